	.target	sm_90a

	.elftype	@"ET_EXEC"


//--------------------- .note.nv.tkinfo           --------------------------
	.section	.note.nv.tkinfo,"",@"SHT_NOTE"
	.sectionflags	@"SHF_NOTE_NV_TKINFO"
	.tkinfo
        /*0018*/ 	.word	0x00000002
        /*0030*/ 	.string	""
        /*0030*/ 	.string	"ptxas"
        /*0030*/ 	.string	"Cuda compilation tools, release 13.0, V13.0.88"
        /*0030*/ 	.string	"Build cuda_13.0.r13.0/compiler.36424714_0"
        /*0030*/ 	.string	"-arch sm_90a -m 64 "



//--------------------- .note.nv.cuinfo           --------------------------
	.section	.note.nv.cuinfo,"",@"SHT_NOTE"
	.sectionflags	@"SHF_NOTE_NV_CUINFO"
        /*0018*/ 	.short	0x0002
        /*001a*/ 	.short	0x005a
        /*001c*/ 	.short	0x0082
	.zero		2


//--------------------- .nv.info                  --------------------------
	.section	.nv.info,"",@"SHT_CUDA_INFO"
	.align	4


	//----- nvinfo : EIATTR_REGCOUNT
	.align		4
        /*0000*/ 	.byte	0x04, 0x2f
        /*0002*/ 	.short	(.L_12 - .L_11)
	.align		4
.L_11:
        /*0004*/ 	.word	index@(_ZN5flash24flash_fwd_splitkv_kernelI23Flash_fwd_kernel_traitsILi256ELi64ELi64ELi4ELb0ELb0EN7cutlass6half_tE19Flash_kernel_traitsILi256ELi64ELi64ELi4ES3_EELb0ELb1ELb1ELb0ELb0ELb1ELb1ELb1EEEvNS_16Flash_fwd_paramsE)
        /*0008*/ 	.word	0x000000ff


	//----- nvinfo : EIATTR_FRAME_SIZE
	.align		4
.L_12:
        /*000c*/ 	.byte	0x04, 0x11
        /*000e*/ 	.short	(.L_14 - .L_13)
	.align		4
.L_13:
        /*0010*/ 	.word	index@($_ZN5flash24flash_fwd_splitkv_kernelI23Flash_fwd_kernel_traitsILi256ELi64ELi64ELi4ELb0ELb0EN7cutlass6half_tE19Flash_kernel_traitsILi256ELi64ELi64ELi4ES3_EELb0ELb1ELb1ELb0ELb0ELb1ELb1ELb1EEEvNS_16Flash_fwd_paramsE$_ZN5flash30compute_attn_1rowblock_splitkvI23Flash_fwd_kernel_traitsILi256ELi64ELi64ELi4ELb0ELb0EN7cutlass6half_tE19Flash_kernel_traitsILi256ELi64ELi64ELi4ES3_EELb0ELb1ELb1ELb0ELb0ELb1ELb1ELb1ENS_16Flash_fwd_paramsEEEvRKT8_iiiii)
        /*0014*/ 	.word	0x00000028


	//----- nvinfo : EIATTR_FRAME_SIZE
	.align		4
.L_14:
        /*0018*/ 	.byte	0x04, 0x11
        /*001a*/ 	.short	(.L_16 - .L_15)
	.align		4
.L_15:
        /*001c*/ 	.word	index@(_ZN5flash24flash_fwd_splitkv_kernelI23Flash_fwd_kernel_traitsILi256ELi64ELi64ELi4ELb0ELb0EN7cutlass6half_tE19Flash_kernel_traitsILi256ELi64ELi64ELi4ES3_EELb0ELb1ELb1ELb0ELb0ELb1ELb1ELb1EEEvNS_16Flash_fwd_paramsE)
        /*0020*/ 	.word	0x00000028


	//----- nvinfo : EIATTR_REGCOUNT
	.align		4
.L_16:
        /*0024*/ 	.byte	0x04, 0x2f
        /*0026*/ 	.short	(.L_18 - .L_17)
	.align		4
.L_17:
        /*0028*/ 	.word	index@(_ZN5flash24flash_fwd_splitkv_kernelI23Flash_fwd_kernel_traitsILi256ELi64ELi64ELi4ELb0ELb0EN7cutlass6half_tE19Flash_kernel_traitsILi256ELi64ELi64ELi4ES3_EELb0ELb1ELb1ELb0ELb0ELb0ELb1ELb1EEEvNS_16Flash_fwd_paramsE)
        /*002c*/ 	.word	0x000000ff


	//----- nvinfo : EIATTR_FRAME_SIZE
	.align		4
.L_18:
        /*0030*/ 	.byte	0x04, 0x11
        /*0032*/ 	.short	(.L_20 - .L_19)
	.align		4
.L_19:
        /*0034*/ 	.word	index@($_ZN5flash24flash_fwd_splitkv_kernelI23Flash_fwd_kernel_traitsILi256ELi64ELi64ELi4ELb0ELb0EN7cutlass6half_tE19Flash_kernel_traitsILi256ELi64ELi64ELi4ES3_EELb0ELb1ELb1ELb0ELb0ELb0ELb1ELb1EEEvNS_16Flash_fwd_paramsE$_ZN5flash30compute_attn_1rowblock_splitkvI23Flash_fwd_kernel_traitsILi256ELi64ELi64ELi4ELb0ELb0EN7cutlass6half_tE19Flash_kernel_traitsILi256ELi64ELi64ELi4ES3_EELb0ELb1ELb1ELb0ELb0ELb0ELb1ELb1ENS_16Flash_fwd_paramsEEEvRKT8_iiiii)
        /*0038*/ 	.word	0x00000020


	//----- nvinfo : EIATTR_FRAME_SIZE
	.align		4
.L_20:
        /*003c*/ 	.byte	0x04, 0x11
        /*003e*/ 	.short	(.L_22 - .L_21)
	.align		4
.L_21:
        /*0040*/ 	.word	index@(_ZN5flash24flash_fwd_splitkv_kernelI23Flash_fwd_kernel_traitsILi256ELi64ELi64ELi4ELb0ELb0EN7cutlass6half_tE19Flash_kernel_traitsILi256ELi64ELi64ELi4ES3_EELb0ELb1ELb1ELb0ELb0ELb0ELb1ELb1EEEvNS_16Flash_fwd_paramsE)
        /*0044*/ 	.word	0x00000020


	//----- nvinfo : EIATTR_REGCOUNT
	.align		4
.L_22:
        /*0048*/ 	.byte	0x04, 0x2f
        /*004a*/ 	.short	(.L_24 - .L_23)
	.align		4
.L_23:
        /*004c*/ 	.word	index@(_ZN5flash24flash_fwd_splitkv_kernelI23Flash_fwd_kernel_traitsILi256ELi64ELi64ELi4ELb0ELb0EN7cutlass6half_tE19Flash_kernel_traitsILi256ELi64ELi64ELi4ES3_EELb0ELb1ELb0ELb0ELb1ELb1ELb1ELb1EEEvNS_16Flash_fwd_paramsE)
        /*0050*/ 	.word	0x000000ff


	//----- nvinfo : EIATTR_FRAME_SIZE
	.align		4
.L_24:
        /*0054*/ 	.byte	0x04, 0x11
        /*0056*/ 	.short	(.L_26 - .L_25)
	.align		4
.L_25:
        /*0058*/ 	.word	index@($_ZN5flash24flash_fwd_splitkv_kernelI23Flash_fwd_kernel_traitsILi256ELi64ELi64ELi4ELb0ELb0EN7cutlass6half_tE19Flash_kernel_traitsILi256ELi64ELi64ELi4ES3_EELb0ELb1ELb0ELb0ELb1ELb1ELb1ELb1EEEvNS_16Flash_fwd_paramsE$_ZN5flash30compute_attn_1rowblock_splitkvI23Flash_fwd_kernel_traitsILi256ELi64ELi64ELi4ELb0ELb0EN7cutlass6half_tE19Flash_kernel_traitsILi256ELi64ELi64ELi4ES3_EELb0ELb1ELb0ELb0ELb1ELb1ELb1ELb1ENS_16Flash_fwd_paramsEEEvRKT8_iiiii)
        /*005c*/ 	.word	0x00000000


	//----- nvinfo : EIATTR_FRAME_SIZE
	.align		4
.L_26:
        /*0060*/ 	.byte	0x04, 0x11
        /*0062*/ 	.short	(.L_28 - .L_27)
	.align		4
.L_27:
        /*0064*/ 	.word	index@(_ZN5flash24flash_fwd_splitkv_kernelI23Flash_fwd_kernel_traitsILi256ELi64ELi64ELi4ELb0ELb0EN7cutlass6half_tE19Flash_kernel_traitsILi256ELi64ELi64ELi4ES3_EELb0ELb1ELb0ELb0ELb1ELb1ELb1ELb1EEEvNS_16Flash_fwd_paramsE)
        /*0068*/ 	.word	0x00000000


	//----- nvinfo : EIATTR_REGCOUNT
	.align		4
.L_28:
        /*006c*/ 	.byte	0x04, 0x2f
        /*006e*/ 	.short	(.L_30 - .L_29)
	.align		4
.L_29:
        /*0070*/ 	.word	index@(_ZN5flash24flash_fwd_splitkv_kernelI23Flash_fwd_kernel_traitsILi256ELi64ELi64ELi4ELb0ELb0EN7cutlass6half_tE19Flash_kernel_traitsILi256ELi64ELi64ELi4ES3_EELb0ELb1ELb0ELb0ELb1ELb0ELb1ELb1EEEvNS_16Flash_fwd_paramsE)
        /*0074*/ 	.word	0x000000ff


	//----- nvinfo : EIATTR_FRAME_SIZE
	.align		4
.L_30:
        /*0078*/ 	.byte	0x04, 0x11
        /*007a*/ 	.short	(.L_32 - .L_31)
	.align		4
.L_31:
        /*007c*/ 	.word	index@($_ZN5flash24flash_fwd_splitkv_kernelI23Flash_fwd_kernel_traitsILi256ELi64ELi64ELi4ELb0ELb0EN7cutlass6half_tE19Flash_kernel_traitsILi256ELi64ELi64ELi4ES3_EELb0ELb1ELb0ELb0ELb1ELb0ELb1ELb1EEEvNS_16Flash_fwd_paramsE$_ZN5flash30compute_attn_1rowblock_splitkvI23Flash_fwd_kernel_traitsILi256ELi64ELi64ELi4ELb0ELb0EN7cutlass6half_tE19Flash_kernel_traitsILi256ELi64ELi64ELi4ES3_EELb0ELb1ELb0ELb0ELb1ELb0ELb1ELb1ENS_16Flash_fwd_paramsEEEvRKT8_iiiii)
        /*0080*/ 	.word	0x00000000


	//----- nvinfo : EIATTR_FRAME_SIZE
	.align		4
.L_32:
        /*0084*/ 	.byte	0x04, 0x11
        /*0086*/ 	.short	(.L_34 - .L_33)
	.align		4
.L_33:
        /*0088*/ 	.word	index@(_ZN5flash24flash_fwd_splitkv_kernelI23Flash_fwd_kernel_traitsILi256ELi64ELi64ELi4ELb0ELb0EN7cutlass6half_tE19Flash_kernel_traitsILi256ELi64ELi64ELi4ES3_EELb0ELb1ELb0ELb0ELb1ELb0ELb1ELb1EEEvNS_16Flash_fwd_paramsE)
        /*008c*/ 	.word	0x00000000


	//----- nvinfo : EIATTR_REGCOUNT
	.align		4
.L_34:
        /*0090*/ 	.byte	0x04, 0x2f
        /*0092*/ 	.short	(.L_36 - .L_35)
	.align		4
.L_35:
        /*0094*/ 	.word	index@(_ZN5flash24flash_fwd_splitkv_kernelI23Flash_fwd_kernel_traitsILi256ELi64ELi64ELi4ELb0ELb0EN7cutlass6half_tE19Flash_kernel_traitsILi256ELi64ELi64ELi4ES3_EELb0ELb1ELb1ELb0ELb0ELb1ELb1ELb0EEEvNS_16Flash_fwd_paramsE)
        /*0098*/ 	.word	0x000000ff


	//----- nvinfo : EIATTR_FRAME_SIZE
	.align		4
.L_36:
        /*009c*/ 	.byte	0x04, 0x11
        /*009e*/ 	.short	(.L_38 - .L_37)
	.align		4
.L_37:
        /*00a0*/ 	.word	index@(_ZN5flash24flash_fwd_splitkv_kernelI23Flash_fwd_kernel_traitsILi256ELi64ELi64ELi4ELb0ELb0EN7cutlass6half_tE19Flash_kernel_traitsILi256ELi64ELi64ELi4ES3_EELb0ELb1ELb1ELb0ELb0ELb1ELb1ELb0EEEvNS_16Flash_fwd_paramsE)
        /*00a4*/ 	.word	0x00000000


	//----- nvinfo : EIATTR_REGCOUNT
	.align		4
.L_38:
        /*00a8*/ 	.byte	0x04, 0x2f
        /*00aa*/ 	.short	(.L_40 - .L_39)
	.align		4
.L_39:
        /*00ac*/ 	.word	index@(_ZN5flash24flash_fwd_splitkv_kernelI23Flash_fwd_kernel_traitsILi256ELi64ELi64ELi4ELb0ELb0EN7cutlass6half_tE19Flash_kernel_traitsILi256ELi64ELi64ELi4ES3_EELb0ELb1ELb1ELb0ELb0ELb0ELb1ELb0EEEvNS_16Flash_fwd_paramsE)
        /*00b0*/ 	.word	0x000000ff


	//----- nvinfo : EIATTR_FRAME_SIZE
	.align		4
.L_40:
        /*00b4*/ 	.byte	0x04, 0x11
        /*00b6*/ 	.short	(.L_42 - .L_41)
	.align		4
.L_41:
        /*00b8*/ 	.word	index@(_ZN5flash24flash_fwd_splitkv_kernelI23Flash_fwd_kernel_traitsILi256ELi64ELi64ELi4ELb0ELb0EN7cutlass6half_tE19Flash_kernel_traitsILi256ELi64ELi64ELi4ES3_EELb0ELb1ELb1ELb0ELb0ELb0ELb1ELb0EEEvNS_16Flash_fwd_paramsE)
        /*00bc*/ 	.word	0x00000000


	//----- nvinfo : EIATTR_REGCOUNT
	.align		4
.L_42:
        /*00c0*/ 	.byte	0x04, 0x2f
        /*00c2*/ 	.short	(.L_44 - .L_43)
	.align		4
.L_43:
        /*00c4*/ 	.word	index@(_ZN5flash24flash_fwd_splitkv_kernelI23Flash_fwd_kernel_traitsILi256ELi64ELi64ELi4ELb0ELb0EN7cutlass6half_tE19Flash_kernel_traitsILi256ELi64ELi64ELi4ES3_EELb0ELb1ELb0ELb0ELb1ELb1ELb1ELb0EEEvNS_16Flash_fwd_paramsE)
        /*00c8*/ 	.word	0x000000ff


	//----- nvinfo : EIATTR_FRAME_SIZE
	.align		4
.L_44:
        /*00cc*/ 	.byte	0x04, 0x11
        /*00ce*/ 	.short	(.L_46 - .L_45)
	.align		4
.L_45:
        /*00d0*/ 	.word	index@(_ZN5flash24flash_fwd_splitkv_kernelI23Flash_fwd_kernel_traitsILi256ELi64ELi64ELi4ELb0ELb0EN7cutlass6half_tE19Flash_kernel_traitsILi256ELi64ELi64ELi4ES3_EELb0ELb1ELb0ELb0ELb1ELb1ELb1ELb0EEEvNS_16Flash_fwd_paramsE)
        /*00d4*/ 	.word	0x00000000


	//----- nvinfo : EIATTR_REGCOUNT
	.align		4
.L_46:
        /*00d8*/ 	.byte	0x04, 0x2f
        /*00da*/ 	.short	(.L_48 - .L_47)
	.align		4
.L_47:
        /*00dc*/ 	.word	index@(_ZN5flash24flash_fwd_splitkv_kernelI23Flash_fwd_kernel_traitsILi256ELi64ELi64ELi4ELb0ELb0EN7cutlass6half_tE19Flash_kernel_traitsILi256ELi64ELi64ELi4ES3_EELb0ELb1ELb0ELb0ELb1ELb0ELb1ELb0EEEvNS_16Flash_fwd_paramsE)
        /*00e0*/ 	.word	0x000000ff


	//----- nvinfo : EIATTR_FRAME_SIZE
	.align		4
.L_48:
        /*00e4*/ 	.byte	0x04, 0x11
        /*00e6*/ 	.short	(.L_50 - .L_49)
	.align		4
.L_49:
        /*00e8*/ 	.word	index@(_ZN5flash24flash_fwd_splitkv_kernelI23Flash_fwd_kernel_traitsILi256ELi64ELi64ELi4ELb0ELb0EN7cutlass6half_tE19Flash_kernel_traitsILi256ELi64ELi64ELi4ES3_EELb0ELb1ELb0ELb0ELb1ELb0ELb1ELb0EEEvNS_16Flash_fwd_paramsE)
        /*00ec*/ 	.word	0x00000000


	//----- nvinfo : EIATTR_REGCOUNT
	.align		4
.L_50:
        /*00f0*/ 	.byte	0x04, 0x2f
        /*00f2*/ 	.short	(.L_52 - .L_51)
	.align		4
.L_51:
        /*00f4*/ 	.word	index@(_ZN5flash24flash_fwd_splitkv_kernelI23Flash_fwd_kernel_traitsILi256ELi64ELi64ELi4ELb0ELb0EN7cutlass6half_tE19Flash_kernel_traitsILi256ELi64ELi64ELi4ES3_EELb0ELb1ELb1ELb0ELb0ELb1ELb0ELb1EEEvNS_16Flash_fwd_paramsE)
        /*00f8*/ 	.word	0x000000ff


	//----- nvinfo : EIATTR_FRAME_SIZE
	.align		4
.L_52:
        /*00fc*/ 	.byte	0x04, 0x11
        /*00fe*/ 	.short	(.L_54 - .L_53)
	.align		4
.L_53:
        /*0100*/ 	.word	index@($_ZN5flash24flash_fwd_splitkv_kernelI23Flash_fwd_kernel_traitsILi256ELi64ELi64ELi4ELb0ELb0EN7cutlass6half_tE19Flash_kernel_traitsILi256ELi64ELi64ELi4ES3_EELb0ELb1ELb1ELb0ELb0ELb1ELb0ELb1EEEvNS_16Flash_fwd_paramsE$_ZN5flash30compute_attn_1rowblock_splitkvI23Flash_fwd_kernel_traitsILi256ELi64ELi64ELi4ELb0ELb0EN7cutlass6half_tE19Flash_kernel_traitsILi256ELi64ELi64ELi4ES3_EELb0ELb1ELb1ELb0ELb0ELb1ELb0ELb1ENS_16Flash_fwd_paramsEEEvRKT8_iiiii)
        /*0104*/ 	.word	0x00000010


	//----- nvinfo : EIATTR_FRAME_SIZE
	.align		4
.L_54:
        /*0108*/ 	.byte	0x04, 0x11
        /*010a*/ 	.short	(.L_56 - .L_55)
	.align		4
.L_55:
        /*010c*/ 	.word	index@(_ZN5flash24flash_fwd_splitkv_kernelI23Flash_fwd_kernel_traitsILi256ELi64ELi64ELi4ELb0ELb0EN7cutlass6half_tE19Flash_kernel_traitsILi256ELi64ELi64ELi4ES3_EELb0ELb1ELb1ELb0ELb0ELb1ELb0ELb1EEEvNS_16Flash_fwd_paramsE)
        /*0110*/ 	.word	0x00000010


	//----- nvinfo : EIATTR_REGCOUNT
	.align		4
.L_56:
        /*0114*/ 	.byte	0x04, 0x2f
        /*0116*/ 	.short	(.L_58 - .L_57)
	.align		4
.L_57:
        /*0118*/ 	.word	index@(_ZN5flash24flash_fwd_splitkv_kernelI23Flash_fwd_kernel_traitsILi256ELi64ELi64ELi4ELb0ELb0EN7cutlass6half_tE19Flash_kernel_traitsILi256ELi64ELi64ELi4ES3_EELb0ELb1ELb1ELb0ELb0ELb0ELb0ELb1EEEvNS_16Flash_fwd_paramsE)
        /*011c*/ 	.word	0x000000ff


	//----- nvinfo : EIATTR_FRAME_SIZE
	.align		4
.L_58:
        /*0120*/ 	.byte	0x04, 0x11
        /*0122*/ 	.short	(.L_60 - .L_59)
	.align		4
.L_59:
        /*0124*/ 	.word	index@($_ZN5flash24flash_fwd_splitkv_kernelI23Flash_fwd_kernel_traitsILi256ELi64ELi64ELi4ELb0ELb0EN7cutlass6half_tE19Flash_kernel_traitsILi256ELi64ELi64ELi4ES3_EELb0ELb1ELb1ELb0ELb0ELb0ELb0ELb1EEEvNS_16Flash_fwd_paramsE$_ZN5flash30compute_attn_1rowblock_splitkvI23Flash_fwd_kernel_traitsILi256ELi64ELi64ELi4ELb0ELb0EN7cutlass6half_tE19Flash_kernel_traitsILi256ELi64ELi64ELi4ES3_EELb0ELb1ELb1ELb0ELb0ELb0ELb0ELb1ENS_16Flash_fwd_paramsEEEvRKT8_iiiii)
        /*0128*/ 	.word	0x00000008


	//----- nvinfo : EIATTR_FRAME_SIZE
	.align		4
.L_60:
        /*012c*/ 	.byte	0x04, 0x11
        /*012e*/ 	.short	(.L_62 - .L_61)
	.align		4
.L_61:
        /*0130*/ 	.word	index@(_ZN5flash24flash_fwd_splitkv_kernelI23Flash_fwd_kernel_traitsILi256ELi64ELi64ELi4ELb0ELb0EN7cutlass6half_tE19Flash_kernel_traitsILi256ELi64ELi64ELi4ES3_EELb0ELb1ELb1ELb0ELb0ELb0ELb0ELb1EEEvNS_16Flash_fwd_paramsE)
        /*0134*/ 	.word	0x00000008


	//----- nvinfo : EIATTR_REGCOUNT
	.align		4
.L_62:
        /*0138*/ 	.byte	0x04, 0x2f
        /*013a*/ 	.short	(.L_64 - .L_63)
	.align		4
.L_63:
        /*013c*/ 	.word	index@(_ZN5flash24flash_fwd_splitkv_kernelI23Flash_fwd_kernel_traitsILi256ELi64ELi64ELi4ELb0ELb0EN7cutlass6half_tE19Flash_kernel_traitsILi256ELi64ELi64ELi4ES3_EELb0ELb1ELb0ELb0ELb1ELb1ELb0ELb1EEEvNS_16Flash_fwd_paramsE)
        /*0140*/ 	.word	0x000000ff


	//----- nvinfo : EIATTR_FRAME_SIZE
	.align		4
.L_64:
        /*0144*/ 	.byte	0x04, 0x11
        /*0146*/ 	.short	(.L_66 - .L_65)
	.align		4
.L_65:
        /*0148*/ 	.word	index@(_ZN5flash24flash_fwd_splitkv_kernelI23Flash_fwd_kernel_traitsILi256ELi64ELi64ELi4ELb0ELb0EN7cutlass6half_tE19Flash_kernel_traitsILi256ELi64ELi64ELi4ES3_EELb0ELb1ELb0ELb0ELb1ELb1ELb0ELb1EEEvNS_16Flash_fwd_paramsE)
        /*014c*/ 	.word	0x00000000


	//----- nvinfo : EIATTR_REGCOUNT
	.align		4
.L_66:
        /*0150*/ 	.byte	0x04, 0x2f
        /*0152*/ 	.short	(.L_68 - .L_67)
	.align		4
.L_67:
        /*0154*/ 	.word	index@(_ZN5flash24flash_fwd_splitkv_kernelI23Flash_fwd_kernel_traitsILi256ELi64ELi64ELi4ELb0ELb0EN7cutlass6half_tE19Flash_kernel_traitsILi256ELi64ELi64ELi4ES3_EELb0ELb1ELb0ELb0ELb1ELb0ELb0ELb1EEEvNS_16Flash_fwd_paramsE)
        /*0158*/ 	.word	0x000000ff


	//----- nvinfo : EIATTR_FRAME_SIZE
	.align		4
.L_68:
        /*015c*/ 	.byte	0x04, 0x11
        /*015e*/ 	.short	(.L_70 - .L_69)
	.align		4
.L_69:
        /*0160*/ 	.word	index@(_ZN5flash24flash_fwd_splitkv_kernelI23Flash_fwd_kernel_traitsILi256ELi64ELi64ELi4ELb0ELb0EN7cutlass6half_tE19Flash_kernel_traitsILi256ELi64ELi64ELi4ES3_EELb0ELb1ELb0ELb0ELb1ELb0ELb0ELb1EEEvNS_16Flash_fwd_paramsE)
        /*0164*/ 	.word	0x00000000


	//----- nvinfo : EIATTR_REGCOUNT
	.align		4
.L_70:
        /*0168*/ 	.byte	0x04, 0x2f
        /*016a*/ 	.short	(.L_72 - .L_71)
	.align		4
.L_71:
        /*016c*/ 	.word	index@(_ZN5flash24flash_fwd_splitkv_kernelI23Flash_fwd_kernel_traitsILi256ELi64ELi64ELi4ELb0ELb0EN7cutlass6half_tE19Flash_kernel_traitsILi256ELi64ELi64ELi4ES3_EELb0ELb1ELb1ELb0ELb0ELb1ELb0ELb0EEEvNS_16Flash_fwd_paramsE)
        /*0170*/ 	.word	0x000000ff


	//----- nvinfo : EIATTR_FRAME_SIZE
	.align		4
.L_72:
        /*0174*/ 	.byte	0x04, 0x11
        /*0176*/ 	.short	(.L_74 - .L_73)
	.align		4
.L_73:
        /*0178*/ 	.word	index@(_ZN5flash24flash_fwd_splitkv_kernelI23Flash_fwd_kernel_traitsILi256ELi64ELi64ELi4ELb0ELb0EN7cutlass6half_tE19Flash_kernel_traitsILi256ELi64ELi64ELi4ES3_EELb0ELb1ELb1ELb0ELb0ELb1ELb0ELb0EEEvNS_16Flash_fwd_paramsE)
        /*017c*/ 	.word	0x00000008


	//----- nvinfo : EIATTR_REGCOUNT
	.align		4
.L_74:
        /*0180*/ 	.byte	0x04, 0x2f
        /*0182*/ 	.short	(.L_76 - .L_75)
	.align		4
.L_75:
        /*0184*/ 	.word	index@(_ZN5flash24flash_fwd_splitkv_kernelI23Flash_fwd_kernel_traitsILi256ELi64ELi64ELi4ELb0ELb0EN7cutlass6half_tE19Flash_kernel_traitsILi256ELi64ELi64ELi4ES3_EELb0ELb1ELb1ELb0ELb0ELb0ELb0ELb0EEEvNS_16Flash_fwd_paramsE)
        /*0188*/ 	.word	0x000000ff


	//----- nvinfo : EIATTR_FRAME_SIZE
	.align		4
.L_76:
        /*018c*/ 	.byte	0x04, 0x11
        /*018e*/ 	.short	(.L_78 - .L_77)
	.align		4
.L_77:
        /*0190*/ 	.word	index@(_ZN5flash24flash_fwd_splitkv_kernelI23Flash_fwd_kernel_traitsILi256ELi64ELi64ELi4ELb0ELb0EN7cutlass6half_tE19Flash_kernel_traitsILi256ELi64ELi64ELi4ES3_EELb0ELb1ELb1ELb0ELb0ELb0ELb0ELb0EEEvNS_16Flash_fwd_paramsE)
        /*0194*/ 	.word	0x00000008


	//----- nvinfo : EIATTR_REGCOUNT
	.align		4
.L_78:
        /*0198*/ 	.byte	0x04, 0x2f
        /*019a*/ 	.short	(.L_80 - .L_79)
	.align		4
.L_79:
        /*019c*/ 	.word	index@(_ZN5flash24flash_fwd_splitkv_kernelI23Flash_fwd_kernel_traitsILi256ELi64ELi64ELi4ELb0ELb0EN7cutlass6half_tE19Flash_kernel_traitsILi256ELi64ELi64ELi4ES3_EELb0ELb1ELb0ELb0ELb1ELb1ELb0ELb0EEEvNS_16Flash_fwd_paramsE)
        /*01a0*/ 	.word	0x000000ff


	//----- nvinfo : EIATTR_FRAME_SIZE
	.align		4
.L_80:
        /*01a4*/ 	.byte	0x04, 0x11
        /*01a6*/ 	.short	(.L_82 - .L_81)
	.align		4
.L_81:
        /*01a8*/ 	.word	index@(_ZN5flash24flash_fwd_splitkv_kernelI23Flash_fwd_kernel_traitsILi256ELi64ELi64ELi4ELb0ELb0EN7cutlass6half_tE19Flash_kernel_traitsILi256ELi64ELi64ELi4ES3_EELb0ELb1ELb0ELb0ELb1ELb1ELb0ELb0EEEvNS_16Flash_fwd_paramsE)
        /*01ac*/ 	.word	0x00000000


	//----- nvinfo : EIATTR_REGCOUNT
	.align		4
.L_82:
        /*01b0*/ 	.byte	0x04, 0x2f
        /*01b2*/ 	.short	(.L_84 - .L_83)
	.align		4
.L_83:
        /*01b4*/ 	.word	index@(_ZN5flash24flash_fwd_splitkv_kernelI23Flash_fwd_kernel_traitsILi256ELi64ELi64ELi4ELb0ELb0EN7cutlass6half_tE19Flash_kernel_traitsILi256ELi64ELi64ELi4ES3_EELb0ELb1ELb0ELb0ELb1ELb0ELb0ELb0EEEvNS_16Flash_fwd_paramsE)
        /*01b8*/ 	.word	0x000000ff


	//----- nvinfo : EIATTR_FRAME_SIZE
	.align		4
.L_84:
        /*01bc*/ 	.byte	0x04, 0x11
        /*01be*/ 	.short	(.L_86 - .L_85)
	.align		4
.L_85:
        /*01c0*/ 	.word	index@(_ZN5flash24flash_fwd_splitkv_kernelI23Flash_fwd_kernel_traitsILi256ELi64ELi64ELi4ELb0ELb0EN7cutlass6half_tE19Flash_kernel_traitsILi256ELi64ELi64ELi4ES3_EELb0ELb1ELb0ELb0ELb1ELb0ELb0ELb0EEEvNS_16Flash_fwd_paramsE)
        /*01c4*/ 	.word	0x00000000


	//----- nvinfo : EIATTR_REGCOUNT
	.align		4
.L_86:
        /*01c8*/ 	.byte	0x04, 0x2f
        /*01ca*/ 	.short	(.L_88 - .L_87)
	.align		4
.L_87:
        /*01cc*/ 	.word	index@(_ZN5flash24flash_fwd_splitkv_kernelI23Flash_fwd_kernel_traitsILi256ELi64ELi64ELi4ELb0ELb0EN7cutlass6half_tE19Flash_kernel_traitsILi256ELi64ELi64ELi4ES3_EELb0ELb0ELb1ELb0ELb0ELb1ELb1ELb1EEEvNS_16Flash_fwd_paramsE)
        /*01d0*/ 	.word	0x000000ff


	//----- nvinfo : EIATTR_FRAME_SIZE
	.align		4
.L_88:
        /*01d4*/ 	.byte	0x04, 0x11
        /*01d6*/ 	.short	(.L_90 - .L_89)
	.align		4
.L_89:
        /*01d8*/ 	.word	index@($_ZN5flash24flash_fwd_splitkv_kernelI23Flash_fwd_kernel_traitsILi256ELi64ELi64ELi4ELb0ELb0EN7cutlass6half_tE19Flash_kernel_traitsILi256ELi64ELi64ELi4ES3_EELb0ELb0ELb1ELb0ELb0ELb1ELb1ELb1EEEvNS_16Flash_fwd_paramsE$_ZN5flash30compute_attn_1rowblock_splitkvI23Flash_fwd_kernel_traitsILi256ELi64ELi64ELi4ELb0ELb0EN7cutlass6half_tE19Flash_kernel_traitsILi256ELi64ELi64ELi4ES3_EELb0ELb0ELb1ELb0ELb0ELb1ELb1ELb1ENS_16Flash_fwd_paramsEEEvRKT8_iiiii)
        /*01dc*/ 	.word	0x00000048


	//----- nvinfo : EIATTR_FRAME_SIZE
	.align		4
.L_90:
        /*01e0*/ 	.byte	0x04, 0x11
        /*01e2*/ 	.short	(.L_92 - .L_91)
	.align		4
.L_91:
        /*01e4*/ 	.word	index@(_ZN5flash24flash_fwd_splitkv_kernelI23Flash_fwd_kernel_traitsILi256ELi64ELi64ELi4ELb0ELb0EN7cutlass6half_tE19Flash_kernel_traitsILi256ELi64ELi64ELi4ES3_EELb0ELb0ELb1ELb0ELb0ELb1ELb1ELb1EEEvNS_16Flash_fwd_paramsE)
        /*01e8*/ 	.word	0x00000048


	//----- nvinfo : EIATTR_REGCOUNT
	.align		4
.L_92:
        /*01ec*/ 	.byte	0x04, 0x2f
        /*01ee*/ 	.short	(.L_94 - .L_93)
	.align		4
.L_93:
        /*01f0*/ 	.word	index@(_ZN5flash24flash_fwd_splitkv_kernelI23Flash_fwd_kernel_traitsILi256ELi64ELi64ELi4ELb0ELb0EN7cutlass6half_tE19Flash_kernel_traitsILi256ELi64ELi64ELi4ES3_EELb0ELb0ELb1ELb0ELb0ELb0ELb1ELb1EEEvNS_16Flash_fwd_paramsE)
        /*01f4*/ 	.word	0x000000ff


	//----- nvinfo : EIATTR_FRAME_SIZE
	.align		4
.L_94:
        /*01f8*/ 	.byte	0x04, 0x11
        /*01fa*/ 	.short	(.L_96 - .L_95)
	.align		4
.L_95:
        /*01fc*/ 	.word	index@($_ZN5flash24flash_fwd_splitkv_kernelI23Flash_fwd_kernel_traitsILi256ELi64ELi64ELi4ELb0ELb0EN7cutlass6half_tE19Flash_kernel_traitsILi256ELi64ELi64ELi4ES3_EELb0ELb0ELb1ELb0ELb0ELb0ELb1ELb1EEEvNS_16Flash_fwd_paramsE$_ZN5flash30compute_attn_1rowblock_splitkvI23Flash_fwd_kernel_traitsILi256ELi64ELi64ELi4ELb0ELb0EN7cutlass6half_tE19Flash_kernel_traitsILi256ELi64ELi64ELi4ES3_EELb0ELb0ELb1ELb0ELb0ELb0ELb1ELb1ENS_16Flash_fwd_paramsEEEvRKT8_iiiii)
        /*0200*/ 	.word	0x00000058


	//----- nvinfo : EIATTR_FRAME_SIZE
	.align		4
.L_96:
        /*0204*/ 	.byte	0x04, 0x11
        /*0206*/ 	.short	(.L_98 - .L_97)
	.align		4
.L_97:
        /*0208*/ 	.word	index@(_ZN5flash24flash_fwd_splitkv_kernelI23Flash_fwd_kernel_traitsILi256ELi64ELi64ELi4ELb0ELb0EN7cutlass6half_tE19Flash_kernel_traitsILi256ELi64ELi64ELi4ES3_EELb0ELb0ELb1ELb0ELb0ELb0ELb1ELb1EEEvNS_16Flash_fwd_paramsE)
        /*020c*/ 	.word	0x00000058


	//----- nvinfo : EIATTR_REGCOUNT
	.align		4
.L_98:
        /*0210*/ 	.byte	0x04, 0x2f
        /*0212*/ 	.short	(.L_100 - .L_99)
	.align		4
.L_99:
        /*0214*/ 	.word	index@(_ZN5flash24flash_fwd_splitkv_kernelI23Flash_fwd_kernel_traitsILi256ELi64ELi64ELi4ELb0ELb0EN7cutlass6half_tE19Flash_kernel_traitsILi256ELi64ELi64ELi4ES3_EELb0ELb0ELb0ELb0ELb1ELb1ELb1ELb1EEEvNS_16Flash_fwd_paramsE)
        /*0218*/ 	.word	0x000000ff


	//----- nvinfo : EIATTR_FRAME_SIZE
	.align		4
.L_100:
        /*021c*/ 	.byte	0x04, 0x11
        /*021e*/ 	.short	(.L_102 - .L_101)
	.align		4
.L_101:
        /*0220*/ 	.word	index@(_ZN5flash24flash_fwd_splitkv_kernelI23Flash_fwd_kernel_traitsILi256ELi64ELi64ELi4ELb0ELb0EN7cutlass6half_tE19Flash_kernel_traitsILi256ELi64ELi64ELi4ES3_EELb0ELb0ELb0ELb0ELb1ELb1ELb1ELb1EEEvNS_16Flash_fwd_paramsE)
        /*0224*/ 	.word	0x00000000


	//----- nvinfo : EIATTR_REGCOUNT
	.align		4
.L_102:
        /*0228*/ 	.byte	0x04, 0x2f
        /*022a*/ 	.short	(.L_104 - .L_103)
	.align		4
.L_103:
        /*022c*/ 	.word	index@(_ZN5flash24flash_fwd_splitkv_kernelI23Flash_fwd_kernel_traitsILi256ELi64ELi64ELi4ELb0ELb0EN7cutlass6half_tE19Flash_kernel_traitsILi256ELi64ELi64ELi4ES3_EELb0ELb0ELb0ELb0ELb1ELb0ELb1ELb1EEEvNS_16Flash_fwd_paramsE)
        /*0230*/ 	.word	0x000000fd


	//----- nvinfo : EIATTR_FRAME_SIZE
	.align		4
.L_104:
        /*0234*/ 	.byte	0x04, 0x11
        /*0236*/ 	.short	(.L_106 - .L_105)
	.align		4
.L_105:
        /*0238*/ 	.word	index@(_ZN5flash24flash_fwd_splitkv_kernelI23Flash_fwd_kernel_traitsILi256ELi64ELi64ELi4ELb0ELb0EN7cutlass6half_tE19Flash_kernel_traitsILi256ELi64ELi64ELi4ES3_EELb0ELb0ELb0ELb0ELb1ELb0ELb1ELb1EEEvNS_16Flash_fwd_paramsE)
        /*023c*/ 	.word	0x00000000


	//----- nvinfo : EIATTR_REGCOUNT
	.align		4
.L_106:
        /*0240*/ 	.byte	0x04, 0x2f
        /*0242*/ 	.short	(.L_108 - .L_107)
	.align		4
.L_107:
        /*0244*/ 	.word	index@(_ZN5flash24flash_fwd_splitkv_kernelI23Flash_fwd_kernel_traitsILi256ELi64ELi64ELi4ELb0ELb0EN7cutlass6half_tE19Flash_kernel_traitsILi256ELi64ELi64ELi4ES3_EELb0ELb0ELb1ELb0ELb0ELb1ELb1ELb0EEEvNS_16Flash_fwd_paramsE)
        /*0248*/ 	.word	0x000000ff


	//----- nvinfo : EIATTR_FRAME_SIZE
	.align		4
.L_108:
        /*024c*/ 	.byte	0x04, 0x11
        /*024e*/ 	.short	(.L_110 - .L_109)
	.align		4
.L_109:
        /*0250*/ 	.word	index@(_ZN5flash24flash_fwd_splitkv_kernelI23Flash_fwd_kernel_traitsILi256ELi64ELi64ELi4ELb0ELb0EN7cutlass6half_tE19Flash_kernel_traitsILi256ELi64ELi64ELi4ES3_EELb0ELb0ELb1ELb0ELb0ELb1ELb1ELb0EEEvNS_16Flash_fwd_paramsE)
        /*0254*/ 	.word	0x00000008


	//----- nvinfo : EIATTR_REGCOUNT
	.align		4
.L_110:
        /*0258*/ 	.byte	0x04, 0x2f
        /*025a*/ 	.short	(.L_112 - .L_111)
	.align		4
.L_111:
        /*025c*/ 	.word	index@(_ZN5flash24flash_fwd_splitkv_kernelI23Flash_fwd_kernel_traitsILi256ELi64ELi64ELi4ELb0ELb0EN7cutlass6half_tE19Flash_kernel_traitsILi256ELi64ELi64ELi4ES3_EELb0ELb0ELb1ELb0ELb0ELb0ELb1ELb0EEEvNS_16Flash_fwd_paramsE)
        /*0260*/ 	.word	0x000000fe


	//----- nvinfo : EIATTR_FRAME_SIZE
	.align		4
.L_112:
        /*0264*/ 	.byte	0x04, 0x11
        /*0266*/ 	.short	(.L_114 - .L_113)
	.align		4
.L_113:
        /*0268*/ 	.word	index@(_ZN5flash24flash_fwd_splitkv_kernelI23Flash_fwd_kernel_traitsILi256ELi64ELi64ELi4ELb0ELb0EN7cutlass6half_tE19Flash_kernel_traitsILi256ELi64ELi64ELi4ES3_EELb0ELb0ELb1ELb0ELb0ELb0ELb1ELb0EEEvNS_16Flash_fwd_paramsE)
        /*026c*/ 	.word	0x00000000


	//----- nvinfo : EIATTR_REGCOUNT
	.align		4
.L_114:
        /*0270*/ 	.byte	0x04, 0x2f
        /*0272*/ 	.short	(.L_116 - .L_115)
	.align		4
.L_115:
        /*0274*/ 	.word	index@(_ZN5flash24flash_fwd_splitkv_kernelI23Flash_fwd_kernel_traitsILi256ELi64ELi64ELi4ELb0ELb0EN7cutlass6half_tE19Flash_kernel_traitsILi256ELi64ELi64ELi4ES3_EELb0ELb0ELb0ELb0ELb1ELb1ELb1ELb0EEEvNS_16Flash_fwd_paramsE)
        /*0278*/ 	.word	0x000000ff


	//----- nvinfo : EIATTR_FRAME_SIZE
	.align		4
.L_116:
        /*027c*/ 	.byte	0x04, 0x11
        /*027e*/ 	.short	(.L_118 - .L_117)
	.align		4
.L_117:
        /*0280*/ 	.word	index@(_ZN5flash24flash_fwd_splitkv_kernelI23Flash_fwd_kernel_traitsILi256ELi64ELi64ELi4ELb0ELb0EN7cutlass6half_tE19Flash_kernel_traitsILi256ELi64ELi64ELi4ES3_EELb0ELb0ELb0ELb0ELb1ELb1ELb1ELb0EEEvNS_16Flash_fwd_paramsE)
        /*0284*/ 	.word	0x00000000


	//----- nvinfo : EIATTR_REGCOUNT
	.align		4
.L_118:
        /*0288*/ 	.byte	0x04, 0x2f
        /*028a*/ 	.short	(.L_120 - .L_119)
	.align		4
.L_119:
        /*028c*/ 	.word	index@(_ZN5flash24flash_fwd_splitkv_kernelI23Flash_fwd_kernel_traitsILi256ELi64ELi64ELi4ELb0ELb0EN7cutlass6half_tE19Flash_kernel_traitsILi256ELi64ELi64ELi4ES3_EELb0ELb0ELb0ELb0ELb1ELb0ELb1ELb0EEEvNS_16Flash_fwd_paramsE)
        /*0290*/ 	.word	0x000000fe


	//----- nvinfo : EIATTR_FRAME_SIZE
	.align		4
.L_120:
        /*0294*/ 	.byte	0x04, 0x11
        /*0296*/ 	.short	(.L_122 - .L_121)
	.align		4
.L_121:
        /*0298*/ 	.word	index@(_ZN5flash24flash_fwd_splitkv_kernelI23Flash_fwd_kernel_traitsILi256ELi64ELi64ELi4ELb0ELb0EN7cutlass6half_tE19Flash_kernel_traitsILi256ELi64ELi64ELi4ES3_EELb0ELb0ELb0ELb0ELb1ELb0ELb1ELb0EEEvNS_16Flash_fwd_paramsE)
        /*029c*/ 	.word	0x00000000


	//----- nvinfo : EIATTR_REGCOUNT
	.align		4
.L_122:
        /*02a0*/ 	.byte	0x04, 0x2f
        /*02a2*/ 	.short	(.L_124 - .L_123)
	.align		4
.L_123:
        /*02a4*/ 	.word	index@(_ZN5flash24flash_fwd_splitkv_kernelI23Flash_fwd_kernel_traitsILi256ELi64ELi64ELi4ELb0ELb0EN7cutlass6half_tE19Flash_kernel_traitsILi256ELi64ELi64ELi4ES3_EELb0ELb0ELb1ELb0ELb0ELb1ELb0ELb1EEEvNS_16Flash_fwd_paramsE)
        /*02a8*/ 	.word	0x000000ff


	//----- nvinfo : EIATTR_FRAME_SIZE
	.align		4
.L_124:
        /*02ac*/ 	.byte	0x04, 0x11
        /*02ae*/ 	.short	(.L_126 - .L_125)
	.align		4
.L_125:
        /*02b0*/ 	.word	index@($_ZN5flash24flash_fwd_splitkv_kernelI23Flash_fwd_kernel_traitsILi256ELi64ELi64ELi4ELb0ELb0EN7cutlass6half_tE19Flash_kernel_traitsILi256ELi64ELi64ELi4ES3_EELb0ELb0ELb1ELb0ELb0ELb1ELb0ELb1EEEvNS_16Flash_fwd_paramsE$_ZN5flash30compute_attn_1rowblock_splitkvI23Flash_fwd_kernel_traitsILi256ELi64ELi64ELi4ELb0ELb0EN7cutlass6half_tE19Flash_kernel_traitsILi256ELi64ELi64ELi4ES3_EELb0ELb0ELb1ELb0ELb0ELb1ELb0ELb1ENS_16Flash_fwd_paramsEEEvRKT8_iiiii)
        /*02b4*/ 	.word	0x00000040


	//----- nvinfo : EIATTR_FRAME_SIZE
	.align		4
.L_126:
        /*02b8*/ 	.byte	0x04, 0x11
        /*02ba*/ 	.short	(.L_128 - .L_127)
	.align		4
.L_127:
        /*02bc*/ 	.word	index@(_ZN5flash24flash_fwd_splitkv_kernelI23Flash_fwd_kernel_traitsILi256ELi64ELi64ELi4ELb0ELb0EN7cutlass6half_tE19Flash_kernel_traitsILi256ELi64ELi64ELi4ES3_EELb0ELb0ELb1ELb0ELb0ELb1ELb0ELb1EEEvNS_16Flash_fwd_paramsE)
        /*02c0*/ 	.word	0x00000040


	//----- nvinfo : EIATTR_REGCOUNT
	.align		4
.L_128:
        /*02c4*/ 	.byte	0x04, 0x2f
        /*02c6*/ 	.short	(.L_130 - .L_129)
	.align		4
.L_129:
        /*02c8*/ 	.word	index@(_ZN5flash24flash_fwd_splitkv_kernelI23Flash_fwd_kernel_traitsILi256ELi64ELi64ELi4ELb0ELb0EN7cutlass6half_tE19Flash_kernel_traitsILi256ELi64ELi64ELi4ES3_EELb0ELb0ELb1ELb0ELb0ELb0ELb0ELb1EEEvNS_16Flash_fwd_paramsE)
        /*02cc*/ 	.word	0x000000ff


	//----- nvinfo : EIATTR_FRAME_SIZE
	.align		4
.L_130:
        /*02d0*/ 	.byte	0x04, 0x11
        /*02d2*/ 	.short	(.L_132 - .L_131)
	.align		4
.L_131:
        /*02d4*/ 	.word	index@($_ZN5flash24flash_fwd_splitkv_kernelI23Flash_fwd_kernel_traitsILi256ELi64ELi64ELi4ELb0ELb0EN7cutlass6half_tE19Flash_kernel_traitsILi256ELi64ELi64ELi4ES3_EELb0ELb0ELb1ELb0ELb0ELb0ELb0ELb1EEEvNS_16Flash_fwd_paramsE$_ZN5flash30compute_attn_1rowblock_splitkvI23Flash_fwd_kernel_traitsILi256ELi64ELi64ELi4ELb0ELb0EN7cutlass6half_tE19Flash_kernel_traitsILi256ELi64ELi64ELi4ES3_EELb0ELb0ELb1ELb0ELb0ELb0ELb0ELb1ENS_16Flash_fwd_paramsEEEvRKT8_iiiii)
        /*02d8*/ 	.word	0x00000048


	//----- nvinfo : EIATTR_FRAME_SIZE
	.align		4
.L_132:
        /*02dc*/ 	.byte	0x04, 0x11
        /*02de*/ 	.short	(.L_134 - .L_133)
	.align		4
.L_133:
        /*02e0*/ 	.word	index@(_ZN5flash24flash_fwd_splitkv_kernelI23Flash_fwd_kernel_traitsILi256ELi64ELi64ELi4ELb0ELb0EN7cutlass6half_tE19Flash_kernel_traitsILi256ELi64ELi64ELi4ES3_EELb0ELb0ELb1ELb0ELb0ELb0ELb0ELb1EEEvNS_16Flash_fwd_paramsE)
        /*02e4*/ 	.word	0x00000048


	//----- nvinfo : EIATTR_REGCOUNT
	.align		4
.L_134:
        /*02e8*/ 	.byte	0x04, 0x2f
        /*02ea*/ 	.short	(.L_136 - .L_135)
	.align		4
.L_135:
        /*02ec*/ 	.word	index@(_ZN5flash24flash_fwd_splitkv_kernelI23Flash_fwd_kernel_traitsILi256ELi64ELi64ELi4ELb0ELb0EN7cutlass6half_tE19Flash_kernel_traitsILi256ELi64ELi64ELi4ES3_EELb0ELb0ELb0ELb0ELb1ELb1ELb0ELb1EEEvNS_16Flash_fwd_paramsE)
        /*02f0*/ 	.word	0x000000ff


	//----- nvinfo : EIATTR_FRAME_SIZE
	.align		4
.L_136:
        /*02f4*/ 	.byte	0x04, 0x11
        /*02f6*/ 	.short	(.L_138 - .L_137)
	.align		4
.L_137:
        /*02f8*/ 	.word	index@(_ZN5flash24flash_fwd_splitkv_kernelI23Flash_fwd_kernel_traitsILi256ELi64ELi64ELi4ELb0ELb0EN7cutlass6half_tE19Flash_kernel_traitsILi256ELi64ELi64ELi4ES3_EELb0ELb0ELb0ELb0ELb1ELb1ELb0ELb1EEEvNS_16Flash_fwd_paramsE)
        /*02fc*/ 	.word	0x00000010


	//----- nvinfo : EIATTR_REGCOUNT
	.align		4
.L_138:
        /*0300*/ 	.byte	0x04, 0x2f
        /*0302*/ 	.short	(.L_140 - .L_139)
	.align		4
.L_139:
        /*0304*/ 	.word	index@(_ZN5flash24flash_fwd_splitkv_kernelI23Flash_fwd_kernel_traitsILi256ELi64ELi64ELi4ELb0ELb0EN7cutlass6half_tE19Flash_kernel_traitsILi256ELi64ELi64ELi4ES3_EELb0ELb0ELb0ELb0ELb1ELb0ELb0ELb1EEEvNS_16Flash_fwd_paramsE)
        /*0308*/ 	.word	0x000000ff


	//----- nvinfo : EIATTR_FRAME_SIZE
	.align		4
.L_140:
        /*030c*/ 	.byte	0x04, 0x11
        /*030e*/ 	.short	(.L_142 - .L_141)
	.align		4
.L_141:
        /*0310*/ 	.word	index@(_ZN5flash24flash_fwd_splitkv_kernelI23Flash_fwd_kernel_traitsILi256ELi64ELi64ELi4ELb0ELb0EN7cutlass6half_tE19Flash_kernel_traitsILi256ELi64ELi64ELi4ES3_EELb0ELb0ELb0ELb0ELb1ELb0ELb0ELb1EEEvNS_16Flash_fwd_paramsE)
        /*0314*/ 	.word	0x00000000


	//----- nvinfo : EIATTR_REGCOUNT
	.align		4
.L_142:
        /*0318*/ 	.byte	0x04, 0x2f
        /*031a*/ 	.short	(.L_144 - .L_143)
	.align		4
.L_143:
        /*031c*/ 	.word	index@(_ZN5flash24flash_fwd_splitkv_kernelI23Flash_fwd_kernel_traitsILi256ELi64ELi64ELi4ELb0ELb0EN7cutlass6half_tE19Flash_kernel_traitsILi256ELi64ELi64ELi4ES3_EELb0ELb0ELb1ELb0ELb0ELb1ELb0ELb0EEEvNS_16Flash_fwd_paramsE)
        /*0320*/ 	.word	0x000000ff


	//----- nvinfo : EIATTR_FRAME_SIZE
	.align		4
.L_144:
        /*0324*/ 	.byte	0x04, 0x11
        /*0326*/ 	.short	(.L_146 - .L_145)
	.align		4
.L_145:
        /*0328*/ 	.word	index@(_ZN5flash24flash_fwd_splitkv_kernelI23Flash_fwd_kernel_traitsILi256ELi64ELi64ELi4ELb0ELb0EN7cutlass6half_tE19Flash_kernel_traitsILi256ELi64ELi64ELi4ES3_EELb0ELb0ELb1ELb0ELb0ELb1ELb0ELb0EEEvNS_16Flash_fwd_paramsE)
        /*032c*/ 	.word	0x00000000


	//----- nvinfo : EIATTR_REGCOUNT
	.align		4
.L_146:
        /*0330*/ 	.byte	0x04, 0x2f
        /*0332*/ 	.short	(.L_148 - .L_147)
	.align		4
.L_147:
        /*0334*/ 	.word	index@(_ZN5flash24flash_fwd_splitkv_kernelI23Flash_fwd_kernel_traitsILi256ELi64ELi64ELi4ELb0ELb0EN7cutlass6half_tE19Flash_kernel_traitsILi256ELi64ELi64ELi4ES3_EELb0ELb0ELb1ELb0ELb0ELb0ELb0ELb0EEEvNS_16Flash_fwd_paramsE)
        /*0338*/ 	.word	0x000000ff


	//----- nvinfo : EIATTR_FRAME_SIZE
	.align		4
.L_148:
        /*033c*/ 	.byte	0x04, 0x11
        /*033e*/ 	.short	(.L_150 - .L_149)
	.align		4
.L_149:
        /*0340*/ 	.word	index@(_ZN5flash24flash_fwd_splitkv_kernelI23Flash_fwd_kernel_traitsILi256ELi64ELi64ELi4ELb0ELb0EN7cutlass6half_tE19Flash_kernel_traitsILi256ELi64ELi64ELi4ES3_EELb0ELb0ELb1ELb0ELb0ELb0ELb0ELb0EEEvNS_16Flash_fwd_paramsE)
        /*0344*/ 	.word	0x00000000


	//----- nvinfo : EIATTR_REGCOUNT
	.align		4
.L_150:
        /*0348*/ 	.byte	0x04, 0x2f
        /*034a*/ 	.short	(.L_152 - .L_151)
	.align		4
.L_151:
        /*034c*/ 	.word	index@(_ZN5flash24flash_fwd_splitkv_kernelI23Flash_fwd_kernel_traitsILi256ELi64ELi64ELi4ELb0ELb0EN7cutlass6half_tE19Flash_kernel_traitsILi256ELi64ELi64ELi4ES3_EELb0ELb0ELb0ELb0ELb1ELb1ELb0ELb0EEEvNS_16Flash_fwd_paramsE)
        /*0350*/ 	.word	0x000000ff


	//----- nvinfo : EIATTR_FRAME_SIZE
	.align		4
.L_152:
        /*0354*/ 	.byte	0x04, 0x11
        /*0356*/ 	.short	(.L_154 - .L_153)
	.align		4
.L_153:
        /*0358*/ 	.word	index@(_ZN5flash24flash_fwd_splitkv_kernelI23Flash_fwd_kernel_traitsILi256ELi64ELi64ELi4ELb0ELb0EN7cutlass6half_tE19Flash_kernel_traitsILi256ELi64ELi64ELi4ES3_EELb0ELb0ELb0ELb0ELb1ELb1ELb0ELb0EEEvNS_16Flash_fwd_paramsE)
        /*035c*/ 	.word	0x00000010


	//----- nvinfo : EIATTR_REGCOUNT
	.align		4
.L_154:
        /*0360*/ 	.byte	0x04, 0x2f
        /*0362*/ 	.short	(.L_156 - .L_155)
	.align		4
.L_155:
        /*0364*/ 	.word	index@(_ZN5flash24flash_fwd_splitkv_kernelI23Flash_fwd_kernel_traitsILi256ELi64ELi64ELi4ELb0ELb0EN7cutlass6half_tE19Flash_kernel_traitsILi256ELi64ELi64ELi4ES3_EELb0ELb0ELb0ELb0ELb1ELb0ELb0ELb0EEEvNS_16Flash_fwd_paramsE)
        /*0368*/ 	.word	0x000000ff


	//----- nvinfo : EIATTR_FRAME_SIZE
	.align		4
.L_156:
        /*036c*/ 	.byte	0x04, 0x11
        /*036e*/ 	.short	(.L_158 - .L_157)
	.align		4
.L_157:
        /*0370*/ 	.word	index@(_ZN5flash24flash_fwd_splitkv_kernelI23Flash_fwd_kernel_traitsILi256ELi64ELi64ELi4ELb0ELb0EN7cutlass6half_tE19Flash_kernel_traitsILi256ELi64ELi64ELi4ES3_EELb0ELb0ELb0ELb0ELb1ELb0ELb0ELb0EEEvNS_16Flash_fwd_paramsE)
        /*0374*/ 	.word	0x00000000


	//----- nvinfo : EIATTR_REGCOUNT
	.align		4
.L_158:
        /*0378*/ 	.byte	0x04, 0x2f
        /*037a*/ 	.short	(.L_160 - .L_159)
	.align		4
.L_159:
        /*037c*/ 	.word	index@(_ZN5flash24flash_fwd_splitkv_kernelI23Flash_fwd_kernel_traitsILi256ELi64ELi64ELi4ELb0ELb0EN7cutlass6half_tE19Flash_kernel_traitsILi256ELi64ELi64ELi4ES3_EELb0ELb1ELb0ELb0ELb0ELb1ELb1ELb1EEEvNS_16Flash_fwd_paramsE)
        /*0380*/ 	.word	0x000000ff


	//----- nvinfo : EIATTR_FRAME_SIZE
	.align		4
.L_160:
        /*0384*/ 	.byte	0x04, 0x11
        /*0386*/ 	.short	(.L_162 - .L_161)
	.align		4
.L_161:
        /*0388*/ 	.word	index@($_ZN5flash24flash_fwd_splitkv_kernelI23Flash_fwd_kernel_traitsILi256ELi64ELi64ELi4ELb0ELb0EN7cutlass6half_tE19Flash_kernel_traitsILi256ELi64ELi64ELi4ES3_EELb0ELb1ELb0ELb0ELb0ELb1ELb1ELb1EEEvNS_16Flash_fwd_paramsE$_ZN5flash30compute_attn_1rowblock_splitkvI23Flash_fwd_kernel_traitsILi256ELi64ELi64ELi4ELb0ELb0EN7cutlass6half_tE19Flash_kernel_traitsILi256ELi64ELi64ELi4ES3_EELb0ELb1ELb0ELb0ELb0ELb1ELb1ELb1ENS_16Flash_fwd_paramsEEEvRKT8_iiiii)
        /*038c*/ 	.word	0x00000020


	//----- nvinfo : EIATTR_FRAME_SIZE
	.align		4
.L_162:
        /*0390*/ 	.byte	0x04, 0x11
        /*0392*/ 	.short	(.L_164 - .L_163)
	.align		4
.L_163:
        /*0394*/ 	.word	index@(_ZN5flash24flash_fwd_splitkv_kernelI23Flash_fwd_kernel_traitsILi256ELi64ELi64ELi4ELb0ELb0EN7cutlass6half_tE19Flash_kernel_traitsILi256ELi64ELi64ELi4ES3_EELb0ELb1ELb0ELb0ELb0ELb1ELb1ELb1EEEvNS_16Flash_fwd_paramsE)
        /*0398*/ 	.word	0x00000020


	//----- nvinfo : EIATTR_REGCOUNT
	.align		4
.L_164:
        /*039c*/ 	.byte	0x04, 0x2f
        /*039e*/ 	.short	(.L_166 - .L_165)
	.align		4
.L_165:
        /*03a0*/ 	.word	index@(_ZN5flash24flash_fwd_splitkv_kernelI23Flash_fwd_kernel_traitsILi256ELi64ELi64ELi4ELb0ELb0EN7cutlass6half_tE19Flash_kernel_traitsILi256ELi64ELi64ELi4ES3_EELb0ELb1ELb0ELb0ELb0ELb0ELb1ELb1EEEvNS_16Flash_fwd_paramsE)
        /*03a4*/ 	.word	0x000000ff


	//----- nvinfo : EIATTR_FRAME_SIZE
	.align		4
.L_166:
        /*03a8*/ 	.byte	0x04, 0x11
        /*03aa*/ 	.short	(.L_168 - .L_167)
	.align		4
.L_167:
        /*03ac*/ 	.word	index@($_ZN5flash24flash_fwd_splitkv_kernelI23Flash_fwd_kernel_traitsILi256ELi64ELi64ELi4ELb0ELb0EN7cutlass6half_tE19Flash_kernel_traitsILi256ELi64ELi64ELi4ES3_EELb0ELb1ELb0ELb0ELb0ELb0ELb1ELb1EEEvNS_16Flash_fwd_paramsE$_ZN5flash30compute_attn_1rowblock_splitkvI23Flash_fwd_kernel_traitsILi256ELi64ELi64ELi4ELb0ELb0EN7cutlass6half_tE19Flash_kernel_traitsILi256ELi64ELi64ELi4ES3_EELb0ELb1ELb0ELb0ELb0ELb0ELb1ELb1ENS_16Flash_fwd_paramsEEEvRKT8_iiiii)
        /*03b0*/ 	.word	0x00000018


	//----- nvinfo : EIATTR_FRAME_SIZE
	.align		4
.L_168:
        /*03b4*/ 	.byte	0x04, 0x11
        /*03b6*/ 	.short	(.L_170 - .L_169)
	.align		4
.L_169:
        /*03b8*/ 	.word	index@(_ZN5flash24flash_fwd_splitkv_kernelI23Flash_fwd_kernel_traitsILi256ELi64ELi64ELi4ELb0ELb0EN7cutlass6half_tE19Flash_kernel_traitsILi256ELi64ELi64ELi4ES3_EELb0ELb1ELb0ELb0ELb0ELb0ELb1ELb1EEEvNS_16Flash_fwd_paramsE)
        /*03bc*/ 	.word	0x00000018


	//----- nvinfo : EIATTR_REGCOUNT
	.align		4
.L_170:
        /*03c0*/ 	.byte	0x04, 0x2f
        /*03c2*/ 	.short	(.L_172 - .L_171)
	.align		4
.L_171:
        /*03c4*/ 	.word	index@(_ZN5flash24flash_fwd_splitkv_kernelI23Flash_fwd_kernel_traitsILi256ELi64ELi64ELi4ELb0ELb0EN7cutlass6half_tE19Flash_kernel_traitsILi256ELi64ELi64ELi4ES3_EELb0ELb1ELb0ELb0ELb0ELb1ELb1ELb0EEEvNS_16Flash_fwd_paramsE)
        /*03c8*/ 	.word	0x000000ff


	//----- nvinfo : EIATTR_FRAME_SIZE
	.align		4
.L_172:
        /*03cc*/ 	.byte	0x04, 0x11
        /*03ce*/ 	.short	(.L_174 - .L_173)
	.align		4
.L_173:
        /*03d0*/ 	.word	index@(_ZN5flash24flash_fwd_splitkv_kernelI23Flash_fwd_kernel_traitsILi256ELi64ELi64ELi4ELb0ELb0EN7cutlass6half_tE19Flash_kernel_traitsILi256ELi64ELi64ELi4ES3_EELb0ELb1ELb0ELb0ELb0ELb1ELb1ELb0EEEvNS_16Flash_fwd_paramsE)
        /*03d4*/ 	.word	0x00000000


	//----- nvinfo : EIATTR_REGCOUNT
	.align		4
.L_174:
        /*03d8*/ 	.byte	0x04, 0x2f
        /*03da*/ 	.short	(.L_176 - .L_175)
	.align		4
.L_175:
        /*03dc*/ 	.word	index@(_ZN5flash24flash_fwd_splitkv_kernelI23Flash_fwd_kernel_traitsILi256ELi64ELi64ELi4ELb0ELb0EN7cutlass6half_tE19Flash_kernel_traitsILi256ELi64ELi64ELi4ES3_EELb0ELb1ELb0ELb0ELb0ELb0ELb1ELb0EEEvNS_16Flash_fwd_paramsE)
        /*03e0*/ 	.word	0x000000ff


	//----- nvinfo : EIATTR_FRAME_SIZE
	.align		4
.L_176:
        /*03e4*/ 	.byte	0x04, 0x11
        /*03e6*/ 	.short	(.L_178 - .L_177)
	.align		4
.L_177:
        /*03e8*/ 	.word	index@(_ZN5flash24flash_fwd_splitkv_kernelI23Flash_fwd_kernel_traitsILi256ELi64ELi64ELi4ELb0ELb0EN7cutlass6half_tE19Flash_kernel_traitsILi256ELi64ELi64ELi4ES3_EELb0ELb1ELb0ELb0ELb0ELb0ELb1ELb0EEEvNS_16Flash_fwd_paramsE)
        /*03ec*/ 	.word	0x00000000


	//----- nvinfo : EIATTR_REGCOUNT
	.align		4
.L_178:
        /*03f0*/ 	.byte	0x04, 0x2f
        /*03f2*/ 	.short	(.L_180 - .L_179)
	.align		4
.L_179:
        /*03f4*/ 	.word	index@(_ZN5flash24flash_fwd_splitkv_kernelI23Flash_fwd_kernel_traitsILi256ELi64ELi64ELi4ELb0ELb0EN7cutlass6half_tE19Flash_kernel_traitsILi256ELi64ELi64ELi4ES3_EELb0ELb1ELb0ELb0ELb0ELb1ELb0ELb1EEEvNS_16Flash_fwd_paramsE)
        /*03f8*/ 	.word	0x000000ff


	//----- nvinfo : EIATTR_FRAME_SIZE
	.align		4
.L_180:
        /*03fc*/ 	.byte	0x04, 0x11
        /*03fe*/ 	.short	(.L_182 - .L_181)
	.align		4
.L_181:
        /*0400*/ 	.word	index@($_ZN5flash24flash_fwd_splitkv_kernelI23Flash_fwd_kernel_traitsILi256ELi64ELi64ELi4ELb0ELb0EN7cutlass6half_tE19Flash_kernel_traitsILi256ELi64ELi64ELi4ES3_EELb0ELb1ELb0ELb0ELb0ELb1ELb0ELb1EEEvNS_16Flash_fwd_paramsE$_ZN5flash30compute_attn_1rowblock_splitkvI23Flash_fwd_kernel_traitsILi256ELi64ELi64ELi4ELb0ELb0EN7cutlass6half_tE19Flash_kernel_traitsILi256ELi64ELi64ELi4ES3_EELb0ELb1ELb0ELb0ELb0ELb1ELb0ELb1ENS_16Flash_fwd_paramsEEEvRKT8_iiiii)
        /*0404*/ 	.word	0x00000010


	//----- nvinfo : EIATTR_FRAME_SIZE
	.align		4
.L_182:
        /*0408*/ 	.byte	0x04, 0x11
        /*040a*/ 	.short	(.L_184 - .L_183)
	.align		4
.L_183:
        /*040c*/ 	.word	index@(_ZN5flash24flash_fwd_splitkv_kernelI23Flash_fwd_kernel_traitsILi256ELi64ELi64ELi4ELb0ELb0EN7cutlass6half_tE19Flash_kernel_traitsILi256ELi64ELi64ELi4ES3_EELb0ELb1ELb0ELb0ELb0ELb1ELb0ELb1EEEvNS_16Flash_fwd_paramsE)
        /*0410*/ 	.word	0x00000010


	//----- nvinfo : EIATTR_REGCOUNT
	.align		4
.L_184:
        /*0414*/ 	.byte	0x04, 0x2f
        /*0416*/ 	.short	(.L_186 - .L_185)
	.align		4
.L_185:
        /*0418*/ 	.word	index@(_ZN5flash24flash_fwd_splitkv_kernelI23Flash_fwd_kernel_traitsILi256ELi64ELi64ELi4ELb0ELb0EN7cutlass6half_tE19Flash_kernel_traitsILi256ELi64ELi64ELi4ES3_EELb0ELb1ELb0ELb0ELb0ELb0ELb0ELb1EEEvNS_16Flash_fwd_paramsE)
        /*041c*/ 	.word	0x000000ff


	//----- nvinfo : EIATTR_FRAME_SIZE
	.align		4
.L_186:
        /*0420*/ 	.byte	0x04, 0x11
        /*0422*/ 	.short	(.L_188 - .L_187)
	.align		4
.L_187:
        /*0424*/ 	.word	index@($_ZN5flash24flash_fwd_splitkv_kernelI23Flash_fwd_kernel_traitsILi256ELi64ELi64ELi4ELb0ELb0EN7cutlass6half_tE19Flash_kernel_traitsILi256ELi64ELi64ELi4ES3_EELb0ELb1ELb0ELb0ELb0ELb0ELb0ELb1EEEvNS_16Flash_fwd_paramsE$_ZN5flash30compute_attn_1rowblock_splitkvI23Flash_fwd_kernel_traitsILi256ELi64ELi64ELi4ELb0ELb0EN7cutlass6half_tE19Flash_kernel_traitsILi256ELi64ELi64ELi4ES3_EELb0ELb1ELb0ELb0ELb0ELb0ELb0ELb1ENS_16Flash_fwd_paramsEEEvRKT8_iiiii)
        /*0428*/ 	.word	0x00000010


	//----- nvinfo : EIATTR_FRAME_SIZE
	.align		4
.L_188:
        /*042c*/ 	.byte	0x04, 0x11
        /*042e*/ 	.short	(.L_190 - .L_189)
	.align		4
.L_189:
        /*0430*/ 	.word	index@(_ZN5flash24flash_fwd_splitkv_kernelI23Flash_fwd_kernel_traitsILi256ELi64ELi64ELi4ELb0ELb0EN7cutlass6half_tE19Flash_kernel_traitsILi256ELi64ELi64ELi4ES3_EELb0ELb1ELb0ELb0ELb0ELb0ELb0ELb1EEEvNS_16Flash_fwd_paramsE)
        /*0434*/ 	.word	0x00000010


	//----- nvinfo : EIATTR_REGCOUNT
	.align		4
.L_190:
        /*0438*/ 	.byte	0x04, 0x2f
        /*043a*/ 	.short	(.L_192 - .L_191)
	.align		4
.L_191:
        /*043c*/ 	.word	index@(_ZN5flash24flash_fwd_splitkv_kernelI23Flash_fwd_kernel_traitsILi256ELi64ELi64ELi4ELb0ELb0EN7cutlass6half_tE19Flash_kernel_traitsILi256ELi64ELi64ELi4ES3_EELb0ELb1ELb0ELb0ELb0ELb1ELb0ELb0EEEvNS_16Flash_fwd_paramsE)
        /*0440*/ 	.word	0x000000ff


	//----- nvinfo : EIATTR_FRAME_SIZE
	.align		4
.L_192:
        /*0444*/ 	.byte	0x04, 0x11
        /*0446*/ 	.short	(.L_194 - .L_193)
	.align		4
.L_193:
        /*0448*/ 	.word	index@(_ZN5flash24flash_fwd_splitkv_kernelI23Flash_fwd_kernel_traitsILi256ELi64ELi64ELi4ELb0ELb0EN7cutlass6half_tE19Flash_kernel_traitsILi256ELi64ELi64ELi4ES3_EELb0ELb1ELb0ELb0ELb0ELb1ELb0ELb0EEEvNS_16Flash_fwd_paramsE)
        /*044c*/ 	.word	0x00000078


	//----- nvinfo : EIATTR_REGCOUNT
	.align		4
.L_194:
        /*0450*/ 	.byte	0x04, 0x2f
        /*0452*/ 	.short	(.L_196 - .L_195)
	.align		4
.L_195:
        /*0454*/ 	.word	index@(_ZN5flash24flash_fwd_splitkv_kernelI23Flash_fwd_kernel_traitsILi256ELi64ELi64ELi4ELb0ELb0EN7cutlass6half_tE19Flash_kernel_traitsILi256ELi64ELi64ELi4ES3_EELb0ELb1ELb0ELb0ELb0ELb0ELb0ELb0EEEvNS_16Flash_fwd_paramsE)
        /*0458*/ 	.word	0x000000ff


	//----- nvinfo : EIATTR_FRAME_SIZE
	.align		4
.L_196:
        /*045c*/ 	.byte	0x04, 0x11
        /*045e*/ 	.short	(.L_198 - .L_197)
	.align		4
.L_197:
        /*0460*/ 	.word	index@(_ZN5flash24flash_fwd_splitkv_kernelI23Flash_fwd_kernel_traitsILi256ELi64ELi64ELi4ELb0ELb0EN7cutlass6half_tE19Flash_kernel_traitsILi256ELi64ELi64ELi4ES3_EELb0ELb1ELb0ELb0ELb0ELb0ELb0ELb0EEEvNS_16Flash_fwd_paramsE)
        /*0464*/ 	.word	0x00000008


	//----- nvinfo : EIATTR_REGCOUNT
	.align		4
.L_198:
        /*0468*/ 	.byte	0x04, 0x2f
        /*046a*/ 	.short	(.L_200 - .L_199)
	.align		4
.L_199:
        /*046c*/ 	.word	index@(_ZN5flash24flash_fwd_splitkv_kernelI23Flash_fwd_kernel_traitsILi256ELi64ELi64ELi4ELb0ELb0EN7cutlass6half_tE19Flash_kernel_traitsILi256ELi64ELi64ELi4ES3_EELb0ELb0ELb0ELb0ELb0ELb1ELb1ELb1EEEvNS_16Flash_fwd_paramsE)
        /*0470*/ 	.word	0x000000ff


	//----- nvinfo : EIATTR_FRAME_SIZE
	.align		4
.L_200:
        /*0474*/ 	.byte	0x04, 0x11
        /*0476*/ 	.short	(.L_202 - .L_201)
	.align		4
.L_201:
        /*0478*/ 	.word	index@($_ZN5flash24flash_fwd_splitkv_kernelI23Flash_fwd_kernel_traitsILi256ELi64ELi64ELi4ELb0ELb0EN7cutlass6half_tE19Flash_kernel_traitsILi256ELi64ELi64ELi4ES3_EELb0ELb0ELb0ELb0ELb0ELb1ELb1ELb1EEEvNS_16Flash_fwd_paramsE$_ZN5flash30compute_attn_1rowblock_splitkvI23Flash_fwd_kernel_traitsILi256ELi64ELi64ELi4ELb0ELb0EN7cutlass6half_tE19Flash_kernel_traitsILi256ELi64ELi64ELi4ES3_EELb0ELb0ELb0ELb0ELb0ELb1ELb1ELb1ENS_16Flash_fwd_paramsEEEvRKT8_iiiii)
        /*047c*/ 	.word	0x00000008


	//----- nvinfo : EIATTR_FRAME_SIZE
	.align		4
.L_202:
        /*0480*/ 	.byte	0x04, 0x11
        /*0482*/ 	.short	(.L_204 - .L_203)
	.align		4
.L_203:
        /*0484*/ 	.word	index@(_ZN5flash24flash_fwd_splitkv_kernelI23Flash_fwd_kernel_traitsILi256ELi64ELi64ELi4ELb0ELb0EN7cutlass6half_tE19Flash_kernel_traitsILi256ELi64ELi64ELi4ES3_EELb0ELb0ELb0ELb0ELb0ELb1ELb1ELb1EEEvNS_16Flash_fwd_paramsE)
        /*0488*/ 	.word	0x00000008


	//----- nvinfo : EIATTR_REGCOUNT
	.align		4
.L_204:
        /*048c*/ 	.byte	0x04, 0x2f
        /*048e*/ 	.short	(.L_206 - .L_205)
	.align		4
.L_205:
        /*0490*/ 	.word	index@(_ZN5flash24flash_fwd_splitkv_kernelI23Flash_fwd_kernel_traitsILi256ELi64ELi64ELi4ELb0ELb0EN7cutlass6half_tE19Flash_kernel_traitsILi256ELi64ELi64ELi4ES3_EELb0ELb0ELb0ELb0ELb0ELb0ELb1ELb1EEEvNS_16Flash_fwd_paramsE)
        /*0494*/ 	.word	0x000000ff


	//----- nvinfo : EIATTR_FRAME_SIZE
	.align		4
.L_206:
        /*0498*/ 	.byte	0x04, 0x11
        /*049a*/ 	.short	(.L_208 - .L_207)
	.align		4
.L_207:
        /*049c*/ 	.word	index@($_ZN5flash24flash_fwd_splitkv_kernelI23Flash_fwd_kernel_traitsILi256ELi64ELi64ELi4ELb0ELb0EN7cutlass6half_tE19Flash_kernel_traitsILi256ELi64ELi64ELi4ES3_EELb0ELb0ELb0ELb0ELb0ELb0ELb1ELb1EEEvNS_16Flash_fwd_paramsE$_ZN5flash30compute_attn_1rowblock_splitkvI23Flash_fwd_kernel_traitsILi256ELi64ELi64ELi4ELb0ELb0EN7cutlass6half_tE19Flash_kernel_traitsILi256ELi64ELi64ELi4ES3_EELb0ELb0ELb0ELb0ELb0ELb0ELb1ELb1ENS_16Flash_fwd_paramsEEEvRKT8_iiiii)
        /*04a0*/ 	.word	0x00000000


	//----- nvinfo : EIATTR_FRAME_SIZE
	.align		4
.L_208:
        /*04a4*/ 	.byte	0x04, 0x11
        /*04a6*/ 	.short	(.L_210 - .L_209)
	.align		4
.L_209:
        /*04a8*/ 	.word	index@(_ZN5flash24flash_fwd_splitkv_kernelI23Flash_fwd_kernel_traitsILi256ELi64ELi64ELi4ELb0ELb0EN7cutlass6half_tE19Flash_kernel_traitsILi256ELi64ELi64ELi4ES3_EELb0ELb0ELb0ELb0ELb0ELb0ELb1ELb1EEEvNS_16Flash_fwd_paramsE)
        /*04ac*/ 	.word	0x00000000


	//----- nvinfo : EIATTR_REGCOUNT
	.align		4
.L_210:
        /*04b0*/ 	.byte	0x04, 0x2f
        /*04b2*/ 	.short	(.L_212 - .L_211)
	.align		4
.L_211:
        /*04b4*/ 	.word	index@(_ZN5flash24flash_fwd_splitkv_kernelI23Flash_fwd_kernel_traitsILi256ELi64ELi64ELi4ELb0ELb0EN7cutlass6half_tE19Flash_kernel_traitsILi256ELi64ELi64ELi4ES3_EELb0ELb0ELb0ELb0ELb0ELb1ELb1ELb0EEEvNS_16Flash_fwd_paramsE)
        /*04b8*/ 	.word	0x000000ff


	//----- nvinfo : EIATTR_FRAME_SIZE
	.align		4
.L_212:
        /*04bc*/ 	.byte	0x04, 0x11
        /*04be*/ 	.short	(.L_214 - .L_213)
	.align		4
.L_213:
        /*04c0*/ 	.word	index@(_ZN5flash24flash_fwd_splitkv_kernelI23Flash_fwd_kernel_traitsILi256ELi64ELi64ELi4ELb0ELb0EN7cutlass6half_tE19Flash_kernel_traitsILi256ELi64ELi64ELi4ES3_EELb0ELb0ELb0ELb0ELb0ELb1ELb1ELb0EEEvNS_16Flash_fwd_paramsE)
        /*04c4*/ 	.word	0x00000000


	//----- nvinfo : EIATTR_REGCOUNT
	.align		4
.L_214:
        /*04c8*/ 	.byte	0x04, 0x2f
        /*04ca*/ 	.short	(.L_216 - .L_215)
	.align		4
.L_215:
        /*04cc*/ 	.word	index@(_ZN5flash24flash_fwd_splitkv_kernelI23Flash_fwd_kernel_traitsILi256ELi64ELi64ELi4ELb0ELb0EN7cutlass6half_tE19Flash_kernel_traitsILi256ELi64ELi64ELi4ES3_EELb0ELb0ELb0ELb0ELb0ELb0ELb1ELb0EEEvNS_16Flash_fwd_paramsE)
        /*04d0*/ 	.word	0x000000fe


	//----- nvinfo : EIATTR_FRAME_SIZE
	.align		4
.L_216:
        /*04d4*/ 	.byte	0x04, 0x11
        /*04d6*/ 	.short	(.L_218 - .L_217)
	.align		4
.L_217:
        /*04d8*/ 	.word	index@(_ZN5flash24flash_fwd_splitkv_kernelI23Flash_fwd_kernel_traitsILi256ELi64ELi64ELi4ELb0ELb0EN7cutlass6half_tE19Flash_kernel_traitsILi256ELi64ELi64ELi4ES3_EELb0ELb0ELb0ELb0ELb0ELb0ELb1ELb0EEEvNS_16Flash_fwd_paramsE)
        /*04dc*/ 	.word	0x00000000


	//----- nvinfo : EIATTR_REGCOUNT
	.align		4
.L_218:
        /*04e0*/ 	.byte	0x04, 0x2f
        /*04e2*/ 	.short	(.L_220 - .L_219)
	.align		4
.L_219:
        /*04e4*/ 	.word	index@(_ZN5flash24flash_fwd_splitkv_kernelI23Flash_fwd_kernel_traitsILi256ELi64ELi64ELi4ELb0ELb0EN7cutlass6half_tE19Flash_kernel_traitsILi256ELi64ELi64ELi4ES3_EELb0ELb0ELb0ELb0ELb0ELb1ELb0ELb1EEEvNS_16Flash_fwd_paramsE)
        /*04e8*/ 	.word	0x000000ff


	//----- nvinfo : EIATTR_FRAME_SIZE
	.align		4
.L_220:
        /*04ec*/ 	.byte	0x04, 0x11
        /*04ee*/ 	.short	(.L_222 - .L_221)
	.align		4
.L_221:
        /*04f0*/ 	.word	index@($_ZN5flash24flash_fwd_splitkv_kernelI23Flash_fwd_kernel_traitsILi256ELi64ELi64ELi4ELb0ELb0EN7cutlass6half_tE19Flash_kernel_traitsILi256ELi64ELi64ELi4ES3_EELb0ELb0ELb0ELb0ELb0ELb1ELb0ELb1EEEvNS_16Flash_fwd_paramsE$_ZN5flash30compute_attn_1rowblock_splitkvI23Flash_fwd_kernel_traitsILi256ELi64ELi64ELi4ELb0ELb0EN7cutlass6half_tE19Flash_kernel_traitsILi256ELi64ELi64ELi4ES3_EELb0ELb0ELb0ELb0ELb0ELb1ELb0ELb1ENS_16Flash_fwd_paramsEEEvRKT8_iiiii)
        /*04f4*/ 	.word	0x00000000


	//----- nvinfo : EIATTR_FRAME_SIZE
	.align		4
.L_222:
        /*04f8*/ 	.byte	0x04, 0x11
        /*04fa*/ 	.short	(.L_224 - .L_223)
	.align		4
.L_223:
        /*04fc*/ 	.word	index@(_ZN5flash24flash_fwd_splitkv_kernelI23Flash_fwd_kernel_traitsILi256ELi64ELi64ELi4ELb0ELb0EN7cutlass6half_tE19Flash_kernel_traitsILi256ELi64ELi64ELi4ES3_EELb0ELb0ELb0ELb0ELb0ELb1ELb0ELb1EEEvNS_16Flash_fwd_paramsE)
        /*0500*/ 	.word	0x00000000


	//----- nvinfo : EIATTR_REGCOUNT
	.align		4
.L_224:
        /*0504*/ 	.byte	0x04, 0x2f
        /*0506*/ 	.short	(.L_226 - .L_225)
	.align		4
.L_225:
        /*0508*/ 	.word	index@(_ZN5flash24flash_fwd_splitkv_kernelI23Flash_fwd_kernel_traitsILi256ELi64ELi64ELi4ELb0ELb0EN7cutlass6half_tE19Flash_kernel_traitsILi256ELi64ELi64ELi4ES3_EELb0ELb0ELb0ELb0ELb0ELb0ELb0ELb1EEEvNS_16Flash_fwd_paramsE)
        /*050c*/ 	.word	0x000000ff


	//----- nvinfo : EIATTR_FRAME_SIZE
	.align		4
.L_226:
        /*0510*/ 	.byte	0x04, 0x11
        /*0512*/ 	.short	(.L_228 - .L_227)
	.align		4
.L_227:
        /*0514*/ 	.word	index@($_ZN5flash24flash_fwd_splitkv_kernelI23Flash_fwd_kernel_traitsILi256ELi64ELi64ELi4ELb0ELb0EN7cutlass6half_tE19Flash_kernel_traitsILi256ELi64ELi64ELi4ES3_EELb0ELb0ELb0ELb0ELb0ELb0ELb0ELb1EEEvNS_16Flash_fwd_paramsE$_ZN5flash30compute_attn_1rowblock_splitkvI23Flash_fwd_kernel_traitsILi256ELi64ELi64ELi4ELb0ELb0EN7cutlass6half_tE19Flash_kernel_traitsILi256ELi64ELi64ELi4ES3_EELb0ELb0ELb0ELb0ELb0ELb0ELb0ELb1ENS_16Flash_fwd_paramsEEEvRKT8_iiiii)
        /*0518*/ 	.word	0x00000000


	//----- nvinfo : EIATTR_FRAME_SIZE
	.align		4
.L_228:
        /*051c*/ 	.byte	0x04, 0x11
        /*051e*/ 	.short	(.L_230 - .L_229)
	.align		4
.L_229:
        /*0520*/ 	.word	index@(_ZN5flash24flash_fwd_splitkv_kernelI23Flash_fwd_kernel_traitsILi256ELi64ELi64ELi4ELb0ELb0EN7cutlass6half_tE19Flash_kernel_traitsILi256ELi64ELi64ELi4ES3_EELb0ELb0ELb0ELb0ELb0ELb0ELb0ELb1EEEvNS_16Flash_fwd_paramsE)
        /*0524*/ 	.word	0x00000000


	//----- nvinfo : EIATTR_REGCOUNT
	.align		4
.L_230:
        /*0528*/ 	.byte	0x04, 0x2f
        /*052a*/ 	.short	(.L_232 - .L_231)
	.align		4
.L_231:
        /*052c*/ 	.word	index@(_ZN5flash24flash_fwd_splitkv_kernelI23Flash_fwd_kernel_traitsILi256ELi64ELi64ELi4ELb0ELb0EN7cutlass6half_tE19Flash_kernel_traitsILi256ELi64ELi64ELi4ES3_EELb0ELb0ELb0ELb0ELb0ELb1ELb0ELb0EEEvNS_16Flash_fwd_paramsE)
        /*0530*/ 	.word	0x000000ff


	//----- nvinfo : EIATTR_FRAME_SIZE
	.align		4
.L_232:
        /*0534*/ 	.byte	0x04, 0x11
        /*0536*/ 	.short	(.L_234 - .L_233)
	.align		4
.L_233:
        /*0538*/ 	.word	index@(_ZN5flash24flash_fwd_splitkv_kernelI23Flash_fwd_kernel_traitsILi256ELi64ELi64ELi4ELb0ELb0EN7cutlass6half_tE19Flash_kernel_traitsILi256ELi64ELi64ELi4ES3_EELb0ELb0ELb0ELb0ELb0ELb1ELb0ELb0EEEvNS_16Flash_fwd_paramsE)
        /*053c*/ 	.word	0x00000000


	//----- nvinfo : EIATTR_REGCOUNT
	.align		4
.L_234:
        /*0540*/ 	.byte	0x04, 0x2f
        /*0542*/ 	.short	(.L_236 - .L_235)
	.align		4
.L_235:
        /*0544*/ 	.word	index@(_ZN5flash24flash_fwd_splitkv_kernelI23Flash_fwd_kernel_traitsILi256ELi64ELi64ELi4ELb0ELb0EN7cutlass6half_tE19Flash_kernel_traitsILi256ELi64ELi64ELi4ES3_EELb0ELb0ELb0ELb0ELb0ELb0ELb0ELb0EEEvNS_16Flash_fwd_paramsE)
        /*0548*/ 	.word	0x000000ff


	//----- nvinfo : EIATTR_FRAME_SIZE
	.align		4
.L_236:
        /*054c*/ 	.byte	0x04, 0x11
        /*054e*/ 	.short	(.L_238 - .L_237)
	.align		4
.L_237:
        /*0550*/ 	.word	index@(_ZN5flash24flash_fwd_splitkv_kernelI23Flash_fwd_kernel_traitsILi256ELi64ELi64ELi4ELb0ELb0EN7cutlass6half_tE19Flash_kernel_traitsILi256ELi64ELi64ELi4ES3_EELb0ELb0ELb0ELb0ELb0ELb0ELb0ELb0EEEvNS_16Flash_fwd_paramsE)
        /*0554*/ 	.word	0x00000000


	//----- nvinfo : EIATTR_REGCOUNT
	.align		4
.L_238:
        /*0558*/ 	.byte	0x04, 0x2f
        /*055a*/ 	.short	(.L_240 - .L_239)
	.align		4
.L_239:
        /*055c*/ 	.word	index@(_ZN5flash32flash_fwd_splitkv_combine_kernelI23Flash_fwd_kernel_traitsILi256ELi64ELi64ELi4ELb0ELb0EN7cutlass6half_tE19Flash_kernel_traitsILi256ELi64ELi64ELi4ES3_EELi4ELi1ELb1EEEvNS_16Flash_fwd_paramsE)
        /*0560*/ 	.word	0x00000038


	//----- nvinfo : EIATTR_FRAME_SIZE
	.align		4
.L_240:
        /*0564*/ 	.byte	0x04, 0x11
        /*0566*/ 	.short	(.L_242 - .L_241)
	.align		4
.L_241:
        /*0568*/ 	.word	index@($__internal_13_$__cuda_sm20_div_s64)
        /*056c*/ 	.word	0x00000000


	//----- nvinfo : EIATTR_FRAME_SIZE
	.align		4
.L_242:
        /*0570*/ 	.byte	0x04, 0x11
        /*0572*/ 	.short	(.L_244 - .L_243)
	.align		4
.L_243:
        /*0574*/ 	.word	index@(_ZN5flash32flash_fwd_splitkv_combine_kernelI23Flash_fwd_kernel_traitsILi256ELi64ELi64ELi4ELb0ELb0EN7cutlass6half_tE19Flash_kernel_traitsILi256ELi64ELi64ELi4ES3_EELi4ELi1ELb1EEEvNS_16Flash_fwd_paramsE)
        /*0578*/ 	.word	0x00000000


	//----- nvinfo : EIATTR_REGCOUNT
	.align		4
.L_244:
        /*057c*/ 	.byte	0x04, 0x2f
        /*057e*/ 	.short	(.L_246 - .L_245)
	.align		4
.L_245:
        /*0580*/ 	.word	index@(_ZN5flash32flash_fwd_splitkv_combine_kernelI23Flash_fwd_kernel_traitsILi256ELi64ELi64ELi4ELb0ELb0EN7cutlass6half_tE19Flash_kernel_traitsILi256ELi64ELi64ELi4ES3_EELi4ELi2ELb1EEEvNS_16Flash_fwd_paramsE)
        /*0584*/ 	.word	0x00000036


	//----- nvinfo : EIATTR_FRAME_SIZE
	.align		4
.L_246:
        /*0588*/ 	.byte	0x04, 0x11
        /*058a*/ 	.short	(.L_248 - .L_247)
	.align		4
.L_247:
        /*058c*/ 	.word	index@($__internal_12_$__cuda_sm20_div_s64)
        /*0590*/ 	.word	0x00000000


	//----- nvinfo : EIATTR_FRAME_SIZE
	.align		4
.L_248:
        /*0594*/ 	.byte	0x04, 0x11
        /*0596*/ 	.short	(.L_250 - .L_249)
	.align		4
.L_249:
        /*0598*/ 	.word	index@(_ZN5flash32flash_fwd_splitkv_combine_kernelI23Flash_fwd_kernel_traitsILi256ELi64ELi64ELi4ELb0ELb0EN7cutlass6half_tE19Flash_kernel_traitsILi256ELi64ELi64ELi4ES3_EELi4ELi2ELb1EEEvNS_16Flash_fwd_paramsE)
        /*059c*/ 	.word	0x00000000


	//----- nvinfo : EIATTR_REGCOUNT
	.align		4
.L_250:
        /*05a0*/ 	.byte	0x04, 0x2f
        /*05a2*/ 	.short	(.L_252 - .L_251)
	.align		4
.L_251:
        /*05a4*/ 	.word	index@(_ZN5flash32flash_fwd_splitkv_combine_kernelI23Flash_fwd_kernel_traitsILi256ELi64ELi64ELi4ELb0ELb0EN7cutlass6half_tE19Flash_kernel_traitsILi256ELi64ELi64ELi4ES3_EELi4ELi3ELb1EEEvNS_16Flash_fwd_paramsE)
        /*05a8*/ 	.word	0x00000036


	//----- nvinfo : EIATTR_FRAME_SIZE
	.align		4
.L_252:
        /*05ac*/ 	.byte	0x04, 0x11
        /*05ae*/ 	.short	(.L_254 - .L_253)
	.align		4
.L_253:
        /*05b0*/ 	.word	index@($__internal_11_$__cuda_sm20_div_s64)
        /*05b4*/ 	.word	0x00000000


	//----- nvinfo : EIATTR_FRAME_SIZE
	.align		4
.L_254:
        /*05b8*/ 	.byte	0x04, 0x11
        /*05ba*/ 	.short	(.L_256 - .L_255)
	.align		4
.L_255:
        /*05bc*/ 	.word	index@(_ZN5flash32flash_fwd_splitkv_combine_kernelI23Flash_fwd_kernel_traitsILi256ELi64ELi64ELi4ELb0ELb0EN7cutlass6half_tE19Flash_kernel_traitsILi256ELi64ELi64ELi4ES3_EELi4ELi3ELb1EEEvNS_16Flash_fwd_paramsE)
        /*05c0*/ 	.word	0x00000000


	//----- nvinfo : EIATTR_REGCOUNT
	.align		4
.L_256:
        /*05c4*/ 	.byte	0x04, 0x2f
        /*05c6*/ 	.short	(.L_258 - .L_257)
	.align		4
.L_257:
        /*05c8*/ 	.word	index@(_ZN5flash32flash_fwd_splitkv_combine_kernelI23Flash_fwd_kernel_traitsILi256ELi64ELi64ELi4ELb0ELb0EN7cutlass6half_tE19Flash_kernel_traitsILi256ELi64ELi64ELi4ES3_EELi4ELi4ELb1EEEvNS_16Flash_fwd_paramsE)
        /*05cc*/ 	.word	0x00000036


	//----- nvinfo : EIATTR_FRAME_SIZE
	.align		4
.L_258:
        /*05d0*/ 	.byte	0x04, 0x11
        /*05d2*/ 	.short	(.L_260 - .L_259)
	.align		4
.L_259:
        /*05d4*/ 	.word	index@($__internal_10_$__cuda_sm20_div_s64)
        /*05d8*/ 	.word	0x00000000


	//----- nvinfo : EIATTR_FRAME_SIZE
	.align		4
.L_260:
        /*05dc*/ 	.byte	0x04, 0x11
        /*05de*/ 	.short	(.L_262 - .L_261)
	.align		4
.L_261:
        /*05e0*/ 	.word	index@(_ZN5flash32flash_fwd_splitkv_combine_kernelI23Flash_fwd_kernel_traitsILi256ELi64ELi64ELi4ELb0ELb0EN7cutlass6half_tE19Flash_kernel_traitsILi256ELi64ELi64ELi4ES3_EELi4ELi4ELb1EEEvNS_16Flash_fwd_paramsE)
        /*05e4*/ 	.word	0x00000000


	//----- nvinfo : EIATTR_REGCOUNT
	.align		4
.L_262:
        /*05e8*/ 	.byte	0x04, 0x2f
        /*05ea*/ 	.short	(.L_264 - .L_263)
	.align		4
.L_263:
        /*05ec*/ 	.word	index@(_ZN5flash32flash_fwd_splitkv_combine_kernelI23Flash_fwd_kernel_traitsILi256ELi64ELi64ELi4ELb0ELb0EN7cutlass6half_tE19Flash_kernel_traitsILi256ELi64ELi64ELi4ES3_EELi4ELi5ELb1EEEvNS_16Flash_fwd_paramsE)
        /*05f0*/ 	.word	0x00000036


	//----- nvinfo : EIATTR_FRAME_SIZE
	.align		4
.L_264:
        /*05f4*/ 	.byte	0x04, 0x11
        /*05f6*/ 	.short	(.L_266 - .L_265)
	.align		4
.L_265:
        /*05f8*/ 	.word	index@($__internal_9_$__cuda_sm20_div_s64)
        /*05fc*/ 	.word	0x00000000


	//----- nvinfo : EIATTR_FRAME_SIZE
	.align		4
.L_266:
        /*0600*/ 	.byte	0x04, 0x11
        /*0602*/ 	.short	(.L_268 - .L_267)
	.align		4
.L_267:
        /*0604*/ 	.word	index@(_ZN5flash32flash_fwd_splitkv_combine_kernelI23Flash_fwd_kernel_traitsILi256ELi64ELi64ELi4ELb0ELb0EN7cutlass6half_tE19Flash_kernel_traitsILi256ELi64ELi64ELi4ES3_EELi4ELi5ELb1EEEvNS_16Flash_fwd_paramsE)
        /*0608*/ 	.word	0x00000000


	//----- nvinfo : EIATTR_REGCOUNT
	.align		4
.L_268:
        /*060c*/ 	.byte	0x04, 0x2f
        /*060e*/ 	.short	(.L_270 - .L_269)
	.align		4
.L_269:
        /*0610*/ 	.word	index@(_ZN5flash32flash_fwd_splitkv_combine_kernelI23Flash_fwd_kernel_traitsILi256ELi64ELi64ELi4ELb0ELb0EN7cutlass6half_tE19Flash_kernel_traitsILi256ELi64ELi64ELi4ES3_EELi4ELi6ELb1EEEvNS_16Flash_fwd_paramsE)
        /*0614*/ 	.word	0x0000003a


	//----- nvinfo : EIATTR_FRAME_SIZE
	.align		4
.L_270:
        /*0618*/ 	.byte	0x04, 0x11
        /*061a*/ 	.short	(.L_272 - .L_271)
	.align		4
.L_271:
        /*061c*/ 	.word	index@($__internal_8_$__cuda_sm20_div_s64)
        /*0620*/ 	.word	0x00000000


	//----- nvinfo : EIATTR_FRAME_SIZE
	.align		4
.L_272:
        /*0624*/ 	.byte	0x04, 0x11
        /*0626*/ 	.short	(.L_274 - .L_273)
	.align		4
.L_273:
        /*0628*/ 	.word	index@(_ZN5flash32flash_fwd_splitkv_combine_kernelI23Flash_fwd_kernel_traitsILi256ELi64ELi64ELi4ELb0ELb0EN7cutlass6half_tE19Flash_kernel_traitsILi256ELi64ELi64ELi4ES3_EELi4ELi6ELb1EEEvNS_16Flash_fwd_paramsE)
        /*062c*/ 	.word	0x00000000


	//----- nvinfo : EIATTR_REGCOUNT
	.align		4
.L_274:
        /*0630*/ 	.byte	0x04, 0x2f
        /*0632*/ 	.short	(.L_276 - .L_275)
	.align		4
.L_275:
        /*0634*/ 	.word	index@(_ZN5flash32flash_fwd_splitkv_combine_kernelI23Flash_fwd_kernel_traitsILi256ELi64ELi64ELi4ELb0ELb0EN7cutlass6half_tE19Flash_kernel_traitsILi256ELi64ELi64ELi4ES3_EELi4ELi7ELb1EEEvNS_16Flash_fwd_paramsE)
        /*0638*/ 	.word	0x0000003c


	//----- nvinfo : EIATTR_FRAME_SIZE
	.align		4
.L_276:
        /*063c*/ 	.byte	0x04, 0x11
        /*063e*/ 	.short	(.L_278 - .L_277)
	.align		4
.L_277:
        /*0640*/ 	.word	index@($__internal_7_$__cuda_sm20_div_s64)
        /*0644*/ 	.word	0x00000000


	//----- nvinfo : EIATTR_FRAME_SIZE
	.align		4
.L_278:
        /*0648*/ 	.byte	0x04, 0x11
        /*064a*/ 	.short	(.L_280 - .L_279)
	.align		4
.L_279:
        /*064c*/ 	.word	index@(_ZN5flash32flash_fwd_splitkv_combine_kernelI23Flash_fwd_kernel_traitsILi256ELi64ELi64ELi4ELb0ELb0EN7cutlass6half_tE19Flash_kernel_traitsILi256ELi64ELi64ELi4ES3_EELi4ELi7ELb1EEEvNS_16Flash_fwd_paramsE)
        /*0650*/ 	.word	0x00000000


	//----- nvinfo : EIATTR_REGCOUNT
	.align		4
.L_280:
        /*0654*/ 	.byte	0x04, 0x2f
        /*0656*/ 	.short	(.L_282 - .L_281)
	.align		4
.L_281:
        /*0658*/ 	.word	index@(_ZN5flash32flash_fwd_splitkv_combine_kernelI23Flash_fwd_kernel_traitsILi256ELi64ELi64ELi4ELb0ELb0EN7cutlass6half_tE19Flash_kernel_traitsILi256ELi64ELi64ELi4ES3_EELi4ELi1ELb0EEEvNS_16Flash_fwd_paramsE)
        /*065c*/ 	.word	0x00000036


	//----- nvinfo : EIATTR_FRAME_SIZE
	.align		4
.L_282:
        /*0660*/ 	.byte	0x04, 0x11
        /*0662*/ 	.short	(.L_284 - .L_283)
	.align		4
.L_283:
        /*0664*/ 	.word	index@($__internal_6_$__cuda_sm20_div_s64)
        /*0668*/ 	.word	0x00000000


	//----- nvinfo : EIATTR_FRAME_SIZE
	.align		4
.L_284:
        /*066c*/ 	.byte	0x04, 0x11
        /*066e*/ 	.short	(.L_286 - .L_285)
	.align		4
.L_285:
        /*0670*/ 	.word	index@(_ZN5flash32flash_fwd_splitkv_combine_kernelI23Flash_fwd_kernel_traitsILi256ELi64ELi64ELi4ELb0ELb0EN7cutlass6half_tE19Flash_kernel_traitsILi256ELi64ELi64ELi4ES3_EELi4ELi1ELb0EEEvNS_16Flash_fwd_paramsE)
        /*0674*/ 	.word	0x00000000


	//----- nvinfo : EIATTR_REGCOUNT
	.align		4
.L_286:
        /*0678*/ 	.byte	0x04, 0x2f
        /*067a*/ 	.short	(.L_288 - .L_287)
	.align		4
.L_287:
        /*067c*/ 	.word	index@(_ZN5flash32flash_fwd_splitkv_combine_kernelI23Flash_fwd_kernel_traitsILi256ELi64ELi64ELi4ELb0ELb0EN7cutlass6half_tE19Flash_kernel_traitsILi256ELi64ELi64ELi4ES3_EELi4ELi2ELb0EEEvNS_16Flash_fwd_paramsE)
        /*0680*/ 	.word	0x00000036


	//----- nvinfo : EIATTR_FRAME_SIZE
	.align		4
.L_288:
        /*0684*/ 	.byte	0x04, 0x11
        /*0686*/ 	.short	(.L_290 - .L_289)
	.align		4
.L_289:
        /*0688*/ 	.word	index@($__internal_5_$__cuda_sm20_div_s64)
        /*068c*/ 	.word	0x00000000


	//----- nvinfo : EIATTR_FRAME_SIZE
	.align		4
.L_290:
        /*0690*/ 	.byte	0x04, 0x11
        /*0692*/ 	.short	(.L_292 - .L_291)
	.align		4
.L_291:
        /*0694*/ 	.word	index@(_ZN5flash32flash_fwd_splitkv_combine_kernelI23Flash_fwd_kernel_traitsILi256ELi64ELi64ELi4ELb0ELb0EN7cutlass6half_tE19Flash_kernel_traitsILi256ELi64ELi64ELi4ES3_EELi4ELi2ELb0EEEvNS_16Flash_fwd_paramsE)
        /*0698*/ 	.word	0x00000000


	//----- nvinfo : EIATTR_REGCOUNT
	.align		4
.L_292:
        /*069c*/ 	.byte	0x04, 0x2f
        /*069e*/ 	.short	(.L_294 - .L_293)
	.align		4
.L_293:
        /*06a0*/ 	.word	index@(_ZN5flash32flash_fwd_splitkv_combine_kernelI23Flash_fwd_kernel_traitsILi256ELi64ELi64ELi4ELb0ELb0EN7cutlass6half_tE19Flash_kernel_traitsILi256ELi64ELi64ELi4ES3_EELi4ELi3ELb0EEEvNS_16Flash_fwd_paramsE)
        /*06a4*/ 	.word	0x00000036


	//----- nvinfo : EIATTR_FRAME_SIZE
	.align		4
.L_294:
        /*06a8*/ 	.byte	0x04, 0x11
        /*06aa*/ 	.short	(.L_296 - .L_295)
	.align		4
.L_295:
        /*06ac*/ 	.word	index@($__internal_4_$__cuda_sm20_div_s64)
        /*06b0*/ 	.word	0x00000000


	//----- nvinfo : EIATTR_FRAME_SIZE
	.align		4
.L_296:
        /*06b4*/ 	.byte	0x04, 0x11
        /*06b6*/ 	.short	(.L_298 - .L_297)
	.align		4
.L_297:
        /*06b8*/ 	.word	index@(_ZN5flash32flash_fwd_splitkv_combine_kernelI23Flash_fwd_kernel_traitsILi256ELi64ELi64ELi4ELb0ELb0EN7cutlass6half_tE19Flash_kernel_traitsILi256ELi64ELi64ELi4ES3_EELi4ELi3ELb0EEEvNS_16Flash_fwd_paramsE)
        /*06bc*/ 	.word	0x00000000


	//----- nvinfo : EIATTR_REGCOUNT
	.align		4
.L_298:
        /*06c0*/ 	.byte	0x04, 0x2f
        /*06c2*/ 	.short	(.L_300 - .L_299)
	.align		4
.L_299:
        /*06c4*/ 	.word	index@(_ZN5flash32flash_fwd_splitkv_combine_kernelI23Flash_fwd_kernel_traitsILi256ELi64ELi64ELi4ELb0ELb0EN7cutlass6half_tE19Flash_kernel_traitsILi256ELi64ELi64ELi4ES3_EELi4ELi4ELb0EEEvNS_16Flash_fwd_paramsE)
        /*06c8*/ 	.word	0x00000036


	//----- nvinfo : EIATTR_FRAME_SIZE
	.align		4
.L_300:
        /*06cc*/ 	.byte	0x04, 0x11
        /*06ce*/ 	.short	(.L_302 - .L_301)
	.align		4
.L_301:
        /*06d0*/ 	.word	index@($__internal_3_$__cuda_sm20_div_s64)
        /*06d4*/ 	.word	0x00000000


	//----- nvinfo : EIATTR_FRAME_SIZE
	.align		4
.L_302:
        /*06d8*/ 	.byte	0x04, 0x11
        /*06da*/ 	.short	(.L_304 - .L_303)
	.align		4
.L_303:
        /*06dc*/ 	.word	index@(_ZN5flash32flash_fwd_splitkv_combine_kernelI23Flash_fwd_kernel_traitsILi256ELi64ELi64ELi4ELb0ELb0EN7cutlass6half_tE19Flash_kernel_traitsILi256ELi64ELi64ELi4ES3_EELi4ELi4ELb0EEEvNS_16Flash_fwd_paramsE)
        /*06e0*/ 	.word	0x00000000


	//----- nvinfo : EIATTR_REGCOUNT
	.align		4
.L_304:
        /*06e4*/ 	.byte	0x04, 0x2f
        /*06e6*/ 	.short	(.L_306 - .L_305)
	.align		4
.L_305:
        /*06e8*/ 	.word	index@(_ZN5flash32flash_fwd_splitkv_combine_kernelI23Flash_fwd_kernel_traitsILi256ELi64ELi64ELi4ELb0ELb0EN7cutlass6half_tE19Flash_kernel_traitsILi256ELi64ELi64ELi4ES3_EELi4ELi5ELb0EEEvNS_16Flash_fwd_paramsE)
        /*06ec*/ 	.word	0x00000036


	//----- nvinfo : EIATTR_FRAME_SIZE
	.align		4
.L_306:
        /*06f0*/ 	.byte	0x04, 0x11
        /*06f2*/ 	.short	(.L_308 - .L_307)
	.align		4
.L_307:
        /*06f4*/ 	.word	index@($__internal_2_$__cuda_sm20_div_s64)
        /*06f8*/ 	.word	0x00000000


	//----- nvinfo : EIATTR_FRAME_SIZE
	.align		4
.L_308:
        /*06fc*/ 	.byte	0x04, 0x11
        /*06fe*/ 	.short	(.L_310 - .L_309)
	.align		4
.L_309:
        /*0700*/ 	.word	index@(_ZN5flash32flash_fwd_splitkv_combine_kernelI23Flash_fwd_kernel_traitsILi256ELi64ELi64ELi4ELb0ELb0EN7cutlass6half_tE19Flash_kernel_traitsILi256ELi64ELi64ELi4ES3_EELi4ELi5ELb0EEEvNS_16Flash_fwd_paramsE)
        /*0704*/ 	.word	0x00000000


	//----- nvinfo : EIATTR_REGCOUNT
	.align		4
.L_310:
        /*0708*/ 	.byte	0x04, 0x2f
        /*070a*/ 	.short	(.L_312 - .L_311)
	.align		4
.L_311:
        /*070c*/ 	.word	index@(_ZN5flash32flash_fwd_splitkv_combine_kernelI23Flash_fwd_kernel_traitsILi256ELi64ELi64ELi4ELb0ELb0EN7cutlass6half_tE19Flash_kernel_traitsILi256ELi64ELi64ELi4ES3_EELi4ELi6ELb0EEEvNS_16Flash_fwd_paramsE)
        /*0710*/ 	.word	0x0000003a


	//----- nvinfo : EIATTR_FRAME_SIZE
	.align		4
.L_312:
        /*0714*/ 	.byte	0x04, 0x11
        /*0716*/ 	.short	(.L_314 - .L_313)
	.align		4
.L_313:
        /*0718*/ 	.word	index@($__internal_1_$__cuda_sm20_div_s64)
        /*071c*/ 	.word	0x00000000


	//----- nvinfo : EIATTR_FRAME_SIZE
	.align		4
.L_314:
        /*0720*/ 	.byte	0x04, 0x11
        /*0722*/ 	.short	(.L_316 - .L_315)
	.align		4
.L_315:
        /*0724*/ 	.word	index@(_ZN5flash32flash_fwd_splitkv_combine_kernelI23Flash_fwd_kernel_traitsILi256ELi64ELi64ELi4ELb0ELb0EN7cutlass6half_tE19Flash_kernel_traitsILi256ELi64ELi64ELi4ES3_EELi4ELi6ELb0EEEvNS_16Flash_fwd_paramsE)
        /*0728*/ 	.word	0x00000000


	//----- nvinfo : EIATTR_REGCOUNT
	.align		4
.L_316:
        /*072c*/ 	.byte	0x04, 0x2f
        /*072e*/ 	.short	(.L_318 - .L_317)
	.align		4
.L_317:
        /*0730*/ 	.word	index@(_ZN5flash32flash_fwd_splitkv_combine_kernelI23Flash_fwd_kernel_traitsILi256ELi64ELi64ELi4ELb0ELb0EN7cutlass6half_tE19Flash_kernel_traitsILi256ELi64ELi64ELi4ES3_EELi4ELi7ELb0EEEvNS_16Flash_fwd_paramsE)
        /*0734*/ 	.word	0x0000003c


	//----- nvinfo : EIATTR_FRAME_SIZE
	.align		4
.L_318:
        /*0738*/ 	.byte	0x04, 0x11
        /*073a*/ 	.short	(.L_320 - .L_319)
	.align		4
.L_319:
        /*073c*/ 	.word	index@($__internal_0_$__cuda_sm20_div_s64)
        /*0740*/ 	.word	0x00000000


	//----- nvinfo : EIATTR_FRAME_SIZE
	.align		4
.L_320:
        /*0744*/ 	.byte	0x04, 0x11
        /*0746*/ 	.short	(.L_322 - .L_321)
	.align		4
.L_321:
        /*0748*/ 	.word	index@(_ZN5flash32flash_fwd_splitkv_combine_kernelI23Flash_fwd_kernel_traitsILi256ELi64ELi64ELi4ELb0ELb0EN7cutlass6half_tE19Flash_kernel_traitsILi256ELi64ELi64ELi4ES3_EELi4ELi7ELb0EEEvNS_16Flash_fwd_paramsE)
        /*074c*/ 	.word	0x00000000


	//----- nvinfo : EIATTR_MIN_STACK_SIZE
	.align		4
.L_322:
        /*0750*/ 	.byte	0x04, 0x12
        /*0752*/ 	.short	(.L_324 - .L_323)
	.align		4
.L_323:
        /*0754*/ 	.word	index@(_ZN5flash32flash_fwd_splitkv_combine_kernelI23Flash_fwd_kernel_traitsILi256ELi64ELi64ELi4ELb0ELb0EN7cutlass6half_tE19Flash_kernel_traitsILi256ELi64ELi64ELi4ES3_EELi4ELi7ELb0EEEvNS_16Flash_fwd_paramsE)
        /*0758*/ 	.word	0x00000000


	//----- nvinfo : EIATTR_MIN_STACK_SIZE
	.align		4
.L_324:
        /*075c*/ 	.byte	0x04, 0x12
        /*075e*/ 	.short	(.L_326 - .L_325)
	.align		4
.L_325:
        /*0760*/ 	.word	index@(_ZN5flash32flash_fwd_splitkv_combine_kernelI23Flash_fwd_kernel_traitsILi256ELi64ELi64ELi4ELb0ELb0EN7cutlass6half_tE19Flash_kernel_traitsILi256ELi64ELi64ELi4ES3_EELi4ELi6ELb0EEEvNS_16Flash_fwd_paramsE)
        /*0764*/ 	.word	0x00000000


	//----- nvinfo : EIATTR_MIN_STACK_SIZE
	.align		4
.L_326:
        /*0768*/ 	.byte	0x04, 0x12
        /*076a*/ 	.short	(.L_328 - .L_327)
	.align		4
.L_327:
        /*076c*/ 	.word	index@(_ZN5flash32flash_fwd_splitkv_combine_kernelI23Flash_fwd_kernel_traitsILi256ELi64ELi64ELi4ELb0ELb0EN7cutlass6half_tE19Flash_kernel_traitsILi256ELi64ELi64ELi4ES3_EELi4ELi5ELb0EEEvNS_16Flash_fwd_paramsE)
        /*0770*/ 	.word	0x00000000


	//----- nvinfo : EIATTR_MIN_STACK_SIZE
	.align		4
.L_328:
        /*0774*/ 	.byte	0x04, 0x12
        /*0776*/ 	.short	(.L_330 - .L_329)
	.align		4
.L_329:
        /*0778*/ 	.word	index@(_ZN5flash32flash_fwd_splitkv_combine_kernelI23Flash_fwd_kernel_traitsILi256ELi64ELi64ELi4ELb0ELb0EN7cutlass6half_tE19Flash_kernel_traitsILi256ELi64ELi64ELi4ES3_EELi4ELi4ELb0EEEvNS_16Flash_fwd_paramsE)
        /*077c*/ 	.word	0x00000000


	//----- nvinfo : EIATTR_MIN_STACK_SIZE
	.align		4
.L_330:
        /*0780*/ 	.byte	0x04, 0x12
        /*0782*/ 	.short	(.L_332 - .L_331)
	.align		4
.L_331:
        /*0784*/ 	.word	index@(_ZN5flash32flash_fwd_splitkv_combine_kernelI23Flash_fwd_kernel_traitsILi256ELi64ELi64ELi4ELb0ELb0EN7cutlass6half_tE19Flash_kernel_traitsILi256ELi64ELi64ELi4ES3_EELi4ELi3ELb0EEEvNS_16Flash_fwd_paramsE)
        /*0788*/ 	.word	0x00000000


	//----- nvinfo : EIATTR_MIN_STACK_SIZE
	.align		4
.L_332:
        /*078c*/ 	.byte	0x04, 0x12
        /*078e*/ 	.short	(.L_334 - .L_333)
	.align		4
.L_333:
        /*0790*/ 	.word	index@(_ZN5flash32flash_fwd_splitkv_combine_kernelI23Flash_fwd_kernel_traitsILi256ELi64ELi64ELi4ELb0ELb0EN7cutlass6half_tE19Flash_kernel_traitsILi256ELi64ELi64ELi4ES3_EELi4ELi2ELb0EEEvNS_16Flash_fwd_paramsE)
        /*0794*/ 	.word	0x00000000


	//----- nvinfo : EIATTR_MIN_STACK_SIZE
	.align		4
.L_334:
        /*0798*/ 	.byte	0x04, 0x12
        /*079a*/ 	.short	(.L_336 - .L_335)
	.align		4
.L_335:
        /*079c*/ 	.word	index@(_ZN5flash32flash_fwd_splitkv_combine_kernelI23Flash_fwd_kernel_traitsILi256ELi64ELi64ELi4ELb0ELb0EN7cutlass6half_tE19Flash_kernel_traitsILi256ELi64ELi64ELi4ES3_EELi4ELi1ELb0EEEvNS_16Flash_fwd_paramsE)
        /*07a0*/ 	.word	0x00000000


	//----- nvinfo : EIATTR_MIN_STACK_SIZE
	.align		4
.L_336:
        /*07a4*/ 	.byte	0x04, 0x12
        /*07a6*/ 	.short	(.L_338 - .L_337)
	.align		4
.L_337:
        /*07a8*/ 	.word	index@(_ZN5flash32flash_fwd_splitkv_combine_kernelI23Flash_fwd_kernel_traitsILi256ELi64ELi64ELi4ELb0ELb0EN7cutlass6half_tE19Flash_kernel_traitsILi256ELi64ELi64ELi4ES3_EELi4ELi7ELb1EEEvNS_16Flash_fwd_paramsE)
        /*07ac*/ 	.word	0x00000000


	//----- nvinfo : EIATTR_MIN_STACK_SIZE
	.align		4
.L_338:
        /*07b0*/ 	.byte	0x04, 0x12
        /*07b2*/ 	.short	(.L_340 - .L_339)
	.align		4
.L_339:
        /*07b4*/ 	.word	index@(_ZN5flash32flash_fwd_splitkv_combine_kernelI23Flash_fwd_kernel_traitsILi256ELi64ELi64ELi4ELb0ELb0EN7cutlass6half_tE19Flash_kernel_traitsILi256ELi64ELi64ELi4ES3_EELi4ELi6ELb1EEEvNS_16Flash_fwd_paramsE)
        /*07b8*/ 	.word	0x00000000


	//----- nvinfo : EIATTR_MIN_STACK_SIZE
	.align		4
.L_340:
        /*07bc*/ 	.byte	0x04, 0x12
        /*07be*/ 	.short	(.L_342 - .L_341)
	.align		4
.L_341:
        /*07c0*/ 	.word	index@(_ZN5flash32flash_fwd_splitkv_combine_kernelI23Flash_fwd_kernel_traitsILi256ELi64ELi64ELi4ELb0ELb0EN7cutlass6half_tE19Flash_kernel_traitsILi256ELi64ELi64ELi4ES3_EELi4ELi5ELb1EEEvNS_16Flash_fwd_paramsE)
        /*07c4*/ 	.word	0x00000000


	//----- nvinfo : EIATTR_MIN_STACK_SIZE
	.align		4
.L_342:
        /*07c8*/ 	.byte	0x04, 0x12
        /*07ca*/ 	.short	(.L_344 - .L_343)
	.align		4
.L_343:
        /*07cc*/ 	.word	index@(_ZN5flash32flash_fwd_splitkv_combine_kernelI23Flash_fwd_kernel_traitsILi256ELi64ELi64ELi4ELb0ELb0EN7cutlass6half_tE19Flash_kernel_traitsILi256ELi64ELi64ELi4ES3_EELi4ELi4ELb1EEEvNS_16Flash_fwd_paramsE)
        /*07d0*/ 	.word	0x00000000


	//----- nvinfo : EIATTR_MIN_STACK_SIZE
	.align		4
.L_344:
        /*07d4*/ 	.byte	0x04, 0x12
        /*07d6*/ 	.short	(.L_346 - .L_345)
	.align		4
.L_345:
        /*07d8*/ 	.word	index@(_ZN5flash32flash_fwd_splitkv_combine_kernelI23Flash_fwd_kernel_traitsILi256ELi64ELi64ELi4ELb0ELb0EN7cutlass6half_tE19Flash_kernel_traitsILi256ELi64ELi64ELi4ES3_EELi4ELi3ELb1EEEvNS_16Flash_fwd_paramsE)
        /*07dc*/ 	.word	0x00000000


	//----- nvinfo : EIATTR_MIN_STACK_SIZE
	.align		4
.L_346:
        /*07e0*/ 	.byte	0x04, 0x12
        /*07e2*/ 	.short	(.L_348 - .L_347)
	.align		4
.L_347:
        /*07e4*/ 	.word	index@(_ZN5flash32flash_fwd_splitkv_combine_kernelI23Flash_fwd_kernel_traitsILi256ELi64ELi64ELi4ELb0ELb0EN7cutlass6half_tE19Flash_kernel_traitsILi256ELi64ELi64ELi4ES3_EELi4ELi2ELb1EEEvNS_16Flash_fwd_paramsE)
        /*07e8*/ 	.word	0x00000000


	//----- nvinfo : EIATTR_MIN_STACK_SIZE
	.align		4
.L_348:
        /*07ec*/ 	.byte	0x04, 0x12
        /*07ee*/ 	.short	(.L_350 - .L_349)
	.align		4
.L_349:
        /*07f0*/ 	.word	index@(_ZN5flash32flash_fwd_splitkv_combine_kernelI23Flash_fwd_kernel_traitsILi256ELi64ELi64ELi4ELb0ELb0EN7cutlass6half_tE19Flash_kernel_traitsILi256ELi64ELi64ELi4ES3_EELi4ELi1ELb1EEEvNS_16Flash_fwd_paramsE)
        /*07f4*/ 	.word	0x00000000


	//----- nvinfo : EIATTR_MIN_STACK_SIZE
	.align		4
.L_350:
        /*07f8*/ 	.byte	0x04, 0x12
        /*07fa*/ 	.short	(.L_352 - .L_351)
	.align		4
.L_351:
        /*07fc*/ 	.word	index@(_ZN5flash24flash_fwd_splitkv_kernelI23Flash_fwd_kernel_traitsILi256ELi64ELi64ELi4ELb0ELb0EN7cutlass6half_tE19Flash_kernel_traitsILi256ELi64ELi64ELi4ES3_EELb0ELb0ELb0ELb0ELb0ELb0ELb0ELb0EEEvNS_16Flash_fwd_paramsE)
        /*0800*/ 	.word	0x00000000


	//----- nvinfo : EIATTR_MIN_STACK_SIZE
	.align		4
.L_352:
        /*0804*/ 	.byte	0x04, 0x12
        /*0806*/ 	.short	(.L_354 - .L_353)
	.align		4
.L_353:
        /*0808*/ 	.word	index@(_ZN5flash24flash_fwd_splitkv_kernelI23Flash_fwd_kernel_traitsILi256ELi64ELi64ELi4ELb0ELb0EN7cutlass6half_tE19Flash_kernel_traitsILi256ELi64ELi64ELi4ES3_EELb0ELb0ELb0ELb0ELb0ELb1ELb0ELb0EEEvNS_16Flash_fwd_paramsE)
        /*080c*/ 	.word	0x00000000


	//----- nvinfo : EIATTR_MIN_STACK_SIZE
	.align		4
.L_354:
        /*0810*/ 	.byte	0x04, 0x12
        /*0812*/ 	.short	(.L_356 - .L_355)
	.align		4
.L_355:
        /*0814*/ 	.word	index@(_ZN5flash24flash_fwd_splitkv_kernelI23Flash_fwd_kernel_traitsILi256ELi64ELi64ELi4ELb0ELb0EN7cutlass6half_tE19Flash_kernel_traitsILi256ELi64ELi64ELi4ES3_EELb0ELb0ELb0ELb0ELb0ELb0ELb0ELb1EEEvNS_16Flash_fwd_paramsE)
        /*0818*/ 	.word	0x00000000


	//----- nvinfo : EIATTR_MIN_STACK_SIZE
	.align		4
.L_356:
        /*081c*/ 	.byte	0x04, 0x12
        /*081e*/ 	.short	(.L_358 - .L_357)
	.align		4
.L_357:
        /*0820*/ 	.word	index@(_ZN5flash24flash_fwd_splitkv_kernelI23Flash_fwd_kernel_traitsILi256ELi64ELi64ELi4ELb0ELb0EN7cutlass6half_tE19Flash_kernel_traitsILi256ELi64ELi64ELi4ES3_EELb0ELb0ELb0ELb0ELb0ELb1ELb0ELb1EEEvNS_16Flash_fwd_paramsE)
        /*0824*/ 	.word	0x00000000


	//----- nvinfo : EIATTR_MIN_STACK_SIZE
	.align		4
.L_358:
        /*0828*/ 	.byte	0x04, 0x12
        /*082a*/ 	.short	(.L_360 - .L_359)
	.align		4
.L_359:
        /*082c*/ 	.word	index@(_ZN5flash24flash_fwd_splitkv_kernelI23Flash_fwd_kernel_traitsILi256ELi64ELi64ELi4ELb0ELb0EN7cutlass6half_tE19Flash_kernel_traitsILi256ELi64ELi64ELi4ES3_EELb0ELb0ELb0ELb0ELb0ELb0ELb1ELb0EEEvNS_16Flash_fwd_paramsE)
        /*0830*/ 	.word	0x00000000


	//----- nvinfo : EIATTR_MIN_STACK_SIZE
	.align		4
.L_360:
        /*0834*/ 	.byte	0x04, 0x12
        /*0836*/ 	.short	(.L_362 - .L_361)
	.align		4
.L_361:
        /*0838*/ 	.word	index@(_ZN5flash24flash_fwd_splitkv_kernelI23Flash_fwd_kernel_traitsILi256ELi64ELi64ELi4ELb0ELb0EN7cutlass6half_tE19Flash_kernel_traitsILi256ELi64ELi64ELi4ES3_EELb0ELb0ELb0ELb0ELb0ELb1ELb1ELb0EEEvNS_16Flash_fwd_paramsE)
        /*083c*/ 	.word	0x00000000


	//----- nvinfo : EIATTR_MIN_STACK_SIZE
	.align		4
.L_362:
        /*0840*/ 	.byte	0x04, 0x12
        /*0842*/ 	.short	(.L_364 - .L_363)
	.align		4
.L_363:
        /*0844*/ 	.word	index@(_ZN5flash24flash_fwd_splitkv_kernelI23Flash_fwd_kernel_traitsILi256ELi64ELi64ELi4ELb0ELb0EN7cutlass6half_tE19Flash_kernel_traitsILi256ELi64ELi64ELi4ES3_EELb0ELb0ELb0ELb0ELb0ELb0ELb1ELb1EEEvNS_16Flash_fwd_paramsE)
        /*0848*/ 	.word	0x00000000


	//----- nvinfo : EIATTR_MIN_STACK_SIZE
	.align		4
.L_364:
        /*084c*/ 	.byte	0x04, 0x12
        /*084e*/ 	.short	(.L_366 - .L_365)
	.align		4
.L_365:
        /*0850*/ 	.word	index@(_ZN5flash24flash_fwd_splitkv_kernelI23Flash_fwd_kernel_traitsILi256ELi64ELi64ELi4ELb0ELb0EN7cutlass6half_tE19Flash_kernel_traitsILi256ELi64ELi64ELi4ES3_EELb0ELb0ELb0ELb0ELb0ELb1ELb1ELb1EEEvNS_16Flash_fwd_paramsE)
        /*0854*/ 	.word	0x00000008


	//----- nvinfo : EIATTR_MIN_STACK_SIZE
	.align		4
.L_366:
        /*0858*/ 	.byte	0x04, 0x12
        /*085a*/ 	.short	(.L_368 - .L_367)
	.align		4
.L_367:
        /*085c*/ 	.word	index@(_ZN5flash24flash_fwd_splitkv_kernelI23Flash_fwd_kernel_traitsILi256ELi64ELi64ELi4ELb0ELb0EN7cutlass6half_tE19Flash_kernel_traitsILi256ELi64ELi64ELi4ES3_EELb0ELb1ELb0ELb0ELb0ELb0ELb0ELb0EEEvNS_16Flash_fwd_paramsE)
        /*0860*/ 	.word	0x00000008


	//----- nvinfo : EIATTR_MIN_STACK_SIZE
	.align		4
.L_368:
        /*0864*/ 	.byte	0x04, 0x12
        /*0866*/ 	.short	(.L_370 - .L_369)
	.align		4
.L_369:
        /*0868*/ 	.word	index@(_ZN5flash24flash_fwd_splitkv_kernelI23Flash_fwd_kernel_traitsILi256ELi64ELi64ELi4ELb0ELb0EN7cutlass6half_tE19Flash_kernel_traitsILi256ELi64ELi64ELi4ES3_EELb0ELb1ELb0ELb0ELb0ELb1ELb0ELb0EEEvNS_16Flash_fwd_paramsE)
        /*086c*/ 	.word	0x00000078


	//----- nvinfo : EIATTR_MIN_STACK_SIZE
	.align		4
.L_370:
        /*0870*/ 	.byte	0x04, 0x12
        /*0872*/ 	.short	(.L_372 - .L_371)
	.align		4
.L_371:
        /*0874*/ 	.word	index@(_ZN5flash24flash_fwd_splitkv_kernelI23Flash_fwd_kernel_traitsILi256ELi64ELi64ELi4ELb0ELb0EN7cutlass6half_tE19Flash_kernel_traitsILi256ELi64ELi64ELi4ES3_EELb0ELb1ELb0ELb0ELb0ELb0ELb0ELb1EEEvNS_16Flash_fwd_paramsE)
        /*0878*/ 	.word	0x00000010


	//----- nvinfo : EIATTR_MIN_STACK_SIZE
	.align		4
.L_372:
        /*087c*/ 	.byte	0x04, 0x12
        /*087e*/ 	.short	(.L_374 - .L_373)
	.align		4
.L_373:
        /*0880*/ 	.word	index@(_ZN5flash24flash_fwd_splitkv_kernelI23Flash_fwd_kernel_traitsILi256ELi64ELi64ELi4ELb0ELb0EN7cutlass6half_tE19Flash_kernel_traitsILi256ELi64ELi64ELi4ES3_EELb0ELb1ELb0ELb0ELb0ELb1ELb0ELb1EEEvNS_16Flash_fwd_paramsE)
        /*0884*/ 	.word	0x00000010


	//----- nvinfo : EIATTR_MIN_STACK_SIZE
	.align		4
.L_374:
        /*0888*/ 	.byte	0x04, 0x12
        /*088a*/ 	.short	(.L_376 - .L_375)
	.align		4
.L_375:
        /*088c*/ 	.word	index@(_ZN5flash24flash_fwd_splitkv_kernelI23Flash_fwd_kernel_traitsILi256ELi64ELi64ELi4ELb0ELb0EN7cutlass6half_tE19Flash_kernel_traitsILi256ELi64ELi64ELi4ES3_EELb0ELb1ELb0ELb0ELb0ELb0ELb1ELb0EEEvNS_16Flash_fwd_paramsE)
        /*0890*/ 	.word	0x00000000


	//----- nvinfo : EIATTR_MIN_STACK_SIZE
	.align		4
.L_376:
        /*0894*/ 	.byte	0x04, 0x12
        /*0896*/ 	.short	(.L_378 - .L_377)
	.align		4
.L_377:
        /*0898*/ 	.word	index@(_ZN5flash24flash_fwd_splitkv_kernelI23Flash_fwd_kernel_traitsILi256ELi64ELi64ELi4ELb0ELb0EN7cutlass6half_tE19Flash_kernel_traitsILi256ELi64ELi64ELi4ES3_EELb0ELb1ELb0ELb0ELb0ELb1ELb1ELb0EEEvNS_16Flash_fwd_paramsE)
        /*089c*/ 	.word	0x00000000


	//----- nvinfo : EIATTR_MIN_STACK_SIZE
	.align		4
.L_378:
        /*08a0*/ 	.byte	0x04, 0x12
        /*08a2*/ 	.short	(.L_380 - .L_379)
	.align		4
.L_379:
        /*08a4*/ 	.word	index@(_ZN5flash24flash_fwd_splitkv_kernelI23Flash_fwd_kernel_traitsILi256ELi64ELi64ELi4ELb0ELb0EN7cutlass6half_tE19Flash_kernel_traitsILi256ELi64ELi64ELi4ES3_EELb0ELb1ELb0ELb0ELb0ELb0ELb1ELb1EEEvNS_16Flash_fwd_paramsE)
        /*08a8*/ 	.word	0x00000018


	//----- nvinfo : EIATTR_MIN_STACK_SIZE
	.align		4
.L_380:
        /*08ac*/ 	.byte	0x04, 0x12
        /*08ae*/ 	.short	(.L_382 - .L_381)
	.align		4
.L_381:
        /*08b0*/ 	.word	index@(_ZN5flash24flash_fwd_splitkv_kernelI23Flash_fwd_kernel_traitsILi256ELi64ELi64ELi4ELb0ELb0EN7cutlass6half_tE19Flash_kernel_traitsILi256ELi64ELi64ELi4ES3_EELb0ELb1ELb0ELb0ELb0ELb1ELb1ELb1EEEvNS_16Flash_fwd_paramsE)
        /*08b4*/ 	.word	0x00000020


	//----- nvinfo : EIATTR_MIN_STACK_SIZE
	.align		4
.L_382:
        /*08b8*/ 	.byte	0x04, 0x12
        /*08ba*/ 	.short	(.L_384 - .L_383)
	.align		4
.L_383:
        /*08bc*/ 	.word	index@(_ZN5flash24flash_fwd_splitkv_kernelI23Flash_fwd_kernel_traitsILi256ELi64ELi64ELi4ELb0ELb0EN7cutlass6half_tE19Flash_kernel_traitsILi256ELi64ELi64ELi4ES3_EELb0ELb0ELb0ELb0ELb1ELb0ELb0ELb0EEEvNS_16Flash_fwd_paramsE)
        /*08c0*/ 	.word	0x00000000


	//----- nvinfo : EIATTR_MIN_STACK_SIZE
	.align		4
.L_384:
        /*08c4*/ 	.byte	0x04, 0x12
        /*08c6*/ 	.short	(.L_386 - .L_385)
	.align		4
.L_385:
        /*08c8*/ 	.word	index@(_ZN5flash24flash_fwd_splitkv_kernelI23Flash_fwd_kernel_traitsILi256ELi64ELi64ELi4ELb0ELb0EN7cutlass6half_tE19Flash_kernel_traitsILi256ELi64ELi64ELi4ES3_EELb0ELb0ELb0ELb0ELb1ELb1ELb0ELb0EEEvNS_16Flash_fwd_paramsE)
        /*08cc*/ 	.word	0x00000010


	//----- nvinfo : EIATTR_MIN_STACK_SIZE
	.align		4
.L_386:
        /*08d0*/ 	.byte	0x04, 0x12
        /*08d2*/ 	.short	(.L_388 - .L_387)
	.align		4
.L_387:
        /*08d4*/ 	.word	index@(_ZN5flash24flash_fwd_splitkv_kernelI23Flash_fwd_kernel_traitsILi256ELi64ELi64ELi4ELb0ELb0EN7cutlass6half_tE19Flash_kernel_traitsILi256ELi64ELi64ELi4ES3_EELb0ELb0ELb1ELb0ELb0ELb0ELb0ELb0EEEvNS_16Flash_fwd_paramsE)
        /*08d8*/ 	.word	0x00000000


	//----- nvinfo : EIATTR_MIN_STACK_SIZE
	.align		4
.L_388:
        /*08dc*/ 	.byte	0x04, 0x12
        /*08de*/ 	.short	(.L_390 - .L_389)
	.align		4
.L_389:
        /*08e0*/ 	.word	index@(_ZN5flash24flash_fwd_splitkv_kernelI23Flash_fwd_kernel_traitsILi256ELi64ELi64ELi4ELb0ELb0EN7cutlass6half_tE19Flash_kernel_traitsILi256ELi64ELi64ELi4ES3_EELb0ELb0ELb1ELb0ELb0ELb1ELb0ELb0EEEvNS_16Flash_fwd_paramsE)
        /*08e4*/ 	.word	0x00000000


	//----- nvinfo : EIATTR_MIN_STACK_SIZE
	.align		4
.L_390:
        /*08e8*/ 	.byte	0x04, 0x12
        /*08ea*/ 	.short	(.L_392 - .L_391)
	.align		4
.L_391:
        /*08ec*/ 	.word	index@(_ZN5flash24flash_fwd_splitkv_kernelI23Flash_fwd_kernel_traitsILi256ELi64ELi64ELi4ELb0ELb0EN7cutlass6half_tE19Flash_kernel_traitsILi256ELi64ELi64ELi4ES3_EELb0ELb0ELb0ELb0ELb1ELb0ELb0ELb1EEEvNS_16Flash_fwd_paramsE)
        /*08f0*/ 	.word	0x00000000


	//----- nvinfo : EIATTR_MIN_STACK_SIZE
	.align		4
.L_392:
        /*08f4*/ 	.byte	0x04, 0x12
        /*08f6*/ 	.short	(.L_394 - .L_393)
	.align		4
.L_393:
        /*08f8*/ 	.word	index@(_ZN5flash24flash_fwd_splitkv_kernelI23Flash_fwd_kernel_traitsILi256ELi64ELi64ELi4ELb0ELb0EN7cutlass6half_tE19Flash_kernel_traitsILi256ELi64ELi64ELi4ES3_EELb0ELb0ELb0ELb0ELb1ELb1ELb0ELb1EEEvNS_16Flash_fwd_paramsE)
        /*08fc*/ 	.word	0x00000010


	//----- nvinfo : EIATTR_MIN_STACK_SIZE
	.align		4
.L_394:
        /*0900*/ 	.byte	0x04, 0x12
        /*0902*/ 	.short	(.L_396 - .L_395)
	.align		4
.L_395:
        /*0904*/ 	.word	index@(_ZN5flash24flash_fwd_splitkv_kernelI23Flash_fwd_kernel_traitsILi256ELi64ELi64ELi4ELb0ELb0EN7cutlass6half_tE19Flash_kernel_traitsILi256ELi64ELi64ELi4ES3_EELb0ELb0ELb1ELb0ELb0ELb0ELb0ELb1EEEvNS_16Flash_fwd_paramsE)
        /*0908*/ 	.word	0x00000048


	//----- nvinfo : EIATTR_MIN_STACK_SIZE
	.align		4
.L_396:
        /*090c*/ 	.byte	0x04, 0x12
        /*090e*/ 	.short	(.L_398 - .L_397)
	.align		4
.L_397:
        /*0910*/ 	.word	index@(_ZN5flash24flash_fwd_splitkv_kernelI23Flash_fwd_kernel_traitsILi256ELi64ELi64ELi4ELb0ELb0EN7cutlass6half_tE19Flash_kernel_traitsILi256ELi64ELi64ELi4ES3_EELb0ELb0ELb1ELb0ELb0ELb1ELb0ELb1EEEvNS_16Flash_fwd_paramsE)
        /*0914*/ 	.word	0x00000040


	//----- nvinfo : EIATTR_MIN_STACK_SIZE
	.align		4
.L_398:
        /*0918*/ 	.byte	0x04, 0x12
        /*091a*/ 	.short	(.L_400 - .L_399)
	.align		4
.L_399:
        /*091c*/ 	.word	index@(_ZN5flash24flash_fwd_splitkv_kernelI23Flash_fwd_kernel_traitsILi256ELi64ELi64ELi4ELb0ELb0EN7cutlass6half_tE19Flash_kernel_traitsILi256ELi64ELi64ELi4ES3_EELb0ELb0ELb0ELb0ELb1ELb0ELb1ELb0EEEvNS_16Flash_fwd_paramsE)
        /*0920*/ 	.word	0x00000000


	//----- nvinfo : EIATTR_MIN_STACK_SIZE
	.align		4
.L_400:
        /*0924*/ 	.byte	0x04, 0x12
        /*0926*/ 	.short	(.L_402 - .L_401)
	.align		4
.L_401:
        /*0928*/ 	.word	index@(_ZN5flash24flash_fwd_splitkv_kernelI23Flash_fwd_kernel_traitsILi256ELi64ELi64ELi4ELb0ELb0EN7cutlass6half_tE19Flash_kernel_traitsILi256ELi64ELi64ELi4ES3_EELb0ELb0ELb0ELb0ELb1ELb1ELb1ELb0EEEvNS_16Flash_fwd_paramsE)
        /*092c*/ 	.word	0x00000000


	//----- nvinfo : EIATTR_MIN_STACK_SIZE
	.align		4
.L_402:
        /*0930*/ 	.byte	0x04, 0x12
        /*0932*/ 	.short	(.L_404 - .L_403)
	.align		4
.L_403:
        /*0934*/ 	.word	index@(_ZN5flash24flash_fwd_splitkv_kernelI23Flash_fwd_kernel_traitsILi256ELi64ELi64ELi4ELb0ELb0EN7cutlass6half_tE19Flash_kernel_traitsILi256ELi64ELi64ELi4ES3_EELb0ELb0ELb1ELb0ELb0ELb0ELb1ELb0EEEvNS_16Flash_fwd_paramsE)
        /*0938*/ 	.word	0x00000000


	//----- nvinfo : EIATTR_MIN_STACK_SIZE
	.align		4
.L_404:
        /*093c*/ 	.byte	0x04, 0x12
        /*093e*/ 	.short	(.L_406 - .L_405)
	.align		4
.L_405:
        /*0940*/ 	.word	index@(_ZN5flash24flash_fwd_splitkv_kernelI23Flash_fwd_kernel_traitsILi256ELi64ELi64ELi4ELb0ELb0EN7cutlass6half_tE19Flash_kernel_traitsILi256ELi64ELi64ELi4ES3_EELb0ELb0ELb1ELb0ELb0ELb1ELb1ELb0EEEvNS_16Flash_fwd_paramsE)
        /*0944*/ 	.word	0x00000008


	//----- nvinfo : EIATTR_MIN_STACK_SIZE
	.align		4
.L_406:
        /*0948*/ 	.byte	0x04, 0x12
        /*094a*/ 	.short	(.L_408 - .L_407)
	.align		4
.L_407:
        /*094c*/ 	.word	index@(_ZN5flash24flash_fwd_splitkv_kernelI23Flash_fwd_kernel_traitsILi256ELi64ELi64ELi4ELb0ELb0EN7cutlass6half_tE19Flash_kernel_traitsILi256ELi64ELi64ELi4ES3_EELb0ELb0ELb0ELb0ELb1ELb0ELb1ELb1EEEvNS_16Flash_fwd_paramsE)
        /*0950*/ 	.word	0x00000000


	//----- nvinfo : EIATTR_MIN_STACK_SIZE
	.align		4
.L_408:
        /*0954*/ 	.byte	0x04, 0x12
        /*0956*/ 	.short	(.L_410 - .L_409)
	.align		4
.L_409:
        /*0958*/ 	.word	index@(_ZN5flash24flash_fwd_splitkv_kernelI23Flash_fwd_kernel_traitsILi256ELi64ELi64ELi4ELb0ELb0EN7cutlass6half_tE19Flash_kernel_traitsILi256ELi64ELi64ELi4ES3_EELb0ELb0ELb0ELb0ELb1ELb1ELb1ELb1EEEvNS_16Flash_fwd_paramsE)
        /*095c*/ 	.word	0x00000000


	//----- nvinfo : EIATTR_MIN_STACK_SIZE
	.align		4
.L_410:
        /*0960*/ 	.byte	0x04, 0x12
        /*0962*/ 	.short	(.L_412 - .L_411)
	.align		4
.L_411:
        /*0964*/ 	.word	index@(_ZN5flash24flash_fwd_splitkv_kernelI23Flash_fwd_kernel_traitsILi256ELi64ELi64ELi4ELb0ELb0EN7cutlass6half_tE19Flash_kernel_traitsILi256ELi64ELi64ELi4ES3_EELb0ELb0ELb1ELb0ELb0ELb0ELb1ELb1EEEvNS_16Flash_fwd_paramsE)
        /*0968*/ 	.word	0x00000058


	//----- nvinfo : EIATTR_MIN_STACK_SIZE
	.align		4
.L_412:
        /*096c*/ 	.byte	0x04, 0x12
        /*096e*/ 	.short	(.L_414 - .L_413)
	.align		4
.L_413:
        /*0970*/ 	.word	index@(_ZN5flash24flash_fwd_splitkv_kernelI23Flash_fwd_kernel_traitsILi256ELi64ELi64ELi4ELb0ELb0EN7cutlass6half_tE19Flash_kernel_traitsILi256ELi64ELi64ELi4ES3_EELb0ELb0ELb1ELb0ELb0ELb1ELb1ELb1EEEvNS_16Flash_fwd_paramsE)
        /*0974*/ 	.word	0x00000048


	//----- nvinfo : EIATTR_MIN_STACK_SIZE
	.align		4
.L_414:
        /*0978*/ 	.byte	0x04, 0x12
        /*097a*/ 	.short	(.L_416 - .L_415)
	.align		4
.L_415:
        /*097c*/ 	.word	index@(_ZN5flash24flash_fwd_splitkv_kernelI23Flash_fwd_kernel_traitsILi256ELi64ELi64ELi4ELb0ELb0EN7cutlass6half_tE19Flash_kernel_traitsILi256ELi64ELi64ELi4ES3_EELb0ELb1ELb0ELb0ELb1ELb0ELb0ELb0EEEvNS_16Flash_fwd_paramsE)
        /*0980*/ 	.word	0x00000000


	//----- nvinfo : EIATTR_MIN_STACK_SIZE
	.align		4
.L_416:
        /*0984*/ 	.byte	0x04, 0x12
        /*0986*/ 	.short	(.L_418 - .L_417)
	.align		4
.L_417:
        /*0988*/ 	.word	index@(_ZN5flash24flash_fwd_splitkv_kernelI23Flash_fwd_kernel_traitsILi256ELi64ELi64ELi4ELb0ELb0EN7cutlass6half_tE19Flash_kernel_traitsILi256ELi64ELi64ELi4ES3_EELb0ELb1ELb0ELb0ELb1ELb1ELb0ELb0EEEvNS_16Flash_fwd_paramsE)
        /*098c*/ 	.word	0x00000000


	//----- nvinfo : EIATTR_MIN_STACK_SIZE
	.align		4
.L_418:
        /*0990*/ 	.byte	0x04, 0x12
        /*0992*/ 	.short	(.L_420 - .L_419)
	.align		4
.L_419:
        /*0994*/ 	.word	index@(_ZN5flash24flash_fwd_splitkv_kernelI23Flash_fwd_kernel_traitsILi256ELi64ELi64ELi4ELb0ELb0EN7cutlass6half_tE19Flash_kernel_traitsILi256ELi64ELi64ELi4ES3_EELb0ELb1ELb1ELb0ELb0ELb0ELb0ELb0EEEvNS_16Flash_fwd_paramsE)
        /*0998*/ 	.word	0x00000008


	//----- nvinfo : EIATTR_MIN_STACK_SIZE
	.align		4
.L_420:
        /*099c*/ 	.byte	0x04, 0x12
        /*099e*/ 	.short	(.L_422 - .L_421)
	.align		4
.L_421:
        /*09a0*/ 	.word	index@(_ZN5flash24flash_fwd_splitkv_kernelI23Flash_fwd_kernel_traitsILi256ELi64ELi64ELi4ELb0ELb0EN7cutlass6half_tE19Flash_kernel_traitsILi256ELi64ELi64ELi4ES3_EELb0ELb1ELb1ELb0ELb0ELb1ELb0ELb0EEEvNS_16Flash_fwd_paramsE)
        /*09a4*/ 	.word	0x00000008


	//----- nvinfo : EIATTR_MIN_STACK_SIZE
	.align		4
.L_422:
        /*09a8*/ 	.byte	0x04, 0x12
        /*09aa*/ 	.short	(.L_424 - .L_423)
	.align		4
.L_423:
        /*09ac*/ 	.word	index@(_ZN5flash24flash_fwd_splitkv_kernelI23Flash_fwd_kernel_traitsILi256ELi64ELi64ELi4ELb0ELb0EN7cutlass6half_tE19Flash_kernel_traitsILi256ELi64ELi64ELi4ES3_EELb0ELb1ELb0ELb0ELb1ELb0ELb0ELb1EEEvNS_16Flash_fwd_paramsE)
        /*09b0*/ 	.word	0x00000000


	//----- nvinfo : EIATTR_MIN_STACK_SIZE
	.align		4
.L_424:
        /*09b4*/ 	.byte	0x04, 0x12
        /*09b6*/ 	.short	(.L_426 - .L_425)
	.align		4
.L_425:
        /*09b8*/ 	.word	index@(_ZN5flash24flash_fwd_splitkv_kernelI23Flash_fwd_kernel_traitsILi256ELi64ELi64ELi4ELb0ELb0EN7cutlass6half_tE19Flash_kernel_traitsILi256ELi64ELi64ELi4ES3_EELb0ELb1ELb0ELb0ELb1ELb1ELb0ELb1EEEvNS_16Flash_fwd_paramsE)
        /*09bc*/ 	.word	0x00000000


	//----- nvinfo : EIATTR_MIN_STACK_SIZE
	.align		4
.L_426:
        /*09c0*/ 	.byte	0x04, 0x12
        /*09c2*/ 	.short	(.L_428 - .L_427)
	.align		4
.L_427:
        /*09c4*/ 	.word	index@(_ZN5flash24flash_fwd_splitkv_kernelI23Flash_fwd_kernel_traitsILi256ELi64ELi64ELi4ELb0ELb0EN7cutlass6half_tE19Flash_kernel_traitsILi256ELi64ELi64ELi4ES3_EELb0ELb1ELb1ELb0ELb0ELb0ELb0ELb1EEEvNS_16Flash_fwd_paramsE)
        /*09c8*/ 	.word	0x00000008


	//----- nvinfo : EIATTR_MIN_STACK_SIZE
	.align		4
.L_428:
        /*09cc*/ 	.byte	0x04, 0x12
        /*09ce*/ 	.short	(.L_430 - .L_429)
	.align		4
.L_429:
        /*09d0*/ 	.word	index@(_ZN5flash24flash_fwd_splitkv_kernelI23Flash_fwd_kernel_traitsILi256ELi64ELi64ELi4ELb0ELb0EN7cutlass6half_tE19Flash_kernel_traitsILi256ELi64ELi64ELi4ES3_EELb0ELb1ELb1ELb0ELb0ELb1ELb0ELb1EEEvNS_16Flash_fwd_paramsE)
        /*09d4*/ 	.word	0x00000010


	//----- nvinfo : EIATTR_MIN_STACK_SIZE
	.align		4
.L_430:
        /*09d8*/ 	.byte	0x04, 0x12
        /*09da*/ 	.short	(.L_432 - .L_431)
	.align		4
.L_431:
        /*09dc*/ 	.word	index@(_ZN5flash24flash_fwd_splitkv_kernelI23Flash_fwd_kernel_traitsILi256ELi64ELi64ELi4ELb0ELb0EN7cutlass6half_tE19Flash_kernel_traitsILi256ELi64ELi64ELi4ES3_EELb0ELb1ELb0ELb0ELb1ELb0ELb1ELb0EEEvNS_16Flash_fwd_paramsE)
        /*09e0*/ 	.word	0x00000000


	//----- nvinfo : EIATTR_MIN_STACK_SIZE
	.align		4
.L_432:
        /*09e4*/ 	.byte	0x04, 0x12
        /*09e6*/ 	.short	(.L_434 - .L_433)
	.align		4
.L_433:
        /*09e8*/ 	.word	index@(_ZN5flash24flash_fwd_splitkv_kernelI23Flash_fwd_kernel_traitsILi256ELi64ELi64ELi4ELb0ELb0EN7cutlass6half_tE19Flash_kernel_traitsILi256ELi64ELi64ELi4ES3_EELb0ELb1ELb0ELb0ELb1ELb1ELb1ELb0EEEvNS_16Flash_fwd_paramsE)
        /*09ec*/ 	.word	0x00000000


	//----- nvinfo : EIATTR_MIN_STACK_SIZE
	.align		4
.L_434:
        /*09f0*/ 	.byte	0x04, 0x12
        /*09f2*/ 	.short	(.L_436 - .L_435)
	.align		4
.L_435:
        /*09f4*/ 	.word	index@(_ZN5flash24flash_fwd_splitkv_kernelI23Flash_fwd_kernel_traitsILi256ELi64ELi64ELi4ELb0ELb0EN7cutlass6half_tE19Flash_kernel_traitsILi256ELi64ELi64ELi4ES3_EELb0ELb1ELb1ELb0ELb0ELb0ELb1ELb0EEEvNS_16Flash_fwd_paramsE)
        /*09f8*/ 	.word	0x00000000


	//----- nvinfo : EIATTR_MIN_STACK_SIZE
	.align		4
.L_436:
        /*09fc*/ 	.byte	0x04, 0x12
        /*09fe*/ 	.short	(.L_438 - .L_437)
	.align		4
.L_437:
        /*0a00*/ 	.word	index@(_ZN5flash24flash_fwd_splitkv_kernelI23Flash_fwd_kernel_traitsILi256ELi64ELi64ELi4ELb0ELb0EN7cutlass6half_tE19Flash_kernel_traitsILi256ELi64ELi64ELi4ES3_EELb0ELb1ELb1ELb0ELb0ELb1ELb1ELb0EEEvNS_16Flash_fwd_paramsE)
        /*0a04*/ 	.word	0x00000000


	//----- nvinfo : EIATTR_MIN_STACK_SIZE
	.align		4
.L_438:
        /*0a08*/ 	.byte	0x04, 0x12
        /*0a0a*/ 	.short	(.L_440 - .L_439)
	.align		4
.L_439:
        /*0a0c*/ 	.word	index@(_ZN5flash24flash_fwd_splitkv_kernelI23Flash_fwd_kernel_traitsILi256ELi64ELi64ELi4ELb0ELb0EN7cutlass6half_tE19Flash_kernel_traitsILi256ELi64ELi64ELi4ES3_EELb0ELb1ELb0ELb0ELb1ELb0ELb1ELb1EEEvNS_16Flash_fwd_paramsE)
        /*0a10*/ 	.word	0x00000000


	//----- nvinfo : EIATTR_MIN_STACK_SIZE
	.align		4
.L_440:
        /*0a14*/ 	.byte	0x04, 0x12
        /*0a16*/ 	.short	(.L_442 - .L_441)
	.align		4
.L_441:
        /*0a18*/ 	.word	index@(_ZN5flash24flash_fwd_splitkv_kernelI23Flash_fwd_kernel_traitsILi256ELi64ELi64ELi4ELb0ELb0EN7cutlass6half_tE19Flash_kernel_traitsILi256ELi64ELi64ELi4ES3_EELb0ELb1ELb0ELb0ELb1ELb1ELb1ELb1EEEvNS_16Flash_fwd_paramsE)
        /*0a1c*/ 	.word	0x00000000


	//----- nvinfo : EIATTR_MIN_STACK_SIZE
	.align		4
.L_442:
        /*0a20*/ 	.byte	0x04, 0x12
        /*0a22*/ 	.short	(.L_444 - .L_443)
	.align		4
.L_443:
        /*0a24*/ 	.word	index@(_ZN5flash24flash_fwd_splitkv_kernelI23Flash_fwd_kernel_traitsILi256ELi64ELi64ELi4ELb0ELb0EN7cutlass6half_tE19Flash_kernel_traitsILi256ELi64ELi64ELi4ES3_EELb0ELb1ELb1ELb0ELb0ELb0ELb1ELb1EEEvNS_16Flash_fwd_paramsE)
        /*0a28*/ 	.word	0x00000020


	//----- nvinfo : EIATTR_MIN_STACK_SIZE
	.align		4
.L_444:
        /*0a2c*/ 	.byte	0x04, 0x12
        /*0a2e*/ 	.short	(.L_446 - .L_445)
	.align		4
.L_445:
        /*0a30*/ 	.word	index@(_ZN5flash24flash_fwd_splitkv_kernelI23Flash_fwd_kernel_traitsILi256ELi64ELi64ELi4ELb0ELb0EN7cutlass6half_tE19Flash_kernel_traitsILi256ELi64ELi64ELi4ES3_EELb0ELb1ELb1ELb0ELb0ELb1ELb1ELb1EEEvNS_16Flash_fwd_paramsE)
        /*0a34*/ 	.word	0x00000028
.L_446:


//--------------------- .nv.compat                --------------------------
	.section	.nv.compat,"",@"SHT_CUDA_COMPAT_INFO"
	.align	4
        /*0000*/ 	.byte	0x02, 0x09, 0x01, 0x00, 0x02, 0x02, 0x01, 0x00, 0x02, 0x05, 0x05, 0x00, 0x03, 0x07, 0x01, 0x01
        /*0010*/ 	.byte	0x02, 0x03, 0x00, 0x00, 0x02, 0x06, 0x01, 0x00, 0x04, 0x0b, 0x08, 0x00, 0x00, 0x00, 0x00, 0x00
        /*0020*/ 	.byte	0x00, 0x00, 0x00, 0x00


//--------------------- .nv.info._ZN5flash32flash_fwd_splitkv_combine_kernelI23Flash_fwd_kernel_traitsILi256ELi64ELi64ELi4ELb0ELb0EN7cutlass6half_tE19Flash_kernel_traitsILi256ELi64ELi64ELi4ES3_EELi4ELi7ELb0EEEvNS_16Flash_fwd_paramsE --------------------------
	.section	.nv.info._ZN5flash32flash_fwd_splitkv_combine_kernelI23Flash_fwd_kernel_traitsILi256ELi64ELi64ELi4ELb0ELb0EN7cutlass6half_tE19Flash_kernel_traitsILi256ELi64ELi64ELi4ES3_EELi4ELi7ELb0EEEvNS_16Flash_fwd_paramsE,"",@"SHT_CUDA_INFO"
	.sectionflags	@""
	.align	4


	//----- nvinfo : EIATTR_CUDA_API_VERSION
	.align		4
        /*0000*/ 	.byte	0x04, 0x37
        /*0002*/ 	.short	(.L_448 - .L_447)
.L_447:
        /*0004*/ 	.word	0x00000082


	//----- nvinfo : EIATTR_KPARAM_INFO
	.align		4
.L_448:
        /*0008*/ 	.byte	0x04, 0x17
        /*000a*/ 	.short	(.L_450 - .L_449)
.L_449:
        /*000c*/ 	.word	0x00000000
        /*0010*/ 	.short	0x0000
        /*0012*/ 	.short	0x0000
        /*0014*/ 	.byte	0x00, 0xf0, 0x41, 0x07


	//----- nvinfo : EIATTR_SPARSE_MMA_MASK
	.align		4
.L_450:
        /*0018*/ 	.byte	0x03, 0x50
        /*001a*/ 	.short	0x0000


	//----- nvinfo : EIATTR_MAXREG_COUNT
	.align		4
        /*001c*/ 	.byte	0x03, 0x1b
        /*001e*/ 	.short	0x00ff


	//----- nvinfo : EIATTR_NUM_BARRIERS
	.align		4
        /*0020*/ 	.byte	0x02, 0x4c
        /*0022*/ 	.byte	0x01
	.zero		1


	//----- nvinfo : EIATTR_MERCURY_ISA_VERSION
	.align		4
        /*0024*/ 	.byte	0x03, 0x5f
        /*0026*/ 	.short	0x0101


	//----- nvinfo : EIATTR_COOP_GROUP_MASK_REGIDS
	.align		4
        /*0028*/ 	.byte	0x04, 0x29
        /*002a*/ 	.short	(.L_452 - .L_451)


	//   ....[0]....
.L_451:
        /*002c*/ 	.word	0xffffffff


	//   ....[1]....
        /*0030*/ 	.word	0xffffffff


	//   ....[2]....
        /*0034*/ 	.word	0xffffffff


	//   ....[3]....
        /*0038*/ 	.word	0xffffffff


	//   ....[4]....
        /*003c*/ 	.word	0xffffffff


	//   ....[5]....
        /*0040*/ 	.word	0xffffffff


	//   ....[6]....
        /*0044*/ 	.word	0xffffffff


	//   ....[7]....
        /*0048*/ 	.word	0xffffffff


	//   ....[8]....
        /*004c*/ 	.word	0xffffffff


	//   ....[9]....
        /*0050*/ 	.word	0xffffffff


	//----- nvinfo : EIATTR_COOP_GROUP_INSTR_OFFSETS
	.align		4
.L_452:
        /*0054*/ 	.byte	0x04, 0x28
        /*0056*/ 	.short	(.L_454 - .L_453)


	//   ....[0]....
.L_453:
        /*0058*/ 	.word	0x00001b70


	//   ....[1]....
        /*005c*/ 	.word	0x00001b90


	//   ....[2]....
        /*0060*/ 	.word	0x00001bb0


	//   ....[3]....
        /*0064*/ 	.word	0x00001bd0


	//   ....[4]....
        /*0068*/ 	.word	0x00001bf0


	//   ....[5]....
        /*006c*/ 	.word	0x00001d90


	//   ....[6]....
        /*0070*/ 	.word	0x00001df0


	//   ....[7]....
        /*0074*/ 	.word	0x00001ed0


	//   ....[8]....
        /*0078*/ 	.word	0x00001fb0


	//   ....[9]....
        /*007c*/ 	.word	0x000020b0


	//----- nvinfo : EIATTR_EXIT_INSTR_OFFSETS
	.align		4
.L_454:
        /*0080*/ 	.byte	0x04, 0x1c
        /*0082*/ 	.short	(.L_456 - .L_455)


	//   ....[0]....
.L_455:
        /*0084*/ 	.word	0x000044d0


	//   ....[1]....
        /*0088*/ 	.word	0x00004a50


	//   ....[2]....
        /*008c*/ 	.word	0x00004ae0


	//----- nvinfo : EIATTR_CRS_STACK_SIZE
	.align		4
.L_456:
        /*0090*/ 	.byte	0x04, 0x1e
        /*0092*/ 	.short	(.L_458 - .L_457)
.L_457:
        /*0094*/ 	.word	0x00000000


	//----- nvinfo : EIATTR_CBANK_PARAM_SIZE
	.align		4
.L_458:
        /*0098*/ 	.byte	0x03, 0x19
        /*009a*/ 	.short	0x01d0


	//----- nvinfo : EIATTR_PARAM_CBANK
	.align		4
        /*009c*/ 	.byte	0x04, 0x0a
        /*009e*/ 	.short	(.L_460 - .L_459)
	.align		4
.L_459:
        /*00a0*/ 	.word	index@(.nv.constant0._ZN5flash32flash_fwd_splitkv_combine_kernelI23Flash_fwd_kernel_traitsILi256ELi64ELi64ELi4ELb0ELb0EN7cutlass6half_tE19Flash_kernel_traitsILi256ELi64ELi64ELi4ES3_EELi4ELi7ELb0EEEvNS_16Flash_fwd_paramsE)
        /*00a4*/ 	.short	0x0210
        /*00a6*/ 	.short	0x01d0


	//----- nvinfo : EIATTR_SW_WAR
	.align		4
.L_460:
        /*00a8*/ 	.byte	0x04, 0x36
        /*00aa*/ 	.short	(.L_462 - .L_461)
.L_461:
        /*00ac*/ 	.word	0x00000008
.L_462:


//--------------------- .nv.info._ZN5flash32flash_fwd_splitkv_combine_kernelI23Flash_fwd_kernel_traitsILi256ELi64ELi64ELi4ELb0ELb0EN7cutlass6half_tE19Flash_kernel_traitsILi256ELi64ELi64ELi4ES3_EELi4ELi6ELb0EEEvNS_16Flash_fwd_paramsE --------------------------
	.section	.nv.info._ZN5flash32flash_fwd_splitkv_combine_kernelI23Flash_fwd_kernel_traitsILi256ELi64ELi64ELi4ELb0ELb0EN7cutlass6half_tE19Flash_kernel_traitsILi256ELi64ELi64ELi4ES3_EELi4ELi6ELb0EEEvNS_16Flash_fwd_paramsE,"",@"SHT_CUDA_INFO"
	.sectionflags	@""
	.align	4


	//----- nvinfo : EIATTR_CUDA_API_VERSION
	.align		4
        /*0000*/ 	.byte	0x04, 0x37
        /*0002*/ 	.short	(.L_464 - .L_463)
.L_463:
        /*0004*/ 	.word	0x00000082


	//----- nvinfo : EIATTR_KPARAM_INFO
	.align		4
.L_464:
        /*0008*/ 	.byte	0x04, 0x17
        /*000a*/ 	.short	(.L_466 - .L_465)
.L_465:
        /*000c*/ 	.word	0x00000000
        /*0010*/ 	.short	0x0000
        /*0012*/ 	.short	0x0000
        /*0014*/ 	.byte	0x00, 0xf0, 0x41, 0x07


	//----- nvinfo : EIATTR_SPARSE_MMA_MASK
	.align		4
.L_466:
        /*0018*/ 	.byte	0x03, 0x50
        /*001a*/ 	.short	0x0000


	//----- nvinfo : EIATTR_MAXREG_COUNT
	.align		4
        /*001c*/ 	.byte	0x03, 0x1b
        /*001e*/ 	.short	0x00ff


	//----- nvinfo : EIATTR_NUM_BARRIERS
	.align		4
        /*0020*/ 	.byte	0x02, 0x4c
        /*0022*/ 	.byte	0x01
	.zero		1


	//----- nvinfo : EIATTR_MERCURY_ISA_VERSION
	.align		4
        /*0024*/ 	.byte	0x03, 0x5f
        /*0026*/ 	.short	0x0101


	//----- nvinfo : EIATTR_COOP_GROUP_MASK_REGIDS
	.align		4
        /*0028*/ 	.byte	0x04, 0x29
        /*002a*/ 	.short	(.L_468 - .L_467)


	//   ....[0]....
.L_467:
        /*002c*/ 	.word	0xffffffff


	//   ....[1]....
        /*0030*/ 	.word	0xffffffff


	//   ....[2]....
        /*0034*/ 	.word	0xffffffff


	//   ....[3]....
        /*0038*/ 	.word	0xffffffff


	//   ....[4]....
        /*003c*/ 	.word	0xffffffff


	//   ....[5]....
        /*0040*/ 	.word	0xffffffff


	//   ....[6]....
        /*0044*/ 	.word	0xffffffff


	//   ....[7]....
        /*0048*/ 	.word	0xffffffff


	//   ....[8]....
        /*004c*/ 	.word	0xffffffff


	//   ....[9]....
        /*0050*/ 	.word	0xffffffff


	//----- nvinfo : EIATTR_COOP_GROUP_INSTR_OFFSETS
	.align		4
.L_468:
        /*0054*/ 	.byte	0x04, 0x28
        /*0056*/ 	.short	(.L_470 - .L_469)


	//   ....[0]....
.L_469:
        /*0058*/ 	.word	0x000016a0


	//   ....[1]....
        /*005c*/ 	.word	0x000016c0


	//   ....[2]....
        /*0060*/ 	.word	0x000016f0


	//   ....[3]....
        /*0064*/ 	.word	0x00001730


	//   ....[4]....
        /*0068*/ 	.word	0x00001770


	//   ....[5]....
        /*006c*/ 	.word	0x00001940


	//   ....[6]....
        /*0070*/ 	.word	0x00001a10


	//   ....[7]....
        /*0074*/ 	.word	0x00001a60


	//   ....[8]....
        /*0078*/ 	.word	0x00001b10


	//   ....[9]....
        /*007c*/ 	.word	0x00001c60


	//----- nvinfo : EIATTR_EXIT_INSTR_OFFSETS
	.align		4
.L_470:
        /*0080*/ 	.byte	0x04, 0x1c
        /*0082*/ 	.short	(.L_472 - .L_471)


	//   ....[0]....
.L_471:
        /*0084*/ 	.word	0x00004140


	//   ....[1]....
        /*0088*/ 	.word	0x000046c0


	//   ....[2]....
        /*008c*/ 	.word	0x00004750


	//----- nvinfo : EIATTR_CRS_STACK_SIZE
	.align		4
.L_472:
        /*0090*/ 	.byte	0x04, 0x1e
        /*0092*/ 	.short	(.L_474 - .L_473)
.L_473:
        /*0094*/ 	.word	0x00000000


	//----- nvinfo : EIATTR_CBANK_PARAM_SIZE
	.align		4
.L_474:
        /*0098*/ 	.byte	0x03, 0x19
        /*009a*/ 	.short	0x01d0


	//----- nvinfo : EIATTR_PARAM_CBANK
	.align		4
        /*009c*/ 	.byte	0x04, 0x0a
        /*009e*/ 	.short	(.L_476 - .L_475)
	.align		4
.L_475:
        /*00a0*/ 	.word	index@(.nv.constant0._ZN5flash32flash_fwd_splitkv_combine_kernelI23Flash_fwd_kernel_traitsILi256ELi64ELi64ELi4ELb0ELb0EN7cutlass6half_tE19Flash_kernel_traitsILi256ELi64ELi64ELi4ES3_EELi4ELi6ELb0EEEvNS_16Flash_fwd_paramsE)
        /*00a4*/ 	.short	0x0210
        /*00a6*/ 	.short	0x01d0


	//----- nvinfo : EIATTR_SW_WAR
	.align		4
.L_476:
        /*00a8*/ 	.byte	0x04, 0x36
        /*00aa*/ 	.short	(.L_478 - .L_477)
.L_477:
        /*00ac*/ 	.word	0x00000008
.L_478:


//--------------------- .nv.info._ZN5flash32flash_fwd_splitkv_combine_kernelI23Flash_fwd_kernel_traitsILi256ELi64ELi64ELi4ELb0ELb0EN7cutlass6half_tE19Flash_kernel_traitsILi256ELi64ELi64ELi4ES3_EELi4ELi5ELb0EEEvNS_16Flash_fwd_paramsE --------------------------
	.section	.nv.info._ZN5flash32flash_fwd_splitkv_combine_kernelI23Flash_fwd_kernel_traitsILi256ELi64ELi64ELi4ELb0ELb0EN7cutlass6half_tE19Flash_kernel_traitsILi256ELi64ELi64ELi4ES3_EELi4ELi5ELb0EEEvNS_16Flash_fwd_paramsE,"",@"SHT_CUDA_INFO"
	.sectionflags	@""
	.align	4


	//----- nvinfo : EIATTR_CUDA_API_VERSION
	.align		4
        /*0000*/ 	.byte	0x04, 0x37
        /*0002*/ 	.short	(.L_480 - .L_479)
.L_479:
        /*0004*/ 	.word	0x00000082


	//----- nvinfo : EIATTR_KPARAM_INFO
	.align		4
.L_480:
        /*0008*/ 	.byte	0x04, 0x17
        /*000a*/ 	.short	(.L_482 - .L_481)
.L_481:
        /*000c*/ 	.word	0x00000000
        /*0010*/ 	.short	0x0000
        /*0012*/ 	.short	0x0000
        /*0014*/ 	.byte	0x00, 0xf0, 0x41, 0x07


	//----- nvinfo : EIATTR_SPARSE_MMA_MASK
	.align		4
.L_482:
        /*0018*/ 	.byte	0x03, 0x50
        /*001a*/ 	.short	0x0000


	//----- nvinfo : EIATTR_MAXREG_COUNT
	.align		4
        /*001c*/ 	.byte	0x03, 0x1b
        /*001e*/ 	.short	0x00ff


	//----- nvinfo : EIATTR_NUM_BARRIERS
	.align		4
        /*0020*/ 	.byte	0x02, 0x4c
        /*0022*/ 	.byte	0x01
	.zero		1


	//----- nvinfo : EIATTR_MERCURY_ISA_VERSION
	.align		4
        /*0024*/ 	.byte	0x03, 0x5f
        /*0026*/ 	.short	0x0101


	//----- nvinfo : EIATTR_COOP_GROUP_MASK_REGIDS
	.align		4
        /*0028*/ 	.byte	0x04, 0x29
        /*002a*/ 	.short	(.L_484 - .L_483)


	//   ....[0]....
.L_483:
        /*002c*/ 	.word	0xffffffff


	//   ....[1]....
        /*0030*/ 	.word	0xffffffff


	//   ....[2]....
        /*0034*/ 	.word	0xffffffff


	//   ....[3]....
        /*0038*/ 	.word	0xffffffff


	//   ....[4]....
        /*003c*/ 	.word	0xffffffff


	//   ....[5]....
        /*0040*/ 	.word	0xffffffff


	//   ....[6]....
        /*0044*/ 	.word	0xffffffff


	//   ....[7]....
        /*0048*/ 	.word	0xffffffff


	//   ....[8]....
        /*004c*/ 	.word	0xffffffff


	//   ....[9]....
        /*0050*/ 	.word	0xffffffff


	//----- nvinfo : EIATTR_COOP_GROUP_INSTR_OFFSETS
	.align		4
.L_484:
        /*0054*/ 	.byte	0x04, 0x28
        /*0056*/ 	.short	(.L_486 - .L_485)


	//   ....[0]....
.L_485:
        /*0058*/ 	.word	0x00001810


	//   ....[1]....
        /*005c*/ 	.word	0x00001870


	//   ....[2]....
        /*0060*/ 	.word	0x000018a0


	//   ....[3]....
        /*0064*/ 	.word	0x000018c0


	//   ....[4]....
        /*0068*/ 	.word	0x000018f0


	//   ....[5]....
        /*006c*/ 	.word	0x00001a20


	//   ....[6]....
        /*0070*/ 	.word	0x00001a80


	//   ....[7]....
        /*0074*/ 	.word	0x00001b10


	//   ....[8]....
        /*0078*/ 	.word	0x00001bb0


	//   ....[9]....
        /*007c*/ 	.word	0x00001ca0


	//----- nvinfo : EIATTR_EXIT_INSTR_OFFSETS
	.align		4
.L_486:
        /*0080*/ 	.byte	0x04, 0x1c
        /*0082*/ 	.short	(.L_488 - .L_487)


	//   ....[0]....
.L_487:
        /*0084*/ 	.word	0x00004130


	//   ....[1]....
        /*0088*/ 	.word	0x000046a0


	//   ....[2]....
        /*008c*/ 	.word	0x00004730


	//----- nvinfo : EIATTR_CRS_STACK_SIZE
	.align		4
.L_488:
        /*0090*/ 	.byte	0x04, 0x1e
        /*0092*/ 	.short	(.L_490 - .L_489)
.L_489:
        /*0094*/ 	.word	0x00000000


	//----- nvinfo : EIATTR_CBANK_PARAM_SIZE
	.align		4
.L_490:
        /*0098*/ 	.byte	0x03, 0x19
        /*009a*/ 	.short	0x01d0


	//----- nvinfo : EIATTR_PARAM_CBANK
	.align		4
        /*009c*/ 	.byte	0x04, 0x0a
        /*009e*/ 	.short	(.L_492 - .L_491)
	.align		4
.L_491:
        /*00a0*/ 	.word	index@(.nv.constant0._ZN5flash32flash_fwd_splitkv_combine_kernelI23Flash_fwd_kernel_traitsILi256ELi64ELi64ELi4ELb0ELb0EN7cutlass6half_tE19Flash_kernel_traitsILi256ELi64ELi64ELi4ES3_EELi4ELi5ELb0EEEvNS_16Flash_fwd_paramsE)
        /*00a4*/ 	.short	0x0210
        /*00a6*/ 	.short	0x01d0


	//----- nvinfo : EIATTR_SW_WAR
	.align		4
.L_492:
        /*00a8*/ 	.byte	0x04, 0x36
        /*00aa*/ 	.short	(.L_494 - .L_493)
.L_493:
        /*00ac*/ 	.word	0x00000008
.L_494:


//--------------------- .nv.info._ZN5flash32flash_fwd_splitkv_combine_kernelI23Flash_fwd_kernel_traitsILi256ELi64ELi64ELi4ELb0ELb0EN7cutlass6half_tE19Flash_kernel_traitsILi256ELi64ELi64ELi4ES3_EELi4ELi4ELb0EEEvNS_16Flash_fwd_paramsE --------------------------
	.section	.nv.info._ZN5flash32flash_fwd_splitkv_combine_kernelI23Flash_fwd_kernel_traitsILi256ELi64ELi64ELi4ELb0ELb0EN7cutlass6half_tE19Flash_kernel_traitsILi256ELi64ELi64ELi4ES3_EELi4ELi4ELb0EEEvNS_16Flash_fwd_paramsE,"",@"SHT_CUDA_INFO"
	.sectionflags	@""
	.align	4


	//----- nvinfo : EIATTR_CUDA_API_VERSION
	.align		4
        /*0000*/ 	.byte	0x04, 0x37
        /*0002*/ 	.short	(.L_496 - .L_495)
.L_495:
        /*0004*/ 	.word	0x00000082


	//----- nvinfo : EIATTR_KPARAM_INFO
	.align		4
.L_496:
        /*0008*/ 	.byte	0x04, 0x17
        /*000a*/ 	.short	(.L_498 - .L_497)
.L_497:
        /*000c*/ 	.word	0x00000000
        /*0010*/ 	.short	0x0000
        /*0012*/ 	.short	0x0000
        /*0014*/ 	.byte	0x00, 0xf0, 0x41, 0x07


	//----- nvinfo : EIATTR_SPARSE_MMA_MASK
	.align		4
.L_498:
        /*0018*/ 	.byte	0x03, 0x50
        /*001a*/ 	.short	0x0000


	//----- nvinfo : EIATTR_MAXREG_COUNT
	.align		4
        /*001c*/ 	.byte	0x03, 0x1b
        /*001e*/ 	.short	0x00ff


	//----- nvinfo : EIATTR_NUM_BARRIERS
	.align		4
        /*0020*/ 	.byte	0x02, 0x4c
        /*0022*/ 	.byte	0x01
	.zero		1


	//----- nvinfo : EIATTR_MERCURY_ISA_VERSION
	.align		4
        /*0024*/ 	.byte	0x03, 0x5f
        /*0026*/ 	.short	0x0101


	//----- nvinfo : EIATTR_COOP_GROUP_MASK_REGIDS
	.align		4
        /*0028*/ 	.byte	0x04, 0x29
        /*002a*/ 	.short	(.L_500 - .L_499)


	//   ....[0]....
.L_499:
        /*002c*/ 	.word	0xffffffff


	//   ....[1]....
        /*0030*/ 	.word	0xffffffff


	//   ....[2]....
        /*0034*/ 	.word	0xffffffff


	//   ....[3]....
        /*0038*/ 	.word	0xffffffff


	//   ....[4]....
        /*003c*/ 	.word	0xffffffff


	//   ....[5]....
        /*0040*/ 	.word	0xffffffff


	//   ....[6]....
        /*0044*/ 	.word	0xffffffff


	//   ....[7]....
        /*0048*/ 	.word	0xffffffff


	//----- nvinfo : EIATTR_COOP_GROUP_INSTR_OFFSETS
	.align		4
.L_500:
        /*004c*/ 	.byte	0x04, 0x28
        /*004e*/ 	.short	(.L_502 - .L_501)


	//   ....[0]....
.L_501:
        /*0050*/ 	.word	0x00001810


	//   ....[1]....
        /*0054*/ 	.word	0x00001880


	//   ....[2]....
        /*0058*/ 	.word	0x000018c0


	//   ....[3]....
        /*005c*/ 	.word	0x000018f0


	//   ....[4]....
        /*0060*/ 	.word	0x00001a20


	//   ....[5]....
        /*0064*/ 	.word	0x00001ad0


	//   ....[6]....
        /*0068*/ 	.word	0x00001b70


	//   ....[7]....
        /*006c*/ 	.word	0x00001c60


	//----- nvinfo : EIATTR_EXIT_INSTR_OFFSETS
	.align		4
.L_502:
        /*0070*/ 	.byte	0x04, 0x1c
        /*0072*/ 	.short	(.L_504 - .L_503)


	//   ....[0]....
.L_503:
        /*0074*/ 	.word	0x00004140


	//   ....[1]....
        /*0078*/ 	.word	0x000046c0


	//   ....[2]....
        /*007c*/ 	.word	0x00004750


	//----- nvinfo : EIATTR_CRS_STACK_SIZE
	.align		4
.L_504:
        /*0080*/ 	.byte	0x04, 0x1e
        /*0082*/ 	.short	(.L_506 - .L_505)
.L_505:
        /*0084*/ 	.word	0x00000000


	//----- nvinfo : EIATTR_CBANK_PARAM_SIZE
	.align		4
.L_506:
        /*0088*/ 	.byte	0x03, 0x19
        /*008a*/ 	.short	0x01d0


	//----- nvinfo : EIATTR_PARAM_CBANK
	.align		4
        /*008c*/ 	.byte	0x04, 0x0a
        /*008e*/ 	.short	(.L_508 - .L_507)
	.align		4
.L_507:
        /*0090*/ 	.word	index@(.nv.constant0._ZN5flash32flash_fwd_splitkv_combine_kernelI23Flash_fwd_kernel_traitsILi256ELi64ELi64ELi4ELb0ELb0EN7cutlass6half_tE19Flash_kernel_traitsILi256ELi64ELi64ELi4ES3_EELi4ELi4ELb0EEEvNS_16Flash_fwd_paramsE)
        /*0094*/ 	.short	0x0210
        /*0096*/ 	.short	0x01d0


	//----- nvinfo : EIATTR_SW_WAR
	.align		4
.L_508:
        /*0098*/ 	.byte	0x04, 0x36
        /*009a*/ 	.short	(.L_510 - .L_509)
.L_509:
        /*009c*/ 	.word	0x00000008
.L_510:


//--------------------- .nv.info._ZN5flash32flash_fwd_splitkv_combine_kernelI23Flash_fwd_kernel_traitsILi256ELi64ELi64ELi4ELb0ELb0EN7cutlass6half_tE19Flash_kernel_traitsILi256ELi64ELi64ELi4ES3_EELi4ELi3ELb0EEEvNS_16Flash_fwd_paramsE --------------------------
	.section	.nv.info._ZN5flash32flash_fwd_splitkv_combine_kernelI23Flash_fwd_kernel_traitsILi256ELi64ELi64ELi4ELb0ELb0EN7cutlass6half_tE19Flash_kernel_traitsILi256ELi64ELi64ELi4ES3_EELi4ELi3ELb0EEEvNS_16Flash_fwd_paramsE,"",@"SHT_CUDA_INFO"
	.sectionflags	@""
	.align	4


	//----- nvinfo : EIATTR_CUDA_API_VERSION
	.align		4
        /*0000*/ 	.byte	0x04, 0x37
        /*0002*/ 	.short	(.L_512 - .L_511)
.L_511:
        /*0004*/ 	.word	0x00000082


	//----- nvinfo : EIATTR_KPARAM_INFO
	.align		4
.L_512:
        /*0008*/ 	.byte	0x04, 0x17
        /*000a*/ 	.short	(.L_514 - .L_513)
.L_513:
        /*000c*/ 	.word	0x00000000
        /*0010*/ 	.short	0x0000
        /*0012*/ 	.short	0x0000
        /*0014*/ 	.byte	0x00, 0xf0, 0x41, 0x07


	//----- nvinfo : EIATTR_SPARSE_MMA_MASK
	.align		4
.L_514:
        /*0018*/ 	.byte	0x03, 0x50
        /*001a*/ 	.short	0x0000


	//----- nvinfo : EIATTR_MAXREG_COUNT
	.align		4
        /*001c*/ 	.byte	0x03, 0x1b
        /*001e*/ 	.short	0x00ff


	//----- nvinfo : EIATTR_NUM_BARRIERS
	.align		4
        /*0020*/ 	.byte	0x02, 0x4c
        /*0022*/ 	.byte	0x01
	.zero		1


	//----- nvinfo : EIATTR_MERCURY_ISA_VERSION
	.align		4
        /*0024*/ 	.byte	0x03, 0x5f
        /*0026*/ 	.short	0x0101


	//----- nvinfo : EIATTR_COOP_GROUP_MASK_REGIDS
	.align		4
        /*0028*/ 	.byte	0x04, 0x29
        /*002a*/ 	.short	(.L_516 - .L_515)


	//   ....[0]....
.L_515:
        /*002c*/ 	.word	0xffffffff


	//   ....[1]....
        /*0030*/ 	.word	0xffffffff


	//   ....[2]....
        /*0034*/ 	.word	0xffffffff


	//   ....[3]....
        /*0038*/ 	.word	0xffffffff


	//   ....[4]....
        /*003c*/ 	.word	0xffffffff


	//   ....[5]....
        /*0040*/ 	.word	0xffffffff


	//----- nvinfo : EIATTR_COOP_GROUP_INSTR_OFFSETS
	.align		4
.L_516:
        /*0044*/ 	.byte	0x04, 0x28
        /*0046*/ 	.short	(.L_518 - .L_517)


	//   ....[0]....
.L_517:
        /*0048*/ 	.word	0x00001810


	//   ....[1]....
        /*004c*/ 	.word	0x000018b0


	//   ....[2]....
        /*0050*/ 	.word	0x00001910


	//   ....[3]....
        /*0054*/ 	.word	0x00001a70


	//   ....[4]....
        /*0058*/ 	.word	0x00001b20


	//   ....[5]....
        /*005c*/ 	.word	0x00001c20


	//----- nvinfo : EIATTR_EXIT_INSTR_OFFSETS
	.align		4
.L_518:
        /*0060*/ 	.byte	0x04, 0x1c
        /*0062*/ 	.short	(.L_520 - .L_519)


	//   ....[0]....
.L_519:
        /*0064*/ 	.word	0x00004100


	//   ....[1]....
        /*0068*/ 	.word	0x00004680


	//   ....[2]....
        /*006c*/ 	.word	0x00004710


	//----- nvinfo : EIATTR_CRS_STACK_SIZE
	.align		4
.L_520:
        /*0070*/ 	.byte	0x04, 0x1e
        /*0072*/ 	.short	(.L_522 - .L_521)
.L_521:
        /*0074*/ 	.word	0x00000000


	//----- nvinfo : EIATTR_CBANK_PARAM_SIZE
	.align		4
.L_522:
        /*0078*/ 	.byte	0x03, 0x19
        /*007a*/ 	.short	0x01d0


	//----- nvinfo : EIATTR_PARAM_CBANK
	.align		4
        /*007c*/ 	.byte	0x04, 0x0a
        /*007e*/ 	.short	(.L_524 - .L_523)
	.align		4
.L_523:
        /*0080*/ 	.word	index@(.nv.constant0._ZN5flash32flash_fwd_splitkv_combine_kernelI23Flash_fwd_kernel_traitsILi256ELi64ELi64ELi4ELb0ELb0EN7cutlass6half_tE19Flash_kernel_traitsILi256ELi64ELi64ELi4ES3_EELi4ELi3ELb0EEEvNS_16Flash_fwd_paramsE)
        /*0084*/ 	.short	0x0210
        /*0086*/ 	.short	0x01d0


	//----- nvinfo : EIATTR_SW_WAR
	.align		4
.L_524:
        /*0088*/ 	.byte	0x04, 0x36
        /*008a*/ 	.short	(.L_526 - .L_525)
.L_525:
        /*008c*/ 	.word	0x00000008
.L_526:


//--------------------- .nv.info._ZN5flash32flash_fwd_splitkv_combine_kernelI23Flash_fwd_kernel_traitsILi256ELi64ELi64ELi4ELb0ELb0EN7cutlass6half_tE19Flash_kernel_traitsILi256ELi64ELi64ELi4ES3_EELi4ELi2ELb0EEEvNS_16Flash_fwd_paramsE --------------------------
	.section	.nv.info._ZN5flash32flash_fwd_splitkv_combine_kernelI23Flash_fwd_kernel_traitsILi256ELi64ELi64ELi4ELb0ELb0EN7cutlass6half_tE19Flash_kernel_traitsILi256ELi64ELi64ELi4ES3_EELi4ELi2ELb0EEEvNS_16Flash_fwd_paramsE,"",@"SHT_CUDA_INFO"
	.sectionflags	@""
	.align	4


	//----- nvinfo : EIATTR_CUDA_API_VERSION
	.align		4
        /*0000*/ 	.byte	0x04, 0x37
        /*0002*/ 	.short	(.L_528 - .L_527)
.L_527:
        /*0004*/ 	.word	0x00000082


	//----- nvinfo : EIATTR_KPARAM_INFO
	.align		4
.L_528:
        /*0008*/ 	.byte	0x04, 0x17
        /*000a*/ 	.short	(.L_530 - .L_529)
.L_529:
        /*000c*/ 	.word	0x00000000
        /*0010*/ 	.short	0x0000
        /*0012*/ 	.short	0x0000
        /*0014*/ 	.byte	0x00, 0xf0, 0x41, 0x07


	//----- nvinfo : EIATTR_SPARSE_MMA_MASK
	.align		4
.L_530:
        /*0018*/ 	.byte	0x03, 0x50
        /*001a*/ 	.short	0x0000


	//----- nvinfo : EIATTR_MAXREG_COUNT
	.align		4
        /*001c*/ 	.byte	0x03, 0x1b
        /*001e*/ 	.short	0x00ff


	//----- nvinfo : EIATTR_NUM_BARRIERS
	.align		4
        /*0020*/ 	.byte	0x02, 0x4c
        /*0022*/ 	.byte	0x01
	.zero		1


	//----- nvinfo : EIATTR_MERCURY_ISA_VERSION
	.align		4
        /*0024*/ 	.byte	0x03, 0x5f
        /*0026*/ 	.short	0x0101


	//----- nvinfo : EIATTR_COOP_GROUP_MASK_REGIDS
	.align		4
        /*0028*/ 	.byte	0x04, 0x29
        /*002a*/ 	.short	(.L_532 - .L_531)


	//   ....[0]....
.L_531:
        /*002c*/ 	.word	0xffffffff


	//   ....[1]....
        /*0030*/ 	.word	0xffffffff


	//   ....[2]....
        /*0034*/ 	.word	0xffffffff


	//   ....[3]....
        /*0038*/ 	.word	0xffffffff


	//----- nvinfo : EIATTR_COOP_GROUP_INSTR_OFFSETS
	.align		4
.L_532:
        /*003c*/ 	.byte	0x04, 0x28
        /*003e*/ 	.short	(.L_534 - .L_533)


	//   ....[0]....
.L_533:
        /*0040*/ 	.word	0x000018a0


	//   ....[1]....
        /*0044*/ 	.word	0x000018d0


	//   ....[2]....
        /*0048*/ 	.word	0x00001a50


	//   ....[3]....
        /*004c*/ 	.word	0x00001b90


	//----- nvinfo : EIATTR_EXIT_INSTR_OFFSETS
	.align		4
.L_534:
        /*0050*/ 	.byte	0x04, 0x1c
        /*0052*/ 	.short	(.L_536 - .L_535)


	//   ....[0]....
.L_535:
        /*0054*/ 	.word	0x00004030


	//   ....[1]....
        /*0058*/ 	.word	0x000045b0


	//   ....[2]....
        /*005c*/ 	.word	0x00004640


	//----- nvinfo : EIATTR_CRS_STACK_SIZE
	.align		4
.L_536:
        /*0060*/ 	.byte	0x04, 0x1e
        /*0062*/ 	.short	(.L_538 - .L_537)
.L_537:
        /*0064*/ 	.word	0x00000000


	//----- nvinfo : EIATTR_CBANK_PARAM_SIZE
	.align		4
.L_538:
        /*0068*/ 	.byte	0x03, 0x19
        /*006a*/ 	.short	0x01d0


	//----- nvinfo : EIATTR_PARAM_CBANK
	.align		4
        /*006c*/ 	.byte	0x04, 0x0a
        /*006e*/ 	.short	(.L_540 - .L_539)
	.align		4
.L_539:
        /*0070*/ 	.word	index@(.nv.constant0._ZN5flash32flash_fwd_splitkv_combine_kernelI23Flash_fwd_kernel_traitsILi256ELi64ELi64ELi4ELb0ELb0EN7cutlass6half_tE19Flash_kernel_traitsILi256ELi64ELi64ELi4ES3_EELi4ELi2ELb0EEEvNS_16Flash_fwd_paramsE)
        /*0074*/ 	.short	0x0210
        /*0076*/ 	.short	0x01d0


	//----- nvinfo : EIATTR_SW_WAR
	.align		4
.L_540:
        /*0078*/ 	.byte	0x04, 0x36
        /*007a*/ 	.short	(.L_542 - .L_541)
.L_541:
        /*007c*/ 	.word	0x00000008
.L_542:


//--------------------- .nv.info._ZN5flash32flash_fwd_splitkv_combine_kernelI23Flash_fwd_kernel_traitsILi256ELi64ELi64ELi4ELb0ELb0EN7cutlass6half_tE19Flash_kernel_traitsILi256ELi64ELi64ELi4ES3_EELi4ELi1ELb0EEEvNS_16Flash_fwd_paramsE --------------------------
	.section	.nv.info._ZN5flash32flash_fwd_splitkv_combine_kernelI23Flash_fwd_kernel_traitsILi256ELi64ELi64ELi4ELb0ELb0EN7cutlass6half_tE19Flash_kernel_traitsILi256ELi64ELi64ELi4ES3_EELi4ELi1ELb0EEEvNS_16Flash_fwd_paramsE,"",@"SHT_CUDA_INFO"
	.sectionflags	@""
	.align	4


	//----- nvinfo : EIATTR_CUDA_API_VERSION
	.align		4
        /*0000*/ 	.byte	0x04, 0x37
        /*0002*/ 	.short	(.L_544 - .L_543)
.L_543:
        /*0004*/ 	.word	0x00000082


	//----- nvinfo : EIATTR_KPARAM_INFO
	.align		4
.L_544:
        /*0008*/ 	.byte	0x04, 0x17
        /*000a*/ 	.short	(.L_546 - .L_545)
.L_545:
        /*000c*/ 	.word	0x00000000
        /*0010*/ 	.short	0x0000
        /*0012*/ 	.short	0x0000
        /*0014*/ 	.byte	0x00, 0xf0, 0x41, 0x07


	//----- nvinfo : EIATTR_SPARSE_MMA_MASK
	.align		4
.L_546:
        /*0018*/ 	.byte	0x03, 0x50
        /*001a*/ 	.short	0x0000


	//----- nvinfo : EIATTR_MAXREG_COUNT
	.align		4
        /*001c*/ 	.byte	0x03, 0x1b
        /*001e*/ 	.short	0x00ff


	//----- nvinfo : EIATTR_NUM_BARRIERS
	.align		4
        /*0020*/ 	.byte	0x02, 0x4c
        /*0022*/ 	.byte	0x01
	.zero		1


	//----- nvinfo : EIATTR_MERCURY_ISA_VERSION
	.align		4
        /*0024*/ 	.byte	0x03, 0x5f
        /*0026*/ 	.short	0x0101


	//----- nvinfo : EIATTR_COOP_GROUP_MASK_REGIDS
	.align		4
        /*0028*/ 	.byte	0x04, 0x29
        /*002a*/ 	.short	(.L_548 - .L_547)


	//   ....[0]....
.L_547:
        /*002c*/ 	.word	0xffffffff


	//   ....[1]....
        /*0030*/ 	.word	0xffffffff


	//----- nvinfo : EIATTR_COOP_GROUP_INSTR_OFFSETS
	.align		4
.L_548:
        /*0034*/ 	.byte	0x04, 0x28
        /*0036*/ 	.short	(.L_550 - .L_549)


	//   ....[0]....
.L_549:
        /*0038*/ 	.word	0x000018a0


	//   ....[1]....
        /*003c*/ 	.word	0x00001b50


	//----- nvinfo : EIATTR_EXIT_INSTR_OFFSETS
	.align		4
.L_550:
        /*0040*/ 	.byte	0x04, 0x1c
        /*0042*/ 	.short	(.L_552 - .L_551)


	//   ....[0]....
.L_551:
        /*0044*/ 	.word	0x00004080


	//   ....[1]....
        /*0048*/ 	.word	0x000045d0


	//   ....[2]....
        /*004c*/ 	.word	0x00004660


	//----- nvinfo : EIATTR_CRS_STACK_SIZE
	.align		4
.L_552:
        /*0050*/ 	.byte	0x04, 0x1e
        /*0052*/ 	.short	(.L_554 - .L_553)
.L_553:
        /*0054*/ 	.word	0x00000000


	//----- nvinfo : EIATTR_CBANK_PARAM_SIZE
	.align		4
.L_554:
        /*0058*/ 	.byte	0x03, 0x19
        /*005a*/ 	.short	0x01d0


	//----- nvinfo : EIATTR_PARAM_CBANK
	.align		4
        /*005c*/ 	.byte	0x04, 0x0a
        /*005e*/ 	.short	(.L_556 - .L_555)
	.align		4
.L_555:
        /*0060*/ 	.word	index@(.nv.constant0._ZN5flash32flash_fwd_splitkv_combine_kernelI23Flash_fwd_kernel_traitsILi256ELi64ELi64ELi4ELb0ELb0EN7cutlass6half_tE19Flash_kernel_traitsILi256ELi64ELi64ELi4ES3_EELi4ELi1ELb0EEEvNS_16Flash_fwd_paramsE)
        /*0064*/ 	.short	0x0210
        /*0066*/ 	.short	0x01d0


	//----- nvinfo : EIATTR_SW_WAR
	.align		4
.L_556:
        /*0068*/ 	.byte	0x04, 0x36
        /*006a*/ 	.short	(.L_558 - .L_557)
.L_557:
        /*006c*/ 	.word	0x00000008
.L_558:


//--------------------- .nv.info._ZN5flash32flash_fwd_splitkv_combine_kernelI23Flash_fwd_kernel_traitsILi256ELi64ELi64ELi4ELb0ELb0EN7cutlass6half_tE19Flash_kernel_traitsILi256ELi64ELi64ELi4ES3_EELi4ELi7ELb1EEEvNS_16Flash_fwd_paramsE --------------------------
	.section	.nv.info._ZN5flash32flash_fwd_splitkv_combine_kernelI23Flash_fwd_kernel_traitsILi256ELi64ELi64ELi4ELb0ELb0EN7cutlass6half_tE19Flash_kernel_traitsILi256ELi64ELi64ELi4ES3_EELi4ELi7ELb1EEEvNS_16Flash_fwd_paramsE,"",@"SHT_CUDA_INFO"
	.sectionflags	@""
	.align	4


	//----- nvinfo : EIATTR_CUDA_API_VERSION
	.align		4
        /*0000*/ 	.byte	0x04, 0x37
        /*0002*/ 	.short	(.L_560 - .L_559)
.L_559:
        /*0004*/ 	.word	0x00000082


	//----- nvinfo : EIATTR_KPARAM_INFO
	.align		4
.L_560:
        /*0008*/ 	.byte	0x04, 0x17
        /*000a*/ 	.short	(.L_562 - .L_561)
.L_561:
        /*000c*/ 	.word	0x00000000
        /*0010*/ 	.short	0x0000
        /*0012*/ 	.short	0x0000
        /*0014*/ 	.byte	0x00, 0xf0, 0x41, 0x07


	//----- nvinfo : EIATTR_SPARSE_MMA_MASK
	.align		4
.L_562:
        /*0018*/ 	.byte	0x03, 0x50
        /*001a*/ 	.short	0x0000


	//----- nvinfo : EIATTR_MAXREG_COUNT
	.align		4
        /*001c*/ 	.byte	0x03, 0x1b
        /*001e*/ 	.short	0x00ff


	//----- nvinfo : EIATTR_NUM_BARRIERS
	.align		4
        /*0020*/ 	.byte	0x02, 0x4c
        /*0022*/ 	.byte	0x01
	.zero		1


	//----- nvinfo : EIATTR_MERCURY_ISA_VERSION
	.align		4
        /*0024*/ 	.byte	0x03, 0x5f
        /*0026*/ 	.short	0x0101


	//----- nvinfo : EIATTR_COOP_GROUP_MASK_REGIDS
	.align		4
        /*0028*/ 	.byte	0x04, 0x29
        /*002a*/ 	.short	(.L_564 - .L_563)


	//   ....[0]....
.L_563:
        /*002c*/ 	.word	0xffffffff


	//   ....[1]....
        /*0030*/ 	.word	0xffffffff


	//   ....[2]....
        /*0034*/ 	.word	0xffffffff


	//   ....[3]....
        /*0038*/ 	.word	0xffffffff


	//   ....[4]....
        /*003c*/ 	.word	0xffffffff


	//   ....[5]....
        /*0040*/ 	.word	0xffffffff


	//   ....[6]....
        /*0044*/ 	.word	0xffffffff


	//   ....[7]....
        /*0048*/ 	.word	0xffffffff


	//   ....[8]....
        /*004c*/ 	.word	0xffffffff


	//   ....[9]....
        /*0050*/ 	.word	0xffffffff


	//----- nvinfo : EIATTR_COOP_GROUP_INSTR_OFFSETS
	.align		4
.L_564:
        /*0054*/ 	.byte	0x04, 0x28
        /*0056*/ 	.short	(.L_566 - .L_565)


	//   ....[0]....
.L_565:
        /*0058*/ 	.word	0x00001b70


	//   ....[1]....
        /*005c*/ 	.word	0x00001b90


	//   ....[2]....
        /*0060*/ 	.word	0x00001bb0


	//   ....[3]....
        /*0064*/ 	.word	0x00001bd0


	//   ....[4]....
        /*0068*/ 	.word	0x00001bf0


	//   ....[5]....
        /*006c*/ 	.word	0x00001d90


	//   ....[6]....
        /*0070*/ 	.word	0x00001df0


	//   ....[7]....
        /*0074*/ 	.word	0x00001ed0


	//   ....[8]....
        /*0078*/ 	.word	0x00001fb0


	//   ....[9]....
        /*007c*/ 	.word	0x000020b0


	//----- nvinfo : EIATTR_EXIT_INSTR_OFFSETS
	.align		4
.L_566:
        /*0080*/ 	.byte	0x04, 0x1c
        /*0082*/ 	.short	(.L_568 - .L_567)


	//   ....[0]....
.L_567:
        /*0084*/ 	.word	0x00004a30


	//   ....[1]....
        /*0088*/ 	.word	0x00004fc0


	//----- nvinfo : EIATTR_CRS_STACK_SIZE
	.align		4
.L_568:
        /*008c*/ 	.byte	0x04, 0x1e
        /*008e*/ 	.short	(.L_570 - .L_569)
.L_569:
        /*0090*/ 	.word	0x00000000


	//----- nvinfo : EIATTR_CBANK_PARAM_SIZE
	.align		4
.L_570:
        /*0094*/ 	.byte	0x03, 0x19
        /*0096*/ 	.short	0x01d0


	//----- nvinfo : EIATTR_PARAM_CBANK
	.align		4
        /*0098*/ 	.byte	0x04, 0x0a
        /*009a*/ 	.short	(.L_572 - .L_571)
	.align		4
.L_571:
        /*009c*/ 	.word	index@(.nv.constant0._ZN5flash32flash_fwd_splitkv_combine_kernelI23Flash_fwd_kernel_traitsILi256ELi64ELi64ELi4ELb0ELb0EN7cutlass6half_tE19Flash_kernel_traitsILi256ELi64ELi64ELi4ES3_EELi4ELi7ELb1EEEvNS_16Flash_fwd_paramsE)
        /*00a0*/ 	.short	0x0210
        /*00a2*/ 	.short	0x01d0


	//----- nvinfo : EIATTR_SW_WAR
	.align		4
.L_572:
        /*00a4*/ 	.byte	0x04, 0x36
        /*00a6*/ 	.short	(.L_574 - .L_573)
.L_573:
        /*00a8*/ 	.word	0x00000008
.L_574:


//--------------------- .nv.info._ZN5flash32flash_fwd_splitkv_combine_kernelI23Flash_fwd_kernel_traitsILi256ELi64ELi64ELi4ELb0ELb0EN7cutlass6half_tE19Flash_kernel_traitsILi256ELi64ELi64ELi4ES3_EELi4ELi6ELb1EEEvNS_16Flash_fwd_paramsE --------------------------
	.section	.nv.info._ZN5flash32flash_fwd_splitkv_combine_kernelI23Flash_fwd_kernel_traitsILi256ELi64ELi64ELi4ELb0ELb0EN7cutlass6half_tE19Flash_kernel_traitsILi256ELi64ELi64ELi4ES3_EELi4ELi6ELb1EEEvNS_16Flash_fwd_paramsE,"",@"SHT_CUDA_INFO"
	.sectionflags	@""
	.align	4


	//----- nvinfo : EIATTR_CUDA_API_VERSION
	.align		4
        /*0000*/ 	.byte	0x04, 0x37
        /*0002*/ 	.short	(.L_576 - .L_575)
.L_575:
        /*0004*/ 	.word	0x00000082


	//----- nvinfo : EIATTR_KPARAM_INFO
	.align		4
.L_576:
        /*0008*/ 	.byte	0x04, 0x17
        /*000a*/ 	.short	(.L_578 - .L_577)
.L_577:
        /*000c*/ 	.word	0x00000000
        /*0010*/ 	.short	0x0000
        /*0012*/ 	.short	0x0000
        /*0014*/ 	.byte	0x00, 0xf0, 0x41, 0x07


	//----- nvinfo : EIATTR_SPARSE_MMA_MASK
	.align		4
.L_578:
        /*0018*/ 	.byte	0x03, 0x50
        /*001a*/ 	.short	0x0000


	//----- nvinfo : EIATTR_MAXREG_COUNT
	.align		4
        /*001c*/ 	.byte	0x03, 0x1b
        /*001e*/ 	.short	0x00ff


	//----- nvinfo : EIATTR_NUM_BARRIERS
	.align		4
        /*0020*/ 	.byte	0x02, 0x4c
        /*0022*/ 	.byte	0x01
	.zero		1


	//----- nvinfo : EIATTR_MERCURY_ISA_VERSION
	.align		4
        /*0024*/ 	.byte	0x03, 0x5f
        /*0026*/ 	.short	0x0101


	//----- nvinfo : EIATTR_COOP_GROUP_MASK_REGIDS
	.align		4
        /*0028*/ 	.byte	0x04, 0x29
        /*002a*/ 	.short	(.L_580 - .L_579)


	//   ....[0]....
.L_579:
        /*002c*/ 	.word	0xffffffff


	//   ....[1]....
        /*0030*/ 	.word	0xffffffff


	//   ....[2]....
        /*0034*/ 	.word	0xffffffff


	//   ....[3]....
        /*0038*/ 	.word	0xffffffff


	//   ....[4]....
        /*003c*/ 	.word	0xffffffff


	//   ....[5]....
        /*0040*/ 	.word	0xffffffff


	//   ....[6]....
        /*0044*/ 	.word	0xffffffff


	//   ....[7]....
        /*0048*/ 	.word	0xffffffff


	//   ....[8]....
        /*004c*/ 	.word	0xffffffff


	//   ....[9]....
        /*0050*/ 	.word	0xffffffff


	//----- nvinfo : EIATTR_COOP_GROUP_INSTR_OFFSETS
	.align		4
.L_580:
        /*0054*/ 	.byte	0x04, 0x28
        /*0056*/ 	.short	(.L_582 - .L_581)


	//   ....[0]....
.L_581:
        /*0058*/ 	.word	0x000016a0


	//   ....[1]....
        /*005c*/ 	.word	0x000016c0


	//   ....[2]....
        /*0060*/ 	.word	0x000016f0


	//   ....[3]....
        /*0064*/ 	.word	0x00001730


	//   ....[4]....
        /*0068*/ 	.word	0x00001770


	//   ....[5]....
        /*006c*/ 	.word	0x00001940


	//   ....[6]....
        /*0070*/ 	.word	0x00001a10


	//   ....[7]....
        /*0074*/ 	.word	0x00001a60


	//   ....[8]....
        /*0078*/ 	.word	0x00001b10


	//   ....[9]....
        /*007c*/ 	.word	0x00001c60


	//----- nvinfo : EIATTR_EXIT_INSTR_OFFSETS
	.align		4
.L_582:
        /*0080*/ 	.byte	0x04, 0x1c
        /*0082*/ 	.short	(.L_584 - .L_583)


	//   ....[0]....
.L_583:
        /*0084*/ 	.word	0x000046a0


	//   ....[1]....
        /*0088*/ 	.word	0x00004c30


	//----- nvinfo : EIATTR_CRS_STACK_SIZE
	.align		4
.L_584:
        /*008c*/ 	.byte	0x04, 0x1e
        /*008e*/ 	.short	(.L_586 - .L_585)
.L_585:
        /*0090*/ 	.word	0x00000000


	//----- nvinfo : EIATTR_CBANK_PARAM_SIZE
	.align		4
.L_586:
        /*0094*/ 	.byte	0x03, 0x19
        /*0096*/ 	.short	0x01d0


	//----- nvinfo : EIATTR_PARAM_CBANK
	.align		4
        /*0098*/ 	.byte	0x04, 0x0a
        /*009a*/ 	.short	(.L_588 - .L_587)
	.align		4
.L_587:
        /*009c*/ 	.word	index@(.nv.constant0._ZN5flash32flash_fwd_splitkv_combine_kernelI23Flash_fwd_kernel_traitsILi256ELi64ELi64ELi4ELb0ELb0EN7cutlass6half_tE19Flash_kernel_traitsILi256ELi64ELi64ELi4ES3_EELi4ELi6ELb1EEEvNS_16Flash_fwd_paramsE)
        /*00a0*/ 	.short	0x0210
        /*00a2*/ 	.short	0x01d0


	//----- nvinfo : EIATTR_SW_WAR
	.align		4
.L_588:
        /*00a4*/ 	.byte	0x04, 0x36
        /*00a6*/ 	.short	(.L_590 - .L_589)
.L_589:
        /*00a8*/ 	.word	0x00000008
.L_590:


//--------------------- .nv.info._ZN5flash32flash_fwd_splitkv_combine_kernelI23Flash_fwd_kernel_traitsILi256ELi64ELi64ELi4ELb0ELb0EN7cutlass6half_tE19Flash_kernel_traitsILi256ELi64ELi64ELi4ES3_EELi4ELi5ELb1EEEvNS_16Flash_fwd_paramsE --------------------------
	.section	.nv.info._ZN5flash32flash_fwd_splitkv_combine_kernelI23Flash_fwd_kernel_traitsILi256ELi64ELi64ELi4ELb0ELb0EN7cutlass6half_tE19Flash_kernel_traitsILi256ELi64ELi64ELi4ES3_EELi4ELi5ELb1EEEvNS_16Flash_fwd_paramsE,"",@"SHT_CUDA_INFO"
	.sectionflags	@""
	.align	4


	//----- nvinfo : EIATTR_CUDA_API_VERSION
	.align		4
        /*0000*/ 	.byte	0x04, 0x37
        /*0002*/ 	.short	(.L_592 - .L_591)
.L_591:
        /*0004*/ 	.word	0x00000082


	//----- nvinfo : EIATTR_KPARAM_INFO
	.align		4
.L_592:
        /*0008*/ 	.byte	0x04, 0x17
        /*000a*/ 	.short	(.L_594 - .L_593)
.L_593:
        /*000c*/ 	.word	0x00000000
        /*0010*/ 	.short	0x0000
        /*0012*/ 	.short	0x0000
        /*0014*/ 	.byte	0x00, 0xf0, 0x41, 0x07


	//----- nvinfo : EIATTR_SPARSE_MMA_MASK
	.align		4
.L_594:
        /*0018*/ 	.byte	0x03, 0x50
        /*001a*/ 	.short	0x0000


	//----- nvinfo : EIATTR_MAXREG_COUNT
	.align		4
        /*001c*/ 	.byte	0x03, 0x1b
        /*001e*/ 	.short	0x00ff


	//----- nvinfo : EIATTR_NUM_BARRIERS
	.align		4
        /*0020*/ 	.byte	0x02, 0x4c
        /*0022*/ 	.byte	0x01
	.zero		1


	//----- nvinfo : EIATTR_MERCURY_ISA_VERSION
	.align		4
        /*0024*/ 	.byte	0x03, 0x5f
        /*0026*/ 	.short	0x0101


	//----- nvinfo : EIATTR_COOP_GROUP_MASK_REGIDS
	.align		4
        /*0028*/ 	.byte	0x04, 0x29
        /*002a*/ 	.short	(.L_596 - .L_595)


	//   ....[0]....
.L_595:
        /*002c*/ 	.word	0xffffffff


	//   ....[1]....
        /*0030*/ 	.word	0xffffffff


	//   ....[2]....
        /*0034*/ 	.word	0xffffffff


	//   ....[3]....
        /*0038*/ 	.word	0xffffffff


	//   ....[4]....
        /*003c*/ 	.word	0xffffffff


	//   ....[5]....
        /*0040*/ 	.word	0xffffffff


	//   ....[6]....
        /*0044*/ 	.word	0xffffffff


	//   ....[7]....
        /*0048*/ 	.word	0xffffffff


	//   ....[8]....
        /*004c*/ 	.word	0xffffffff


	//   ....[9]....
        /*0050*/ 	.word	0xffffffff


	//----- nvinfo : EIATTR_COOP_GROUP_INSTR_OFFSETS
	.align		4
.L_596:
        /*0054*/ 	.byte	0x04, 0x28
        /*0056*/ 	.short	(.L_598 - .L_597)


	//   ....[0]....
.L_597:
        /*0058*/ 	.word	0x00001810


	//   ....[1]....
        /*005c*/ 	.word	0x00001870


	//   ....[2]....
        /*0060*/ 	.word	0x000018a0


	//   ....[3]....
        /*0064*/ 	.word	0x000018c0


	//   ....[4]....
        /*0068*/ 	.word	0x000018f0


	//   ....[5]....
        /*006c*/ 	.word	0x00001a20


	//   ....[6]....
        /*0070*/ 	.word	0x00001a80


	//   ....[7]....
        /*0074*/ 	.word	0x00001b10


	//   ....[8]....
        /*0078*/ 	.word	0x00001bb0


	//   ....[9]....
        /*007c*/ 	.word	0x00001ca0


	//----- nvinfo : EIATTR_EXIT_INSTR_OFFSETS
	.align		4
.L_598:
        /*0080*/ 	.byte	0x04, 0x1c
        /*0082*/ 	.short	(.L_600 - .L_599)


	//   ....[0]....
.L_599:
        /*0084*/ 	.word	0x00004690


	//   ....[1]....
        /*0088*/ 	.word	0x00004c20


	//----- nvinfo : EIATTR_CRS_STACK_SIZE
	.align		4
.L_600:
        /*008c*/ 	.byte	0x04, 0x1e
        /*008e*/ 	.short	(.L_602 - .L_601)
.L_601:
        /*0090*/ 	.word	0x00000000


	//----- nvinfo : EIATTR_CBANK_PARAM_SIZE
	.align		4
.L_602:
        /*0094*/ 	.byte	0x03, 0x19
        /*0096*/ 	.short	0x01d0


	//----- nvinfo : EIATTR_PARAM_CBANK
	.align		4
        /*0098*/ 	.byte	0x04, 0x0a
        /*009a*/ 	.short	(.L_604 - .L_603)
	.align		4
.L_603:
        /*009c*/ 	.word	index@(.nv.constant0._ZN5flash32flash_fwd_splitkv_combine_kernelI23Flash_fwd_kernel_traitsILi256ELi64ELi64ELi4ELb0ELb0EN7cutlass6half_tE19Flash_kernel_traitsILi256ELi64ELi64ELi4ES3_EELi4ELi5ELb1EEEvNS_16Flash_fwd_paramsE)
        /*00a0*/ 	.short	0x0210
        /*00a2*/ 	.short	0x01d0


	//----- nvinfo : EIATTR_SW_WAR
	.align		4
.L_604:
        /*00a4*/ 	.byte	0x04, 0x36
        /*00a6*/ 	.short	(.L_606 - .L_605)
.L_605:
        /*00a8*/ 	.word	0x00000008
.L_606:


//--------------------- .nv.info._ZN5flash32flash_fwd_splitkv_combine_kernelI23Flash_fwd_kernel_traitsILi256ELi64ELi64ELi4ELb0ELb0EN7cutlass6half_tE19Flash_kernel_traitsILi256ELi64ELi64ELi4ES3_EELi4ELi4ELb1EEEvNS_16Flash_fwd_paramsE --------------------------
	.section	.nv.info._ZN5flash32flash_fwd_splitkv_combine_kernelI23Flash_fwd_kernel_traitsILi256ELi64ELi64ELi4ELb0ELb0EN7cutlass6half_tE19Flash_kernel_traitsILi256ELi64ELi64ELi4ES3_EELi4ELi4ELb1EEEvNS_16Flash_fwd_paramsE,"",@"SHT_CUDA_INFO"
	.sectionflags	@""
	.align	4


	//----- nvinfo : EIATTR_CUDA_API_VERSION
	.align		4
        /*0000*/ 	.byte	0x04, 0x37
        /*0002*/ 	.short	(.L_608 - .L_607)
.L_607:
        /*0004*/ 	.word	0x00000082


	//----- nvinfo : EIATTR_KPARAM_INFO
	.align		4
.L_608:
        /*0008*/ 	.byte	0x04, 0x17
        /*000a*/ 	.short	(.L_610 - .L_609)
.L_609:
        /*000c*/ 	.word	0x00000000
        /*0010*/ 	.short	0x0000
        /*0012*/ 	.short	0x0000
        /*0014*/ 	.byte	0x00, 0xf0, 0x41, 0x07


	//----- nvinfo : EIATTR_SPARSE_MMA_MASK
	.align		4
.L_610:
        /*0018*/ 	.byte	0x03, 0x50
        /*001a*/ 	.short	0x0000


	//----- nvinfo : EIATTR_MAXREG_COUNT
	.align		4
        /*001c*/ 	.byte	0x03, 0x1b
        /*001e*/ 	.short	0x00ff


	//----- nvinfo : EIATTR_NUM_BARRIERS
	.align		4
        /*0020*/ 	.byte	0x02, 0x4c
        /*0022*/ 	.byte	0x01
	.zero		1


	//----- nvinfo : EIATTR_MERCURY_ISA_VERSION
	.align		4
        /*0024*/ 	.byte	0x03, 0x5f
        /*0026*/ 	.short	0x0101


	//----- nvinfo : EIATTR_COOP_GROUP_MASK_REGIDS
	.align		4
        /*0028*/ 	.byte	0x04, 0x29
        /*002a*/ 	.short	(.L_612 - .L_611)


	//   ....[0]....
.L_611:
        /*002c*/ 	.word	0xffffffff


	//   ....[1]....
        /*0030*/ 	.word	0xffffffff


	//   ....[2]....
        /*0034*/ 	.word	0xffffffff


	//   ....[3]....
        /*0038*/ 	.word	0xffffffff


	//   ....[4]....
        /*003c*/ 	.word	0xffffffff


	//   ....[5]....
        /*0040*/ 	.word	0xffffffff


	//   ....[6]....
        /*0044*/ 	.word	0xffffffff


	//   ....[7]....
        /*0048*/ 	.word	0xffffffff


	//----- nvinfo : EIATTR_COOP_GROUP_INSTR_OFFSETS
	.align		4
.L_612:
        /*004c*/ 	.byte	0x04, 0x28
        /*004e*/ 	.short	(.L_614 - .L_613)


	//   ....[0]....
.L_613:
        /*0050*/ 	.word	0x00001810


	//   ....[1]....
        /*0054*/ 	.word	0x00001880


	//   ....[2]....
        /*0058*/ 	.word	0x000018c0


	//   ....[3]....
        /*005c*/ 	.word	0x000018f0


	//   ....[4]....
        /*0060*/ 	.word	0x00001a20


	//   ....[5]....
        /*0064*/ 	.word	0x00001ad0


	//   ....[6]....
        /*0068*/ 	.word	0x00001b70


	//   ....[7]....
        /*006c*/ 	.word	0x00001c60


	//----- nvinfo : EIATTR_EXIT_INSTR_OFFSETS
	.align		4
.L_614:
        /*0070*/ 	.byte	0x04, 0x1c
        /*0072*/ 	.short	(.L_616 - .L_615)


	//   ....[0]....
.L_615:
        /*0074*/ 	.word	0x00004680


	//   ....[1]....
        /*0078*/ 	.word	0x00004c10


	//----- nvinfo : EIATTR_CRS_STACK_SIZE
	.align		4
.L_616:
        /*007c*/ 	.byte	0x04, 0x1e
        /*007e*/ 	.short	(.L_618 - .L_617)
.L_617:
        /*0080*/ 	.word	0x00000000


	//----- nvinfo : EIATTR_CBANK_PARAM_SIZE
	.align		4
.L_618:
        /*0084*/ 	.byte	0x03, 0x19
        /*0086*/ 	.short	0x01d0


	//----- nvinfo : EIATTR_PARAM_CBANK
	.align		4
        /*0088*/ 	.byte	0x04, 0x0a
        /*008a*/ 	.short	(.L_620 - .L_619)
	.align		4
.L_619:
        /*008c*/ 	.word	index@(.nv.constant0._ZN5flash32flash_fwd_splitkv_combine_kernelI23Flash_fwd_kernel_traitsILi256ELi64ELi64ELi4ELb0ELb0EN7cutlass6half_tE19Flash_kernel_traitsILi256ELi64ELi64ELi4ES3_EELi4ELi4ELb1EEEvNS_16Flash_fwd_paramsE)
        /*0090*/ 	.short	0x0210
        /*0092*/ 	.short	0x01d0


	//----- nvinfo : EIATTR_SW_WAR
	.align		4
.L_620:
        /*0094*/ 	.byte	0x04, 0x36
        /*0096*/ 	.short	(.L_622 - .L_621)
.L_621:
        /*0098*/ 	.word	0x00000008
.L_622:


//--------------------- .nv.info._ZN5flash32flash_fwd_splitkv_combine_kernelI23Flash_fwd_kernel_traitsILi256ELi64ELi64ELi4ELb0ELb0EN7cutlass6half_tE19Flash_kernel_traitsILi256ELi64ELi64ELi4ES3_EELi4ELi3ELb1EEEvNS_16Flash_fwd_paramsE --------------------------
	.section	.nv.info._ZN5flash32flash_fwd_splitkv_combine_kernelI23Flash_fwd_kernel_traitsILi256ELi64ELi64ELi4ELb0ELb0EN7cutlass6half_tE19Flash_kernel_traitsILi256ELi64ELi64ELi4ES3_EELi4ELi3ELb1EEEvNS_16Flash_fwd_paramsE,"",@"SHT_CUDA_INFO"
	.sectionflags	@""
	.align	4


	//----- nvinfo : EIATTR_CUDA_API_VERSION
	.align		4
        /*0000*/ 	.byte	0x04, 0x37
        /*0002*/ 	.short	(.L_624 - .L_623)
.L_623:
        /*0004*/ 	.word	0x00000082


	//----- nvinfo : EIATTR_KPARAM_INFO
	.align		4
.L_624:
        /*0008*/ 	.byte	0x04, 0x17
        /*000a*/ 	.short	(.L_626 - .L_625)
.L_625:
        /*000c*/ 	.word	0x00000000
        /*0010*/ 	.short	0x0000
        /*0012*/ 	.short	0x0000
        /*0014*/ 	.byte	0x00, 0xf0, 0x41, 0x07


	//----- nvinfo : EIATTR_SPARSE_MMA_MASK
	.align		4
.L_626:
        /*0018*/ 	.byte	0x03, 0x50
        /*001a*/ 	.short	0x0000


	//----- nvinfo : EIATTR_MAXREG_COUNT
	.align		4
        /*001c*/ 	.byte	0x03, 0x1b
        /*001e*/ 	.short	0x00ff


	//----- nvinfo : EIATTR_NUM_BARRIERS
	.align		4
        /*0020*/ 	.byte	0x02, 0x4c
        /*0022*/ 	.byte	0x01
	.zero		1


	//----- nvinfo : EIATTR_MERCURY_ISA_VERSION
	.align		4
        /*0024*/ 	.byte	0x03, 0x5f
        /*0026*/ 	.short	0x0101


	//----- nvinfo : EIATTR_COOP_GROUP_MASK_REGIDS
	.align		4
        /*0028*/ 	.byte	0x04, 0x29
        /*002a*/ 	.short	(.L_628 - .L_627)


	//   ....[0]....
.L_627:
        /*002c*/ 	.word	0xffffffff


	//   ....[1]....
        /*0030*/ 	.word	0xffffffff


	//   ....[2]....
        /*0034*/ 	.word	0xffffffff


	//   ....[3]....
        /*0038*/ 	.word	0xffffffff


	//   ....[4]....
        /*003c*/ 	.word	0xffffffff


	//   ....[5]....
        /*0040*/ 	.word	0xffffffff


	//----- nvinfo : EIATTR_COOP_GROUP_INSTR_OFFSETS
	.align		4
.L_628:
        /*0044*/ 	.byte	0x04, 0x28
        /*0046*/ 	.short	(.L_630 - .L_629)


	//   ....[0]....
.L_629:
        /*0048*/ 	.word	0x00001810


	//   ....[1]....
        /*004c*/ 	.word	0x000018b0


	//   ....[2]....
        /*0050*/ 	.word	0x00001910


	//   ....[3]....
        /*0054*/ 	.word	0x00001a70


	//   ....[4]....
        /*0058*/ 	.word	0x00001b20


	//   ....[5]....
        /*005c*/ 	.word	0x00001c20


	//----- nvinfo : EIATTR_EXIT_INSTR_OFFSETS
	.align		4
.L_630:
        /*0060*/ 	.byte	0x04, 0x1c
        /*0062*/ 	.short	(.L_632 - .L_631)


	//   ....[0]....
.L_631:
        /*0064*/ 	.word	0x00004640


	//   ....[1]....
        /*0068*/ 	.word	0x00004bd0


	//----- nvinfo : EIATTR_CRS_STACK_SIZE
	.align		4
.L_632:
        /*006c*/ 	.byte	0x04, 0x1e
        /*006e*/ 	.short	(.L_634 - .L_633)
.L_633:
        /*0070*/ 	.word	0x00000000


	//----- nvinfo : EIATTR_CBANK_PARAM_SIZE
	.align		4
.L_634:
        /*0074*/ 	.byte	0x03, 0x19
        /*0076*/ 	.short	0x01d0


	//----- nvinfo : EIATTR_PARAM_CBANK
	.align		4
        /*0078*/ 	.byte	0x04, 0x0a
        /*007a*/ 	.short	(.L_636 - .L_635)
	.align		4
.L_635:
        /*007c*/ 	.word	index@(.nv.constant0._ZN5flash32flash_fwd_splitkv_combine_kernelI23Flash_fwd_kernel_traitsILi256ELi64ELi64ELi4ELb0ELb0EN7cutlass6half_tE19Flash_kernel_traitsILi256ELi64ELi64ELi4ES3_EELi4ELi3ELb1EEEvNS_16Flash_fwd_paramsE)
        /*0080*/ 	.short	0x0210
        /*0082*/ 	.short	0x01d0


	//----- nvinfo : EIATTR_SW_WAR
	.align		4
.L_636:
        /*0084*/ 	.byte	0x04, 0x36
        /*0086*/ 	.short	(.L_638 - .L_637)
.L_637:
        /*0088*/ 	.word	0x00000008
.L_638:


//--------------------- .nv.info._ZN5flash32flash_fwd_splitkv_combine_kernelI23Flash_fwd_kernel_traitsILi256ELi64ELi64ELi4ELb0ELb0EN7cutlass6half_tE19Flash_kernel_traitsILi256ELi64ELi64ELi4ES3_EELi4ELi2ELb1EEEvNS_16Flash_fwd_paramsE --------------------------
	.section	.nv.info._ZN5flash32flash_fwd_splitkv_combine_kernelI23Flash_fwd_kernel_traitsILi256ELi64ELi64ELi4ELb0ELb0EN7cutlass6half_tE19Flash_kernel_traitsILi256ELi64ELi64ELi4ES3_EELi4ELi2ELb1EEEvNS_16Flash_fwd_paramsE,"",@"SHT_CUDA_INFO"
	.sectionflags	@""
	.align	4


	//----- nvinfo : EIATTR_CUDA_API_VERSION
	.align		4
        /*0000*/ 	.byte	0x04, 0x37
        /*0002*/ 	.short	(.L_640 - .L_639)
.L_639:
        /*0004*/ 	.word	0x00000082


	//----- nvinfo : EIATTR_KPARAM_INFO
	.align		4
.L_640:
        /*0008*/ 	.byte	0x04, 0x17
        /*000a*/ 	.short	(.L_642 - .L_641)
.L_641:
        /*000c*/ 	.word	0x00000000
        /*0010*/ 	.short	0x0000
        /*0012*/ 	.short	0x0000
        /*0014*/ 	.byte	0x00, 0xf0, 0x41, 0x07


	//----- nvinfo : EIATTR_SPARSE_MMA_MASK
	.align		4
.L_642:
        /*0018*/ 	.byte	0x03, 0x50
        /*001a*/ 	.short	0x0000


	//----- nvinfo : EIATTR_MAXREG_COUNT
	.align		4
        /*001c*/ 	.byte	0x03, 0x1b
        /*001e*/ 	.short	0x00ff


	//----- nvinfo : EIATTR_NUM_BARRIERS
	.align		4
        /*0020*/ 	.byte	0x02, 0x4c
        /*0022*/ 	.byte	0x01
	.zero		1


	//----- nvinfo : EIATTR_MERCURY_ISA_VERSION
	.align		4
        /*0024*/ 	.byte	0x03, 0x5f
        /*0026*/ 	.short	0x0101


	//----- nvinfo : EIATTR_COOP_GROUP_MASK_REGIDS
	.align		4
        /*0028*/ 	.byte	0x04, 0x29
        /*002a*/ 	.short	(.L_644 - .L_643)


	//   ....[0]....
.L_643:
        /*002c*/ 	.word	0xffffffff


	//   ....[1]....
        /*0030*/ 	.word	0xffffffff


	//   ....[2]....
        /*0034*/ 	.word	0xffffffff


	//   ....[3]....
        /*0038*/ 	.word	0xffffffff


	//----- nvinfo : EIATTR_COOP_GROUP_INSTR_OFFSETS
	.align		4
.L_644:
        /*003c*/ 	.byte	0x04, 0x28
        /*003e*/ 	.short	(.L_646 - .L_645)


	//   ....[0]....
.L_645:
        /*0040*/ 	.word	0x000018a0


	//   ....[1]....
        /*0044*/ 	.word	0x000018d0


	//   ....[2]....
        /*0048*/ 	.word	0x00001a50


	//   ....[3]....
        /*004c*/ 	.word	0x00001b90


	//----- nvinfo : EIATTR_EXIT_INSTR_OFFSETS
	.align		4
.L_646:
        /*0050*/ 	.byte	0x04, 0x1c
        /*0052*/ 	.short	(.L_648 - .L_647)


	//   ....[0]....
.L_647:
        /*0054*/ 	.word	0x00004570


	//   ....[1]....
        /*0058*/ 	.word	0x00004b00


	//----- nvinfo : EIATTR_CRS_STACK_SIZE
	.align		4
.L_648:
        /*005c*/ 	.byte	0x04, 0x1e
        /*005e*/ 	.short	(.L_650 - .L_649)
.L_649:
        /*0060*/ 	.word	0x00000000


	//----- nvinfo : EIATTR_CBANK_PARAM_SIZE
	.align		4
.L_650:
        /*0064*/ 	.byte	0x03, 0x19
        /*0066*/ 	.short	0x01d0


	//----- nvinfo : EIATTR_PARAM_CBANK
	.align		4
        /*0068*/ 	.byte	0x04, 0x0a
        /*006a*/ 	.short	(.L_652 - .L_651)
	.align		4
.L_651:
        /*006c*/ 	.word	index@(.nv.constant0._ZN5flash32flash_fwd_splitkv_combine_kernelI23Flash_fwd_kernel_traitsILi256ELi64ELi64ELi4ELb0ELb0EN7cutlass6half_tE19Flash_kernel_traitsILi256ELi64ELi64ELi4ES3_EELi4ELi2ELb1EEEvNS_16Flash_fwd_paramsE)
        /*0070*/ 	.short	0x0210
        /*0072*/ 	.short	0x01d0


	//----- nvinfo : EIATTR_SW_WAR
	.align		4
.L_652:
        /*0074*/ 	.byte	0x04, 0x36
        /*0076*/ 	.short	(.L_654 - .L_653)
.L_653:
        /*0078*/ 	.word	0x00000008
.L_654:


//--------------------- .nv.info._ZN5flash32flash_fwd_splitkv_combine_kernelI23Flash_fwd_kernel_traitsILi256ELi64ELi64ELi4ELb0ELb0EN7cutlass6half_tE19Flash_kernel_traitsILi256ELi64ELi64ELi4ES3_EELi4ELi1ELb1EEEvNS_16Flash_fwd_paramsE --------------------------
	.section	.nv.info._ZN5flash32flash_fwd_splitkv_combine_kernelI23Flash_fwd_kernel_traitsILi256ELi64ELi64ELi4ELb0ELb0EN7cutlass6half_tE19Flash_kernel_traitsILi256ELi64ELi64ELi4ES3_EELi4ELi1ELb1EEEvNS_16Flash_fwd_paramsE,"",@"SHT_CUDA_INFO"
	.sectionflags	@""
	.align	4


	//----- nvinfo : EIATTR_CUDA_API_VERSION
	.align		4
        /*0000*/ 	.byte	0x04, 0x37
        /*0002*/ 	.short	(.L_656 - .L_655)
.L_655:
        /*0004*/ 	.word	0x00000082


	//----- nvinfo : EIATTR_KPARAM_INFO
	.align		4
.L_656:
        /*0008*/ 	.byte	0x04, 0x17
        /*000a*/ 	.short	(.L_658 - .L_657)
.L_657:
        /*000c*/ 	.word	0x00000000
        /*0010*/ 	.short	0x0000
        /*0012*/ 	.short	0x0000
        /*0014*/ 	.byte	0x00, 0xf0, 0x41, 0x07


	//----- nvinfo : EIATTR_SPARSE_MMA_MASK
	.align		4
.L_658:
        /*0018*/ 	.byte	0x03, 0x50
        /*001a*/ 	.short	0x0000


	//----- nvinfo : EIATTR_MAXREG_COUNT
	.align		4
        /*001c*/ 	.byte	0x03, 0x1b
        /*001e*/ 	.short	0x00ff


	//----- nvinfo : EIATTR_NUM_BARRIERS
	.align		4
        /*0020*/ 	.byte	0x02, 0x4c
        /*0022*/ 	.byte	0x01
	.zero		1


	//----- nvinfo : EIATTR_MERCURY_ISA_VERSION
	.align		4
        /*0024*/ 	.byte	0x03, 0x5f
        /*0026*/ 	.short	0x0101


	//----- nvinfo : EIATTR_COOP_GROUP_MASK_REGIDS
	.align		4
        /*0028*/ 	.byte	0x04, 0x29
        /*002a*/ 	.short	(.L_660 - .L_659)


	//   ....[0]....
.L_659:
        /*002c*/ 	.word	0xffffffff


	//   ....[1]....
        /*0030*/ 	.word	0xffffffff


	//----- nvinfo : EIATTR_COOP_GROUP_INSTR_OFFSETS
	.align		4
.L_660:
        /*0034*/ 	.byte	0x04, 0x28
        /*0036*/ 	.short	(.L_662 - .L_661)


	//   ....[0]....
.L_661:
        /*0038*/ 	.word	0x000018a0


	//   ....[1]....
        /*003c*/ 	.word	0x00001b00


	//----- nvinfo : EIATTR_EXIT_INSTR_OFFSETS
	.align		4
.L_662:
        /*0040*/ 	.byte	0x04, 0x1c
        /*0042*/ 	.short	(.L_664 - .L_663)


	//   ....[0]....
.L_663:
        /*0044*/ 	.word	0x00004620


	//   ....[1]....
        /*0048*/ 	.word	0x00004b90


	//----- nvinfo : EIATTR_CRS_STACK_SIZE
	.align		4
.L_664:
        /*004c*/ 	.byte	0x04, 0x1e
        /*004e*/ 	.short	(.L_666 - .L_665)
.L_665:
        /*0050*/ 	.word	0x00000000


	//----- nvinfo : EIATTR_CBANK_PARAM_SIZE
	.align		4
.L_666:
        /*0054*/ 	.byte	0x03, 0x19
        /*0056*/ 	.short	0x01d0


	//----- nvinfo : EIATTR_PARAM_CBANK
	.align		4
        /*0058*/ 	.byte	0x04, 0x0a
        /*005a*/ 	.short	(.L_668 - .L_667)
	.align		4
.L_667:
        /*005c*/ 	.word	index@(.nv.constant0._ZN5flash32flash_fwd_splitkv_combine_kernelI23Flash_fwd_kernel_traitsILi256ELi64ELi64ELi4ELb0ELb0EN7cutlass6half_tE19Flash_kernel_traitsILi256ELi64ELi64ELi4ES3_EELi4ELi1ELb1EEEvNS_16Flash_fwd_paramsE)
        /*0060*/ 	.short	0x0210
        /*0062*/ 	.short	0x01d0


	//----- nvinfo : EIATTR_SW_WAR
	.align		4
.L_668:
        /*0064*/ 	.byte	0x04, 0x36
        /*0066*/ 	.short	(.L_670 - .L_669)
.L_669:
        /*0068*/ 	.word	0x00000008
.L_670:


//--------------------- .nv.info._ZN5flash24flash_fwd_splitkv_kernelI23Flash_fwd_kernel_traitsILi256ELi64ELi64ELi4ELb0ELb0EN7cutlass6half_tE19Flash_kernel_traitsILi256ELi64ELi64ELi4ES3_EELb0ELb0ELb0ELb0ELb0ELb0ELb0ELb0EEEvNS_16Flash_fwd_paramsE --------------------------
	.section	.nv.info._ZN5flash24flash_fwd_splitkv_kernelI23Flash_fwd_kernel_traitsILi256ELi64ELi64ELi4ELb0ELb0EN7cutlass6half_tE19Flash_kernel_traitsILi256ELi64ELi64ELi4ES3_EELb0ELb0ELb0ELb0ELb0ELb0ELb0ELb0EEEvNS_16Flash_fwd_paramsE,"",@"SHT_CUDA_INFO"
	.sectionflags	@""
	.align	4


	//----- nvinfo : EIATTR_CUDA_API_VERSION
	.align		4
        /*0000*/ 	.byte	0x04, 0x37
        /*0002*/ 	.short	(.L_672 - .L_671)
.L_671:
        /*0004*/ 	.word	0x00000082


	//----- nvinfo : EIATTR_KPARAM_INFO
	.align		4
.L_672:
        /*0008*/ 	.byte	0x04, 0x17
        /*000a*/ 	.short	(.L_674 - .L_673)
.L_673:
        /*000c*/ 	.word	0x00000000
        /*0010*/ 	.short	0x0000
        /*0012*/ 	.short	0x0000
        /*0014*/ 	.byte	0x00, 0xf0, 0x41, 0x07


	//----- nvinfo : EIATTR_SPARSE_MMA_MASK
	.align		4
.L_674:
        /*0018*/ 	.byte	0x03, 0x50
        /*001a*/ 	.short	0x0000


	//----- nvinfo : EIATTR_MAXREG_COUNT
	.align		4
        /*001c*/ 	.byte	0x03, 0x1b
        /*001e*/ 	.short	0x00ff


	//----- nvinfo : EIATTR_NUM_BARRIERS
	.align		4
        /*0020*/ 	.byte	0x02, 0x4c
        /*0022*/ 	.byte	0x01
	.zero		1


	//----- nvinfo : EIATTR_MERCURY_ISA_VERSION
	.align		4
        /*0024*/ 	.byte	0x03, 0x5f
        /*0026*/ 	.short	0x0101


	//----- nvinfo : EIATTR_INT_WARP_WIDE_INSTR_OFFSETS
	.align		4
        /*0028*/ 	.byte	0x04, 0x31
        /*002a*/ 	.short	(.L_676 - .L_675)


	//   ....[0]....
.L_675:
        /*002c*/ 	.word	0x00004490


	//----- nvinfo : EIATTR_COOP_GROUP_MASK_REGIDS
	.align		4
.L_676:
        /*0030*/ 	.byte	0x04, 0x29
        /*0032*/ 	.short	(.L_678 - .L_677)


	//   ....[0]....
.L_677:
        /*0034*/ 	.word	0xffffffff


	//   ....[1]....
        /*0038*/ 	.word	0xffffffff


	//   ....[2]....
        /*003c*/ 	.word	0xffffffff


	//   ....[3]....
        /*0040*/ 	.word	0xffffffff


	//   ....[4]....
        /*0044*/ 	.word	0xffffffff


	//   ....[5]....
        /*0048*/ 	.word	0xffffffff


	//   ....[6]....
        /*004c*/ 	.word	0xffffffff


	//   ....[7]....
        /*0050*/ 	.word	0xffffffff


	//   ....[8]....
        /*0054*/ 	.word	0xffffffff


	//   ....[9]....
        /*0058*/ 	.word	0xffffffff


	//   ....[10]....
        /*005c*/ 	.word	0xffffffff


	//   ....[11]....
        /*0060*/ 	.word	0xffffffff


	//----- nvinfo : EIATTR_COOP_GROUP_INSTR_OFFSETS
	.align		4
.L_678:
        /*0064*/ 	.byte	0x04, 0x28
        /*0066*/ 	.short	(.L_680 - .L_679)


	//   ....[0]....
.L_679:
        /*0068*/ 	.word	0x00006b10


	//   ....[1]....
        /*006c*/ 	.word	0x00006b30


	//   ....[2]....
        /*0070*/ 	.word	0x00006bd0


	//   ....[3]....
        /*0074*/ 	.word	0x00006be0


	//   ....[4]....
        /*0078*/ 	.word	0x0000a7b0


	//   ....[5]....
        /*007c*/ 	.word	0x0000a7d0


	//   ....[6]....
        /*0080*/ 	.word	0x0000a800


	//   ....[7]....
        /*0084*/ 	.word	0x0000a810


	//   ....[8]....
        /*0088*/ 	.word	0x0000c410


	//   ....[9]....
        /*008c*/ 	.word	0x0000c450


	//   ....[10]....
        /*0090*/ 	.word	0x0000c4b0


	//   ....[11]....
        /*0094*/ 	.word	0x0000c4e0


	//----- nvinfo : EIATTR_EXIT_INSTR_OFFSETS
	.align		4
.L_680:
        /*0098*/ 	.byte	0x04, 0x1c
        /*009a*/ 	.short	(.L_682 - .L_681)


	//   ....[0]....
.L_681:
        /*009c*/ 	.word	0x000004b0


	//   ....[1]....
        /*00a0*/ 	.word	0x00000f40


	//   ....[2]....
        /*00a4*/ 	.word	0x00000f70


	//   ....[3]....
        /*00a8*/ 	.word	0x0000e270


	//   ....[4]....
        /*00ac*/ 	.word	0x0000e3a0


	//   ....[5]....
        /*00b0*/ 	.word	0x0000e3c0


	//----- nvinfo : EIATTR_CRS_STACK_SIZE
	.align		4
.L_682:
        /*00b4*/ 	.byte	0x04, 0x1e
        /*00b6*/ 	.short	(.L_684 - .L_683)
.L_683:
        /*00b8*/ 	.word	0x00000000


	//----- nvinfo : EIATTR_CBANK_PARAM_SIZE
	.align		4
.L_684:
        /*00bc*/ 	.byte	0x03, 0x19
        /*00be*/ 	.short	0x01d0


	//----- nvinfo : EIATTR_PARAM_CBANK
	.align		4
        /*00c0*/ 	.byte	0x04, 0x0a
        /*00c2*/ 	.short	(.L_686 - .L_685)
	.align		4
.L_685:
        /*00c4*/ 	.word	index@(.nv.constant0._ZN5flash24flash_fwd_splitkv_kernelI23Flash_fwd_kernel_traitsILi256ELi64ELi64ELi4ELb0ELb0EN7cutlass6half_tE19Flash_kernel_traitsILi256ELi64ELi64ELi4ES3_EELb0ELb0ELb0ELb0ELb0ELb0ELb0ELb0EEEvNS_16Flash_fwd_paramsE)
        /*00c8*/ 	.short	0x0210
        /*00ca*/ 	.short	0x01d0


	//----- nvinfo : EIATTR_SW_WAR
	.align		4
.L_686:
        /*00cc*/ 	.byte	0x04, 0x36
        /*00ce*/ 	.short	(.L_688 - .L_687)
.L_687:
        /*00d0*/ 	.word	0x00000008
.L_688:


//--------------------- .nv.info._ZN5flash24flash_fwd_splitkv_kernelI23Flash_fwd_kernel_traitsILi256ELi64ELi64ELi4ELb0ELb0EN7cutlass6half_tE19Flash_kernel_traitsILi256ELi64ELi64ELi4ES3_EELb0ELb0ELb0ELb0ELb0ELb1ELb0ELb0EEEvNS_16Flash_fwd_paramsE --------------------------
	.section	.nv.info._ZN5flash24flash_fwd_splitkv_kernelI23Flash_fwd_kernel_traitsILi256ELi64ELi64ELi4ELb0ELb0EN7cutlass6half_tE19Flash_kernel_traitsILi256ELi64ELi64ELi4ES3_EELb0ELb0ELb0ELb0ELb0ELb1ELb0ELb0EEEvNS_16Flash_fwd_paramsE,"",@"SHT_CUDA_INFO"
	.sectionflags	@""
	.align	4


	//----- nvinfo : EIATTR_CUDA_API_VERSION
	.align		4
        /*0000*/ 	.byte	0x04, 0x37
        /*0002*/ 	.short	(.L_690 - .L_689)
.L_689:
        /*0004*/ 	.word	0x00000082


	//----- nvinfo : EIATTR_KPARAM_INFO
	.align		4
.L_690:
        /*0008*/ 	.byte	0x04, 0x17
        /*000a*/ 	.short	(.L_692 - .L_691)
.L_691:
        /*000c*/ 	.word	0x00000000
        /*0010*/ 	.short	0x0000
        /*0012*/ 	.short	0x0000
        /*0014*/ 	.byte	0x00, 0xf0, 0x41, 0x07


	//----- nvinfo : EIATTR_SPARSE_MMA_MASK
	.align		4
.L_692:
        /*0018*/ 	.byte	0x03, 0x50
        /*001a*/ 	.short	0x0000


	//----- nvinfo : EIATTR_MAXREG_COUNT
	.align		4
        /*001c*/ 	.byte	0x03, 0x1b
        /*001e*/ 	.short	0x00ff


	//----- nvinfo : EIATTR_NUM_BARRIERS
	.align		4
        /*0020*/ 	.byte	0x02, 0x4c
        /*0022*/ 	.byte	0x01
	.zero		1


	//----- nvinfo : EIATTR_MERCURY_ISA_VERSION
	.align		4
        /*0024*/ 	.byte	0x03, 0x5f
        /*0026*/ 	.short	0x0101


	//----- nvinfo : EIATTR_INT_WARP_WIDE_INSTR_OFFSETS
	.align		4
        /*0028*/ 	.byte	0x04, 0x31
        /*002a*/ 	.short	(.L_694 - .L_693)


	//   ....[0]....
.L_693:
        /*002c*/ 	.word	0x00004490


	//----- nvinfo : EIATTR_COOP_GROUP_MASK_REGIDS
	.align		4
.L_694:
        /*0030*/ 	.byte	0x04, 0x29
        /*0032*/ 	.short	(.L_696 - .L_695)


	//   ....[0]....
.L_695:
        /*0034*/ 	.word	0xffffffff


	//   ....[1]....
        /*0038*/ 	.word	0xffffffff


	//   ....[2]....
        /*003c*/ 	.word	0xffffffff


	//   ....[3]....
        /*0040*/ 	.word	0xffffffff


	//   ....[4]....
        /*0044*/ 	.word	0xffffffff


	//   ....[5]....
        /*0048*/ 	.word	0xffffffff


	//   ....[6]....
        /*004c*/ 	.word	0xffffffff


	//   ....[7]....
        /*0050*/ 	.word	0xffffffff


	//   ....[8]....
        /*0054*/ 	.word	0xffffffff


	//   ....[9]....
        /*0058*/ 	.word	0xffffffff


	//   ....[10]....
        /*005c*/ 	.word	0xffffffff


	//   ....[11]....
        /*0060*/ 	.word	0xffffffff


	//----- nvinfo : EIATTR_COOP_GROUP_INSTR_OFFSETS
	.align		4
.L_696:
        /*0064*/ 	.byte	0x04, 0x28
        /*0066*/ 	.short	(.L_698 - .L_697)


	//   ....[0]....
.L_697:
        /*0068*/ 	.word	0x00006f10


	//   ....[1]....
        /*006c*/ 	.word	0x00006f30


	//   ....[2]....
        /*0070*/ 	.word	0x00006fd0


	//   ....[3]....
        /*0074*/ 	.word	0x00006fe0


	//   ....[4]....
        /*0078*/ 	.word	0x0000af60


	//   ....[5]....
        /*007c*/ 	.word	0x0000af80


	//   ....[6]....
        /*0080*/ 	.word	0x0000afb0


	//   ....[7]....
        /*0084*/ 	.word	0x0000afc0


	//   ....[8]....
        /*0088*/ 	.word	0x0000cbf0


	//   ....[9]....
        /*008c*/ 	.word	0x0000cc30


	//   ....[10]....
        /*0090*/ 	.word	0x0000cc90


	//   ....[11]....
        /*0094*/ 	.word	0x0000ccc0


	//----- nvinfo : EIATTR_EXIT_INSTR_OFFSETS
	.align		4
.L_698:
        /*0098*/ 	.byte	0x04, 0x1c
        /*009a*/ 	.short	(.L_700 - .L_699)


	//   ....[0]....
.L_699:
        /*009c*/ 	.word	0x000004b0


	//   ....[1]....
        /*00a0*/ 	.word	0x00000f40


	//   ....[2]....
        /*00a4*/ 	.word	0x00000f70


	//   ....[3]....
        /*00a8*/ 	.word	0x0000ea50


	//   ....[4]....
        /*00ac*/ 	.word	0x0000eb80


	//   ....[5]....
        /*00b0*/ 	.word	0x0000eba0


	//----- nvinfo : EIATTR_CRS_STACK_SIZE
	.align		4
.L_700:
        /*00b4*/ 	.byte	0x04, 0x1e
        /*00b6*/ 	.short	(.L_702 - .L_701)
.L_701:
        /*00b8*/ 	.word	0x00000000


	//----- nvinfo : EIATTR_CBANK_PARAM_SIZE
	.align		4
.L_702:
        /*00bc*/ 	.byte	0x03, 0x19
        /*00be*/ 	.short	0x01d0


	//----- nvinfo : EIATTR_PARAM_CBANK
	.align		4
        /*00c0*/ 	.byte	0x04, 0x0a
        /*00c2*/ 	.short	(.L_704 - .L_703)
	.align		4
.L_703:
        /*00c4*/ 	.word	index@(.nv.constant0._ZN5flash24flash_fwd_splitkv_kernelI23Flash_fwd_kernel_traitsILi256ELi64ELi64ELi4ELb0ELb0EN7cutlass6half_tE19Flash_kernel_traitsILi256ELi64ELi64ELi4ES3_EELb0ELb0ELb0ELb0ELb0ELb1ELb0ELb0EEEvNS_16Flash_fwd_paramsE)
        /*00c8*/ 	.short	0x0210
        /*00ca*/ 	.short	0x01d0


	//----- nvinfo : EIATTR_SW_WAR
	.align		4
.L_704:
        /*00cc*/ 	.byte	0x04, 0x36
        /*00ce*/ 	.short	(.L_706 - .L_705)
.L_705:
        /*00d0*/ 	.word	0x00000008
.L_706:


//--------------------- .nv.info._ZN5flash24flash_fwd_splitkv_kernelI23Flash_fwd_kernel_traitsILi256ELi64ELi64ELi4ELb0ELb0EN7cutlass6half_tE19Flash_kernel_traitsILi256ELi64ELi64ELi4ES3_EELb0ELb0ELb0ELb0ELb0ELb0ELb0ELb1EEEvNS_16Flash_fwd_paramsE --------------------------
	.section	.nv.info._ZN5flash24flash_fwd_splitkv_kernelI23Flash_fwd_kernel_traitsILi256ELi64ELi64ELi4ELb0ELb0EN7cutlass6half_tE19Flash_kernel_traitsILi256ELi64ELi64ELi4ES3_EELb0ELb0ELb0ELb0ELb0ELb0ELb0ELb1EEEvNS_16Flash_fwd_paramsE,"",@"SHT_CUDA_INFO"
	.sectionflags	@""
	.align	4


	//----- nvinfo : EIATTR_CUDA_API_VERSION
	.align		4
        /*0000*/ 	.byte	0x04, 0x37
        /*0002*/ 	.short	(.L_708 - .L_707)
.L_707:
        /*0004*/ 	.word	0x00000082


	//----- nvinfo : EIATTR_KPARAM_INFO
	.align		4
.L_708:
        /*0008*/ 	.byte	0x04, 0x17
        /*000a*/ 	.short	(.L_710 - .L_709)
.L_709:
        /*000c*/ 	.word	0x00000000
        /*0010*/ 	.short	0x0000
        /*0012*/ 	.short	0x0000
        /*0014*/ 	.byte	0x00, 0xf0, 0x41, 0x07


	//----- nvinfo : EIATTR_SPARSE_MMA_MASK
	.align		4
.L_710:
        /*0018*/ 	.byte	0x03, 0x50
        /*001a*/ 	.short	0x0000


	//----- nvinfo : EIATTR_MAXREG_COUNT
	.align		4
        /*001c*/ 	.byte	0x03, 0x1b
        /*001e*/ 	.short	0x00ff


	//----- nvinfo : EIATTR_NUM_BARRIERS
	.align		4
        /*0020*/ 	.byte	0x02, 0x4c
        /*0022*/ 	.byte	0x01
	.zero		1


	//----- nvinfo : EIATTR_MERCURY_ISA_VERSION
	.align		4
        /*0024*/ 	.byte	0x03, 0x5f
        /*0026*/ 	.short	0x0101


	//----- nvinfo : EIATTR_COOP_GROUP_MASK_REGIDS
	.align		4
        /*0028*/ 	.byte	0x04, 0x29
        /*002a*/ 	.short	(.L_712 - .L_711)


	//   ....[0]....
.L_711:
        /*002c*/ 	.word	0xffffffff


	//   ....[1]....
        /*0030*/ 	.word	0xffffffff


	//   ....[2]....
        /*0034*/ 	.word	0xffffffff


	//   ....[3]....
        /*0038*/ 	.word	0xffffffff


	//   ....[4]....
        /*003c*/ 	.word	0xffffffff


	//   ....[5]....
        /*0040*/ 	.word	0xffffffff


	//   ....[6]....
        /*0044*/ 	.word	0xffffffff


	//   ....[7]....
        /*0048*/ 	.word	0xffffffff


	//   ....[8]....
        /*004c*/ 	.word	0xffffffff


	//   ....[9]....
        /*0050*/ 	.word	0xffffffff


	//   ....[10]....
        /*0054*/ 	.word	0xffffffff


	//   ....[11]....
        /*0058*/ 	.word	0xffffffff


	//   ....[12]....
        /*005c*/ 	.word	0x05000004


	//   ....[13]....
        /*0060*/ 	.word	0x05000004


	//   ....[14]....
        /*0064*/ 	.word	0x05000004


	//   ....[15]....
        /*0068*/ 	.word	0x05000004


	//----- nvinfo : EIATTR_COOP_GROUP_INSTR_OFFSETS
	.align		4
.L_712:
        /*006c*/ 	.byte	0x04, 0x28
        /*006e*/ 	.short	(.L_714 - .L_713)


	//   ....[0]....
.L_713:
        /*0070*/ 	.word	0x0001c930


	//   ....[1]....
        /*0074*/ 	.word	0x0001c950


	//   ....[2]....
        /*0078*/ 	.word	0x0001c9f0


	//   ....[3]....
        /*007c*/ 	.word	0x0001ca00


	//   ....[4]....
        /*0080*/ 	.word	0x000208a0


	//   ....[5]....
        /*0084*/ 	.word	0x00020940


	//   ....[6]....
        /*0088*/ 	.word	0x00020960


	//   ....[7]....
        /*008c*/ 	.word	0x00020980


	//   ....[8]....
        /*0090*/ 	.word	0x00022620


	//   ....[9]....
        /*0094*/ 	.word	0x00022630


	//   ....[10]....
        /*0098*/ 	.word	0x00022660


	//   ....[11]....
        /*009c*/ 	.word	0x00022670


	//   ....[12]....
        /*00a0*/ 	.word	0x00024a00


	//   ....[13]....
        /*00a4*/ 	.word	0x00024a80


	//   ....[14]....
        /*00a8*/ 	.word	0x00024b00


	//   ....[15]....
        /*00ac*/ 	.word	0x00024b70


	//----- nvinfo : EIATTR_EXIT_INSTR_OFFSETS
	.align		4
.L_714:
        /*00b0*/ 	.byte	0x04, 0x1c
        /*00b2*/ 	.short	(.L_716 - .L_715)


	//   ....[0]....
.L_715:
        /*00b4*/ 	.word	0x00000090


	//----- nvinfo : EIATTR_CRS_STACK_SIZE
	.align		4
.L_716:
        /*00b8*/ 	.byte	0x04, 0x1e
        /*00ba*/ 	.short	(.L_718 - .L_717)
.L_717:
        /*00bc*/ 	.word	0x00000000


	//----- nvinfo : EIATTR_CBANK_PARAM_SIZE
	.align		4
.L_718:
        /*00c0*/ 	.byte	0x03, 0x19
        /*00c2*/ 	.short	0x01d0


	//----- nvinfo : EIATTR_PARAM_CBANK
	.align		4
        /*00c4*/ 	.byte	0x04, 0x0a
        /*00c6*/ 	.short	(.L_720 - .L_719)
	.align		4
.L_719:
        /*00c8*/ 	.word	index@(.nv.constant0._ZN5flash24flash_fwd_splitkv_kernelI23Flash_fwd_kernel_traitsILi256ELi64ELi64ELi4ELb0ELb0EN7cutlass6half_tE19Flash_kernel_traitsILi256ELi64ELi64ELi4ES3_EELb0ELb0ELb0ELb0ELb0ELb0ELb0ELb1EEEvNS_16Flash_fwd_paramsE)
        /*00cc*/ 	.short	0x0210
        /*00ce*/ 	.short	0x01d0


	//----- nvinfo : EIATTR_SW_WAR
	.align		4
.L_720:
        /*00d0*/ 	.byte	0x04, 0x36
        /*00d2*/ 	.short	(.L_722 - .L_721)
.L_721:
        /*00d4*/ 	.word	0x00000008
.L_722:


//--------------------- .nv.info._ZN5flash24flash_fwd_splitkv_kernelI23Flash_fwd_kernel_traitsILi256ELi64ELi64ELi4ELb0ELb0EN7cutlass6half_tE19Flash_kernel_traitsILi256ELi64ELi64ELi4ES3_EELb0ELb0ELb0ELb0ELb0ELb1ELb0ELb1EEEvNS_16Flash_fwd_paramsE --------------------------
	.section	.nv.info._ZN5flash24flash_fwd_splitkv_kernelI23Flash_fwd_kernel_traitsILi256ELi64ELi64ELi4ELb0ELb0EN7cutlass6half_tE19Flash_kernel_traitsILi256ELi64ELi64ELi4ES3_EELb0ELb0ELb0ELb0ELb0ELb1ELb0ELb1EEEvNS_16Flash_fwd_paramsE,"",@"SHT_CUDA_INFO"
	.sectionflags	@""
	.align	4


	//----- nvinfo : EIATTR_CUDA_API_VERSION
	.align		4
        /*0000*/ 	.byte	0x04, 0x37
        /*0002*/ 	.short	(.L_724 - .L_723)
.L_723:
        /*0004*/ 	.word	0x00000082


	//----- nvinfo : EIATTR_KPARAM_INFO
	.align		4
.L_724:
        /*0008*/ 	.byte	0x04, 0x17
        /*000a*/ 	.short	(.L_726 - .L_725)
.L_725:
        /*000c*/ 	.word	0x00000000
        /*0010*/ 	.short	0x0000
        /*0012*/ 	.short	0x0000
        /*0014*/ 	.byte	0x00, 0xf0, 0x41, 0x07


	//----- nvinfo : EIATTR_SPARSE_MMA_MASK
	.align		4
.L_726:
        /*0018*/ 	.byte	0x03, 0x50
        /*001a*/ 	.short	0x0000


	//----- nvinfo : EIATTR_MAXREG_COUNT
	.align		4
        /*001c*/ 	.byte	0x03, 0x1b
        /*001e*/ 	.short	0x00ff


	//----- nvinfo : EIATTR_NUM_BARRIERS
	.align		4
        /*0020*/ 	.byte	0x02, 0x4c
        /*0022*/ 	.byte	0x01
	.zero		1


	//----- nvinfo : EIATTR_MERCURY_ISA_VERSION
	.align		4
        /*0024*/ 	.byte	0x03, 0x5f
        /*0026*/ 	.short	0x0101


	//----- nvinfo : EIATTR_COOP_GROUP_MASK_REGIDS
	.align		4
        /*0028*/ 	.byte	0x04, 0x29
        /*002a*/ 	.short	(.L_728 - .L_727)


	//   ....[0]....
.L_727:
        /*002c*/ 	.word	0xffffffff


	//   ....[1]....
        /*0030*/ 	.word	0xffffffff


	//   ....[2]....
        /*0034*/ 	.word	0xffffffff


	//   ....[3]....
        /*0038*/ 	.word	0xffffffff


	//   ....[4]....
        /*003c*/ 	.word	0xffffffff


	//   ....[5]....
        /*0040*/ 	.word	0xffffffff


	//   ....[6]....
        /*0044*/ 	.word	0xffffffff


	//   ....[7]....
        /*0048*/ 	.word	0xffffffff


	//   ....[8]....
        /*004c*/ 	.word	0xffffffff


	//   ....[9]....
        /*0050*/ 	.word	0xffffffff


	//   ....[10]....
        /*0054*/ 	.word	0xffffffff


	//   ....[11]....
        /*0058*/ 	.word	0xffffffff


	//   ....[12]....
        /*005c*/ 	.word	0x05000002


	//   ....[13]....
        /*0060*/ 	.word	0x05000002


	//   ....[14]....
        /*0064*/ 	.word	0x05000002


	//   ....[15]....
        /*0068*/ 	.word	0x05000002


	//----- nvinfo : EIATTR_COOP_GROUP_INSTR_OFFSETS
	.align		4
.L_728:
        /*006c*/ 	.byte	0x04, 0x28
        /*006e*/ 	.short	(.L_730 - .L_729)


	//   ....[0]....
.L_729:
        /*0070*/ 	.word	0x0001b840


	//   ....[1]....
        /*0074*/ 	.word	0x0001b890


	//   ....[2]....
        /*0078*/ 	.word	0x0001b8e0


	//   ....[3]....
        /*007c*/ 	.word	0x0001b920


	//   ....[4]....
        /*0080*/ 	.word	0x0001fc00


	//   ....[5]....
        /*0084*/ 	.word	0x0001fc30


	//   ....[6]....
        /*0088*/ 	.word	0x0001fc50


	//   ....[7]....
        /*008c*/ 	.word	0x0001fc70


	//   ....[8]....
        /*0090*/ 	.word	0x00021ac0


	//   ....[9]....
        /*0094*/ 	.word	0x00021ad0


	//   ....[10]....
        /*0098*/ 	.word	0x00021b00


	//   ....[11]....
        /*009c*/ 	.word	0x00021b10


	//   ....[12]....
        /*00a0*/ 	.word	0x00023e60


	//   ....[13]....
        /*00a4*/ 	.word	0x00023ed0


	//   ....[14]....
        /*00a8*/ 	.word	0x00023f30


	//   ....[15]....
        /*00ac*/ 	.word	0x00023fa0


	//----- nvinfo : EIATTR_EXIT_INSTR_OFFSETS
	.align		4
.L_730:
        /*00b0*/ 	.byte	0x04, 0x1c
        /*00b2*/ 	.short	(.L_732 - .L_731)


	//   ....[0]....
.L_731:
        /*00b4*/ 	.word	0x00000090


	//----- nvinfo : EIATTR_CRS_STACK_SIZE
	.align		4
.L_732:
        /*00b8*/ 	.byte	0x04, 0x1e
        /*00ba*/ 	.short	(.L_734 - .L_733)
.L_733:
        /*00bc*/ 	.word	0x00000000


	//----- nvinfo : EIATTR_CBANK_PARAM_SIZE
	.align		4
.L_734:
        /*00c0*/ 	.byte	0x03, 0x19
        /*00c2*/ 	.short	0x01d0


	//----- nvinfo : EIATTR_PARAM_CBANK
	.align		4
        /*00c4*/ 	.byte	0x04, 0x0a
        /*00c6*/ 	.short	(.L_736 - .L_735)
	.align		4
.L_735:
        /*00c8*/ 	.word	index@(.nv.constant0._ZN5flash24flash_fwd_splitkv_kernelI23Flash_fwd_kernel_traitsILi256ELi64ELi64ELi4ELb0ELb0EN7cutlass6half_tE19Flash_kernel_traitsILi256ELi64ELi64ELi4ES3_EELb0ELb0ELb0ELb0ELb0ELb1ELb0ELb1EEEvNS_16Flash_fwd_paramsE)
        /*00cc*/ 	.short	0x0210
        /*00ce*/ 	.short	0x01d0


	//----- nvinfo : EIATTR_SW_WAR
	.align		4
.L_736:
        /*00d0*/ 	.byte	0x04, 0x36
        /*00d2*/ 	.short	(.L_738 - .L_737)
.L_737:
        /*00d4*/ 	.word	0x00000008
.L_738:


//--------------------- .nv.info._ZN5flash24flash_fwd_splitkv_kernelI23Flash_fwd_kernel_traitsILi256ELi64ELi64ELi4ELb0ELb0EN7cutlass6half_tE19Flash_kernel_traitsILi256ELi64ELi64ELi4ES3_EELb0ELb0ELb0ELb0ELb0ELb0ELb1ELb0EEEvNS_16Flash_fwd_paramsE --------------------------
	.section	.nv.info._ZN5flash24flash_fwd_splitkv_kernelI23Flash_fwd_kernel_traitsILi256ELi64ELi64ELi4ELb0ELb0EN7cutlass6half_tE19Flash_kernel_traitsILi256ELi64ELi64ELi4ES3_EELb0ELb0ELb0ELb0ELb0ELb0ELb1ELb0EEEvNS_16Flash_fwd_paramsE,"",@"SHT_CUDA_INFO"
	.sectionflags	@""
	.align	4


	//----- nvinfo : EIATTR_CUDA_API_VERSION
	.align		4
        /*0000*/ 	.byte	0x04, 0x37
        /*0002*/ 	.short	(.L_740 - .L_739)
.L_739:
        /*0004*/ 	.word	0x00000082


	//----- nvinfo : EIATTR_KPARAM_INFO
	.align		4
.L_740:
        /*0008*/ 	.byte	0x04, 0x17
        /*000a*/ 	.short	(.L_742 - .L_741)
.L_741:
        /*000c*/ 	.word	0x00000000
        /*0010*/ 	.short	0x0000
        /*0012*/ 	.short	0x0000
        /*0014*/ 	.byte	0x00, 0xf0, 0x41, 0x07


	//----- nvinfo : EIATTR_SPARSE_MMA_MASK
	.align		4
.L_742:
        /*0018*/ 	.byte	0x03, 0x50
        /*001a*/ 	.short	0x0000


	//----- nvinfo : EIATTR_MAXREG_COUNT
	.align		4
        /*001c*/ 	.byte	0x03, 0x1b
        /*001e*/ 	.short	0x00ff


	//----- nvinfo : EIATTR_NUM_BARRIERS
	.align		4
        /*0020*/ 	.byte	0x02, 0x4c
        /*0022*/ 	.byte	0x01
	.zero		1


	//----- nvinfo : EIATTR_MERCURY_ISA_VERSION
	.align		4
        /*0024*/ 	.byte	0x03, 0x5f
        /*0026*/ 	.short	0x0101


	//----- nvinfo : EIATTR_INT_WARP_WIDE_INSTR_OFFSETS
	.align		4
        /*0028*/ 	.byte	0x04, 0x31
        /*002a*/ 	.short	(.L_744 - .L_743)


	//   ....[0]....
.L_743:
        /*002c*/ 	.word	0x000048f0


	//----- nvinfo : EIATTR_COOP_GROUP_MASK_REGIDS
	.align		4
.L_744:
        /*0030*/ 	.byte	0x04, 0x29
        /*0032*/ 	.short	(.L_746 - .L_745)


	//   ....[0]....
.L_745:
        /*0034*/ 	.word	0xffffffff


	//   ....[1]....
        /*0038*/ 	.word	0xffffffff


	//   ....[2]....
        /*003c*/ 	.word	0xffffffff


	//   ....[3]....
        /*0040*/ 	.word	0xffffffff


	//   ....[4]....
        /*0044*/ 	.word	0xffffffff


	//   ....[5]....
        /*0048*/ 	.word	0xffffffff


	//   ....[6]....
        /*004c*/ 	.word	0xffffffff


	//   ....[7]....
        /*0050*/ 	.word	0xffffffff


	//   ....[8]....
        /*0054*/ 	.word	0xffffffff


	//   ....[9]....
        /*0058*/ 	.word	0xffffffff


	//   ....[10]....
        /*005c*/ 	.word	0xffffffff


	//   ....[11]....
        /*0060*/ 	.word	0xffffffff


	//----- nvinfo : EIATTR_COOP_GROUP_INSTR_OFFSETS
	.align		4
.L_746:
        /*0064*/ 	.byte	0x04, 0x28
        /*0066*/ 	.short	(.L_748 - .L_747)


	//   ....[0]....
.L_747:
        /*0068*/ 	.word	0x00006f50


	//   ....[1]....
        /*006c*/ 	.word	0x00006f70


	//   ....[2]....
        /*0070*/ 	.word	0x00007010


	//   ....[3]....
        /*0074*/ 	.word	0x00007020


	//   ....[4]....
        /*0078*/ 	.word	0x0000ac40


	//   ....[5]....
        /*007c*/ 	.word	0x0000ac60


	//   ....[6]....
        /*0080*/ 	.word	0x0000ac90


	//   ....[7]....
        /*0084*/ 	.word	0x0000aca0


	//   ....[8]....
        /*0088*/ 	.word	0x0000c890


	//   ....[9]....
        /*008c*/ 	.word	0x0000c8d0


	//   ....[10]....
        /*0090*/ 	.word	0x0000c980


	//   ....[11]....
        /*0094*/ 	.word	0x0000c990


	//----- nvinfo : EIATTR_EXIT_INSTR_OFFSETS
	.align		4
.L_748:
        /*0098*/ 	.byte	0x04, 0x1c
        /*009a*/ 	.short	(.L_750 - .L_749)


	//   ....[0]....
.L_749:
        /*009c*/ 	.word	0x000005a0


	//   ....[1]....
        /*00a0*/ 	.word	0x000013a0


	//   ....[2]....
        /*00a4*/ 	.word	0x000013d0


	//   ....[3]....
        /*00a8*/ 	.word	0x0000e5a0


	//   ....[4]....
        /*00ac*/ 	.word	0x0000e650


	//   ....[5]....
        /*00b0*/ 	.word	0x0000e670


	//----- nvinfo : EIATTR_CRS_STACK_SIZE
	.align		4
.L_750:
        /*00b4*/ 	.byte	0x04, 0x1e
        /*00b6*/ 	.short	(.L_752 - .L_751)
.L_751:
        /*00b8*/ 	.word	0x00000000


	//----- nvinfo : EIATTR_CBANK_PARAM_SIZE
	.align		4
.L_752:
        /*00bc*/ 	.byte	0x03, 0x19
        /*00be*/ 	.short	0x01d0


	//----- nvinfo : EIATTR_PARAM_CBANK
	.align		4
        /*00c0*/ 	.byte	0x04, 0x0a
        /*00c2*/ 	.short	(.L_754 - .L_753)
	.align		4
.L_753:
        /*00c4*/ 	.word	index@(.nv.constant0._ZN5flash24flash_fwd_splitkv_kernelI23Flash_fwd_kernel_traitsILi256ELi64ELi64ELi4ELb0ELb0EN7cutlass6half_tE19Flash_kernel_traitsILi256ELi64ELi64ELi4ES3_EELb0ELb0ELb0ELb0ELb0ELb0ELb1ELb0EEEvNS_16Flash_fwd_paramsE)
        /*00c8*/ 	.short	0x0210
        /*00ca*/ 	.short	0x01d0


	//----- nvinfo : EIATTR_SW_WAR
	.align		4
.L_754:
        /*00cc*/ 	.byte	0x04, 0x36
        /*00ce*/ 	.short	(.L_756 - .L_755)
.L_755:
        /*00d0*/ 	.word	0x00000008
.L_756:


//--------------------- .nv.info._ZN5flash24flash_fwd_splitkv_kernelI23Flash_fwd_kernel_traitsILi256ELi64ELi64ELi4ELb0ELb0EN7cutlass6half_tE19Flash_kernel_traitsILi256ELi64ELi64ELi4ES3_EELb0ELb0ELb0ELb0ELb0ELb1ELb1ELb0EEEvNS_16Flash_fwd_paramsE --------------------------
	.section	.nv.info._ZN5flash24flash_fwd_splitkv_kernelI23Flash_fwd_kernel_traitsILi256ELi64ELi64ELi4ELb0ELb0EN7cutlass6half_tE19Flash_kernel_traitsILi256ELi64ELi64ELi4ES3_EELb0ELb0ELb0ELb0ELb0ELb1ELb1ELb0EEEvNS_16Flash_fwd_paramsE,"",@"SHT_CUDA_INFO"
	.sectionflags	@""
	.align	4


	//----- nvinfo : EIATTR_CUDA_API_VERSION
	.align		4
        /*0000*/ 	.byte	0x04, 0x37
        /*0002*/ 	.short	(.L_758 - .L_757)
.L_757:
        /*0004*/ 	.word	0x00000082


	//----- nvinfo : EIATTR_KPARAM_INFO
	.align		4
.L_758:
        /*0008*/ 	.byte	0x04, 0x17
        /*000a*/ 	.short	(.L_760 - .L_759)
.L_759:
        /*000c*/ 	.word	0x00000000
        /*0010*/ 	.short	0x0000
        /*0012*/ 	.short	0x0000
        /*0014*/ 	.byte	0x00, 0xf0, 0x41, 0x07


	//----- nvinfo : EIATTR_SPARSE_MMA_MASK
	.align		4
.L_760:
        /*0018*/ 	.byte	0x03, 0x50
        /*001a*/ 	.short	0x0000


	//----- nvinfo : EIATTR_MAXREG_COUNT
	.align		4
        /*001c*/ 	.byte	0x03, 0x1b
        /*001e*/ 	.short	0x00ff


	//----- nvinfo : EIATTR_NUM_BARRIERS
	.align		4
        /*0020*/ 	.byte	0x02, 0x4c
        /*0022*/ 	.byte	0x01
	.zero		1


	//----- nvinfo : EIATTR_MERCURY_ISA_VERSION
	.align		4
        /*0024*/ 	.byte	0x03, 0x5f
        /*0026*/ 	.short	0x0101


	//----- nvinfo : EIATTR_INT_WARP_WIDE_INSTR_OFFSETS
	.align		4
        /*0028*/ 	.byte	0x04, 0x31
        /*002a*/ 	.short	(.L_762 - .L_761)


	//   ....[0]....
.L_761:
        /*002c*/ 	.word	0x000048f0


	//----- nvinfo : EIATTR_COOP_GROUP_MASK_REGIDS
	.align		4
.L_762:
        /*0030*/ 	.byte	0x04, 0x29
        /*0032*/ 	.short	(.L_764 - .L_763)


	//   ....[0]....
.L_763:
        /*0034*/ 	.word	0xffffffff


	//   ....[1]....
        /*0038*/ 	.word	0xffffffff


	//   ....[2]....
        /*003c*/ 	.word	0xffffffff


	//   ....[3]....
        /*0040*/ 	.word	0xffffffff


	//   ....[4]....
        /*0044*/ 	.word	0xffffffff


	//   ....[5]....
        /*0048*/ 	.word	0xffffffff


	//   ....[6]....
        /*004c*/ 	.word	0xffffffff


	//   ....[7]....
        /*0050*/ 	.word	0xffffffff


	//   ....[8]....
        /*0054*/ 	.word	0xffffffff


	//   ....[9]....
        /*0058*/ 	.word	0xffffffff


	//   ....[10]....
        /*005c*/ 	.word	0xffffffff


	//   ....[11]....
        /*0060*/ 	.word	0xffffffff


	//----- nvinfo : EIATTR_COOP_GROUP_INSTR_OFFSETS
	.align		4
.L_764:
        /*0064*/ 	.byte	0x04, 0x28
        /*0066*/ 	.short	(.L_766 - .L_765)


	//   ....[0]....
.L_765:
        /*0068*/ 	.word	0x00007360


	//   ....[1]....
        /*006c*/ 	.word	0x00007380


	//   ....[2]....
        /*0070*/ 	.word	0x00007420


	//   ....[3]....
        /*0074*/ 	.word	0x00007430


	//   ....[4]....
        /*0078*/ 	.word	0x0000b400


	//   ....[5]....
        /*007c*/ 	.word	0x0000b420


	//   ....[6]....
        /*0080*/ 	.word	0x0000b450


	//   ....[7]....
        /*0084*/ 	.word	0x0000b460


	//   ....[8]....
        /*0088*/ 	.word	0x0000d0c0


	//   ....[9]....
        /*008c*/ 	.word	0x0000d100


	//   ....[10]....
        /*0090*/ 	.word	0x0000d1b0


	//   ....[11]....
        /*0094*/ 	.word	0x0000d1c0


	//----- nvinfo : EIATTR_EXIT_INSTR_OFFSETS
	.align		4
.L_766:
        /*0098*/ 	.byte	0x04, 0x1c
        /*009a*/ 	.short	(.L_768 - .L_767)


	//   ....[0]....
.L_767:
        /*009c*/ 	.word	0x000005a0


	//   ....[1]....
        /*00a0*/ 	.word	0x000013a0


	//   ....[2]....
        /*00a4*/ 	.word	0x000013d0


	//   ....[3]....
        /*00a8*/ 	.word	0x0000edd0


	//   ....[4]....
        /*00ac*/ 	.word	0x0000ee80


	//   ....[5]....
        /*00b0*/ 	.word	0x0000eea0


	//----- nvinfo : EIATTR_CRS_STACK_SIZE
	.align		4
.L_768:
        /*00b4*/ 	.byte	0x04, 0x1e
        /*00b6*/ 	.short	(.L_770 - .L_769)
.L_769:
        /*00b8*/ 	.word	0x00000000


	//----- nvinfo : EIATTR_CBANK_PARAM_SIZE
	.align		4
.L_770:
        /*00bc*/ 	.byte	0x03, 0x19
        /*00be*/ 	.short	0x01d0


	//----- nvinfo : EIATTR_PARAM_CBANK
	.align		4
        /*00c0*/ 	.byte	0x04, 0x0a
        /*00c2*/ 	.short	(.L_772 - .L_771)
	.align		4
.L_771:
        /*00c4*/ 	.word	index@(.nv.constant0._ZN5flash24flash_fwd_splitkv_kernelI23Flash_fwd_kernel_traitsILi256ELi64ELi64ELi4ELb0ELb0EN7cutlass6half_tE19Flash_kernel_traitsILi256ELi64ELi64ELi4ES3_EELb0ELb0ELb0ELb0ELb0ELb1ELb1ELb0EEEvNS_16Flash_fwd_paramsE)
        /*00c8*/ 	.short	0x0210
        /*00ca*/ 	.short	0x01d0


	//----- nvinfo : EIATTR_SW_WAR
	.align		4
.L_772:
        /*00cc*/ 	.byte	0x04, 0x36
        /*00ce*/ 	.short	(.L_774 - .L_773)
.L_773:
        /*00d0*/ 	.word	0x00000008
.L_774:


//--------------------- .nv.info._ZN5flash24flash_fwd_splitkv_kernelI23Flash_fwd_kernel_traitsILi256ELi64ELi64ELi4ELb0ELb0EN7cutlass6half_tE19Flash_kernel_traitsILi256ELi64ELi64ELi4ES3_EELb0ELb0ELb0ELb0ELb0ELb0ELb1ELb1EEEvNS_16Flash_fwd_paramsE --------------------------
	.section	.nv.info._ZN5flash24flash_fwd_splitkv_kernelI23Flash_fwd_kernel_traitsILi256ELi64ELi64ELi4ELb0ELb0EN7cutlass6half_tE19Flash_kernel_traitsILi256ELi64ELi64ELi4ES3_EELb0ELb0ELb0ELb0ELb0ELb0ELb1ELb1EEEvNS_16Flash_fwd_paramsE,"",@"SHT_CUDA_INFO"
	.sectionflags	@""
	.align	4


	//----- nvinfo : EIATTR_CUDA_API_VERSION
	.align		4
        /*0000*/ 	.byte	0x04, 0x37
        /*0002*/ 	.short	(.L_776 - .L_775)
.L_775:
        /*0004*/ 	.word	0x00000082


	//----- nvinfo : EIATTR_KPARAM_INFO
	.align		4
.L_776:
        /*0008*/ 	.byte	0x04, 0x17
        /*000a*/ 	.short	(.L_778 - .L_777)
.L_777:
        /*000c*/ 	.word	0x00000000
        /*0010*/ 	.short	0x0000
        /*0012*/ 	.short	0x0000
        /*0014*/ 	.byte	0x00, 0xf0, 0x41, 0x07


	//----- nvinfo : EIATTR_SPARSE_MMA_MASK
	.align		4
.L_778:
        /*0018*/ 	.byte	0x03, 0x50
        /*001a*/ 	.short	0x0000


	//----- nvinfo : EIATTR_MAXREG_COUNT
	.align		4
        /*001c*/ 	.byte	0x03, 0x1b
        /*001e*/ 	.short	0x00ff


	//----- nvinfo : EIATTR_NUM_BARRIERS
	.align		4
        /*0020*/ 	.byte	0x02, 0x4c
        /*0022*/ 	.byte	0x01
	.zero		1


	//----- nvinfo : EIATTR_MERCURY_ISA_VERSION
	.align		4
        /*0024*/ 	.byte	0x03, 0x5f
        /*0026*/ 	.short	0x0101


	//----- nvinfo : EIATTR_COOP_GROUP_MASK_REGIDS
	.align		4
        /*0028*/ 	.byte	0x04, 0x29
        /*002a*/ 	.short	(.L_780 - .L_779)


	//   ....[0]....
.L_779:
        /*002c*/ 	.word	0xffffffff


	//   ....[1]....
        /*0030*/ 	.word	0xffffffff


	//   ....[2]....
        /*0034*/ 	.word	0xffffffff


	//   ....[3]....
        /*0038*/ 	.word	0xffffffff


	//   ....[4]....
        /*003c*/ 	.word	0xffffffff


	//   ....[5]....
        /*0040*/ 	.word	0xffffffff


	//   ....[6]....
        /*0044*/ 	.word	0xffffffff


	//   ....[7]....
        /*0048*/ 	.word	0xffffffff


	//   ....[8]....
        /*004c*/ 	.word	0xffffffff


	//   ....[9]....
        /*0050*/ 	.word	0xffffffff


	//   ....[10]....
        /*0054*/ 	.word	0xffffffff


	//   ....[11]....
        /*0058*/ 	.word	0xffffffff


	//   ....[12]....
        /*005c*/ 	.word	0x0500000a


	//   ....[13]....
        /*0060*/ 	.word	0x0500000a


	//   ....[14]....
        /*0064*/ 	.word	0x0500000a


	//   ....[15]....
        /*0068*/ 	.word	0x0500000a


	//----- nvinfo : EIATTR_COOP_GROUP_INSTR_OFFSETS
	.align		4
.L_780:
        /*006c*/ 	.byte	0x04, 0x28
        /*006e*/ 	.short	(.L_782 - .L_781)


	//   ....[0]....
.L_781:
        /*0070*/ 	.word	0x0001b780


	//   ....[1]....
        /*0074*/ 	.word	0x0001b7d0


	//   ....[2]....
        /*0078*/ 	.word	0x0001b820


	//   ....[3]....
        /*007c*/ 	.word	0x0001b860


	//   ....[4]....
        /*0080*/ 	.word	0x0001f720


	//   ....[5]....
        /*0084*/ 	.word	0x0001f740


	//   ....[6]....
        /*0088*/ 	.word	0x0001f760


	//   ....[7]....
        /*008c*/ 	.word	0x0001f780


	//   ....[8]....
        /*0090*/ 	.word	0x00021470


	//   ....[9]....
        /*0094*/ 	.word	0x00021480


	//   ....[10]....
        /*0098*/ 	.word	0x000214b0


	//   ....[11]....
        /*009c*/ 	.word	0x000214c0


	//   ....[12]....
        /*00a0*/ 	.word	0x00023690


	//   ....[13]....
        /*00a4*/ 	.word	0x00023700


	//   ....[14]....
        /*00a8*/ 	.word	0x00023760


	//   ....[15]....
        /*00ac*/ 	.word	0x000237d0


	//----- nvinfo : EIATTR_EXIT_INSTR_OFFSETS
	.align		4
.L_782:
        /*00b0*/ 	.byte	0x04, 0x1c
        /*00b2*/ 	.short	(.L_784 - .L_783)


	//   ....[0]....
.L_783:
        /*00b4*/ 	.word	0x000001f0


	//----- nvinfo : EIATTR_CRS_STACK_SIZE
	.align		4
.L_784:
        /*00b8*/ 	.byte	0x04, 0x1e
        /*00ba*/ 	.short	(.L_786 - .L_785)
.L_785:
        /*00bc*/ 	.word	0x00000000


	//----- nvinfo : EIATTR_CBANK_PARAM_SIZE
	.align		4
.L_786:
        /*00c0*/ 	.byte	0x03, 0x19
        /*00c2*/ 	.short	0x01d0


	//----- nvinfo : EIATTR_PARAM_CBANK
	.align		4
        /*00c4*/ 	.byte	0x04, 0x0a
        /*00c6*/ 	.short	(.L_788 - .L_787)
	.align		4
.L_787:
        /*00c8*/ 	.word	index@(.nv.constant0._ZN5flash24flash_fwd_splitkv_kernelI23Flash_fwd_kernel_traitsILi256ELi64ELi64ELi4ELb0ELb0EN7cutlass6half_tE19Flash_kernel_traitsILi256ELi64ELi64ELi4ES3_EELb0ELb0ELb0ELb0ELb0ELb0ELb1ELb1EEEvNS_16Flash_fwd_paramsE)
        /*00cc*/ 	.short	0x0210
        /*00ce*/ 	.short	0x01d0


	//----- nvinfo : EIATTR_SW_WAR
	.align		4
.L_788:
        /*00d0*/ 	.byte	0x04, 0x36
        /*00d2*/ 	.short	(.L_790 - .L_789)
.L_789:
        /*00d4*/ 	.word	0x00000008
.L_790:


//--------------------- .nv.info._ZN5flash24flash_fwd_splitkv_kernelI23Flash_fwd_kernel_traitsILi256ELi64ELi64ELi4ELb0ELb0EN7cutlass6half_tE19Flash_kernel_traitsILi256ELi64ELi64ELi4ES3_EELb0ELb0ELb0ELb0ELb0ELb1ELb1ELb1EEEvNS_16Flash_fwd_paramsE --------------------------
	.section	.nv.info._ZN5flash24flash_fwd_splitkv_kernelI23Flash_fwd_kernel_traitsILi256ELi64ELi64ELi4ELb0ELb0EN7cutlass6half_tE19Flash_kernel_traitsILi256ELi64ELi64ELi4ES3_EELb0ELb0ELb0ELb0ELb0ELb1ELb1ELb1EEEvNS_16Flash_fwd_paramsE,"",@"SHT_CUDA_INFO"
	.sectionflags	@""
	.align	4


	//----- nvinfo : EIATTR_CUDA_API_VERSION
	.align		4
        /*0000*/ 	.byte	0x04, 0x37
        /*0002*/ 	.short	(.L_792 - .L_791)
.L_791:
        /*0004*/ 	.word	0x00000082


	//----- nvinfo : EIATTR_KPARAM_INFO
	.align		4
.L_792:
        /*0008*/ 	.byte	0x04, 0x17
        /*000a*/ 	.short	(.L_794 - .L_793)
.L_793:
        /*000c*/ 	.word	0x00000000
        /*0010*/ 	.short	0x0000
        /*0012*/ 	.short	0x0000
        /*0014*/ 	.byte	0x00, 0xf0, 0x41, 0x07


	//----- nvinfo : EIATTR_SPARSE_MMA_MASK
	.align		4
.L_794:
        /*0018*/ 	.byte	0x03, 0x50
        /*001a*/ 	.short	0x0000


	//----- nvinfo : EIATTR_MAXREG_COUNT
	.align		4
        /*001c*/ 	.byte	0x03, 0x1b
        /*001e*/ 	.short	0x00ff


	//----- nvinfo : EIATTR_NUM_BARRIERS
	.align		4
        /*0020*/ 	.byte	0x02, 0x4c
        /*0022*/ 	.byte	0x01
	.zero		1


	//----- nvinfo : EIATTR_ANNOTATIONS
	.align		4
        /*0024*/ 	.byte	0x04, 0x55
        /*0026*/ 	.short	(.L_796 - .L_795)


	//   ....[0]....
.L_795:
        /*0028*/ 	.word	0x00000001
        /*002c*/ 	.byte	0x60, 0xd5, 0x01, 0x00, 0x01, 0x00, 0x00, 0x00, 0x50, 0xee, 0x01, 0x00


	//----- nvinfo : EIATTR_MERCURY_ISA_VERSION
	.align		4
.L_796:
        /*0038*/ 	.byte	0x03, 0x5f
        /*003a*/ 	.short	0x0101


	//----- nvinfo : EIATTR_COOP_GROUP_MASK_REGIDS
	.align		4
        /*003c*/ 	.byte	0x04, 0x29
        /*003e*/ 	.short	(.L_798 - .L_797)


	//   ....[0]....
.L_797:
        /*0040*/ 	.word	0xffffffff


	//   ....[1]....
        /*0044*/ 	.word	0xffffffff


	//   ....[2]....
        /*0048*/ 	.word	0xffffffff


	//   ....[3]....
        /*004c*/ 	.word	0xffffffff


	//   ....[4]....
        /*0050*/ 	.word	0xffffffff


	//   ....[5]....
        /*0054*/ 	.word	0xffffffff


	//   ....[6]....
        /*0058*/ 	.word	0xffffffff


	//   ....[7]....
        /*005c*/ 	.word	0xffffffff


	//   ....[8]....
        /*0060*/ 	.word	0xffffffff


	//   ....[9]....
        /*0064*/ 	.word	0xffffffff


	//   ....[10]....
        /*0068*/ 	.word	0xffffffff


	//   ....[11]....
        /*006c*/ 	.word	0xffffffff


	//   ....[12]....
        /*0070*/ 	.word	0x0500000a


	//   ....[13]....
        /*0074*/ 	.word	0x0500000a


	//   ....[14]....
        /*0078*/ 	.word	0x0500000a


	//   ....[15]....
        /*007c*/ 	.word	0x0500000a


	//----- nvinfo : EIATTR_COOP_GROUP_INSTR_OFFSETS
	.align		4
.L_798:
        /*0080*/ 	.byte	0x04, 0x28
        /*0082*/ 	.short	(.L_800 - .L_799)


	//   ....[0]....
.L_799:
        /*0084*/ 	.word	0x0001bbf0


	//   ....[1]....
        /*0088*/ 	.word	0x0001bc40


	//   ....[2]....
        /*008c*/ 	.word	0x0001bc90


	//   ....[3]....
        /*0090*/ 	.word	0x0001bcd0


	//   ....[4]....
        /*0094*/ 	.word	0x00020010


	//   ....[5]....
        /*0098*/ 	.word	0x00020040


	//   ....[6]....
        /*009c*/ 	.word	0x00020060


	//   ....[7]....
        /*00a0*/ 	.word	0x00020080


	//   ....[8]....
        /*00a4*/ 	.word	0x00021f00


	//   ....[9]....
        /*00a8*/ 	.word	0x00021f10


	//   ....[10]....
        /*00ac*/ 	.word	0x00021f40


	//   ....[11]....
        /*00b0*/ 	.word	0x00021f50


	//   ....[12]....
        /*00b4*/ 	.word	0x00024120


	//   ....[13]....
        /*00b8*/ 	.word	0x00024190


	//   ....[14]....
        /*00bc*/ 	.word	0x000241f0


	//   ....[15]....
        /*00c0*/ 	.word	0x00024260


	//----- nvinfo : EIATTR_EXIT_INSTR_OFFSETS
	.align		4
.L_800:
        /*00c4*/ 	.byte	0x04, 0x1c
        /*00c6*/ 	.short	(.L_802 - .L_801)


	//   ....[0]....
.L_801:
        /*00c8*/ 	.word	0x00000200


	//----- nvinfo : EIATTR_CRS_STACK_SIZE
	.align		4
.L_802:
        /*00cc*/ 	.byte	0x04, 0x1e
        /*00ce*/ 	.short	(.L_804 - .L_803)
.L_803:
        /*00d0*/ 	.word	0x00000000


	//----- nvinfo : EIATTR_CBANK_PARAM_SIZE
	.align		4
.L_804:
        /*00d4*/ 	.byte	0x03, 0x19
        /*00d6*/ 	.short	0x01d0


	//----- nvinfo : EIATTR_PARAM_CBANK
	.align		4
        /*00d8*/ 	.byte	0x04, 0x0a
        /*00da*/ 	.short	(.L_806 - .L_805)
	.align		4
.L_805:
        /*00dc*/ 	.word	index@(.nv.constant0._ZN5flash24flash_fwd_splitkv_kernelI23Flash_fwd_kernel_traitsILi256ELi64ELi64ELi4ELb0ELb0EN7cutlass6half_tE19Flash_kernel_traitsILi256ELi64ELi64ELi4ES3_EELb0ELb0ELb0ELb0ELb0ELb1ELb1ELb1EEEvNS_16Flash_fwd_paramsE)
        /*00e0*/ 	.short	0x0210
        /*00e2*/ 	.short	0x01d0


	//----- nvinfo : EIATTR_SW_WAR
	.align		4
.L_806:
        /*00e4*/ 	.byte	0x04, 0x36
        /*00e6*/ 	.short	(.L_808 - .L_807)
.L_807:
        /*00e8*/ 	.word	0x00000008
.L_808:


//--------------------- .nv.info._ZN5flash24flash_fwd_splitkv_kernelI23Flash_fwd_kernel_traitsILi256ELi64ELi64ELi4ELb0ELb0EN7cutlass6half_tE19Flash_kernel_traitsILi256ELi64ELi64ELi4ES3_EELb0ELb1ELb0ELb0ELb0ELb0ELb0ELb0EEEvNS_16Flash_fwd_paramsE --------------------------
	.section	.nv.info._ZN5flash24flash_fwd_splitkv_kernelI23Flash_fwd_kernel_traitsILi256ELi64ELi64ELi4ELb0ELb0EN7cutlass6half_tE19Flash_kernel_traitsILi256ELi64ELi64ELi4ES3_EELb0ELb1ELb0ELb0ELb0ELb0ELb0ELb0EEEvNS_16Flash_fwd_paramsE,"",@"SHT_CUDA_INFO"
	.sectionflags	@""
	.align	4


	//----- nvinfo : EIATTR_CUDA_API_VERSION
	.align		4
        /*0000*/ 	.byte	0x04, 0x37
        /*0002*/ 	.short	(.L_810 - .L_809)
.L_809:
        /*0004*/ 	.word	0x00000082


	//----- nvinfo : EIATTR_KPARAM_INFO
	.align		4
.L_810:
        /*0008*/ 	.byte	0x04, 0x17
        /*000a*/ 	.short	(.L_812 - .L_811)
.L_811:
        /*000c*/ 	.word	0x00000000
        /*0010*/ 	.short	0x0000
        /*0012*/ 	.short	0x0000
        /*0014*/ 	.byte	0x00, 0xf0, 0x41, 0x07


	//----- nvinfo : EIATTR_SPARSE_MMA_MASK
	.align		4
.L_812:
        /*0018*/ 	.byte	0x03, 0x50
        /*001a*/ 	.short	0x0000


	//----- nvinfo : EIATTR_MAXREG_COUNT
	.align		4
        /*001c*/ 	.byte	0x03, 0x1b
        /*001e*/ 	.short	0x00ff


	//----- nvinfo : EIATTR_NUM_BARRIERS
	.align		4
        /*0020*/ 	.byte	0x02, 0x4c
        /*0022*/ 	.byte	0x01
	.zero		1


	//----- nvinfo : EIATTR_ANNOTATIONS
	.align		4
        /*0024*/ 	.byte	0x04, 0x55
        /*0026*/ 	.short	(.L_814 - .L_813)


	//   ....[0]....
.L_813:
        /*0028*/ 	.word	0x00000001
        /*002c*/ 	.byte	0x50, 0x00, 0x01, 0x00, 0x01, 0x00, 0x00, 0x00, 0x10, 0x25, 0x01, 0x00


	//----- nvinfo : EIATTR_MERCURY_ISA_VERSION
	.align		4
.L_814:
        /*0038*/ 	.byte	0x03, 0x5f
        /*003a*/ 	.short	0x0101


	//----- nvinfo : EIATTR_INT_WARP_WIDE_INSTR_OFFSETS
	.align		4
        /*003c*/ 	.byte	0x04, 0x31
        /*003e*/ 	.short	(.L_816 - .L_815)


	//   ....[0]....
.L_815:
        /*0040*/ 	.word	0x00004680


	//   ....[1]....
        /*0044*/ 	.word	0x000046a0


	//   ....[2]....
        /*0048*/ 	.word	0x000046c0


	//   ....[3]....
        /*004c*/ 	.word	0x0000af50


	//----- nvinfo : EIATTR_COOP_GROUP_MASK_REGIDS
	.align		4
.L_816:
        /*0050*/ 	.byte	0x04, 0x29
        /*0052*/ 	.short	(.L_818 - .L_817)


	//   ....[0]....
.L_817:
        /*0054*/ 	.word	0xffffffff


	//   ....[1]....
        /*0058*/ 	.word	0xffffffff


	//   ....[2]....
        /*005c*/ 	.word	0xffffffff


	//   ....[3]....
        /*0060*/ 	.word	0xffffffff


	//   ....[4]....
        /*0064*/ 	.word	0xffffffff


	//   ....[5]....
        /*0068*/ 	.word	0xffffffff


	//   ....[6]....
        /*006c*/ 	.word	0xffffffff


	//   ....[7]....
        /*0070*/ 	.word	0xffffffff


	//   ....[8]....
        /*0074*/ 	.word	0xffffffff


	//   ....[9]....
        /*0078*/ 	.word	0xffffffff


	//   ....[10]....
        /*007c*/ 	.word	0xffffffff


	//   ....[11]....
        /*0080*/ 	.word	0xffffffff


	//   ....[12]....
        /*0084*/ 	.word	0xffffffff


	//   ....[13]....
        /*0088*/ 	.word	0xffffffff


	//   ....[14]....
        /*008c*/ 	.word	0xffffffff


	//   ....[15]....
        /*0090*/ 	.word	0xffffffff


	//----- nvinfo : EIATTR_COOP_GROUP_INSTR_OFFSETS
	.align		4
.L_818:
        /*0094*/ 	.byte	0x04, 0x28
        /*0096*/ 	.short	(.L_820 - .L_819)


	//   ....[0]....
.L_819:
        /*0098*/ 	.word	0x000073f0


	//   ....[1]....
        /*009c*/ 	.word	0x00007420


	//   ....[2]....
        /*00a0*/ 	.word	0x00007440


	//   ....[3]....
        /*00a4*/ 	.word	0x00007460


	//   ....[4]....
        /*00a8*/ 	.word	0x0000bb00


	//   ....[5]....
        /*00ac*/ 	.word	0x0000bb10


	//   ....[6]....
        /*00b0*/ 	.word	0x0000bb40


	//   ....[7]....
        /*00b4*/ 	.word	0x0000bb50


	//   ....[8]....
        /*00b8*/ 	.word	0x000109a0


	//   ....[9]....
        /*00bc*/ 	.word	0x000109d0


	//   ....[10]....
        /*00c0*/ 	.word	0x000109f0


	//   ....[11]....
        /*00c4*/ 	.word	0x00010a10


	//   ....[12]....
        /*00c8*/ 	.word	0x00012920


	//   ....[13]....
        /*00cc*/ 	.word	0x00012960


	//   ....[14]....
        /*00d0*/ 	.word	0x000129d0


	//   ....[15]....
        /*00d4*/ 	.word	0x00012a00


	//----- nvinfo : EIATTR_EXIT_INSTR_OFFSETS
	.align		4
.L_820:
        /*00d8*/ 	.byte	0x04, 0x1c
        /*00da*/ 	.short	(.L_822 - .L_821)


	//   ....[0]....
.L_821:
        /*00dc*/ 	.word	0x000004b0


	//   ....[1]....
        /*00e0*/ 	.word	0x00001060


	//   ....[2]....
        /*00e4*/ 	.word	0x00001090


	//   ....[3]....
        /*00e8*/ 	.word	0x000147b0


	//   ....[4]....
        /*00ec*/ 	.word	0x000148e0


	//   ....[5]....
        /*00f0*/ 	.word	0x00014900


	//----- nvinfo : EIATTR_CRS_STACK_SIZE
	.align		4
.L_822:
        /*00f4*/ 	.byte	0x04, 0x1e
        /*00f6*/ 	.short	(.L_824 - .L_823)
.L_823:
        /*00f8*/ 	.word	0x00000000


	//----- nvinfo : EIATTR_CBANK_PARAM_SIZE
	.align		4
.L_824:
        /*00fc*/ 	.byte	0x03, 0x19
        /*00fe*/ 	.short	0x01d0


	//----- nvinfo : EIATTR_PARAM_CBANK
	.align		4
        /*0100*/ 	.byte	0x04, 0x0a
        /*0102*/ 	.short	(.L_826 - .L_825)
	.align		4
.L_825:
        /*0104*/ 	.word	index@(.nv.constant0._ZN5flash24flash_fwd_splitkv_kernelI23Flash_fwd_kernel_traitsILi256ELi64ELi64ELi4ELb0ELb0EN7cutlass6half_tE19Flash_kernel_traitsILi256ELi64ELi64ELi4ES3_EELb0ELb1ELb0ELb0ELb0ELb0ELb0ELb0EEEvNS_16Flash_fwd_paramsE)
        /*0108*/ 	.short	0x0210
        /*010a*/ 	.short	0x01d0


	//----- nvinfo : EIATTR_SW_WAR
	.align		4
.L_826:
        /*010c*/ 	.byte	0x04, 0x36
        /*010e*/ 	.short	(.L_828 - .L_827)
.L_827:
        /*0110*/ 	.word	0x00000008
.L_828:


//--------------------- .nv.info._ZN5flash24flash_fwd_splitkv_kernelI23Flash_fwd_kernel_traitsILi256ELi64ELi64ELi4ELb0ELb0EN7cutlass6half_tE19Flash_kernel_traitsILi256ELi64ELi64ELi4ES3_EELb0ELb1ELb0ELb0ELb0ELb1ELb0ELb0EEEvNS_16Flash_fwd_paramsE --------------------------
	.section	.nv.info._ZN5flash24flash_fwd_splitkv_kernelI23Flash_fwd_kernel_traitsILi256ELi64ELi64ELi4ELb0ELb0EN7cutlass6half_tE19Flash_kernel_traitsILi256ELi64ELi64ELi4ES3_EELb0ELb1ELb0ELb0ELb0ELb1ELb0ELb0EEEvNS_16Flash_fwd_paramsE,"",@"SHT_CUDA_INFO"
	.sectionflags	@""
	.align	4


	//----- nvinfo : EIATTR_CUDA_API_VERSION
	.align		4
        /*0000*/ 	.byte	0x04, 0x37
        /*0002*/ 	.short	(.L_830 - .L_829)
.L_829:
        /*0004*/ 	.word	0x00000082


	//----- nvinfo : EIATTR_KPARAM_INFO
	.align		4
.L_830:
        /*0008*/ 	.byte	0x04, 0x17
        /*000a*/ 	.short	(.L_832 - .L_831)
.L_831:
        /*000c*/ 	.word	0x00000000
        /*0010*/ 	.short	0x0000
        /*0012*/ 	.short	0x0000
        /*0014*/ 	.byte	0x00, 0xf0, 0x41, 0x07


	//----- nvinfo : EIATTR_SPARSE_MMA_MASK
	.align		4
.L_832:
        /*0018*/ 	.byte	0x03, 0x50
        /*001a*/ 	.short	0x0000


	//----- nvinfo : EIATTR_MAXREG_COUNT
	.align		4
        /*001c*/ 	.byte	0x03, 0x1b
        /*001e*/ 	.short	0x00ff


	//----- nvinfo : EIATTR_NUM_BARRIERS
	.align		4
        /*0020*/ 	.byte	0x02, 0x4c
        /*0022*/ 	.byte	0x01
	.zero		1


	//----- nvinfo : EIATTR_ANNOTATIONS
	.align		4
        /*0024*/ 	.byte	0x04, 0x55
        /*0026*/ 	.short	(.L_834 - .L_833)


	//   ....[0]....
.L_833:
        /*0028*/ 	.word	0x00000001
        /*002c*/ 	.byte	0x80, 0x20, 0x00, 0x00, 0x01, 0x00, 0x00, 0x00, 0xc0, 0x20, 0x00, 0x00, 0x01, 0x00, 0x00, 0x00
        /* <DEDUP_REMOVED lines=39> */
        /*02ac*/ 	.byte	0x50, 0x6e, 0x01, 0x00, 0x01, 0x00, 0x00, 0x00, 0xf0, 0x6f, 0x01, 0x00


	//----- nvinfo : EIATTR_MERCURY_ISA_VERSION
	.align		4
.L_834:
        /*02b8*/ 	.byte	0x03, 0x5f
        /*02ba*/ 	.short	0x0101


	//----- nvinfo : EIATTR_INT_WARP_WIDE_INSTR_OFFSETS
	.align		4
        /*02bc*/ 	.byte	0x04, 0x31
        /*02be*/ 	.short	(.L_836 - .L_835)


	//   ....[0]....
.L_835:
        /*02c0*/ 	.word	0x00004720


	//   ....[1]....
        /*02c4*/ 	.word	0x00004730


	//   ....[2]....
        /*02c8*/ 	.word	0x00004740


	//   ....[3]....
        /*02cc*/ 	.word	0x0000cc70


	//----- nvinfo : EIATTR_COOP_GROUP_MASK_REGIDS
	.align		4
.L_836:
        /*02d0*/ 	.byte	0x04, 0x29
        /*02d2*/ 	.short	(.L_838 - .L_837)


	//   ....[0]....
.L_837:
        /*02d4*/ 	.word	0xffffffff


	//   ....[1]....
        /*02d8*/ 	.word	0xffffffff


	//   ....[2]....
        /*02dc*/ 	.word	0xffffffff


	//   ....[3]....
        /*02e0*/ 	.word	0xffffffff


	//   ....[4]....
        /*02e4*/ 	.word	0xffffffff


	//   ....[5]....
        /*02e8*/ 	.word	0xffffffff


	//   ....[6]....
        /*02ec*/ 	.word	0xffffffff


	//   ....[7]....
        /*02f0*/ 	.word	0xffffffff


	//   ....[8]....
        /*02f4*/ 	.word	0xffffffff


	//   ....[9]....
        /*02f8*/ 	.word	0xffffffff


	//   ....[10]....
        /*02fc*/ 	.word	0xffffffff


	//   ....[11]....
        /*0300*/ 	.word	0xffffffff


	//   ....[12]....
        /*0304*/ 	.word	0xffffffff


	//   ....[13]....
        /*0308*/ 	.word	0xffffffff


	//   ....[14]....
        /*030c*/ 	.word	0xffffffff


	//   ....[15]....
        /*0310*/ 	.word	0xffffffff


	//----- nvinfo : EIATTR_COOP_GROUP_INSTR_OFFSETS
	.align		4
.L_838:
        /*0314*/ 	.byte	0x04, 0x28
        /*0316*/ 	.short	(.L_840 - .L_839)


	//   ....[0]....
.L_839:
        /*0318*/ 	.word	0x00007850


	//   ....[1]....
        /*031c*/ 	.word	0x00007950


	//   ....[2]....
        /*0320*/ 	.word	0x00007960


	//   ....[3]....
        /*0324*/ 	.word	0x00007990


	//   ....[4]....
        /*0328*/ 	.word	0x0000d7f0


	//   ....[5]....
        /*032c*/ 	.word	0x0000d810


	//   ....[6]....
        /*0330*/ 	.word	0x0000d990


	//   ....[7]....
        /*0334*/ 	.word	0x0000d9b0


	//   ....[8]....
        /*0338*/ 	.word	0x00013900


	//   ....[9]....
        /*033c*/ 	.word	0x00013930


	//   ....[10]....
        /*0340*/ 	.word	0x00013950


	//   ....[11]....
        /*0344*/ 	.word	0x00013970


	//   ....[12]....
        /*0348*/ 	.word	0x000156e0


	//   ....[13]....
        /*034c*/ 	.word	0x000156f0


	//   ....[14]....
        /*0350*/ 	.word	0x00015720


	//   ....[15]....
        /*0354*/ 	.word	0x00015730


	//----- nvinfo : EIATTR_EXIT_INSTR_OFFSETS
	.align		4
.L_840:
        /*0358*/ 	.byte	0x04, 0x1c
        /*035a*/ 	.short	(.L_842 - .L_841)


	//   ....[0]....
.L_841:
        /*035c*/ 	.word	0x000004b0


	//   ....[1]....
        /*0360*/ 	.word	0x00001070


	//   ....[2]....
        /*0364*/ 	.word	0x000010a0


	//   ....[3]....
        /*0368*/ 	.word	0x000175a0


	//   ....[4]....
        /*036c*/ 	.word	0x000176e0


	//   ....[5]....
        /*0370*/ 	.word	0x00017700


	//----- nvinfo : EIATTR_CRS_STACK_SIZE
	.align		4
.L_842:
        /*0374*/ 	.byte	0x04, 0x1e
        /*0376*/ 	.short	(.L_844 - .L_843)
.L_843:
        /*0378*/ 	.word	0x00000000


	//----- nvinfo : EIATTR_CBANK_PARAM_SIZE
	.align		4
.L_844:
        /*037c*/ 	.byte	0x03, 0x19
        /*037e*/ 	.short	0x01d0


	//----- nvinfo : EIATTR_PARAM_CBANK
	.align		4
        /*0380*/ 	.byte	0x04, 0x0a
        /*0382*/ 	.short	(.L_846 - .L_845)
	.align		4
.L_845:
        /*0384*/ 	.word	index@(.nv.constant0._ZN5flash24flash_fwd_splitkv_kernelI23Flash_fwd_kernel_traitsILi256ELi64ELi64ELi4ELb0ELb0EN7cutlass6half_tE19Flash_kernel_traitsILi256ELi64ELi64ELi4ES3_EELb0ELb1ELb0ELb0ELb0ELb1ELb0ELb0EEEvNS_16Flash_fwd_paramsE)
        /*0388*/ 	.short	0x0210
        /*038a*/ 	.short	0x01d0


	//----- nvinfo : EIATTR_SW_WAR
	.align		4
.L_846:
        /*038c*/ 	.byte	0x04, 0x36
        /*038e*/ 	.short	(.L_848 - .L_847)
.L_847:
        /*0390*/ 	.word	0x00000008
.L_848:


//--------------------- .nv.info._ZN5flash24flash_fwd_splitkv_kernelI23Flash_fwd_kernel_traitsILi256ELi64ELi64ELi4ELb0ELb0EN7cutlass6half_tE19Flash_kernel_traitsILi256ELi64ELi64ELi4ES3_EELb0ELb1ELb0ELb0ELb0ELb0ELb0ELb1EEEvNS_16Flash_fwd_paramsE --------------------------
	.section	.nv.info._ZN5flash24flash_fwd_splitkv_kernelI23Flash_fwd_kernel_traitsILi256ELi64ELi64ELi4ELb0ELb0EN7cutlass6half_tE19Flash_kernel_traitsILi256ELi64ELi64ELi4ES3_EELb0ELb1ELb0ELb0ELb0ELb0ELb0ELb1EEEvNS_16Flash_fwd_paramsE,"",@"SHT_CUDA_INFO"
	.sectionflags	@""
	.align	4


	//----- nvinfo : EIATTR_CUDA_API_VERSION
	.align		4
        /*0000*/ 	.byte	0x04, 0x37
        /*0002*/ 	.short	(.L_850 - .L_849)
.L_849:
        /*0004*/ 	.word	0x00000082


	//----- nvinfo : EIATTR_KPARAM_INFO
	.align		4
.L_850:
        /*0008*/ 	.byte	0x04, 0x17
        /*000a*/ 	.short	(.L_852 - .L_851)
.L_851:
        /*000c*/ 	.word	0x00000000
        /*0010*/ 	.short	0x0000
        /*0012*/ 	.short	0x0000
        /*0014*/ 	.byte	0x00, 0xf0, 0x41, 0x07


	//----- nvinfo : EIATTR_SPARSE_MMA_MASK
	.align		4
.L_852:
        /*0018*/ 	.byte	0x03, 0x50
        /*001a*/ 	.short	0x0000


	//----- nvinfo : EIATTR_MAXREG_COUNT
	.align		4
        /*001c*/ 	.byte	0x03, 0x1b
        /*001e*/ 	.short	0x00ff


	//----- nvinfo : EIATTR_NUM_BARRIERS
	.align		4
        /*0020*/ 	.byte	0x02, 0x4c
        /*0022*/ 	.byte	0x01
	.zero		1


	//----- nvinfo : EIATTR_ANNOTATIONS
	.align		4
        /*0024*/ 	.byte	0x04, 0x55
        /*0026*/ 	.short	(.L_854 - .L_853)


	//   ....[0]....
.L_853:
        /*0028*/ 	.word	0x00000001
        /*002c*/ 	.byte	0xc0, 0x0e, 0x02, 0x00, 0x01, 0x00, 0x00, 0x00, 0x40, 0x11, 0x02, 0x00, 0x01, 0x00, 0x00, 0x00
        /*003c*/ 	.byte	0xf0, 0x11, 0x02, 0x00, 0x01, 0x00, 0x00, 0x00, 0x00, 0x12, 0x02, 0x00, 0x01, 0x00, 0x00, 0x00
        /*004c*/ 	.byte	0x60, 0x3d, 0x02, 0x00, 0x01, 0x00, 0x00, 0x00, 0x20, 0x51, 0x02, 0x00


	//----- nvinfo : EIATTR_MERCURY_ISA_VERSION
	.align		4
.L_854:
        /*0058*/ 	.byte	0x03, 0x5f
        /*005a*/ 	.short	0x0101


	//----- nvinfo : EIATTR_COOP_GROUP_MASK_REGIDS
	.align		4
        /*005c*/ 	.byte	0x04, 0x29
        /*005e*/ 	.short	(.L_856 - .L_855)


	//   ....[0]....
.L_855:
        /*0060*/ 	.word	0xffffffff


	//   ....[1]....
        /*0064*/ 	.word	0xffffffff


	//   ....[2]....
        /*0068*/ 	.word	0xffffffff


	//   ....[3]....
        /*006c*/ 	.word	0xffffffff


	//   ....[4]....
        /*0070*/ 	.word	0xffffffff


	//   ....[5]....
        /*0074*/ 	.word	0xffffffff


	//   ....[6]....
        /*0078*/ 	.word	0xffffffff


	//   ....[7]....
        /*007c*/ 	.word	0xffffffff


	//   ....[8]....
        /*0080*/ 	.word	0xffffffff


	//   ....[9]....
        /*0084*/ 	.word	0xffffffff


	//   ....[10]....
        /*0088*/ 	.word	0xffffffff


	//   ....[11]....
        /*008c*/ 	.word	0xffffffff


	//   ....[12]....
        /*0090*/ 	.word	0xffffffff


	//   ....[13]....
        /*0094*/ 	.word	0xffffffff


	//   ....[14]....
        /*0098*/ 	.word	0xffffffff


	//   ....[15]....
        /*009c*/ 	.word	0xffffffff


	//   ....[16]....
        /*00a0*/ 	.word	0x05000004


	//   ....[17]....
        /*00a4*/ 	.word	0x05000004


	//   ....[18]....
        /*00a8*/ 	.word	0x05000004


	//   ....[19]....
        /*00ac*/ 	.word	0x05000004


	//----- nvinfo : EIATTR_COOP_GROUP_INSTR_OFFSETS
	.align		4
.L_856:
        /*00b0*/ 	.byte	0x04, 0x28
        /*00b2*/ 	.short	(.L_858 - .L_857)


	//   ....[0]....
.L_857:
        /*00b4*/ 	.word	0x0001d430


	//   ....[1]....
        /*00b8*/ 	.word	0x0001d460


	//   ....[2]....
        /*00bc*/ 	.word	0x0001d480


	//   ....[3]....
        /*00c0*/ 	.word	0x0001d4a0


	//   ....[4]....
        /*00c4*/ 	.word	0x00021b30


	//   ....[5]....
        /*00c8*/ 	.word	0x00021b40


	//   ....[6]....
        /*00cc*/ 	.word	0x00021b70


	//   ....[7]....
        /*00d0*/ 	.word	0x00021b80


	//   ....[8]....
        /*00d4*/ 	.word	0x00026c30


	//   ....[9]....
        /*00d8*/ 	.word	0x00026c50


	//   ....[10]....
        /*00dc*/ 	.word	0x00026c70


	//   ....[11]....
        /*00e0*/ 	.word	0x00026c90


	//   ....[12]....
        /*00e4*/ 	.word	0x00028cb0


	//   ....[13]....
        /*00e8*/ 	.word	0x00028cc0


	//   ....[14]....
        /*00ec*/ 	.word	0x00028cf0


	//   ....[15]....
        /*00f0*/ 	.word	0x00028d00


	//   ....[16]....
        /*00f4*/ 	.word	0x0002b0b0


	//   ....[17]....
        /*00f8*/ 	.word	0x0002b130


	//   ....[18]....
        /*00fc*/ 	.word	0x0002b1b0


	//   ....[19]....
        /*0100*/ 	.word	0x0002b220


	//----- nvinfo : EIATTR_EXIT_INSTR_OFFSETS
	.align		4
.L_858:
        /*0104*/ 	.byte	0x04, 0x1c
        /*0106*/ 	.short	(.L_860 - .L_859)


	//   ....[0]....
.L_859:
        /*0108*/ 	.word	0x000000a0


	//----- nvinfo : EIATTR_CRS_STACK_SIZE
	.align		4
.L_860:
        /*010c*/ 	.byte	0x04, 0x1e
        /*010e*/ 	.short	(.L_862 - .L_861)
.L_861:
        /*0110*/ 	.word	0x00000000


	//----- nvinfo : EIATTR_CBANK_PARAM_SIZE
	.align		4
.L_862:
        /*0114*/ 	.byte	0x03, 0x19
        /*0116*/ 	.short	0x01d0


	//----- nvinfo : EIATTR_PARAM_CBANK
	.align		4
        /*0118*/ 	.byte	0x04, 0x0a
        /*011a*/ 	.short	(.L_864 - .L_863)
	.align		4
.L_863:
        /*011c*/ 	.word	index@(.nv.constant0._ZN5flash24flash_fwd_splitkv_kernelI23Flash_fwd_kernel_traitsILi256ELi64ELi64ELi4ELb0ELb0EN7cutlass6half_tE19Flash_kernel_traitsILi256ELi64ELi64ELi4ES3_EELb0ELb1ELb0ELb0ELb0ELb0ELb0ELb1EEEvNS_16Flash_fwd_paramsE)
        /*0120*/ 	.short	0x0210
        /*0122*/ 	.short	0x01d0


	//----- nvinfo : EIATTR_SW_WAR
	.align		4
.L_864:
        /*0124*/ 	.byte	0x04, 0x36
        /*0126*/ 	.short	(.L_866 - .L_865)
.L_865:
        /*0128*/ 	.word	0x00000008
.L_866:


//--------------------- .nv.info._ZN5flash24flash_fwd_splitkv_kernelI23Flash_fwd_kernel_traitsILi256ELi64ELi64ELi4ELb0ELb0EN7cutlass6half_tE19Flash_kernel_traitsILi256ELi64ELi64ELi4ES3_EELb0ELb1ELb0ELb0ELb0ELb1ELb0ELb1EEEvNS_16Flash_fwd_paramsE --------------------------
	.section	.nv.info._ZN5flash24flash_fwd_splitkv_kernelI23Flash_fwd_kernel_traitsILi256ELi64ELi64ELi4ELb0ELb0EN7cutlass6half_tE19Flash_kernel_traitsILi256ELi64ELi64ELi4ES3_EELb0ELb1ELb0ELb0ELb0ELb1ELb0ELb1EEEvNS_16Flash_fwd_paramsE,"",@"SHT_CUDA_INFO"
	.sectionflags	@""
	.align	4


	//----- nvinfo : EIATTR_CUDA_API_VERSION
	.align		4
        /*0000*/ 	.byte	0x04, 0x37
        /*0002*/ 	.short	(.L_868 - .L_867)
.L_867:
        /*0004*/ 	.word	0x00000082


	//----- nvinfo : EIATTR_KPARAM_INFO
	.align		4
.L_868:
        /*0008*/ 	.byte	0x04, 0x17
        /*000a*/ 	.short	(.L_870 - .L_869)
.L_869:
        /*000c*/ 	.word	0x00000000
        /*0010*/ 	.short	0x0000
        /*0012*/ 	.short	0x0000
        /*0014*/ 	.byte	0x00, 0xf0, 0x41, 0x07


	//----- nvinfo : EIATTR_SPARSE_MMA_MASK
	.align		4
.L_870:
        /*0018*/ 	.byte	0x03, 0x50
        /*001a*/ 	.short	0x0000


	//----- nvinfo : EIATTR_MAXREG_COUNT
	.align		4
        /*001c*/ 	.byte	0x03, 0x1b
        /*001e*/ 	.short	0x00ff


	//----- nvinfo : EIATTR_NUM_BARRIERS
	.align		4
        /*0020*/ 	.byte	0x02, 0x4c
        /*0022*/ 	.byte	0x01
	.zero		1


	//----- nvinfo : EIATTR_ANNOTATIONS
	.align		4
        /*0024*/ 	.byte	0x04, 0x55
        /*0026*/ 	.short	(.L_872 - .L_871)


	//   ....[0]....
.L_871:
        /*0028*/ 	.word	0x00000001
        /*002c*/ 	.byte	0x80, 0x16, 0x02, 0x00, 0x01, 0x00, 0x00, 0x00, 0x40, 0x19, 0x02, 0x00, 0x01, 0x00, 0x00, 0x00
        /*003c*/ 	.byte	0x60, 0x19, 0x02, 0x00, 0x01, 0x00, 0x00, 0x00, 0x70, 0x19, 0x02, 0x00, 0x01, 0x00, 0x00, 0x00
        /*004c*/ 	.byte	0x40, 0x45, 0x02, 0x00, 0x01, 0x00, 0x00, 0x00, 0x40, 0x5b, 0x02, 0x00


	//----- nvinfo : EIATTR_MERCURY_ISA_VERSION
	.align		4
.L_872:
        /*0058*/ 	.byte	0x03, 0x5f
        /*005a*/ 	.short	0x0101


	//----- nvinfo : EIATTR_COOP_GROUP_MASK_REGIDS
	.align		4
        /*005c*/ 	.byte	0x04, 0x29
        /*005e*/ 	.short	(.L_874 - .L_873)


	//   ....[0]....
.L_873:
        /*0060*/ 	.word	0xffffffff


	//   ....[1]....
        /*0064*/ 	.word	0xffffffff


	//   ....[2]....
        /*0068*/ 	.word	0xffffffff


	//   ....[3]....
        /*006c*/ 	.word	0xffffffff


	//   ....[4]....
        /*0070*/ 	.word	0xffffffff


	//   ....[5]....
        /*0074*/ 	.word	0xffffffff


	//   ....[6]....
        /*0078*/ 	.word	0xffffffff


	//   ....[7]....
        /*007c*/ 	.word	0xffffffff


	//   ....[8]....
        /*0080*/ 	.word	0xffffffff


	//   ....[9]....
        /*0084*/ 	.word	0xffffffff


	//   ....[10]....
        /*0088*/ 	.word	0xffffffff


	//   ....[11]....
        /*008c*/ 	.word	0xffffffff


	//   ....[12]....
        /*0090*/ 	.word	0xffffffff


	//   ....[13]....
        /*0094*/ 	.word	0xffffffff


	//   ....[14]....
        /*0098*/ 	.word	0xffffffff


	//   ....[15]....
        /*009c*/ 	.word	0xffffffff


	//   ....[16]....
        /*00a0*/ 	.word	0x05000004


	//   ....[17]....
        /*00a4*/ 	.word	0x05000004


	//   ....[18]....
        /*00a8*/ 	.word	0x05000004


	//   ....[19]....
        /*00ac*/ 	.word	0x05000004


	//----- nvinfo : EIATTR_COOP_GROUP_INSTR_OFFSETS
	.align		4
.L_874:
        /*00b0*/ 	.byte	0x04, 0x28
        /*00b2*/ 	.short	(.L_876 - .L_875)


	//   ....[0]....
.L_875:
        /*00b4*/ 	.word	0x0001d7b0


	//   ....[1]....
        /*00b8*/ 	.word	0x0001d7d0


	//   ....[2]....
        /*00bc*/ 	.word	0x0001d800


	//   ....[3]....
        /*00c0*/ 	.word	0x0001d820


	//   ....[4]....
        /*00c4*/ 	.word	0x00022310


	//   ....[5]....
        /*00c8*/ 	.word	0x00022320


	//   ....[6]....
        /*00cc*/ 	.word	0x00022350


	//   ....[7]....
        /*00d0*/ 	.word	0x00022360


	//   ....[8]....
        /*00d4*/ 	.word	0x00027720


	//   ....[9]....
        /*00d8*/ 	.word	0x00027730


	//   ....[10]....
        /*00dc*/ 	.word	0x00027760


	//   ....[11]....
        /*00e0*/ 	.word	0x00027770


	//   ....[12]....
        /*00e4*/ 	.word	0x00029790


	//   ....[13]....
        /*00e8*/ 	.word	0x000297a0


	//   ....[14]....
        /*00ec*/ 	.word	0x000297d0


	//   ....[15]....
        /*00f0*/ 	.word	0x000297e0


	//   ....[16]....
        /*00f4*/ 	.word	0x0002bb90


	//   ....[17]....
        /*00f8*/ 	.word	0x0002bc10


	//   ....[18]....
        /*00fc*/ 	.word	0x0002bc90


	//   ....[19]....
        /*0100*/ 	.word	0x0002bd00


	//----- nvinfo : EIATTR_EXIT_INSTR_OFFSETS
	.align		4
.L_876:
        /*0104*/ 	.byte	0x04, 0x1c
        /*0106*/ 	.short	(.L_878 - .L_877)


	//   ....[0]....
.L_877:
        /*0108*/ 	.word	0x000000a0


	//----- nvinfo : EIATTR_CRS_STACK_SIZE
	.align		4
.L_878:
        /*010c*/ 	.byte	0x04, 0x1e
        /*010e*/ 	.short	(.L_880 - .L_879)
.L_879:
        /*0110*/ 	.word	0x00000000


	//----- nvinfo : EIATTR_CBANK_PARAM_SIZE
	.align		4
.L_880:
        /*0114*/ 	.byte	0x03, 0x19
        /*0116*/ 	.short	0x01d0


	//----- nvinfo : EIATTR_PARAM_CBANK
	.align		4
        /*0118*/ 	.byte	0x04, 0x0a
        /*011a*/ 	.short	(.L_882 - .L_881)
	.align		4
.L_881:
        /*011c*/ 	.word	index@(.nv.constant0._ZN5flash24flash_fwd_splitkv_kernelI23Flash_fwd_kernel_traitsILi256ELi64ELi64ELi4ELb0ELb0EN7cutlass6half_tE19Flash_kernel_traitsILi256ELi64ELi64ELi4ES3_EELb0ELb1ELb0ELb0ELb0ELb1ELb0ELb1EEEvNS_16Flash_fwd_paramsE)
        /*0120*/ 	.short	0x0210
        /*0122*/ 	.short	0x01d0


	//----- nvinfo : EIATTR_SW_WAR
	.align		4
.L_882:
        /*0124*/ 	.byte	0x04, 0x36
        /*0126*/ 	.short	(.L_884 - .L_883)
.L_883:
        /*0128*/ 	.word	0x00000008
.L_884:


//--------------------- .nv.info._ZN5flash24flash_fwd_splitkv_kernelI23Flash_fwd_kernel_traitsILi256ELi64ELi64ELi4ELb0ELb0EN7cutlass6half_tE19Flash_kernel_traitsILi256ELi64ELi64ELi4ES3_EELb0ELb1ELb0ELb0ELb0ELb0ELb1ELb0EEEvNS_16Flash_fwd_paramsE --------------------------
	.section	.nv.info._ZN5flash24flash_fwd_splitkv_kernelI23Flash_fwd_kernel_traitsILi256ELi64ELi64ELi4ELb0ELb0EN7cutlass6half_tE19Flash_kernel_traitsILi256ELi64ELi64ELi4ES3_EELb0ELb1ELb0ELb0ELb0ELb0ELb1ELb0EEEvNS_16Flash_fwd_paramsE,"",@"SHT_CUDA_INFO"
	.sectionflags	@""
	.align	4


	//----- nvinfo : EIATTR_CUDA_API_VERSION
	.align		4
        /*0000*/ 	.byte	0x04, 0x37
        /*0002*/ 	.short	(.L_886 - .L_885)
.L_885:
        /*0004*/ 	.word	0x00000082


	//----- nvinfo : EIATTR_KPARAM_INFO
	.align		4
.L_886:
        /*0008*/ 	.byte	0x04, 0x17
        /*000a*/ 	.short	(.L_888 - .L_887)
.L_887:
        /*000c*/ 	.word	0x00000000
        /*0010*/ 	.short	0x0000
        /*0012*/ 	.short	0x0000
        /*0014*/ 	.byte	0x00, 0xf0, 0x41, 0x07


	//----- nvinfo : EIATTR_SPARSE_MMA_MASK
	.align		4
.L_888:
        /*0018*/ 	.byte	0x03, 0x50
        /*001a*/ 	.short	0x0000


	//----- nvinfo : EIATTR_MAXREG_COUNT
	.align		4
        /*001c*/ 	.byte	0x03, 0x1b
        /*001e*/ 	.short	0x00ff


	//----- nvinfo : EIATTR_NUM_BARRIERS
	.align		4
        /*0020*/ 	.byte	0x02, 0x4c
        /*0022*/ 	.byte	0x01
	.zero		1


	//----- nvinfo : EIATTR_MERCURY_ISA_VERSION
	.align		4
        /*0024*/ 	.byte	0x03, 0x5f
        /*0026*/ 	.short	0x0101


	//----- nvinfo : EIATTR_INT_WARP_WIDE_INSTR_OFFSETS
	.align		4
        /*0028*/ 	.byte	0x04, 0x31
        /*002a*/ 	.short	(.L_890 - .L_889)


	//   ....[0]....
.L_889:
        /*002c*/ 	.word	0x00004a60


	//   ....[1]....
        /*0030*/ 	.word	0x00004a70


	//   ....[2]....
        /*0034*/ 	.word	0x00004a90


	//   ....[3]....
        /*0038*/ 	.word	0x0000b2f0


	//----- nvinfo : EIATTR_COOP_GROUP_MASK_REGIDS
	.align		4
.L_890:
        /*003c*/ 	.byte	0x04, 0x29
        /*003e*/ 	.short	(.L_892 - .L_891)


	//   ....[0]....
.L_891:
        /*0040*/ 	.word	0xffffffff


	//   ....[1]....
        /*0044*/ 	.word	0xffffffff


	//   ....[2]....
        /*0048*/ 	.word	0xffffffff


	//   ....[3]....
        /*004c*/ 	.word	0xffffffff


	//   ....[4]....
        /*0050*/ 	.word	0xffffffff


	//   ....[5]....
        /*0054*/ 	.word	0xffffffff


	//   ....[6]....
        /*0058*/ 	.word	0xffffffff


	//   ....[7]....
        /*005c*/ 	.word	0xffffffff


	//   ....[8]....
        /*0060*/ 	.word	0xffffffff


	//   ....[9]....
        /*0064*/ 	.word	0xffffffff


	//   ....[10]....
        /*0068*/ 	.word	0xffffffff


	//   ....[11]....
        /*006c*/ 	.word	0xffffffff


	//   ....[12]....
        /*0070*/ 	.word	0xffffffff


	//   ....[13]....
        /*0074*/ 	.word	0xffffffff


	//   ....[14]....
        /*0078*/ 	.word	0xffffffff


	//   ....[15]....
        /*007c*/ 	.word	0xffffffff


	//----- nvinfo : EIATTR_COOP_GROUP_INSTR_OFFSETS
	.align		4
.L_892:
        /*0080*/ 	.byte	0x04, 0x28
        /*0082*/ 	.short	(.L_894 - .L_893)


	//   ....[0]....
.L_893:
        /*0084*/ 	.word	0x000076d0


	//   ....[1]....
        /*0088*/ 	.word	0x000077a0


	//   ....[2]....
        /*008c*/ 	.word	0x000077b0


	//   ....[3]....
        /*0090*/ 	.word	0x000077f0


	//   ....[4]....
        /*0094*/ 	.word	0x0000bef0


	//   ....[5]....
        /*0098*/ 	.word	0x0000bf00


	//   ....[6]....
        /*009c*/ 	.word	0x0000bf30


	//   ....[7]....
        /*00a0*/ 	.word	0x0000bf40


	//   ....[8]....
        /*00a4*/ 	.word	0x00010d30


	//   ....[9]....
        /*00a8*/ 	.word	0x00010dd0


	//   ....[10]....
        /*00ac*/ 	.word	0x00010df0


	//   ....[11]....
        /*00b0*/ 	.word	0x00010e10


	//   ....[12]....
        /*00b4*/ 	.word	0x00012b50


	//   ....[13]....
        /*00b8*/ 	.word	0x00012b90


	//   ....[14]....
        /*00bc*/ 	.word	0x00012c30


	//   ....[15]....
        /*00c0*/ 	.word	0x00012c40


	//----- nvinfo : EIATTR_EXIT_INSTR_OFFSETS
	.align		4
.L_894:
        /*00c4*/ 	.byte	0x04, 0x1c
        /*00c6*/ 	.short	(.L_896 - .L_895)


	//   ....[0]....
.L_895:
        /*00c8*/ 	.word	0x000005a0


	//   ....[1]....
        /*00cc*/ 	.word	0x000014a0


	//   ....[2]....
        /*00d0*/ 	.word	0x000014d0


	//   ....[3]....
        /*00d4*/ 	.word	0x00014890


	//   ....[4]....
        /*00d8*/ 	.word	0x00014940


	//   ....[5]....
        /*00dc*/ 	.word	0x00014960


	//----- nvinfo : EIATTR_CRS_STACK_SIZE
	.align		4
.L_896:
        /*00e0*/ 	.byte	0x04, 0x1e
        /*00e2*/ 	.short	(.L_898 - .L_897)
.L_897:
        /*00e4*/ 	.word	0x00000000


	//----- nvinfo : EIATTR_CBANK_PARAM_SIZE
	.align		4
.L_898:
        /*00e8*/ 	.byte	0x03, 0x19
        /*00ea*/ 	.short	0x01d0


	//----- nvinfo : EIATTR_PARAM_CBANK
	.align		4
        /*00ec*/ 	.byte	0x04, 0x0a
        /*00ee*/ 	.short	(.L_900 - .L_899)
	.align		4
.L_899:
        /*00f0*/ 	.word	index@(.nv.constant0._ZN5flash24flash_fwd_splitkv_kernelI23Flash_fwd_kernel_traitsILi256ELi64ELi64ELi4ELb0ELb0EN7cutlass6half_tE19Flash_kernel_traitsILi256ELi64ELi64ELi4ES3_EELb0ELb1ELb0ELb0ELb0ELb0ELb1ELb0EEEvNS_16Flash_fwd_paramsE)
        /*00f4*/ 	.short	0x0210
        /*00f6*/ 	.short	0x01d0


	//----- nvinfo : EIATTR_SW_WAR
	.align		4
.L_900:
        /*00f8*/ 	.byte	0x04, 0x36
        /*00fa*/ 	.short	(.L_902 - .L_901)
.L_901:
        /*00fc*/ 	.word	0x00000008
.L_902:


//--------------------- .nv.info._ZN5flash24flash_fwd_splitkv_kernelI23Flash_fwd_kernel_traitsILi256ELi64ELi64ELi4ELb0ELb0EN7cutlass6half_tE19Flash_kernel_traitsILi256ELi64ELi64ELi4ES3_EELb0ELb1ELb0ELb0ELb0ELb1ELb1ELb0EEEvNS_16Flash_fwd_paramsE --------------------------
	.section	.nv.info._ZN5flash24flash_fwd_splitkv_kernelI23Flash_fwd_kernel_traitsILi256ELi64ELi64ELi4ELb0ELb0EN7cutlass6half_tE19Flash_kernel_traitsILi256ELi64ELi64ELi4ES3_EELb0ELb1ELb0ELb0ELb0ELb1ELb1ELb0EEEvNS_16Flash_fwd_paramsE,"",@"SHT_CUDA_INFO"
	.sectionflags	@""
	.align	4


	//----- nvinfo : EIATTR_CUDA_API_VERSION
	.align		4
        /*0000*/ 	.byte	0x04, 0x37
        /*0002*/ 	.short	(.L_904 - .L_903)
.L_903:
        /*0004*/ 	.word	0x00000082


	//----- nvinfo : EIATTR_KPARAM_INFO
	.align		4
.L_904:
        /*0008*/ 	.byte	0x04, 0x17
        /*000a*/ 	.short	(.L_906 - .L_905)
.L_905:
        /*000c*/ 	.word	0x00000000
        /*0010*/ 	.short	0x0000
        /*0012*/ 	.short	0x0000
        /*0014*/ 	.byte	0x00, 0xf0, 0x41, 0x07


	//----- nvinfo : EIATTR_SPARSE_MMA_MASK
	.align		4
.L_906:
        /*0018*/ 	.byte	0x03, 0x50
        /*001a*/ 	.short	0x0000


	//----- nvinfo : EIATTR_MAXREG_COUNT
	.align		4
        /*001c*/ 	.byte	0x03, 0x1b
        /*001e*/ 	.short	0x00ff


	//----- nvinfo : EIATTR_NUM_BARRIERS
	.align		4
        /*0020*/ 	.byte	0x02, 0x4c
        /*0022*/ 	.byte	0x01
	.zero		1


	//----- nvinfo : EIATTR_MERCURY_ISA_VERSION
	.align		4
        /*0024*/ 	.byte	0x03, 0x5f
        /*0026*/ 	.short	0x0101


	//----- nvinfo : EIATTR_INT_WARP_WIDE_INSTR_OFFSETS
	.align		4
        /*0028*/ 	.byte	0x04, 0x31
        /*002a*/ 	.short	(.L_908 - .L_907)


	//   ....[0]....
.L_907:
        /*002c*/ 	.word	0x00004ac0


	//   ....[1]....
        /*0030*/ 	.word	0x00004ae0


	//   ....[2]....
        /*0034*/ 	.word	0x00004b00


	//   ....[3]....
        /*0038*/ 	.word	0x0000bb80


	//----- nvinfo : EIATTR_COOP_GROUP_MASK_REGIDS
	.align		4
.L_908:
        /*003c*/ 	.byte	0x04, 0x29
        /*003e*/ 	.short	(.L_910 - .L_909)


	//   ....[0]....
.L_909:
        /*0040*/ 	.word	0xffffffff


	//   ....[1]....
        /*0044*/ 	.word	0xffffffff


	//   ....[2]....
        /*0048*/ 	.word	0xffffffff


	//   ....[3]....
        /*004c*/ 	.word	0xffffffff


	//   ....[4]....
        /*0050*/ 	.word	0xffffffff


	//   ....[5]....
        /*0054*/ 	.word	0xffffffff


	//   ....[6]....
        /*0058*/ 	.word	0xffffffff


	//   ....[7]....
        /*005c*/ 	.word	0xffffffff


	//   ....[8]....
        /*0060*/ 	.word	0xffffffff


	//   ....[9]....
        /*0064*/ 	.word	0xffffffff


	//   ....[10]....
        /*0068*/ 	.word	0xffffffff


	//   ....[11]....
        /*006c*/ 	.word	0xffffffff


	//   ....[12]....
        /*0070*/ 	.word	0xffffffff


	//   ....[13]....
        /*0074*/ 	.word	0xffffffff


	//   ....[14]....
        /*0078*/ 	.word	0xffffffff


	//   ....[15]....
        /*007c*/ 	.word	0xffffffff


	//----- nvinfo : EIATTR_COOP_GROUP_INSTR_OFFSETS
	.align		4
.L_910:
        /*0080*/ 	.byte	0x04, 0x28
        /*0082*/ 	.short	(.L_912 - .L_911)


	//   ....[0]....
.L_911:
        /*0084*/ 	.word	0x00007bd0


	//   ....[1]....
        /*0088*/ 	.word	0x00007c60


	//   ....[2]....
        /*008c*/ 	.word	0x00007c80


	//   ....[3]....
        /*0090*/ 	.word	0x00007ca0


	//   ....[4]....
        /*0094*/ 	.word	0x0000c770


	//   ....[5]....
        /*0098*/ 	.word	0x0000c780


	//   ....[6]....
        /*009c*/ 	.word	0x0000c7b0


	//   ....[7]....
        /*00a0*/ 	.word	0x0000c7c0


	//   ....[8]....
        /*00a4*/ 	.word	0x00011a50


	//   ....[9]....
        /*00a8*/ 	.word	0x00011a70


	//   ....[10]....
        /*00ac*/ 	.word	0x00011aa0


	//   ....[11]....
        /*00b0*/ 	.word	0x00011ab0


	//   ....[12]....
        /*00b4*/ 	.word	0x00013810


	//   ....[13]....
        /*00b8*/ 	.word	0x00013850


	//   ....[14]....
        /*00bc*/ 	.word	0x000138e0


	//   ....[15]....
        /*00c0*/ 	.word	0x000138f0


	//----- nvinfo : EIATTR_EXIT_INSTR_OFFSETS
	.align		4
.L_912:
        /*00c4*/ 	.byte	0x04, 0x1c
        /*00c6*/ 	.short	(.L_914 - .L_913)


	//   ....[0]....
.L_913:
        /*00c8*/ 	.word	0x000005a0


	//   ....[1]....
        /*00cc*/ 	.word	0x000014a0


	//   ....[2]....
        /*00d0*/ 	.word	0x000014d0


	//   ....[3]....
        /*00d4*/ 	.word	0x00015550


	//   ....[4]....
        /*00d8*/ 	.word	0x00015600


	//   ....[5]....
        /*00dc*/ 	.word	0x00015620


	//----- nvinfo : EIATTR_CRS_STACK_SIZE
	.align		4
.L_914:
        /*00e0*/ 	.byte	0x04, 0x1e
        /*00e2*/ 	.short	(.L_916 - .L_915)
.L_915:
        /*00e4*/ 	.word	0x00000000


	//----- nvinfo : EIATTR_CBANK_PARAM_SIZE
	.align		4
.L_916:
        /*00e8*/ 	.byte	0x03, 0x19
        /*00ea*/ 	.short	0x01d0


	//----- nvinfo : EIATTR_PARAM_CBANK
	.align		4
        /*00ec*/ 	.byte	0x04, 0x0a
        /*00ee*/ 	.short	(.L_918 - .L_917)
	.align		4
.L_917:
        /*00f0*/ 	.word	index@(.nv.constant0._ZN5flash24flash_fwd_splitkv_kernelI23Flash_fwd_kernel_traitsILi256ELi64ELi64ELi4ELb0ELb0EN7cutlass6half_tE19Flash_kernel_traitsILi256ELi64ELi64ELi4ES3_EELb0ELb1ELb0ELb0ELb0ELb1ELb1ELb0EEEvNS_16Flash_fwd_paramsE)
        /*00f4*/ 	.short	0x0210
        /*00f6*/ 	.short	0x01d0


	//----- nvinfo : EIATTR_SW_WAR
	.align		4
.L_918:
        /*00f8*/ 	.byte	0x04, 0x36
        /*00fa*/ 	.short	(.L_920 - .L_919)
.L_919:
        /*00fc*/ 	.word	0x00000008
.L_920:


//--------------------- .nv.info._ZN5flash24flash_fwd_splitkv_kernelI23Flash_fwd_kernel_traitsILi256ELi64ELi64ELi4ELb0ELb0EN7cutlass6half_tE19Flash_kernel_traitsILi256ELi64ELi64ELi4ES3_EELb0ELb1ELb0ELb0ELb0ELb0ELb1ELb1EEEvNS_16Flash_fwd_paramsE --------------------------
	.section	.nv.info._ZN5flash24flash_fwd_splitkv_kernelI23Flash_fwd_kernel_traitsILi256ELi64ELi64ELi4ELb0ELb0EN7cutlass6half_tE19Flash_kernel_traitsILi256ELi64ELi64ELi4ES3_EELb0ELb1ELb0ELb0ELb0ELb0ELb1ELb1EEEvNS_16Flash_fwd_paramsE,"",@"SHT_CUDA_INFO"
	.sectionflags	@""
	.align	4


	//----- nvinfo : EIATTR_CUDA_API_VERSION
	.align		4
        /*0000*/ 	.byte	0x04, 0x37
        /*0002*/ 	.short	(.L_922 - .L_921)
.L_921:
        /*0004*/ 	.word	0x00000082


	//----- nvinfo : EIATTR_KPARAM_INFO
	.align		4
.L_922:
        /*0008*/ 	.byte	0x04, 0x17
        /*000a*/ 	.short	(.L_924 - .L_923)
.L_923:
        /*000c*/ 	.word	0x00000000
        /*0010*/ 	.short	0x0000
        /*0012*/ 	.short	0x0000
        /*0014*/ 	.byte	0x00, 0xf0, 0x41, 0x07


	//----- nvinfo : EIATTR_SPARSE_MMA_MASK
	.align		4
.L_924:
        /*0018*/ 	.byte	0x03, 0x50
        /*001a*/ 	.short	0x0000


	//----- nvinfo : EIATTR_MAXREG_COUNT
	.align		4
        /*001c*/ 	.byte	0x03, 0x1b
        /*001e*/ 	.short	0x00ff


	//----- nvinfo : EIATTR_NUM_BARRIERS
	.align		4
        /*0020*/ 	.byte	0x02, 0x4c
        /*0022*/ 	.byte	0x01
	.zero		1


	//----- nvinfo : EIATTR_ANNOTATIONS
	.align		4
        /*0024*/ 	.byte	0x04, 0x55
        /*0026*/ 	.short	(.L_926 - .L_925)


	//   ....[0]....
.L_925:
        /*0028*/ 	.word	0x00000001
        /*002c*/ 	.byte	0x70, 0x12, 0x02, 0x00, 0x01, 0x00, 0x00, 0x00, 0xc0, 0x12, 0x02, 0x00, 0x01, 0x00, 0x00, 0x00
        /*003c*/ 	.byte	0x40, 0x15, 0x02, 0x00, 0x01, 0x00, 0x00, 0x00, 0x60, 0x15, 0x02, 0x00, 0x01, 0x00, 0x00, 0x00
        /*004c*/ 	.byte	0x70, 0x15, 0x02, 0x00, 0x01, 0x00, 0x00, 0x00, 0xa0, 0x15, 0x02, 0x00


	//----- nvinfo : EIATTR_MERCURY_ISA_VERSION
	.align		4
.L_926:
        /*0058*/ 	.byte	0x03, 0x5f
        /*005a*/ 	.short	0x0101


	//----- nvinfo : EIATTR_COOP_GROUP_MASK_REGIDS
	.align		4
        /*005c*/ 	.byte	0x04, 0x29
        /*005e*/ 	.short	(.L_928 - .L_927)


	//   ....[0]....
.L_927:
        /*0060*/ 	.word	0xffffffff


	//   ....[1]....
        /*0064*/ 	.word	0xffffffff


	//   ....[2]....
        /*0068*/ 	.word	0xffffffff


	//   ....[3]....
        /*006c*/ 	.word	0xffffffff


	//   ....[4]....
        /*0070*/ 	.word	0xffffffff


	//   ....[5]....
        /*0074*/ 	.word	0xffffffff


	//   ....[6]....
        /*0078*/ 	.word	0xffffffff


	//   ....[7]....
        /*007c*/ 	.word	0xffffffff


	//   ....[8]....
        /*0080*/ 	.word	0xffffffff


	//   ....[9]....
        /*0084*/ 	.word	0xffffffff


	//   ....[10]....
        /*0088*/ 	.word	0xffffffff


	//   ....[11]....
        /*008c*/ 	.word	0xffffffff


	//   ....[12]....
        /*0090*/ 	.word	0xffffffff


	//   ....[13]....
        /*0094*/ 	.word	0xffffffff


	//   ....[14]....
        /*0098*/ 	.word	0xffffffff


	//   ....[15]....
        /*009c*/ 	.word	0xffffffff


	//   ....[16]....
        /*00a0*/ 	.word	0x0500000b


	//   ....[17]....
        /*00a4*/ 	.word	0x0500000b


	//   ....[18]....
        /*00a8*/ 	.word	0x0500000b


	//   ....[19]....
        /*00ac*/ 	.word	0x0500000b


	//----- nvinfo : EIATTR_COOP_GROUP_INSTR_OFFSETS
	.align		4
.L_928:
        /*00b0*/ 	.byte	0x04, 0x28
        /*00b2*/ 	.short	(.L_930 - .L_929)


	//   ....[0]....
.L_929:
        /*00b4*/ 	.word	0x0001d810


	//   ....[1]....
        /*00b8*/ 	.word	0x0001d840


	//   ....[2]....
        /*00bc*/ 	.word	0x0001d860


	//   ....[3]....
        /*00c0*/ 	.word	0x0001d880


	//   ....[4]....
        /*00c4*/ 	.word	0x00021f80


	//   ....[5]....
        /*00c8*/ 	.word	0x00021f90


	//   ....[6]....
        /*00cc*/ 	.word	0x00021fc0


	//   ....[7]....
        /*00d0*/ 	.word	0x00021fd0


	//   ....[8]....
        /*00d4*/ 	.word	0x00026ec0


	//   ....[9]....
        /*00d8*/ 	.word	0x00026ee0


	//   ....[10]....
        /*00dc*/ 	.word	0x00026f00


	//   ....[11]....
        /*00e0*/ 	.word	0x00026f20


	//   ....[12]....
        /*00e4*/ 	.word	0x00028f40


	//   ....[13]....
        /*00e8*/ 	.word	0x00028f50


	//   ....[14]....
        /*00ec*/ 	.word	0x00028f80


	//   ....[15]....
        /*00f0*/ 	.word	0x00028f90


	//   ....[16]....
        /*00f4*/ 	.word	0x0002b160


	//   ....[17]....
        /*00f8*/ 	.word	0x0002b1e0


	//   ....[18]....
        /*00fc*/ 	.word	0x0002b250


	//   ....[19]....
        /*0100*/ 	.word	0x0002b2c0


	//----- nvinfo : EIATTR_EXIT_INSTR_OFFSETS
	.align		4
.L_930:
        /*0104*/ 	.byte	0x04, 0x1c
        /*0106*/ 	.short	(.L_932 - .L_931)


	//   ....[0]....
.L_931:
        /*0108*/ 	.word	0x00000200


	//----- nvinfo : EIATTR_CRS_STACK_SIZE
	.align		4
.L_932:
        /*010c*/ 	.byte	0x04, 0x1e
        /*010e*/ 	.short	(.L_934 - .L_933)
.L_933:
        /*0110*/ 	.word	0x00000000


	//----- nvinfo : EIATTR_CBANK_PARAM_SIZE
	.align		4
.L_934:
        /*0114*/ 	.byte	0x03, 0x19
        /*0116*/ 	.short	0x01d0


	//----- nvinfo : EIATTR_PARAM_CBANK
	.align		4
        /*0118*/ 	.byte	0x04, 0x0a
        /*011a*/ 	.short	(.L_936 - .L_935)
	.align		4
.L_935:
        /*011c*/ 	.word	index@(.nv.constant0._ZN5flash24flash_fwd_splitkv_kernelI23Flash_fwd_kernel_traitsILi256ELi64ELi64ELi4ELb0ELb0EN7cutlass6half_tE19Flash_kernel_traitsILi256ELi64ELi64ELi4ES3_EELb0ELb1ELb0ELb0ELb0ELb0ELb1ELb1EEEvNS_16Flash_fwd_paramsE)
        /*0120*/ 	.short	0x0210
        /*0122*/ 	.short	0x01d0


	//----- nvinfo : EIATTR_SW_WAR
	.align		4
.L_936:
        /*0124*/ 	.byte	0x04, 0x36
        /*0126*/ 	.short	(.L_938 - .L_937)
.L_937:
        /*0128*/ 	.word	0x00000008
.L_938:


//--------------------- .nv.info._ZN5flash24flash_fwd_splitkv_kernelI23Flash_fwd_kernel_traitsILi256ELi64ELi64ELi4ELb0ELb0EN7cutlass6half_tE19Flash_kernel_traitsILi256ELi64ELi64ELi4ES3_EELb0ELb1ELb0ELb0ELb0ELb1ELb1ELb1EEEvNS_16Flash_fwd_paramsE --------------------------
	.section	.nv.info._ZN5flash24flash_fwd_splitkv_kernelI23Flash_fwd_kernel_traitsILi256ELi64ELi64ELi4ELb0ELb0EN7cutlass6half_tE19Flash_kernel_traitsILi256ELi64ELi64ELi4ES3_EELb0ELb1ELb0ELb0ELb0ELb1ELb1ELb1EEEvNS_16Flash_fwd_paramsE,"",@"SHT_CUDA_INFO"
	.sectionflags	@""
	.align	4


	//----- nvinfo : EIATTR_CUDA_API_VERSION
	.align		4
        /*0000*/ 	.byte	0x04, 0x37
        /*0002*/ 	.short	(.L_940 - .L_939)
.L_939:
        /*0004*/ 	.word	0x00000082


	//----- nvinfo : EIATTR_KPARAM_INFO
	.align		4
.L_940:
        /*0008*/ 	.byte	0x04, 0x17
        /*000a*/ 	.short	(.L_942 - .L_941)
.L_941:
        /*000c*/ 	.word	0x00000000
        /*0010*/ 	.short	0x0000
        /*0012*/ 	.short	0x0000
        /*0014*/ 	.byte	0x00, 0xf0, 0x41, 0x07


	//----- nvinfo : EIATTR_SPARSE_MMA_MASK
	.align		4
.L_942:
        /*0018*/ 	.byte	0x03, 0x50
        /*001a*/ 	.short	0x0000


	//----- nvinfo : EIATTR_MAXREG_COUNT
	.align		4
        /*001c*/ 	.byte	0x03, 0x1b
        /*001e*/ 	.short	0x00ff


	//----- nvinfo : EIATTR_NUM_BARRIERS
	.align		4
        /*0020*/ 	.byte	0x02, 0x4c
        /*0022*/ 	.byte	0x01
	.zero		1


	//----- nvinfo : EIATTR_ANNOTATIONS
	.align		4
        /*0024*/ 	.byte	0x04, 0x55
        /*0026*/ 	.short	(.L_944 - .L_943)


	//   ....[0]....
.L_943:
        /*0028*/ 	.word	0x00000001
        /*002c*/ 	.byte	0x40, 0x1a, 0x02, 0x00, 0x01, 0x00, 0x00, 0x00, 0x90, 0x1a, 0x02, 0x00, 0x01, 0x00, 0x00, 0x00
        /*003c*/ 	.byte	0xc0, 0x1a, 0x02, 0x00, 0x01, 0x00, 0x00, 0x00, 0x10, 0x1b, 0x02, 0x00, 0x01, 0x00, 0x00, 0x00
        /*004c*/ 	.byte	0x90, 0x1e, 0x02, 0x00, 0x01, 0x00, 0x00, 0x00, 0xa0, 0x1e, 0x02, 0x00, 0x01, 0x00, 0x00, 0x00
        /*005c*/ 	.byte	0xf0, 0x1f, 0x02, 0x00, 0x01, 0x00, 0x00, 0x00, 0x00, 0x20, 0x02, 0x00


	//----- nvinfo : EIATTR_MERCURY_ISA_VERSION
	.align		4
.L_944:
        /*0068*/ 	.byte	0x03, 0x5f
        /*006a*/ 	.short	0x0101


	//----- nvinfo : EIATTR_COOP_GROUP_MASK_REGIDS
	.align		4
        /*006c*/ 	.byte	0x04, 0x29
        /*006e*/ 	.short	(.L_946 - .L_945)


	//   ....[0]....
.L_945:
        /*0070*/ 	.word	0xffffffff


	//   ....[1]....
        /*0074*/ 	.word	0xffffffff


	//   ....[2]....
        /*0078*/ 	.word	0xffffffff


	//   ....[3]....
        /*007c*/ 	.word	0xffffffff


	//   ....[4]....
        /*0080*/ 	.word	0xffffffff


	//   ....[5]....
        /*0084*/ 	.word	0xffffffff


	//   ....[6]....
        /*0088*/ 	.word	0xffffffff


	//   ....[7]....
        /*008c*/ 	.word	0xffffffff


	//   ....[8]....
        /*0090*/ 	.word	0xffffffff


	//   ....[9]....
        /*0094*/ 	.word	0xffffffff


	//   ....[10]....
        /*0098*/ 	.word	0xffffffff


	//   ....[11]....
        /*009c*/ 	.word	0xffffffff


	//   ....[12]....
        /*00a0*/ 	.word	0xffffffff


	//   ....[13]....
        /*00a4*/ 	.word	0xffffffff


	//   ....[14]....
        /*00a8*/ 	.word	0xffffffff


	//   ....[15]....
        /*00ac*/ 	.word	0xffffffff


	//   ....[16]....
        /*00b0*/ 	.word	0x0500000b


	//   ....[17]....
        /*00b4*/ 	.word	0x0500000b


	//   ....[18]....
        /*00b8*/ 	.word	0x0500000b


	//   ....[19]....
        /*00bc*/ 	.word	0x0500000b


	//----- nvinfo : EIATTR_COOP_GROUP_INSTR_OFFSETS
	.align		4
.L_946:
        /*00c0*/ 	.byte	0x04, 0x28
        /*00c2*/ 	.short	(.L_948 - .L_947)


	//   ....[0]....
.L_947:
        /*00c4*/ 	.word	0x0001db40


	//   ....[1]....
        /*00c8*/ 	.word	0x0001dbc0


	//   ....[2]....
        /*00cc*/ 	.word	0x0001dbe0


	//   ....[3]....
        /*00d0*/ 	.word	0x0001dc00


	//   ....[4]....
        /*00d4*/ 	.word	0x00022790


	//   ....[5]....
        /*00d8*/ 	.word	0x000227a0


	//   ....[6]....
        /*00dc*/ 	.word	0x000227d0


	//   ....[7]....
        /*00e0*/ 	.word	0x000227e0


	//   ....[8]....
        /*00e4*/ 	.word	0x00027b10


	//   ....[9]....
        /*00e8*/ 	.word	0x00027b20


	//   ....[10]....
        /*00ec*/ 	.word	0x00027b50


	//   ....[11]....
        /*00f0*/ 	.word	0x00027b60


	//   ....[12]....
        /*00f4*/ 	.word	0x00029b80


	//   ....[13]....
        /*00f8*/ 	.word	0x00029b90


	//   ....[14]....
        /*00fc*/ 	.word	0x00029bc0


	//   ....[15]....
        /*0100*/ 	.word	0x00029bd0


	//   ....[16]....
        /*0104*/ 	.word	0x0002bda0


	//   ....[17]....
        /*0108*/ 	.word	0x0002be20


	//   ....[18]....
        /*010c*/ 	.word	0x0002be90


	//   ....[19]....
        /*0110*/ 	.word	0x0002bf00


	//----- nvinfo : EIATTR_EXIT_INSTR_OFFSETS
	.align		4
.L_948:
        /*0114*/ 	.byte	0x04, 0x1c
        /*0116*/ 	.short	(.L_950 - .L_949)


	//   ....[0]....
.L_949:
        /*0118*/ 	.word	0x00000200


	//----- nvinfo : EIATTR_CRS_STACK_SIZE
	.align		4
.L_950:
        /*011c*/ 	.byte	0x04, 0x1e
        /*011e*/ 	.short	(.L_952 - .L_951)
.L_951:
        /*0120*/ 	.word	0x00000000


	//----- nvinfo : EIATTR_CBANK_PARAM_SIZE
	.align		4
.L_952:
        /*0124*/ 	.byte	0x03, 0x19
        /*0126*/ 	.short	0x01d0


	//----- nvinfo : EIATTR_PARAM_CBANK
	.align		4
        /*0128*/ 	.byte	0x04, 0x0a
        /*012a*/ 	.short	(.L_954 - .L_953)
	.align		4
.L_953:
        /*012c*/ 	.word	index@(.nv.constant0._ZN5flash24flash_fwd_splitkv_kernelI23Flash_fwd_kernel_traitsILi256ELi64ELi64ELi4ELb0ELb0EN7cutlass6half_tE19Flash_kernel_traitsILi256ELi64ELi64ELi4ES3_EELb0ELb1ELb0ELb0ELb0ELb1ELb1ELb1EEEvNS_16Flash_fwd_paramsE)
        /*0130*/ 	.short	0x0210
        /*0132*/ 	.short	0x01d0


	//----- nvinfo : EIATTR_SW_WAR
	.align		4
.L_954:
        /*0134*/ 	.byte	0x04, 0x36
        /*0136*/ 	.short	(.L_956 - .L_955)
.L_955:
        /*0138*/ 	.word	0x00000008
.L_956:


//--------------------- .nv.info._ZN5flash24flash_fwd_splitkv_kernelI23Flash_fwd_kernel_traitsILi256ELi64ELi64ELi4ELb0ELb0EN7cutlass6half_tE19Flash_kernel_traitsILi256ELi64ELi64ELi4ES3_EELb0ELb0ELb0ELb0ELb1ELb0ELb0ELb0EEEvNS_16Flash_fwd_paramsE --------------------------
	.section	.nv.info._ZN5flash24flash_fwd_splitkv_kernelI23Flash_fwd_kernel_traitsILi256ELi64ELi64ELi4ELb0ELb0EN7cutlass6half_tE19Flash_kernel_traitsILi256ELi64ELi64ELi4ES3_EELb0ELb0ELb0ELb0ELb1ELb0ELb0ELb0EEEvNS_16Flash_fwd_paramsE,"",@"SHT_CUDA_INFO"
	.sectionflags	@""
	.align	4


	//----- nvinfo : EIATTR_CUDA_API_VERSION
	.align		4
        /*0000*/ 	.byte	0x04, 0x37
        /*0002*/ 	.short	(.L_958 - .L_957)
.L_957:
        /*0004*/ 	.word	0x00000082


	//----- nvinfo : EIATTR_KPARAM_INFO
	.align		4
.L_958:
        /*0008*/ 	.byte	0x04, 0x17
        /*000a*/ 	.short	(.L_960 - .L_959)
.L_959:
        /*000c*/ 	.word	0x00000000
        /*0010*/ 	.short	0x0000
        /*0012*/ 	.short	0x0000
        /*0014*/ 	.byte	0x00, 0xf0, 0x41, 0x07


	//----- nvinfo : EIATTR_SPARSE_MMA_MASK
	.align		4
.L_960:
        /*0018*/ 	.byte	0x03, 0x50
        /*001a*/ 	.short	0x0000


	//----- nvinfo : EIATTR_MAXREG_COUNT
	.align		4
        /*001c*/ 	.byte	0x03, 0x1b
        /*001e*/ 	.short	0x00ff


	//----- nvinfo : EIATTR_NUM_BARRIERS
	.align		4
        /*0020*/ 	.byte	0x02, 0x4c
        /*0022*/ 	.byte	0x01
	.zero		1


	//----- nvinfo : EIATTR_MERCURY_ISA_VERSION
	.align		4
        /*0024*/ 	.byte	0x03, 0x5f
        /*0026*/ 	.short	0x0101


	//----- nvinfo : EIATTR_COOP_GROUP_MASK_REGIDS
	.align		4
        /*0028*/ 	.byte	0x04, 0x29
        /*002a*/ 	.short	(.L_962 - .L_961)


	//   ....[0]....
.L_961:
        /*002c*/ 	.word	0xffffffff


	//   ....[1]....
        /*0030*/ 	.word	0xffffffff


	//   ....[2]....
        /*0034*/ 	.word	0xffffffff


	//   ....[3]....
        /*0038*/ 	.word	0xffffffff


	//   ....[4]....
        /*003c*/ 	.word	0xffffffff


	//   ....[5]....
        /*0040*/ 	.word	0xffffffff


	//   ....[6]....
        /*0044*/ 	.word	0xffffffff


	//   ....[7]....
        /*0048*/ 	.word	0xffffffff


	//   ....[8]....
        /*004c*/ 	.word	0xffffffff


	//   ....[9]....
        /*0050*/ 	.word	0xffffffff


	//   ....[10]....
        /*0054*/ 	.word	0xffffffff


	//   ....[11]....
        /*0058*/ 	.word	0xffffffff


	//----- nvinfo : EIATTR_COOP_GROUP_INSTR_OFFSETS
	.align		4
.L_962:
        /*005c*/ 	.byte	0x04, 0x28
        /*005e*/ 	.short	(.L_964 - .L_963)


	//   ....[0]....
.L_963:
        /*0060*/ 	.word	0x000045f0


	//   ....[1]....
        /*0064*/ 	.word	0x00004610


	//   ....[2]....
        /*0068*/ 	.word	0x000046b0


	//   ....[3]....
        /*006c*/ 	.word	0x000046c0


	//   ....[4]....
        /*0070*/ 	.word	0x00007650


	//   ....[5]....
        /*0074*/ 	.word	0x00007670


	//   ....[6]....
        /*0078*/ 	.word	0x000076a0


	//   ....[7]....
        /*007c*/ 	.word	0x000076b0


	//   ....[8]....
        /*0080*/ 	.word	0x000092c0


	//   ....[9]....
        /*0084*/ 	.word	0x00009300


	//   ....[10]....
        /*0088*/ 	.word	0x00009350


	//   ....[11]....
        /*008c*/ 	.word	0x00009360


	//----- nvinfo : EIATTR_EXIT_INSTR_OFFSETS
	.align		4
.L_964:
        /*0090*/ 	.byte	0x04, 0x1c
        /*0092*/ 	.short	(.L_966 - .L_965)


	//   ....[0]....
.L_965:
        /*0094*/ 	.word	0x00000360


	//   ....[1]....
        /*0098*/ 	.word	0x00000c30


	//   ....[2]....
        /*009c*/ 	.word	0x00000c60


	//   ....[3]....
        /*00a0*/ 	.word	0x0000b020


	//   ....[4]....
        /*00a4*/ 	.word	0x0000b120


	//----- nvinfo : EIATTR_CRS_STACK_SIZE
	.align		4
.L_966:
        /*00a8*/ 	.byte	0x04, 0x1e
        /*00aa*/ 	.short	(.L_968 - .L_967)
.L_967:
        /*00ac*/ 	.word	0x00000000


	//----- nvinfo : EIATTR_CBANK_PARAM_SIZE
	.align		4
.L_968:
        /*00b0*/ 	.byte	0x03, 0x19
        /*00b2*/ 	.short	0x01d0


	//----- nvinfo : EIATTR_PARAM_CBANK
	.align		4
        /*00b4*/ 	.byte	0x04, 0x0a
        /*00b6*/ 	.short	(.L_970 - .L_969)
	.align		4
.L_969:
        /*00b8*/ 	.word	index@(.nv.constant0._ZN5flash24flash_fwd_splitkv_kernelI23Flash_fwd_kernel_traitsILi256ELi64ELi64ELi4ELb0ELb0EN7cutlass6half_tE19Flash_kernel_traitsILi256ELi64ELi64ELi4ES3_EELb0ELb0ELb0ELb0ELb1ELb0ELb0ELb0EEEvNS_16Flash_fwd_paramsE)
        /*00bc*/ 	.short	0x0210
        /*00be*/ 	.short	0x01d0


	//----- nvinfo : EIATTR_SW_WAR
	.align		4
.L_970:
        /*00c0*/ 	.byte	0x04, 0x36
        /*00c2*/ 	.short	(.L_972 - .L_971)
.L_971:
        /*00c4*/ 	.word	0x00000008
.L_972:


//--------------------- .nv.info._ZN5flash24flash_fwd_splitkv_kernelI23Flash_fwd_kernel_traitsILi256ELi64ELi64ELi4ELb0ELb0EN7cutlass6half_tE19Flash_kernel_traitsILi256ELi64ELi64ELi4ES3_EELb0ELb0ELb0ELb0ELb1ELb1ELb0ELb0EEEvNS_16Flash_fwd_paramsE --------------------------
	.section	.nv.info._ZN5flash24flash_fwd_splitkv_kernelI23Flash_fwd_kernel_traitsILi256ELi64ELi64ELi4ELb0ELb0EN7cutlass6half_tE19Flash_kernel_traitsILi256ELi64ELi64ELi4ES3_EELb0ELb0ELb0ELb0ELb1ELb1ELb0ELb0EEEvNS_16Flash_fwd_paramsE,"",@"SHT_CUDA_INFO"
	.sectionflags	@""
	.align	4


	//----- nvinfo : EIATTR_CUDA_API_VERSION
	.align		4
        /*0000*/ 	.byte	0x04, 0x37
        /*0002*/ 	.short	(.L_974 - .L_973)
.L_973:
        /*0004*/ 	.word	0x00000082


	//----- nvinfo : EIATTR_KPARAM_INFO
	.align		4
.L_974:
        /*0008*/ 	.byte	0x04, 0x17
        /*000a*/ 	.short	(.L_976 - .L_975)
.L_975:
        /*000c*/ 	.word	0x00000000
        /*0010*/ 	.short	0x0000
        /*0012*/ 	.short	0x0000
        /*0014*/ 	.byte	0x00, 0xf0, 0x41, 0x07


	//----- nvinfo : EIATTR_SPARSE_MMA_MASK
	.align		4
.L_976:
        /*0018*/ 	.byte	0x03, 0x50
        /*001a*/ 	.short	0x0000


	//----- nvinfo : EIATTR_MAXREG_COUNT
	.align		4
        /*001c*/ 	.byte	0x03, 0x1b
        /*001e*/ 	.short	0x00ff


	//----- nvinfo : EIATTR_NUM_BARRIERS
	.align		4
        /*0020*/ 	.byte	0x02, 0x4c
        /*0022*/ 	.byte	0x01
	.zero		1


	//----- nvinfo : EIATTR_ANNOTATIONS
	.align		4
        /*0024*/ 	.byte	0x04, 0x55
        /*0026*/ 	.short	(.L_978 - .L_977)


	//   ....[0]....
.L_977:
        /*0028*/ 	.word	0x00000001
        /*002c*/ 	.byte	0xa0, 0x5b, 0x00, 0x00, 0x01, 0x00, 0x00, 0x00, 0x10, 0x5e, 0x00, 0x00, 0x01, 0x00, 0x00, 0x00
        /*003c*/ 	.byte	0x80, 0x5e, 0x00, 0x00, 0x01, 0x00, 0x00, 0x00, 0xc0, 0x5e, 0x00, 0x00, 0x01, 0x00, 0x00, 0x00
        /*004c*/ 	.byte	0x30, 0x5f, 0x00, 0x00, 0x01, 0x00, 0x00, 0x00, 0x50, 0x5f, 0x00, 0x00, 0x01, 0x00, 0x00, 0x00
        /*005c*/ 	.byte	0x20, 0x97, 0x00, 0x00, 0x01, 0x00, 0x00, 0x00, 0x40, 0x97, 0x00, 0x00, 0x01, 0x00, 0x00, 0x00
        /*006c*/ 	.byte	0x30, 0x9b, 0x00, 0x00, 0x01, 0x00, 0x00, 0x00, 0x40, 0x9b, 0x00, 0x00, 0x01, 0x00, 0x00, 0x00
        /*007c*/ 	.byte	0x50, 0x9b, 0x00, 0x00, 0x01, 0x00, 0x00, 0x00, 0x80, 0x9b, 0x00, 0x00, 0x01, 0x00, 0x00, 0x00
        /*008c*/ 	.byte	0x90, 0x9b, 0x00, 0x00


	//----- nvinfo : EIATTR_MERCURY_ISA_VERSION
	.align		4
.L_978:
        /*0090*/ 	.byte	0x03, 0x5f
        /*0092*/ 	.short	0x0101


	//----- nvinfo : EIATTR_COOP_GROUP_MASK_REGIDS
	.align		4
        /*0094*/ 	.byte	0x04, 0x29
        /*0096*/ 	.short	(.L_980 - .L_979)


	//   ....[0]....
.L_979:
        /*0098*/ 	.word	0xffffffff


	//   ....[1]....
        /*009c*/ 	.word	0xffffffff


	//   ....[2]....
        /*00a0*/ 	.word	0xffffffff


	//   ....[3]....
        /*00a4*/ 	.word	0xffffffff


	//   ....[4]....
        /*00a8*/ 	.word	0xffffffff


	//   ....[5]....
        /*00ac*/ 	.word	0xffffffff


	//   ....[6]....
        /*00b0*/ 	.word	0xffffffff


	//   ....[7]....
        /*00b4*/ 	.word	0xffffffff


	//   ....[8]....
        /*00b8*/ 	.word	0xffffffff


	//   ....[9]....
        /*00bc*/ 	.word	0xffffffff


	//   ....[10]....
        /*00c0*/ 	.word	0xffffffff


	//   ....[11]....
        /*00c4*/ 	.word	0xffffffff


	//----- nvinfo : EIATTR_COOP_GROUP_INSTR_OFFSETS
	.align		4
.L_980:
        /*00c8*/ 	.byte	0x04, 0x28
        /*00ca*/ 	.short	(.L_982 - .L_981)


	//   ....[0]....
.L_981:
        /*00cc*/ 	.word	0x00004a00


	//   ....[1]....
        /*00d0*/ 	.word	0x00004a20


	//   ....[2]....
        /*00d4*/ 	.word	0x00004ac0


	//   ....[3]....
        /*00d8*/ 	.word	0x00004ad0


	//   ....[4]....
        /*00dc*/ 	.word	0x00007e80


	//   ....[5]....
        /*00e0*/ 	.word	0x00007ea0


	//   ....[6]....
        /*00e4*/ 	.word	0x00007ed0


	//   ....[7]....
        /*00e8*/ 	.word	0x00007ee0


	//   ....[8]....
        /*00ec*/ 	.word	0x00009be0


	//   ....[9]....
        /*00f0*/ 	.word	0x00009bf0


	//   ....[10]....
        /*00f4*/ 	.word	0x00009c20


	//   ....[11]....
        /*00f8*/ 	.word	0x00009c40


	//----- nvinfo : EIATTR_EXIT_INSTR_OFFSETS
	.align		4
.L_982:
        /*00fc*/ 	.byte	0x04, 0x1c
        /*00fe*/ 	.short	(.L_984 - .L_983)


	//   ....[0]....
.L_983:
        /*0100*/ 	.word	0x00000370


	//   ....[1]....
        /*0104*/ 	.word	0x00000c40


	//   ....[2]....
        /*0108*/ 	.word	0x00000c70


	//   ....[3]....
        /*010c*/ 	.word	0x0000b900


	//   ....[4]....
        /*0110*/ 	.word	0x0000ba00


	//----- nvinfo : EIATTR_CRS_STACK_SIZE
	.align		4
.L_984:
        /*0114*/ 	.byte	0x04, 0x1e
        /*0116*/ 	.short	(.L_986 - .L_985)
.L_985:
        /*0118*/ 	.word	0x00000000


	//----- nvinfo : EIATTR_CBANK_PARAM_SIZE
	.align		4
.L_986:
        /*011c*/ 	.byte	0x03, 0x19
        /*011e*/ 	.short	0x01d0


	//----- nvinfo : EIATTR_PARAM_CBANK
	.align		4
        /*0120*/ 	.byte	0x04, 0x0a
        /*0122*/ 	.short	(.L_988 - .L_987)
	.align		4
.L_987:
        /*0124*/ 	.word	index@(.nv.constant0._ZN5flash24flash_fwd_splitkv_kernelI23Flash_fwd_kernel_traitsILi256ELi64ELi64ELi4ELb0ELb0EN7cutlass6half_tE19Flash_kernel_traitsILi256ELi64ELi64ELi4ES3_EELb0ELb0ELb0ELb0ELb1ELb1ELb0ELb0EEEvNS_16Flash_fwd_paramsE)
        /*0128*/ 	.short	0x0210
        /*012a*/ 	.short	0x01d0


	//----- nvinfo : EIATTR_SW_WAR
	.align		4
.L_988:
        /*012c*/ 	.byte	0x04, 0x36
        /*012e*/ 	.short	(.L_990 - .L_989)
.L_989:
        /*0130*/ 	.word	0x00000008
.L_990:


//--------------------- .nv.info._ZN5flash24flash_fwd_splitkv_kernelI23Flash_fwd_kernel_traitsILi256ELi64ELi64ELi4ELb0ELb0EN7cutlass6half_tE19Flash_kernel_traitsILi256ELi64ELi64ELi4ES3_EELb0ELb0ELb1ELb0ELb0ELb0ELb0ELb0EEEvNS_16Flash_fwd_paramsE --------------------------
	.section	.nv.info._ZN5flash24flash_fwd_splitkv_kernelI23Flash_fwd_kernel_traitsILi256ELi64ELi64ELi4ELb0ELb0EN7cutlass6half_tE19Flash_kernel_traitsILi256ELi64ELi64ELi4ES3_EELb0ELb0ELb1ELb0ELb0ELb0ELb0ELb0EEEvNS_16Flash_fwd_paramsE,"",@"SHT_CUDA_INFO"
	.sectionflags	@""
	.align	4


	//----- nvinfo : EIATTR_CUDA_API_VERSION
	.align		4
        /*0000*/ 	.byte	0x04, 0x37
        /*0002*/ 	.short	(.L_992 - .L_991)
.L_991:
        /*0004*/ 	.word	0x00000082


	//----- nvinfo : EIATTR_KPARAM_INFO
	.align		4
.L_992:
        /*0008*/ 	.byte	0x04, 0x17
        /*000a*/ 	.short	(.L_994 - .L_993)
.L_993:
        /*000c*/ 	.word	0x00000000
        /*0010*/ 	.short	0x0000
        /*0012*/ 	.short	0x0000
        /*0014*/ 	.byte	0x00, 0xf0, 0x41, 0x07


	//----- nvinfo : EIATTR_SPARSE_MMA_MASK
	.align		4
.L_994:
        /*0018*/ 	.byte	0x03, 0x50
        /*001a*/ 	.short	0x0000


	//----- nvinfo : EIATTR_MAXREG_COUNT
	.align		4
        /*001c*/ 	.byte	0x03, 0x1b
        /*001e*/ 	.short	0x00ff


	//----- nvinfo : EIATTR_NUM_BARRIERS
	.align		4
        /*0020*/ 	.byte	0x02, 0x4c
        /*0022*/ 	.byte	0x01
	.zero		1


	//----- nvinfo : EIATTR_MERCURY_ISA_VERSION
	.align		4
        /*0024*/ 	.byte	0x03, 0x5f
        /*0026*/ 	.short	0x0101


	//----- nvinfo : EIATTR_INT_WARP_WIDE_INSTR_OFFSETS
	.align		4
        /*0028*/ 	.byte	0x04, 0x31
        /*002a*/ 	.short	(.L_996 - .L_995)


	//   ....[0]....
.L_995:
        /*002c*/ 	.word	0x000045d0


	//----- nvinfo : EIATTR_COOP_GROUP_MASK_REGIDS
	.align		4
.L_996:
        /*0030*/ 	.byte	0x04, 0x29
        /*0032*/ 	.short	(.L_998 - .L_997)


	//   ....[0]....
.L_997:
        /*0034*/ 	.word	0xffffffff


	//   ....[1]....
        /*0038*/ 	.word	0xffffffff


	//   ....[2]....
        /*003c*/ 	.word	0xffffffff


	//   ....[3]....
        /*0040*/ 	.word	0xffffffff


	//   ....[4]....
        /*0044*/ 	.word	0xffffffff


	//   ....[5]....
        /*0048*/ 	.word	0xffffffff


	//   ....[6]....
        /*004c*/ 	.word	0xffffffff


	//   ....[7]....
        /*0050*/ 	.word	0xffffffff


	//   ....[8]....
        /*0054*/ 	.word	0xffffffff


	//   ....[9]....
        /*0058*/ 	.word	0xffffffff


	//   ....[10]....
        /*005c*/ 	.word	0xffffffff


	//   ....[11]....
        /*0060*/ 	.word	0xffffffff


	//----- nvinfo : EIATTR_COOP_GROUP_INSTR_OFFSETS
	.align		4
.L_998:
        /*0064*/ 	.byte	0x04, 0x28
        /*0066*/ 	.short	(.L_1000 - .L_999)


	//   ....[0]....
.L_999:
        /*0068*/ 	.word	0x00007530


	//   ....[1]....
        /*006c*/ 	.word	0x00007550


	//   ....[2]....
        /*0070*/ 	.word	0x000075f0


	//   ....[3]....
        /*0074*/ 	.word	0x00007600


	//   ....[4]....
        /*0078*/ 	.word	0x0000b8a0


	//   ....[5]....
        /*007c*/ 	.word	0x0000b8b0


	//   ....[6]....
        /*0080*/ 	.word	0x0000b8e0


	//   ....[7]....
        /*0084*/ 	.word	0x0000b8f0


	//   ....[8]....
        /*0088*/ 	.word	0x0000d500


	//   ....[9]....
        /*008c*/ 	.word	0x0000d540


	//   ....[10]....
        /*0090*/ 	.word	0x0000d590


	//   ....[11]....
        /*0094*/ 	.word	0x0000d5a0


	//----- nvinfo : EIATTR_EXIT_INSTR_OFFSETS
	.align		4
.L_1000:
        /*0098*/ 	.byte	0x04, 0x1c
        /*009a*/ 	.short	(.L_1002 - .L_1001)


	//   ....[0]....
.L_1001:
        /*009c*/ 	.word	0x000004b0


	//   ....[1]....
        /*00a0*/ 	.word	0x00000f40


	//   ....[2]....
        /*00a4*/ 	.word	0x00000f70


	//   ....[3]....
        /*00a8*/ 	.word	0x0000f3a0


	//   ....[4]....
        /*00ac*/ 	.word	0x0000f4e0


	//   ....[5]....
        /*00b0*/ 	.word	0x0000f500


	//----- nvinfo : EIATTR_CRS_STACK_SIZE
	.align		4
.L_1002:
        /*00b4*/ 	.byte	0x04, 0x1e
        /*00b6*/ 	.short	(.L_1004 - .L_1003)
.L_1003:
        /*00b8*/ 	.word	0x00000000


	//----- nvinfo : EIATTR_CBANK_PARAM_SIZE
	.align		4
.L_1004:
        /*00bc*/ 	.byte	0x03, 0x19
        /*00be*/ 	.short	0x01d0


	//----- nvinfo : EIATTR_PARAM_CBANK
	.align		4
        /*00c0*/ 	.byte	0x04, 0x0a
        /*00c2*/ 	.short	(.L_1006 - .L_1005)
	.align		4
.L_1005:
        /*00c4*/ 	.word	index@(.nv.constant0._ZN5flash24flash_fwd_splitkv_kernelI23Flash_fwd_kernel_traitsILi256ELi64ELi64ELi4ELb0ELb0EN7cutlass6half_tE19Flash_kernel_traitsILi256ELi64ELi64ELi4ES3_EELb0ELb0ELb1ELb0ELb0ELb0ELb0ELb0EEEvNS_16Flash_fwd_paramsE)
        /*00c8*/ 	.short	0x0210
        /*00ca*/ 	.short	0x01d0


	//----- nvinfo : EIATTR_SW_WAR
	.align		4
.L_1006:
        /*00cc*/ 	.byte	0x04, 0x36
        /*00ce*/ 	.short	(.L_1008 - .L_1007)
.L_1007:
        /*00d0*/ 	.word	0x00000008
.L_1008:


//--------------------- .nv.info._ZN5flash24flash_fwd_splitkv_kernelI23Flash_fwd_kernel_traitsILi256ELi64ELi64ELi4ELb0ELb0EN7cutlass6half_tE19Flash_kernel_traitsILi256ELi64ELi64ELi4ES3_EELb0ELb0ELb1ELb0ELb0ELb1ELb0ELb0EEEvNS_16Flash_fwd_paramsE --------------------------
	.section	.nv.info._ZN5flash24flash_fwd_splitkv_kernelI23Flash_fwd_kernel_traitsILi256ELi64ELi64ELi4ELb0ELb0EN7cutlass6half_tE19Flash_kernel_traitsILi256ELi64ELi64ELi4ES3_EELb0ELb0ELb1ELb0ELb0ELb1ELb0ELb0EEEvNS_16Flash_fwd_paramsE,"",@"SHT_CUDA_INFO"
	.sectionflags	@""
	.align	4


	//----- nvinfo : EIATTR_CUDA_API_VERSION
	.align		4
        /*0000*/ 	.byte	0x04, 0x37
        /*0002*/ 	.short	(.L_1010 - .L_1009)
.L_1009:
        /*0004*/ 	.word	0x00000082


	//----- nvinfo : EIATTR_KPARAM_INFO
	.align		4
.L_1010:
        /*0008*/ 	.byte	0x04, 0x17
        /*000a*/ 	.short	(.L_1012 - .L_1011)
.L_1011:
        /*000c*/ 	.word	0x00000000
        /*0010*/ 	.short	0x0000
        /*0012*/ 	.short	0x0000
        /*0014*/ 	.byte	0x00, 0xf0, 0x41, 0x07


	//----- nvinfo : EIATTR_SPARSE_MMA_MASK
	.align		4
.L_1012:
        /*0018*/ 	.byte	0x03, 0x50
        /*001a*/ 	.short	0x0000


	//----- nvinfo : EIATTR_MAXREG_COUNT
	.align		4
        /*001c*/ 	.byte	0x03, 0x1b
        /*001e*/ 	.short	0x00ff


	//----- nvinfo : EIATTR_NUM_BARRIERS
	.align		4
        /*0020*/ 	.byte	0x02, 0x4c
        /*0022*/ 	.byte	0x01
	.zero		1


	//----- nvinfo : EIATTR_MERCURY_ISA_VERSION
	.align		4
        /*0024*/ 	.byte	0x03, 0x5f
        /*0026*/ 	.short	0x0101


	//----- nvinfo : EIATTR_INT_WARP_WIDE_INSTR_OFFSETS
	.align		4
        /*0028*/ 	.byte	0x04, 0x31
        /*002a*/ 	.short	(.L_1014 - .L_1013)


	//   ....[0]....
.L_1013:
        /*002c*/ 	.word	0x00004650


	//----- nvinfo : EIATTR_COOP_GROUP_MASK_REGIDS
	.align		4
.L_1014:
        /*0030*/ 	.byte	0x04, 0x29
        /*0032*/ 	.short	(.L_1016 - .L_1015)


	//   ....[0]....
.L_1015:
        /*0034*/ 	.word	0xffffffff


	//   ....[1]....
        /*0038*/ 	.word	0xffffffff


	//   ....[2]....
        /*003c*/ 	.word	0xffffffff


	//   ....[3]....
        /*0040*/ 	.word	0xffffffff


	//   ....[4]....
        /*0044*/ 	.word	0xffffffff


	//   ....[5]....
        /*0048*/ 	.word	0xffffffff


	//   ....[6]....
        /*004c*/ 	.word	0xffffffff


	//   ....[7]....
        /*0050*/ 	.word	0xffffffff


	//   ....[8]....
        /*0054*/ 	.word	0xffffffff


	//   ....[9]....
        /*0058*/ 	.word	0xffffffff


	//   ....[10]....
        /*005c*/ 	.word	0xffffffff


	//   ....[11]....
        /*0060*/ 	.word	0xffffffff


	//----- nvinfo : EIATTR_COOP_GROUP_INSTR_OFFSETS
	.align		4
.L_1016:
        /*0064*/ 	.byte	0x04, 0x28
        /*0066*/ 	.short	(.L_1018 - .L_1017)


	//   ....[0]....
.L_1017:
        /*0068*/ 	.word	0x00007a30


	//   ....[1]....
        /*006c*/ 	.word	0x00007a50


	//   ....[2]....
        /*0070*/ 	.word	0x00007af0


	//   ....[3]....
        /*0074*/ 	.word	0x00007b00


	//   ....[4]....
        /*0078*/ 	.word	0x0000c160


	//   ....[5]....
        /*007c*/ 	.word	0x0000c190


	//   ....[6]....
        /*0080*/ 	.word	0x0000c1c0


	//   ....[7]....
        /*0084*/ 	.word	0x0000c1d0


	//   ....[8]....
        /*0088*/ 	.word	0x0000de00


	//   ....[9]....
        /*008c*/ 	.word	0x0000de40


	//   ....[10]....
        /*0090*/ 	.word	0x0000dea0


	//   ....[11]....
        /*0094*/ 	.word	0x0000deb0


	//----- nvinfo : EIATTR_EXIT_INSTR_OFFSETS
	.align		4
.L_1018:
        /*0098*/ 	.byte	0x04, 0x1c
        /*009a*/ 	.short	(.L_1020 - .L_1019)


	//   ....[0]....
.L_1019:
        /*009c*/ 	.word	0x000004b0


	//   ....[1]....
        /*00a0*/ 	.word	0x00000f40


	//   ....[2]....
        /*00a4*/ 	.word	0x00000f70


	//   ....[3]....
        /*00a8*/ 	.word	0x0000fca0


	//   ....[4]....
        /*00ac*/ 	.word	0x0000fde0


	//   ....[5]....
        /*00b0*/ 	.word	0x0000fe00


	//----- nvinfo : EIATTR_CRS_STACK_SIZE
	.align		4
.L_1020:
        /*00b4*/ 	.byte	0x04, 0x1e
        /*00b6*/ 	.short	(.L_1022 - .L_1021)
.L_1021:
        /*00b8*/ 	.word	0x00000000


	//----- nvinfo : EIATTR_CBANK_PARAM_SIZE
	.align		4
.L_1022:
        /*00bc*/ 	.byte	0x03, 0x19
        /*00be*/ 	.short	0x01d0


	//----- nvinfo : EIATTR_PARAM_CBANK
	.align		4
        /*00c0*/ 	.byte	0x04, 0x0a
        /*00c2*/ 	.short	(.L_1024 - .L_1023)
	.align		4
.L_1023:
        /*00c4*/ 	.word	index@(.nv.constant0._ZN5flash24flash_fwd_splitkv_kernelI23Flash_fwd_kernel_traitsILi256ELi64ELi64ELi4ELb0ELb0EN7cutlass6half_tE19Flash_kernel_traitsILi256ELi64ELi64ELi4ES3_EELb0ELb0ELb1ELb0ELb0ELb1ELb0ELb0EEEvNS_16Flash_fwd_paramsE)
        /*00c8*/ 	.short	0x0210
        /*00ca*/ 	.short	0x01d0


	//----- nvinfo : EIATTR_SW_WAR
	.align		4
.L_1024:
        /*00cc*/ 	.byte	0x04, 0x36
        /*00ce*/ 	.short	(.L_1026 - .L_1025)
.L_1025:
        /*00d0*/ 	.word	0x00000008
.L_1026:


//--------------------- .nv.info._ZN5flash24flash_fwd_splitkv_kernelI23Flash_fwd_kernel_traitsILi256ELi64ELi64ELi4ELb0ELb0EN7cutlass6half_tE19Flash_kernel_traitsILi256ELi64ELi64ELi4ES3_EELb0ELb0ELb0ELb0ELb1ELb0ELb0ELb1EEEvNS_16Flash_fwd_paramsE --------------------------
	.section	.nv.info._ZN5flash24flash_fwd_splitkv_kernelI23Flash_fwd_kernel_traitsILi256ELi64ELi64ELi4ELb0ELb0EN7cutlass6half_tE19Flash_kernel_traitsILi256ELi64ELi64ELi4ES3_EELb0ELb0ELb0ELb0ELb1ELb0ELb0ELb1EEEvNS_16Flash_fwd_paramsE,"",@"SHT_CUDA_INFO"
	.sectionflags	@""
	.align	4


	//----- nvinfo : EIATTR_CUDA_API_VERSION
	.align		4
        /*0000*/ 	.byte	0x04, 0x37
        /*0002*/ 	.short	(.L_1028 - .L_1027)
.L_1027:
        /*0004*/ 	.word	0x00000082


	//----- nvinfo : EIATTR_KPARAM_INFO
	.align		4
.L_1028:
        /*0008*/ 	.byte	0x04, 0x17
        /*000a*/ 	.short	(.L_1030 - .L_1029)
.L_1029:
        /*000c*/ 	.word	0x00000000
        /*0010*/ 	.short	0x0000
        /*0012*/ 	.short	0x0000
        /*0014*/ 	.byte	0x00, 0xf0, 0x41, 0x07


	//----- nvinfo : EIATTR_SPARSE_MMA_MASK
	.align		4
.L_1030:
        /*0018*/ 	.byte	0x03, 0x50
        /*001a*/ 	.short	0x0000


	//----- nvinfo : EIATTR_MAXREG_COUNT
	.align		4
        /*001c*/ 	.byte	0x03, 0x1b
        /*001e*/ 	.short	0x00ff


	//----- nvinfo : EIATTR_NUM_BARRIERS
	.align		4
        /*0020*/ 	.byte	0x02, 0x4c
        /*0022*/ 	.byte	0x01
	.zero		1


	//----- nvinfo : EIATTR_MERCURY_ISA_VERSION
	.align		4
        /*0024*/ 	.byte	0x03, 0x5f
        /*0026*/ 	.short	0x0101


	//----- nvinfo : EIATTR_COOP_GROUP_MASK_REGIDS
	.align		4
        /*0028*/ 	.byte	0x04, 0x29
        /*002a*/ 	.short	(.L_1032 - .L_1031)


	//   ....[0]....
.L_1031:
        /*002c*/ 	.word	0xffffffff


	//   ....[1]....
        /*0030*/ 	.word	0xffffffff


	//   ....[2]....
        /*0034*/ 	.word	0xffffffff


	//   ....[3]....
        /*0038*/ 	.word	0xffffffff


	//   ....[4]....
        /*003c*/ 	.word	0xffffffff


	//   ....[5]....
        /*0040*/ 	.word	0xffffffff


	//   ....[6]....
        /*0044*/ 	.word	0xffffffff


	//   ....[7]....
        /*0048*/ 	.word	0xffffffff


	//   ....[8]....
        /*004c*/ 	.word	0xffffffff


	//   ....[9]....
        /*0050*/ 	.word	0xffffffff


	//   ....[10]....
        /*0054*/ 	.word	0xffffffff


	//   ....[11]....
        /*0058*/ 	.word	0xffffffff


	//----- nvinfo : EIATTR_COOP_GROUP_INSTR_OFFSETS
	.align		4
.L_1032:
        /*005c*/ 	.byte	0x04, 0x28
        /*005e*/ 	.short	(.L_1034 - .L_1033)


	//   ....[0]....
.L_1033:
        /*0060*/ 	.word	0x00018240


	//   ....[1]....
        /*0064*/ 	.word	0x00018260


	//   ....[2]....
        /*0068*/ 	.word	0x00018310


	//   ....[3]....
        /*006c*/ 	.word	0x00018320


	//   ....[4]....
        /*0070*/ 	.word	0x0001b2f0


	//   ....[5]....
        /*0074*/ 	.word	0x0001b310


	//   ....[6]....
        /*0078*/ 	.word	0x0001b340


	//   ....[7]....
        /*007c*/ 	.word	0x0001b350


	//   ....[8]....
        /*0080*/ 	.word	0x0001cf60


	//   ....[9]....
        /*0084*/ 	.word	0x0001cfa0


	//   ....[10]....
        /*0088*/ 	.word	0x0001cff0


	//   ....[11]....
        /*008c*/ 	.word	0x0001d000


	//----- nvinfo : EIATTR_EXIT_INSTR_OFFSETS
	.align		4
.L_1034:
        /*0090*/ 	.byte	0x04, 0x1c
        /*0092*/ 	.short	(.L_1036 - .L_1035)


	//   ....[0]....
.L_1035:
        /*0094*/ 	.word	0x00000390


	//   ....[1]....
        /*0098*/ 	.word	0x00000c50


	//   ....[2]....
        /*009c*/ 	.word	0x00000c80


	//   ....[3]....
        /*00a0*/ 	.word	0x0001ed00


	//   ....[4]....
        /*00a4*/ 	.word	0x0001ee00


	//----- nvinfo : EIATTR_CRS_STACK_SIZE
	.align		4
.L_1036:
        /*00a8*/ 	.byte	0x04, 0x1e
        /*00aa*/ 	.short	(.L_1038 - .L_1037)
.L_1037:
        /*00ac*/ 	.word	0x00000000


	//----- nvinfo : EIATTR_CBANK_PARAM_SIZE
	.align		4
.L_1038:
        /*00b0*/ 	.byte	0x03, 0x19
        /*00b2*/ 	.short	0x01d0


	//----- nvinfo : EIATTR_PARAM_CBANK
	.align		4
        /*00b4*/ 	.byte	0x04, 0x0a
        /*00b6*/ 	.short	(.L_1040 - .L_1039)
	.align		4
.L_1039:
        /*00b8*/ 	.word	index@(.nv.constant0._ZN5flash24flash_fwd_splitkv_kernelI23Flash_fwd_kernel_traitsILi256ELi64ELi64ELi4ELb0ELb0EN7cutlass6half_tE19Flash_kernel_traitsILi256ELi64ELi64ELi4ES3_EELb0ELb0ELb0ELb0ELb1ELb0ELb0ELb1EEEvNS_16Flash_fwd_paramsE)
        /*00bc*/ 	.short	0x0210
        /*00be*/ 	.short	0x01d0


	//----- nvinfo : EIATTR_SW_WAR
	.align		4
.L_1040:
        /*00c0*/ 	.byte	0x04, 0x36
        /*00c2*/ 	.short	(.L_1042 - .L_1041)
.L_1041:
        /*00c4*/ 	.word	0x00000008
.L_1042:


//--------------------- .nv.info._ZN5flash24flash_fwd_splitkv_kernelI23Flash_fwd_kernel_traitsILi256ELi64ELi64ELi4ELb0ELb0EN7cutlass6half_tE19Flash_kernel_traitsILi256ELi64ELi64ELi4ES3_EELb0ELb0ELb0ELb0ELb1ELb1ELb0ELb1EEEvNS_16Flash_fwd_paramsE --------------------------
	.section	.nv.info._ZN5flash24flash_fwd_splitkv_kernelI23Flash_fwd_kernel_traitsILi256ELi64ELi64ELi4ELb0ELb0EN7cutlass6half_tE19Flash_kernel_traitsILi256ELi64ELi64ELi4ES3_EELb0ELb0ELb0ELb0ELb1ELb1ELb0ELb1EEEvNS_16Flash_fwd_paramsE,"",@"SHT_CUDA_INFO"
	.sectionflags	@""
	.align	4


	//----- nvinfo : EIATTR_CUDA_API_VERSION
	.align		4
        /*0000*/ 	.byte	0x04, 0x37
        /*0002*/ 	.short	(.L_1044 - .L_1043)
.L_1043:
        /*0004*/ 	.word	0x00000082


	//----- nvinfo : EIATTR_KPARAM_INFO
	.align		4
.L_1044:
        /*0008*/ 	.byte	0x04, 0x17
        /*000a*/ 	.short	(.L_1046 - .L_1045)
.L_1045:
        /*000c*/ 	.word	0x00000000
        /*0010*/ 	.short	0x0000
        /*0012*/ 	.short	0x0000
        /*0014*/ 	.byte	0x00, 0xf0, 0x41, 0x07


	//----- nvinfo : EIATTR_SPARSE_MMA_MASK
	.align		4
.L_1046:
        /*0018*/ 	.byte	0x03, 0x50
        /*001a*/ 	.short	0x0000


	//----- nvinfo : EIATTR_MAXREG_COUNT
	.align		4
        /*001c*/ 	.byte	0x03, 0x1b
        /*001e*/ 	.short	0x00ff


	//----- nvinfo : EIATTR_NUM_BARRIERS
	.align		4
        /*0020*/ 	.byte	0x02, 0x4c
        /*0022*/ 	.byte	0x01
	.zero		1


	//----- nvinfo : EIATTR_ANNOTATIONS
	.align		4
        /*0024*/ 	.byte	0x04, 0x55
        /*0026*/ 	.short	(.L_1048 - .L_1047)


	//   ....[0]....
.L_1047:
        /*0028*/ 	.word	0x00000001
        /*002c*/ 	.byte	0x20, 0x98, 0x01, 0x00, 0x01, 0x00, 0x00, 0x00, 0x40, 0x98, 0x01, 0x00, 0x01, 0x00, 0x00, 0x00
        /*003c*/ 	.byte	0x20, 0x9b, 0x01, 0x00, 0x01, 0x00, 0x00, 0x00, 0xe0, 0x9b, 0x01, 0x00, 0x01, 0x00, 0x00, 0x00
        /*004c*/ 	.byte	0x00, 0xd4, 0x01, 0x00, 0x01, 0x00, 0x00, 0x00, 0x30, 0xd4, 0x01, 0x00, 0x01, 0x00, 0x00, 0x00
        /*005c*/ 	.byte	0x40, 0xd8, 0x01, 0x00, 0x01, 0x00, 0x00, 0x00, 0x50, 0xd8, 0x01, 0x00, 0x01, 0x00, 0x00, 0x00
        /*006c*/ 	.byte	0x60, 0xd8, 0x01, 0x00, 0x01, 0x00, 0x00, 0x00, 0x90, 0xd8, 0x01, 0x00, 0x01, 0x00, 0x00, 0x00
        /*007c*/ 	.byte	0xa0, 0xd8, 0x01, 0x00


	//----- nvinfo : EIATTR_MERCURY_ISA_VERSION
	.align		4
.L_1048:
        /*0080*/ 	.byte	0x03, 0x5f
        /*0082*/ 	.short	0x0101


	//----- nvinfo : EIATTR_COOP_GROUP_MASK_REGIDS
	.align		4
        /*0084*/ 	.byte	0x04, 0x29
        /*0086*/ 	.short	(.L_1050 - .L_1049)


	//   ....[0]....
.L_1049:
        /*0088*/ 	.word	0xffffffff


	//   ....[1]....
        /*008c*/ 	.word	0xffffffff


	//   ....[2]....
        /*0090*/ 	.word	0xffffffff


	//   ....[3]....
        /*0094*/ 	.word	0xffffffff


	//   ....[4]....
        /*0098*/ 	.word	0xffffffff


	//   ....[5]....
        /*009c*/ 	.word	0xffffffff


	//   ....[6]....
        /*00a0*/ 	.word	0xffffffff


	//   ....[7]....
        /*00a4*/ 	.word	0xffffffff


	//   ....[8]....
        /*00a8*/ 	.word	0xffffffff


	//   ....[9]....
        /*00ac*/ 	.word	0xffffffff


	//   ....[10]....
        /*00b0*/ 	.word	0xffffffff


	//   ....[11]....
        /*00b4*/ 	.word	0xffffffff


	//----- nvinfo : EIATTR_COOP_GROUP_INSTR_OFFSETS
	.align		4
.L_1050:
        /*00b8*/ 	.byte	0x04, 0x28
        /*00ba*/ 	.short	(.L_1052 - .L_1051)


	//   ....[0]....
.L_1051:
        /*00bc*/ 	.word	0x00018670


	//   ....[1]....
        /*00c0*/ 	.word	0x00018690


	//   ....[2]....
        /*00c4*/ 	.word	0x00018740


	//   ....[3]....
        /*00c8*/ 	.word	0x00018750


	//   ....[4]....
        /*00cc*/ 	.word	0x0001bba0


	//   ....[5]....
        /*00d0*/ 	.word	0x0001bbc0


	//   ....[6]....
        /*00d4*/ 	.word	0x0001bbf0


	//   ....[7]....
        /*00d8*/ 	.word	0x0001bc00


	//   ....[8]....
        /*00dc*/ 	.word	0x0001d8f0


	//   ....[9]....
        /*00e0*/ 	.word	0x0001d900


	//   ....[10]....
        /*00e4*/ 	.word	0x0001d930


	//   ....[11]....
        /*00e8*/ 	.word	0x0001d950


	//----- nvinfo : EIATTR_EXIT_INSTR_OFFSETS
	.align		4
.L_1052:
        /*00ec*/ 	.byte	0x04, 0x1c
        /*00ee*/ 	.short	(.L_1054 - .L_1053)


	//   ....[0]....
.L_1053:
        /*00f0*/ 	.word	0x000003a0


	//   ....[1]....
        /*00f4*/ 	.word	0x00000c60


	//   ....[2]....
        /*00f8*/ 	.word	0x00000c90


	//   ....[3]....
        /*00fc*/ 	.word	0x0001f650


	//   ....[4]....
        /*0100*/ 	.word	0x0001f750


	//----- nvinfo : EIATTR_CRS_STACK_SIZE
	.align		4
.L_1054:
        /*0104*/ 	.byte	0x04, 0x1e
        /*0106*/ 	.short	(.L_1056 - .L_1055)
.L_1055:
        /*0108*/ 	.word	0x00000000


	//----- nvinfo : EIATTR_CBANK_PARAM_SIZE
	.align		4
.L_1056:
        /*010c*/ 	.byte	0x03, 0x19
        /*010e*/ 	.short	0x01d0


	//----- nvinfo : EIATTR_PARAM_CBANK
	.align		4
        /*0110*/ 	.byte	0x04, 0x0a
        /*0112*/ 	.short	(.L_1058 - .L_1057)
	.align		4
.L_1057:
        /*0114*/ 	.word	index@(.nv.constant0._ZN5flash24flash_fwd_splitkv_kernelI23Flash_fwd_kernel_traitsILi256ELi64ELi64ELi4ELb0ELb0EN7cutlass6half_tE19Flash_kernel_traitsILi256ELi64ELi64ELi4ES3_EELb0ELb0ELb0ELb0ELb1ELb1ELb0ELb1EEEvNS_16Flash_fwd_paramsE)
        /*0118*/ 	.short	0x0210
        /*011a*/ 	.short	0x01d0


	//----- nvinfo : EIATTR_SW_WAR
	.align		4
.L_1058:
        /*011c*/ 	.byte	0x04, 0x36
        /*011e*/ 	.short	(.L_1060 - .L_1059)
.L_1059:
        /*0120*/ 	.word	0x00000008
.L_1060:


//--------------------- .nv.info._ZN5flash24flash_fwd_splitkv_kernelI23Flash_fwd_kernel_traitsILi256ELi64ELi64ELi4ELb0ELb0EN7cutlass6half_tE19Flash_kernel_traitsILi256ELi64ELi64ELi4ES3_EELb0ELb0ELb1ELb0ELb0ELb0ELb0ELb1EEEvNS_16Flash_fwd_paramsE --------------------------
	.section	.nv.info._ZN5flash24flash_fwd_splitkv_kernelI23Flash_fwd_kernel_traitsILi256ELi64ELi64ELi4ELb0ELb0EN7cutlass6half_tE19Flash_kernel_traitsILi256ELi64ELi64ELi4ES3_EELb0ELb0ELb1ELb0ELb0ELb0ELb0ELb1EEEvNS_16Flash_fwd_paramsE,"",@"SHT_CUDA_INFO"
	.sectionflags	@""
	.align	4


	//----- nvinfo : EIATTR_CUDA_API_VERSION
	.align		4
        /*0000*/ 	.byte	0x04, 0x37
        /*0002*/ 	.short	(.L_1062 - .L_1061)
.L_1061:
        /*0004*/ 	.word	0x00000082


	//----- nvinfo : EIATTR_KPARAM_INFO
	.align		4
.L_1062:
        /*0008*/ 	.byte	0x04, 0x17
        /*000a*/ 	.short	(.L_1064 - .L_1063)
.L_1063:
        /*000c*/ 	.word	0x00000000
        /*0010*/ 	.short	0x0000
        /*0012*/ 	.short	0x0000
        /*0014*/ 	.byte	0x00, 0xf0, 0x41, 0x07


	//----- nvinfo : EIATTR_SPARSE_MMA_MASK
	.align		4
.L_1064:
        /*0018*/ 	.byte	0x03, 0x50
        /*001a*/ 	.short	0x0000


	//----- nvinfo : EIATTR_MAXREG_COUNT
	.align		4
        /*001c*/ 	.byte	0x03, 0x1b
        /*001e*/ 	.short	0x00ff


	//----- nvinfo : EIATTR_NUM_BARRIERS
	.align		4
        /*0020*/ 	.byte	0x02, 0x4c
        /*0022*/ 	.byte	0x01
	.zero		1


	//----- nvinfo : EIATTR_ANNOTATIONS
	.align		4
        /*0024*/ 	.byte	0x04, 0x55
        /*0026*/ 	.short	(.L_1066 - .L_1065)


	//   ....[0]....
.L_1065:
        /* <DEDUP_REMOVED lines=21> */


	//----- nvinfo : EIATTR_MERCURY_ISA_VERSION
	.align		4
.L_1066:
        /*0168*/ 	.byte	0x03, 0x5f
        /*016a*/ 	.short	0x0101


	//----- nvinfo : EIATTR_COOP_GROUP_MASK_REGIDS
	.align		4
        /*016c*/ 	.byte	0x04, 0x29
        /*016e*/ 	.short	(.L_1068 - .L_1067)


	//   ....[0]....
.L_1067:
        /*0170*/ 	.word	0xffffffff


	//   ....[1]....
        /*0174*/ 	.word	0xffffffff


	//   ....[2]....
        /*0178*/ 	.word	0xffffffff


	//   ....[3]....
        /*017c*/ 	.word	0xffffffff


	//   ....[4]....
        /*0180*/ 	.word	0xffffffff


	//   ....[5]....
        /*0184*/ 	.word	0xffffffff


	//   ....[6]....
        /*0188*/ 	.word	0xffffffff


	//   ....[7]....
        /*018c*/ 	.word	0xffffffff


	//   ....[8]....
        /*0190*/ 	.word	0xffffffff


	//   ....[9]....
        /*0194*/ 	.word	0xffffffff


	//   ....[10]....
        /*0198*/ 	.word	0xffffffff


	//   ....[11]....
        /*019c*/ 	.word	0xffffffff


	//   ....[12]....
        /*01a0*/ 	.word	0x05000004


	//   ....[13]....
        /*01a4*/ 	.word	0x05000004


	//   ....[14]....
        /*01a8*/ 	.word	0x05000004


	//   ....[15]....
        /*01ac*/ 	.word	0x05000004


	//----- nvinfo : EIATTR_COOP_GROUP_INSTR_OFFSETS
	.align		4
.L_1068:
        /*01b0*/ 	.byte	0x04, 0x28
        /*01b2*/ 	.short	(.L_1070 - .L_1069)


	//   ....[0]....
.L_1069:
        /*01b4*/ 	.word	0x0001d1b0


	//   ....[1]....
        /*01b8*/ 	.word	0x0001d1d0


	//   ....[2]....
        /*01bc*/ 	.word	0x0001d240


	//   ....[3]....
        /*01c0*/ 	.word	0x0001d260


	//   ....[4]....
        /*01c4*/ 	.word	0x00022a20


	//   ....[5]....
        /*01c8*/ 	.word	0x00022a40


	//   ....[6]....
        /*01cc*/ 	.word	0x00022a60


	//   ....[7]....
        /*01d0*/ 	.word	0x00022a80


	//   ....[8]....
        /*01d4*/ 	.word	0x00024720


	//   ....[9]....
        /*01d8*/ 	.word	0x00024730


	//   ....[10]....
        /*01dc*/ 	.word	0x00024760


	//   ....[11]....
        /*01e0*/ 	.word	0x00024770


	//   ....[12]....
        /*01e4*/ 	.word	0x00026bb0


	//   ....[13]....
        /*01e8*/ 	.word	0x00026c20


	//   ....[14]....
        /*01ec*/ 	.word	0x00026c90


	//   ....[15]....
        /*01f0*/ 	.word	0x00026cf0


	//----- nvinfo : EIATTR_EXIT_INSTR_OFFSETS
	.align		4
.L_1070:
        /*01f4*/ 	.byte	0x04, 0x1c
        /*01f6*/ 	.short	(.L_1072 - .L_1071)


	//   ....[0]....
.L_1071:
        /*01f8*/ 	.word	0x00000060


	//----- nvinfo : EIATTR_CRS_STACK_SIZE
	.align		4
.L_1072:
        /*01fc*/ 	.byte	0x04, 0x1e
        /*01fe*/ 	.short	(.L_1074 - .L_1073)
.L_1073:
        /*0200*/ 	.word	0x00000000


	//----- nvinfo : EIATTR_CBANK_PARAM_SIZE
	.align		4
.L_1074:
        /*0204*/ 	.byte	0x03, 0x19
        /*0206*/ 	.short	0x01d0


	//----- nvinfo : EIATTR_PARAM_CBANK
	.align		4
        /*0208*/ 	.byte	0x04, 0x0a
        /*020a*/ 	.short	(.L_1076 - .L_1075)
	.align		4
.L_1075:
        /*020c*/ 	.word	index@(.nv.constant0._ZN5flash24flash_fwd_splitkv_kernelI23Flash_fwd_kernel_traitsILi256ELi64ELi64ELi4ELb0ELb0EN7cutlass6half_tE19Flash_kernel_traitsILi256ELi64ELi64ELi4ES3_EELb0ELb0ELb1ELb0ELb0ELb0ELb0ELb1EEEvNS_16Flash_fwd_paramsE)
        /*0210*/ 	.short	0x0210
        /*0212*/ 	.short	0x01d0


	//----- nvinfo : EIATTR_SW_WAR
	.align		4
.L_1076:
        /*0214*/ 	.byte	0x04, 0x36
        /*0216*/ 	.short	(.L_1078 - .L_1077)
.L_1077:
        /*0218*/ 	.word	0x00000008
.L_1078:


//--------------------- .nv.info._ZN5flash24flash_fwd_splitkv_kernelI23Flash_fwd_kernel_traitsILi256ELi64ELi64ELi4ELb0ELb0EN7cutlass6half_tE19Flash_kernel_traitsILi256ELi64ELi64ELi4ES3_EELb0ELb0ELb1ELb0ELb0ELb1ELb0ELb1EEEvNS_16Flash_fwd_paramsE --------------------------
	.section	.nv.info._ZN5flash24flash_fwd_splitkv_kernelI23Flash_fwd_kernel_traitsILi256ELi64ELi64ELi4ELb0ELb0EN7cutlass6half_tE19Flash_kernel_traitsILi256ELi64ELi64ELi4ES3_EELb0ELb0ELb1ELb0ELb0ELb1ELb0ELb1EEEvNS_16Flash_fwd_paramsE,"",@"SHT_CUDA_INFO"
	.sectionflags	@""
	.align	4


	//----- nvinfo : EIATTR_CUDA_API_VERSION
	.align		4
        /*0000*/ 	.byte	0x04, 0x37
        /*0002*/ 	.short	(.L_1080 - .L_1079)
.L_1079:
        /*0004*/ 	.word	0x00000082


	//----- nvinfo : EIATTR_KPARAM_INFO
	.align		4
.L_1080:
        /*0008*/ 	.byte	0x04, 0x17
        /*000a*/ 	.short	(.L_1082 - .L_1081)
.L_1081:
        /*000c*/ 	.word	0x00000000
        /*0010*/ 	.short	0x0000
        /*0012*/ 	.short	0x0000
        /*0014*/ 	.byte	0x00, 0xf0, 0x41, 0x07


	//----- nvinfo : EIATTR_SPARSE_MMA_MASK
	.align		4
.L_1082:
        /*0018*/ 	.byte	0x03, 0x50
        /*001a*/ 	.short	0x0000


	//----- nvinfo : EIATTR_MAXREG_COUNT
	.align		4
        /*001c*/ 	.byte	0x03, 0x1b
        /*001e*/ 	.short	0x00ff


	//----- nvinfo : EIATTR_NUM_BARRIERS
	.align		4
        /*0020*/ 	.byte	0x02, 0x4c
        /*0022*/ 	.byte	0x01
	.zero		1


	//----- nvinfo : EIATTR_ANNOTATIONS
	.align		4
        /*0024*/ 	.byte	0x04, 0x55
        /*0026*/ 	.short	(.L_1084 - .L_1083)


	//   ....[0]....
.L_1083:
        /* <DEDUP_REMOVED lines=21> */


	//----- nvinfo : EIATTR_MERCURY_ISA_VERSION
	.align		4
.L_1084:
        /*0168*/ 	.byte	0x03, 0x5f
        /*016a*/ 	.short	0x0101


	//----- nvinfo : EIATTR_COOP_GROUP_MASK_REGIDS
	.align		4
        /*016c*/ 	.byte	0x04, 0x29
        /*016e*/ 	.short	(.L_1086 - .L_1085)


	//   ....[0]....
.L_1085:
        /*0170*/ 	.word	0xffffffff


	//   ....[1]....
        /*0174*/ 	.word	0xffffffff


	//   ....[2]....
        /*0178*/ 	.word	0xffffffff


	//   ....[3]....
        /*017c*/ 	.word	0xffffffff


	//   ....[4]....
        /*0180*/ 	.word	0xffffffff


	//   ....[5]....
        /*0184*/ 	.word	0xffffffff


	//   ....[6]....
        /*0188*/ 	.word	0xffffffff


	//   ....[7]....
        /*018c*/ 	.word	0xffffffff


	//   ....[8]....
        /*0190*/ 	.word	0xffffffff


	//   ....[9]....
        /*0194*/ 	.word	0xffffffff


	//   ....[10]....
        /*0198*/ 	.word	0xffffffff


	//   ....[11]....
        /*019c*/ 	.word	0xffffffff


	//   ....[12]....
        /*01a0*/ 	.word	0x05000004


	//   ....[13]....
        /*01a4*/ 	.word	0x05000004


	//   ....[14]....
        /*01a8*/ 	.word	0x05000004


	//   ....[15]....
        /*01ac*/ 	.word	0x05000004


	//----- nvinfo : EIATTR_COOP_GROUP_INSTR_OFFSETS
	.align		4
.L_1086:
        /*01b0*/ 	.byte	0x04, 0x28
        /*01b2*/ 	.short	(.L_1088 - .L_1087)


	//   ....[0]....
.L_1087:
        /*01b4*/ 	.word	0x0001d580


	//   ....[1]....
        /*01b8*/ 	.word	0x0001d5c0


	//   ....[2]....
        /*01bc*/ 	.word	0x0001d5e0


	//   ....[3]....
        /*01c0*/ 	.word	0x0001d600


	//   ....[4]....
        /*01c4*/ 	.word	0x000234e0


	//   ....[5]....
        /*01c8*/ 	.word	0x00023500


	//   ....[6]....
        /*01cc*/ 	.word	0x00023520


	//   ....[7]....
        /*01d0*/ 	.word	0x00023540


	//   ....[8]....
        /*01d4*/ 	.word	0x000251f0


	//   ....[9]....
        /*01d8*/ 	.word	0x00025200


	//   ....[10]....
        /*01dc*/ 	.word	0x00025230


	//   ....[11]....
        /*01e0*/ 	.word	0x00025240


	//   ....[12]....
        /*01e4*/ 	.word	0x00027680


	//   ....[13]....
        /*01e8*/ 	.word	0x000276f0


	//   ....[14]....
        /*01ec*/ 	.word	0x00027760


	//   ....[15]....
        /*01f0*/ 	.word	0x000277c0


	//----- nvinfo : EIATTR_EXIT_INSTR_OFFSETS
	.align		4
.L_1088:
        /*01f4*/ 	.byte	0x04, 0x1c
        /*01f6*/ 	.short	(.L_1090 - .L_1089)


	//   ....[0]....
.L_1089:
        /*01f8*/ 	.word	0x00000060


	//----- nvinfo : EIATTR_CRS_STACK_SIZE
	.align		4
.L_1090:
        /*01fc*/ 	.byte	0x04, 0x1e
        /*01fe*/ 	.short	(.L_1092 - .L_1091)
.L_1091:
        /*0200*/ 	.word	0x00000000


	//----- nvinfo : EIATTR_CBANK_PARAM_SIZE
	.align		4
.L_1092:
        /*0204*/ 	.byte	0x03, 0x19
        /*0206*/ 	.short	0x01d0


	//----- nvinfo : EIATTR_PARAM_CBANK
	.align		4
        /*0208*/ 	.byte	0x04, 0x0a
        /*020a*/ 	.short	(.L_1094 - .L_1093)
	.align		4
.L_1093:
        /*020c*/ 	.word	index@(.nv.constant0._ZN5flash24flash_fwd_splitkv_kernelI23Flash_fwd_kernel_traitsILi256ELi64ELi64ELi4ELb0ELb0EN7cutlass6half_tE19Flash_kernel_traitsILi256ELi64ELi64ELi4ES3_EELb0ELb0ELb1ELb0ELb0ELb1ELb0ELb1EEEvNS_16Flash_fwd_paramsE)
        /*0210*/ 	.short	0x0210
        /*0212*/ 	.short	0x01d0


	//----- nvinfo : EIATTR_SW_WAR
	.align		4
.L_1094:
        /*0214*/ 	.byte	0x04, 0x36
        /*0216*/ 	.short	(.L_1096 - .L_1095)
.L_1095:
        /*0218*/ 	.word	0x00000008
.L_1096:


//--------------------- .nv.info._ZN5flash24flash_fwd_splitkv_kernelI23Flash_fwd_kernel_traitsILi256ELi64ELi64ELi4ELb0ELb0EN7cutlass6half_tE19Flash_kernel_traitsILi256ELi64ELi64ELi4ES3_EELb0ELb0ELb0ELb0ELb1ELb0ELb1ELb0EEEvNS_16Flash_fwd_paramsE --------------------------
	.section	.nv.info._ZN5flash24flash_fwd_splitkv_kernelI23Flash_fwd_kernel_traitsILi256ELi64ELi64ELi4ELb0ELb0EN7cutlass6half_tE19Flash_kernel_traitsILi256ELi64ELi64ELi4ES3_EELb0ELb0ELb0ELb0ELb1ELb0ELb1ELb0EEEvNS_16Flash_fwd_paramsE,"",@"SHT_CUDA_INFO"
	.sectionflags	@""
	.align	4


	//----- nvinfo : EIATTR_CUDA_API_VERSION
	.align		4
        /*0000*/ 	.byte	0x04, 0x37
        /*0002*/ 	.short	(.L_1098 - .L_1097)
.L_1097:
        /*0004*/ 	.word	0x00000082


	//----- nvinfo : EIATTR_KPARAM_INFO
	.align		4
.L_1098:
        /*0008*/ 	.byte	0x04, 0x17
        /*000a*/ 	.short	(.L_1100 - .L_1099)
.L_1099:
        /*000c*/ 	.word	0x00000000
        /*0010*/ 	.short	0x0000
        /*0012*/ 	.short	0x0000
        /*0014*/ 	.byte	0x00, 0xf0, 0x41, 0x07


	//----- nvinfo : EIATTR_SPARSE_MMA_MASK
	.align		4
.L_1100:
        /*0018*/ 	.byte	0x03, 0x50
        /*001a*/ 	.short	0x0000


	//----- nvinfo : EIATTR_MAXREG_COUNT
	.align		4
        /*001c*/ 	.byte	0x03, 0x1b
        /*001e*/ 	.short	0x00ff


	//----- nvinfo : EIATTR_NUM_BARRIERS
	.align		4
        /*0020*/ 	.byte	0x02, 0x4c
        /*0022*/ 	.byte	0x01
	.zero		1


	//----- nvinfo : EIATTR_MERCURY_ISA_VERSION
	.align		4
        /*0024*/ 	.byte	0x03, 0x5f
        /*0026*/ 	.short	0x0101


	//----- nvinfo : EIATTR_COOP_GROUP_MASK_REGIDS
	.align		4
        /*0028*/ 	.byte	0x04, 0x29
        /*002a*/ 	.short	(.L_1102 - .L_1101)


	//   ....[0]....
.L_1101:
        /*002c*/ 	.word	0xffffffff


	//   ....[1]....
        /*0030*/ 	.word	0xffffffff


	//   ....[2]....
        /*0034*/ 	.word	0xffffffff


	//   ....[3]....
        /*0038*/ 	.word	0xffffffff


	//   ....[4]....
        /*003c*/ 	.word	0xffffffff


	//   ....[5]....
        /*0040*/ 	.word	0xffffffff


	//   ....[6]....
        /*0044*/ 	.word	0xffffffff


	//   ....[7]....
        /*0048*/ 	.word	0xffffffff


	//   ....[8]....
        /*004c*/ 	.word	0xffffffff


	//   ....[9]....
        /*0050*/ 	.word	0xffffffff


	//   ....[10]....
        /*0054*/ 	.word	0xffffffff


	//   ....[11]....
        /*0058*/ 	.word	0xffffffff


	//----- nvinfo : EIATTR_COOP_GROUP_INSTR_OFFSETS
	.align		4
.L_1102:
        /*005c*/ 	.byte	0x04, 0x28
        /*005e*/ 	.short	(.L_1104 - .L_1103)


	//   ....[0]....
.L_1103:
        /*0060*/ 	.word	0x00004710


	//   ....[1]....
        /*0064*/ 	.word	0x00004730


	//   ....[2]....
        /*0068*/ 	.word	0x000047d0


	//   ....[3]....
        /*006c*/ 	.word	0x000047e0


	//   ....[4]....
        /*0070*/ 	.word	0x00007770


	//   ....[5]....
        /*0074*/ 	.word	0x00007790


	//   ....[6]....
        /*0078*/ 	.word	0x000077c0


	//   ....[7]....
        /*007c*/ 	.word	0x000077d0


	//   ....[8]....
        /*0080*/ 	.word	0x000093e0


	//   ....[9]....
        /*0084*/ 	.word	0x00009420


	//   ....[10]....
        /*0088*/ 	.word	0x000094d0


	//   ....[11]....
        /*008c*/ 	.word	0x000094e0


	//----- nvinfo : EIATTR_EXIT_INSTR_OFFSETS
	.align		4
.L_1104:
        /*0090*/ 	.byte	0x04, 0x1c
        /*0092*/ 	.short	(.L_1106 - .L_1105)


	//   ....[0]....
.L_1105:
        /*0094*/ 	.word	0x00000450


	//   ....[1]....
        /*0098*/ 	.word	0x00000d40


	//   ....[2]....
        /*009c*/ 	.word	0x00000d70


	//   ....[3]....
        /*00a0*/ 	.word	0x0000ac70


	//   ....[4]....
        /*00a4*/ 	.word	0x0000acc0


	//----- nvinfo : EIATTR_CRS_STACK_SIZE
	.align		4
.L_1106:
        /*00a8*/ 	.byte	0x04, 0x1e
        /*00aa*/ 	.short	(.L_1108 - .L_1107)
.L_1107:
        /*00ac*/ 	.word	0x00000000


	//----- nvinfo : EIATTR_CBANK_PARAM_SIZE
	.align		4
.L_1108:
        /*00b0*/ 	.byte	0x03, 0x19
        /*00b2*/ 	.short	0x01d0


	//----- nvinfo : EIATTR_PARAM_CBANK
	.align		4
        /*00b4*/ 	.byte	0x04, 0x0a
        /*00b6*/ 	.short	(.L_1110 - .L_1109)
	.align		4
.L_1109:
        /*00b8*/ 	.word	index@(.nv.constant0._ZN5flash24flash_fwd_splitkv_kernelI23Flash_fwd_kernel_traitsILi256ELi64ELi64ELi4ELb0ELb0EN7cutlass6half_tE19Flash_kernel_traitsILi256ELi64ELi64ELi4ES3_EELb0ELb0ELb0ELb0ELb1ELb0ELb1ELb0EEEvNS_16Flash_fwd_paramsE)
        /*00bc*/ 	.short	0x0210
        /*00be*/ 	.short	0x01d0


	//----- nvinfo : EIATTR_SW_WAR
	.align		4
.L_1110:
        /*00c0*/ 	.byte	0x04, 0x36
        /*00c2*/ 	.short	(.L_1112 - .L_1111)
.L_1111:
        /*00c4*/ 	.word	0x00000008
.L_1112:


//--------------------- .nv.info._ZN5flash24flash_fwd_splitkv_kernelI23Flash_fwd_kernel_traitsILi256ELi64ELi64ELi4ELb0ELb0EN7cutlass6half_tE19Flash_kernel_traitsILi256ELi64ELi64ELi4ES3_EELb0ELb0ELb0ELb0ELb1ELb1ELb1ELb0EEEvNS_16Flash_fwd_paramsE --------------------------
	.section	.nv.info._ZN5flash24flash_fwd_splitkv_kernelI23Flash_fwd_kernel_traitsILi256ELi64ELi64ELi4ELb0ELb0EN7cutlass6half_tE19Flash_kernel_traitsILi256ELi64ELi64ELi4ES3_EELb0ELb0ELb0ELb0ELb1ELb1ELb1ELb0EEEvNS_16Flash_fwd_paramsE,"",@"SHT_CUDA_INFO"
	.sectionflags	@""
	.align	4


	//----- nvinfo : EIATTR_CUDA_API_VERSION
	.align		4
        /*0000*/ 	.byte	0x04, 0x37
        /*0002*/ 	.short	(.L_1114 - .L_1113)
.L_1113:
        /*0004*/ 	.word	0x00000082


	//----- nvinfo : EIATTR_KPARAM_INFO
	.align		4
.L_1114:
        /*0008*/ 	.byte	0x04, 0x17
        /*000a*/ 	.short	(.L_1116 - .L_1115)
.L_1115:
        /*000c*/ 	.word	0x00000000
        /*0010*/ 	.short	0x0000
        /*0012*/ 	.short	0x0000
        /*0014*/ 	.byte	0x00, 0xf0, 0x41, 0x07


	//----- nvinfo : EIATTR_SPARSE_MMA_MASK
	.align		4
.L_1116:
        /*0018*/ 	.byte	0x03, 0x50
        /*001a*/ 	.short	0x0000


	//----- nvinfo : EIATTR_MAXREG_COUNT
	.align		4
        /*001c*/ 	.byte	0x03, 0x1b
        /*001e*/ 	.short	0x00ff


	//----- nvinfo : EIATTR_NUM_BARRIERS
	.align		4
        /*0020*/ 	.byte	0x02, 0x4c
        /*0022*/ 	.byte	0x01
	.zero		1


	//----- nvinfo : EIATTR_MERCURY_ISA_VERSION
	.align		4
        /*0024*/ 	.byte	0x03, 0x5f
        /*0026*/ 	.short	0x0101


	//----- nvinfo : EIATTR_COOP_GROUP_MASK_REGIDS
	.align		4
        /*0028*/ 	.byte	0x04, 0x29
        /*002a*/ 	.short	(.L_1118 - .L_1117)


	//   ....[0]....
.L_1117:
        /*002c*/ 	.word	0xffffffff


	//   ....[1]....
        /*0030*/ 	.word	0xffffffff


	//   ....[2]....
        /*0034*/ 	.word	0xffffffff


	//   ....[3]....
        /*0038*/ 	.word	0xffffffff


	//   ....[4]....
        /*003c*/ 	.word	0xffffffff


	//   ....[5]....
        /*0040*/ 	.word	0xffffffff


	//   ....[6]....
        /*0044*/ 	.word	0xffffffff


	//   ....[7]....
        /*0048*/ 	.word	0xffffffff


	//   ....[8]....
        /*004c*/ 	.word	0xffffffff


	//   ....[9]....
        /*0050*/ 	.word	0xffffffff


	//   ....[10]....
        /*0054*/ 	.word	0xffffffff


	//   ....[11]....
        /*0058*/ 	.word	0xffffffff


	//----- nvinfo : EIATTR_COOP_GROUP_INSTR_OFFSETS
	.align		4
.L_1118:
        /*005c*/ 	.byte	0x04, 0x28
        /*005e*/ 	.short	(.L_1120 - .L_1119)


	//   ....[0]....
.L_1119:
        /*0060*/ 	.word	0x00004b90


	//   ....[1]....
        /*0064*/ 	.word	0x00004bb0


	//   ....[2]....
        /*0068*/ 	.word	0x00004c50


	//   ....[3]....
        /*006c*/ 	.word	0x00004c60


	//   ....[4]....
        /*0070*/ 	.word	0x00007fd0


	//   ....[5]....
        /*0074*/ 	.word	0x00007fe0


	//   ....[6]....
        /*0078*/ 	.word	0x00008010


	//   ....[7]....
        /*007c*/ 	.word	0x00008020


	//   ....[8]....
        /*0080*/ 	.word	0x00009d80


	//   ....[9]....
        /*0084*/ 	.word	0x00009dc0


	//   ....[10]....
        /*0088*/ 	.word	0x00009e80


	//   ....[11]....
        /*008c*/ 	.word	0x00009e90


	//----- nvinfo : EIATTR_EXIT_INSTR_OFFSETS
	.align		4
.L_1120:
        /*0090*/ 	.byte	0x04, 0x1c
        /*0092*/ 	.short	(.L_1122 - .L_1121)


	//   ....[0]....
.L_1121:
        /*0094*/ 	.word	0x00000450


	//   ....[1]....
        /*0098*/ 	.word	0x00000d40


	//   ....[2]....
        /*009c*/ 	.word	0x00000d70


	//   ....[3]....
        /*00a0*/ 	.word	0x0000b610


	//   ....[4]....
        /*00a4*/ 	.word	0x0000b660


	//----- nvinfo : EIATTR_CRS_STACK_SIZE
	.align		4
.L_1122:
        /*00a8*/ 	.byte	0x04, 0x1e
        /*00aa*/ 	.short	(.L_1124 - .L_1123)
.L_1123:
        /*00ac*/ 	.word	0x00000000


	//----- nvinfo : EIATTR_CBANK_PARAM_SIZE
	.align		4
.L_1124:
        /*00b0*/ 	.byte	0x03, 0x19
        /*00b2*/ 	.short	0x01d0


	//----- nvinfo : EIATTR_PARAM_CBANK
	.align		4
        /*00b4*/ 	.byte	0x04, 0x0a
        /*00b6*/ 	.short	(.L_1126 - .L_1125)
	.align		4
.L_1125:
        /*00b8*/ 	.word	index@(.nv.constant0._ZN5flash24flash_fwd_splitkv_kernelI23Flash_fwd_kernel_traitsILi256ELi64ELi64ELi4ELb0ELb0EN7cutlass6half_tE19Flash_kernel_traitsILi256ELi64ELi64ELi4ES3_EELb0ELb0ELb0ELb0ELb1ELb1ELb1ELb0EEEvNS_16Flash_fwd_paramsE)
        /*00bc*/ 	.short	0x0210
        /*00be*/ 	.short	0x01d0


	//----- nvinfo : EIATTR_SW_WAR
	.align		4
.L_1126:
        /*00c0*/ 	.byte	0x04, 0x36
        /*00c2*/ 	.short	(.L_1128 - .L_1127)
.L_1127:
        /*00c4*/ 	.word	0x00000008
.L_1128:


//--------------------- .nv.info._ZN5flash24flash_fwd_splitkv_kernelI23Flash_fwd_kernel_traitsILi256ELi64ELi64ELi4ELb0ELb0EN7cutlass6half_tE19Flash_kernel_traitsILi256ELi64ELi64ELi4ES3_EELb0ELb0ELb1ELb0ELb0ELb0ELb1ELb0EEEvNS_16Flash_fwd_paramsE --------------------------
	.section	.nv.info._ZN5flash24flash_fwd_splitkv_kernelI23Flash_fwd_kernel_traitsILi256ELi64ELi64ELi4ELb0ELb0EN7cutlass6half_tE19Flash_kernel_traitsILi256ELi64ELi64ELi4ES3_EELb0ELb0ELb1ELb0ELb0ELb0ELb1ELb0EEEvNS_16Flash_fwd_paramsE,"",@"SHT_CUDA_INFO"
	.sectionflags	@""
	.align	4


	//----- nvinfo : EIATTR_CUDA_API_VERSION
	.align		4
        /*0000*/ 	.byte	0x04, 0x37
        /*0002*/ 	.short	(.L_1130 - .L_1129)
.L_1129:
        /*0004*/ 	.word	0x00000082


	//----- nvinfo : EIATTR_KPARAM_INFO
	.align		4
.L_1130:
        /*0008*/ 	.byte	0x04, 0x17
        /*000a*/ 	.short	(.L_1132 - .L_1131)
.L_1131:
        /*000c*/ 	.word	0x00000000
        /*0010*/ 	.short	0x0000
        /*0012*/ 	.short	0x0000
        /*0014*/ 	.byte	0x00, 0xf0, 0x41, 0x07


	//----- nvinfo : EIATTR_SPARSE_MMA_MASK
	.align		4
.L_1132:
        /*0018*/ 	.byte	0x03, 0x50
        /*001a*/ 	.short	0x0000


	//----- nvinfo : EIATTR_MAXREG_COUNT
	.align		4
        /*001c*/ 	.byte	0x03, 0x1b
        /*001e*/ 	.short	0x00ff


	//----- nvinfo : EIATTR_NUM_BARRIERS
	.align		4
        /*0020*/ 	.byte	0x02, 0x4c
        /*0022*/ 	.byte	0x01
	.zero		1


	//----- nvinfo : EIATTR_MERCURY_ISA_VERSION
	.align		4
        /*0024*/ 	.byte	0x03, 0x5f
        /*0026*/ 	.short	0x0101


	//----- nvinfo : EIATTR_INT_WARP_WIDE_INSTR_OFFSETS
	.align		4
        /*0028*/ 	.byte	0x04, 0x31
        /*002a*/ 	.short	(.L_1134 - .L_1133)


	//   ....[0]....
.L_1133:
        /*002c*/ 	.word	0x00004a10


	//----- nvinfo : EIATTR_COOP_GROUP_MASK_REGIDS
	.align		4
.L_1134:
        /*0030*/ 	.byte	0x04, 0x29
        /*0032*/ 	.short	(.L_1136 - .L_1135)


	//   ....[0]....
.L_1135:
        /*0034*/ 	.word	0xffffffff


	//   ....[1]....
        /*0038*/ 	.word	0xffffffff


	//   ....[2]....
        /*003c*/ 	.word	0xffffffff


	//   ....[3]....
        /*0040*/ 	.word	0xffffffff


	//   ....[4]....
        /*0044*/ 	.word	0xffffffff


	//   ....[5]....
        /*0048*/ 	.word	0xffffffff


	//   ....[6]....
        /*004c*/ 	.word	0xffffffff


	//   ....[7]....
        /*0050*/ 	.word	0xffffffff


	//   ....[8]....
        /*0054*/ 	.word	0xffffffff


	//   ....[9]....
        /*0058*/ 	.word	0xffffffff


	//   ....[10]....
        /*005c*/ 	.word	0xffffffff


	//   ....[11]....
        /*0060*/ 	.word	0xffffffff


	//----- nvinfo : EIATTR_COOP_GROUP_INSTR_OFFSETS
	.align		4
.L_1136:
        /*0064*/ 	.byte	0x04, 0x28
        /*0066*/ 	.short	(.L_1138 - .L_1137)


	//   ....[0]....
.L_1137:
        /*0068*/ 	.word	0x00007940


	//   ....[1]....
        /*006c*/ 	.word	0x00007960


	//   ....[2]....
        /*0070*/ 	.word	0x00007a00


	//   ....[3]....
        /*0074*/ 	.word	0x00007a10


	//   ....[4]....
        /*0078*/ 	.word	0x0000bd00


	//   ....[5]....
        /*007c*/ 	.word	0x0000bd10


	//   ....[6]....
        /*0080*/ 	.word	0x0000bd40


	//   ....[7]....
        /*0084*/ 	.word	0x0000bd50


	//   ....[8]....
        /*0088*/ 	.word	0x0000d930


	//   ....[9]....
        /*008c*/ 	.word	0x0000d970


	//   ....[10]....
        /*0090*/ 	.word	0x0000da10


	//   ....[11]....
        /*0094*/ 	.word	0x0000da20


	//----- nvinfo : EIATTR_EXIT_INSTR_OFFSETS
	.align		4
.L_1138:
        /*0098*/ 	.byte	0x04, 0x1c
        /*009a*/ 	.short	(.L_1140 - .L_1139)


	//   ....[0]....
.L_1139:
        /*009c*/ 	.word	0x000005a0


	//   ....[1]....
        /*00a0*/ 	.word	0x000013a0


	//   ....[2]....
        /*00a4*/ 	.word	0x000013d0


	//   ....[3]....
        /*00a8*/ 	.word	0x0000f670


	//   ....[4]....
        /*00ac*/ 	.word	0x0000f720


	//   ....[5]....
        /*00b0*/ 	.word	0x0000f740


	//----- nvinfo : EIATTR_CRS_STACK_SIZE
	.align		4
.L_1140:
        /*00b4*/ 	.byte	0x04, 0x1e
        /*00b6*/ 	.short	(.L_1142 - .L_1141)
.L_1141:
        /*00b8*/ 	.word	0x00000000


	//----- nvinfo : EIATTR_CBANK_PARAM_SIZE
	.align		4
.L_1142:
        /*00bc*/ 	.byte	0x03, 0x19
        /*00be*/ 	.short	0x01d0


	//----- nvinfo : EIATTR_PARAM_CBANK
	.align		4
        /*00c0*/ 	.byte	0x04, 0x0a
        /*00c2*/ 	.short	(.L_1144 - .L_1143)
	.align		4
.L_1143:
        /*00c4*/ 	.word	index@(.nv.constant0._ZN5flash24flash_fwd_splitkv_kernelI23Flash_fwd_kernel_traitsILi256ELi64ELi64ELi4ELb0ELb0EN7cutlass6half_tE19Flash_kernel_traitsILi256ELi64ELi64ELi4ES3_EELb0ELb0ELb1ELb0ELb0ELb0ELb1ELb0EEEvNS_16Flash_fwd_paramsE)
        /*00c8*/ 	.short	0x0210
        /*00ca*/ 	.short	0x01d0


	//----- nvinfo : EIATTR_SW_WAR
	.align		4
.L_1144:
        /*00cc*/ 	.byte	0x04, 0x36
        /*00ce*/ 	.short	(.L_1146 - .L_1145)
.L_1145:
        /*00d0*/ 	.word	0x00000008
.L_1146:


//--------------------- .nv.info._ZN5flash24flash_fwd_splitkv_kernelI23Flash_fwd_kernel_traitsILi256ELi64ELi64ELi4ELb0ELb0EN7cutlass6half_tE19Flash_kernel_traitsILi256ELi64ELi64ELi4ES3_EELb0ELb0ELb1ELb0ELb0ELb1ELb1ELb0EEEvNS_16Flash_fwd_paramsE --------------------------
	.section	.nv.info._ZN5flash24flash_fwd_splitkv_kernelI23Flash_fwd_kernel_traitsILi256ELi64ELi64ELi4ELb0ELb0EN7cutlass6half_tE19Flash_kernel_traitsILi256ELi64ELi64ELi4ES3_EELb0ELb0ELb1ELb0ELb0ELb1ELb1ELb0EEEvNS_16Flash_fwd_paramsE,"",@"SHT_CUDA_INFO"
	.sectionflags	@""
	.align	4


	//----- nvinfo : EIATTR_CUDA_API_VERSION
	.align		4
        /*0000*/ 	.byte	0x04, 0x37
        /*0002*/ 	.short	(.L_1148 - .L_1147)
.L_1147:
        /*0004*/ 	.word	0x00000082


	//----- nvinfo : EIATTR_KPARAM_INFO
	.align		4
.L_1148:
        /*0008*/ 	.byte	0x04, 0x17
        /*000a*/ 	.short	(.L_1150 - .L_1149)
.L_1149:
        /*000c*/ 	.word	0x00000000
        /*0010*/ 	.short	0x0000
        /*0012*/ 	.short	0x0000
        /*0014*/ 	.byte	0x00, 0xf0, 0x41, 0x07


	//----- nvinfo : EIATTR_SPARSE_MMA_MASK
	.align		4
.L_1150:
        /*0018*/ 	.byte	0x03, 0x50
        /*001a*/ 	.short	0x0000


	//----- nvinfo : EIATTR_MAXREG_COUNT
	.align		4
        /*001c*/ 	.byte	0x03, 0x1b
        /*001e*/ 	.short	0x00ff


	//----- nvinfo : EIATTR_NUM_BARRIERS
	.align		4
        /*0020*/ 	.byte	0x02, 0x4c
        /*0022*/ 	.byte	0x01
	.zero		1


	//----- nvinfo : EIATTR_ANNOTATIONS
	.align		4
        /*0024*/ 	.byte	0x04, 0x55
        /*0026*/ 	.short	(.L_1152 - .L_1151)


	//   ....[0]....
.L_1151:
        /*0028*/ 	.word	0x00000001
        /*002c*/ 	.byte	0x20, 0x8f, 0x00, 0x00, 0x01, 0x00, 0x00, 0x00, 0xe0, 0xde, 0x00, 0x00, 0x01, 0x00, 0x00, 0x00
        /*003c*/ 	.byte	0x40, 0xe2, 0x00, 0x00, 0x01, 0x00, 0x00, 0x00, 0x70, 0xe2, 0x00, 0x00


	//----- nvinfo : EIATTR_MERCURY_ISA_VERSION
	.align		4
.L_1152:
        /*0048*/ 	.byte	0x03, 0x5f
        /*004a*/ 	.short	0x0101


	//----- nvinfo : EIATTR_INT_WARP_WIDE_INSTR_OFFSETS
	.align		4
        /*004c*/ 	.byte	0x04, 0x31
        /*004e*/ 	.short	(.L_1154 - .L_1153)


	//   ....[0]....
.L_1153:
        /*0050*/ 	.word	0x000049e0


	//----- nvinfo : EIATTR_COOP_GROUP_MASK_REGIDS
	.align		4
.L_1154:
        /*0054*/ 	.byte	0x04, 0x29
        /*0056*/ 	.short	(.L_1156 - .L_1155)


	//   ....[0]....
.L_1155:
        /*0058*/ 	.word	0xffffffff


	//   ....[1]....
        /*005c*/ 	.word	0xffffffff


	//   ....[2]....
        /*0060*/ 	.word	0xffffffff


	//   ....[3]....
        /*0064*/ 	.word	0xffffffff


	//   ....[4]....
        /*0068*/ 	.word	0xffffffff


	//   ....[5]....
        /*006c*/ 	.word	0xffffffff


	//   ....[6]....
        /*0070*/ 	.word	0xffffffff


	//   ....[7]....
        /*0074*/ 	.word	0xffffffff


	//   ....[8]....
        /*0078*/ 	.word	0xffffffff


	//   ....[9]....
        /*007c*/ 	.word	0xffffffff


	//   ....[10]....
        /*0080*/ 	.word	0xffffffff


	//   ....[11]....
        /*0084*/ 	.word	0xffffffff


	//----- nvinfo : EIATTR_COOP_GROUP_INSTR_OFFSETS
	.align		4
.L_1156:
        /*0088*/ 	.byte	0x04, 0x28
        /*008a*/ 	.short	(.L_1158 - .L_1157)


	//   ....[0]....
.L_1157:
        /*008c*/ 	.word	0x00007d50


	//   ....[1]....
        /*0090*/ 	.word	0x00007d70


	//   ....[2]....
        /*0094*/ 	.word	0x00007e10


	//   ....[3]....
        /*0098*/ 	.word	0x00007e20


	//   ....[4]....
        /*009c*/ 	.word	0x0000c4d0


	//   ....[5]....
        /*00a0*/ 	.word	0x0000c4f0


	//   ....[6]....
        /*00a4*/ 	.word	0x0000c520


	//   ....[7]....
        /*00a8*/ 	.word	0x0000c530


	//   ....[8]....
        /*00ac*/ 	.word	0x0000e2b0


	//   ....[9]....
        /*00b0*/ 	.word	0x0000e410


	//   ....[10]....
        /*00b4*/ 	.word	0x0000e430


	//   ....[11]....
        /*00b8*/ 	.word	0x0000e440


	//----- nvinfo : EIATTR_EXIT_INSTR_OFFSETS
	.align		4
.L_1158:
        /*00bc*/ 	.byte	0x04, 0x1c
        /*00be*/ 	.short	(.L_1160 - .L_1159)


	//   ....[0]....
.L_1159:
        /*00c0*/ 	.word	0x000005b0


	//   ....[1]....
        /*00c4*/ 	.word	0x000013b0


	//   ....[2]....
        /*00c8*/ 	.word	0x000013e0


	//   ....[3]....
        /*00cc*/ 	.word	0x0000ffc0


	//   ....[4]....
        /*00d0*/ 	.word	0x00010070


	//   ....[5]....
        /*00d4*/ 	.word	0x00010090


	//----- nvinfo : EIATTR_CRS_STACK_SIZE
	.align		4
.L_1160:
        /*00d8*/ 	.byte	0x04, 0x1e
        /*00da*/ 	.short	(.L_1162 - .L_1161)
.L_1161:
        /*00dc*/ 	.word	0x00000000


	//----- nvinfo : EIATTR_CBANK_PARAM_SIZE
	.align		4
.L_1162:
        /*00e0*/ 	.byte	0x03, 0x19
        /*00e2*/ 	.short	0x01d0


	//----- nvinfo : EIATTR_PARAM_CBANK
	.align		4
        /*00e4*/ 	.byte	0x04, 0x0a
        /*00e6*/ 	.short	(.L_1164 - .L_1163)
	.align		4
.L_1163:
        /*00e8*/ 	.word	index@(.nv.constant0._ZN5flash24flash_fwd_splitkv_kernelI23Flash_fwd_kernel_traitsILi256ELi64ELi64ELi4ELb0ELb0EN7cutlass6half_tE19Flash_kernel_traitsILi256ELi64ELi64ELi4ES3_EELb0ELb0ELb1ELb0ELb0ELb1ELb1ELb0EEEvNS_16Flash_fwd_paramsE)
        /*00ec*/ 	.short	0x0210
        /*00ee*/ 	.short	0x01d0


	//----- nvinfo : EIATTR_SW_WAR
	.align		4
.L_1164:
        /*00f0*/ 	.byte	0x04, 0x36
        /*00f2*/ 	.short	(.L_1166 - .L_1165)
.L_1165:
        /*00f4*/ 	.word	0x00000008
.L_1166:


//--------------------- .nv.info._ZN5flash24flash_fwd_splitkv_kernelI23Flash_fwd_kernel_traitsILi256ELi64ELi64ELi4ELb0ELb0EN7cutlass6half_tE19Flash_kernel_traitsILi256ELi64ELi64ELi4ES3_EELb0ELb0ELb0ELb0ELb1ELb0ELb1ELb1EEEvNS_16Flash_fwd_paramsE --------------------------
	.section	.nv.info._ZN5flash24flash_fwd_splitkv_kernelI23Flash_fwd_kernel_traitsILi256ELi64ELi64ELi4ELb0ELb0EN7cutlass6half_tE19Flash_kernel_traitsILi256ELi64ELi64ELi4ES3_EELb0ELb0ELb0ELb0ELb1ELb0ELb1ELb1EEEvNS_16Flash_fwd_paramsE,"",@"SHT_CUDA_INFO"
	.sectionflags	@""
	.align	4


	//----- nvinfo : EIATTR_CUDA_API_VERSION
	.align		4
        /*0000*/ 	.byte	0x04, 0x37
        /*0002*/ 	.short	(.L_1168 - .L_1167)
.L_1167:
        /*0004*/ 	.word	0x00000082


	//----- nvinfo : EIATTR_KPARAM_INFO
	.align		4
.L_1168:
        /*0008*/ 	.byte	0x04, 0x17
        /*000a*/ 	.short	(.L_1170 - .L_1169)
.L_1169:
        /*000c*/ 	.word	0x00000000
        /*0010*/ 	.short	0x0000
        /*0012*/ 	.short	0x0000
        /*0014*/ 	.byte	0x00, 0xf0, 0x41, 0x07


	//----- nvinfo : EIATTR_SPARSE_MMA_MASK
	.align		4
.L_1170:
        /*0018*/ 	.byte	0x03, 0x50
        /*001a*/ 	.short	0x0000


	//----- nvinfo : EIATTR_MAXREG_COUNT
	.align		4
        /*001c*/ 	.byte	0x03, 0x1b
        /*001e*/ 	.short	0x00ff


	//----- nvinfo : EIATTR_NUM_BARRIERS
	.align		4
        /*0020*/ 	.byte	0x02, 0x4c
        /*0022*/ 	.byte	0x01
	.zero		1


	//----- nvinfo : EIATTR_MERCURY_ISA_VERSION
	.align		4
        /*0024*/ 	.byte	0x03, 0x5f
        /*0026*/ 	.short	0x0101


	//----- nvinfo : EIATTR_COOP_GROUP_MASK_REGIDS
	.align		4
        /*0028*/ 	.byte	0x04, 0x29
        /*002a*/ 	.short	(.L_1172 - .L_1171)


	//   ....[0]....
.L_1171:
        /*002c*/ 	.word	0xffffffff


	//   ....[1]....
        /*0030*/ 	.word	0xffffffff


	//   ....[2]....
        /*0034*/ 	.word	0xffffffff


	//   ....[3]....
        /*0038*/ 	.word	0xffffffff


	//   ....[4]....
        /*003c*/ 	.word	0xffffffff


	//   ....[5]....
        /*0040*/ 	.word	0xffffffff


	//   ....[6]....
        /*0044*/ 	.word	0xffffffff


	//   ....[7]....
        /*0048*/ 	.word	0xffffffff


	//   ....[8]....
        /*004c*/ 	.word	0xffffffff


	//   ....[9]....
        /*0050*/ 	.word	0xffffffff


	//   ....[10]....
        /*0054*/ 	.word	0xffffffff


	//   ....[11]....
        /*0058*/ 	.word	0xffffffff


	//----- nvinfo : EIATTR_COOP_GROUP_INSTR_OFFSETS
	.align		4
.L_1172:
        /*005c*/ 	.byte	0x04, 0x28
        /*005e*/ 	.short	(.L_1174 - .L_1173)


	//   ....[0]....
.L_1173:
        /*0060*/ 	.word	0x00018340


	//   ....[1]....
        /*0064*/ 	.word	0x00018360


	//   ....[2]....
        /*0068*/ 	.word	0x00018400


	//   ....[3]....
        /*006c*/ 	.word	0x00018410


	//   ....[4]....
        /*0070*/ 	.word	0x0001b3d0


	//   ....[5]....
        /*0074*/ 	.word	0x0001b3f0


	//   ....[6]....
        /*0078*/ 	.word	0x0001b420


	//   ....[7]....
        /*007c*/ 	.word	0x0001b430


	//   ....[8]....
        /*0080*/ 	.word	0x0001d040


	//   ....[9]....
        /*0084*/ 	.word	0x0001d080


	//   ....[10]....
        /*0088*/ 	.word	0x0001d140


	//   ....[11]....
        /*008c*/ 	.word	0x0001d150


	//----- nvinfo : EIATTR_EXIT_INSTR_OFFSETS
	.align		4
.L_1174:
        /*0090*/ 	.byte	0x04, 0x1c
        /*0092*/ 	.short	(.L_1176 - .L_1175)


	//   ....[0]....
.L_1175:
        /*0094*/ 	.word	0x00000450


	//   ....[1]....
        /*0098*/ 	.word	0x00000d50


	//   ....[2]....
        /*009c*/ 	.word	0x00000d80


	//   ....[3]....
        /*00a0*/ 	.word	0x0001e900


	//   ....[4]....
        /*00a4*/ 	.word	0x0001e950


	//----- nvinfo : EIATTR_CRS_STACK_SIZE
	.align		4
.L_1176:
        /*00a8*/ 	.byte	0x04, 0x1e
        /*00aa*/ 	.short	(.L_1178 - .L_1177)
.L_1177:
        /*00ac*/ 	.word	0x00000000


	//----- nvinfo : EIATTR_CBANK_PARAM_SIZE
	.align		4
.L_1178:
        /*00b0*/ 	.byte	0x03, 0x19
        /*00b2*/ 	.short	0x01d0


	//----- nvinfo : EIATTR_PARAM_CBANK
	.align		4
        /*00b4*/ 	.byte	0x04, 0x0a
        /*00b6*/ 	.short	(.L_1180 - .L_1179)
	.align		4
.L_1179:
        /*00b8*/ 	.word	index@(.nv.constant0._ZN5flash24flash_fwd_splitkv_kernelI23Flash_fwd_kernel_traitsILi256ELi64ELi64ELi4ELb0ELb0EN7cutlass6half_tE19Flash_kernel_traitsILi256ELi64ELi64ELi4ES3_EELb0ELb0ELb0ELb0ELb1ELb0ELb1ELb1EEEvNS_16Flash_fwd_paramsE)
        /*00bc*/ 	.short	0x0210
        /*00be*/ 	.short	0x01d0


	//----- nvinfo : EIATTR_SW_WAR
	.align		4
.L_1180:
        /*00c0*/ 	.byte	0x04, 0x36
        /*00c2*/ 	.short	(.L_1182 - .L_1181)
.L_1181:
        /*00c4*/ 	.word	0x00000008
.L_1182:


//--------------------- .nv.info._ZN5flash24flash_fwd_splitkv_kernelI23Flash_fwd_kernel_traitsILi256ELi64ELi64ELi4ELb0ELb0EN7cutlass6half_tE19Flash_kernel_traitsILi256ELi64ELi64ELi4ES3_EELb0ELb0ELb0ELb0ELb1ELb1ELb1ELb1EEEvNS_16Flash_fwd_paramsE --------------------------
	.section	.nv.info._ZN5flash24flash_fwd_splitkv_kernelI23Flash_fwd_kernel_traitsILi256ELi64ELi64ELi4ELb0ELb0EN7cutlass6half_tE19Flash_kernel_traitsILi256ELi64ELi64ELi4ES3_EELb0ELb0ELb0ELb0ELb1ELb1ELb1ELb1EEEvNS_16Flash_fwd_paramsE,"",@"SHT_CUDA_INFO"
	.sectionflags	@""
	.align	4


	//----- nvinfo : EIATTR_CUDA_API_VERSION
	.align		4
        /*0000*/ 	.byte	0x04, 0x37
        /*0002*/ 	.short	(.L_1184 - .L_1183)
.L_1183:
        /*0004*/ 	.word	0x00000082


	//----- nvinfo : EIATTR_KPARAM_INFO
	.align		4
.L_1184:
        /*0008*/ 	.byte	0x04, 0x17
        /*000a*/ 	.short	(.L_1186 - .L_1185)
.L_1185:
        /*000c*/ 	.word	0x00000000
        /*0010*/ 	.short	0x0000
        /*0012*/ 	.short	0x0000
        /*0014*/ 	.byte	0x00, 0xf0, 0x41, 0x07


	//----- nvinfo : EIATTR_SPARSE_MMA_MASK
	.align		4
.L_1186:
        /*0018*/ 	.byte	0x03, 0x50
        /*001a*/ 	.short	0x0000


	//----- nvinfo : EIATTR_MAXREG_COUNT
	.align		4
        /*001c*/ 	.byte	0x03, 0x1b
        /*001e*/ 	.short	0x00ff


	//----- nvinfo : EIATTR_NUM_BARRIERS
	.align		4
        /*0020*/ 	.byte	0x02, 0x4c
        /*0022*/ 	.byte	0x01
	.zero		1


	//----- nvinfo : EIATTR_MERCURY_ISA_VERSION
	.align		4
        /*0024*/ 	.byte	0x03, 0x5f
        /*0026*/ 	.short	0x0101


	//----- nvinfo : EIATTR_COOP_GROUP_MASK_REGIDS
	.align		4
        /*0028*/ 	.byte	0x04, 0x29
        /*002a*/ 	.short	(.L_1188 - .L_1187)


	//   ....[0]....
.L_1187:
        /*002c*/ 	.word	0xffffffff


	//   ....[1]....
        /*0030*/ 	.word	0xffffffff


	//   ....[2]....
        /*0034*/ 	.word	0xffffffff


	//   ....[3]....
        /*0038*/ 	.word	0xffffffff


	//   ....[4]....
        /*003c*/ 	.word	0xffffffff


	//   ....[5]....
        /*0040*/ 	.word	0xffffffff


	//   ....[6]....
        /*0044*/ 	.word	0xffffffff


	//   ....[7]....
        /*0048*/ 	.word	0xffffffff


	//   ....[8]....
        /*004c*/ 	.word	0xffffffff


	//   ....[9]....
        /*0050*/ 	.word	0xffffffff


	//   ....[10]....
        /*0054*/ 	.word	0xffffffff


	//   ....[11]....
        /*0058*/ 	.word	0xffffffff


	//----- nvinfo : EIATTR_COOP_GROUP_INSTR_OFFSETS
	.align		4
.L_1188:
        /*005c*/ 	.byte	0x04, 0x28
        /*005e*/ 	.short	(.L_1190 - .L_1189)


	//   ....[0]....
.L_1189:
        /*0060*/ 	.word	0x00019a40


	//   ....[1]....
        /*0064*/ 	.word	0x00019a60


	//   ....[2]....
        /*0068*/ 	.word	0x00019b00


	//   ....[3]....
        /*006c*/ 	.word	0x00019b10


	//   ....[4]....
        /*0070*/ 	.word	0x0001cec0


	//   ....[5]....
        /*0074*/ 	.word	0x0001ced0


	//   ....[6]....
        /*0078*/ 	.word	0x0001cf00


	//   ....[7]....
        /*007c*/ 	.word	0x0001cf10


	//   ....[8]....
        /*0080*/ 	.word	0x0001ec70


	//   ....[9]....
        /*0084*/ 	.word	0x0001ecb0


	//   ....[10]....
        /*0088*/ 	.word	0x0001ed80


	//   ....[11]....
        /*008c*/ 	.word	0x0001ed90


	//----- nvinfo : EIATTR_EXIT_INSTR_OFFSETS
	.align		4
.L_1190:
        /*0090*/ 	.byte	0x04, 0x1c
        /*0092*/ 	.short	(.L_1192 - .L_1191)


	//   ....[0]....
.L_1191:
        /*0094*/ 	.word	0x00000450


	//   ....[1]....
        /*0098*/ 	.word	0x00000d50


	//   ....[2]....
        /*009c*/ 	.word	0x00000d80


	//   ....[3]....
        /*00a0*/ 	.word	0x00020530


	//   ....[4]....
        /*00a4*/ 	.word	0x00020580


	//----- nvinfo : EIATTR_CRS_STACK_SIZE
	.align		4
.L_1192:
        /*00a8*/ 	.byte	0x04, 0x1e
        /*00aa*/ 	.short	(.L_1194 - .L_1193)
.L_1193:
        /*00ac*/ 	.word	0x00000000


	//----- nvinfo : EIATTR_CBANK_PARAM_SIZE
	.align		4
.L_1194:
        /*00b0*/ 	.byte	0x03, 0x19
        /*00b2*/ 	.short	0x01d0


	//----- nvinfo : EIATTR_PARAM_CBANK
	.align		4
        /*00b4*/ 	.byte	0x04, 0x0a
        /*00b6*/ 	.short	(.L_1196 - .L_1195)
	.align		4
.L_1195:
        /*00b8*/ 	.word	index@(.nv.constant0._ZN5flash24flash_fwd_splitkv_kernelI23Flash_fwd_kernel_traitsILi256ELi64ELi64ELi4ELb0ELb0EN7cutlass6half_tE19Flash_kernel_traitsILi256ELi64ELi64ELi4ES3_EELb0ELb0ELb0ELb0ELb1ELb1ELb1ELb1EEEvNS_16Flash_fwd_paramsE)
        /*00bc*/ 	.short	0x0210
        /*00be*/ 	.short	0x01d0


	//----- nvinfo : EIATTR_SW_WAR
	.align		4
.L_1196:
        /*00c0*/ 	.byte	0x04, 0x36
        /*00c2*/ 	.short	(.L_1198 - .L_1197)
.L_1197:
        /*00c4*/ 	.word	0x00000008
.L_1198:


//--------------------- .nv.info._ZN5flash24flash_fwd_splitkv_kernelI23Flash_fwd_kernel_traitsILi256ELi64ELi64ELi4ELb0ELb0EN7cutlass6half_tE19Flash_kernel_traitsILi256ELi64ELi64ELi4ES3_EELb0ELb0ELb1ELb0ELb0ELb0ELb1ELb1EEEvNS_16Flash_fwd_paramsE --------------------------
	.section	.nv.info._ZN5flash24flash_fwd_splitkv_kernelI23Flash_fwd_kernel_traitsILi256ELi64ELi64ELi4ELb0ELb0EN7cutlass6half_tE19Flash_kernel_traitsILi256ELi64ELi64ELi4ES3_EELb0ELb0ELb1ELb0ELb0ELb0ELb1ELb1EEEvNS_16Flash_fwd_paramsE,"",@"SHT_CUDA_INFO"
	.sectionflags	@""
	.align	4


	//----- nvinfo : EIATTR_CUDA_API_VERSION
	.align		4
        /*0000*/ 	.byte	0x04, 0x37
        /*0002*/ 	.short	(.L_1200 - .L_1199)
.L_1199:
        /*0004*/ 	.word	0x00000082


	//----- nvinfo : EIATTR_KPARAM_INFO
	.align		4
.L_1200:
        /*0008*/ 	.byte	0x04, 0x17
        /*000a*/ 	.short	(.L_1202 - .L_1201)
.L_1201:
        /*000c*/ 	.word	0x00000000
        /*0010*/ 	.short	0x0000
        /*0012*/ 	.short	0x0000
        /*0014*/ 	.byte	0x00, 0xf0, 0x41, 0x07


	//----- nvinfo : EIATTR_SPARSE_MMA_MASK
	.align		4
.L_1202:
        /*0018*/ 	.byte	0x03, 0x50
        /*001a*/ 	.short	0x0000


	//----- nvinfo : EIATTR_MAXREG_COUNT
	.align		4
        /*001c*/ 	.byte	0x03, 0x1b
        /*001e*/ 	.short	0x00ff


	//----- nvinfo : EIATTR_NUM_BARRIERS
	.align		4
        /*0020*/ 	.byte	0x02, 0x4c
        /*0022*/ 	.byte	0x01
	.zero		1


	//----- nvinfo : EIATTR_ANNOTATIONS
	.align		4
        /*0024*/ 	.byte	0x04, 0x55
        /*0026*/ 	.short	(.L_1204 - .L_1203)


	//   ....[0]....
.L_1203:
        /* <DEDUP_REMOVED lines=27> */
        /*01cc*/ 	.byte	0x00, 0x5c, 0x02, 0x00


	//----- nvinfo : EIATTR_MERCURY_ISA_VERSION
	.align		4
.L_1204:
        /*01d0*/ 	.byte	0x03, 0x5f
        /*01d2*/ 	.short	0x0101


	//----- nvinfo : EIATTR_COOP_GROUP_MASK_REGIDS
	.align		4
        /*01d4*/ 	.byte	0x04, 0x29
        /*01d6*/ 	.short	(.L_1206 - .L_1205)


	//   ....[0]....
.L_1205:
        /*01d8*/ 	.word	0xffffffff


	//   ....[1]....
        /*01dc*/ 	.word	0xffffffff


	//   ....[2]....
        /*01e0*/ 	.word	0xffffffff


	//   ....[3]....
        /*01e4*/ 	.word	0xffffffff


	//   ....[4]....
        /*01e8*/ 	.word	0xffffffff


	//   ....[5]....
        /*01ec*/ 	.word	0xffffffff


	//   ....[6]....
        /*01f0*/ 	.word	0xffffffff


	//   ....[7]....
        /*01f4*/ 	.word	0xffffffff


	//   ....[8]....
        /*01f8*/ 	.word	0xffffffff


	//   ....[9]....
        /*01fc*/ 	.word	0xffffffff


	//   ....[10]....
        /*0200*/ 	.word	0xffffffff


	//   ....[11]....
        /*0204*/ 	.word	0xffffffff


	//   ....[12]....
        /*0208*/ 	.word	0x05000004


	//   ....[13]....
        /*020c*/ 	.word	0x05000004


	//   ....[14]....
        /*0210*/ 	.word	0x05000004


	//   ....[15]....
        /*0214*/ 	.word	0x05000004


	//----- nvinfo : EIATTR_COOP_GROUP_INSTR_OFFSETS
	.align		4
.L_1206:
        /*0218*/ 	.byte	0x04, 0x28
        /*021a*/ 	.short	(.L_1208 - .L_1207)


	//   ....[0]....
.L_1207:
        /*021c*/ 	.word	0x0001d650


	//   ....[1]....
        /*0220*/ 	.word	0x0001d680


	//   ....[2]....
        /*0224*/ 	.word	0x0001d6a0


	//   ....[3]....
        /*0228*/ 	.word	0x0001d6c0


	//   ....[4]....
        /*022c*/ 	.word	0x00022d50


	//   ....[5]....
        /*0230*/ 	.word	0x00022d70


	//   ....[6]....
        /*0234*/ 	.word	0x00022d90


	//   ....[7]....
        /*0238*/ 	.word	0x00022db0


	//   ....[8]....
        /*023c*/ 	.word	0x00024b00


	//   ....[9]....
        /*0240*/ 	.word	0x00024b10


	//   ....[10]....
        /*0244*/ 	.word	0x00024b40


	//   ....[11]....
        /*0248*/ 	.word	0x00024b50


	//   ....[12]....
        /*024c*/ 	.word	0x00026d80


	//   ....[13]....
        /*0250*/ 	.word	0x00026df0


	//   ....[14]....
        /*0254*/ 	.word	0x00026e60


	//   ....[15]....
        /*0258*/ 	.word	0x00026ec0


	//----- nvinfo : EIATTR_EXIT_INSTR_OFFSETS
	.align		4
.L_1208:
        /*025c*/ 	.byte	0x04, 0x1c
        /*025e*/ 	.short	(.L_1210 - .L_1209)


	//   ....[0]....
.L_1209:
        /*0260*/ 	.word	0x00000200


	//----- nvinfo : EIATTR_CRS_STACK_SIZE
	.align		4
.L_1210:
        /*0264*/ 	.byte	0x04, 0x1e
        /*0266*/ 	.short	(.L_1212 - .L_1211)
.L_1211:
        /*0268*/ 	.word	0x00000000


	//----- nvinfo : EIATTR_CBANK_PARAM_SIZE
	.align		4
.L_1212:
        /*026c*/ 	.byte	0x03, 0x19
        /*026e*/ 	.short	0x01d0


	//----- nvinfo : EIATTR_PARAM_CBANK
	.align		4
        /*0270*/ 	.byte	0x04, 0x0a
        /*0272*/ 	.short	(.L_1214 - .L_1213)
	.align		4
.L_1213:
        /*0274*/ 	.word	index@(.nv.constant0._ZN5flash24flash_fwd_splitkv_kernelI23Flash_fwd_kernel_traitsILi256ELi64ELi64ELi4ELb0ELb0EN7cutlass6half_tE19Flash_kernel_traitsILi256ELi64ELi64ELi4ES3_EELb0ELb0ELb1ELb0ELb0ELb0ELb1ELb1EEEvNS_16Flash_fwd_paramsE)
        /*0278*/ 	.short	0x0210
        /*027a*/ 	.short	0x01d0


	//----- nvinfo : EIATTR_SW_WAR
	.align		4
.L_1214:
        /*027c*/ 	.byte	0x04, 0x36
        /*027e*/ 	.short	(.L_1216 - .L_1215)
.L_1215:
        /*0280*/ 	.word	0x00000008
.L_1216:


//--------------------- .nv.info._ZN5flash24flash_fwd_splitkv_kernelI23Flash_fwd_kernel_traitsILi256ELi64ELi64ELi4ELb0ELb0EN7cutlass6half_tE19Flash_kernel_traitsILi256ELi64ELi64ELi4ES3_EELb0ELb0ELb1ELb0ELb0ELb1ELb1ELb1EEEvNS_16Flash_fwd_paramsE --------------------------
	.section	.nv.info._ZN5flash24flash_fwd_splitkv_kernelI23Flash_fwd_kernel_traitsILi256ELi64ELi64ELi4ELb0ELb0EN7cutlass6half_tE19Flash_kernel_traitsILi256ELi64ELi64ELi4ES3_EELb0ELb0ELb1ELb0ELb0ELb1ELb1ELb1EEEvNS_16Flash_fwd_paramsE,"",@"SHT_CUDA_INFO"
	.sectionflags	@""
	.align	4


	//----- nvinfo : EIATTR_CUDA_API_VERSION
	.align		4
        /*0000*/ 	.byte	0x04, 0x37
        /*0002*/ 	.short	(.L_1218 - .L_1217)
.L_1217:
        /*0004*/ 	.word	0x00000082


	//----- nvinfo : EIATTR_KPARAM_INFO
	.align		4
.L_1218:
        /*0008*/ 	.byte	0x04, 0x17
        /*000a*/ 	.short	(.L_1220 - .L_1219)
.L_1219:
        /*000c*/ 	.word	0x00000000
        /*0010*/ 	.short	0x0000
        /*0012*/ 	.short	0x0000
        /*0014*/ 	.byte	0x00, 0xf0, 0x41, 0x07


	//----- nvinfo : EIATTR_SPARSE_MMA_MASK
	.align		4
.L_1220:
        /*0018*/ 	.byte	0x03, 0x50
        /*001a*/ 	.short	0x0000


	//----- nvinfo : EIATTR_MAXREG_COUNT
	.align		4
        /*001c*/ 	.byte	0x03, 0x1b
        /*001e*/ 	.short	0x00ff


	//----- nvinfo : EIATTR_NUM_BARRIERS
	.align		4
        /*0020*/ 	.byte	0x02, 0x4c
        /*0022*/ 	.byte	0x01
	.zero		1


	//----- nvinfo : EIATTR_ANNOTATIONS
	.align		4
        /*0024*/ 	.byte	0x04, 0x55
        /*0026*/ 	.short	(.L_1222 - .L_1221)


	//   ....[0]....
.L_1221:
        /* <DEDUP_REMOVED lines=26> */


	//----- nvinfo : EIATTR_MERCURY_ISA_VERSION
	.align		4
.L_1222:
        /*01b0*/ 	.byte	0x03, 0x5f
        /*01b2*/ 	.short	0x0101


	//----- nvinfo : EIATTR_COOP_GROUP_MASK_REGIDS
	.align		4
        /*01b4*/ 	.byte	0x04, 0x29
        /*01b6*/ 	.short	(.L_1224 - .L_1223)


	//   ....[0]....
.L_1223:
        /*01b8*/ 	.word	0xffffffff


	//   ....[1]....
        /*01bc*/ 	.word	0xffffffff


	//   ....[2]....
        /*01c0*/ 	.word	0xffffffff


	//   ....[3]....
        /*01c4*/ 	.word	0xffffffff


	//   ....[4]....
        /*01c8*/ 	.word	0xffffffff


	//   ....[5]....
        /*01cc*/ 	.word	0xffffffff


	//   ....[6]....
        /*01d0*/ 	.word	0xffffffff


	//   ....[7]....
        /*01d4*/ 	.word	0xffffffff


	//   ....[8]....
        /*01d8*/ 	.word	0xffffffff


	//   ....[9]....
        /*01dc*/ 	.word	0xffffffff


	//   ....[10]....
        /*01e0*/ 	.word	0xffffffff


	//   ....[11]....
        /*01e4*/ 	.word	0xffffffff


	//   ....[12]....
        /*01e8*/ 	.word	0x05000004


	//   ....[13]....
        /*01ec*/ 	.word	0x05000004


	//   ....[14]....
        /*01f0*/ 	.word	0x05000004


	//   ....[15]....
        /*01f4*/ 	.word	0x05000004


	//----- nvinfo : EIATTR_COOP_GROUP_INSTR_OFFSETS
	.align		4
.L_1224:
        /*01f8*/ 	.byte	0x04, 0x28
        /*01fa*/ 	.short	(.L_1226 - .L_1225)


	//   ....[0]....
.L_1225:
        /*01fc*/ 	.word	0x0001d980


	//   ....[1]....
        /*0200*/ 	.word	0x0001d9c0


	//   ....[2]....
        /*0204*/ 	.word	0x0001d9e0


	//   ....[3]....
        /*0208*/ 	.word	0x0001da00


	//   ....[4]....
        /*020c*/ 	.word	0x000239d0


	//   ....[5]....
        /*0210*/ 	.word	0x000239f0


	//   ....[6]....
        /*0214*/ 	.word	0x00023a10


	//   ....[7]....
        /*0218*/ 	.word	0x00023a30


	//   ....[8]....
        /*021c*/ 	.word	0x000257b0


	//   ....[9]....
        /*0220*/ 	.word	0x000257c0


	//   ....[10]....
        /*0224*/ 	.word	0x000257f0


	//   ....[11]....
        /*0228*/ 	.word	0x00025800


	//   ....[12]....
        /*022c*/ 	.word	0x00027a30


	//   ....[13]....
        /*0230*/ 	.word	0x00027aa0


	//   ....[14]....
        /*0234*/ 	.word	0x00027b10


	//   ....[15]....
        /*0238*/ 	.word	0x00027b70


	//----- nvinfo : EIATTR_EXIT_INSTR_OFFSETS
	.align		4
.L_1226:
        /*023c*/ 	.byte	0x04, 0x1c
        /*023e*/ 	.short	(.L_1228 - .L_1227)


	//   ....[0]....
.L_1227:
        /*0240*/ 	.word	0x00000200


	//----- nvinfo : EIATTR_CRS_STACK_SIZE
	.align		4
.L_1228:
        /*0244*/ 	.byte	0x04, 0x1e
        /*0246*/ 	.short	(.L_1230 - .L_1229)
.L_1229:
        /*0248*/ 	.word	0x00000000


	//----- nvinfo : EIATTR_CBANK_PARAM_SIZE
	.align		4
.L_1230:
        /*024c*/ 	.byte	0x03, 0x19
        /*024e*/ 	.short	0x01d0


	//----- nvinfo : EIATTR_PARAM_CBANK
	.align		4
        /*0250*/ 	.byte	0x04, 0x0a
        /*0252*/ 	.short	(.L_1232 - .L_1231)
	.align		4
.L_1231:
        /*0254*/ 	.word	index@(.nv.constant0._ZN5flash24flash_fwd_splitkv_kernelI23Flash_fwd_kernel_traitsILi256ELi64ELi64ELi4ELb0ELb0EN7cutlass6half_tE19Flash_kernel_traitsILi256ELi64ELi64ELi4ES3_EELb0ELb0ELb1ELb0ELb0ELb1ELb1ELb1EEEvNS_16Flash_fwd_paramsE)
        /*0258*/ 	.short	0x0210
        /*025a*/ 	.short	0x01d0


	//----- nvinfo : EIATTR_SW_WAR
	.align		4
.L_1232:
        /*025c*/ 	.byte	0x04, 0x36
        /*025e*/ 	.short	(.L_1234 - .L_1233)
.L_1233:
        /*0260*/ 	.word	0x00000008
.L_1234:


//--------------------- .nv.info._ZN5flash24flash_fwd_splitkv_kernelI23Flash_fwd_kernel_traitsILi256ELi64ELi64ELi4ELb0ELb0EN7cutlass6half_tE19Flash_kernel_traitsILi256ELi64ELi64ELi4ES3_EELb0ELb1ELb0ELb0ELb1ELb0ELb0ELb0EEEvNS_16Flash_fwd_paramsE --------------------------
	.section	.nv.info._ZN5flash24flash_fwd_splitkv_kernelI23Flash_fwd_kernel_traitsILi256ELi64ELi64ELi4ELb0ELb0EN7cutlass6half_tE19Flash_kernel_traitsILi256ELi64ELi64ELi4ES3_EELb0ELb1ELb0ELb0ELb1ELb0ELb0ELb0EEEvNS_16Flash_fwd_paramsE,"",@"SHT_CUDA_INFO"
	.sectionflags	@""
	.align	4


	//----- nvinfo : EIATTR_CUDA_API_VERSION
	.align		4
        /*0000*/ 	.byte	0x04, 0x37
        /*0002*/ 	.short	(.L_1236 - .L_1235)
.L_1235:
        /*0004*/ 	.word	0x00000082


	//----- nvinfo : EIATTR_KPARAM_INFO
	.align		4
.L_1236:
        /*0008*/ 	.byte	0x04, 0x17
        /*000a*/ 	.short	(.L_1238 - .L_1237)
.L_1237:
        /*000c*/ 	.word	0x00000000
        /*0010*/ 	.short	0x0000
        /*0012*/ 	.short	0x0000
        /*0014*/ 	.byte	0x00, 0xf0, 0x41, 0x07


	//----- nvinfo : EIATTR_SPARSE_MMA_MASK
	.align		4
.L_1238:
        /*0018*/ 	.byte	0x03, 0x50
        /*001a*/ 	.short	0x0000


	//----- nvinfo : EIATTR_MAXREG_COUNT
	.align		4
        /*001c*/ 	.byte	0x03, 0x1b
        /*001e*/ 	.short	0x00ff


	//----- nvinfo : EIATTR_NUM_BARRIERS
	.align		4
        /*0020*/ 	.byte	0x02, 0x4c
        /*0022*/ 	.byte	0x01
	.zero		1


	//----- nvinfo : EIATTR_MERCURY_ISA_VERSION
	.align		4
        /*0024*/ 	.byte	0x03, 0x5f
        /*0026*/ 	.short	0x0101


	//----- nvinfo : EIATTR_INT_WARP_WIDE_INSTR_OFFSETS
	.align		4
        /*0028*/ 	.byte	0x04, 0x31
        /*002a*/ 	.short	(.L_1240 - .L_1239)


	//   ....[0]....
.L_1239:
        /*002c*/ 	.word	0x00002560


	//   ....[1]....
        /*0030*/ 	.word	0x000027b0


	//----- nvinfo : EIATTR_COOP_GROUP_MASK_REGIDS
	.align		4
.L_1240:
        /*0034*/ 	.byte	0x04, 0x29
        /*0036*/ 	.short	(.L_1242 - .L_1241)


	//   ....[0]....
.L_1241:
        /*0038*/ 	.word	0xffffffff


	//   ....[1]....
        /*003c*/ 	.word	0xffffffff


	//   ....[2]....
        /*0040*/ 	.word	0xffffffff


	//   ....[3]....
        /*0044*/ 	.word	0xffffffff


	//   ....[4]....
        /*0048*/ 	.word	0xffffffff


	//   ....[5]....
        /*004c*/ 	.word	0xffffffff


	//   ....[6]....
        /*0050*/ 	.word	0xffffffff


	//   ....[7]....
        /*0054*/ 	.word	0xffffffff


	//   ....[8]....
        /*0058*/ 	.word	0xffffffff


	//   ....[9]....
        /*005c*/ 	.word	0xffffffff


	//   ....[10]....
        /*0060*/ 	.word	0xffffffff


	//   ....[11]....
        /*0064*/ 	.word	0xffffffff


	//   ....[12]....
        /*0068*/ 	.word	0xffffffff


	//   ....[13]....
        /*006c*/ 	.word	0xffffffff


	//   ....[14]....
        /*0070*/ 	.word	0xffffffff


	//   ....[15]....
        /*0074*/ 	.word	0xffffffff


	//----- nvinfo : EIATTR_COOP_GROUP_INSTR_OFFSETS
	.align		4
.L_1242:
        /*0078*/ 	.byte	0x04, 0x28
        /*007a*/ 	.short	(.L_1244 - .L_1243)


	//   ....[0]....
.L_1243:
        /*007c*/ 	.word	0x00004f20


	//   ....[1]....
        /*0080*/ 	.word	0x00004f50


	//   ....[2]....
        /*0084*/ 	.word	0x00004ff0


	//   ....[3]....
        /*0088*/ 	.word	0x00005000


	//   ....[4]....
        /*008c*/ 	.word	0x000087c0


	//   ....[5]....
        /*0090*/ 	.word	0x000087d0


	//   ....[6]....
        /*0094*/ 	.word	0x00008800


	//   ....[7]....
        /*0098*/ 	.word	0x00008810


	//   ....[8]....
        /*009c*/ 	.word	0x0000c740


	//   ....[9]....
        /*00a0*/ 	.word	0x0000c7e0


	//   ....[10]....
        /*00a4*/ 	.word	0x0000c800


	//   ....[11]....
        /*00a8*/ 	.word	0x0000c820


	//   ....[12]....
        /*00ac*/ 	.word	0x0000e5b0


	//   ....[13]....
        /*00b0*/ 	.word	0x0000e5f0


	//   ....[14]....
        /*00b4*/ 	.word	0x0000e660


	//   ....[15]....
        /*00b8*/ 	.word	0x0000e670


	//----- nvinfo : EIATTR_EXIT_INSTR_OFFSETS
	.align		4
.L_1244:
        /*00bc*/ 	.byte	0x04, 0x1c
        /*00be*/ 	.short	(.L_1246 - .L_1245)


	//   ....[0]....
.L_1245:
        /*00c0*/ 	.word	0x000004b0


	//   ....[1]....
        /*00c4*/ 	.word	0x00000ee0


	//   ....[2]....
        /*00c8*/ 	.word	0x00000f10


	//   ....[3]....
        /*00cc*/ 	.word	0x00010350


	//   ....[4]....
        /*00d0*/ 	.word	0x00010450


	//----- nvinfo : EIATTR_CRS_STACK_SIZE
	.align		4
.L_1246:
        /*00d4*/ 	.byte	0x04, 0x1e
        /*00d6*/ 	.short	(.L_1248 - .L_1247)
.L_1247:
        /*00d8*/ 	.word	0x00000000


	//----- nvinfo : EIATTR_CBANK_PARAM_SIZE
	.align		4
.L_1248:
        /*00dc*/ 	.byte	0x03, 0x19
        /*00de*/ 	.short	0x01d0


	//----- nvinfo : EIATTR_PARAM_CBANK
	.align		4
        /*00e0*/ 	.byte	0x04, 0x0a
        /*00e2*/ 	.short	(.L_1250 - .L_1249)
	.align		4
.L_1249:
        /*00e4*/ 	.word	index@(.nv.constant0._ZN5flash24flash_fwd_splitkv_kernelI23Flash_fwd_kernel_traitsILi256ELi64ELi64ELi4ELb0ELb0EN7cutlass6half_tE19Flash_kernel_traitsILi256ELi64ELi64ELi4ES3_EELb0ELb1ELb0ELb0ELb1ELb0ELb0ELb0EEEvNS_16Flash_fwd_paramsE)
        /*00e8*/ 	.short	0x0210
        /*00ea*/ 	.short	0x01d0


	//----- nvinfo : EIATTR_SW_WAR
	.align		4
.L_1250:
        /*00ec*/ 	.byte	0x04, 0x36
        /*00ee*/ 	.short	(.L_1252 - .L_1251)
.L_1251:
        /*00f0*/ 	.word	0x00000008
.L_1252:


//--------------------- .nv.info._ZN5flash24flash_fwd_splitkv_kernelI23Flash_fwd_kernel_traitsILi256ELi64ELi64ELi4ELb0ELb0EN7cutlass6half_tE19Flash_kernel_traitsILi256ELi64ELi64ELi4ES3_EELb0ELb1ELb0ELb0ELb1ELb1ELb0ELb0EEEvNS_16Flash_fwd_paramsE --------------------------
	.section	.nv.info._ZN5flash24flash_fwd_splitkv_kernelI23Flash_fwd_kernel_traitsILi256ELi64ELi64ELi4ELb0ELb0EN7cutlass6half_tE19Flash_kernel_traitsILi256ELi64ELi64ELi4ES3_EELb0ELb1ELb0ELb0ELb1ELb1ELb0ELb0EEEvNS_16Flash_fwd_paramsE,"",@"SHT_CUDA_INFO"
	.sectionflags	@""
	.align	4


	//----- nvinfo : EIATTR_CUDA_API_VERSION
	.align		4
        /*0000*/ 	.byte	0x04, 0x37
        /*0002*/ 	.short	(.L_1254 - .L_1253)
.L_1253:
        /*0004*/ 	.word	0x00000082


	//----- nvinfo : EIATTR_KPARAM_INFO
	.align		4
.L_1254:
        /*0008*/ 	.byte	0x04, 0x17
        /*000a*/ 	.short	(.L_1256 - .L_1255)
.L_1255:
        /*000c*/ 	.word	0x00000000
        /*0010*/ 	.short	0x0000
        /*0012*/ 	.short	0x0000
        /*0014*/ 	.byte	0x00, 0xf0, 0x41, 0x07


	//----- nvinfo : EIATTR_SPARSE_MMA_MASK
	.align		4
.L_1256:
        /*0018*/ 	.byte	0x03, 0x50
        /*001a*/ 	.short	0x0000


	//----- nvinfo : EIATTR_MAXREG_COUNT
	.align		4
        /*001c*/ 	.byte	0x03, 0x1b
        /*001e*/ 	.short	0x00ff


	//----- nvinfo : EIATTR_NUM_BARRIERS
	.align		4
        /*0020*/ 	.byte	0x02, 0x4c
        /*0022*/ 	.byte	0x01
	.zero		1


	//----- nvinfo : EIATTR_MERCURY_ISA_VERSION
	.align		4
        /*0024*/ 	.byte	0x03, 0x5f
        /*0026*/ 	.short	0x0101


	//----- nvinfo : EIATTR_INT_WARP_WIDE_INSTR_OFFSETS
	.align		4
        /*0028*/ 	.byte	0x04, 0x31
        /*002a*/ 	.short	(.L_1258 - .L_1257)


	//   ....[0]....
.L_1257:
        /*002c*/ 	.word	0x00002600


	//   ....[1]....
        /*0030*/ 	.word	0x00002870


	//----- nvinfo : EIATTR_COOP_GROUP_MASK_REGIDS
	.align		4
.L_1258:
        /*0034*/ 	.byte	0x04, 0x29
        /*0036*/ 	.short	(.L_1260 - .L_1259)


	//   ....[0]....
.L_1259:
        /*0038*/ 	.word	0xffffffff


	//   ....[1]....
        /*003c*/ 	.word	0xffffffff


	//   ....[2]....
        /*0040*/ 	.word	0xffffffff


	//   ....[3]....
        /*0044*/ 	.word	0xffffffff


	//   ....[4]....
        /*0048*/ 	.word	0xffffffff


	//   ....[5]....
        /*004c*/ 	.word	0xffffffff


	//   ....[6]....
        /*0050*/ 	.word	0xffffffff


	//   ....[7]....
        /*0054*/ 	.word	0xffffffff


	//   ....[8]....
        /*0058*/ 	.word	0xffffffff


	//   ....[9]....
        /*005c*/ 	.word	0xffffffff


	//   ....[10]....
        /*0060*/ 	.word	0xffffffff


	//   ....[11]....
        /*0064*/ 	.word	0xffffffff


	//   ....[12]....
        /*0068*/ 	.word	0xffffffff


	//   ....[13]....
        /*006c*/ 	.word	0xffffffff


	//   ....[14]....
        /*0070*/ 	.word	0xffffffff


	//   ....[15]....
        /*0074*/ 	.word	0xffffffff


	//----- nvinfo : EIATTR_COOP_GROUP_INSTR_OFFSETS
	.align		4
.L_1260:
        /*0078*/ 	.byte	0x04, 0x28
        /*007a*/ 	.short	(.L_1262 - .L_1261)


	//   ....[0]....
.L_1261:
        /*007c*/ 	.word	0x00005360


	//   ....[1]....
        /*0080*/ 	.word	0x00005390


	//   ....[2]....
        /*0084*/ 	.word	0x00005430


	//   ....[3]....
        /*0088*/ 	.word	0x00005440


	//   ....[4]....
        /*008c*/ 	.word	0x00008ff0


	//   ....[5]....
        /*0090*/ 	.word	0x00009000


	//   ....[6]....
        /*0094*/ 	.word	0x00009030


	//   ....[7]....
        /*0098*/ 	.word	0x00009040


	//   ....[8]....
        /*009c*/ 	.word	0x0000d3e0


	//   ....[9]....
        /*00a0*/ 	.word	0x0000d3f0


	//   ....[10]....
        /*00a4*/ 	.word	0x0000d420


	//   ....[11]....
        /*00a8*/ 	.word	0x0000d430


	//   ....[12]....
        /*00ac*/ 	.word	0x0000f1d0


	//   ....[13]....
        /*00b0*/ 	.word	0x0000f210


	//   ....[14]....
        /*00b4*/ 	.word	0x0000f280


	//   ....[15]....
        /*00b8*/ 	.word	0x0000f290


	//----- nvinfo : EIATTR_EXIT_INSTR_OFFSETS
	.align		4
.L_1262:
        /*00bc*/ 	.byte	0x04, 0x1c
        /*00be*/ 	.short	(.L_1264 - .L_1263)


	//   ....[0]....
.L_1263:
        /*00c0*/ 	.word	0x000004b0


	//   ....[1]....
        /*00c4*/ 	.word	0x00000ee0


	//   ....[2]....
        /*00c8*/ 	.word	0x00000f10


	//   ....[3]....
        /*00cc*/ 	.word	0x00010f70


	//   ....[4]....
        /*00d0*/ 	.word	0x00011070


	//----- nvinfo : EIATTR_CRS_STACK_SIZE
	.align		4
.L_1264:
        /*00d4*/ 	.byte	0x04, 0x1e
        /*00d6*/ 	.short	(.L_1266 - .L_1265)
.L_1265:
        /*00d8*/ 	.word	0x00000000


	//----- nvinfo : EIATTR_CBANK_PARAM_SIZE
	.align		4
.L_1266:
        /*00dc*/ 	.byte	0x03, 0x19
        /*00de*/ 	.short	0x01d0


	//----- nvinfo : EIATTR_PARAM_CBANK
	.align		4
        /*00e0*/ 	.byte	0x04, 0x0a
        /*00e2*/ 	.short	(.L_1268 - .L_1267)
	.align		4
.L_1267:
        /*00e4*/ 	.word	index@(.nv.constant0._ZN5flash24flash_fwd_splitkv_kernelI23Flash_fwd_kernel_traitsILi256ELi64ELi64ELi4ELb0ELb0EN7cutlass6half_tE19Flash_kernel_traitsILi256ELi64ELi64ELi4ES3_EELb0ELb1ELb0ELb0ELb1ELb1ELb0ELb0EEEvNS_16Flash_fwd_paramsE)
        /*00e8*/ 	.short	0x0210
        /*00ea*/ 	.short	0x01d0


	//----- nvinfo : EIATTR_SW_WAR
	.align		4
.L_1268:
        /*00ec*/ 	.byte	0x04, 0x36
        /*00ee*/ 	.short	(.L_1270 - .L_1269)
.L_1269:
        /*00f0*/ 	.word	0x00000008
.L_1270:


//--------------------- .nv.info._ZN5flash24flash_fwd_splitkv_kernelI23Flash_fwd_kernel_traitsILi256ELi64ELi64ELi4ELb0ELb0EN7cutlass6half_tE19Flash_kernel_traitsILi256ELi64ELi64ELi4ES3_EELb0ELb1ELb1ELb0ELb0ELb0ELb0ELb0EEEvNS_16Flash_fwd_paramsE --------------------------
	.section	.nv.info._ZN5flash24flash_fwd_splitkv_kernelI23Flash_fwd_kernel_traitsILi256ELi64ELi64ELi4ELb0ELb0EN7cutlass6half_tE19Flash_kernel_traitsILi256ELi64ELi64ELi4ES3_EELb0ELb1ELb1ELb0ELb0ELb0ELb0ELb0EEEvNS_16Flash_fwd_paramsE,"",@"SHT_CUDA_INFO"
	.sectionflags	@""
	.align	4


	//----- nvinfo : EIATTR_CUDA_API_VERSION
	.align		4
        /*0000*/ 	.byte	0x04, 0x37
        /*0002*/ 	.short	(.L_1272 - .L_1271)
.L_1271:
        /*0004*/ 	.word	0x00000082


	//----- nvinfo : EIATTR_KPARAM_INFO
	.align		4
.L_1272:
        /*0008*/ 	.byte	0x04, 0x17
        /*000a*/ 	.short	(.L_1274 - .L_1273)
.L_1273:
        /*000c*/ 	.word	0x00000000
        /*0010*/ 	.short	0x0000
        /*0012*/ 	.short	0x0000
        /*0014*/ 	.byte	0x00, 0xf0, 0x41, 0x07


	//----- nvinfo : EIATTR_SPARSE_MMA_MASK
	.align		4
.L_1274:
        /*0018*/ 	.byte	0x03, 0x50
        /*001a*/ 	.short	0x0000


	//----- nvinfo : EIATTR_MAXREG_COUNT
	.align		4
        /*001c*/ 	.byte	0x03, 0x1b
        /*001e*/ 	.short	0x00ff


	//----- nvinfo : EIATTR_NUM_BARRIERS
	.align		4
        /*0020*/ 	.byte	0x02, 0x4c
        /*0022*/ 	.byte	0x01
	.zero		1


	//----- nvinfo : EIATTR_ANNOTATIONS
	.align		4
        /*0024*/ 	.byte	0x04, 0x55
        /*0026*/ 	.short	(.L_1276 - .L_1275)


	//   ....[0]....
.L_1275:
        /*0028*/ 	.word	0x00000001
        /*002c*/ 	.byte	0xd0, 0x11, 0x01, 0x00, 0x01, 0x00, 0x00, 0x00, 0xf0, 0x3e, 0x01, 0x00


	//----- nvinfo : EIATTR_MERCURY_ISA_VERSION
	.align		4
.L_1276:
        /*0038*/ 	.byte	0x03, 0x5f
        /*003a*/ 	.short	0x0101


	//----- nvinfo : EIATTR_INT_WARP_WIDE_INSTR_OFFSETS
	.align		4
        /*003c*/ 	.byte	0x04, 0x31
        /*003e*/ 	.short	(.L_1278 - .L_1277)


	//   ....[0]....
.L_1277:
        /*0040*/ 	.word	0x000047b0


	//   ....[1]....
        /*0044*/ 	.word	0x000047d0


	//   ....[2]....
        /*0048*/ 	.word	0x000047f0


	//   ....[3]....
        /*004c*/ 	.word	0x0000c0f0


	//----- nvinfo : EIATTR_COOP_GROUP_MASK_REGIDS
	.align		4
.L_1278:
        /*0050*/ 	.byte	0x04, 0x29
        /*0052*/ 	.short	(.L_1280 - .L_1279)


	//   ....[0]....
.L_1279:
        /*0054*/ 	.word	0xffffffff


	//   ....[1]....
        /*0058*/ 	.word	0xffffffff


	//   ....[2]....
        /*005c*/ 	.word	0xffffffff


	//   ....[3]....
        /*0060*/ 	.word	0xffffffff


	//   ....[4]....
        /*0064*/ 	.word	0xffffffff


	//   ....[5]....
        /*0068*/ 	.word	0xffffffff


	//   ....[6]....
        /*006c*/ 	.word	0xffffffff


	//   ....[7]....
        /*0070*/ 	.word	0xffffffff


	//   ....[8]....
        /*0074*/ 	.word	0xffffffff


	//   ....[9]....
        /*0078*/ 	.word	0xffffffff


	//   ....[10]....
        /*007c*/ 	.word	0xffffffff


	//   ....[11]....
        /*0080*/ 	.word	0xffffffff


	//   ....[12]....
        /*0084*/ 	.word	0xffffffff


	//   ....[13]....
        /*0088*/ 	.word	0xffffffff


	//   ....[14]....
        /*008c*/ 	.word	0xffffffff


	//   ....[15]....
        /*0090*/ 	.word	0xffffffff


	//----- nvinfo : EIATTR_COOP_GROUP_INSTR_OFFSETS
	.align		4
.L_1280:
        /*0094*/ 	.byte	0x04, 0x28
        /*0096*/ 	.short	(.L_1282 - .L_1281)


	//   ....[0]....
.L_1281:
        /*0098*/ 	.word	0x00007d30


	//   ....[1]....
        /*009c*/ 	.word	0x00007d90


	//   ....[2]....
        /*00a0*/ 	.word	0x00007db0


	//   ....[3]....
        /*00a4*/ 	.word	0x00007dd0


	//   ....[4]....
        /*00a8*/ 	.word	0x0000cc90


	//   ....[5]....
        /*00ac*/ 	.word	0x0000cca0


	//   ....[6]....
        /*00b0*/ 	.word	0x0000ccd0


	//   ....[7]....
        /*00b4*/ 	.word	0x0000cce0


	//   ....[8]....
        /*00b8*/ 	.word	0x00012320


	//   ....[9]....
        /*00bc*/ 	.word	0x00012350


	//   ....[10]....
        /*00c0*/ 	.word	0x00012370


	//   ....[11]....
        /*00c4*/ 	.word	0x00012390


	//   ....[12]....
        /*00c8*/ 	.word	0x00014230


	//   ....[13]....
        /*00cc*/ 	.word	0x00014270


	//   ....[14]....
        /*00d0*/ 	.word	0x000142d0


	//   ....[15]....
        /*00d4*/ 	.word	0x000142e0


	//----- nvinfo : EIATTR_EXIT_INSTR_OFFSETS
	.align		4
.L_1282:
        /*00d8*/ 	.byte	0x04, 0x1c
        /*00da*/ 	.short	(.L_1284 - .L_1283)


	//   ....[0]....
.L_1283:
        /*00dc*/ 	.word	0x000004b0


	//   ....[1]....
        /*00e0*/ 	.word	0x00001060


	//   ....[2]....
        /*00e4*/ 	.word	0x00001090


	//   ....[3]....
        /*00e8*/ 	.word	0x000160d0


	//   ....[4]....
        /*00ec*/ 	.word	0x00016210


	//   ....[5]....
        /*00f0*/ 	.word	0x00016230


	//----- nvinfo : EIATTR_CRS_STACK_SIZE
	.align		4
.L_1284:
        /*00f4*/ 	.byte	0x04, 0x1e
        /*00f6*/ 	.short	(.L_1286 - .L_1285)
.L_1285:
        /*00f8*/ 	.word	0x00000000


	//----- nvinfo : EIATTR_CBANK_PARAM_SIZE
	.align		4
.L_1286:
        /*00fc*/ 	.byte	0x03, 0x19
        /*00fe*/ 	.short	0x01d0


	//----- nvinfo : EIATTR_PARAM_CBANK
	.align		4
        /*0100*/ 	.byte	0x04, 0x0a
        /*0102*/ 	.short	(.L_1288 - .L_1287)
	.align		4
.L_1287:
        /*0104*/ 	.word	index@(.nv.constant0._ZN5flash24flash_fwd_splitkv_kernelI23Flash_fwd_kernel_traitsILi256ELi64ELi64ELi4ELb0ELb0EN7cutlass6half_tE19Flash_kernel_traitsILi256ELi64ELi64ELi4ES3_EELb0ELb1ELb1ELb0ELb0ELb0ELb0ELb0EEEvNS_16Flash_fwd_paramsE)
        /*0108*/ 	.short	0x0210
        /*010a*/ 	.short	0x01d0


	//----- nvinfo : EIATTR_SW_WAR
	.align		4
.L_1288:
        /*010c*/ 	.byte	0x04, 0x36
        /*010e*/ 	.short	(.L_1290 - .L_1289)
.L_1289:
        /*0110*/ 	.word	0x00000008
.L_1290:


//--------------------- .nv.info._ZN5flash24flash_fwd_splitkv_kernelI23Flash_fwd_kernel_traitsILi256ELi64ELi64ELi4ELb0ELb0EN7cutlass6half_tE19Flash_kernel_traitsILi256ELi64ELi64ELi4ES3_EELb0ELb1ELb1ELb0ELb0ELb1ELb0ELb0EEEvNS_16Flash_fwd_paramsE --------------------------
	.section	.nv.info._ZN5flash24flash_fwd_splitkv_kernelI23Flash_fwd_kernel_traitsILi256ELi64ELi64ELi4ELb0ELb0EN7cutlass6half_tE19Flash_kernel_traitsILi256ELi64ELi64ELi4ES3_EELb0ELb1ELb1ELb0ELb0ELb1ELb0ELb0EEEvNS_16Flash_fwd_paramsE,"",@"SHT_CUDA_INFO"
	.sectionflags	@""
	.align	4


	//----- nvinfo : EIATTR_CUDA_API_VERSION
	.align		4
        /*0000*/ 	.byte	0x04, 0x37
        /*0002*/ 	.short	(.L_1292 - .L_1291)
.L_1291:
        /*0004*/ 	.word	0x00000082


	//----- nvinfo : EIATTR_KPARAM_INFO
	.align		4
.L_1292:
        /*0008*/ 	.byte	0x04, 0x17
        /*000a*/ 	.short	(.L_1294 - .L_1293)
.L_1293:
        /*000c*/ 	.word	0x00000000
        /*0010*/ 	.short	0x0000
        /*0012*/ 	.short	0x0000
        /*0014*/ 	.byte	0x00, 0xf0, 0x41, 0x07


	//----- nvinfo : EIATTR_SPARSE_MMA_MASK
	.align		4
.L_1294:
        /*0018*/ 	.byte	0x03, 0x50
        /*001a*/ 	.short	0x0000


	//----- nvinfo : EIATTR_MAXREG_COUNT
	.align		4
        /*001c*/ 	.byte	0x03, 0x1b
        /*001e*/ 	.short	0x00ff


	//----- nvinfo : EIATTR_NUM_BARRIERS
	.align		4
        /*0020*/ 	.byte	0x02, 0x4c
        /*0022*/ 	.byte	0x01
	.zero		1


	//----- nvinfo : EIATTR_ANNOTATIONS
	.align		4
        /*0024*/ 	.byte	0x04, 0x55
        /*0026*/ 	.short	(.L_1296 - .L_1295)


	//   ....[0]....
.L_1295:
        /*0028*/ 	.word	0x00000001
        /*002c*/ 	.byte	0xf0, 0x1d, 0x01, 0x00, 0x01, 0x00, 0x00, 0x00, 0x20, 0x4b, 0x01, 0x00


	//----- nvinfo : EIATTR_MERCURY_ISA_VERSION
	.align		4
.L_1296:
        /*0038*/ 	.byte	0x03, 0x5f
        /*003a*/ 	.short	0x0101


	//----- nvinfo : EIATTR_INT_WARP_WIDE_INSTR_OFFSETS
	.align		4
        /*003c*/ 	.byte	0x04, 0x31
        /*003e*/ 	.short	(.L_1298 - .L_1297)


	//   ....[0]....
.L_1297:
        /*0040*/ 	.word	0x000047b0


	//   ....[1]....
        /*0044*/ 	.word	0x000047d0


	//   ....[2]....
        /*0048*/ 	.word	0x000047f0


	//   ....[3]....
        /*004c*/ 	.word	0x0000c910


	//----- nvinfo : EIATTR_COOP_GROUP_MASK_REGIDS
	.align		4
.L_1298:
        /*0050*/ 	.byte	0x04, 0x29
        /*0052*/ 	.short	(.L_1300 - .L_1299)


	//   ....[0]....
.L_1299:
        /*0054*/ 	.word	0xffffffff


	//   ....[1]....
        /*0058*/ 	.word	0xffffffff


	//   ....[2]....
        /*005c*/ 	.word	0xffffffff


	//   ....[3]....
        /*0060*/ 	.word	0xffffffff


	//   ....[4]....
        /*0064*/ 	.word	0xffffffff


	//   ....[5]....
        /*0068*/ 	.word	0xffffffff


	//   ....[6]....
        /*006c*/ 	.word	0xffffffff


	//   ....[7]....
        /*0070*/ 	.word	0xffffffff


	//   ....[8]....
        /*0074*/ 	.word	0xffffffff


	//   ....[9]....
        /*0078*/ 	.word	0xffffffff


	//   ....[10]....
        /*007c*/ 	.word	0xffffffff


	//   ....[11]....
        /*0080*/ 	.word	0xffffffff


	//   ....[12]....
        /*0084*/ 	.word	0xffffffff


	//   ....[13]....
        /*0088*/ 	.word	0xffffffff


	//   ....[14]....
        /*008c*/ 	.word	0xffffffff


	//   ....[15]....
        /*0090*/ 	.word	0xffffffff


	//----- nvinfo : EIATTR_COOP_GROUP_INSTR_OFFSETS
	.align		4
.L_1300:
        /*0094*/ 	.byte	0x04, 0x28
        /*0096*/ 	.short	(.L_1302 - .L_1301)


	//   ....[0]....
.L_1301:
        /*0098*/ 	.word	0x00008130


	//   ....[1]....
        /*009c*/ 	.word	0x00008160


	//   ....[2]....
        /*00a0*/ 	.word	0x00008180


	//   ....[3]....
        /*00a4*/ 	.word	0x000081a0


	//   ....[4]....
        /*00a8*/ 	.word	0x0000d4a0


	//   ....[5]....
        /*00ac*/ 	.word	0x0000d4b0


	//   ....[6]....
        /*00b0*/ 	.word	0x0000d4e0


	//   ....[7]....
        /*00b4*/ 	.word	0x0000d4f0


	//   ....[8]....
        /*00b8*/ 	.word	0x00012f50


	//   ....[9]....
        /*00bc*/ 	.word	0x00012f70


	//   ....[10]....
        /*00c0*/ 	.word	0x00012fa0


	//   ....[11]....
        /*00c4*/ 	.word	0x00012fb0


	//   ....[12]....
        /*00c8*/ 	.word	0x00014e60


	//   ....[13]....
        /*00cc*/ 	.word	0x00014ea0


	//   ....[14]....
        /*00d0*/ 	.word	0x00014f00


	//   ....[15]....
        /*00d4*/ 	.word	0x00014f10


	//----- nvinfo : EIATTR_EXIT_INSTR_OFFSETS
	.align		4
.L_1302:
        /*00d8*/ 	.byte	0x04, 0x1c
        /*00da*/ 	.short	(.L_1304 - .L_1303)


	//   ....[0]....
.L_1303:
        /*00dc*/ 	.word	0x000004b0


	//   ....[1]....
        /*00e0*/ 	.word	0x00001060


	//   ....[2]....
        /*00e4*/ 	.word	0x00001090


	//   ....[3]....
        /*00e8*/ 	.word	0x00016d00


	//   ....[4]....
        /*00ec*/ 	.word	0x00016e40


	//   ....[5]....
        /*00f0*/ 	.word	0x00016e60


	//----- nvinfo : EIATTR_CRS_STACK_SIZE
	.align		4
.L_1304:
        /*00f4*/ 	.byte	0x04, 0x1e
        /*00f6*/ 	.short	(.L_1306 - .L_1305)
.L_1305:
        /*00f8*/ 	.word	0x00000000


	//----- nvinfo : EIATTR_CBANK_PARAM_SIZE
	.align		4
.L_1306:
        /*00fc*/ 	.byte	0x03, 0x19
        /*00fe*/ 	.short	0x01d0


	//----- nvinfo : EIATTR_PARAM_CBANK
	.align		4
        /*0100*/ 	.byte	0x04, 0x0a
        /*0102*/ 	.short	(.L_1308 - .L_1307)
	.align		4
.L_1307:
        /*0104*/ 	.word	index@(.nv.constant0._ZN5flash24flash_fwd_splitkv_kernelI23Flash_fwd_kernel_traitsILi256ELi64ELi64ELi4ELb0ELb0EN7cutlass6half_tE19Flash_kernel_traitsILi256ELi64ELi64ELi4ES3_EELb0ELb1ELb1ELb0ELb0ELb1ELb0ELb0EEEvNS_16Flash_fwd_paramsE)
        /*0108*/ 	.short	0x0210
        /*010a*/ 	.short	0x01d0


	//----- nvinfo : EIATTR_SW_WAR
	.align		4
.L_1308:
        /*010c*/ 	.byte	0x04, 0x36
        /*010e*/ 	.short	(.L_1310 - .L_1309)
.L_1309:
        /*0110*/ 	.word	0x00000008
.L_1310:


//--------------------- .nv.info._ZN5flash24flash_fwd_splitkv_kernelI23Flash_fwd_kernel_traitsILi256ELi64ELi64ELi4ELb0ELb0EN7cutlass6half_tE19Flash_kernel_traitsILi256ELi64ELi64ELi4ES3_EELb0ELb1ELb0ELb0ELb1ELb0ELb0ELb1EEEvNS_16Flash_fwd_paramsE --------------------------
	.section	.nv.info._ZN5flash24flash_fwd_splitkv_kernelI23Flash_fwd_kernel_traitsILi256ELi64ELi64ELi4ELb0ELb0EN7cutlass6half_tE19Flash_kernel_traitsILi256ELi64ELi64ELi4ES3_EELb0ELb1ELb0ELb0ELb1ELb0ELb0ELb1EEEvNS_16Flash_fwd_paramsE,"",@"SHT_CUDA_INFO"
	.sectionflags	@""
	.align	4


	//----- nvinfo : EIATTR_CUDA_API_VERSION
	.align		4
        /*0000*/ 	.byte	0x04, 0x37
        /*0002*/ 	.short	(.L_1312 - .L_1311)
.L_1311:
        /*0004*/ 	.word	0x00000082


	//----- nvinfo : EIATTR_KPARAM_INFO
	.align		4
.L_1312:
        /*0008*/ 	.byte	0x04, 0x17
        /*000a*/ 	.short	(.L_1314 - .L_1313)
.L_1313:
        /*000c*/ 	.word	0x00000000
        /*0010*/ 	.short	0x0000
        /*0012*/ 	.short	0x0000
        /*0014*/ 	.byte	0x00, 0xf0, 0x41, 0x07


	//----- nvinfo : EIATTR_SPARSE_MMA_MASK
	.align		4
.L_1314:
        /*0018*/ 	.byte	0x03, 0x50
        /*001a*/ 	.short	0x0000


	//----- nvinfo : EIATTR_MAXREG_COUNT
	.align		4
        /*001c*/ 	.byte	0x03, 0x1b
        /*001e*/ 	.short	0x00ff


	//----- nvinfo : EIATTR_NUM_BARRIERS
	.align		4
        /*0020*/ 	.byte	0x02, 0x4c
        /*0022*/ 	.byte	0x01
	.zero		1


	//----- nvinfo : EIATTR_MERCURY_ISA_VERSION
	.align		4
        /*0024*/ 	.byte	0x03, 0x5f
        /*0026*/ 	.short	0x0101


	//----- nvinfo : EIATTR_COOP_GROUP_MASK_REGIDS
	.align		4
        /*0028*/ 	.byte	0x04, 0x29
        /*002a*/ 	.short	(.L_1316 - .L_1315)


	//   ....[0]....
.L_1315:
        /*002c*/ 	.word	0xffffffff


	//   ....[1]....
        /*0030*/ 	.word	0xffffffff


	//   ....[2]....
        /*0034*/ 	.word	0xffffffff


	//   ....[3]....
        /*0038*/ 	.word	0xffffffff


	//   ....[4]....
        /*003c*/ 	.word	0xffffffff


	//   ....[5]....
        /*0040*/ 	.word	0xffffffff


	//   ....[6]....
        /*0044*/ 	.word	0xffffffff


	//   ....[7]....
        /*0048*/ 	.word	0xffffffff


	//   ....[8]....
        /*004c*/ 	.word	0xffffffff


	//   ....[9]....
        /*0050*/ 	.word	0xffffffff


	//   ....[10]....
        /*0054*/ 	.word	0xffffffff


	//   ....[11]....
        /*0058*/ 	.word	0xffffffff


	//   ....[12]....
        /*005c*/ 	.word	0xffffffff


	//   ....[13]....
        /*0060*/ 	.word	0xffffffff


	//   ....[14]....
        /*0064*/ 	.word	0xffffffff


	//   ....[15]....
        /*0068*/ 	.word	0xffffffff


	//----- nvinfo : EIATTR_COOP_GROUP_INSTR_OFFSETS
	.align		4
.L_1316:
        /*006c*/ 	.byte	0x04, 0x28
        /*006e*/ 	.short	(.L_1318 - .L_1317)


	//   ....[0]....
.L_1317:
        /*0070*/ 	.word	0x00018a30


	//   ....[1]....
        /*0074*/ 	.word	0x00018a70


	//   ....[2]....
        /*0078*/ 	.word	0x00018ad0


	//   ....[3]....
        /*007c*/ 	.word	0x00018b00


	//   ....[4]....
        /*0080*/ 	.word	0x0001c190


	//   ....[5]....
        /*0084*/ 	.word	0x0001c1a0


	//   ....[6]....
        /*0088*/ 	.word	0x0001c1d0


	//   ....[7]....
        /*008c*/ 	.word	0x0001c1e0


	//   ....[8]....
        /*0090*/ 	.word	0x00020180


	//   ....[9]....
        /*0094*/ 	.word	0x000201b0


	//   ....[10]....
        /*0098*/ 	.word	0x000201d0


	//   ....[11]....
        /*009c*/ 	.word	0x000201f0


	//   ....[12]....
        /*00a0*/ 	.word	0x00021f40


	//   ....[13]....
        /*00a4*/ 	.word	0x00021f80


	//   ....[14]....
        /*00a8*/ 	.word	0x00021fd0


	//   ....[15]....
        /*00ac*/ 	.word	0x00021fe0


	//----- nvinfo : EIATTR_EXIT_INSTR_OFFSETS
	.align		4
.L_1318:
        /*00b0*/ 	.byte	0x04, 0x1c
        /*00b2*/ 	.short	(.L_1320 - .L_1319)


	//   ....[0]....
.L_1319:
        /*00b4*/ 	.word	0x00000340


	//   ....[1]....
        /*00b8*/ 	.word	0x00000d20


	//   ....[2]....
        /*00bc*/ 	.word	0x00000d50


	//   ....[3]....
        /*00c0*/ 	.word	0x00023d20


	//   ....[4]....
        /*00c4*/ 	.word	0x00023e20


	//----- nvinfo : EIATTR_CRS_STACK_SIZE
	.align		4
.L_1320:
        /*00c8*/ 	.byte	0x04, 0x1e
        /*00ca*/ 	.short	(.L_1322 - .L_1321)
.L_1321:
        /*00cc*/ 	.word	0x00000000


	//----- nvinfo : EIATTR_CBANK_PARAM_SIZE
	.align		4
.L_1322:
        /*00d0*/ 	.byte	0x03, 0x19
        /*00d2*/ 	.short	0x01d0


	//----- nvinfo : EIATTR_PARAM_CBANK
	.align		4
        /*00d4*/ 	.byte	0x04, 0x0a
        /*00d6*/ 	.short	(.L_1324 - .L_1323)
	.align		4
.L_1323:
        /*00d8*/ 	.word	index@(.nv.constant0._ZN5flash24flash_fwd_splitkv_kernelI23Flash_fwd_kernel_traitsILi256ELi64ELi64ELi4ELb0ELb0EN7cutlass6half_tE19Flash_kernel_traitsILi256ELi64ELi64ELi4ES3_EELb0ELb1ELb0ELb0ELb1ELb0ELb0ELb1EEEvNS_16Flash_fwd_paramsE)
        /*00dc*/ 	.short	0x0210
        /*00de*/ 	.short	0x01d0


	//----- nvinfo : EIATTR_SW_WAR
	.align		4
.L_1324:
        /*00e0*/ 	.byte	0x04, 0x36
        /*00e2*/ 	.short	(.L_1326 - .L_1325)
.L_1325:
        /*00e4*/ 	.word	0x00000008
.L_1326:


//--------------------- .nv.info._ZN5flash24flash_fwd_splitkv_kernelI23Flash_fwd_kernel_traitsILi256ELi64ELi64ELi4ELb0ELb0EN7cutlass6half_tE19Flash_kernel_traitsILi256ELi64ELi64ELi4ES3_EELb0ELb1ELb0ELb0ELb1ELb1ELb0ELb1EEEvNS_16Flash_fwd_paramsE --------------------------
	.section	.nv.info._ZN5flash24flash_fwd_splitkv_kernelI23Flash_fwd_kernel_traitsILi256ELi64ELi64ELi4ELb0ELb0EN7cutlass6half_tE19Flash_kernel_traitsILi256ELi64ELi64ELi4ES3_EELb0ELb1ELb0ELb0ELb1ELb1ELb0ELb1EEEvNS_16Flash_fwd_paramsE,"",@"SHT_CUDA_INFO"
	.sectionflags	@""
	.align	4


	//----- nvinfo : EIATTR_CUDA_API_VERSION
	.align		4
        /*0000*/ 	.byte	0x04, 0x37
        /*0002*/ 	.short	(.L_1328 - .L_1327)
.L_1327:
        /*0004*/ 	.word	0x00000082


	//----- nvinfo : EIATTR_KPARAM_INFO
	.align		4
.L_1328:
        /*0008*/ 	.byte	0x04, 0x17
        /*000a*/ 	.short	(.L_1330 - .L_1329)
.L_1329:
        /*000c*/ 	.word	0x00000000
        /*0010*/ 	.short	0x0000
        /*0012*/ 	.short	0x0000
        /*0014*/ 	.byte	0x00, 0xf0, 0x41, 0x07


	//----- nvinfo : EIATTR_SPARSE_MMA_MASK
	.align		4
.L_1330:
        /*0018*/ 	.byte	0x03, 0x50
        /*001a*/ 	.short	0x0000


	//----- nvinfo : EIATTR_MAXREG_COUNT
	.align		4
        /*001c*/ 	.byte	0x03, 0x1b
        /*001e*/ 	.short	0x00ff


	//----- nvinfo : EIATTR_NUM_BARRIERS
	.align		4
        /*0020*/ 	.byte	0x02, 0x4c
        /*0022*/ 	.byte	0x01
	.zero		1


	//----- nvinfo : EIATTR_MERCURY_ISA_VERSION
	.align		4
        /*0024*/ 	.byte	0x03, 0x5f
        /*0026*/ 	.short	0x0101


	//----- nvinfo : EIATTR_COOP_GROUP_MASK_REGIDS
	.align		4
        /*0028*/ 	.byte	0x04, 0x29
        /*002a*/ 	.short	(.L_1332 - .L_1331)


	//   ....[0]....
.L_1331:
        /*002c*/ 	.word	0xffffffff


	//   ....[1]....
        /*0030*/ 	.word	0xffffffff


	//   ....[2]....
        /*0034*/ 	.word	0xffffffff


	//   ....[3]....
        /*0038*/ 	.word	0xffffffff


	//   ....[4]....
        /*003c*/ 	.word	0xffffffff


	//   ....[5]....
        /*0040*/ 	.word	0xffffffff


	//   ....[6]....
        /*0044*/ 	.word	0xffffffff


	//   ....[7]....
        /*0048*/ 	.word	0xffffffff


	//   ....[8]....
        /*004c*/ 	.word	0xffffffff


	//   ....[9]....
        /*0050*/ 	.word	0xffffffff


	//   ....[10]....
        /*0054*/ 	.word	0xffffffff


	//   ....[11]....
        /*0058*/ 	.word	0xffffffff


	//   ....[12]....
        /*005c*/ 	.word	0xffffffff


	//   ....[13]....
        /*0060*/ 	.word	0xffffffff


	//   ....[14]....
        /*0064*/ 	.word	0xffffffff


	//   ....[15]....
        /*0068*/ 	.word	0xffffffff


	//----- nvinfo : EIATTR_COOP_GROUP_INSTR_OFFSETS
	.align		4
.L_1332:
        /*006c*/ 	.byte	0x04, 0x28
        /*006e*/ 	.short	(.L_1334 - .L_1333)


	//   ....[0]....
.L_1333:
        /*0070*/ 	.word	0x00018e20


	//   ....[1]....
        /*0074*/ 	.word	0x00018e60


	//   ....[2]....
        /*0078*/ 	.word	0x00018ec0


	//   ....[3]....
        /*007c*/ 	.word	0x00018ef0


	//   ....[4]....
        /*0080*/ 	.word	0x0001c980


	//   ....[5]....
        /*0084*/ 	.word	0x0001c990


	//   ....[6]....
        /*0088*/ 	.word	0x0001c9c0


	//   ....[7]....
        /*008c*/ 	.word	0x0001c9d0


	//   ....[8]....
        /*0090*/ 	.word	0x00020d40


	//   ....[9]....
        /*0094*/ 	.word	0x00020d90


	//   ....[10]....
        /*0098*/ 	.word	0x00020dc0


	//   ....[11]....
        /*009c*/ 	.word	0x00020dd0


	//   ....[12]....
        /*00a0*/ 	.word	0x00022b30


	//   ....[13]....
        /*00a4*/ 	.word	0x00022b70


	//   ....[14]....
        /*00a8*/ 	.word	0x00022bc0


	//   ....[15]....
        /*00ac*/ 	.word	0x00022bd0


	//----- nvinfo : EIATTR_EXIT_INSTR_OFFSETS
	.align		4
.L_1334:
        /*00b0*/ 	.byte	0x04, 0x1c
        /*00b2*/ 	.short	(.L_1336 - .L_1335)


	//   ....[0]....
.L_1335:
        /*00b4*/ 	.word	0x00000340


	//   ....[1]....
        /*00b8*/ 	.word	0x00000d20


	//   ....[2]....
        /*00bc*/ 	.word	0x00000d50


	//   ....[3]....
        /*00c0*/ 	.word	0x00024910


	//   ....[4]....
        /*00c4*/ 	.word	0x00024a10


	//----- nvinfo : EIATTR_CRS_STACK_SIZE
	.align		4
.L_1336:
        /*00c8*/ 	.byte	0x04, 0x1e
        /*00ca*/ 	.short	(.L_1338 - .L_1337)
.L_1337:
        /*00cc*/ 	.word	0x00000000


	//----- nvinfo : EIATTR_CBANK_PARAM_SIZE
	.align		4
.L_1338:
        /*00d0*/ 	.byte	0x03, 0x19
        /*00d2*/ 	.short	0x01d0


	//----- nvinfo : EIATTR_PARAM_CBANK
	.align		4
        /*00d4*/ 	.byte	0x04, 0x0a
        /*00d6*/ 	.short	(.L_1340 - .L_1339)
	.align		4
.L_1339:
        /*00d8*/ 	.word	index@(.nv.constant0._ZN5flash24flash_fwd_splitkv_kernelI23Flash_fwd_kernel_traitsILi256ELi64ELi64ELi4ELb0ELb0EN7cutlass6half_tE19Flash_kernel_traitsILi256ELi64ELi64ELi4ES3_EELb0ELb1ELb0ELb0ELb1ELb1ELb0ELb1EEEvNS_16Flash_fwd_paramsE)
        /*00dc*/ 	.short	0x0210
        /*00de*/ 	.short	0x01d0


	//----- nvinfo : EIATTR_SW_WAR
	.align		4
.L_1340:
        /*00e0*/ 	.byte	0x04, 0x36
        /*00e2*/ 	.short	(.L_1342 - .L_1341)
.L_1341:
        /*00e4*/ 	.word	0x00000008
.L_1342:


//--------------------- .nv.info._ZN5flash24flash_fwd_splitkv_kernelI23Flash_fwd_kernel_traitsILi256ELi64ELi64ELi4ELb0ELb0EN7cutlass6half_tE19Flash_kernel_traitsILi256ELi64ELi64ELi4ES3_EELb0ELb1ELb1ELb0ELb0ELb0ELb0ELb1EEEvNS_16Flash_fwd_paramsE --------------------------
	.section	.nv.info._ZN5flash24flash_fwd_splitkv_kernelI23Flash_fwd_kernel_traitsILi256ELi64ELi64ELi4ELb0ELb0EN7cutlass6half_tE19Flash_kernel_traitsILi256ELi64ELi64ELi4ES3_EELb0ELb1ELb1ELb0ELb0ELb0ELb0ELb1EEEvNS_16Flash_fwd_paramsE,"",@"SHT_CUDA_INFO"
	.sectionflags	@""
	.align	4


	//----- nvinfo : EIATTR_CUDA_API_VERSION
	.align		4
        /*0000*/ 	.byte	0x04, 0x37
        /*0002*/ 	.short	(.L_1344 - .L_1343)
.L_1343:
        /*0004*/ 	.word	0x00000082


	//----- nvinfo : EIATTR_KPARAM_INFO
	.align		4
.L_1344:
        /*0008*/ 	.byte	0x04, 0x17
        /*000a*/ 	.short	(.L_1346 - .L_1345)
.L_1345:
        /*000c*/ 	.word	0x00000000
        /*0010*/ 	.short	0x0000
        /*0012*/ 	.short	0x0000
        /*0014*/ 	.byte	0x00, 0xf0, 0x41, 0x07


	//----- nvinfo : EIATTR_SPARSE_MMA_MASK
	.align		4
.L_1346:
        /*0018*/ 	.byte	0x03, 0x50
        /*001a*/ 	.short	0x0000


	//----- nvinfo : EIATTR_MAXREG_COUNT
	.align		4
        /*001c*/ 	.byte	0x03, 0x1b
        /*001e*/ 	.short	0x00ff


	//----- nvinfo : EIATTR_NUM_BARRIERS
	.align		4
        /*0020*/ 	.byte	0x02, 0x4c
        /*0022*/ 	.byte	0x01
	.zero		1


	//----- nvinfo : EIATTR_ANNOTATIONS
	.align		4
        /*0024*/ 	.byte	0x04, 0x55
        /*0026*/ 	.short	(.L_1348 - .L_1347)


	//   ....[0]....
.L_1347:
        /*0028*/ 	.word	0x00000001
        /*002c*/ 	.byte	0xc0, 0x4e, 0x02, 0x00, 0x01, 0x00, 0x00, 0x00, 0x80, 0x62, 0x02, 0x00


	//----- nvinfo : EIATTR_MERCURY_ISA_VERSION
	.align		4
.L_1348:
        /*0038*/ 	.byte	0x03, 0x5f
        /*003a*/ 	.short	0x0101


	//----- nvinfo : EIATTR_COOP_GROUP_MASK_REGIDS
	.align		4
        /*003c*/ 	.byte	0x04, 0x29
        /*003e*/ 	.short	(.L_1350 - .L_1349)


	//   ....[0]....
.L_1349:
        /*0040*/ 	.word	0xffffffff


	//   ....[1]....
        /*0044*/ 	.word	0xffffffff


	//   ....[2]....
        /*0048*/ 	.word	0xffffffff


	//   ....[3]....
        /*004c*/ 	.word	0xffffffff


	//   ....[4]....
        /*0050*/ 	.word	0xffffffff


	//   ....[5]....
        /*0054*/ 	.word	0xffffffff


	//   ....[6]....
        /*0058*/ 	.word	0xffffffff


	//   ....[7]....
        /*005c*/ 	.word	0xffffffff


	//   ....[8]....
        /*0060*/ 	.word	0xffffffff


	//   ....[9]....
        /*0064*/ 	.word	0xffffffff


	//   ....[10]....
        /*0068*/ 	.word	0xffffffff


	//   ....[11]....
        /*006c*/ 	.word	0xffffffff


	//   ....[12]....
        /*0070*/ 	.word	0xffffffff


	//   ....[13]....
        /*0074*/ 	.word	0xffffffff


	//   ....[14]....
        /*0078*/ 	.word	0xffffffff


	//   ....[15]....
        /*007c*/ 	.word	0xffffffff


	//   ....[16]....
        /*0080*/ 	.word	0x05000004


	//   ....[17]....
        /*0084*/ 	.word	0x05000004


	//   ....[18]....
        /*0088*/ 	.word	0x05000004


	//   ....[19]....
        /*008c*/ 	.word	0x05000004


	//----- nvinfo : EIATTR_COOP_GROUP_INSTR_OFFSETS
	.align		4
.L_1350:
        /*0090*/ 	.byte	0x04, 0x28
        /*0092*/ 	.short	(.L_1352 - .L_1351)


	//   ....[0]....
.L_1351:
        /*0094*/ 	.word	0x0001d9a0


	//   ....[1]....
        /*0098*/ 	.word	0x0001db90


	//   ....[2]....
        /*009c*/ 	.word	0x0001dbd0


	//   ....[3]....
        /*00a0*/ 	.word	0x0001dc40


	//   ....[4]....
        /*00a4*/ 	.word	0x00022cb0


	//   ....[5]....
        /*00a8*/ 	.word	0x00022cc0


	//   ....[6]....
        /*00ac*/ 	.word	0x00022cf0


	//   ....[7]....
        /*00b0*/ 	.word	0x00022d00


	//   ....[8]....
        /*00b4*/ 	.word	0x00028610


	//   ....[9]....
        /*00b8*/ 	.word	0x00028630


	//   ....[10]....
        /*00bc*/ 	.word	0x00028660


	//   ....[11]....
        /*00c0*/ 	.word	0x00028670


	//   ....[12]....
        /*00c4*/ 	.word	0x0002a690


	//   ....[13]....
        /*00c8*/ 	.word	0x0002a6a0


	//   ....[14]....
        /*00cc*/ 	.word	0x0002a6d0


	//   ....[15]....
        /*00d0*/ 	.word	0x0002a6e0


	//   ....[16]....
        /*00d4*/ 	.word	0x0002caa0


	//   ....[17]....
        /*00d8*/ 	.word	0x0002cb20


	//   ....[18]....
        /*00dc*/ 	.word	0x0002cba0


	//   ....[19]....
        /*00e0*/ 	.word	0x0002cc10


	//----- nvinfo : EIATTR_EXIT_INSTR_OFFSETS
	.align		4
.L_1352:
        /*00e4*/ 	.byte	0x04, 0x1c
        /*00e6*/ 	.short	(.L_1354 - .L_1353)


	//   ....[0]....
.L_1353:
        /*00e8*/ 	.word	0x000000a0


	//----- nvinfo : EIATTR_CRS_STACK_SIZE
	.align		4
.L_1354:
        /*00ec*/ 	.byte	0x04, 0x1e
        /*00ee*/ 	.short	(.L_1356 - .L_1355)
.L_1355:
        /*00f0*/ 	.word	0x00000000


	//----- nvinfo : EIATTR_CBANK_PARAM_SIZE
	.align		4
.L_1356:
        /*00f4*/ 	.byte	0x03, 0x19
        /*00f6*/ 	.short	0x01d0


	//----- nvinfo : EIATTR_PARAM_CBANK
	.align		4
        /*00f8*/ 	.byte	0x04, 0x0a
        /*00fa*/ 	.short	(.L_1358 - .L_1357)
	.align		4
.L_1357:
        /*00fc*/ 	.word	index@(.nv.constant0._ZN5flash24flash_fwd_splitkv_kernelI23Flash_fwd_kernel_traitsILi256ELi64ELi64ELi4ELb0ELb0EN7cutlass6half_tE19Flash_kernel_traitsILi256ELi64ELi64ELi4ES3_EELb0ELb1ELb1ELb0ELb0ELb0ELb0ELb1EEEvNS_16Flash_fwd_paramsE)
        /*0100*/ 	.short	0x0210
        /*0102*/ 	.short	0x01d0


	//----- nvinfo : EIATTR_SW_WAR
	.align		4
.L_1358:
        /*0104*/ 	.byte	0x04, 0x36
        /*0106*/ 	.short	(.L_1360 - .L_1359)
.L_1359:
        /*0108*/ 	.word	0x00000008
.L_1360:


//--------------------- .nv.info._ZN5flash24flash_fwd_splitkv_kernelI23Flash_fwd_kernel_traitsILi256ELi64ELi64ELi4ELb0ELb0EN7cutlass6half_tE19Flash_kernel_traitsILi256ELi64ELi64ELi4ES3_EELb0ELb1ELb1ELb0ELb0ELb1ELb0ELb1EEEvNS_16Flash_fwd_paramsE --------------------------
	.section	.nv.info._ZN5flash24flash_fwd_splitkv_kernelI23Flash_fwd_kernel_traitsILi256ELi64ELi64ELi4ELb0ELb0EN7cutlass6half_tE19Flash_kernel_traitsILi256ELi64ELi64ELi4ES3_EELb0ELb1ELb1ELb0ELb0ELb1ELb0ELb1EEEvNS_16Flash_fwd_paramsE,"",@"SHT_CUDA_INFO"
	.sectionflags	@""
	.align	4


	//----- nvinfo : EIATTR_CUDA_API_VERSION
	.align		4
        /*0000*/ 	.byte	0x04, 0x37
        /*0002*/ 	.short	(.L_1362 - .L_1361)
.L_1361:
        /*0004*/ 	.word	0x00000082


	//----- nvinfo : EIATTR_KPARAM_INFO
	.align		4
.L_1362:
        /*0008*/ 	.byte	0x04, 0x17
        /*000a*/ 	.short	(.L_1364 - .L_1363)
.L_1363:
        /*000c*/ 	.word	0x00000000
        /*0010*/ 	.short	0x0000
        /*0012*/ 	.short	0x0000
        /*0014*/ 	.byte	0x00, 0xf0, 0x41, 0x07


	//----- nvinfo : EIATTR_SPARSE_MMA_MASK
	.align		4
.L_1364:
        /*0018*/ 	.byte	0x03, 0x50
        /*001a*/ 	.short	0x0000


	//----- nvinfo : EIATTR_MAXREG_COUNT
	.align		4
        /*001c*/ 	.byte	0x03, 0x1b
        /*001e*/ 	.short	0x00ff


	//----- nvinfo : EIATTR_NUM_BARRIERS
	.align		4
        /*0020*/ 	.byte	0x02, 0x4c
        /*0022*/ 	.byte	0x01
	.zero		1


	//----- nvinfo : EIATTR_ANNOTATIONS
	.align		4
        /*0024*/ 	.byte	0x04, 0x55
        /*0026*/ 	.short	(.L_1366 - .L_1365)


	//   ....[0]....
.L_1365:
        /*0028*/ 	.word	0x00000001
        /*002c*/ 	.byte	0xa0, 0x28, 0x02, 0x00, 0x01, 0x00, 0x00, 0x00, 0x60, 0x2b, 0x02, 0x00, 0x01, 0x00, 0x00, 0x00
        /*003c*/ 	.byte	0x80, 0x2b, 0x02, 0x00, 0x01, 0x00, 0x00, 0x00, 0x90, 0x2b, 0x02, 0x00, 0x01, 0x00, 0x00, 0x00
        /*004c*/ 	.byte	0x40, 0x77, 0x02, 0x00, 0x01, 0x00, 0x00, 0x00, 0x90, 0x79, 0x02, 0x00


	//----- nvinfo : EIATTR_MERCURY_ISA_VERSION
	.align		4
.L_1366:
        /*0058*/ 	.byte	0x03, 0x5f
        /*005a*/ 	.short	0x0101


	//----- nvinfo : EIATTR_COOP_GROUP_MASK_REGIDS
	.align		4
        /*005c*/ 	.byte	0x04, 0x29
        /*005e*/ 	.short	(.L_1368 - .L_1367)


	//   ....[0]....
.L_1367:
        /*0060*/ 	.word	0xffffffff


	//   ....[1]....
        /*0064*/ 	.word	0xffffffff


	//   ....[2]....
        /*0068*/ 	.word	0xffffffff


	//   ....[3]....
        /*006c*/ 	.word	0xffffffff


	//   ....[4]....
        /*0070*/ 	.word	0xffffffff


	//   ....[5]....
        /*0074*/ 	.word	0xffffffff


	//   ....[6]....
        /*0078*/ 	.word	0xffffffff


	//   ....[7]....
        /*007c*/ 	.word	0xffffffff


	//   ....[8]....
        /*0080*/ 	.word	0xffffffff


	//   ....[9]....
        /*0084*/ 	.word	0xffffffff


	//   ....[10]....
        /*0088*/ 	.word	0xffffffff


	//   ....[11]....
        /*008c*/ 	.word	0xffffffff


	//   ....[12]....
        /*0090*/ 	.word	0xffffffff


	//   ....[13]....
        /*0094*/ 	.word	0xffffffff


	//   ....[14]....
        /*0098*/ 	.word	0xffffffff


	//   ....[15]....
        /*009c*/ 	.word	0xffffffff


	//   ....[16]....
        /*00a0*/ 	.word	0x05000004


	//   ....[17]....
        /*00a4*/ 	.word	0x05000004


	//   ....[18]....
        /*00a8*/ 	.word	0x05000004


	//   ....[19]....
        /*00ac*/ 	.word	0x05000004


	//----- nvinfo : EIATTR_COOP_GROUP_INSTR_OFFSETS
	.align		4
.L_1368:
        /*00b0*/ 	.byte	0x04, 0x28
        /*00b2*/ 	.short	(.L_1370 - .L_1369)


	//   ....[0]....
.L_1369:
        /*00b4*/ 	.word	0x0001dee0


	//   ....[1]....
        /*00b8*/ 	.word	0x0001df90


	//   ....[2]....
        /*00bc*/ 	.word	0x0001dfb0


	//   ....[3]....
        /*00c0*/ 	.word	0x0001dfd0


	//   ....[4]....
        /*00c4*/ 	.word	0x00023530


	//   ....[5]....
        /*00c8*/ 	.word	0x00023540


	//   ....[6]....
        /*00cc*/ 	.word	0x00023570


	//   ....[7]....
        /*00d0*/ 	.word	0x00023580


	//   ....[8]....
        /*00d4*/ 	.word	0x00029170


	//   ....[9]....
        /*00d8*/ 	.word	0x00029180


	//   ....[10]....
        /*00dc*/ 	.word	0x000291b0


	//   ....[11]....
        /*00e0*/ 	.word	0x000291c0


	//   ....[12]....
        /*00e4*/ 	.word	0x0002b200


	//   ....[13]....
        /*00e8*/ 	.word	0x0002b210


	//   ....[14]....
        /*00ec*/ 	.word	0x0002b240


	//   ....[15]....
        /*00f0*/ 	.word	0x0002b250


	//   ....[16]....
        /*00f4*/ 	.word	0x0002d600


	//   ....[17]....
        /*00f8*/ 	.word	0x0002d680


	//   ....[18]....
        /*00fc*/ 	.word	0x0002d700


	//   ....[19]....
        /*0100*/ 	.word	0x0002d770


	//----- nvinfo : EIATTR_EXIT_INSTR_OFFSETS
	.align		4
.L_1370:
        /*0104*/ 	.byte	0x04, 0x1c
        /*0106*/ 	.short	(.L_1372 - .L_1371)


	//   ....[0]....
.L_1371:
        /*0108*/ 	.word	0x000000a0


	//----- nvinfo : EIATTR_CRS_STACK_SIZE
	.align		4
.L_1372:
        /*010c*/ 	.byte	0x04, 0x1e
        /*010e*/ 	.short	(.L_1374 - .L_1373)
.L_1373:
        /*0110*/ 	.word	0x00000000


	//----- nvinfo : EIATTR_CBANK_PARAM_SIZE
	.align		4
.L_1374:
        /*0114*/ 	.byte	0x03, 0x19
        /*0116*/ 	.short	0x01d0


	//----- nvinfo : EIATTR_PARAM_CBANK
	.align		4
        /*0118*/ 	.byte	0x04, 0x0a
        /*011a*/ 	.short	(.L_1376 - .L_1375)
	.align		4
.L_1375:
        /*011c*/ 	.word	index@(.nv.constant0._ZN5flash24flash_fwd_splitkv_kernelI23Flash_fwd_kernel_traitsILi256ELi64ELi64ELi4ELb0ELb0EN7cutlass6half_tE19Flash_kernel_traitsILi256ELi64ELi64ELi4ES3_EELb0ELb1ELb1ELb0ELb0ELb1ELb0ELb1EEEvNS_16Flash_fwd_paramsE)
        /*0120*/ 	.short	0x0210
        /*0122*/ 	.short	0x01d0


	//----- nvinfo : EIATTR_SW_WAR
	.align		4
.L_1376:
        /*0124*/ 	.byte	0x04, 0x36
        /*0126*/ 	.short	(.L_1378 - .L_1377)
.L_1377:
        /*0128*/ 	.word	0x00000008
.L_1378:


//--------------------- .nv.info._ZN5flash24flash_fwd_splitkv_kernelI23Flash_fwd_kernel_traitsILi256ELi64ELi64ELi4ELb0ELb0EN7cutlass6half_tE19Flash_kernel_traitsILi256ELi64ELi64ELi4ES3_EELb0ELb1ELb0ELb0ELb1ELb0ELb1ELb0EEEvNS_16Flash_fwd_paramsE --------------------------
	.section	.nv.info._ZN5flash24flash_fwd_splitkv_kernelI23Flash_fwd_kernel_traitsILi256ELi64ELi64ELi4ELb0ELb0EN7cutlass6half_tE19Flash_kernel_traitsILi256ELi64ELi64ELi4ES3_EELb0ELb1ELb0ELb0ELb1ELb0ELb1ELb0EEEvNS_16Flash_fwd_paramsE,"",@"SHT_CUDA_INFO"
	.sectionflags	@""
	.align	4


	//----- nvinfo : EIATTR_CUDA_API_VERSION
	.align		4
        /*0000*/ 	.byte	0x04, 0x37
        /*0002*/ 	.short	(.L_1380 - .L_1379)
.L_1379:
        /*0004*/ 	.word	0x00000082


	//----- nvinfo : EIATTR_KPARAM_INFO
	.align		4
.L_1380:
        /*0008*/ 	.byte	0x04, 0x17
        /*000a*/ 	.short	(.L_1382 - .L_1381)
.L_1381:
        /*000c*/ 	.word	0x00000000
        /*0010*/ 	.short	0x0000
        /*0012*/ 	.short	0x0000
        /*0014*/ 	.byte	0x00, 0xf0, 0x41, 0x07


	//----- nvinfo : EIATTR_SPARSE_MMA_MASK
	.align		4
.L_1382:
        /*0018*/ 	.byte	0x03, 0x50
        /*001a*/ 	.short	0x0000


	//----- nvinfo : EIATTR_MAXREG_COUNT
	.align		4
        /*001c*/ 	.byte	0x03, 0x1b
        /*001e*/ 	.short	0x00ff


	//----- nvinfo : EIATTR_NUM_BARRIERS
	.align		4
        /*0020*/ 	.byte	0x02, 0x4c
        /*0022*/ 	.byte	0x01
	.zero		1


	//----- nvinfo : EIATTR_MERCURY_ISA_VERSION
	.align		4
        /*0024*/ 	.byte	0x03, 0x5f
        /*0026*/ 	.short	0x0101


	//----- nvinfo : EIATTR_INT_WARP_WIDE_INSTR_OFFSETS
	.align		4
        /*0028*/ 	.byte	0x04, 0x31
        /*002a*/ 	.short	(.L_1384 - .L_1383)


	//   ....[0]....
.L_1383:
        /*002c*/ 	.word	0x000026a0


	//   ....[1]....
        /*0030*/ 	.word	0x000029b0


	//----- nvinfo : EIATTR_COOP_GROUP_MASK_REGIDS
	.align		4
.L_1384:
        /*0034*/ 	.byte	0x04, 0x29
        /*0036*/ 	.short	(.L_1386 - .L_1385)


	//   ....[0]....
.L_1385:
        /*0038*/ 	.word	0xffffffff


	//   ....[1]....
        /*003c*/ 	.word	0xffffffff


	//   ....[2]....
        /*0040*/ 	.word	0xffffffff


	//   ....[3]....
        /*0044*/ 	.word	0xffffffff


	//   ....[4]....
        /*0048*/ 	.word	0xffffffff


	//   ....[5]....
        /*004c*/ 	.word	0xffffffff


	//   ....[6]....
        /*0050*/ 	.word	0xffffffff


	//   ....[7]....
        /*0054*/ 	.word	0xffffffff


	//   ....[8]....
        /*0058*/ 	.word	0xffffffff


	//   ....[9]....
        /*005c*/ 	.word	0xffffffff


	//   ....[10]....
        /*0060*/ 	.word	0xffffffff


	//   ....[11]....
        /*0064*/ 	.word	0xffffffff


	//   ....[12]....
        /*0068*/ 	.word	0xffffffff


	//   ....[13]....
        /*006c*/ 	.word	0xffffffff


	//   ....[14]....
        /*0070*/ 	.word	0xffffffff


	//   ....[15]....
        /*0074*/ 	.word	0xffffffff


	//----- nvinfo : EIATTR_COOP_GROUP_INSTR_OFFSETS
	.align		4
.L_1386:
        /*0078*/ 	.byte	0x04, 0x28
        /*007a*/ 	.short	(.L_1388 - .L_1387)


	//   ....[0]....
.L_1387:
        /*007c*/ 	.word	0x000050d0


	//   ....[1]....
        /*0080*/ 	.word	0x00005100


	//   ....[2]....
        /*0084*/ 	.word	0x000051a0


	//   ....[3]....
        /*0088*/ 	.word	0x000051b0


	//   ....[4]....
        /*008c*/ 	.word	0x00008970


	//   ....[5]....
        /*0090*/ 	.word	0x00008980


	//   ....[6]....
        /*0094*/ 	.word	0x000089b0


	//   ....[7]....
        /*0098*/ 	.word	0x000089c0


	//   ....[8]....
        /*009c*/ 	.word	0x0000c8f0


	//   ....[9]....
        /*00a0*/ 	.word	0x0000c990


	//   ....[10]....
        /*00a4*/ 	.word	0x0000c9b0


	//   ....[11]....
        /*00a8*/ 	.word	0x0000c9d0


	//   ....[12]....
        /*00ac*/ 	.word	0x0000e760


	//   ....[13]....
        /*00b0*/ 	.word	0x0000e7a0


	//   ....[14]....
        /*00b4*/ 	.word	0x0000e850


	//   ....[15]....
        /*00b8*/ 	.word	0x0000e860


	//----- nvinfo : EIATTR_EXIT_INSTR_OFFSETS
	.align		4
.L_1388:
        /*00bc*/ 	.byte	0x04, 0x1c
        /*00be*/ 	.short	(.L_1390 - .L_1389)


	//   ....[0]....
.L_1389:
        /*00c0*/ 	.word	0x00000620


	//   ....[1]....
        /*00c4*/ 	.word	0x00001080


	//   ....[2]....
        /*00c8*/ 	.word	0x000010b0


	//   ....[3]....
        /*00cc*/ 	.word	0x00010020


	//   ....[4]....
        /*00d0*/ 	.word	0x00010070


	//----- nvinfo : EIATTR_CRS_STACK_SIZE
	.align		4
.L_1390:
        /*00d4*/ 	.byte	0x04, 0x1e
        /*00d6*/ 	.short	(.L_1392 - .L_1391)
.L_1391:
        /*00d8*/ 	.word	0x00000000


	//----- nvinfo : EIATTR_CBANK_PARAM_SIZE
	.align		4
.L_1392:
        /*00dc*/ 	.byte	0x03, 0x19
        /*00de*/ 	.short	0x01d0


	//----- nvinfo : EIATTR_PARAM_CBANK
	.align		4
        /*00e0*/ 	.byte	0x04, 0x0a
        /*00e2*/ 	.short	(.L_1394 - .L_1393)
	.align		4
.L_1393:
        /*00e4*/ 	.word	index@(.nv.constant0._ZN5flash24flash_fwd_splitkv_kernelI23Flash_fwd_kernel_traitsILi256ELi64ELi64ELi4ELb0ELb0EN7cutlass6half_tE19Flash_kernel_traitsILi256ELi64ELi64ELi4ES3_EELb0ELb1ELb0ELb0ELb1ELb0ELb1ELb0EEEvNS_16Flash_fwd_paramsE)
        /*00e8*/ 	.short	0x0210
        /*00ea*/ 	.short	0x01d0


	//----- nvinfo : EIATTR_SW_WAR
	.align		4
.L_1394:
        /*00ec*/ 	.byte	0x04, 0x36
        /*00ee*/ 	.short	(.L_1396 - .L_1395)
.L_1395:
        /*00f0*/ 	.word	0x00000008
.L_1396:


//--------------------- .nv.info._ZN5flash24flash_fwd_splitkv_kernelI23Flash_fwd_kernel_traitsILi256ELi64ELi64ELi4ELb0ELb0EN7cutlass6half_tE19Flash_kernel_traitsILi256ELi64ELi64ELi4ES3_EELb0ELb1ELb0ELb0ELb1ELb1ELb1ELb0EEEvNS_16Flash_fwd_paramsE --------------------------
	.section	.nv.info._ZN5flash24flash_fwd_splitkv_kernelI23Flash_fwd_kernel_traitsILi256ELi64ELi64ELi4ELb0ELb0EN7cutlass6half_tE19Flash_kernel_traitsILi256ELi64ELi64ELi4ES3_EELb0ELb1ELb0ELb0ELb1ELb1ELb1ELb0EEEvNS_16Flash_fwd_paramsE,"",@"SHT_CUDA_INFO"
	.sectionflags	@""
	.align	4


	//----- nvinfo : EIATTR_CUDA_API_VERSION
	.align		4
        /*0000*/ 	.byte	0x04, 0x37
        /*0002*/ 	.short	(.L_1398 - .L_1397)
.L_1397:
        /*0004*/ 	.word	0x00000082


	//----- nvinfo : EIATTR_KPARAM_INFO
	.align		4
.L_1398:
        /*0008*/ 	.byte	0x04, 0x17
        /*000a*/ 	.short	(.L_1400 - .L_1399)
.L_1399:
        /*000c*/ 	.word	0x00000000
        /*0010*/ 	.short	0x0000
        /*0012*/ 	.short	0x0000
        /*0014*/ 	.byte	0x00, 0xf0, 0x41, 0x07


	//----- nvinfo : EIATTR_SPARSE_MMA_MASK
	.align		4
.L_1400:
        /*0018*/ 	.byte	0x03, 0x50
        /*001a*/ 	.short	0x0000


	//----- nvinfo : EIATTR_MAXREG_COUNT
	.align		4
        /*001c*/ 	.byte	0x03, 0x1b
        /*001e*/ 	.short	0x00ff


	//----- nvinfo : EIATTR_NUM_BARRIERS
	.align		4
        /*0020*/ 	.byte	0x02, 0x4c
        /*0022*/ 	.byte	0x01
	.zero		1


	//----- nvinfo : EIATTR_MERCURY_ISA_VERSION
	.align		4
        /*0024*/ 	.byte	0x03, 0x5f
        /*0026*/ 	.short	0x0101


	//----- nvinfo : EIATTR_INT_WARP_WIDE_INSTR_OFFSETS
	.align		4
        /*0028*/ 	.byte	0x04, 0x31
        /*002a*/ 	.short	(.L_1402 - .L_1401)


	//   ....[0]....
.L_1401:
        /*002c*/ 	.word	0x00002760


	//   ....[1]....
        /*0030*/ 	.word	0x00002a00


	//----- nvinfo : EIATTR_COOP_GROUP_MASK_REGIDS
	.align		4
.L_1402:
        /*0034*/ 	.byte	0x04, 0x29
        /*0036*/ 	.short	(.L_1404 - .L_1403)


	//   ....[0]....
.L_1403:
        /*0038*/ 	.word	0xffffffff


	//   ....[1]....
        /*003c*/ 	.word	0xffffffff


	//   ....[2]....
        /*0040*/ 	.word	0xffffffff


	//   ....[3]....
        /*0044*/ 	.word	0xffffffff


	//   ....[4]....
        /*0048*/ 	.word	0xffffffff


	//   ....[5]....
        /*004c*/ 	.word	0xffffffff


	//   ....[6]....
        /*0050*/ 	.word	0xffffffff


	//   ....[7]....
        /*0054*/ 	.word	0xffffffff


	//   ....[8]....
        /*0058*/ 	.word	0xffffffff


	//   ....[9]....
        /*005c*/ 	.word	0xffffffff


	//   ....[10]....
        /*0060*/ 	.word	0xffffffff


	//   ....[11]....
        /*0064*/ 	.word	0xffffffff


	//   ....[12]....
        /*0068*/ 	.word	0xffffffff


	//   ....[13]....
        /*006c*/ 	.word	0xffffffff


	//   ....[14]....
        /*0070*/ 	.word	0xffffffff


	//   ....[15]....
        /*0074*/ 	.word	0xffffffff


	//----- nvinfo : EIATTR_COOP_GROUP_INSTR_OFFSETS
	.align		4
.L_1404:
        /*0078*/ 	.byte	0x04, 0x28
        /*007a*/ 	.short	(.L_1406 - .L_1405)


	//   ....[0]....
.L_1405:
        /*007c*/ 	.word	0x000054f0


	//   ....[1]....
        /*0080*/ 	.word	0x00005520


	//   ....[2]....
        /*0084*/ 	.word	0x000055c0


	//   ....[3]....
        /*0088*/ 	.word	0x000055d0


	//   ....[4]....
        /*008c*/ 	.word	0x00009180


	//   ....[5]....
        /*0090*/ 	.word	0x00009190


	//   ....[6]....
        /*0094*/ 	.word	0x000091c0


	//   ....[7]....
        /*0098*/ 	.word	0x000091d0


	//   ....[8]....
        /*009c*/ 	.word	0x0000d570


	//   ....[9]....
        /*00a0*/ 	.word	0x0000d580


	//   ....[10]....
        /*00a4*/ 	.word	0x0000d5b0


	//   ....[11]....
        /*00a8*/ 	.word	0x0000d5c0


	//   ....[12]....
        /*00ac*/ 	.word	0x0000f360


	//   ....[13]....
        /*00b0*/ 	.word	0x0000f3a0


	//   ....[14]....
        /*00b4*/ 	.word	0x0000f450


	//   ....[15]....
        /*00b8*/ 	.word	0x0000f460


	//----- nvinfo : EIATTR_EXIT_INSTR_OFFSETS
	.align		4
.L_1406:
        /*00bc*/ 	.byte	0x04, 0x1c
        /*00be*/ 	.short	(.L_1408 - .L_1407)


	//   ....[0]....
.L_1407:
        /*00c0*/ 	.word	0x00000620


	//   ....[1]....
        /*00c4*/ 	.word	0x00001080


	//   ....[2]....
        /*00c8*/ 	.word	0x000010b0


	//   ....[3]....
        /*00cc*/ 	.word	0x00010c20


	//   ....[4]....
        /*00d0*/ 	.word	0x00010c70


	//----- nvinfo : EIATTR_CRS_STACK_SIZE
	.align		4
.L_1408:
        /*00d4*/ 	.byte	0x04, 0x1e
        /*00d6*/ 	.short	(.L_1410 - .L_1409)
.L_1409:
        /*00d8*/ 	.word	0x00000000


	//----- nvinfo : EIATTR_CBANK_PARAM_SIZE
	.align		4
.L_1410:
        /*00dc*/ 	.byte	0x03, 0x19
        /*00de*/ 	.short	0x01d0


	//----- nvinfo : EIATTR_PARAM_CBANK
	.align		4
        /*00e0*/ 	.byte	0x04, 0x0a
        /*00e2*/ 	.short	(.L_1412 - .L_1411)
	.align		4
.L_1411:
        /*00e4*/ 	.word	index@(.nv.constant0._ZN5flash24flash_fwd_splitkv_kernelI23Flash_fwd_kernel_traitsILi256ELi64ELi64ELi4ELb0ELb0EN7cutlass6half_tE19Flash_kernel_traitsILi256ELi64ELi64ELi4ES3_EELb0ELb1ELb0ELb0ELb1ELb1ELb1ELb0EEEvNS_16Flash_fwd_paramsE)
        /*00e8*/ 	.short	0x0210
        /*00ea*/ 	.short	0x01d0


	//----- nvinfo : EIATTR_SW_WAR
	.align		4
.L_1412:
        /*00ec*/ 	.byte	0x04, 0x36
        /*00ee*/ 	.short	(.L_1414 - .L_1413)
.L_1413:
        /*00f0*/ 	.word	0x00000008
.L_1414:


//--------------------- .nv.info._ZN5flash24flash_fwd_splitkv_kernelI23Flash_fwd_kernel_traitsILi256ELi64ELi64ELi4ELb0ELb0EN7cutlass6half_tE19Flash_kernel_traitsILi256ELi64ELi64ELi4ES3_EELb0ELb1ELb1ELb0ELb0ELb0ELb1ELb0EEEvNS_16Flash_fwd_paramsE --------------------------
	.section	.nv.info._ZN5flash24flash_fwd_splitkv_kernelI23Flash_fwd_kernel_traitsILi256ELi64ELi64ELi4ELb0ELb0EN7cutlass6half_tE19Flash_kernel_traitsILi256ELi64ELi64ELi4ES3_EELb0ELb1ELb1ELb0ELb0ELb0ELb1ELb0EEEvNS_16Flash_fwd_paramsE,"",@"SHT_CUDA_INFO"
	.sectionflags	@""
	.align	4


	//----- nvinfo : EIATTR_CUDA_API_VERSION
	.align		4
        /*0000*/ 	.byte	0x04, 0x37
        /*0002*/ 	.short	(.L_1416 - .L_1415)
.L_1415:
        /*0004*/ 	.word	0x00000082


	//----- nvinfo : EIATTR_KPARAM_INFO
	.align		4
.L_1416:
        /*0008*/ 	.byte	0x04, 0x17
        /*000a*/ 	.short	(.L_1418 - .L_1417)
.L_1417:
        /*000c*/ 	.word	0x00000000
        /*0010*/ 	.short	0x0000
        /*0012*/ 	.short	0x0000
        /*0014*/ 	.byte	0x00, 0xf0, 0x41, 0x07


	//----- nvinfo : EIATTR_SPARSE_MMA_MASK
	.align		4
.L_1418:
        /*0018*/ 	.byte	0x03, 0x50
        /*001a*/ 	.short	0x0000


	//----- nvinfo : EIATTR_MAXREG_COUNT
	.align		4
        /*001c*/ 	.byte	0x03, 0x1b
        /*001e*/ 	.short	0x00ff


	//----- nvinfo : EIATTR_NUM_BARRIERS
	.align		4
        /*0020*/ 	.byte	0x02, 0x4c
        /*0022*/ 	.byte	0x01
	.zero		1


	//----- nvinfo : EIATTR_MERCURY_ISA_VERSION
	.align		4
        /*0024*/ 	.byte	0x03, 0x5f
        /*0026*/ 	.short	0x0101


	//----- nvinfo : EIATTR_INT_WARP_WIDE_INSTR_OFFSETS
	.align		4
        /*0028*/ 	.byte	0x04, 0x31
        /*002a*/ 	.short	(.L_1420 - .L_1419)


	//   ....[0]....
.L_1419:
        /*002c*/ 	.word	0x00004b80


	//   ....[1]....
        /*0030*/ 	.word	0x00004b90


	//   ....[2]....
        /*0034*/ 	.word	0x00004bb0


	//   ....[3]....
        /*0038*/ 	.word	0x0000c4c0


	//----- nvinfo : EIATTR_COOP_GROUP_MASK_REGIDS
	.align		4
.L_1420:
        /*003c*/ 	.byte	0x04, 0x29
        /*003e*/ 	.short	(.L_1422 - .L_1421)


	//   ....[0]....
.L_1421:
        /*0040*/ 	.word	0xffffffff


	//   ....[1]....
        /*0044*/ 	.word	0xffffffff


	//   ....[2]....
        /*0048*/ 	.word	0xffffffff


	//   ....[3]....
        /*004c*/ 	.word	0xffffffff


	//   ....[4]....
        /*0050*/ 	.word	0xffffffff


	//   ....[5]....
        /*0054*/ 	.word	0xffffffff


	//   ....[6]....
        /*0058*/ 	.word	0xffffffff


	//   ....[7]....
        /*005c*/ 	.word	0xffffffff


	//   ....[8]....
        /*0060*/ 	.word	0xffffffff


	//   ....[9]....
        /*0064*/ 	.word	0xffffffff


	//   ....[10]....
        /*0068*/ 	.word	0xffffffff


	//   ....[11]....
        /*006c*/ 	.word	0xffffffff


	//   ....[12]....
        /*0070*/ 	.word	0xffffffff


	//   ....[13]....
        /*0074*/ 	.word	0xffffffff


	//   ....[14]....
        /*0078*/ 	.word	0xffffffff


	//   ....[15]....
        /*007c*/ 	.word	0xffffffff


	//----- nvinfo : EIATTR_COOP_GROUP_INSTR_OFFSETS
	.align		4
.L_1422:
        /*0080*/ 	.byte	0x04, 0x28
        /*0082*/ 	.short	(.L_1424 - .L_1423)


	//   ....[0]....
.L_1423:
        /*0084*/ 	.word	0x00007ff0


	//   ....[1]....
        /*0088*/ 	.word	0x000080e0


	//   ....[2]....
        /*008c*/ 	.word	0x000080f0


	//   ....[3]....
        /*0090*/ 	.word	0x00008120


	//   ....[4]....
        /*0094*/ 	.word	0x0000d060


	//   ....[5]....
        /*0098*/ 	.word	0x0000d070


	//   ....[6]....
        /*009c*/ 	.word	0x0000d0a0


	//   ....[7]....
        /*00a0*/ 	.word	0x0000d0b0


	//   ....[8]....
        /*00a4*/ 	.word	0x000126e0


	//   ....[9]....
        /*00a8*/ 	.word	0x00012710


	//   ....[10]....
        /*00ac*/ 	.word	0x00012730


	//   ....[11]....
        /*00b0*/ 	.word	0x00012750


	//   ....[12]....
        /*00b4*/ 	.word	0x000145f0


	//   ....[13]....
        /*00b8*/ 	.word	0x00014630


	//   ....[14]....
        /*00bc*/ 	.word	0x000146d0


	//   ....[15]....
        /*00c0*/ 	.word	0x000146e0


	//----- nvinfo : EIATTR_EXIT_INSTR_OFFSETS
	.align		4
.L_1424:
        /*00c4*/ 	.byte	0x04, 0x1c
        /*00c6*/ 	.short	(.L_1426 - .L_1425)


	//   ....[0]....
.L_1425:
        /*00c8*/ 	.word	0x00000590


	//   ....[1]....
        /*00cc*/ 	.word	0x000014a0


	//   ....[2]....
        /*00d0*/ 	.word	0x000014d0


	//   ....[3]....
        /*00d4*/ 	.word	0x00016330


	//   ....[4]....
        /*00d8*/ 	.word	0x000163e0


	//   ....[5]....
        /*00dc*/ 	.word	0x00016400


	//----- nvinfo : EIATTR_CRS_STACK_SIZE
	.align		4
.L_1426:
        /*00e0*/ 	.byte	0x04, 0x1e
        /*00e2*/ 	.short	(.L_1428 - .L_1427)
.L_1427:
        /*00e4*/ 	.word	0x00000000


	//----- nvinfo : EIATTR_CBANK_PARAM_SIZE
	.align		4
.L_1428:
        /*00e8*/ 	.byte	0x03, 0x19
        /*00ea*/ 	.short	0x01d0


	//----- nvinfo : EIATTR_PARAM_CBANK
	.align		4
        /*00ec*/ 	.byte	0x04, 0x0a
        /*00ee*/ 	.short	(.L_1430 - .L_1429)
	.align		4
.L_1429:
        /*00f0*/ 	.word	index@(.nv.constant0._ZN5flash24flash_fwd_splitkv_kernelI23Flash_fwd_kernel_traitsILi256ELi64ELi64ELi4ELb0ELb0EN7cutlass6half_tE19Flash_kernel_traitsILi256ELi64ELi64ELi4ES3_EELb0ELb1ELb1ELb0ELb0ELb0ELb1ELb0EEEvNS_16Flash_fwd_paramsE)
        /*00f4*/ 	.short	0x0210
        /*00f6*/ 	.short	0x01d0


	//----- nvinfo : EIATTR_SW_WAR
	.align		4
.L_1430:
        /*00f8*/ 	.byte	0x04, 0x36
        /*00fa*/ 	.short	(.L_1432 - .L_1431)
.L_1431:
        /*00fc*/ 	.word	0x00000008
.L_1432:


//--------------------- .nv.info._ZN5flash24flash_fwd_splitkv_kernelI23Flash_fwd_kernel_traitsILi256ELi64ELi64ELi4ELb0ELb0EN7cutlass6half_tE19Flash_kernel_traitsILi256ELi64ELi64ELi4ES3_EELb0ELb1ELb1ELb0ELb0ELb1ELb1ELb0EEEvNS_16Flash_fwd_paramsE --------------------------
	.section	.nv.info._ZN5flash24flash_fwd_splitkv_kernelI23Flash_fwd_kernel_traitsILi256ELi64ELi64ELi4ELb0ELb0EN7cutlass6half_tE19Flash_kernel_traitsILi256ELi64ELi64ELi4ES3_EELb0ELb1ELb1ELb0ELb0ELb1ELb1ELb0EEEvNS_16Flash_fwd_paramsE,"",@"SHT_CUDA_INFO"
	.sectionflags	@""
	.align	4


	//----- nvinfo : EIATTR_CUDA_API_VERSION
	.align		4
        /*0000*/ 	.byte	0x04, 0x37
        /*0002*/ 	.short	(.L_1434 - .L_1433)
.L_1433:
        /*0004*/ 	.word	0x00000082


	//----- nvinfo : EIATTR_KPARAM_INFO
	.align		4
.L_1434:
        /*0008*/ 	.byte	0x04, 0x17
        /*000a*/ 	.short	(.L_1436 - .L_1435)
.L_1435:
        /*000c*/ 	.word	0x00000000
        /*0010*/ 	.short	0x0000
        /*0012*/ 	.short	0x0000
        /*0014*/ 	.byte	0x00, 0xf0, 0x41, 0x07


	//----- nvinfo : EIATTR_SPARSE_MMA_MASK
	.align		4
.L_1436:
        /*0018*/ 	.byte	0x03, 0x50
        /*001a*/ 	.short	0x0000


	//----- nvinfo : EIATTR_MAXREG_COUNT
	.align		4
        /*001c*/ 	.byte	0x03, 0x1b
        /*001e*/ 	.short	0x00ff


	//----- nvinfo : EIATTR_NUM_BARRIERS
	.align		4
        /*0020*/ 	.byte	0x02, 0x4c
        /*0022*/ 	.byte	0x01
	.zero		1


	//----- nvinfo : EIATTR_MERCURY_ISA_VERSION
	.align		4
        /*0024*/ 	.byte	0x03, 0x5f
        /*0026*/ 	.short	0x0101


	//----- nvinfo : EIATTR_INT_WARP_WIDE_INSTR_OFFSETS
	.align		4
        /*0028*/ 	.byte	0x04, 0x31
        /*002a*/ 	.short	(.L_1438 - .L_1437)


	//   ....[0]....
.L_1437:
        /*002c*/ 	.word	0x00004be0


	//   ....[1]....
        /*0030*/ 	.word	0x00004c00


	//   ....[2]....
        /*0034*/ 	.word	0x00004c20


	//   ....[3]....
        /*0038*/ 	.word	0x0000cd50


	//----- nvinfo : EIATTR_COOP_GROUP_MASK_REGIDS
	.align		4
.L_1438:
        /*003c*/ 	.byte	0x04, 0x29
        /*003e*/ 	.short	(.L_1440 - .L_1439)


	//   ....[0]....
.L_1439:
        /*0040*/ 	.word	0xffffffff


	//   ....[1]....
        /*0044*/ 	.word	0xffffffff


	//   ....[2]....
        /*0048*/ 	.word	0xffffffff


	//   ....[3]....
        /*004c*/ 	.word	0xffffffff


	//   ....[4]....
        /*0050*/ 	.word	0xffffffff


	//   ....[5]....
        /*0054*/ 	.word	0xffffffff


	//   ....[6]....
        /*0058*/ 	.word	0xffffffff


	//   ....[7]....
        /*005c*/ 	.word	0xffffffff


	//   ....[8]....
        /*0060*/ 	.word	0xffffffff


	//   ....[9]....
        /*0064*/ 	.word	0xffffffff


	//   ....[10]....
        /*0068*/ 	.word	0xffffffff


	//   ....[11]....
        /*006c*/ 	.word	0xffffffff


	//   ....[12]....
        /*0070*/ 	.word	0xffffffff


	//   ....[13]....
        /*0074*/ 	.word	0xffffffff


	//   ....[14]....
        /*0078*/ 	.word	0xffffffff


	//   ....[15]....
        /*007c*/ 	.word	0xffffffff


	//----- nvinfo : EIATTR_COOP_GROUP_INSTR_OFFSETS
	.align		4
.L_1440:
        /*0080*/ 	.byte	0x04, 0x28
        /*0082*/ 	.short	(.L_1442 - .L_1441)


	//   ....[0]....
.L_1441:
        /*0084*/ 	.word	0x00008580


	//   ....[1]....
        /*0088*/ 	.word	0x000085b0


	//   ....[2]....
        /*008c*/ 	.word	0x000085d0


	//   ....[3]....
        /*0090*/ 	.word	0x000085f0


	//   ....[4]....
        /*0094*/ 	.word	0x0000d8e0


	//   ....[5]....
        /*0098*/ 	.word	0x0000d8f0


	//   ....[6]....
        /*009c*/ 	.word	0x0000d920


	//   ....[7]....
        /*00a0*/ 	.word	0x0000d930


	//   ....[8]....
        /*00a4*/ 	.word	0x000133a0


	//   ....[9]....
        /*00a8*/ 	.word	0x000133c0


	//   ....[10]....
        /*00ac*/ 	.word	0x000133f0


	//   ....[11]....
        /*00b0*/ 	.word	0x00013400


	//   ....[12]....
        /*00b4*/ 	.word	0x00015290


	//   ....[13]....
        /*00b8*/ 	.word	0x000152d0


	//   ....[14]....
        /*00bc*/ 	.word	0x00015360


	//   ....[15]....
        /*00c0*/ 	.word	0x00015370


	//----- nvinfo : EIATTR_EXIT_INSTR_OFFSETS
	.align		4
.L_1442:
        /*00c4*/ 	.byte	0x04, 0x1c
        /*00c6*/ 	.short	(.L_1444 - .L_1443)


	//   ....[0]....
.L_1443:
        /*00c8*/ 	.word	0x00000590


	//   ....[1]....
        /*00cc*/ 	.word	0x000014a0


	//   ....[2]....
        /*00d0*/ 	.word	0x000014d0


	//   ....[3]....
        /*00d4*/ 	.word	0x00016fd0


	//   ....[4]....
        /*00d8*/ 	.word	0x00017080


	//   ....[5]....
        /*00dc*/ 	.word	0x000170a0


	//----- nvinfo : EIATTR_CRS_STACK_SIZE
	.align		4
.L_1444:
        /*00e0*/ 	.byte	0x04, 0x1e
        /*00e2*/ 	.short	(.L_1446 - .L_1445)
.L_1445:
        /*00e4*/ 	.word	0x00000000


	//----- nvinfo : EIATTR_CBANK_PARAM_SIZE
	.align		4
.L_1446:
        /*00e8*/ 	.byte	0x03, 0x19
        /*00ea*/ 	.short	0x01d0


	//----- nvinfo : EIATTR_PARAM_CBANK
	.align		4
        /*00ec*/ 	.byte	0x04, 0x0a
        /*00ee*/ 	.short	(.L_1448 - .L_1447)
	.align		4
.L_1447:
        /*00f0*/ 	.word	index@(.nv.constant0._ZN5flash24flash_fwd_splitkv_kernelI23Flash_fwd_kernel_traitsILi256ELi64ELi64ELi4ELb0ELb0EN7cutlass6half_tE19Flash_kernel_traitsILi256ELi64ELi64ELi4ES3_EELb0ELb1ELb1ELb0ELb0ELb1ELb1ELb0EEEvNS_16Flash_fwd_paramsE)
        /*00f4*/ 	.short	0x0210
        /*00f6*/ 	.short	0x01d0


	//----- nvinfo : EIATTR_SW_WAR
	.align		4
.L_1448:
        /*00f8*/ 	.byte	0x04, 0x36
        /*00fa*/ 	.short	(.L_1450 - .L_1449)
.L_1449:
        /*00fc*/ 	.word	0x00000008
.L_1450:


//--------------------- .nv.info._ZN5flash24flash_fwd_splitkv_kernelI23Flash_fwd_kernel_traitsILi256ELi64ELi64ELi4ELb0ELb0EN7cutlass6half_tE19Flash_kernel_traitsILi256ELi64ELi64ELi4ES3_EELb0ELb1ELb0ELb0ELb1ELb0ELb1ELb1EEEvNS_16Flash_fwd_paramsE --------------------------
	.section	.nv.info._ZN5flash24flash_fwd_splitkv_kernelI23Flash_fwd_kernel_traitsILi256ELi64ELi64ELi4ELb0ELb0EN7cutlass6half_tE19Flash_kernel_traitsILi256ELi64ELi64ELi4ES3_EELb0ELb1ELb0ELb0ELb1ELb0ELb1ELb1EEEvNS_16Flash_fwd_paramsE,"",@"SHT_CUDA_INFO"
	.sectionflags	@""
	.align	4


	//----- nvinfo : EIATTR_CUDA_API_VERSION
	.align		4
        /*0000*/ 	.byte	0x04, 0x37
        /*0002*/ 	.short	(.L_1452 - .L_1451)
.L_1451:
        /*0004*/ 	.word	0x00000082


	//----- nvinfo : EIATTR_KPARAM_INFO
	.align		4
.L_1452:
        /*0008*/ 	.byte	0x04, 0x17
        /*000a*/ 	.short	(.L_1454 - .L_1453)
.L_1453:
        /*000c*/ 	.word	0x00000000
        /*0010*/ 	.short	0x0000
        /*0012*/ 	.short	0x0000
        /*0014*/ 	.byte	0x00, 0xf0, 0x41, 0x07


	//----- nvinfo : EIATTR_SPARSE_MMA_MASK
	.align		4
.L_1454:
        /*0018*/ 	.byte	0x03, 0x50
        /*001a*/ 	.short	0x0000


	//----- nvinfo : EIATTR_MAXREG_COUNT
	.align		4
        /*001c*/ 	.byte	0x03, 0x1b
        /*001e*/ 	.short	0x00ff


	//----- nvinfo : EIATTR_NUM_BARRIERS
	.align		4
        /*0020*/ 	.byte	0x02, 0x4c
        /*0022*/ 	.byte	0x01
	.zero		1


	//----- nvinfo : EIATTR_MERCURY_ISA_VERSION
	.align		4
        /*0024*/ 	.byte	0x03, 0x5f
        /*0026*/ 	.short	0x0101


	//----- nvinfo : EIATTR_COOP_GROUP_MASK_REGIDS
	.align		4
        /*0028*/ 	.byte	0x04, 0x29
        /*002a*/ 	.short	(.L_1456 - .L_1455)


	//   ....[0]....
.L_1455:
        /*002c*/ 	.word	0xffffffff


	//   ....[1]....
        /*0030*/ 	.word	0xffffffff


	//   ....[2]....
        /*0034*/ 	.word	0xffffffff


	//   ....[3]....
        /*0038*/ 	.word	0xffffffff


	//   ....[4]....
        /*003c*/ 	.word	0xffffffff


	//   ....[5]....
        /*0040*/ 	.word	0xffffffff


	//   ....[6]....
        /*0044*/ 	.word	0xffffffff


	//   ....[7]....
        /*0048*/ 	.word	0xffffffff


	//   ....[8]....
        /*004c*/ 	.word	0xffffffff


	//   ....[9]....
        /*0050*/ 	.word	0xffffffff


	//   ....[10]....
        /*0054*/ 	.word	0xffffffff


	//   ....[11]....
        /*0058*/ 	.word	0xffffffff


	//   ....[12]....
        /*005c*/ 	.word	0xffffffff


	//   ....[13]....
        /*0060*/ 	.word	0xffffffff


	//   ....[14]....
        /*0064*/ 	.word	0xffffffff


	//   ....[15]....
        /*0068*/ 	.word	0xffffffff


	//   ....[16]....
        /*006c*/ 	.word	0x0500000c


	//   ....[17]....
        /*0070*/ 	.word	0x0500000c


	//   ....[18]....
        /*0074*/ 	.word	0x0500000c


	//   ....[19]....
        /*0078*/ 	.word	0x0500000c


	//----- nvinfo : EIATTR_COOP_GROUP_INSTR_OFFSETS
	.align		4
.L_1456:
        /*007c*/ 	.byte	0x04, 0x28
        /*007e*/ 	.short	(.L_1458 - .L_1457)


	//   ....[0]....
.L_1457:
        /*0080*/ 	.word	0x000188f0


	//   ....[1]....
        /*0084*/ 	.word	0x00018910


	//   ....[2]....
        /*0088*/ 	.word	0x000189b0


	//   ....[3]....
        /*008c*/ 	.word	0x000189c0


	//   ....[4]....
        /*0090*/ 	.word	0x0001c580


	//   ....[5]....
        /*0094*/ 	.word	0x0001c590


	//   ....[6]....
        /*0098*/ 	.word	0x0001c5c0


	//   ....[7]....
        /*009c*/ 	.word	0x0001c5d0


	//   ....[8]....
        /*00a0*/ 	.word	0x00020dd0


	//   ....[9]....
        /*00a4*/ 	.word	0x00020e40


	//   ....[10]....
        /*00a8*/ 	.word	0x00020e60


	//   ....[11]....
        /*00ac*/ 	.word	0x00020e80


	//   ....[12]....
        /*00b0*/ 	.word	0x00022d90


	//   ....[13]....
        /*00b4*/ 	.word	0x00022da0


	//   ....[14]....
        /*00b8*/ 	.word	0x00022dd0


	//   ....[15]....
        /*00bc*/ 	.word	0x00022de0


	//   ....[16]....
        /*00c0*/ 	.word	0x00024a80


	//   ....[17]....
        /*00c4*/ 	.word	0x00024af0


	//   ....[18]....
        /*00c8*/ 	.word	0x00024b50


	//   ....[19]....
        /*00cc*/ 	.word	0x00024bc0


	//----- nvinfo : EIATTR_EXIT_INSTR_OFFSETS
	.align		4
.L_1458:
        /*00d0*/ 	.byte	0x04, 0x1c
        /*00d2*/ 	.short	(.L_1460 - .L_1459)


	//   ....[0]....
.L_1459:
        /*00d4*/ 	.word	0x000001f0


	//----- nvinfo : EIATTR_CRS_STACK_SIZE
	.align		4
.L_1460:
        /*00d8*/ 	.byte	0x04, 0x1e
        /*00da*/ 	.short	(.L_1462 - .L_1461)
.L_1461:
        /*00dc*/ 	.word	0x00000000


	//----- nvinfo : EIATTR_CBANK_PARAM_SIZE
	.align		4
.L_1462:
        /*00e0*/ 	.byte	0x03, 0x19
        /*00e2*/ 	.short	0x01d0


	//----- nvinfo : EIATTR_PARAM_CBANK
	.align		4
        /*00e4*/ 	.byte	0x04, 0x0a
        /*00e6*/ 	.short	(.L_1464 - .L_1463)
	.align		4
.L_1463:
        /*00e8*/ 	.word	index@(.nv.constant0._ZN5flash24flash_fwd_splitkv_kernelI23Flash_fwd_kernel_traitsILi256ELi64ELi64ELi4ELb0ELb0EN7cutlass6half_tE19Flash_kernel_traitsILi256ELi64ELi64ELi4ES3_EELb0ELb1ELb0ELb0ELb1ELb0ELb1ELb1EEEvNS_16Flash_fwd_paramsE)
        /*00ec*/ 	.short	0x0210
        /*00ee*/ 	.short	0x01d0


	//----- nvinfo : EIATTR_SW_WAR
	.align		4
.L_1464:
        /*00f0*/ 	.byte	0x04, 0x36
        /*00f2*/ 	.short	(.L_1466 - .L_1465)
.L_1465:
        /*00f4*/ 	.word	0x00000008
.L_1466:


//--------------------- .nv.info._ZN5flash24flash_fwd_splitkv_kernelI23Flash_fwd_kernel_traitsILi256ELi64ELi64ELi4ELb0ELb0EN7cutlass6half_tE19Flash_kernel_traitsILi256ELi64ELi64ELi4ES3_EELb0ELb1ELb0ELb0ELb1ELb1ELb1ELb1EEEvNS_16Flash_fwd_paramsE --------------------------
	.section	.nv.info._ZN5flash24flash_fwd_splitkv_kernelI23Flash_fwd_kernel_traitsILi256ELi64ELi64ELi4ELb0ELb0EN7cutlass6half_tE19Flash_kernel_traitsILi256ELi64ELi64ELi4ES3_EELb0ELb1ELb0ELb0ELb1ELb1ELb1ELb1EEEvNS_16Flash_fwd_paramsE,"",@"SHT_CUDA_INFO"
	.sectionflags	@""
	.align	4


	//----- nvinfo : EIATTR_CUDA_API_VERSION
	.align		4
        /*0000*/ 	.byte	0x04, 0x37
        /*0002*/ 	.short	(.L_1468 - .L_1467)
.L_1467:
        /*0004*/ 	.word	0x00000082


	//----- nvinfo : EIATTR_KPARAM_INFO
	.align		4
.L_1468:
        /*0008*/ 	.byte	0x04, 0x17
        /*000a*/ 	.short	(.L_1470 - .L_1469)
.L_1469:
        /*000c*/ 	.word	0x00000000
        /*0010*/ 	.short	0x0000
        /*0012*/ 	.short	0x0000
        /*0014*/ 	.byte	0x00, 0xf0, 0x41, 0x07


	//----- nvinfo : EIATTR_SPARSE_MMA_MASK
	.align		4
.L_1470:
        /*0018*/ 	.byte	0x03, 0x50
        /*001a*/ 	.short	0x0000


	//----- nvinfo : EIATTR_MAXREG_COUNT
	.align		4
        /*001c*/ 	.byte	0x03, 0x1b
        /*001e*/ 	.short	0x00ff


	//----- nvinfo : EIATTR_NUM_BARRIERS
	.align		4
        /*0020*/ 	.byte	0x02, 0x4c
        /*0022*/ 	.byte	0x01
	.zero		1


	//----- nvinfo : EIATTR_MERCURY_ISA_VERSION
	.align		4
        /*0024*/ 	.byte	0x03, 0x5f
        /*0026*/ 	.short	0x0101


	//----- nvinfo : EIATTR_COOP_GROUP_MASK_REGIDS
	.align		4
        /*0028*/ 	.byte	0x04, 0x29
        /*002a*/ 	.short	(.L_1472 - .L_1471)


	//   ....[0]....
.L_1471:
        /*002c*/ 	.word	0xffffffff


	//   ....[1]....
        /*0030*/ 	.word	0xffffffff


	//   ....[2]....
        /*0034*/ 	.word	0xffffffff


	//   ....[3]....
        /*0038*/ 	.word	0xffffffff


	//   ....[4]....
        /*003c*/ 	.word	0xffffffff


	//   ....[5]....
        /*0040*/ 	.word	0xffffffff


	//   ....[6]....
        /*0044*/ 	.word	0xffffffff


	//   ....[7]....
        /*0048*/ 	.word	0xffffffff


	//   ....[8]....
        /*004c*/ 	.word	0xffffffff


	//   ....[9]....
        /*0050*/ 	.word	0xffffffff


	//   ....[10]....
        /*0054*/ 	.word	0xffffffff


	//   ....[11]....
        /*0058*/ 	.word	0xffffffff


	//   ....[12]....
        /*005c*/ 	.word	0xffffffff


	//   ....[13]....
        /*0060*/ 	.word	0xffffffff


	//   ....[14]....
        /*0064*/ 	.word	0xffffffff


	//   ....[15]....
        /*0068*/ 	.word	0xffffffff


	//   ....[16]....
        /*006c*/ 	.word	0x0500000c


	//   ....[17]....
        /*0070*/ 	.word	0x0500000c


	//   ....[18]....
        /*0074*/ 	.word	0x0500000c


	//   ....[19]....
        /*0078*/ 	.word	0x0500000c


	//----- nvinfo : EIATTR_COOP_GROUP_INSTR_OFFSETS
	.align		4
.L_1472:
        /*007c*/ 	.byte	0x04, 0x28
        /*007e*/ 	.short	(.L_1474 - .L_1473)


	//   ....[0]....
.L_1473:
        /*0080*/ 	.word	0x00018cf0


	//   ....[1]....
        /*0084*/ 	.word	0x00018d10


	//   ....[2]....
        /*0088*/ 	.word	0x00018db0


	//   ....[3]....
        /*008c*/ 	.word	0x00018dc0


	//   ....[4]....
        /*0090*/ 	.word	0x0001cd10


	//   ....[5]....
        /*0094*/ 	.word	0x0001cd50


	//   ....[6]....
        /*0098*/ 	.word	0x0001cd70


	//   ....[7]....
        /*009c*/ 	.word	0x0001cd90


	//   ....[8]....
        /*00a0*/ 	.word	0x000219c0


	//   ....[9]....
        /*00a4*/ 	.word	0x00021a40


	//   ....[10]....
        /*00a8*/ 	.word	0x00021a60


	//   ....[11]....
        /*00ac*/ 	.word	0x00021a80


	//   ....[12]....
        /*00b0*/ 	.word	0x000239a0


	//   ....[13]....
        /*00b4*/ 	.word	0x000239b0


	//   ....[14]....
        /*00b8*/ 	.word	0x000239e0


	//   ....[15]....
        /*00bc*/ 	.word	0x000239f0


	//   ....[16]....
        /*00c0*/ 	.word	0x00025690


	//   ....[17]....
        /*00c4*/ 	.word	0x00025700


	//   ....[18]....
        /*00c8*/ 	.word	0x00025760


	//   ....[19]....
        /*00cc*/ 	.word	0x000257d0


	//----- nvinfo : EIATTR_EXIT_INSTR_OFFSETS
	.align		4
.L_1474:
        /*00d0*/ 	.byte	0x04, 0x1c
        /*00d2*/ 	.short	(.L_1476 - .L_1475)


	//   ....[0]....
.L_1475:
        /*00d4*/ 	.word	0x000001f0


	//----- nvinfo : EIATTR_CRS_STACK_SIZE
	.align		4
.L_1476:
        /*00d8*/ 	.byte	0x04, 0x1e
        /*00da*/ 	.short	(.L_1478 - .L_1477)
.L_1477:
        /*00dc*/ 	.word	0x00000000


	//----- nvinfo : EIATTR_CBANK_PARAM_SIZE
	.align		4
.L_1478:
        /*00e0*/ 	.byte	0x03, 0x19
        /*00e2*/ 	.short	0x01d0


	//----- nvinfo : EIATTR_PARAM_CBANK
	.align		4
        /*00e4*/ 	.byte	0x04, 0x0a
        /*00e6*/ 	.short	(.L_1480 - .L_1479)
	.align		4
.L_1479:
        /*00e8*/ 	.word	index@(.nv.constant0._ZN5flash24flash_fwd_splitkv_kernelI23Flash_fwd_kernel_traitsILi256ELi64ELi64ELi4ELb0ELb0EN7cutlass6half_tE19Flash_kernel_traitsILi256ELi64ELi64ELi4ES3_EELb0ELb1ELb0ELb0ELb1ELb1ELb1ELb1EEEvNS_16Flash_fwd_paramsE)
        /*00ec*/ 	.short	0x0210
        /*00ee*/ 	.short	0x01d0


	//----- nvinfo : EIATTR_SW_WAR
	.align		4
.L_1480:
        /*00f0*/ 	.byte	0x04, 0x36
        /*00f2*/ 	.short	(.L_1482 - .L_1481)
.L_1481:
        /*00f4*/ 	.word	0x00000008
.L_1482:


//--------------------- .nv.info._ZN5flash24flash_fwd_splitkv_kernelI23Flash_fwd_kernel_traitsILi256ELi64ELi64ELi4ELb0ELb0EN7cutlass6half_tE19Flash_kernel_traitsILi256ELi64ELi64ELi4ES3_EELb0ELb1ELb1ELb0ELb0ELb0ELb1ELb1EEEvNS_16Flash_fwd_paramsE --------------------------
	.section	.nv.info._ZN5flash24flash_fwd_splitkv_kernelI23Flash_fwd_kernel_traitsILi256ELi64ELi64ELi4ELb0ELb0EN7cutlass6half_tE19Flash_kernel_traitsILi256ELi64ELi64ELi4ES3_EELb0ELb1ELb1ELb0ELb0ELb0ELb1ELb1EEEvNS_16Flash_fwd_paramsE,"",@"SHT_CUDA_INFO"
	.sectionflags	@""
	.align	4


	//----- nvinfo : EIATTR_CUDA_API_VERSION
	.align		4
        /*0000*/ 	.byte	0x04, 0x37
        /*0002*/ 	.short	(.L_1484 - .L_1483)
.L_1483:
        /*0004*/ 	.word	0x00000082


	//----- nvinfo : EIATTR_KPARAM_INFO
	.align		4
.L_1484:
        /*0008*/ 	.byte	0x04, 0x17
        /*000a*/ 	.short	(.L_1486 - .L_1485)
.L_1485:
        /*000c*/ 	.word	0x00000000
        /*0010*/ 	.short	0x0000
        /*0012*/ 	.short	0x0000
        /*0014*/ 	.byte	0x00, 0xf0, 0x41, 0x07


	//----- nvinfo : EIATTR_SPARSE_MMA_MASK
	.align		4
.L_1486:
        /*0018*/ 	.byte	0x03, 0x50
        /*001a*/ 	.short	0x0000


	//----- nvinfo : EIATTR_MAXREG_COUNT
	.align		4
        /*001c*/ 	.byte	0x03, 0x1b
        /*001e*/ 	.short	0x00ff


	//----- nvinfo : EIATTR_NUM_BARRIERS
	.align		4
        /*0020*/ 	.byte	0x02, 0x4c
        /*0022*/ 	.byte	0x01
	.zero		1


	//----- nvinfo : EIATTR_ANNOTATIONS
	.align		4
        /*0024*/ 	.byte	0x04, 0x55
        /*0026*/ 	.short	(.L_1488 - .L_1487)


	//   ....[0]....
.L_1487:
        /*0028*/ 	.word	0x00000001
        /*002c*/ 	.byte	0x90, 0xf8, 0x01, 0x00, 0x01, 0x00, 0x00, 0x00, 0xc0, 0xf8, 0x01, 0x00, 0x01, 0x00, 0x00, 0x00
        /*003c*/ 	.byte	0x90, 0x0c, 0x02, 0x00, 0x01, 0x00, 0x00, 0x00, 0xd0, 0x0c, 0x02, 0x00, 0x01, 0x00, 0x00, 0x00
        /*004c*/ 	.byte	0x50, 0x12, 0x02, 0x00, 0x01, 0x00, 0x00, 0x00, 0x70, 0x12, 0x02, 0x00, 0x01, 0x00, 0x00, 0x00
        /*005c*/ 	.byte	0x10, 0x13, 0x02, 0x00, 0x01, 0x00, 0x00, 0x00, 0x30, 0x2e, 0x02, 0x00, 0x01, 0x00, 0x00, 0x00
        /*006c*/ 	.byte	0x40, 0x2e, 0x02, 0x00, 0x01, 0x00, 0x00, 0x00, 0x50, 0x2e, 0x02, 0x00


	//----- nvinfo : EIATTR_MERCURY_ISA_VERSION
	.align		4
.L_1488:
        /*0078*/ 	.byte	0x03, 0x5f
        /*007a*/ 	.short	0x0101


	//----- nvinfo : EIATTR_COOP_GROUP_MASK_REGIDS
	.align		4
        /*007c*/ 	.byte	0x04, 0x29
        /*007e*/ 	.short	(.L_1490 - .L_1489)


	//   ....[0]....
.L_1489:
        /*0080*/ 	.word	0xffffffff


	//   ....[1]....
        /*0084*/ 	.word	0xffffffff


	//   ....[2]....
        /*0088*/ 	.word	0xffffffff


	//   ....[3]....
        /*008c*/ 	.word	0xffffffff


	//   ....[4]....
        /*0090*/ 	.word	0xffffffff


	//   ....[5]....
        /*0094*/ 	.word	0xffffffff


	//   ....[6]....
        /*0098*/ 	.word	0xffffffff


	//   ....[7]....
        /*009c*/ 	.word	0xffffffff


	//   ....[8]....
        /*00a0*/ 	.word	0xffffffff


	//   ....[9]....
        /*00a4*/ 	.word	0xffffffff


	//   ....[10]....
        /*00a8*/ 	.word	0xffffffff


	//   ....[11]....
        /*00ac*/ 	.word	0xffffffff


	//   ....[12]....
        /*00b0*/ 	.word	0xffffffff


	//   ....[13]....
        /*00b4*/ 	.word	0xffffffff


	//   ....[14]....
        /*00b8*/ 	.word	0xffffffff


	//   ....[15]....
        /*00bc*/ 	.word	0xffffffff


	//   ....[16]....
        /*00c0*/ 	.word	0x0500000b


	//   ....[17]....
        /*00c4*/ 	.word	0x0500000b


	//   ....[18]....
        /*00c8*/ 	.word	0x0500000b


	//   ....[19]....
        /*00cc*/ 	.word	0x0500000b


	//----- nvinfo : EIATTR_COOP_GROUP_INSTR_OFFSETS
	.align		4
.L_1490:
        /*00d0*/ 	.byte	0x04, 0x28
        /*00d2*/ 	.short	(.L_1492 - .L_1491)


	//   ....[0]....
.L_1491:
        /*00d4*/ 	.word	0x0001deb0


	//   ....[1]....
        /*00d8*/ 	.word	0x0001df50


	//   ....[2]....
        /*00dc*/ 	.word	0x0001df70


	//   ....[3]....
        /*00e0*/ 	.word	0x0001df90


	//   ....[4]....
        /*00e4*/ 	.word	0x000230d0


	//   ....[5]....
        /*00e8*/ 	.word	0x000230f0


	//   ....[6]....
        /*00ec*/ 	.word	0x00023110


	//   ....[7]....
        /*00f0*/ 	.word	0x00023130


	//   ....[8]....
        /*00f4*/ 	.word	0x00028870


	//   ....[9]....
        /*00f8*/ 	.word	0x00028890


	//   ....[10]....
        /*00fc*/ 	.word	0x000288b0


	//   ....[11]....
        /*0100*/ 	.word	0x000288d0


	//   ....[12]....
        /*0104*/ 	.word	0x0002a900


	//   ....[13]....
        /*0108*/ 	.word	0x0002a910


	//   ....[14]....
        /*010c*/ 	.word	0x0002a940


	//   ....[15]....
        /*0110*/ 	.word	0x0002a950


	//   ....[16]....
        /*0114*/ 	.word	0x0002cb20


	//   ....[17]....
        /*0118*/ 	.word	0x0002cba0


	//   ....[18]....
        /*011c*/ 	.word	0x0002cc10


	//   ....[19]....
        /*0120*/ 	.word	0x0002cc80


	//----- nvinfo : EIATTR_EXIT_INSTR_OFFSETS
	.align		4
.L_1492:
        /*0124*/ 	.byte	0x04, 0x1c
        /*0126*/ 	.short	(.L_1494 - .L_1493)


	//   ....[0]....
.L_1493:
        /*0128*/ 	.word	0x00000200


	//----- nvinfo : EIATTR_CRS_STACK_SIZE
	.align		4
.L_1494:
        /*012c*/ 	.byte	0x04, 0x1e
        /*012e*/ 	.short	(.L_1496 - .L_1495)
.L_1495:
        /*0130*/ 	.word	0x00000000


	//----- nvinfo : EIATTR_CBANK_PARAM_SIZE
	.align		4
.L_1496:
        /*0134*/ 	.byte	0x03, 0x19
        /*0136*/ 	.short	0x01d0


	//----- nvinfo : EIATTR_PARAM_CBANK
	.align		4
        /*0138*/ 	.byte	0x04, 0x0a
        /*013a*/ 	.short	(.L_1498 - .L_1497)
	.align		4
.L_1497:
        /*013c*/ 	.word	index@(.nv.constant0._ZN5flash24flash_fwd_splitkv_kernelI23Flash_fwd_kernel_traitsILi256ELi64ELi64ELi4ELb0ELb0EN7cutlass6half_tE19Flash_kernel_traitsILi256ELi64ELi64ELi4ES3_EELb0ELb1ELb1ELb0ELb0ELb0ELb1ELb1EEEvNS_16Flash_fwd_paramsE)
        /*0140*/ 	.short	0x0210
        /*0142*/ 	.short	0x01d0


	//----- nvinfo : EIATTR_SW_WAR
	.align		4
.L_1498:
        /*0144*/ 	.byte	0x04, 0x36
        /*0146*/ 	.short	(.L_1500 - .L_1499)
.L_1499:
        /*0148*/ 	.word	0x00000008
.L_1500:


//--------------------- .nv.info._ZN5flash24flash_fwd_splitkv_kernelI23Flash_fwd_kernel_traitsILi256ELi64ELi64ELi4ELb0ELb0EN7cutlass6half_tE19Flash_kernel_traitsILi256ELi64ELi64ELi4ES3_EELb0ELb1ELb1ELb0ELb0ELb1ELb1ELb1EEEvNS_16Flash_fwd_paramsE --------------------------
	.section	.nv.info._ZN5flash24flash_fwd_splitkv_kernelI23Flash_fwd_kernel_traitsILi256ELi64ELi64ELi4ELb0ELb0EN7cutlass6half_tE19Flash_kernel_traitsILi256ELi64ELi64ELi4ES3_EELb0ELb1ELb1ELb0ELb0ELb1ELb1ELb1EEEvNS_16Flash_fwd_paramsE,"",@"SHT_CUDA_INFO"
	.sectionflags	@""
	.align	4


	//----- nvinfo : EIATTR_CUDA_API_VERSION
	.align		4
        /*0000*/ 	.byte	0x04, 0x37
        /*0002*/ 	.short	(.L_1502 - .L_1501)
.L_1501:
        /*0004*/ 	.word	0x00000082


	//----- nvinfo : EIATTR_KPARAM_INFO
	.align		4
.L_1502:
        /*0008*/ 	.byte	0x04, 0x17
        /*000a*/ 	.short	(.L_1504 - .L_1503)
.L_1503:
        /*000c*/ 	.word	0x00000000
        /*0010*/ 	.short	0x0000
        /*0012*/ 	.short	0x0000
        /*0014*/ 	.byte	0x00, 0xf0, 0x41, 0x07


	//----- nvinfo : EIATTR_SPARSE_MMA_MASK
	.align		4
.L_1504:
        /*0018*/ 	.byte	0x03, 0x50
        /*001a*/ 	.short	0x0000


	//----- nvinfo : EIATTR_MAXREG_COUNT
	.align		4
        /*001c*/ 	.byte	0x03, 0x1b
        /*001e*/ 	.short	0x00ff


	//----- nvinfo : EIATTR_NUM_BARRIERS
	.align		4
        /*0020*/ 	.byte	0x02, 0x4c
        /*0022*/ 	.byte	0x01
	.zero		1


	//----- nvinfo : EIATTR_ANNOTATIONS
	.align		4
        /*0024*/ 	.byte	0x04, 0x55
        /*0026*/ 	.short	(.L_1506 - .L_1505)


	//   ....[0]....
.L_1505:
        /* <DEDUP_REMOVED lines=11> */


	//----- nvinfo : EIATTR_MERCURY_ISA_VERSION
	.align		4
.L_1506:
        /*00c8*/ 	.byte	0x03, 0x5f
        /*00ca*/ 	.short	0x0101


	//----- nvinfo : EIATTR_COOP_GROUP_MASK_REGIDS
	.align		4
        /*00cc*/ 	.byte	0x04, 0x29
        /*00ce*/ 	.short	(.L_1508 - .L_1507)


	//   ....[0]....
.L_1507:
        /*00d0*/ 	.word	0xffffffff


	//   ....[1]....
        /*00d4*/ 	.word	0xffffffff


	//   ....[2]....
        /*00d8*/ 	.word	0xffffffff


	//   ....[3]....
        /*00dc*/ 	.word	0xffffffff


	//   ....[4]....
        /*00e0*/ 	.word	0xffffffff


	//   ....[5]....
        /*00e4*/ 	.word	0xffffffff


	//   ....[6]....
        /*00e8*/ 	.word	0xffffffff


	//   ....[7]....
        /*00ec*/ 	.word	0xffffffff


	//   ....[8]....
        /*00f0*/ 	.word	0xffffffff


	//   ....[9]....
        /*00f4*/ 	.word	0xffffffff


	//   ....[10]....
        /*00f8*/ 	.word	0xffffffff


	//   ....[11]....
        /*00fc*/ 	.word	0xffffffff


	//   ....[12]....
        /*0100*/ 	.word	0xffffffff


	//   ....[13]....
        /*0104*/ 	.word	0xffffffff


	//   ....[14]....
        /*0108*/ 	.word	0xffffffff


	//   ....[15]....
        /*010c*/ 	.word	0xffffffff


	//   ....[16]....
        /*0110*/ 	.word	0x0500000b


	//   ....[17]....
        /*0114*/ 	.word	0x0500000b


	//   ....[18]....
        /*0118*/ 	.word	0x0500000b


	//   ....[19]....
        /*011c*/ 	.word	0x0500000b


	//----- nvinfo : EIATTR_COOP_GROUP_INSTR_OFFSETS
	.align		4
.L_1508:
        /*0120*/ 	.byte	0x04, 0x28
        /*0122*/ 	.short	(.L_1510 - .L_1509)


	//   ....[0]....
.L_1509:
        /*0124*/ 	.word	0x0001e390


	//   ....[1]....
        /*0128*/ 	.word	0x0001e3b0


	//   ....[2]....
        /*012c*/ 	.word	0x0001e3d0


	//   ....[3]....
        /*0130*/ 	.word	0x0001e3f0


	//   ....[4]....
        /*0134*/ 	.word	0x000239f0


	//   ....[5]....
        /*0138*/ 	.word	0x00023a00


	//   ....[6]....
        /*013c*/ 	.word	0x00023a30


	//   ....[7]....
        /*0140*/ 	.word	0x00023a40


	//   ....[8]....
        /*0144*/ 	.word	0x00029640


	//   ....[9]....
        /*0148*/ 	.word	0x00029650


	//   ....[10]....
        /*014c*/ 	.word	0x00029680


	//   ....[11]....
        /*0150*/ 	.word	0x00029690


	//   ....[12]....
        /*0154*/ 	.word	0x0002b6e0


	//   ....[13]....
        /*0158*/ 	.word	0x0002b6f0


	//   ....[14]....
        /*015c*/ 	.word	0x0002b720


	//   ....[15]....
        /*0160*/ 	.word	0x0002b730


	//   ....[16]....
        /*0164*/ 	.word	0x0002d900


	//   ....[17]....
        /*0168*/ 	.word	0x0002d980


	//   ....[18]....
        /*016c*/ 	.word	0x0002d9f0


	//   ....[19]....
        /*0170*/ 	.word	0x0002da60


	//----- nvinfo : EIATTR_EXIT_INSTR_OFFSETS
	.align		4
.L_1510:
        /*0174*/ 	.byte	0x04, 0x1c
        /*0176*/ 	.short	(.L_1512 - .L_1511)


	//   ....[0]....
.L_1511:
        /*0178*/ 	.word	0x00000200


	//----- nvinfo : EIATTR_CRS_STACK_SIZE
	.align		4
.L_1512:
        /*017c*/ 	.byte	0x04, 0x1e
        /*017e*/ 	.short	(.L_1514 - .L_1513)
.L_1513:
        /*0180*/ 	.word	0x00000000


	//----- nvinfo : EIATTR_CBANK_PARAM_SIZE
	.align		4
.L_1514:
        /*0184*/ 	.byte	0x03, 0x19
        /*0186*/ 	.short	0x01d0


	//----- nvinfo : EIATTR_PARAM_CBANK
	.align		4
        /*0188*/ 	.byte	0x04, 0x0a
        /*018a*/ 	.short	(.L_1516 - .L_1515)
	.align		4
.L_1515:
        /*018c*/ 	.word	index@(.nv.constant0._ZN5flash24flash_fwd_splitkv_kernelI23Flash_fwd_kernel_traitsILi256ELi64ELi64ELi4ELb0ELb0EN7cutlass6half_tE19Flash_kernel_traitsILi256ELi64ELi64ELi4ES3_EELb0ELb1ELb1ELb0ELb0ELb1ELb1ELb1EEEvNS_16Flash_fwd_paramsE)
        /*0190*/ 	.short	0x0210
        /*0192*/ 	.short	0x01d0


	//----- nvinfo : EIATTR_SW_WAR
	.align		4
.L_1516:
        /*0194*/ 	.byte	0x04, 0x36
        /*0196*/ 	.short	(.L_1518 - .L_1517)
.L_1517:
        /*0198*/ 	.word	0x00000008
.L_1518:


//--------------------- .nv.callgraph             --------------------------
	.section	.nv.callgraph,"",@"SHT_CUDA_CALLGRAPH"
	.align	4
	.sectionentsize	8
	.align		4
        /*0000*/ 	.word	0x00000000
	.align		4
        /*0004*/ 	.word	0xffffffff
	.align		4
        /*0008*/ 	.word	0x00000000
	.align		4
        /*000c*/ 	.word	0xfffffffe
	.align		4
        /*0010*/ 	.word	0x00000000
	.align		4
        /*0014*/ 	.word	0xfffffffd
	.align		4
        /*0018*/ 	.word	0x00000000
	.align		4
        /*001c*/ 	.word	0xfffffffc


//--------------------- .nv.constant4             --------------------------
	.section	.nv.constant4,"a",@progbits
	.align	8
	.align		8
.nv.constant4:
        /*0000*/ 	.dword	_ZN72_INTERNAL_4026b63c_36_flash_fwd_split_hdim256_fp16_sm80_cu_6987f922_28474cuda3std3__45__cpo5beginE
	.align		8
        /*0008*/ 	.dword	_ZN72_INTERNAL_4026b63c_36_flash_fwd_split_hdim256_fp16_sm80_cu_6987f922_28474cuda3std3__45__cpo3endE
	.align		8
        /*0010*/ 	.dword	_ZN72_INTERNAL_4026b63c_36_flash_fwd_split_hdim256_fp16_sm80_cu_6987f922_28474cuda3std3__45__cpo6cbeginE
	.align		8
        /*0018*/ 	.dword	_ZN72_INTERNAL_4026b63c_36_flash_fwd_split_hdim256_fp16_sm80_cu_6987f922_28474cuda3std3__45__cpo4cendE
	.align		8
        /*0020*/ 	.dword	_ZN72_INTERNAL_4026b63c_36_flash_fwd_split_hdim256_fp16_sm80_cu_6987f922_28474cuda3std3__474_GLOBAL__N__4026b63c_36_flash_fwd_split_hdim256_fp16_sm80_cu_6987f922_28476ignoreE
	.align		8
        /*0028*/ 	.dword	_ZN72_INTERNAL_4026b63c_36_flash_fwd_split_hdim256_fp16_sm80_cu_6987f922_28474cuda3std3__419piecewise_constructE
	.align		8
        /*0030*/ 	.dword	_ZN72_INTERNAL_4026b63c_36_flash_fwd_split_hdim256_fp16_sm80_cu_6987f922_28474cuda3std3__48in_placeE
	.align		8
        /*0038*/ 	.dword	_ZN72_INTERNAL_4026b63c_36_flash_fwd_split_hdim256_fp16_sm80_cu_6987f922_28474cuda3std6ranges3__45__cpo4swapE
	.align		8
        /*0040*/ 	.dword	_ZN72_INTERNAL_4026b63c_36_flash_fwd_split_hdim256_fp16_sm80_cu_6987f922_28474cuda3std6ranges3__45__cpo9iter_moveE
	.align		8
        /*0048*/ 	.dword	_ZN72_INTERNAL_4026b63c_36_flash_fwd_split_hdim256_fp16_sm80_cu_6987f922_28474cute7productE
	.align		8
        /*0050*/ 	.dword	_ZN72_INTERNAL_4026b63c_36_flash_fwd_split_hdim256_fp16_sm80_cu_6987f922_28474cute1_E


//--------------------- .text._ZN5flash32flash_fwd_splitkv_combine_kernelI23Flash_fwd_kernel_traitsILi256ELi64ELi64ELi4ELb0ELb0EN7cutlass6half_tE19Flash_kernel_traitsILi256ELi64ELi64ELi4ES3_EELi4ELi7ELb0EEEvNS_16Flash_fwd_paramsE --------------------------
	.section	.text._ZN5flash32flash_fwd_splitkv_combine_kernelI23Flash_fwd_kernel_traitsILi256ELi64ELi64ELi4ELb0ELb0EN7cutlass6half_tE19Flash_kernel_traitsILi256ELi64ELi64ELi4ES3_EELi4ELi7ELb0EEEvNS_16Flash_fwd_paramsE,"ax",@progbits
	.align	128
        .global         _ZN5flash32flash_fwd_splitkv_combine_kernelI23Flash_fwd_kernel_traitsILi256ELi64ELi64ELi4ELb0ELb0EN7cutlass6half_tE19Flash_kernel_traitsILi256ELi64ELi64ELi4ES3_EELi4ELi7ELb0EEEvNS_16Flash_fwd_paramsE
        .type           _ZN5flash32flash_fwd_splitkv_combine_kernelI23Flash_fwd_kernel_traitsILi256ELi64ELi64ELi4ELb0ELb0EN7cutlass6half_tE19Flash_kernel_traitsILi256ELi64ELi64ELi4ES3_EELi4ELi7ELb0EEEvNS_16Flash_fwd_paramsE,@function
        .size           _ZN5flash32flash_fwd_splitkv_combine_kernelI23Flash_fwd_kernel_traitsILi256ELi64ELi64ELi4ELb0ELb0EN7cutlass6half_tE19Flash_kernel_traitsILi256ELi64ELi64ELi4ES3_EELi4ELi7ELb0EEEvNS_16Flash_fwd_paramsE,(.L_x_8838 - _ZN5flash32flash_fwd_splitkv_combine_kernelI23Flash_fwd_kernel_traitsILi256ELi64ELi64ELi4ELb0ELb0EN7cutlass6half_tE19Flash_kernel_traitsILi256ELi64ELi64ELi4ES3_EELi4ELi7ELb0EEEvNS_16Flash_fwd_paramsE)
        .other          _ZN5flash32flash_fwd_splitkv_combine_kernelI23Flash_fwd_kernel_traitsILi256ELi64ELi64ELi4ELb0ELb0EN7cutlass6half_tE19Flash_kernel_traitsILi256ELi64ELi64ELi4ES3_EELi4ELi7ELb0EEEvNS_16Flash_fwd_paramsE,@"STO_CUDA_ENTRY STV_DEFAULT"
_ZN5flash32flash_fwd_splitkv_combine_kernelI23Flash_fwd_kernel_traitsILi256ELi64ELi64ELi4ELb0ELb0EN7cutlass6half_tE19Flash_kernel_traitsILi256ELi64ELi64ELi4ES3_EELi4ELi7ELb0EEEvNS_16Flash_fwd_paramsE:
.text._ZN5flash32flash_fwd_splitkv_combine_kernelI23Flash_fwd_kernel_traitsILi256ELi64ELi64ELi4ELb0ELb0EN7cutlass6half_tE19Flash_kernel_traitsILi256ELi64ELi64ELi4ES3_EELi4ELi7ELb0EEEvNS_16Flash_fwd_paramsE:
[----:B------:R-:W-:Y:S08]  /*0000*/  LDC R1, c[0x0][0x28] ;  /* 0x00000a00ff017b82 */ /* 0x000ff00000000800 */
[----:B------:R-:W0:Y:S01]  /*0010*/  LDC.64 R26, c[0x0][0x2c0] ;  /* 0x0000b000ff1a7b82 */ /* 0x000e220000000a00 */
[----:B------:R-:W-:-:S07]  /*0020*/  ULDC UR5, c[0x0][0x270] ;  /* 0x00009c0000057ab9 */ /* 0x000fce0000000800 */
[----:B------:R-:W1:Y:S01]  /*0030*/  S2UR UR7, SR_CTAID.X ;  /* 0x00000000000779c3 */ /* 0x000e620000002500 */
[----:B0-----:R-:W-:Y:S01]  /*0040*/  IMAD R20, R26, UR5, RZ ;  /* 0x000000051a147c24 */ /* 0x001fe2000f8e02ff */
[----:B------:R-:W-:Y:S01]  /*0050*/  SHF.R.S32.HI R0, RZ, 0x1f, R27 ;  /* 0x0000001fff007819 */ /* 0x000fe2000001141b */
[----:B------:R-:W-:Y:S02]  /*0060*/  USHF.R.S32.HI UR5, URZ, 0x1f, UR5 ;  /* 0x0000001f3f057899 */ /* 0x000fe40008011405 */
[----:B------:R-:W-:Y:S01]  /*0070*/  IMAD R20, R20, R27, RZ ;  /* 0x0000001b14147224 */ /* 0x000fe200078e02ff */
[----:B-1----:R-:W-:-:S04]  /*0080*/  USHF.L.U32 UR7, UR7, 0x2, URZ ;  /* 0x0000000207077899 */ /* 0x002fc8000800063f */
[----:B------:R-:W-:Y:S02]  /*0090*/  ISETP.LT.U32.AND P0, PT, R20, R27, PT ;  /* 0x0000001b1400720c */ /* 0x000fe40003f01070 */
[----:B------:R-:W-:Y:S01]  /*00a0*/  SHF.R.S32.HI R5, RZ, 0x1f, R20 ;  /* 0x0000001fff057819 */ /* 0x000fe20000011414 */
[----:B------:R-:W-:-:S03]  /*00b0*/  USHF.R.S32.HI UR6, URZ, 0x1f, UR7 ;  /* 0x0000001f3f067899 */ /* 0x000fc60008011407 */
[----:B------:R-:W-:-:S04]  /*00c0*/  ISETP.LT.AND.EX P0, PT, R5, R0, PT, P0 ;  /* 0x000000000500720c */ /* 0x000fc80003f01300 */
[C---:B------:R-:W-:Y:S02]  /*00d0*/  SEL R0, R5.reuse, R0, P0 ;  /* 0x0000000005007207 */ /* 0x040fe40000000000 */
[----:B------:R-:W-:Y:S02]  /*00e0*/  SEL R27, R20, R27, P0 ;  /* 0x0000001b141b7207 */ /* 0x000fe40000000000 */
[----:B------:R-:W-:-:S04]  /*00f0*/  LOP3.LUT R2, R5, R0, RZ, 0xfc, !PT ;  /* 0x0000000005027212 */ /* 0x000fc800078efcff */
[----:B------:R-:W-:-:S13]  /*0100*/  ISETP.NE.U32.AND P1, PT, R2, RZ, PT ;  /* 0x000000ff0200720c */ /* 0x000fda0003f25070 */
[----:B------:R-:W-:Y:S05]  /*0110*/  @!P1 BRA `(.L_x_0) ;  /* 0x00000000001c9947 */ /* 0x000fea0003800000 */
[----:B------:R-:W-:Y:S01]  /*0120*/  IMAD.MOV.U32 R18, RZ, RZ, R20 ;  /* 0x000000ffff127224 */ /* 0x000fe200078e0014 */
[----:B------:R-:W-:Y:S01]  /*0130*/  MOV R26, R27 ;  /* 0x0000001b001a7202 */ /* 0x000fe20000000f00 */
[----:B------:R-:W-:Y:S01]  /*0140*/  IMAD.MOV.U32 R17, RZ, RZ, R5 ;  /* 0x000000ffff117224 */ /* 0x000fe200078e0005 */
[----:B------:R-:W-:Y:S02]  /*0150*/  MOV R25, R0 ;  /* 0x0000000000197202 */ /* 0x000fe40000000f00 */
[----:B------:R-:W-:Y:S02]  /*0160*/  MOV R24, 0x180 ;  /* 0x0000018000187802 */ /* 0x000fe40000000f00 */
[----:B------:R-:W-:Y:S05]  /*0170*/  CALL.REL.NOINC `($__internal_0_$__cuda_sm20_div_s64) ;  /* 0x00000048005c7944 */ /* 0x000fea0003c00000 */
[----:B------:R-:W-:Y:S05]  /*0180*/  BRA `(.L_x_1) ;  /* 0x00000000004c7947 */ /* 0x000fea0003800000 */
.L_x_0:
[----:B------:R-:W0:Y:S01]  /*0190*/  I2F.U32.RP R4, R27 ;  /* 0x0000001b00047306 */ /* 0x000e220000209000 */
[----:B------:R-:W-:Y:S02]  /*01a0*/  ISETP.NE.U32.AND P0, PT, R27, RZ, PT ;  /* 0x000000ff1b00720c */ /* 0x000fe40003f05070 */
[----:B------:R-:W-:-:S05]  /*01b0*/  MOV R23, RZ ;  /* 0x000000ff00177202 */ /* 0x000fca0000000f00 */
[----:B0-----:R-:W0:Y:S02]  /*01c0*/  MUFU.RCP R3, R4 ;  /* 0x0000000400037308 */ /* 0x001e240000001000 */
[----:B0-----:R-:W-:-:S06]  /*01d0*/  VIADD R3, R3, 0xffffffe ;  /* 0x0ffffffe03037836 */ /* 0x001fcc0000000000 */
[----:B------:R-:W0:Y:S02]  /*01e0*/  F2I.FTZ.U32.TRUNC.NTZ R3, R3 ;  /* 0x0000000300037305 */ /* 0x000e24000021f000 */
[----:B0-----:R-:W-:-:S04]  /*01f0*/  IMAD.MOV R2, RZ, RZ, -R3 ;  /* 0x000000ffff027224 */ /* 0x001fc800078e0a03 */
[----:B------:R-:W-:Y:S01]  /*0200*/  IMAD R7, R2, R27, RZ ;  /* 0x0000001b02077224 */ /* 0x000fe200078e02ff */
[----:B------:R-:W-:-:S10]  /*0210*/  HFMA2.MMA R2, -RZ, RZ, 0, 0 ;  /* 0x00000000ff027435 */ /* 0x000fd400000001ff */
[----:B------:R-:W-:-:S06]  /*0220*/  IMAD.HI.U32 R7, R3, R7, R2 ;  /* 0x0000000703077227 */ /* 0x000fcc00078e0002 */
[----:B------:R-:W-:-:S04]  /*0230*/  IMAD.HI.U32 R22, R7, R20, RZ ;  /* 0x0000001407167227 */ /* 0x000fc800078e00ff */
[----:B------:R-:W-:-:S04]  /*0240*/  IMAD.MOV R2, RZ, RZ, -R22 ;  /* 0x000000ffff027224 */ /* 0x000fc800078e0a16 */
[----:B------:R-:W-:-:S05]  /*0250*/  IMAD R2, R27, R2, R20 ;  /* 0x000000021b027224 */ /* 0x000fca00078e0214 */
[----:B------:R-:W-:-:S13]  /*0260*/  ISETP.GE.U32.AND P2, PT, R2, R27, PT ;  /* 0x0000001b0200720c */ /* 0x000fda0003f46070 */
[----:B------:R-:W-:Y:S01]  /*0270*/  @P2 IADD3 R2, R2, -R27, RZ ;  /* 0x8000001b02022210 */ /* 0x000fe20007ffe0ff */
[----:B------:R-:W-:-:S03]  /*0280*/  @P2 VIADD R22, R22, 0x1 ;  /* 0x0000000116162836 */ /* 0x000fc60000000000 */
[----:B------:R-:W-:-:S13]  /*0290*/  ISETP.GE.U32.AND P1, PT, R2, R27, PT ;  /* 0x0000001b0200720c */ /* 0x000fda0003f26070 */
[----:B------:R-:W-:Y:S02]  /*02a0*/  @P1 IADD3 R22, R22, 0x1, RZ ;  /* 0x0000000116161810 */ /* 0x000fe40007ffe0ff */
[----:B------:R-:W-:-:S07]  /*02b0*/  @!P0 LOP3.LUT R22, RZ, R27, RZ, 0x33, !PT ;  /* 0x0000001bff168212 */ /* 0x000fce00078e33ff */
.L_x_1:
[----:B------:R-:W-:Y:S01]  /*02c0*/  ULDC UR4, c[0x0][0x270] ;  /* 0x00009c0000047ab9 */ /* 0x000fe20000000800 */
[----:B------:R-:W-:Y:S01]  /*02d0*/  BSSY B0, `(.L_x_2) ;  /* 0x0000023000007945 */ /* 0x000fe20003800000 */
[----:B------:R-:W-:-:S04]  /*02e0*/  ISETP.LT.U32.AND P0, PT, R22, UR4, PT ;  /* 0x0000000416007c0c */ /* 0x000fc8000bf01070 */
[----:B------:R-:W-:-:S04]  /*02f0*/  ISETP.LT.AND.EX P0, PT, R23, UR5, PT, P0 ;  /* 0x0000000517007c0c */ /* 0x000fc8000bf01300 */
[C---:B------:R-:W-:Y:S02]  /*0300*/  SEL R25, R23.reuse, UR5, P0 ;  /* 0x0000000517197c07 */ /* 0x040fe40008000000 */
[----:B------:R-:W-:Y:S02]  /*0310*/  SEL R9, R22, UR4, P0 ;  /* 0x0000000416097c07 */ /* 0x000fe40008000000 */
[----:B------:R-:W-:-:S04]  /*0320*/  LOP3.LUT R2, R23, R25, RZ, 0xfc, !PT ;  /* 0x0000001917027212 */ /* 0x000fc800078efcff */
[----:B------:R-:W-:-:S13]  /*0330*/  ISETP.NE.U32.AND P1, PT, R2, RZ, PT ;  /* 0x000000ff0200720c */ /* 0x000fda0003f25070 */
[----:B------:R-:W-:Y:S05]  /*0340*/  @!P1 BRA `(.L_x_3) ;  /* 0x0000000000209947 */ /* 0x000fea0003800000 */
[----:B------:R-:W-:Y:S01]  /*0350*/  IMAD.MOV.U32 R18, RZ, RZ, R22 ;  /* 0x000000ffff127224 */ /* 0x000fe200078e0016 */
[----:B------:R-:W-:Y:S01]  /*0360*/  MOV R17, R23 ;  /* 0x0000001700117202 */ /* 0x000fe20000000f00 */
[----:B------:R-:W-:Y:S01]  /*0370*/  IMAD.MOV.U32 R26, RZ, RZ, R9 ;  /* 0x000000ffff1a7224 */ /* 0x000fe200078e0009 */
[----:B------:R-:W-:Y:S02]  /*0380*/  MOV R24, 0x3a0 ;  /* 0x000003a000187802 */ /* 0x000fe40000000f00 */
[----:B------:R-:W-:Y:S05]  /*0390*/  CALL.REL.NOINC `($__internal_0_$__cuda_sm20_div_s64) ;  /* 0x0000004400d47944 */ /* 0x000fea0003c00000 */
[----:B------:R-:W-:Y:S02]  /*03a0*/  MOV R6, R22 ;  /* 0x0000001600067202 */ /* 0x000fe40000000f00 */
[----:B------:R-:W-:Y:S01]  /*03b0*/  MOV R7, R23 ;  /* 0x0000001700077202 */ /* 0x000fe20000000f00 */
[----:B------:R-:W-:Y:S05]  /*03c0*/  BRA `(.L_x_4) ;  /* 0x00000000004c7947 */ /* 0x000fea0003800000 */
.L_x_3:
[----:B------:R-:W0:Y:S01]  /*03d0*/  I2F.U32.RP R4, R9 ;  /* 0x0000000900047306 */ /* 0x000e220000209000 */
[----:B------:R-:W-:-:S07]  /*03e0*/  ISETP.NE.U32.AND P0, PT, R9, RZ, PT ;  /* 0x000000ff0900720c */ /* 0x000fce0003f05070 */
[----:B0-----:R-:W0:Y:S02]  /*03f0*/  MUFU.RCP R3, R4 ;  /* 0x0000000400037308 */ /* 0x001e240000001000 */
[----:B0-----:R-:W-:-:S06]  /*0400*/  VIADD R3, R3, 0xffffffe ;  /* 0x0ffffffe03037836 */ /* 0x001fcc0000000000 */
[----:B------:R-:W0:Y:S02]  /*0410*/  F2I.FTZ.U32.TRUNC.NTZ R3, R3 ;  /* 0x0000000300037305 */ /* 0x000e24000021f000 */
[----:B0-----:R-:W-:-:S04]  /*0420*/  IMAD.MOV R2, RZ, RZ, -R3 ;  /* 0x000000ffff027224 */ /* 0x001fc800078e0a03 */
[----:B------:R-:W-:Y:S01]  /*0430*/  IMAD R7, R2, R9, RZ ;  /* 0x0000000902077224 */ /* 0x000fe200078e02ff */
[----:B------:R-:W-:-:S10]  /*0440*/  HFMA2.MMA R2, -RZ, RZ, 0, 0 ;  /* 0x00000000ff027435 */ /* 0x000fd400000001ff */
[----:B------:R-:W-:-:S06]  /*0450*/  IMAD.HI.U32 R7, R3, R7, R2 ;  /* 0x0000000703077227 */ /* 0x000fcc00078e0002 */
[----:B------:R-:W-:Y:S01]  /*0460*/  IMAD.HI.U32 R6, R7, R22, RZ ;  /* 0x0000001607067227 */ /* 0x000fe200078e00ff */
[----:B------:R-:W-:-:S03]  /*0470*/  MOV R7, RZ ;  /* 0x000000ff00077202 */ /* 0x000fc60000000f00 */
[----:B------:R-:W-:-:S04]  /*0480*/  IMAD.MOV R2, RZ, RZ, -R6 ;  /* 0x000000ffff027224 */ /* 0x000fc800078e0a06 */
[----:B------:R-:W-:-:S05]  /*0490*/  IMAD R2, R9, R2, R22 ;  /* 0x0000000209027224 */ /* 0x000fca00078e0216 */
[----:B------:R-:W-:-:S13]  /*04a0*/  ISETP.GE.U32.AND P2, PT, R2, R9, PT ;  /* 0x000000090200720c */ /* 0x000fda0003f46070 */
[----:B------:R-:W-:Y:S01]  /*04b0*/  @P2 IADD3 R2, R2, -R9, RZ ;  /* 0x8000000902022210 */ /* 0x000fe20007ffe0ff */
[----:B------:R-:W-:-:S03]  /*04c0*/  @P2 VIADD R6, R6, 0x1 ;  /* 0x0000000106062836 */ /* 0x000fc60000000000 */
[----:B------:R-:W-:-:S13]  /*04d0*/  ISETP.GE.U32.AND P1, PT, R2, R9, PT ;  /* 0x000000090200720c */ /* 0x000fda0003f26070 */
[----:B------:R-:W-:Y:S02]  /*04e0*/  @P1 IADD3 R6, R6, 0x1, RZ ;  /* 0x0000000106061810 */ /* 0x000fe40007ffe0ff */
[----:B------:R-:W-:Y:S02]  /*04f0*/  @!P0 LOP3.LUT R6, RZ, R9, RZ, 0x33, !PT ;  /* 0x00000009ff068212 */ /* 0x000fe400078e33ff */
.L_x_4:
[----:B------:R-:W-:Y:S05]  /*0500*/  BSYNC B0 ;  /* 0x0000000000007941 */ /* 0x000fea0003800000 */
.L_x_2:
[----:B------:R-:W0:Y:S01]  /*0510*/  LDC R3, c[0x0][0x2c4] ;  /* 0x0000b100ff037b82 */ /* 0x000e220000000800 */
[----:B------:R-:W-:Y:S01]  /*0520*/  IMAD.MOV.U32 R12, RZ, RZ, RZ ;  /* 0x000000ffff0c7224 */ /* 0x000fe200078e00ff */
[----:B------:R-:W-:Y:S01]  /*0530*/  BSSY B0, `(.L_x_5) ;  /* 0x000004a000007945 */ /* 0x000fe20003800000 */
[----:B0-----:R-:W-:Y:S01]  /*0540*/  IABS R11, R3 ;  /* 0x00000003000b7213 */ /* 0x001fe20000000000 */
[C---:B------:R-:W-:Y:S01]  /*0550*/  VIADD R2, R3.reuse, 0xffffffff ;  /* 0xffffffff03027836 */ /* 0x040fe20000000000 */
[----:B------:R-:W-:Y:S02]  /*0560*/  ISETP.NE.AND P3, PT, R3, RZ, PT ;  /* 0x000000ff0300720c */ /* 0x000fe40003f65270 */
[----:B------:R-:W0:Y:S01]  /*0570*/  I2F.RP R15, R11 ;  /* 0x0000000b000f7306 */ /* 0x000e220000209400 */
[----:B------:R-:W-:-:S05]  /*0580*/  IMAD.IADD R4, R2, 0x1, R11 ;  /* 0x0000000102047824 */ /* 0x000fca00078e020b */
[----:B------:R-:W-:Y:S02]  /*0590*/  IABS R8, R4 ;  /* 0x0000000400087213 */ /* 0x000fe40000000000 */
[----:B0-----:R-:W0:Y:S02]  /*05a0*/  MUFU.RCP R14, R15 ;  /* 0x0000000f000e7308 */ /* 0x001e240000001000 */
[----:B0-----:R-:W-:-:S06]  /*05b0*/  VIADD R14, R14, 0xffffffe ;  /* 0x0ffffffe0e0e7836 */ /* 0x001fcc0000000000 */
[----:B------:R-:W0:Y:S02]  /*05c0*/  F2I.FTZ.U32.TRUNC.NTZ R13, R14 ;  /* 0x0000000e000d7305 */ /* 0x000e24000021f000 */
[----:B0-----:R-:W-:-:S04]  /*05d0*/  IMAD.MOV R10, RZ, RZ, -R13 ;  /* 0x000000ffff0a7224 */ /* 0x001fc800078e0a0d */
[----:B------:R-:W-:-:S04]  /*05e0*/  IMAD R10, R10, R11, RZ ;  /* 0x0000000b0a0a7224 */ /* 0x000fc800078e02ff */
[----:B------:R-:W-:-:S04]  /*05f0*/  IMAD.HI.U32 R13, R13, R10, R12 ;  /* 0x0000000a0d0d7227 */ /* 0x000fc800078e000c */
[----:B------:R-:W-:-:S04]  /*0600*/  IMAD.MOV.U32 R12, RZ, RZ, R8 ;  /* 0x000000ffff0c7224 */ /* 0x000fc800078e0008 */
[----:B------:R-:W-:-:S04]  /*0610*/  IMAD.HI.U32 R8, R13, R12, RZ ;  /* 0x0000000c0d087227 */ /* 0x000fc800078e00ff */
[----:B------:R-:W-:-:S04]  /*0620*/  IMAD.MOV R10, RZ, RZ, -R8 ;  /* 0x000000ffff0a7224 */ /* 0x000fc800078e0a08 */
[----:B------:R-:W-:-:S05]  /*0630*/  IMAD R10, R11, R10, R12 ;  /* 0x0000000a0b0a7224 */ /* 0x000fca00078e020c */
[----:B------:R-:W-:-:S13]  /*0640*/  ISETP.GT.U32.AND P1, PT, R11, R10, PT ;  /* 0x0000000a0b00720c */ /* 0x000fda0003f24070 */
[----:B------:R-:W-:Y:S02]  /*0650*/  @!P1 IMAD.IADD R10, R10, 0x1, -R11 ;  /* 0x000000010a0a9824 */ /* 0x000fe400078e0a0b */
[----:B------:R-:W-:Y:S01]  /*0660*/  @!P1 VIADD R8, R8, 0x1 ;  /* 0x0000000108089836 */ /* 0x000fe20000000000 */
[----:B------:R-:W-:Y:S02]  /*0670*/  ISETP.NE.AND P1, PT, R3, RZ, PT ;  /* 0x000000ff0300720c */ /* 0x000fe40003f25270 */
[-C--:B------:R-:W-:Y:S02]  /*0680*/  ISETP.GE.U32.AND P2, PT, R10, R11.reuse, PT ;  /* 0x0000000b0a00720c */ /* 0x080fe40003f46070 */
[C---:B------:R-:W-:Y:S02]  /*0690*/  LOP3.LUT R10, R4.reuse, R11, RZ, 0x3c, !PT ;  /* 0x0000000b040a7212 */ /* 0x040fe400078e3cff */
[----:B------:R-:W-:Y:S02]  /*06a0*/  LOP3.LUT R4, R4, R3, RZ, 0x3c, !PT ;  /* 0x0000000304047212 */ /* 0x000fe400078e3cff */
[----:B------:R-:W-:-:S02]  /*06b0*/  ISETP.GE.AND P0, PT, R10, RZ, PT ;  /* 0x000000ff0a00720c */ /* 0x000fc40003f06270 */
[----:B------:R-:W-:-:S05]  /*06c0*/  SHF.R.S32.HI R10, RZ, 0x1f, R3 ;  /* 0x0000001fff0a7819 */ /* 0x000fca0000011403 */
[----:B------:R-:W-:Y:S01]  /*06d0*/  @P2 VIADD R8, R8, 0x1 ;  /* 0x0000000108082836 */ /* 0x000fe20000000000 */
[----:B------:R-:W-:-:S03]  /*06e0*/  ISETP.GT.AND P2, PT, R3, RZ, PT ;  /* 0x000000ff0300720c */ /* 0x000fc60003f44270 */
[----:B------:R-:W-:-:S04]  /*06f0*/  IMAD.MOV.U32 R16, RZ, RZ, R8 ;  /* 0x000000ffff107224 */ /* 0x000fc800078e0008 */
[----:B------:R-:W-:Y:S01]  /*0700*/  @!P0 IMAD.MOV R16, RZ, RZ, -R16 ;  /* 0x000000ffff108224 */ /* 0x000fe200078e0a10 */
[----:B------:R-:W-:Y:S01]  /*0710*/  @!P1 LOP3.LUT R16, RZ, R11, RZ, 0x33, !PT ;  /* 0x0000000bff109212 */ /* 0x000fe200078e33ff */
[----:B------:R-:W-:Y:S01]  /*0720*/  IMAD.MOV.U32 R11, RZ, RZ, R8 ;  /* 0x000000ffff0b7224 */ /* 0x000fe200078e0008 */
[----:B------:R-:W-:Y:S02]  /*0730*/  ISETP.GE.AND P1, PT, R4, RZ, PT ;  /* 0x000000ff0400720c */ /* 0x000fe40003f26270 */
[----:B------:R-:W-:Y:S02]  /*0740*/  ISETP.LT.U32.AND P0, PT, R9, R16, PT ;  /* 0x000000100900720c */ /* 0x000fe40003f01070 */
[----:B------:R-:W-:Y:S02]  /*0750*/  SHF.R.S32.HI R4, RZ, 0x1f, R16 ;  /* 0x0000001fff047819 */ /* 0x000fe40000011410 */
[----:B------:R-:W-:Y:S01]  /*0760*/  LEA.HI.SX32 R8, R3, 0x1, 0x1 ;  /* 0x0000000103087811 */ /* 0x000fe200078f0aff */
[----:B------:R-:W-:Y:S01]  /*0770*/  @!P2 IMAD.MOV R8, RZ, RZ, R10 ;  /* 0x000000ffff08a224 */ /* 0x000fe200078e020a */
[----:B------:R-:W-:-:S04]  /*0780*/  ISETP.LT.AND.EX P0, PT, R25, R4, PT, P0 ;  /* 0x000000041900720c */ /* 0x000fc80003f01300 */
[C---:B------:R-:W-:Y:S01]  /*0790*/  SEL R15, R25.reuse, R4, P0 ;  /* 0x00000004190f7207 */ /* 0x040fe20000000000 */
[----:B------:R-:W-:Y:S01]  /*07a0*/  @!P1 IMAD.MOV R11, RZ, RZ, -R11 ;  /* 0x000000ffff0b9224 */ /* 0x000fe200078e0a0b */
[----:B------:R-:W-:Y:S02]  /*07b0*/  @!P3 LOP3.LUT R11, RZ, R3, RZ, 0x33, !PT ;  /* 0x00000003ff0bb212 */ /* 0x000fe400078e33ff */
[----:B------:R-:W-:Y:S02]  /*07c0*/  LOP3.LUT R4, R25, R15, RZ, 0xfc, !PT ;  /* 0x0000000f19047212 */ /* 0x000fe400078efcff */
[----:B------:R-:W-:Y:S01]  /*07d0*/  SEL R16, R9, R16, P0 ;  /* 0x0000001009107207 */ /* 0x000fe20000000000 */
[----:B------:R-:W-:Y:S01]  /*07e0*/  IMAD R3, R11, R8, RZ ;  /* 0x000000080b037224 */ /* 0x000fe200078e02ff */
        /* <DEDUP_REMOVED lines=8> */
[----:B------:R-:W-:Y:S02]  /*0870*/  MOV R36, R22 ;  /* 0x0000001600247202 */ /* 0x000fe40000000f00 */
[----:B------:R-:W-:Y:S01]  /*0880*/  MOV R37, R23 ;  /* 0x0000001700257202 */ /* 0x000fe20000000f00 */
[----:B------:R-:W-:Y:S05]  /*0890*/  BRA `(.L_x_7) ;  /* 0x00000000004c7947 */ /* 0x000fea0003800000 */
.L_x_6:
[----:B------:R-:W0:Y:S01]  /*08a0*/  I2F.U32.RP R8, R16 ;  /* 0x0000001000087306 */ /* 0x000e220000209000 */
[----:B------:R-:W-:Y:S01]  /*08b0*/  HFMA2.MMA R10, -RZ, RZ, 0, 0 ;  /* 0x00000000ff0a7435 */ /* 0x000fe200000001ff */
[----:B------:R-:W-:Y:S02]  /*08c0*/  ISETP.NE.U32.AND P0, PT, R16, RZ, PT ;  /* 0x000000ff1000720c */ /* 0x000fe40003f05070 */
[----:B------:R-:W-:-:S04]  /*08d0*/  MOV R37, RZ ;  /* 0x000000ff00257202 */ /* 0x000fc80000000f00 */
[----:B0-----:R-:W0:Y:S02]  /*08e0*/  MUFU.RCP R11, R8 ;  /* 0x00000008000b7308 */ /* 0x001e240000001000 */
[----:B0-----:R-:W-:-:S06]  /*08f0*/  VIADD R11, R11, 0xffffffe ;  /* 0x0ffffffe0b0b7836 */ /* 0x001fcc0000000000 */
[----:B------:R-:W0:Y:S02]  /*0900*/  F2I.FTZ.U32.TRUNC.NTZ R11, R11 ;  /* 0x0000000b000b7305 */ /* 0x000e24000021f000 */
[----:B0-----:R-:W-:-:S04]  /*0910*/  IMAD.MOV R4, RZ, RZ, -R11 ;  /* 0x000000ffff047224 */ /* 0x001fc800078e0a0b */
[----:B------:R-:W-:-:S04]  /*0920*/  IMAD R13, R4, R16, RZ ;  /* 0x00000010040d7224 */ /* 0x000fc800078e02ff */
        /* <DEDUP_REMOVED lines=10> */
.L_x_7:
[----:B------:R-:W-:Y:S05]  /*09d0*/  BSYNC B0 ;  /* 0x0000000000007941 */ /* 0x000fea0003800000 */
.L_x_5:
[----:B------:R-:W0:Y:S01]  /*09e0*/  LDC R8, c[0x0][0x2c4] ;  /* 0x0000b100ff087b82 */ /* 0x000e220000000800 */
[----:B------:R-:W-:Y:S01]  /*09f0*/  ULDC UR4, c[0x0][0x270] ;  /* 0x00009c0000047ab9 */ /* 0x000fe20000000800 */
[----:B------:R-:W-:Y:S01]  /*0a00*/  IABS R11, R3 ;  /* 0x00000003000b7213 */ /* 0x000fe20000000000 */
[----:B------:R-:W-:Y:S01]  /*0a10*/  IMAD.MOV.U32 R18, RZ, RZ, RZ ;  /* 0x000000ffff127224 */ /* 0x000fe200078e00ff */
[----:B------:R-:W1:Y:S01]  /*0a20*/  S2R R35, SR_TID.X ;  /* 0x0000000000237919 */ /* 0x000e620000002100 */
[----:B------:R-:W-:Y:S01]  /*0a30*/  BSSY B0, `(.L_x_8) ;  /* 0x0000078000007945 */ /* 0x000fe20003800000 */
[----:B------:R-:W2:Y:S08]  /*0a40*/  I2F.RP R14, R11 ;  /* 0x0000000b000e7306 */ /* 0x000eb00000209400 */
[----:B--2---:R-:W2:Y:S01]  /*0a50*/  MUFU.RCP R4, R14 ;  /* 0x0000000e00047308 */ /* 0x004ea20000001000 */
[----:B0-----:R-:W-:Y:S01]  /*0a60*/  IMAD R9, R8, UR4, RZ ;  /* 0x0000000408097c24 */ /* 0x001fe2000f8e02ff */
[----:B------:R-:W-:Y:S01]  /*0a70*/  IABS R10, R8 ;  /* 0x00000008000a7213 */ /* 0x000fe20000000000 */
[----:B------:R-:W-:-:S03]  /*0a80*/  UIADD3 UR4, UR4, -0x1, URZ ;  /* 0xffffffff04047890 */ /* 0x000fc6000fffe03f */
[----:B------:R-:W-:Y:S02]  /*0a90*/  IABS R13, R9 ;  /* 0x00000009000d7213 */ /* 0x000fe40000000000 */
[----:B------:R-:W0:Y:S01]  /*0aa0*/  I2F.RP R17, R10 ;  /* 0x0000000a00117306 */ /* 0x000e220000209400 */
[----:B------:R-:W-:Y:S02]  /*0ab0*/  ISETP.NE.AND P5, PT, R9, RZ, PT ;  /* 0x000000ff0900720c */ /* 0x000fe40003fa5270 */
[----:B------:R-:W-:Y:S01]  /*0ac0*/  IMAD.IADD R22, R2, 0x1, R13 ;  /* 0x0000000102167824 */ /* 0x000fe200078e020d */
[----:B------:R-:W-:-:S04]  /*0ad0*/  IABS R2, R3 ;  /* 0x0000000300027213 */ /* 0x000fc80000000000 */
[----:B------:R-:W3:Y:S01]  /*0ae0*/  I2F.RP R21, R13 ;  /* 0x0000000d00157306 */ /* 0x000ee20000209400 */
[----:B--2---:R-:W-:Y:S02]  /*0af0*/  VIADD R4, R4, 0xffffffe ;  /* 0x0ffffffe04047836 */ /* 0x004fe40000000000 */
[----:B------:R-:W-:-:S05]  /*0b00*/  IMAD.MOV R2, RZ, RZ, -R2 ;  /* 0x000000ffff027224 */ /* 0x000fca00078e0a02 */
[----:B0-----:R-:W0:Y:S08]  /*0b10*/  MUFU.RCP R24, R17 ;  /* 0x0000001100187308 */ /* 0x001e300000001000 */
[----:B---3--:R-:W2:Y:S08]  /*0b20*/  MUFU.RCP R28, R21 ;  /* 0x00000015001c7308 */ /* 0x008eb00000001000 */
[----:B------:R-:W3:Y:S01]  /*0b30*/  F2I.FTZ.U32.TRUNC.NTZ R19, R4 ;  /* 0x0000000400137305 */ /* 0x000ee2000021f000 */
[----:B0-----:R-:W-:-:S07]  /*0b40*/  VIADD R24, R24, 0xffffffe ;  /* 0x0ffffffe18187836 */ /* 0x001fce0000000000 */
[----:B------:R-:W0:Y:S01]  /*0b50*/  F2I.FTZ.U32.TRUNC.NTZ R25, R24 ;  /* 0x0000001800197305 */ /* 0x000e22000021f000 */
[----:B--2---:R-:W-:Y:S02]  /*0b60*/  VIADD R28, R28, 0xffffffe ;  /* 0x0ffffffe1c1c7836 */ /* 0x004fe40000000000 */
[----:B---3--:R-:W-:-:S05]  /*0b70*/  IMAD.MOV R12, RZ, RZ, -R19 ;  /* 0x000000ffff0c7224 */ /* 0x008fca00078e0a13 */
[----:B------:R-:W2:Y:S01]  /*0b80*/  F2I.FTZ.U32.TRUNC.NTZ R29, R28 ;  /* 0x0000001c001d7305 */ /* 0x000ea2000021f000 */
[----:B------:R-:W-:Y:S02]  /*0b90*/  VIADD R4, R11, UR4 ;  /* 0x000000040b047c36 */ /* 0x000fe40008000000 */
[----:B------:R-:W-:-:S04]  /*0ba0*/  IMAD R12, R12, R11, RZ ;  /* 0x0000000b0c0c7224 */ /* 0x000fc800078e02ff */
[----:B------:R-:W-:Y:S01]  /*0bb0*/  IMAD.HI.U32 R12, R19, R12, R18 ;  /* 0x0000000c130c7227 */ /* 0x000fe200078e0012 */
[----:B------:R-:W-:Y:S02]  /*0bc0*/  IABS R18, R9 ;  /* 0x0000000900127213 */ /* 0x000fe40000000000 */
[----:B------:R-:W-:Y:S01]  /*0bd0*/  IABS R19, R22 ;  /* 0x0000001600137213 */ /* 0x000fe20000000000 */
[----:B0-----:R-:W-:Y:S02]  /*0be0*/  IMAD.MOV R17, RZ, RZ, -R25 ;  /* 0x000000ffff117224 */ /* 0x001fe400078e0a19 */
[----:B------:R-:W-:Y:S02]  /*0bf0*/  IMAD.MOV R18, RZ, RZ, -R18 ;  /* 0x000000ffff127224 */ /* 0x000fe400078e0a12 */
[----:B--2---:R-:W-:Y:S02]  /*0c00*/  IMAD.MOV R14, RZ, RZ, -R29 ;  /* 0x000000ffff0e7224 */ /* 0x004fe400078e0a1d */
[----:B------:R-:W-:-:S02]  /*0c10*/  IMAD.MOV.U32 R28, RZ, RZ, RZ ;  /* 0x000000ffff1c7224 */ /* 0x000fc400078e00ff */
[----:B------:R-:W-:Y:S02]  /*0c20*/  IMAD R14, R14, R13, RZ ;  /* 0x0000000d0e0e7224 */ /* 0x000fe400078e02ff */
[----:B------:R-:W-:Y:S02]  /*0c30*/  IMAD R17, R17, R10, RZ ;  /* 0x0000000a11117224 */ /* 0x000fe400078e02ff */
[----:B------:R-:W-:-:S04]  /*0c40*/  IMAD.HI.U32 R14, R29, R14, R28 ;  /* 0x0000000e1d0e7227 */ /* 0x000fc800078e001c */
[----:B------:R-:W-:Y:S02]  /*0c50*/  IMAD.MOV.U32 R24, RZ, RZ, RZ ;  /* 0x000000ffff187224 */ /* 0x000fe400078e00ff */
[----:B------:R-:W-:Y:S01]  /*0c60*/  IMAD.HI.U32 R21, R14, R19, RZ ;  /* 0x000000130e157227 */ /* 0x000fe200078e00ff */
[----:B------:R-:W-:-:S03]  /*0c70*/  IABS R14, R4 ;  /* 0x00000004000e7213 */ /* 0x000fc60000000000 */
[----:B------:R-:W-:Y:S02]  /*0c80*/  IMAD R18, R21, R18, R19 ;  /* 0x0000001215127224 */ /* 0x000fe400078e0213 */
[----:B------:R-:W-:-:S03]  /*0c90*/  IMAD.HI.U32 R24, R25, R17, R24 ;  /* 0x0000001119187227 */ /* 0x000fc600078e0018 */
[----:B------:R-:W-:Y:S01]  /*0ca0*/  ISETP.GT.U32.AND P4, PT, R13, R18, PT ;  /* 0x000000120d00720c */ /* 0x000fe20003f84070 */
[----:B------:R-:W-:-:S04]  /*0cb0*/  IMAD.HI.U32 R17, R12, R14, RZ ;  /* 0x0000000e0c117227 */ /* 0x000fc800078e00ff */
[----:B------:R-:W-:-:S04]  /*0cc0*/  IMAD.HI.U32 R24, R24, R19, RZ ;  /* 0x0000001318187227 */ /* 0x000fc800078e00ff */
[----:B------:R-:W-:Y:S01]  /*0cd0*/  IMAD R14, R17, R2, R14 ;  /* 0x00000002110e7224 */ /* 0x000fe200078e020e */
[----:B------:R-:W-:-:S03]  /*0ce0*/  IADD3 R2, -R24, RZ, RZ ;  /* 0x000000ff18027210 */ /* 0x000fc60007ffe1ff */
[----:B------:R-:W-:Y:S01]  /*0cf0*/  @!P4 IMAD.IADD R18, R18, 0x1, -R13 ;  /* 0x000000011212c824 */ /* 0x000fe200078e0a0d */
[----:B------:R-:W-:Y:S01]  /*0d00*/  ISETP.GT.U32.AND P3, PT, R11, R14, PT ;  /* 0x0000000e0b00720c */ /* 0x000fe20003f64070 */
[----:B------:R-:W-:Y:S01]  /*0d10*/  IMAD R19, R10, R2, R19 ;  /* 0x000000020a137224 */ /* 0x000fe200078e0213 */
[-C--:B------:R-:W-:Y:S01]  /*0d20*/  LOP3.LUT R2, R22, R13.reuse, RZ, 0x3c, !PT ;  /* 0x0000000d16027212 */ /* 0x080fe200078e3cff */
[----:B------:R-:W-:Y:S01]  /*0d30*/  @!P4 VIADD R21, R21, 0x1 ;  /* 0x000000011515c836 */ /* 0x000fe20000000000 */
[----:B------:R-:W-:Y:S02]  /*0d40*/  ISETP.GE.U32.AND P2, PT, R18, R13, PT ;  /* 0x0000000d1200720c */ /* 0x000fe40003f46070 */
[----:B------:R-:W-:Y:S02]  /*0d50*/  ISETP.GT.U32.AND P0, PT, R10, R19, PT ;  /* 0x000000130a00720c */ /* 0x000fe40003f04070 */
[----:B------:R-:W-:Y:S02]  /*0d60*/  ISETP.GE.AND P1, PT, R2, RZ, PT ;  /* 0x000000ff0200720c */ /* 0x000fe40003f26270 */
[----:B------:R-:W-:-:S02]  /*0d70*/  LOP3.LUT R2, R4, R11, RZ, 0x3c, !PT ;  /* 0x0000000b04027212 */ /* 0x000fc400078e3cff */
[----:B------:R-:W-:Y:S01]  /*0d80*/  LOP3.LUT R22, R22, R8, RZ, 0x3c, !PT ;  /* 0x0000000816167212 */ /* 0x000fe200078e3cff */
[----:B------:R-:W-:Y:S02]  /*0d90*/  @!P3 IMAD.IADD R14, R14, 0x1, -R11 ;  /* 0x000000010e0eb824 */ /* 0x000fe400078e0a0b */
[----:B------:R-:W-:Y:S01]  /*0da0*/  @!P3 VIADD R17, R17, 0x1 ;  /* 0x000000011111b836 */ /* 0x000fe20000000000 */
[----:B------:R-:W-:Y:S01]  /*0db0*/  ISETP.NE.AND P3, PT, R3, RZ, PT ;  /* 0x000000ff0300720c */ /* 0x000fe20003f65270 */
[----:B------:R-:W-:Y:S01]  /*0dc0*/  @P2 VIADD R21, R21, 0x1 ;  /* 0x0000000115152836 */ /* 0x000fe20000000000 */
[----:B------:R-:W-:Y:S01]  /*0dd0*/  ISETP.GE.U32.AND P6, PT, R14, R11, PT ;  /* 0x0000000b0e00720c */ /* 0x000fe20003fc6070 */
[----:B------:R-:W-:Y:S01]  /*0de0*/  @!P0 IMAD.IADD R19, R19, 0x1, -R10 ;  /* 0x0000000113138824 */ /* 0x000fe200078e0a0a */
[----:B------:R-:W-:Y:S01]  /*0df0*/  ISETP.GE.AND P2, PT, R2, RZ, PT ;  /* 0x000000ff0200720c */ /* 0x000fe20003f46270 */
[----:B------:R-:W-:Y:S01]  /*0e00*/  @!P1 IMAD.MOV R21, RZ, RZ, -R21 ;  /* 0x000000ffff159224 */ /* 0x000fe200078e0a15 */
[----:B------:R-:W-:Y:S01]  /*0e10*/  @!P5 LOP3.LUT R21, RZ, R13, RZ, 0x33, !PT ;  /* 0x0000000dff15d212 */ /* 0x000fe200078e33ff */
[----:B------:R-:W-:Y:S01]  /*0e20*/  @!P0 VIADD R24, R24, 0x1 ;  /* 0x0000000118188836 */ /* 0x000fe20000000000 */
[----:B------:R-:W-:-:S02]  /*0e30*/  ISETP.GE.U32.AND P4, PT, R19, R10, PT ;  /* 0x0000000a1300720c */ /* 0x000fc40003f86070 */
[----:B------:R-:W-:Y:S02]  /*0e40*/  ISETP.LT.U32.AND P0, PT, R6, R21, PT ;  /* 0x000000150600720c */ /* 0x000fe40003f01070 */
[----:B------:R-:W-:Y:S02]  /*0e50*/  SHF.R.S32.HI R13, RZ, 0x1f, R21 ;  /* 0x0000001fff0d7819 */ /* 0x000fe40000011415 */
[----:B------:R-:W-:Y:S02]  /*0e60*/  ISETP.GE.AND P1, PT, R22, RZ, PT ;  /* 0x000000ff1600720c */ /* 0x000fe40003f26270 */
[----:B------:R-:W-:Y:S02]  /*0e70*/  @P6 IADD3 R17, R17, 0x1, RZ ;  /* 0x0000000111116810 */ /* 0x000fe40007ffe0ff */
[-C--:B------:R-:W-:Y:S02]  /*0e80*/  ISETP.LT.AND.EX P0, PT, R7, R13.reuse, PT, P0 ;  /* 0x0000000d0700720c */ /* 0x080fe40003f01300 */
[----:B------:R-:W-:Y:S01]  /*0e90*/  ISETP.GT.AND P5, PT, R9, RZ, PT ;  /* 0x000000ff0900720c */ /* 0x000fe20003fa4270 */
[----:B------:R-:W-:Y:S01]  /*0ea0*/  @!P2 IMAD.MOV R17, RZ, RZ, -R17 ;  /* 0x000000ffff11a224 */ /* 0x000fe200078e0a11 */
[----:B------:R-:W-:Y:S01]  /*0eb0*/  SEL R10, R7, R13, P0 ;  /* 0x0000000d070a7207 */ /* 0x000fe20000000000 */
[----:B------:R-:W-:Y:S01]  /*0ec0*/  @P4 VIADD R24, R24, 0x1 ;  /* 0x0000000118184836 */ /* 0x000fe20000000000 */
[----:B------:R-:W-:-:S02]  /*0ed0*/  @!P3 LOP3.LUT R17, RZ, R11, RZ, 0x33, !PT ;  /* 0x0000000bff11b212 */ /* 0x000fc400078e33ff */
[----:B------:R-:W-:Y:S01]  /*0ee0*/  SHF.R.S32.HI R2, RZ, 0x1f, R9 ;  /* 0x0000001fff027819 */ /* 0x000fe20000011409 */
[----:B------:R-:W-:Y:S01]  /*0ef0*/  @!P1 IMAD.MOV R24, RZ, RZ, -R24 ;  /* 0x000000ffff189224 */ /* 0x000fe200078e0a18 */
[----:B------:R-:W-:Y:S02]  /*0f00*/  LEA.HI.SX32 R11, R9, 0x1, 0x1 ;  /* 0x00000001090b7811 */ /* 0x000fe400078f0aff */
[----:B------:R-:W-:Y:S02]  /*0f10*/  LOP3.LUT R9, R7, R10, RZ, 0xfc, !PT ;  /* 0x0000000a07097212 */ /* 0x000fe400078efcff */
[----:B------:R-:W-:Y:S01]  /*0f20*/  ISETP.NE.AND P2, PT, R8, RZ, PT ;  /* 0x000000ff0800720c */ /* 0x000fe20003f45270 */
[----:B------:R-:W-:Y:S01]  /*0f30*/  @!P5 IMAD.MOV R11, RZ, RZ, R2 ;  /* 0x000000ffff0bd224 */ /* 0x000fe200078e0202 */
[----:B------:R-:W-:Y:S02]  /*0f40*/  ISETP.NE.U32.AND P1, PT, R9, RZ, PT ;  /* 0x000000ff0900720c */ /* 0x000fe40003f25070 */
[----:B------:R-:W-:-:S02]  /*0f50*/  ISETP.LT.U32.AND P3, PT, R36, R17, PT ;  /* 0x000000112400720c */ /* 0x000fc40003f61070 */
[----:B------:R-:W-:Y:S02]  /*0f60*/  SHF.R.S32.HI R13, RZ, 0x1f, R17 ;  /* 0x0000001fff0d7819 */ /* 0x000fe40000011411 */
[----:B------:R-:W-:Y:S02]  /*0f70*/  SEL R12, R6, R21, P0 ;  /* 0x00000015060c7207 */ /* 0x000fe40000000000 */
[----:B------:R-:W-:-:S03]  /*0f80*/  ISETP.LT.AND.EX P3, PT, R37, R13, PT, P3 ;  /* 0x0000000d2500720c */ /* 0x000fc60003f61330 */
[----:B------:R-:W-:Y:S02]  /*0f90*/  @!P2 LOP3.LUT R24, RZ, R8, RZ, 0x33, !PT ;  /* 0x00000008ff18a212 */ /* 0x000fe400078e33ff */
[----:B------:R-:W-:Y:S02]  /*0fa0*/  SEL R14, R36, R17, P3 ;  /* 0x00000011240e7207 */ /* 0x000fe40001800000 */
[----:B------:R-:W-:Y:S01]  /*0fb0*/  SEL R13, R37, R13, P3 ;  /* 0x0000000d250d7207 */ /* 0x000fe20001800000 */
[----:B------:R-:W-:Y:S01]  /*0fc0*/  IMAD R2, R24, R11, RZ ;  /* 0x0000000b18027224 */ /* 0x000fe200078e02ff */
[----:B-1----:R-:W-:Y:S06]  /*0fd0*/  @!P1 BRA `(.L_x_9) ;  /* 0x0000000000249947 */ /* 0x002fec0003800000 */
        /* <DEDUP_REMOVED lines=9> */
.L_x_9:
[----:B------:R-:W0:Y:S01]  /*1070*/  I2F.U32.RP R11, R12 ;  /* 0x0000000c000b7306 */ /* 0x000e220000209000 */
[----:B------:R-:W-:Y:S01]  /*1080*/  IMAD.MOV.U32 R8, RZ, RZ, RZ ;  /* 0x000000ffff087224 */ /* 0x000fe200078e00ff */
[----:B------:R-:W-:-:S06]  /*1090*/  ISETP.NE.U32.AND P0, PT, R12, RZ, PT ;  /* 0x000000ff0c00720c */ /* 0x000fcc0003f05070 */
[----:B0-----:R-:W0:Y:S02]  /*10a0*/  MUFU.RCP R9, R11 ;  /* 0x0000000b00097308 */ /* 0x001e240000001000 */
[----:B0-----:R-:W-:-:S06]  /*10b0*/  IADD3 R9, R9, 0xffffffe, RZ ;  /* 0x0ffffffe09097810 */ /* 0x001fcc0007ffe0ff */
[----:B------:R-:W0:Y:S02]  /*10c0*/  F2I.FTZ.U32.TRUNC.NTZ R9, R9 ;  /* 0x0000000900097305 */ /* 0x000e24000021f000 */
[----:B0-----:R-:W-:-:S05]  /*10d0*/  IADD3 R7, RZ, -R9, RZ ;  /* 0x80000009ff077210 */ /* 0x001fca0007ffe0ff */
[----:B------:R-:W-:-:S04]  /*10e0*/  IMAD R7, R7, R12, RZ ;  /* 0x0000000c07077224 */ /* 0x000fc800078e02ff */
[----:B------:R-:W-:-:S06]  /*10f0*/  IMAD.HI.U32 R7, R9, R7, R8 ;  /* 0x0000000709077227 */ /* 0x000fcc00078e0008 */
[----:B------:R-:W-:-:S05]  /*1100*/  IMAD.HI.U32 R8, R7, R6, RZ ;  /* 0x0000000607087227 */ /* 0x000fca00078e00ff */
[----:B------:R-:W-:-:S05]  /*1110*/  IADD3 R7, -R8, RZ, RZ ;  /* 0x000000ff08077210 */ /* 0x000fca0007ffe1ff */
[----:B------:R-:W-:-:S05]  /*1120*/  IMAD R7, R12, R7, R6 ;  /* 0x000000070c077224 */ /* 0x000fca00078e0206 */
[----:B------:R-:W-:-:S13]  /*1130*/  ISETP.GE.U32.AND P2, PT, R7, R12, PT ;  /* 0x0000000c0700720c */ /* 0x000fda0003f46070 */
[----:B------:R-:W-:Y:S01]  /*1140*/  @P2 IMAD.IADD R7, R7, 0x1, -R12 ;  /* 0x0000000107072824 */ /* 0x000fe200078e0a0c */
[----:B------:R-:W-:-:S04]  /*1150*/  @P2 IADD3 R8, R8, 0x1, RZ ;  /* 0x0000000108082810 */ /* 0x000fc80007ffe0ff */
[----:B------:R-:W-:Y:S01]  /*1160*/  ISETP.GE.U32.AND P1, PT, R7, R12, PT ;  /* 0x0000000c0700720c */ /* 0x000fe20003f26070 */
[----:B------:R-:W-:-:S12]  /*1170*/  IMAD.MOV.U32 R7, RZ, RZ, RZ ;  /* 0x000000ffff077224 */ /* 0x000fd800078e00ff */
[----:B------:R-:W-:Y:S01]  /*1180*/  @P1 VIADD R8, R8, 0x1 ;  /* 0x0000000108081836 */ /* 0x000fe20000000000 */
[----:B------:R-:W-:-:S04]  /*1190*/  @!P0 LOP3.LUT R8, RZ, R12, RZ, 0x33, !PT ;  /* 0x0000000cff088212 */ /* 0x000fc800078e33ff */
[----:B------:R-:W-:Y:S02]  /*11a0*/  MOV R6, R8 ;  /* 0x0000000800067202 */ /* 0x000fe40000000f00 */
.L_x_10:
[----:B------:R-:W-:Y:S05]  /*11b0*/  BSYNC B0 ;  /* 0x0000000000007941 */ /* 0x000fea0003800000 */
.L_x_8:
[----:B------:R-:W-:Y:S01]  /*11c0*/  SHF.R.S32.HI R32, RZ, 0x1f, R35 ;  /* 0x0000001fff207819 */ /* 0x000fe20000011423 */
[----:B------:R-:W-:Y:S01]  /*11d0*/  ULDC UR5, c[0x0][0x3c4] ;  /* 0x0000f10000057ab9 */ /* 0x000fe20000000800 */
[----:B------:R-:W-:Y:S01]  /*11e0*/  IADD3 R8, P0, R20, -UR7, RZ ;  /* 0x8000000714087c10 */ /* 0x000fe2000ff1e0ff */
[----:B------:R-:W-:Y:S01]  /*11f0*/  ULDC.64 UR8, c[0x0][0x208] ;  /* 0x0000820000087ab9 */ /* 0x000fe20000000a00 */
[----:B------:R-:W-:Y:S02]  /*1200*/  LEA.HI R11, R32, R35, RZ, 0x2 ;  /* 0x00000023200b7211 */ /* 0x000fe400078f10ff */
[----:B------:R-:W-:Y:S02]  /*1210*/  IADD3.X R9, R5, ~UR6, RZ, P0, !PT ;  /* 0x8000000605097c10 */ /* 0x000fe400087fe4ff */
[----:B------:R-:W-:Y:S02]  /*1220*/  LOP3.LUT R18, R11, 0xfffffffc, RZ, 0xc0, !PT ;  /* 0xfffffffc0b127812 */ /* 0x000fe400078ec0ff */
[----:B------:R-:W-:-:S03]  /*1230*/  SHF.R.S32.HI R11, RZ, 0x2, R11 ;  /* 0x00000002ff0b7819 */ /* 0x000fc6000001140b */
[----:B------:R-:W-:Y:S02]  /*1240*/  IMAD.IADD R17, R35, 0x1, -R18 ;  /* 0x0000000123117824 */ /* 0x000fe400078e0a12 */
[C---:B------:R-:W-:Y:S02]  /*1250*/  VIADD R21, R11.reuse, 0x20 ;  /* 0x000000200b157836 */ /* 0x040fe40000000000 */
[C---:B------:R-:W-:Y:S01]  /*1260*/  VIADD R31, R11.reuse, 0x40 ;  /* 0x000000400b1f7836 */ /* 0x040fe20000000000 */
[----:B------:R-:W-:Y:S01]  /*1270*/  ISETP.GT.U32.AND P3, PT, R8, R17, PT ;  /* 0x000000110800720c */ /* 0x000fe20003f64070 */
[----:B------:R-:W-:Y:S01]  /*1280*/  VIADD R30, R11, 0x60 ;  /* 0x000000600b1e7836 */ /* 0x000fe20000000000 */
[----:B------:R-:W-:Y:S02]  /*1290*/  SHF.R.S32.HI R8, RZ, 0x1f, R17 ;  /* 0x0000001fff087819 */ /* 0x000fe40000011411 */
[----:B------:R-:W-:Y:S02]  /*12a0*/  IADD3 R40, P0, R17, UR7, RZ ;  /* 0x0000000711287c10 */ /* 0x000fe4000ff1e0ff */
[----:B------:R-:W-:-:S02]  /*12b0*/  ISETP.GT.AND.EX P3, PT, R9, R8, PT, P3 ;  /* 0x000000080900720c */ /* 0x000fc40003f64330 */
[----:B------:R-:W-:Y:S02]  /*12c0*/  IADD3.X R41, R8, UR6, RZ, P0, !PT ;  /* 0x0000000608297c10 */ /* 0x000fe400087fe4ff */
[----:B------:R-:W-:Y:S02]  /*12d0*/  ISETP.GE.OR P1, PT, R11, UR5, !P3 ;  /* 0x000000050b007c0c */ /* 0x000fe4000df26670 */
[----:B------:R-:W-:Y:S02]  /*12e0*/  ISETP.GE.OR P5, PT, R21, UR5, !P3 ;  /* 0x0000000515007c0c */ /* 0x000fe4000dfa6670 */
[----:B------:R-:W-:Y:S02]  /*12f0*/  ISETP.GE.OR P4, PT, R31, UR5, !P3 ;  /* 0x000000051f007c0c */ /* 0x000fe4000df86670 */
[----:B------:R-:W-:-:S07]  /*1300*/  ISETP.GE.OR P3, PT, R30, UR5, !P3 ;  /* 0x000000051e007c0c */ /* 0x000fce000df66670 */
[----:B------:R-:W0:Y:S01]  /*1310*/  @!P1 LDC.64 R24, c[0x0][0x2b8] ;  /* 0x0000ae00ff189b82 */ /* 0x000e220000000a00 */
[----:B------:R-:W-:Y:S01]  /*1320*/  @!P1 SHF.R.S32.HI R39, RZ, 0x1f, R11 ;  /* 0x0000001fff279819 */ /* 0x000fe2000001140b */
[----:B------:R-:W-:Y:S01]  /*1330*/  @!P1 IMAD.WIDE.U32 R42, R20, R11, R40 ;  /* 0x0000000b142a9225 */ /* 0x000fe200078e0028 */
[----:B------:R-:W-:Y:S02]  /*1340*/  @!P5 SHF.R.S32.HI R29, RZ, 0x1f, R21 ;  /* 0x0000001fff1dd819 */ /* 0x000fe40000011415 */
[----:B------:R-:W-:Y:S01]  /*1350*/  @!P4 SHF.R.S32.HI R33, RZ, 0x1f, R31 ;  /* 0x0000001fff21c819 */ /* 0x000fe2000001141f */
[-C--:B------:R-:W-:Y:S02]  /*1360*/  @!P1 IMAD R28, R39, R20.reuse, RZ ;  /* 0x00000014271c9224 */ /* 0x080fe400078e02ff */
[----:B------:R-:W1:Y:S01]  /*1370*/  @!P3 LDC.64 R8, c[0x0][0x2b8] ;  /* 0x0000ae00ff08bb82 */ /* 0x000e620000000a00 */
[----:B------:R-:W-:Y:S01]  /*1380*/  @!P5 IMAD R26, R29, R20, RZ ;  /* 0x000000141d1ad224 */ /* 0x000fe200078e02ff */
[----:B------:R-:W-:Y:S01]  /*1390*/  @!P3 SHF.R.S32.HI R29, RZ, 0x1f, R30 ;  /* 0x0000001fff1db819 */ /* 0x000fe2000001141e */
[----:B------:R-:W-:-:S02]  /*13a0*/  @!P1 IMAD R28, R11, R5, R28 ;  /* 0x000000050b1c9224 */ /* 0x000fc400078e021c */
[----:B------:R-:W-:-:S03]  /*13b0*/  @!P5 IMAD.WIDE.U32 R38, R20, R21, R40 ;  /* 0x000000151426d225 */ /* 0x000fc600078e0028 */
[----:B------:R-:W2:Y:S01]  /*13c0*/  @!P5 LDC.64 R22, c[0x0][0x2b8] ;  /* 0x0000ae00ff16db82 */ /* 0x000ea20000000a00 */
[----:B------:R-:W-:Y:S02]  /*13d0*/  @!P1 IMAD.IADD R28, R43, 0x1, R28 ;  /* 0x000000012b1c9824 */ /* 0x000fe400078e021c */
[----:B------:R-:W-:Y:S02]  /*13e0*/  @!P3 IMAD R29, R29, R20, RZ ;  /* 0x000000141d1db224 */ /* 0x000fe400078e02ff */
[--C-:B------:R-:W-:Y:S02]  /*13f0*/  @!P4 IMAD.MOV.U32 R44, RZ, RZ, R40.reuse ;  /* 0x000000ffff2cc224 */ /* 0x100fe400078e0028 */
[--C-:B------:R-:W-:Y:S01]  /*1400*/  @!P4 IMAD.MOV.U32 R45, RZ, RZ, R41.reuse ;  /* 0x000000ffff2dc224 */ /* 0x100fe200078e0029 */
[----:B------:R-:W3:Y:S01]  /*1410*/  @!P4 LDC.64 R18, c[0x0][0x2b8] ;  /* 0x0000ae00ff12cb82 */ /* 0x000ee20000000a00 */
[----:B0-----:R-:W-:Y:S01]  /*1420*/  @!P1 LEA R24, P0, R42, R24, 0x2 ;  /* 0x000000182a189211 */ /* 0x001fe200078010ff */
[----:B------:R-:W-:-:S03]  /*1430*/  @!P3 IMAD.WIDE.U32 R40, R20, R30, R40 ;  /* 0x0000001e1428b225 */ /* 0x000fc600078e0028 */
[----:B------:R-:W-:Y:S01]  /*1440*/  @!P1 LEA.HI.X R25, R42, R25, R28, 0x2, P0 ;  /* 0x000000192a199211 */ /* 0x000fe200000f141c */
[-C--:B------:R-:W-:Y:S02]  /*1450*/  @!P3 IMAD R29, R30, R5.reuse, R29 ;  /* 0x000000051e1db224 */ /* 0x080fe400078e021d */
[----:B------:R-:W-:Y:S02]  /*1460*/  @!P5 IMAD R21, R21, R5, R26 ;  /* 0x000000051515d224 */ /* 0x000fe400078e021a */
[----:B------:R-:W-:Y:S02]  /*1470*/  IMAD.MOV.U32 R28, RZ, RZ, -0x800000 ;  /* 0xff800000ff1c7424 */ /* 0x000fe400078e00ff */
[----:B------:R-:W-:Y:S01]  /*1480*/  @!P4 IMAD R26, R33, R20, RZ ;  /* 0x00000014211ac224 */ /* 0x000fe200078e02ff */
[----:B-1----:R-:W-:Y:S01]  /*1490*/  @!P3 LEA R8, P0, R40, R8, 0x2 ;  /* 0x000000082808b211 */ /* 0x002fe200078010ff */
[----:B------:R-:W-:Y:S02]  /*14a0*/  @!P3 IMAD.IADD R29, R41, 0x1, R29 ;  /* 0x00000001291db824 */ /* 0x000fe400078e021d */
[----:B------:R-:W-:Y:S01]  /*14b0*/  @!P4 IMAD.WIDE.U32 R44, R20, R31, R44 ;  /* 0x0000001f142cc225 */ /* 0x000fe200078e002c */
[----:B------:R0:W4:Y:S01]  /*14c0*/  @!P1 LDG.E R28, desc[UR8][R24.64] ;  /* 0x00000008181c9981 */ /* 0x000122000c1e1900 */
[----:B--2---:R-:W-:-:S02]  /*14d0*/  @!P5 LEA R22, P2, R38, R22, 0x2 ;  /* 0x000000162616d211 */ /* 0x004fc400078410ff */
[----:B------:R-:W-:Y:S02]  /*14e0*/  @!P4 IMAD R26, R31, R5, R26 ;  /* 0x000000051f1ac224 */ /* 0x000fe400078e021a */
[----:B------:R-:W-:Y:S01]  /*14f0*/  @!P5 IMAD.IADD R21, R39, 0x1, R21 ;  /* 0x000000012715d824 */ /* 0x000fe200078e0215 */
[----:B------:R-:W-:Y:S01]  /*1500*/  @!P3 LEA.HI.X R9, R40, R9, R29, 0x2, P0 ;  /* 0x000000092809b211 */ /* 0x000fe200000f141d */
[----:B------:R-:W-:Y:S01]  /*1510*/  @!P4 IMAD.IADD R26, R45, 0x1, R26 ;  /* 0x000000012d1ac824 */ /* 0x000fe200078e021a */
[----:B---3--:R-:W-:Y:S01]  /*1520*/  @!P4 LEA R18, P1, R44, R18, 0x2 ;  /* 0x000000122c12c211 */ /* 0x008fe200078210ff */
[----:B------:R-:W1:Y:S01]  /*1530*/  LDC R29, c[0x0][0x270] ;  /* 0x00009c00ff1d7b82 */ /* 0x000e620000000800 */
[----:B------:R-:W-:Y:S01]  /*1540*/  @!P5 LEA.HI.X R23, R38, R23, R21, 0x2, P2 ;  /* 0x000000172617d211 */ /* 0x000fe200010f1415 */
[----:B------:R-:W-:Y:S01]  /*1550*/  IMAD.MOV.U32 R21, RZ, RZ, -0x800000 ;  /* 0xff800000ff157424 */ /* 0x000fe200078e00ff */
[----:B------:R-:W-:-:S05]  /*1560*/  @!P4 LEA.HI.X R19, R44, R19, R26, 0x2, P1 ;  /* 0x000000132c13c211 */ /* 0x000fca00008f141a */
[----:B------:R2:W3:Y:S01]  /*1570*/  @!P5 LDG.E R21, desc[UR8][R22.64] ;  /* 0x000000081615d981 */ /* 0x0004e2000c1e1900 */
[----:B0-----:R-:W-:Y:S02]  /*1580*/  IMAD.MOV.U32 R24, RZ, RZ, -0x800000 ;  /* 0xff800000ff187424 */ /* 0x001fe400078e00ff */
[----:B------:R-:W-:-:S04]  /*1590*/  IMAD.MOV.U32 R25, RZ, RZ, -0x800000 ;  /* 0xff800000ff197424 */ /* 0x000fc800078e00ff */
[----:B------:R0:W5:Y:S04]  /*15a0*/  @!P3 LDG.E R24, desc[UR8][R8.64] ;  /* 0x000000080818b981 */ /* 0x000168000c1e1900 */
[----:B------:R0:W5:Y:S01]  /*15b0*/  @!P4 LDG.E R25, desc[UR8][R18.64] ;  /* 0x000000081219c981 */ /* 0x000162000c1e1900 */
[----:B-1----:R-:W-:-:S04]  /*15c0*/  IABS R26, R29 ;  /* 0x0000001d001a7213 */ /* 0x002fc80000000000 */
[----:B------:R-:W1:Y:S08]  /*15d0*/  I2F.U32.RP R33, R26 ;  /* 0x0000001a00217306 */ /* 0x000e700000209000 */
[----:B-1----:R-:W1:Y:S02]  /*15e0*/  MUFU.RCP R31, R33 ;  /* 0x00000021001f7308 */ /* 0x002e640000001000 */
[----:B-1----:R-:W-:-:S06]  /*15f0*/  VIADD R31, R31, 0xffffffe ;  /* 0x0ffffffe1f1f7836 */ /* 0x002fcc0000000000 */
[----:B------:R-:W1:Y:S01]  /*1600*/  F2I.FTZ.U32.TRUNC.NTZ R31, R31 ;  /* 0x0000001f001f7305 */ /* 0x000e62000021f000 */
[----:B--2---:R-:W2:Y:S01]  /*1610*/  S2R R22, SR_CgaCtaId ;  /* 0x0000000000167919 */ /* 0x004ea20000008800 */
[----:B0-----:R-:W-:Y:S02]  /*1620*/  IABS R8, R4 ;  /* 0x0000000400087213 */ /* 0x001fe40000000000 */
[----:B------:R-:W-:Y:S01]  /*1630*/  IABS R18, R29 ;  /* 0x0000001d00127213 */ /* 0x000fe20000000000 */
[----:B-1----:R-:W-:-:S04]  /*1640*/  IMAD.MOV R30, RZ, RZ, -R31 ;  /* 0x000000ffff1e7224 */ /* 0x002fc800078e0a1f */
[----:B------:R-:W-:Y:S02]  /*1650*/  IMAD R9, R30, R26, RZ ;  /* 0x0000001a1e097224 */ /* 0x000fe400078e02ff */
[----:B------:R-:W-:-:S04]  /*1660*/  IMAD.MOV.U32 R30, RZ, RZ, RZ ;  /* 0x000000ffff1e7224 */ /* 0x000fc800078e00ff */
[----:B------:R-:W-:-:S04]  /*1670*/  IMAD.HI.U32 R9, R31, R9, R30 ;  /* 0x000000091f097227 */ /* 0x000fc800078e001e */
[----:B------:R-:W-:Y:S02]  /*1680*/  IMAD.MOV R18, RZ, RZ, -R18 ;  /* 0x000000ffff127224 */ /* 0x000fe400078e0a12 */
[----:B------:R-:W-:-:S04]  /*1690*/  IMAD.HI.U32 R9, R9, R8, RZ ;  /* 0x0000000809097227 */ /* 0x000fc800078e00ff */
[----:B------:R-:W-:Y:S01]  /*16a0*/  IMAD R19, R9, R18, R8 ;  /* 0x0000001209137224 */ /* 0x000fe200078e0208 */
[----:B------:R-:W-:-:S04]  /*16b0*/  MOV R23, 0x400 ;  /* 0x0000040000177802 */ /* 0x000fc80000000f00 */
[----:B------:R-:W-:Y:S02]  /*16c0*/  ISETP.GT.U32.AND P3, PT, R26, R19, PT ;  /* 0x000000131a00720c */ /* 0x000fe40003f64070 */
[----:B--2---:R-:W-:Y:S02]  /*16d0*/  LEA R8, R22, R23, 0x18 ;  /* 0x0000001716087211 */ /* 0x004fe400078ec0ff */
[C---:B------:R-:W-:Y:S02]  /*16e0*/  ISETP.GT.AND P6, PT, R35.reuse, 0x7f, PT ;  /* 0x0000007f2300780c */ /* 0x040fe40003fc4270 */
[----:B------:R-:W-:Y:S01]  /*16f0*/  ISETP.GT.AND P1, PT, R35, 0x17f, PT ;  /* 0x0000017f2300780c */ /* 0x000fe20003f24270 */
[----:B------:R-:W-:Y:S01]  /*1700*/  IMAD R18, R11, 0x14, R8 ;  /* 0x000000140b127824 */ /* 0x000fe200078e0208 */
[C---:B------:R-:W-:Y:S02]  /*1710*/  ISETP.GT.AND P2, PT, R35.reuse, 0x1ff, PT ;  /* 0x000001ff2300780c */ /* 0x040fe40003f44270 */
[----:B------:R-:W-:Y:S01]  /*1720*/  ISETP.GT.AND P0, PT, R35, 0xff, PT ;  /* 0x000000ff2300780c */ /* 0x000fe20003f04270 */
[----:B------:R-:W-:-:S02]  /*1730*/  IMAD R18, R17, 0x4, R18 ;  /* 0x0000000411127824 */ /* 0x000fc400078e0212 */
[----:B------:R-:W-:Y:S01]  /*1740*/  @!P3 IMAD.IADD R19, R19, 0x1, -R26 ;  /* 0x000000011313b824 */ /* 0x000fe200078e0a1a */
[----:B------:R-:W-:-:S04]  /*1750*/  LOP3.LUT R11, R37, R13, RZ, 0xfc, !PT ;  /* 0x0000000d250b7212 */ /* 0x000fc800078efcff */
[----:B------:R-:W-:Y:S02]  /*1760*/  ISETP.GE.U32.AND P4, PT, R19, R26, PT ;  /* 0x0000001a1300720c */ /* 0x000fe40003f86070 */
[----:B------:R-:W-:Y:S01]  /*1770*/  LOP3.LUT R4, R4, R29, RZ, 0x3c, !PT ;  /* 0x0000001d04047212 */ /* 0x000fe200078e3cff */
[----:B------:R-:W-:Y:S01]  /*1780*/  @!P3 VIADD R9, R9, 0x1 ;  /* 0x000000010909b836 */ /* 0x000fe20000000000 */
[----:B------:R-:W-:Y:S09]  /*1790*/  BSSY B0, `(.L_x_11) ;  /* 0x0000029000007945 */ /* 0x000ff20003800000 */
[----:B------:R-:W-:Y:S01]  /*17a0*/  @P4 VIADD R9, R9, 0x1 ;  /* 0x0000000109094836 */ /* 0x000fe20000000000 */
[----:B----4-:R0:W-:Y:S01]  /*17b0*/  @!P2 STS [R18], R28 ;  /* 0x0000001c1200a388 */ /* 0x0101e20000000800 */
[----:B------:R-:W-:-:S02]  /*17c0*/  ISETP.GE.AND P2, PT, R4, RZ, PT ;  /* 0x000000ff0400720c */ /* 0x000fc40003f46270 */
[----:B------:R-:W-:Y:S01]  /*17d0*/  IMAD.MOV.U32 R4, RZ, RZ, R9 ;  /* 0x000000ffff047224 */ /* 0x000fe200078e0009 */
[----:B---3--:R0:W-:Y:S01]  /*17e0*/  @!P1 STS [R18+0x280], R21 ;  /* 0x0002801512009388 */ /* 0x0081e20000000800 */
[----:B------:R-:W-:-:S03]  /*17f0*/  ISETP.NE.U32.AND P1, PT, R11, RZ, PT ;  /* 0x000000ff0b00720c */ /* 0x000fc60003f25070 */
[----:B-----5:R0:W-:Y:S04]  /*1800*/  @!P6 STS [R18+0x780], R24 ;  /* 0x000780181200e388 */ /* 0x0201e80000000800 */
[----:B------:R0:W-:Y:S01]  /*1810*/  @!P0 STS [R18+0x500], R25 ;  /* 0x0005001912008388 */ /* 0x0001e20000000800 */
[----:B------:R-:W-:Y:S01]  /*1820*/  ISETP.NE.AND P0, PT, R29, RZ, PT ;  /* 0x000000ff1d00720c */ /* 0x000fe20003f05270 */
[----:B------:R-:W-:-:S12]  /*1830*/  @!P2 IMAD.MOV R4, RZ, RZ, -R4 ;  /* 0x000000ffff04a224 */ /* 0x000fd800078e0a04 */
[----:B------:R-:W-:Y:S01]  /*1840*/  @!P0 LOP3.LUT R4, RZ, R29, RZ, 0x33, !PT ;  /* 0x0000001dff048212 */ /* 0x000fe200078e33ff */
[----:B------:R-:W-:Y:S06]  /*1850*/  @!P1 BRA `(.L_x_12) ;  /* 0x0000000000249947 */ /* 0x000fec0003800000 */
[----:B0-----:R-:W-:Y:S01]  /*1860*/  IMAD.MOV.U32 R18, RZ, RZ, R36 ;  /* 0x000000ffff127224 */ /* 0x001fe200078e0024 */
        /* <DEDUP_REMOVED lines=8> */
.L_x_12:
[----:B------:R-:W0:Y:S01]  /*18f0*/  I2F.U32.RP R11, R14 ;  /* 0x0000000e000b7306 */ /* 0x000e220000209000 */
[----:B------:R-:W-:Y:S02]  /*1900*/  ISETP.NE.U32.AND P0, PT, R14, RZ, PT ;  /* 0x000000ff0e00720c */ /* 0x000fe40003f05070 */
[----:B------:R-:W-:-:S05]  /*1910*/  MOV R41, RZ ;  /* 0x000000ff00297202 */ /* 0x000fca0000000f00 */
[----:B0-----:R-:W0:Y:S02]  /*1920*/  MUFU.RCP R18, R11 ;  /* 0x0000000b00127308 */ /* 0x001e240000001000 */
[----:B0-----:R-:W-:-:S06]  /*1930*/  VIADD R18, R18, 0xffffffe ;  /* 0x0ffffffe12127836 */ /* 0x001fcc0000000000 */
[----:B------:R0:W1:Y:S02]  /*1940*/  F2I.FTZ.U32.TRUNC.NTZ R19, R18 ;  /* 0x0000001200137305 */ /* 0x000064000021f000 */
[----:B0-----:R-:W-:Y:S01]  /*1950*/  HFMA2.MMA R18, -RZ, RZ, 0, 0 ;  /* 0x00000000ff127435 */ /* 0x001fe200000001ff */
[----:B-1----:R-:W-:-:S04]  /*1960*/  IMAD.MOV R9, RZ, RZ, -R19 ;  /* 0x000000ffff097224 */ /* 0x002fc800078e0a13 */
[----:B------:R-:W-:-:S05]  /*1970*/  IMAD R9, R9, R14, RZ ;  /* 0x0000000e09097224 */ /* 0x000fca00078e02ff */
        /* <DEDUP_REMOVED lines=10> */
.L_x_13:
[----:B------:R-:W-:Y:S05]  /*1a20*/  BSYNC B0 ;  /* 0x0000000000007941 */ /* 0x000fea0003800000 */
.L_x_11:
[----:B------:R-:W-:Y:S01]  /*1a30*/  BAR.SYNC.DEFER_BLOCKING 0x0 ;  /* 0x0000000000007b1d */ /* 0x000fe20000010000 */
[----:B------:R-:W-:Y:S01]  /*1a40*/  LEA.HI R11, R32, R35, RZ, 0x5 ;  /* 0x00000023200b7211 */ /* 0x000fe200078f28ff */
[----:B------:R-:W-:Y:S01]  /*1a50*/  IMAD.MOV.U32 R36, RZ, RZ, -0x800000 ;  /* 0xff800000ff247424 */ /* 0x000fe200078e00ff */
[----:B------:R-:W-:Y:S01]  /*1a60*/  MOV R31, 0xff800000 ;  /* 0xff800000001f7802 */ /* 0x000fe20000000f00 */
[----:B------:R-:W-:Y:S01]  /*1a70*/  IMAD.MOV.U32 R32, RZ, RZ, -0x800000 ;  /* 0xff800000ff207424 */ /* 0x000fe200078e00ff */
[----:B------:R-:W-:Y:S01]  /*1a80*/  LOP3.LUT R18, R11, 0xffffffe0, RZ, 0xc0, !PT ;  /* 0xffffffe00b127812 */ /* 0x000fe200078ec0ff */
[----:B------:R-:W-:Y:S01]  /*1a90*/  IMAD.MOV.U32 R34, RZ, RZ, -0x800000 ;  /* 0xff800000ff227424 */ /* 0x000fe200078e00ff */
[----:B------:R-:W-:Y:S01]  /*1aa0*/  SHF.R.S32.HI R11, RZ, 0x5, R11 ;  /* 0x00000005ff0b7819 */ /* 0x000fe2000001140b */
[----:B------:R-:W-:Y:S01]  /*1ab0*/  HFMA2.MMA R42, -RZ, RZ, 0, 0 ;  /* 0x00000000ff2a7435 */ /* 0x000fe200000001ff */
[----:B------:R-:W-:Y:S01]  /*1ac0*/  BSSY B1, `(.L_x_14) ;  /* 0x0000246000017945 */ /* 0x000fe20003800000 */
[----:B------:R-:W-:-:S04]  /*1ad0*/  IMAD.IADD R35, R35, 0x1, -R18 ;  /* 0x0000000123237824 */ /* 0x000fc800078e0a12 */
[----:B------:R-:W-:-:S04]  /*1ae0*/  IMAD R8, R35, 0x14, R8 ;  /* 0x0000001423087824 */ /* 0x000fc800078e0208 */
[----:B------:R-:W-:-:S05]  /*1af0*/  IMAD R33, R11, 0x4, R8 ;  /* 0x000000040b217824 */ /* 0x000fca00078e0208 */
[----:B------:R-:W-:Y:S04]  /*1b00*/  @!P6 LDS R36, [R33] ;  /* 0x000000002124e984 */ /* 0x000fe80000000800 */
[----:B------:R-:W0:Y:S04]  /*1b10*/  @!P6 LDS R31, [R33+0x280] ;  /* 0x00028000211fe984 */ /* 0x000e280000000800 */
[----:B------:R-:W1:Y:S04]  /*1b20*/  @!P6 LDS R32, [R33+0x500] ;  /* 0x000500002120e984 */ /* 0x000e680000000800 */
[----:B------:R-:W2:Y:S01]  /*1b30*/  @!P6 LDS R34, [R33+0x780] ;  /* 0x000780002122e984 */ /* 0x000ea20000000800 */
[----:B0-----:R-:W-:-:S04]  /*1b40*/  FMNMX.FTZ R17, R36, R31, !PT ;  /* 0x0000001f24117209 */ /* 0x001fc80007810000 */
[----:B-1----:R-:W-:-:S04]  /*1b50*/  FMNMX.FTZ R17, R17, R32, !PT ;  /* 0x0000002011117209 */ /* 0x002fc80007810000 */
[----:B--2---:R-:W-:-:S05]  /*1b60*/  FMNMX.FTZ R17, R17, R34, !PT ;  /* 0x0000002211117209 */ /* 0x004fca0007810000 */
[----:B------:R-:W0:Y:S02]  /*1b70*/  SHFL.BFLY PT, R18, R17, 0x10, 0x1f ;  /* 0x0e001f0011127f89 */ /* 0x000e2400000e0000 */
[----:B0-----:R-:W-:-:S05]  /*1b80*/  FMNMX.FTZ R18, R17, R18, !PT ;  /* 0x0000001211127209 */ /* 0x001fca0007810000 */
[----:B------:R-:W0:Y:S02]  /*1b90*/  SHFL.BFLY PT, R9, R18, 0x8, 0x1f ;  /* 0x0d001f0012097f89 */ /* 0x000e2400000e0000 */
[----:B0-----:R-:W-:-:S05]  /*1ba0*/  FMNMX.FTZ R9, R18, R9, !PT ;  /* 0x0000000912097209 */ /* 0x001fca0007810000 */
[----:B------:R-:W0:Y:S02]  /*1bb0*/  SHFL.BFLY PT, R22, R9, 0x4, 0x1f ;  /* 0x0c801f0009167f89 */ /* 0x000e2400000e0000 */
[----:B0-----:R-:W-:-:S05]  /*1bc0*/  FMNMX.FTZ R22, R9, R22, !PT ;  /* 0x0000001609167209 */ /* 0x001fca0007810000 */
[----:B------:R-:W0:Y:S02]  /*1bd0*/  SHFL.BFLY PT, R23, R22, 0x2, 0x1f ;  /* 0x0c401f0016177f89 */ /* 0x000e2400000e0000 */
[----:B0-----:R-:W-:-:S05]  /*1be0*/  FMNMX.FTZ R23, R22, R23, !PT ;  /* 0x0000001716177209 */ /* 0x001fca0007810000 */
[----:B------:R-:W0:Y:S02]  /*1bf0*/  SHFL.BFLY PT, R8, R23, 0x1, 0x1f ;  /* 0x0c201f0017087f89 */ /* 0x000e2400000e0000 */
[----:B0-----:R-:W-:Y:S02]  /*1c00*/  FMNMX.FTZ R8, R23, R8, !PT ;  /* 0x0000000817087209 */ /* 0x001fe40007810000 */
[----:B------:R-:W-:Y:S02]  /*1c10*/  IABS R23, R2 ;  /* 0x0000000200177213 */ /* 0x000fe40000000000 */
[----:B------:R-:W-:-:S04]  /*1c20*/  FSETP.NEU.FTZ.AND P0, PT, R8, -INF , PT ;  /* 0xff8000000800780b */ /* 0x000fc80003f1d000 */
[----:B------:R-:W-:Y:S02]  /*1c30*/  FSEL R19, R8, RZ, P0 ;  /* 0x000000ff08137208 */ /* 0x000fe40000000000 */
[----:B------:R-:W-:-:S03]  /*1c40*/  ISETP.GT.AND P0, PT, R2, RZ, PT ;  /* 0x000000ff0200720c */ /* 0x000fc60003f04270 */
[C---:B------:R-:W-:Y:S01]  /*1c50*/  FADD.FTZ R17, -R19.reuse, R36 ;  /* 0x0000002413117221 */ /* 0x040fe20000010100 */
[C---:B------:R-:W-:Y:S01]  /*1c60*/  FADD.FTZ R21, -R19.reuse, R31 ;  /* 0x0000001f13157221 */ /* 0x040fe20000010100 */
[C---:B------:R-:W-:Y:S01]  /*1c70*/  FADD.FTZ R8, -R19.reuse, R32 ;  /* 0x0000002013087221 */ /* 0x040fe20000010100 */
[----:B------:R-:W-:Y:S01]  /*1c80*/  FADD.FTZ R24, -R19, R34 ;  /* 0x0000002213187221 */ /* 0x000fe20000010100 */
[----:B------:R-:W-:Y:S01]  /*1c90*/  FMUL.FTZ R17, R17, 1.4426950216293334961 ;  /* 0x3fb8aa3b11117820 */ /* 0x000fe20000410000 */
[----:B------:R-:W-:Y:S01]  /*1ca0*/  FMUL.FTZ R21, R21, 1.4426950216293334961 ;  /* 0x3fb8aa3b15157820 */ /* 0x000fe20000410000 */
[----:B------:R-:W-:Y:S01]  /*1cb0*/  FMUL.FTZ R8, R8, 1.4426950216293334961 ;  /* 0x3fb8aa3b08087820 */ /* 0x000fe20000410000 */
[----:B------:R-:W-:Y:S01]  /*1cc0*/  FMUL.FTZ R24, R24, 1.4426950216293334961 ;  /* 0x3fb8aa3b18187820 */ /* 0x000fe20000410000 */
[----:B------:R0:W-:Y:S08]  /*1cd0*/  MUFU.EX2 R18, R17 ;  /* 0x0000001100127308 */ /* 0x0001f00000000800 */
[----:B------:R-:W1:Y:S08]  /*1ce0*/  MUFU.EX2 R9, R21 ;  /* 0x0000001500097308 */ /* 0x000e700000000800 */
[----:B------:R-:W2:Y:S01]  /*1cf0*/  MUFU.EX2 R8, R8 ;  /* 0x0000000800087308 */ /* 0x000ea20000000800 */
[----:B0-----:R-:W0:Y:S07]  /*1d00*/  LDC R17, c[0x0][0x270] ;  /* 0x00009c00ff117b82 */ /* 0x001e2e0000000800 */
[----:B------:R-:W3:Y:S01]  /*1d10*/  MUFU.EX2 R25, R24 ;  /* 0x0000001800197308 */ /* 0x000ee20000000800 */
[----:B-1----:R-:W-:-:S07]  /*1d20*/  FADD.FTZ R9, R18, R9 ;  /* 0x0000000912097221 */ /* 0x002fce0000010000 */
[----:B------:R-:W1:Y:S01]  /*1d30*/  I2F.RP R21, R23 ;  /* 0x0000001700157306 */ /* 0x000e620000209400 */
[----:B--2---:R-:W-:-:S04]  /*1d40*/  FADD.FTZ R18, R9, R8 ;  /* 0x0000000809127221 */ /* 0x004fc80000010000 */
[----:B---3--:R-:W-:Y:S01]  /*1d50*/  FADD.FTZ R25, R18, R25 ;  /* 0x0000001912197221 */ /* 0x008fe20000010000 */
[----:B0-----:R-:W-:Y:S01]  /*1d60*/  IABS R22, R17 ;  /* 0x0000001100167213 */ /* 0x001fe20000000000 */
[----:B------:R-:W-:Y:S01]  /*1d70*/  VIADD R24, R23, UR4 ;  /* 0x0000000417187c36 */ /* 0x000fe20008000000 */
[----:B------:R-:W-:Y:S02]  /*1d80*/  ULDC.U8 UR4, c[0x0][0x3d9] ;  /* 0x0000f64000047ab9 */ /* 0x000fe40000000000 */
[----:B------:R-:W0:Y:S01]  /*1d90*/  SHFL.BFLY PT, R18, R25, 0x10, 0x1f ;  /* 0x0e001f0019127f89 */ /* 0x000e2200000e0000 */
[----:B------:R-:W2:Y:S08]  /*1da0*/  I2F.U32.RP R9, R22 ;  /* 0x0000001600097306 */ /* 0x000eb00000209000 */
[----:B-1----:R-:W1:Y:S08]  /*1db0*/  MUFU.RCP R8, R21 ;  /* 0x0000001500087308 */ /* 0x002e700000001000 */
[----:B--2---:R-:W2:Y:S01]  /*1dc0*/  MUFU.RCP R38, R9 ;  /* 0x0000000900267308 */ /* 0x004ea20000001000 */
[----:B0-----:R-:W-:Y:S01]  /*1dd0*/  FADD.FTZ R18, R25, R18 ;  /* 0x0000001219127221 */ /* 0x001fe20000010000 */
[----:B-1----:R-:W-:-:S04]  /*1de0*/  VIADD R8, R8, 0xffffffe ;  /* 0x0ffffffe08087836 */ /* 0x002fc80000000000 */
[----:B------:R-:W0:Y:S02]  /*1df0*/  SHFL.BFLY PT, R29, R18, 0x8, 0x1f ;  /* 0x0d001f00121d7f89 */ /* 0x000e2400000e0000 */
[----:B------:R-:W1:Y:S01]  /*1e00*/  F2I.FTZ.U32.TRUNC.NTZ R43, R8 ;  /* 0x00000008002b7305 */ /* 0x000e62000021f000 */
[----:B--2---:R-:W-:Y:S02]  /*1e10*/  IADD3 R38, R38, 0xffffffe, RZ ;  /* 0x0ffffffe26267810 */ /* 0x004fe40007ffe0ff */
[----:B------:R-:W-:-:S05]  /*1e20*/  IABS R9, R2 ;  /* 0x0000000200097213 */ /* 0x000fca0000000000 */
[----:B------:R-:W2:Y:S01]  /*1e30*/  F2I.FTZ.U32.TRUNC.NTZ R39, R38 ;  /* 0x0000002600277305 */ /* 0x000ea2000021f000 */
[----:B------:R-:W-:Y:S02]  /*1e40*/  IMAD.MOV R9, RZ, RZ, -R9 ;  /* 0x000000ffff097224 */ /* 0x000fe400078e0a09 */
[----:B-1----:R-:W-:Y:S01]  /*1e50*/  IMAD.MOV R28, RZ, RZ, -R43 ;  /* 0x000000ffff1c7224 */ /* 0x002fe200078e0a2b */
[----:B------:R-:W-:-:S03]  /*1e60*/  IABS R8, R17 ;  /* 0x0000001100087213 */ /* 0x000fc60000000000 */
[----:B------:R-:W-:Y:S02]  /*1e70*/  IMAD R28, R28, R23, RZ ;  /* 0x000000171c1c7224 */ /* 0x000fe400078e02ff */
[----:B------:R-:W-:Y:S02]  /*1e80*/  IMAD.MOV R8, RZ, RZ, -R8 ;  /* 0x000000ffff087224 */ /* 0x000fe400078e0a08 */
[----:B0-----:R-:W-:Y:S01]  /*1e90*/  FADD.FTZ R29, R18, R29 ;  /* 0x0000001d121d7221 */ /* 0x001fe20000010000 */
[----:B--2---:R-:W-:Y:S01]  /*1ea0*/  IMAD.MOV R21, RZ, RZ, -R39 ;  /* 0x000000ffff157224 */ /* 0x004fe200078e0a27 */
[----:B------:R-:W-:Y:S01]  /*1eb0*/  IABS R18, R24 ;  /* 0x0000001800127213 */ /* 0x000fe20000000000 */
[----:B------:R-:W-:Y:S02]  /*1ec0*/  IMAD.MOV.U32 R38, RZ, RZ, RZ ;  /* 0x000000ffff267224 */ /* 0x000fe400078e00ff */
[----:B------:R-:W0:Y:S01]  /*1ed0*/  SHFL.BFLY PT, R26, R29, 0x4, 0x1f ;  /* 0x0c801f001d1a7f89 */ /* 0x000e2200000e0000 */
[----:B------:R-:W-:-:S02]  /*1ee0*/  IMAD R21, R21, R22, RZ ;  /* 0x0000001615157224 */ /* 0x000fc400078e02ff */
[----:B------:R-:W-:-:S04]  /*1ef0*/  IMAD.HI.U32 R28, R43, R28, R42 ;  /* 0x0000001c2b1c7227 */ /* 0x000fc800078e002a */
[----:B------:R-:W-:-:S04]  /*1f00*/  IMAD.HI.U32 R21, R39, R21, R38 ;  /* 0x0000001527157227 */ /* 0x000fc800078e0026 */
[----:B------:R-:W-:-:S04]  /*1f10*/  IMAD.HI.U32 R28, R28, R18, RZ ;  /* 0x000000121c1c7227 */ /* 0x000fc800078e00ff */
[----:B------:R-:W-:-:S04]  /*1f20*/  IMAD.HI.U32 R21, R21, R18, RZ ;  /* 0x0000001215157227 */ /* 0x000fc800078e00ff */
[--C-:B------:R-:W-:Y:S02]  /*1f30*/  IMAD R30, R28, R9, R18.reuse ;  /* 0x000000091c1e7224 */ /* 0x100fe400078e0212 */
[----:B------:R-:W-:Y:S01]  /*1f40*/  IMAD R9, R21, R8, R18 ;  /* 0x0000000815097224 */ /* 0x000fe200078e0212 */
[----:B------:R-:W-:Y:S01]  /*1f50*/  LOP3.LUT R18, R24, R23, RZ, 0x3c, !PT ;  /* 0x0000001718127212 */ /* 0x000fe200078e3cff */
[----:B------:R-:W1:Y:S01]  /*1f60*/  S2R R8, SR_TID.X ;  /* 0x0000000000087919 */ /* 0x000e620000002100 */
[----:B0-----:R-:W-:Y:S01]  /*1f70*/  FADD.FTZ R26, R29, R26 ;  /* 0x0000001a1d1a7221 */ /* 0x001fe20000010000 */
[----:B------:R-:W-:Y:S01]  /*1f80*/  ISETP.GT.U32.AND P4, PT, R23, R30, PT ;  /* 0x0000001e1700720c */ /* 0x000fe20003f84070 */
[----:B------:R-:W-:Y:S01]  /*1f90*/  IMAD.MOV.U32 R29, RZ, RZ, 0x7f800000 ;  /* 0x7f800000ff1d7424 */ /* 0x000fe200078e00ff */
[----:B------:R-:W-:Y:S02]  /*1fa0*/  ISETP.GT.U32.AND P1, PT, R22, R9, PT ;  /* 0x000000091600720c */ /* 0x000fe40003f24070 */
[----:B------:R-:W0:Y:S01]  /*1fb0*/  SHFL.BFLY PT, R25, R26, 0x2, 0x1f ;  /* 0x0c401f001a197f89 */ /* 0x000e2200000e0000 */
[----:B------:R-:W-:-:S02]  /*1fc0*/  LOP3.LUT R24, R24, R17, RZ, 0x3c, !PT ;  /* 0x0000001118187212 */ /* 0x000fc400078e3cff */
[----:B------:R-:W-:Y:S02]  /*1fd0*/  ISETP.GE.AND P3, PT, R18, RZ, PT ;  /* 0x000000ff1200720c */ /* 0x000fe40003f66270 */
[----:B------:R-:W-:-:S04]  /*1fe0*/  LEA.HI.SX32 R18, R2, 0x1, 0x1 ;  /* 0x0000000102127811 */ /* 0x000fc800078f0aff */
[-C--:B------:R-:W-:Y:S01]  /*1ff0*/  @!P4 IADD3 R30, R30, -R23.reuse, RZ ;  /* 0x800000171e1ec210 */ /* 0x080fe20007ffe0ff */
[----:B------:R-:W-:Y:S01]  /*2000*/  @!P4 VIADD R28, R28, 0x1 ;  /* 0x000000011c1cc836 */ /* 0x000fe20000000000 */
[----:B------:R-:W-:Y:S01]  /*2010*/  ISETP.GT.AND P4, PT, R3, RZ, PT ;  /* 0x000000ff0300720c */ /* 0x000fe20003f84270 */
[----:B------:R-:W-:Y:S01]  /*2020*/  @!P1 IMAD.IADD R9, R9, 0x1, -R22 ;  /* 0x0000000109099824 */ /* 0x000fe200078e0a16 */
[----:B------:R-:W-:Y:S01]  /*2030*/  ISETP.GE.U32.AND P2, PT, R30, R23, PT ;  /* 0x000000171e00720c */ /* 0x000fe20003f46070 */
[----:B------:R-:W-:-:S03]  /*2040*/  @!P1 VIADD R21, R21, 0x1 ;  /* 0x0000000115159836 */ /* 0x000fc60000000000 */
[----:B------:R-:W-:Y:S02]  /*2050*/  ISETP.GE.U32.AND P5, PT, R9, R22, PT ;  /* 0x000000160900720c */ /* 0x000fe40003fa6070 */
[----:B------:R-:W2:Y:S01]  /*2060*/  LDC R9, c[0x0][0x2c4] ;  /* 0x0000b100ff097b82 */ /* 0x000ea20000000800 */
[----:B------:R-:W-:Y:S01]  /*2070*/  LEA.HI.SX32 R22, R3, 0x1, 0x1 ;  /* 0x0000000103167811 */ /* 0x000fe200078f0aff */
[----:B0-----:R-:W-:-:S05]  /*2080*/  FADD.FTZ R26, R26, R25 ;  /* 0x000000191a1a7221 */ /* 0x001fca0000010000 */
[----:B------:R-:W-:Y:S02]  /*2090*/  @P2 IADD3 R28, R28, 0x1, RZ ;  /* 0x000000011c1c2810 */ /* 0x000fe40007ffe0ff */
[----:B------:R-:W-:Y:S01]  /*20a0*/  ISETP.GE.AND P2, PT, R24, RZ, PT ;  /* 0x000000ff1800720c */ /* 0x000fe20003f46270 */
[----:B------:R-:W0:Y:S01]  /*20b0*/  SHFL.BFLY PT, R25, R26, 0x1, 0x1f ;  /* 0x0c201f001a197f89 */ /* 0x000e2200000e0000 */
[----:B------:R-:W-:Y:S01]  /*20c0*/  @P5 VIADD R21, R21, 0x1 ;  /* 0x0000000115155836 */ /* 0x000fe20000000000 */
[----:B------:R-:W-:Y:S01]  /*20d0*/  ISETP.NE.AND P5, PT, R2, RZ, PT ;  /* 0x000000ff0200720c */ /* 0x000fe20003fa5270 */
[----:B------:R-:W-:Y:S01]  /*20e0*/  @!P3 IMAD.MOV R28, RZ, RZ, -R28 ;  /* 0x000000ffff1cb224 */ /* 0x000fe200078e0a1c */
[----:B------:R-:W-:Y:S02]  /*20f0*/  SHF.R.S32.HI R24, RZ, 0x1f, R3 ;  /* 0x0000001fff187819 */ /* 0x000fe40000011403 */
[----:B------:R-:W-:Y:S02]  /*2100*/  ISETP.NE.AND P3, PT, RZ, UR4, PT ;  /* 0x00000004ff007c0c */ /* 0x000fe4000bf65270 */
[----:B------:R-:W-:-:S02]  /*2110*/  @!P4 IADD3 R22, R24, RZ, RZ ;  /* 0x000000ff1816c210 */ /* 0x000fc40007ffe0ff */
[----:B-1----:R-:W-:-:S04]  /*2120*/  LOP3.LUT P4, RZ, R8, 0x1f, RZ, 0xc0, !PT ;  /* 0x0000001f08ff7812 */ /* 0x002fc8000788c0ff */
[----:B------:R-:W-:Y:S02]  /*2130*/  ISETP.GT.OR P4, PT, R8, 0x7f, P4 ;  /* 0x0000007f0800780c */ /* 0x000fe40002784670 */
[----:B------:R-:W-:Y:S02]  /*2140*/  @!P5 LOP3.LUT R28, RZ, R23, RZ, 0x33, !PT ;  /* 0x00000017ff1cd212 */ /* 0x000fe400078e33ff */
[----:B--2---:R-:W-:-:S05]  /*2150*/  SEL R9, R9, 0x1, !P3 ;  /* 0x0000000109097807 */ /* 0x004fca0005800000 */
[----:B------:R-:W-:Y:S02]  /*2160*/  IMAD R23, R4, R9, RZ ;  /* 0x0000000904177224 */ /* 0x000fe400078e02ff */
[----:B0-----:R-:W-:Y:S01]  /*2170*/  FADD.FTZ R25, R26, R25 ;  /* 0x000000191a197221 */ /* 0x001fe20000010000 */
[----:B------:R-:W-:-:S04]  /*2180*/  SHF.R.S32.HI R26, RZ, 0x1f, R2 ;  /* 0x0000001fff1a7819 */ /* 0x000fc80000011402 */
[----:B------:R-:W-:Y:S01]  /*2190*/  FSETP.NE.FTZ.AND P1, PT, R25, RZ, PT ;  /* 0x000000ff1900720b */ /* 0x000fe20003f35000 */
[----:B------:R-:W-:Y:S01]  /*21a0*/  @!P0 IMAD.MOV R18, RZ, RZ, R26 ;  /* 0x000000ffff128224 */ /* 0x000fe200078e021a */
[----:B------:R-:W-:Y:S01]  /*21b0*/  ISETP.NE.AND P0, PT, R17, RZ, PT ;  /* 0x000000ff1100720c */ /* 0x000fe20003f05270 */
[----:B------:R-:W-:Y:S01]  /*21c0*/  IMAD.MOV.U32 R26, RZ, RZ, R21 ;  /* 0x000000ffff1a7224 */ /* 0x000fe200078e0015 */
[----:B------:R-:W-:-:S04]  /*21d0*/  SHF.R.S32.HI R21, RZ, 0x1f, R28 ;  /* 0x0000001fff157819 */ /* 0x000fc8000001141c */
[----:B------:R-:W-:Y:S02]  /*21e0*/  @!P2 IADD3 R26, -R26, RZ, RZ ;  /* 0x000000ff1a1aa210 */ /* 0x000fe40007ffe1ff */
[----:B------:R-:W-:-:S03]  /*21f0*/  ISETP.LT.U32.AND P2, PT, R6, R28, PT ;  /* 0x0000001c0600720c */ /* 0x000fc60003f41070 */
[----:B------:R0:W1:Y:S01]  /*2200*/  @P1 MUFU.LG2 R24, R25 ;  /* 0x0000001900181308 */ /* 0x0000620000000c00 */
[C---:B------:R-:W-:Y:S02]  /*2210*/  ISETP.LT.AND.EX P2, PT, R7.reuse, R21, PT, P2 ;  /* 0x000000150700720c */ /* 0x040fe40003f41320 */
[----:B------:R-:W-:Y:S02]  /*2220*/  @!P0 LOP3.LUT R26, RZ, R17, RZ, 0x33, !PT ;  /* 0x00000011ff1a8212 */ /* 0x000fe400078e33ff */
[----:B------:R-:W-:-:S03]  /*2230*/  SEL R8, R7, R21, P2 ;  /* 0x0000001507087207 */ /* 0x000fc60001000000 */
[----:B0-----:R-:W-:Y:S01]  /*2240*/  IMAD R25, R26, R9, RZ ;  /* 0x000000091a197224 */ /* 0x001fe200078e02ff */
[----:B------:R-:W-:Y:S01]  /*2250*/  SEL R9, R6, R28, P2 ;  /* 0x0000001c06097207 */ /* 0x000fe20001000000 */
[----:B-1----:R-:W-:Y:S01]  /*2260*/  @P1 FFMA.FTZ R29, R24, 0.69314718246459960938, R19 ;  /* 0x3f317218181d1823 */ /* 0x002fe20000010013 */
[----:B------:R-:W-:Y:S02]  /*2270*/  IMAD R6, R23, R22, RZ ;  /* 0x0000001617067224 */ /* 0x000fe400078e02ff */
[----:B------:R-:W-:Y:S01]  /*2280*/  IMAD R7, R18, R25, RZ ;  /* 0x0000001912077224 */ /* 0x000fe200078e02ff */
[----:B------:R-:W-:Y:S06]  /*2290*/  @P4 BRA `(.L_x_15) ;  /* 0x0000001c00204947 */ /* 0x000fec0003800000 */
[----:B------:R-:W-:Y:S01]  /*22a0*/  ULDC.U8 UR4, c[0x0][0x3d8] ;  /* 0x0000f60000047ab9 */ /* 0x000fe20000000000 */
[C---:B------:R-:W-:Y:S02]  /*22b0*/  IADD3 R38, P0, R11.reuse, UR7, RZ ;  /* 0x000000070b267c10 */ /* 0x040fe4000ff1e0ff */
[----:B------:R-:W-:Y:S02]  /*22c0*/  ISETP.NE.AND P1, PT, RZ, UR4, PT ;  /* 0x00000004ff007c0c */ /* 0x000fe4000bf25270 */
[----:B------:R-:W-:-:S11]  /*22d0*/  LEA.HI.X.SX32 R39, R11, UR6, 0x1, P0 ;  /* 0x000000060b277c11 */ /* 0x000fd600080f0eff */
[----:B------:R-:W-:Y:S05]  /*22e0*/  @!P1 BRA `(.L_x_16) ;  /* 0x0000001800fc9947 */ /* 0x000fea0003800000 */
[----:B------:R-:W-:Y:S02]  /*22f0*/  ISETP.GE.U32.AND P1, PT, R38, R20, PT ;  /* 0x000000142600720c */ /* 0x000fe40003f26070 */
[----:B------:R-:W-:Y:S02]  /*2300*/  ISETP.LT.U32.AND P0, PT, R17, 0x1, PT ;  /* 0x000000011100780c */ /* 0x000fe40003f01070 */
[----:B------:R-:W-:Y:S02]  /*2310*/  ISETP.GE.AND.EX P1, PT, R39, R5, PT, P1 ;  /* 0x000000052700720c */ /* 0x000fe40003f26310 */
[----:B------:R-:W-:-:S04]  /*2320*/  SHF.R.S32.HI R4, RZ, 0x1f, R17 ;  /* 0x0000001fff047819 */ /* 0x000fc80000011411 */
[----:B------:R-:W-:-:S04]  /*2330*/  ISETP.LT.AND.EX P0, PT, R4, RZ, PT, P0 ;  /* 0x000000ff0400720c */ /* 0x000fc80003f01300 */
[----:B------:R-:W-:Y:S02]  /*2340*/  SEL R5, R17, 0x1, P0 ;  /* 0x0000000111057807 */ /* 0x000fe40000000000 */
[----:B------:R-:W-:Y:S01]  /*2350*/  SEL R4, R4, RZ, P0 ;  /* 0x000000ff04047207 */ /* 0x000fe20000000000 */
[----:B------:R-:W-:Y:S06]  /*2360*/  @P1 BRA `(.L_x_15) ;  /* 0x0000001800ec1947 */ /* 0x000fec0003800000 */
[----:B------:R-:W-:Y:S01]  /*2370*/  IADD3 R17, P1, R5, 0x1, RZ ;  /* 0x0000000105117810 */ /* 0x000fe20007f3e0ff */
[----:B------:R-:W-:Y:S03]  /*2380*/  BSSY B0, `(.L_x_17) ;  /* 0x0000036000007945 */ /* 0x000fe60003800000 */
[----:B------:R-:W-:Y:S01]  /*2390*/  ISETP.GE.U32.AND P0, PT, R17, 0x3, PT ;  /* 0x000000031100780c */ /* 0x000fe20003f06070 */
[----:B------:R-:W-:-:S05]  /*23a0*/  IMAD.X R17, RZ, RZ, R4, P1 ;  /* 0x000000ffff117224 */ /* 0x000fca00008e0604 */
[----:B------:R-:W-:-:S04]  /*23b0*/  ISETP.GE.U32.AND.EX P0, PT, R17, RZ, PT, P0 ;  /* 0x000000ff1100720c */ /* 0x000fc80003f06100 */
[----:B------:R-:W-:Y:S02]  /*23c0*/  SEL R22, R4, RZ, !P0 ;  /* 0x000000ff04167207 */ /* 0x000fe40004000000 */
[----:B------:R-:W-:-:S03]  /*23d0*/  SEL R18, R5, RZ, !P0 ;  /* 0x000000ff05127207 */ /* 0x000fc60004000000 */
[-C--:B------:R-:W-:Y:S02]  /*23e0*/  IMAD R17, R22, R27.reuse, RZ ;  /* 0x0000001b16117224 */ /* 0x080fe400078e02ff */
[----:B------:R-:W-:-:S04]  /*23f0*/  IMAD.WIDE.U32 R22, R18, R27, RZ ;  /* 0x0000001b12167225 */ /* 0x000fc800078e00ff */
[----:B------:R-:W-:Y:S02]  /*2400*/  IMAD R17, R18, R0, R17 ;  /* 0x0000000012117224 */ /* 0x000fe400078e0211 */
[----:B------:R-:W-:-:S03]  /*2410*/  IMAD.WIDE.U32 R42, R22, R5, RZ ;  /* 0x00000005162a7225 */ /* 0x000fc600078e00ff */
[----:B------:R-:W-:-:S05]  /*2420*/  IADD3 R18, R23, R17, RZ ;  /* 0x0000001117127210 */ /* 0x000fca0007ffe0ff */
[----:B------:R-:W-:-:S04]  /*2430*/  IMAD R25, R18, R5, RZ ;  /* 0x0000000512197224 */ /* 0x000fc800078e02ff */
[----:B------:R-:W-:-:S04]  /*2440*/  IMAD R25, R4, R22, R25 ;  /* 0x0000001604197224 */ /* 0x000fc800078e0219 */
[----:B------:R-:W-:-:S05]  /*2450*/  IMAD.IADD R25, R43, 0x1, R25 ;  /* 0x000000012b197824 */ /* 0x000fca00078e0219 */
        /* <DEDUP_REMOVED lines=8> */
[-C--:B------:R-:W-:Y:S02]  /*24e0*/  IADD3 R19, P0, RZ, -R22.reuse, RZ ;  /* 0x80000016ff137210 */ /* 0x080fe40007f1e0ff */
[----:B------:R-:W-:Y:S02]  /*24f0*/  MOV R48, R22 ;  /* 0x0000001600307202 */ /* 0x000fe40000000f00 */
[----:B------:R-:W-:Y:S01]  /*2500*/  IADD3.X R17, RZ, ~R23, RZ, P0, !PT ;  /* 0x80000017ff117210 */ /* 0x000fe200007fe4ff */
[----:B------:R-:W-:Y:S01]  /*2510*/  IMAD.WIDE.U32 R38, R42, R19, R38 ;  /* 0x000000132a267225 */ /* 0x000fe200078e0026 */
[----:B------:R-:W-:-:S03]  /*2520*/  MOV R49, R23 ;  /* 0x0000001700317202 */ /* 0x000fc60000000f00 */
[----:B------:R-:W-:-:S04]  /*2530*/  IMAD R18, R17, R42, RZ ;  /* 0x0000002a11127224 */ /* 0x000fc800078e02ff */
[----:B------:R-:W-:Y:S01]  /*2540*/  IMAD R17, R25, R19, R18 ;  /* 0x0000001319117224 */ /* 0x000fe200078e0212 */
[----:B------:R-:W-:-:S04]  /*2550*/  MOV R18, R38 ;  /* 0x0000002600127202 */ /* 0x000fc80000000f00 */
[----:B------:R-:W-:Y:S01]  /*2560*/  IADD3 R17, R39, R17, RZ ;  /* 0x0000001127117210 */ /* 0x000fe20007ffe0ff */
[----:B------:R-:W-:Y:S05]  /*2570*/  BRA `(.L_x_19) ;  /* 0x0000000000587947 */ /* 0x000fea0003800000 */
.L_x_18:
[----:B------:R-:W0:Y:S01]  /*2580*/  I2F.U32.RP R21, R42 ;  /* 0x0000002a00157306 */ /* 0x000e220000209000 */
[----:B------:R-:W-:Y:S01]  /*2590*/  ISETP.NE.U32.AND P0, PT, R42, RZ, PT ;  /* 0x000000ff2a00720c */ /* 0x000fe20003f05070 */
[----:B------:R-:W-:-:S06]  /*25a0*/  HFMA2.MMA R49, -RZ, RZ, 0, 0 ;  /* 0x00000000ff317435 */ /* 0x000fcc00000001ff */
[----:B0-----:R-:W0:Y:S02]  /*25b0*/  MUFU.RCP R18, R21 ;  /* 0x0000001500127308 */ /* 0x001e240000001000 */
[----:B0-----:R-:W-:-:S06]  /*25c0*/  IADD3 R18, R18, 0xffffffe, RZ ;  /* 0x0ffffffe12127810 */ /* 0x001fcc0007ffe0ff */
        /* <DEDUP_REMOVED lines=11> */
[----:B------:R-:W-:Y:S02]  /*2680*/  ISETP.GE.U32.AND P1, PT, R17, R42, PT ;  /* 0x0000002a1100720c */ /* 0x000fe40003f26070 */
[----:B------:R-:W-:-:S11]  /*2690*/  MOV R17, RZ ;  /* 0x000000ff00117202 */ /* 0x000fd60000000f00 */
[----:B------:R-:W-:Y:S02]  /*26a0*/  @P1 IADD3 R48, R48, 0x1, RZ ;  /* 0x0000000130301810 */ /* 0x000fe40007ffe0ff */
[----:B------:R-:W-:-:S05]  /*26b0*/  @!P0 LOP3.LUT R48, RZ, R42, RZ, 0x33, !PT ;  /* 0x0000002aff308212 */ /* 0x000fca00078e33ff */
[----:B------:R-:W-:-:S04]  /*26c0*/  IMAD.MOV R19, RZ, RZ, -R48 ;  /* 0x000000ffff137224 */ /* 0x000fc800078e0a30 */
[----:B------:R-:W-:Y:S02]  /*26d0*/  IMAD R18, R42, R19, R38 ;  /* 0x000000132a127224 */ /* 0x000fe400078e0226 */
.L_x_19:
[----:B------:R-:W-:Y:S05]  /*26e0*/  BSYNC B0 ;  /* 0x0000000000007941 */ /* 0x000fea0003800000 */
.L_x_17:
[----:B------:R-:W-:Y:S01]  /*26f0*/  LOP3.LUT R19, R17, R0, RZ, 0xfc, !PT ;  /* 0x0000000011137212 */ /* 0x000fe200078efcff */
[----:B------:R-:W-:Y:S03]  /*2700*/  BSSY B0, `(.L_x_20) ;  /* 0x0000028000007945 */ /* 0x000fe60003800000 */
[----:B------:R-:W-:-:S13]  /*2710*/  ISETP.NE.U32.AND P0, PT, R19, RZ, PT ;  /* 0x000000ff1300720c */ /* 0x000fda0003f05070 */
[----:B------:R-:W-:Y:S05]  /*2720*/  @!P0 BRA `(.L_x_21) ;  /* 0x00000000003c8947 */ /* 0x000fea0003800000 */
[----:B------:R-:W-:Y:S01]  /*2730*/  IMAD.MOV.U32 R26, RZ, RZ, R27 ;  /* 0x000000ffff1a7224 */ /* 0x000fe200078e001b */
[----:B------:R-:W-:Y:S02]  /*2740*/  MOV R25, R0 ;  /* 0x0000000000197202 */ /* 0x000fe40000000f00 */
[----:B------:R-:W-:Y:S02]  /*2750*/  MOV R24, 0x2770 ;  /* 0x0000277000187802 */ /* 0x000fe40000000f00 */
[----:B------:R-:W-:Y:S05]  /*2760*/  CALL.REL.NOINC `($__internal_0_$__cuda_sm20_div_s64) ;  /* 0x0000002000e07944 */ /* 0x000fea0003c00000 */
[----:B------:R-:W-:Y:S01]  /*2770*/  IADD3 R19, P0, RZ, -R22, RZ ;  /* 0x80000016ff137210 */ /* 0x000fe20007f1e0ff */
[----:B------:R-:W-:Y:S01]  /*2780*/  IMAD.MOV.U32 R43, RZ, RZ, R23 ;  /* 0x000000ffff2b7224 */ /* 0x000fe200078e0017 */
[----:B------:R-:W-:Y:S02]  /*2790*/  MOV R38, R18 ;  /* 0x0000001200267202 */ /* 0x000fe40000000f00 */
[----:B------:R-:W-:Y:S02]  /*27a0*/  IADD3.X R24, RZ, ~R23, RZ, P0, !PT ;  /* 0x80000017ff187210 */ /* 0x000fe400007fe4ff */
[----:B------:R-:W-:Y:S02]  /*27b0*/  MOV R39, R17 ;  /* 0x0000001100277202 */ /* 0x000fe40000000f00 */
[----:B------:R-:W-:Y:S01]  /*27c0*/  MOV R42, R22 ;  /* 0x00000016002a7202 */ /* 0x000fe20000000f00 */
[----:B------:R-:W-:Y:S02]  /*27d0*/  IMAD R24, R24, R27, RZ ;  /* 0x0000001b18187224 */ /* 0x000fe400078e02ff */
[----:B------:R-:W-:-:S04]  /*27e0*/  IMAD.WIDE.U32 R38, R27, R19, R38 ;  /* 0x000000131b267225 */ /* 0x000fc800078e0026 */
[----:B------:R-:W-:-:S04]  /*27f0*/  IMAD R0, R0, R19, R24 ;  /* 0x0000001300007224 */ /* 0x000fc800078e0218 */
[----:B------:R-:W-:Y:S01]  /*2800*/  IMAD.IADD R0, R39, 0x1, R0 ;  /* 0x0000000127007824 */ /* 0x000fe200078e0200 */
[----:B------:R-:W-:Y:S05]  /*2810*/  BRA `(.L_x_22) ;  /* 0x0000000000587947 */ /* 0x000fea0003800000 */
.L_x_21:
        /* <DEDUP_REMOVED lines=22> */
.L_x_22:
[----:B------:R-:W-:Y:S05]  /*2980*/  BSYNC B0 ;  /* 0x0000000000007941 */ /* 0x000fea0003800000 */
.L_x_20:
[----:B------:R-:W0:Y:S01]  /*2990*/  LDC R27, c[0x0][0x2c0] ;  /* 0x0000b000ff1b7b82 */ /* 0x000e220000000800 */
[----:B------:R-:W-:Y:S01]  /*29a0*/  LOP3.LUT R17, R43, R4, RZ, 0xfc, !PT ;  /* 0x000000042b117212 */ /* 0x000fe200078efcff */
[----:B------:R-:W-:Y:S03]  /*29b0*/  BSSY B0, `(.L_x_23) ;  /* 0x0000027000007945 */ /* 0x000fe60003800000 */
[----:B------:R-:W-:Y:S02]  /*29c0*/  ISETP.NE.U32.AND P0, PT, R17, RZ, PT ;  /* 0x000000ff1100720c */ /* 0x000fe40003f05070 */
[----:B0-----:R-:W-:-:S11]  /*29d0*/  SEL R27, R27, 0x1, P3 ;  /* 0x000000011b1b7807 */ /* 0x001fd60001800000 */
[----:B------:R-:W-:Y:S05]  /*29e0*/  @!P0 BRA `(.L_x_24) ;  /* 0x0000000000348947 */ /* 0x000fea0003800000 */
[----:B------:R-:W-:Y:S01]  /*29f0*/  IMAD.MOV.U32 R18, RZ, RZ, R42 ;  /* 0x000000ffff127224 */ /* 0x000fe200078e002a */
[----:B------:R-:W-:Y:S01]  /*2a00*/  MOV R26, R5 ;  /* 0x00000005001a7202 */ /* 0x000fe20000000f00 */
[----:B------:R-:W-:Y:S01]  /*2a10*/  IMAD.MOV.U32 R17, RZ, RZ, R43 ;  /* 0x000000ffff117224 */ /* 0x000fe200078e002b */
[----:B------:R-:W-:Y:S02]  /*2a20*/  MOV R25, R4 ;  /* 0x0000000400197202 */ /* 0x000fe40000000f00 */
[----:B------:R-:W-:Y:S02]  /*2a30*/  MOV R24, 0x2a50 ;  /* 0x00002a5000187802 */ /* 0x000fe40000000f00 */
[----:B------:R-:W-:Y:S05]  /*2a40*/  CALL.REL.NOINC `($__internal_0_$__cuda_sm20_div_s64) ;  /* 0x0000002000287944 */ /* 0x000fea0003c00000 */
[----:B------:R-:W-:-:S04]  /*2a50*/  IADD3 R17, P0, RZ, -R22, RZ ;  /* 0x80000016ff117210 */ /* 0x000fc80007f1e0ff */
[----:B------:R-:W-:Y:S01]  /*2a60*/  IADD3.X R18, RZ, ~R23, RZ, P0, !PT ;  /* 0x80000017ff127210 */ /* 0x000fe200007fe4ff */
[----:B------:R-:W-:-:S04]  /*2a70*/  IMAD.WIDE.U32 R42, R5, R17, R42 ;  /* 0x00000011052a7225 */ /* 0x000fc800078e002a */
[----:B------:R-:W-:-:S04]  /*2a80*/  IMAD R18, R18, R5, RZ ;  /* 0x0000000512127224 */ /* 0x000fc800078e02ff */
[----:B------:R-:W-:-:S05]  /*2a90*/  IMAD R4, R4, R17, R18 ;  /* 0x0000001104047224 */ /* 0x000fca00078e0212 */
[----:B------:R-:W-:Y:S01]  /*2aa0*/  IADD3 R4, R43, R4, RZ ;  /* 0x000000042b047210 */ /* 0x000fe20007ffe0ff */
[----:B------:R-:W-:Y:S05]  /*2ab0*/  BRA `(.L_x_25) ;  /* 0x0000000000587947 */ /* 0x000fea0003800000 */
.L_x_24:
        /* <DEDUP_REMOVED lines=22> */
.L_x_25:
[----:B------:R-:W-:Y:S05]  /*2c20*/  BSYNC B0 ;  /* 0x0000000000007941 */ /* 0x000fea0003800000 */
.L_x_23:
[-C--:B------:R-:W-:Y:S01]  /*2c30*/  IMAD R5, R41, R16.reuse, RZ ;  /* 0x0000001029057224 */ /* 0x080fe200078e02ff */
[----:B------:R-:W-:Y:S01]  /*2c40*/  SHF.R.S32.HI R17, RZ, 0x1f, R27 ;  /* 0x0000001fff117819 */ /* 0x000fe2000001141b */
[C---:B------:R-:W-:Y:S01]  /*2c50*/  IMAD.WIDE.U32 R46, R40.reuse, R16, RZ ;  /* 0x00000010282e7225 */ /* 0x040fe200078e00ff */
[----:B------:R-:W-:Y:S01]  /*2c60*/  ULDC.U8 UR10, c[0x0][0x3d9] ;  /* 0x0000f640000a7ab9 */ /* 0x000fe20000000000 */
[----:B------:R-:W-:Y:S01]  /*2c70*/  ULDC.64 UR4, c[0x0][0x2c0] ;  /* 0x0000b00000047ab9 */ /* 0x000fe20000000a00 */
[----:B------:R-:W-:Y:S01]  /*2c80*/  UISETP.NE.AND UP0, UPT, UR10, URZ, UPT ;  /* 0x0000003f0a00728c */ /* 0x000fe2000bf05270 */
[----:B------:R-:W-:Y:S01]  /*2c90*/  IMAD R5, R40, R15, R5 ;  /* 0x0000000f28057224 */ /* 0x000fe200078e0205 */
[----:B------:R-:W-:Y:S01]  /*2ca0*/  UIMAD UR4, UR4, UR5, URZ ;  /* 0x00000005040472a4 */ /* 0x000fe2000f8e023f */
[----:B------:R-:W-:Y:S01]  /*2cb0*/  IMAD R0, R0, R27, RZ ;  /* 0x0000001b00007224 */ /* 0x000fe200078e02ff */
[----:B------:R-:W-:Y:S01]  /*2cc0*/  USEL UR5, UR5, 0x1, !UP0 ;  /* 0x0000000105057887 */ /* 0x000fe2000c000000 */
[----:B------:R-:W-:Y:S01]  /*2cd0*/  BSSY B0, `(.L_x_26) ;  /* 0x0000040000007945 */ /* 0x000fe20003800000 */
[----:B------:R-:W-:Y:S01]  /*2ce0*/  IADD3 R5, R47, R5, RZ ;  /* 0x000000052f057210 */ /* 0x000fe20007ffe0ff */
[----:B------:R-:W-:Y:S01]  /*2cf0*/  IMAD R17, R17, R38, R0 ;  /* 0x0000002611117224 */ /* 0x000fe200078e0200 */
[----:B------:R-:W-:Y:S01]  /*2d00*/  USHF.R.S32.HI UR11, URZ, 0x1f, UR4 ;  /* 0x0000001f3f0b7899 */ /* 0x000fe20008011404 */
[----:B------:R-:W-:Y:S01]  /*2d10*/  IMAD R19, R4, UR4, RZ ;  /* 0x0000000404137c24 */ /* 0x000fe2000f8e02ff */
[----:B------:R-:W-:Y:S01]  /*2d20*/  USHF.R.S32.HI UR10, URZ, 0x1f, UR5 ;  /* 0x0000001f3f0a7899 */ /* 0x000fe20008011405 */
[----:B------:R-:W-:-:S02]  /*2d30*/  IMAD R18, R5, R14, RZ ;  /* 0x0000000e05127224 */ /* 0x000fc400078e02ff */
[----:B------:R-:W-:Y:S02]  /*2d40*/  IMAD R5, R23, UR5, RZ ;  /* 0x0000000517057c24 */ /* 0x000fe4000f8e02ff */
[----:B------:R-:W-:Y:S02]  /*2d50*/  IMAD R25, R13, R46, R18 ;  /* 0x0000002e0d197224 */ /* 0x000fe400078e0212 */
[----:B------:R-:W-:-:S04]  /*2d60*/  IMAD.WIDE.U32 R46, R46, R14, RZ ;  /* 0x0000000e2e2e7225 */ /* 0x000fc800078e00ff */
[----:B------:R-:W-:Y:S01]  /*2d70*/  IMAD R19, R42, UR11, R19 ;  /* 0x0000000b2a137c24 */ /* 0x000fe2000f8e0213 */
[----:B------:R-:W-:Y:S01]  /*2d80*/  IADD3 R25, R47, R25, RZ ;  /* 0x000000192f197210 */ /* 0x000fe20007ffe0ff */
[----:B------:R-:W-:-:S03]  /*2d90*/  IMAD.WIDE.U32 R38, R38, R27, RZ ;  /* 0x0000001b26267225 */ /* 0x000fc600078e00ff */
[----:B------:R-:W-:Y:S01]  /*2da0*/  LOP3.LUT R0, R49, R25, RZ, 0xfc, !PT ;  /* 0x0000001931007212 */ /* 0x000fe200078efcff */
[----:B------:R-:W-:-:S03]  /*2db0*/  IMAD.WIDE.U32 R42, R42, UR4, RZ ;  /* 0x000000042a2a7c25 */ /* 0x000fc6000f8e00ff */
[----:B------:R-:W-:Y:S01]  /*2dc0*/  ISETP.NE.U32.AND P0, PT, R0, RZ, PT ;  /* 0x000000ff0000720c */ /* 0x000fe20003f05070 */
[C---:B------:R-:W-:Y:S01]  /*2dd0*/  IMAD R5, R22.reuse, UR10, R5 ;  /* 0x0000000a16057c24 */ /* 0x040fe2000f8e0205 */
[----:B------:R-:W-:Y:S01]  /*2de0*/  IADD3 R0, R39, R17, RZ ;  /* 0x0000001127007210 */ /* 0x000fe20007ffe0ff */
[----:B------:R-:W-:Y:S01]  /*2df0*/  IMAD.WIDE.U32 R40, R22, UR5, RZ ;  /* 0x0000000516287c25 */ /* 0x000fe2000f8e00ff */
[----:B------:R-:W-:-:S03]  /*2e00*/  IADD3 R4, R43, R19, RZ ;  /* 0x000000132b047210 */ /* 0x000fc60007ffe0ff */
[----:B------:R-:W-:Y:S01]  /*2e10*/  IMAD R3, R3, UR4, RZ ;  /* 0x0000000403037c24 */ /* 0x000fe2000f8e02ff */
[----:B------:R-:W-:Y:S01]  /*2e20*/  IADD3 R5, R41, R5, RZ ;  /* 0x0000000529057210 */ /* 0x000fe20007ffe0ff */
[----:B------:R-:W-:-:S04]  /*2e30*/  IMAD R2, R2, UR4, RZ ;  /* 0x0000000402027c24 */ /* 0x000fc8000f8e02ff */
[----:B------:R-:W-:Y:S05]  /*2e40*/  @!P0 BRA `(.L_x_27) ;  /* 0x0000000000448947 */ /* 0x000fea0003800000 */
[----:B------:R-:W-:Y:S01]  /*2e50*/  IMAD.MOV.U32 R18, RZ, RZ, R48 ;  /* 0x000000ffff127224 */ /* 0x000fe200078e0030 */
[----:B------:R-:W-:Y:S01]  /*2e60*/  MOV R17, R49 ;  /* 0x0000003100117202 */ /* 0x000fe20000000f00 */
[----:B------:R-:W-:Y:S01]  /*2e70*/  IMAD.MOV.U32 R26, RZ, RZ, R46 ;  /* 0x000000ffff1a7224 */ /* 0x000fe200078e002e */
[----:B------:R-:W-:Y:S02]  /*2e80*/  MOV R24, 0x2ea0 ;  /* 0x00002ea000187802 */ /* 0x000fe40000000f00 */
[----:B------:R-:W-:Y:S05]  /*2e90*/  CALL.REL.NOINC `($__internal_0_$__cuda_sm20_div_s64) ;  /* 0x0000001c00147944 */ /* 0x000fea0003c00000 */
[----:B------:R-:W-:Y:S01]  /*2ea0*/  IADD3 R18, P0, RZ, -R22, RZ ;  /* 0x80000016ff127210 */ /* 0x000fe20007f1e0ff */
[----:B------:R-:W-:Y:S01]  /*2eb0*/  IMAD.MOV.U32 R45, RZ, RZ, R49 ;  /* 0x000000ffff2d7224 */ /* 0x000fe200078e0031 */
[----:B------:R-:W-:Y:S02]  /*2ec0*/  MOV R44, R48 ;  /* 0x00000030002c7202 */ /* 0x000fe40000000f00 */
[----:B------:R-:W-:-:S05]  /*2ed0*/  IADD3.X R17, RZ, ~R23, RZ, P0, !PT ;  /* 0x80000017ff117210 */ /* 0x000fca00007fe4ff */
[-C--:B------:R-:W-:Y:S02]  /*2ee0*/  IMAD R17, R17, R46.reuse, RZ ;  /* 0x0000002e11117224 */ /* 0x080fe400078e02ff */
[----:B------:R-:W-:-:S04]  /*2ef0*/  IMAD.WIDE.U32 R46, R18, R46, R44 ;  /* 0x0000002e122e7225 */ /* 0x000fc800078e002c */
[----:B------:R-:W-:Y:S01]  /*2f00*/  IMAD R17, R25, R18, R17 ;  /* 0x0000001219117224 */ /* 0x000fe200078e0211 */
[----:B------:R-:W-:Y:S02]  /*2f10*/  MOV R18, R46 ;  /* 0x0000002e00127202 */ /* 0x000fe40000000f00 */
[----:B------:R-:W-:Y:S01]  /*2f20*/  MOV R46, R22 ;  /* 0x00000016002e7202 */ /* 0x000fe20000000f00 */
[----:B------:R-:W-:Y:S01]  /*2f30*/  IMAD.IADD R17, R47, 0x1, R17 ;  /* 0x000000012f117824 */ /* 0x000fe200078e0211 */
[----:B------:R-:W-:Y:S01]  /*2f40*/  MOV R47, R23 ;  /* 0x00000017002f7202 */ /* 0x000fe20000000f00 */
[----:B------:R-:W-:Y:S05]  /*2f50*/  BRA `(.L_x_28) ;  /* 0x00000000005c7947 */ /* 0x000fea0003800000 */
.L_x_27:
[----:B------:R-:W0:Y:S01]  /*2f60*/  I2F.U32.RP R21, R46 ;  /* 0x0000002e00157306 */ /* 0x000e220000209000 */
[----:B------:R-:W-:Y:S01]  /*2f70*/  ISETP.NE.U32.AND P0, PT, R46, RZ, PT ;  /* 0x000000ff2e00720c */ /* 0x000fe20003f05070 */
[----:B------:R-:W-:-:S06]  /*2f80*/  IMAD.MOV.U32 R47, RZ, RZ, RZ ;  /* 0x000000ffff2f7224 */ /* 0x000fcc00078e00ff */
[----:B0-----:R-:W0:Y:S02]  /*2f90*/  MUFU.RCP R18, R21 ;  /* 0x0000001500127308 */ /* 0x001e240000001000 */
[----:B0-----:R-:W-:-:S06]  /*2fa0*/  IADD3 R18, R18, 0xffffffe, RZ ;  /* 0x0ffffffe12127810 */ /* 0x001fcc0007ffe0ff */
[----:B------:R-:W0:Y:S02]  /*2fb0*/  F2I.FTZ.U32.TRUNC.NTZ R19, R18 ;  /* 0x0000001200137305 */ /* 0x000e24000021f000 */
[----:B0-----:R-:W-:Y:S01]  /*2fc0*/  IADD3 R17, RZ, -R19, RZ ;  /* 0x80000013ff117210 */ /* 0x001fe20007ffe0ff */
[----:B------:R-:W-:-:S04]  /*2fd0*/  IMAD.MOV.U32 R18, RZ, RZ, RZ ;  /* 0x000000ffff127224 */ /* 0x000fc800078e00ff */
        /* <DEDUP_REMOVED lines=12> */
[----:B------:R-:W-:-:S05]  /*30a0*/  IADD3 R21, -R19, RZ, RZ ;  /* 0x000000ff13157210 */ /* 0x000fca0007ffe1ff */
[----:B------:R-:W-:Y:S01]  /*30b0*/  IMAD R18, R46, R21, R48 ;  /* 0x000000152e127224 */ /* 0x000fe200078e0230 */
[----:B------:R-:W-:Y:S02]  /*30c0*/  MOV R46, R19 ;  /* 0x00000013002e7202 */ /* 0x000fe40000000f00 */
.L_x_28:
[----:B------:R-:W-:Y:S05]  /*30d0*/  BSYNC B0 ;  /* 0x0000000000007941 */ /* 0x000fea0003800000 */
.L_x_26:
        /* <DEDUP_REMOVED lines=8> */
[-C--:B------:R-:W-:Y:S02]  /*3160*/  IADD3 R21, P0, RZ, -R22.reuse, RZ ;  /* 0x80000016ff157210 */ /* 0x080fe40007f1e0ff */
[----:B------:R-:W-:Y:S02]  /*3170*/  MOV R48, R22 ;  /* 0x0000001600307202 */ /* 0x000fe40000000f00 */
[-C--:B------:R-:W-:Y:S02]  /*3180*/  IADD3.X R19, RZ, ~R23.reuse, RZ, P0, !PT ;  /* 0x80000017ff137210 */ /* 0x080fe400007fe4ff */
[----:B------:R-:W-:-:S03]  /*3190*/  MOV R49, R23 ;  /* 0x0000001700317202 */ /* 0x000fc60000000f00 */
[----:B------:R-:W-:Y:S01]  /*31a0*/  IMAD R24, R19, R16, RZ ;  /* 0x0000001013187224 */ /* 0x000fe200078e02ff */
[----:B------:R-:W-:-:S03]  /*31b0*/  MOV R19, R17 ;  /* 0x0000001100137202 */ /* 0x000fc60000000f00 */
[-C--:B------:R-:W-:Y:S02]  /*31c0*/  IMAD R15, R15, R21.reuse, R24 ;  /* 0x000000150f0f7224 */ /* 0x080fe400078e0218 */
[----:B------:R-:W-:-:S05]  /*31d0*/  IMAD.WIDE.U32 R16, R16, R21, R18 ;  /* 0x0000001510107225 */ /* 0x000fca00078e0012 */
[----:B------:R-:W-:Y:S01]  /*31e0*/  IADD3 R15, R17, R15, RZ ;  /* 0x0000000f110f7210 */ /* 0x000fe20007ffe0ff */
[----:B------:R-:W-:Y:S05]  /*31f0*/  BRA `(.L_x_31) ;  /* 0x0000000000587947 */ /* 0x000fea0003800000 */
.L_x_30:
[----:B------:R-:W0:Y:S01]  /*3200*/  I2F.U32.RP R19, R16 ;  /* 0x0000001000137306 */ /* 0x000e220000209000 */
[----:B------:R-:W-:Y:S01]  /*3210*/  HFMA2.MMA R22, -RZ, RZ, 0, 0 ;  /* 0x00000000ff167435 */ /* 0x000fe200000001ff */
[----:B------:R-:W-:Y:S01]  /*3220*/  ISETP.NE.U32.AND P0, PT, R16, RZ, PT ;  /* 0x000000ff1000720c */ /* 0x000fe20003f05070 */
[----:B------:R-:W-:-:S05]  /*3230*/  HFMA2.MMA R49, -RZ, RZ, 0, 0 ;  /* 0x00000000ff317435 */ /* 0x000fca00000001ff */
[----:B0-----:R-:W0:Y:S02]  /*3240*/  MUFU.RCP R17, R19 ;  /* 0x0000001300117308 */ /* 0x001e240000001000 */
[----:B0-----:R-:W-:-:S06]  /*3250*/  IADD3 R17, R17, 0xffffffe, RZ ;  /* 0x0ffffffe11117810 */ /* 0x001fcc0007ffe0ff */
        /* <DEDUP_REMOVED lines=16> */
.L_x_31:
[----:B------:R-:W-:Y:S05]  /*3360*/  BSYNC B0 ;  /* 0x0000000000007941 */ /* 0x000fea0003800000 */
.L_x_29:
[----:B------:R-:W-:Y:S01]  /*3370*/  LOP3.LUT R17, R49, R13, RZ, 0xfc, !PT ;  /* 0x0000000d31117212 */ /* 0x000fe200078efcff */
[----:B------:R-:W-:Y:S03]  /*3380*/  BSSY B0, `(.L_x_32) ;  /* 0x000002c000007945 */ /* 0x000fe60003800000 */
        /* <DEDUP_REMOVED lines=8> */
[----:B------:R-:W-:Y:S01]  /*3410*/  IADD3 R18, P0, RZ, -R22, RZ ;  /* 0x80000016ff127210 */ /* 0x000fe20007f1e0ff */
[----:B------:R-:W-:Y:S01]  /*3420*/  IMAD.MOV.U32 R25, RZ, RZ, R49 ;  /* 0x000000ffff197224 */ /* 0x000fe200078e0031 */
[----:B------:R-:W-:Y:S02]  /*3430*/  MOV R24, R48 ;  /* 0x0000003000187202 */ /* 0x000fe40000000f00 */
[----:B------:R-:W-:-:S03]  /*3440*/  IADD3.X R17, RZ, ~R23, RZ, P0, !PT ;  /* 0x80000017ff117210 */ /* 0x000fc600007fe4ff */
[----:B------:R-:W-:-:S04]  /*3450*/  IMAD.WIDE.U32 R24, R14, R18, R24 ;  /* 0x000000120e187225 */ /* 0x000fc800078e0018 */
[----:B------:R-:W-:Y:S01]  /*3460*/  IMAD R17, R17, R14, RZ ;  /* 0x0000000e11117224 */ /* 0x000fe200078e02ff */
[----:B------:R-:W-:Y:S02]  /*3470*/  MOV R14, R24 ;  /* 0x00000018000e7202 */ /* 0x000fe40000000f00 */
[----:B------:R-:W-:Y:S01]  /*3480*/  MOV R24, R22 ;  /* 0x0000001600187202 */ /* 0x000fe20000000f00 */
[----:B------:R-:W-:-:S04]  /*3490*/  IMAD R17, R13, R18, R17 ;  /* 0x000000120d117224 */ /* 0x000fc800078e0211 */
[----:B------:R-:W-:Y:S01]  /*34a0*/  IMAD.IADD R18, R25, 0x1, R17 ;  /* 0x0000000119127824 */ /* 0x000fe200078e0211 */
[----:B------:R-:W-:Y:S01]  /*34b0*/  MOV R25, R23 ;  /* 0x0000001700197202 */ /* 0x000fe20000000f00 */
[----:B------:R-:W-:Y:S05]  /*34c0*/  BRA `(.L_x_34) ;  /* 0x00000000005c7947 */ /* 0x000fea0003800000 */
.L_x_33:
[----:B------:R-:W0:Y:S01]  /*34d0*/  I2F.U32.RP R18, R14 ;  /* 0x0000000e00127306 */ /* 0x000e220000209000 */
[----:B------:R-:W-:Y:S01]  /*34e0*/  IMAD.MOV.U32 R22, RZ, RZ, RZ ;  /* 0x000000ffff167224 */ /* 0x000fe200078e00ff */
[----:B------:R-:W-:Y:S01]  /*34f0*/  ISETP.NE.U32.AND P0, PT, R14, RZ, PT ;  /* 0x000000ff0e00720c */ /* 0x000fe20003f05070 */
[----:B------:R-:W-:-:S05]  /*3500*/  IMAD.MOV.U32 R25, RZ, RZ, RZ ;  /* 0x000000ffff197224 */ /* 0x000fca00078e00ff */
[----:B0-----:R-:W0:Y:S02]  /*3510*/  MUFU.RCP R17, R18 ;  /* 0x0000001200117308 */ /* 0x001e240000001000 */
[----:B0-----:R-:W-:Y:S01]  /*3520*/  IADD3 R17, R17, 0xffffffe, RZ ;  /* 0x0ffffffe11117810 */ /* 0x001fe20007ffe0ff */
[----:B------:R-:W-:-:S05]  /*3530*/  IMAD.MOV.U32 R18, RZ, RZ, RZ ;  /* 0x000000ffff127224 */ /* 0x000fca00078e00ff */
        /* <DEDUP_REMOVED lines=10> */
[----:B------:R-:W-:-:S13]  /*35e0*/  ISETP.GE.U32.AND P1, PT, R13, R14, PT ;  /* 0x0000000e0d00720c */ /* 0x000fda0003f26070 */
[----:B------:R-:W-:Y:S01]  /*35f0*/  @P1 VIADD R22, R22, 0x1 ;  /* 0x0000000116161836 */ /* 0x000fe20000000000 */
[----:B------:R-:W-:-:S04]  /*3600*/  @!P0 LOP3.LUT R22, RZ, R14, RZ, 0x33, !PT ;  /* 0x0000000eff168212 */ /* 0x000fc800078e33ff */
[----:B------:R-:W-:Y:S02]  /*3610*/  IADD3 R13, -R22, RZ, RZ ;  /* 0x000000ff160d7210 */ /* 0x000fe40007ffe1ff */
[----:B------:R-:W-:-:S03]  /*3620*/  MOV R24, R22 ;  /* 0x0000001600187202 */ /* 0x000fc60000000f00 */
[----:B------:R-:W-:Y:S02]  /*3630*/  IMAD R14, R14, R13, R48 ;  /* 0x0000000d0e0e7224 */ /* 0x000fe400078e0230 */
.L_x_34:
[----:B------:R-:W-:Y:S05]  /*3640*/  BSYNC B0 ;  /* 0x0000000000007941 */ /* 0x000fea0003800000 */
.L_x_32:
[----:B------:R-:W-:Y:S01]  /*3650*/  IMAD R21, R18, R3, RZ ;  /* 0x0000000312157224 */ /* 0x000fe200078e02ff */
[----:B------:R-:W-:Y:S01]  /*3660*/  LOP3.LUT R18, R47, R10, RZ, 0xfc, !PT ;  /* 0x0000000a2f127212 */ /* 0x000fe200078efcff */
[----:B------:R-:W-:Y:S01]  /*3670*/  ULDC UR4, c[0x0][0x2c4] ;  /* 0x0000b10000047ab9 */ /* 0x000fe20000000800 */
[----:B------:R-:W-:Y:S01]  /*3680*/  SHF.R.S32.HI R13, RZ, 0x1f, R3 ;  /* 0x0000001fff0d7819 */ /* 0x000fe20000011403 */
[----:B------:R-:W-:Y:S01]  /*3690*/  IMAD R50, R27, UR4, RZ ;  /* 0x000000041b327c24 */ /* 0x000fe2000f8e02ff */
[----:B------:R-:W-:Y:S01]  /*36a0*/  ISETP.NE.U32.AND P0, PT, R18, RZ, PT ;  /* 0x000000ff1200720c */ /* 0x000fe20003f05070 */
[-C--:B------:R-:W-:Y:S01]  /*36b0*/  IMAD R17, R25, R6.reuse, RZ ;  /* 0x0000000619117224 */ /* 0x080fe200078e02ff */
[----:B------:R-:W-:Y:S01]  /*36c0*/  SHF.R.S32.HI R22, RZ, 0x1f, R6 ;  /* 0x0000001fff167819 */ /* 0x000fe20000011406 */
[----:B------:R-:W-:Y:S01]  /*36d0*/  IMAD.WIDE.U32 R48, R24, R6, RZ ;  /* 0x0000000618307225 */ /* 0x000fe200078e00ff */
[----:B------:R-:W-:Y:S01]  /*36e0*/  SHF.R.S32.HI R19, RZ, 0x1f, R50 ;  /* 0x0000001fff137819 */ /* 0x000fe20000011432 */
[----:B------:R-:W-:Y:S02]  /*36f0*/  BSSY B0, `(.L_x_35) ;  /* 0x0000034000007945 */ /* 0x000fe40003800000 */
[----:B------:R-:W-:-:S02]  /*3700*/  IMAD R6, R15, R50, RZ ;  /* 0x000000320f067224 */ /* 0x000fc400078e02ff */
[----:B------:R-:W-:Y:S02]  /*3710*/  IMAD R13, R13, R14, R21 ;  /* 0x0000000e0d0d7224 */ /* 0x000fe400078e0215 */
[----:B------:R-:W-:-:S04]  /*3720*/  IMAD.WIDE.U32 R14, R14, R3, RZ ;  /* 0x000000030e0e7225 */ /* 0x000fc800078e00ff */
[----:B------:R-:W-:Y:S01]  /*3730*/  IMAD R17, R22, R24, R17 ;  /* 0x0000001816117224 */ /* 0x000fe200078e0211 */
[----:B------:R-:W-:Y:S01]  /*3740*/  IADD3 R13, R15, R13, RZ ;  /* 0x0000000d0f0d7210 */ /* 0x000fe20007ffe0ff */
[----:B------:R-:W-:Y:S02]  /*3750*/  IMAD R3, R19, R16, R6 ;  /* 0x0000001013037224 */ /* 0x000fe400078e0206 */
[----:B------:R-:W-:Y:S01]  /*3760*/  IMAD.WIDE.U32 R50, R16, R50, RZ ;  /* 0x0000003210327225 */ /* 0x000fe200078e00ff */
[----:B------:R-:W-:-:S04]  /*3770*/  IADD3 R6, R49, R17, RZ ;  /* 0x0000001131067210 */ /* 0x000fc80007ffe0ff */
[----:B------:R-:W-:Y:S01]  /*3780*/  IADD3 R3, R51, R3, RZ ;  /* 0x0000000333037210 */ /* 0x000fe20007ffe0ff */
[----:B------:R-:W-:Y:S06]  /*3790*/  @!P0 BRA `(.L_x_36) ;  /* 0x0000000000488947 */ /* 0x000fec0003800000 */
        /* <DEDUP_REMOVED lines=10> */
[----:B------:R-:W-:Y:S01]  /*3840*/  MOV R46, R22 ;  /* 0x00000016002e7202 */ /* 0x000fe20000000f00 */
[----:B------:R-:W-:Y:S01]  /*3850*/  IMAD.WIDE.U32 R24, R12, R19, R24 ;  /* 0x000000130c187225 */ /* 0x000fe200078e0018 */
[----:B------:R-:W-:-:S03]  /*3860*/  MOV R47, R23 ;  /* 0x00000017002f7202 */ /* 0x000fc60000000f00 */
[----:B------:R-:W-:Y:S01]  /*3870*/  IMAD R17, R17, R12, RZ ;  /* 0x0000000c11117224 */ /* 0x000fe200078e02ff */
[----:B------:R-:W-:-:S03]  /*3880*/  MOV R12, R24 ;  /* 0x00000018000c7202 */ /* 0x000fc60000000f00 */
[----:B------:R-:W-:-:S04]  /*3890*/  IMAD R10, R10, R19, R17 ;  /* 0x000000130a0a7224 */ /* 0x000fc800078e0211 */
[----:B------:R-:W-:Y:S01]  /*38a0*/  IMAD.IADD R10, R25, 0x1, R10 ;  /* 0x00000001190a7824 */ /* 0x000fe200078e020a */
[----:B------:R-:W-:Y:S05]  /*38b0*/  BRA `(.L_x_37) ;  /* 0x00000000005c7947 */ /* 0x000fea0003800000 */
.L_x_36:
[----:B------:R-:W0:Y:S01]  /*38c0*/  I2F.U32.RP R19, R12 ;  /* 0x0000000c00137306 */ /* 0x000e220000209000 */
[----:B------:R-:W-:Y:S01]  /*38d0*/  IMAD.MOV.U32 R16, RZ, RZ, RZ ;  /* 0x000000ffff107224 */ /* 0x000fe200078e00ff */
[----:B------:R-:W-:Y:S01]  /*38e0*/  ISETP.NE.U32.AND P0, PT, R12, RZ, PT ;  /* 0x000000ff0c00720c */ /* 0x000fe20003f05070 */
[----:B------:R-:W-:-:S05]  /*38f0*/  IMAD.MOV.U32 R47, RZ, RZ, RZ ;  /* 0x000000ffff2f7224 */ /* 0x000fca00078e00ff */
[----:B0-----:R-:W0:Y:S02]  /*3900*/  MUFU.RCP R18, R19 ;  /* 0x0000001300127308 */ /* 0x001e240000001000 */
[----:B0-----:R-:W-:-:S06]  /*3910*/  IADD3 R18, R18, 0xffffffe, RZ ;  /* 0x0ffffffe12127810 */ /* 0x001fcc0007ffe0ff */
[----:B------:R-:W0:Y:S02]  /*3920*/  F2I.FTZ.U32.TRUNC.NTZ R17, R18 ;  /* 0x0000001200117305 */ /* 0x000e24000021f000 */
[----:B0-----:R-:W-:-:S05]  /*3930*/  IADD3 R10, RZ, -R17, RZ ;  /* 0x80000011ff0a7210 */ /* 0x001fca0007ffe0ff */
[----:B------:R-:W-:-:S04]  /*3940*/  IMAD R10, R10, R12, RZ ;  /* 0x0000000c0a0a7224 */ /* 0x000fc800078e02ff */
[----:B------:R-:W-:-:S04]  /*3950*/  IMAD.HI.U32 R17, R17, R10, R16 ;  /* 0x0000000a11117227 */ /* 0x000fc800078e0010 */
[----:B------:R-:W-:Y:S02]  /*3960*/  IMAD.MOV.U32 R10, RZ, RZ, RZ ;  /* 0x000000ffff0a7224 */ /* 0x000fe400078e00ff */
        /* <DEDUP_REMOVED lines=9> */
[----:B------:R-:W-:-:S05]  /*3a00*/  IADD3 R17, -R16, RZ, RZ ;  /* 0x000000ff10117210 */ /* 0x000fca0007ffe1ff */
[----:B------:R-:W-:Y:S01]  /*3a10*/  IMAD R12, R12, R17, R46 ;  /* 0x000000110c0c7224 */ /* 0x000fe200078e022e */
[----:B------:R-:W-:Y:S02]  /*3a20*/  MOV R46, R16 ;  /* 0x00000010002e7202 */ /* 0x000fe40000000f00 */
.L_x_37:
[----:B------:R-:W-:Y:S05]  /*3a30*/  BSYNC B0 ;  /* 0x0000000000007941 */ /* 0x000fea0003800000 */
.L_x_35:
[----:B------:R-:W-:Y:S01]  /*3a40*/  ULDC UR5, c[0x0][0x270] ;  /* 0x00009c0000057ab9 */ /* 0x000fe20000000800 */
[----:B------:R-:W-:Y:S01]  /*3a50*/  ULDC UR4, c[0x0][0x2c4] ;  /* 0x0000b10000047ab9 */ /* 0x000fe20000000800 */
[----:B------:R-:W-:Y:S01]  /*3a60*/  LOP3.LUT R16, R47, R8, RZ, 0xfc, !PT ;  /* 0x000000082f107212 */ /* 0x000fe200078efcff */
[----:B------:R-:W-:Y:S01]  /*3a70*/  UIMAD UR4, UR5, UR4, URZ ;  /* 0x00000004050472a4 */ /* 0x000fe2000f8e023f */
[----:B------:R-:W-:Y:S02]  /*3a80*/  BSSY B0, `(.L_x_38) ;  /* 0x0000030000007945 */ /* 0x000fe40003800000 */
[----:B------:R-:W-:-:S03]  /*3a90*/  ISETP.NE.U32.AND P0, PT, R16, RZ, PT ;  /* 0x000000ff1000720c */ /* 0x000fc60003f05070 */
[----:B------:R-:W-:-:S04]  /*3aa0*/  IMAD R27, R27, UR4, RZ ;  /* 0x000000041b1b7c24 */ /* 0x000fc8000f8e02ff */
[-C--:B------:R-:W-:Y:S01]  /*3ab0*/  IMAD R10, R10, R27.reuse, RZ ;  /* 0x0000001b0a0a7224 */ /* 0x080fe200078e02ff */
[----:B------:R-:W-:Y:S01]  /*3ac0*/  SHF.R.S32.HI R17, RZ, 0x1f, R27 ;  /* 0x0000001fff117819 */ /* 0x000fe2000001141b */
[----:B------:R-:W-:-:S04]  /*3ad0*/  IMAD.WIDE.U32 R52, R12, R27, RZ ;  /* 0x0000001b0c347225 */ /* 0x000fc800078e00ff */
[----:B------:R-:W-:-:S05]  /*3ae0*/  IMAD R17, R17, R12, R10 ;  /* 0x0000000c11117224 */ /* 0x000fca00078e020a */
        /* <DEDUP_REMOVED lines=8> */
[----:B------:R-:W-:Y:S02]  /*3b70*/  IADD3 R16, P0, RZ, -R22, RZ ;  /* 0x80000016ff107210 */ /* 0x000fe40007f1e0ff */
[----:B------:R-:W-:Y:S02]  /*3b80*/  MOV R18, R46 ;  /* 0x0000002e00127202 */ /* 0x000fe40000000f00 */
[----:B------:R-:W-:Y:S02]  /*3b90*/  IADD3.X R12, RZ, ~R23, RZ, P0, !PT ;  /* 0x80000017ff0c7210 */ /* 0x000fe400007fe4ff */
[----:B------:R-:W-:-:S03]  /*3ba0*/  MOV R19, R47 ;  /* 0x0000002f00137202 */ /* 0x000fc60000000f00 */
[----:B------:R-:W-:Y:S02]  /*3bb0*/  IMAD R17, R12, R9, RZ ;  /* 0x000000090c117224 */ /* 0x000fe400078e02ff */
[----:B------:R-:W-:-:S04]  /*3bc0*/  IMAD.WIDE.U32 R18, R9, R16, R18 ;  /* 0x0000001009127225 */ /* 0x000fc800078e0012 */
[----:B------:R-:W-:Y:S01]  /*3bd0*/  IMAD R17, R8, R16, R17 ;  /* 0x0000001008117224 */ /* 0x000fe200078e0211 */
[----:B------:R-:W-:-:S04]  /*3be0*/  MOV R8, R18 ;  /* 0x0000001200087202 */ /* 0x000fc80000000f00 */
[----:B------:R-:W-:Y:S01]  /*3bf0*/  IADD3 R17, R19, R17, RZ ;  /* 0x0000001113117210 */ /* 0x000fe20007ffe0ff */
[----:B------:R-:W-:Y:S05]  /*3c00*/  BRA `(.L_x_40) ;  /* 0x00000000005c7947 */ /* 0x000fea0003800000 */
.L_x_39:
        /* <DEDUP_REMOVED lines=10> */
[----:B------:R-:W-:-:S04]  /*3cb0*/  IMAD.HI.U32 R12, R17, R46, RZ ;  /* 0x0000002e110c7227 */ /* 0x000fc800078e00ff */
[----:B------:R-:W-:Y:S01]  /*3cc0*/  IMAD.MOV.U32 R17, RZ, RZ, RZ ;  /* 0x000000ffff117224 */ /* 0x000fe200078e00ff */
        /* <DEDUP_REMOVED lines=11> */
.L_x_40:
[----:B------:R-:W-:Y:S05]  /*3d80*/  BSYNC B0 ;  /* 0x0000000000007941 */ /* 0x000fea0003800000 */
.L_x_38:
[----:B------:R-:W-:Y:S01]  /*3d90*/  IADD3 R39, P1, P0, R42, R40, R38 ;  /* 0x000000282a277210 */ /* 0x000fe2000783e026 */
[----:B------:R-:W-:Y:S01]  /*3da0*/  IMAD R17, R17, R2, RZ ;  /* 0x0000000211117224 */ /* 0x000fe200078e02ff */
[----:B------:R-:W-:Y:S02]  /*3db0*/  ULDC.64 UR4, c[0x0][0x2b0] ;  /* 0x0000ac0000047ab9 */ /* 0x000fe40000000a00 */
[----:B------:R-:W-:Y:S02]  /*3dc0*/  IADD3 R39, P3, P2, R48, R39, R50 ;  /* 0x0000002730277210 */ /* 0x000fe40007a7e032 */
[----:B------:R-:W-:Y:S02]  /*3dd0*/  IADD3.X R0, R4, R5, R0, P1, P0 ;  /* 0x0000000504007210 */ /* 0x000fe40000fe0400 */
[----:B------:R-:W-:Y:S02]  /*3de0*/  IADD3 R14, P1, P0, R52, R39, R14 ;  /* 0x00000027340e7210 */ /* 0x000fe4000783e00e */
[----:B------:R-:W-:Y:S01]  /*3df0*/  IADD3.X R0, R6, R0, R3, P3, P2 ;  /* 0x0000000006007210 */ /* 0x000fe20001fe4403 */
[----:B------:R-:W-:Y:S01]  /*3e00*/  IMAD R3, R23, R7, RZ ;  /* 0x0000000717037224 */ /* 0x000fe200078e02ff */
[----:B------:R-:W-:-:S02]  /*3e10*/  SHF.R.S32.HI R4, RZ, 0x1f, R7 ;  /* 0x0000001fff047819 */ /* 0x000fc40000011407 */
[----:B------:R-:W-:Y:S02]  /*3e20*/  IADD3.X R15, R10, R0, R13, P1, P0 ;  /* 0x000000000a0f7210 */ /* 0x000fe40000fe040d */
[----:B------:R-:W-:Y:S01]  /*3e30*/  SHF.R.S32.HI R0, RZ, 0x1f, R2 ;  /* 0x0000001fff007819 */ /* 0x000fe20000011402 */
[-C--:B------:R-:W-:Y:S02]  /*3e40*/  IMAD R3, R4, R22.reuse, R3 ;  /* 0x0000001604037224 */ /* 0x080fe400078e0203 */
[----:B------:R-:W-:-:S04]  /*3e50*/  IMAD.WIDE.U32 R14, R7, R22, R14 ;  /* 0x00000016070e7225 */ /* 0x000fc800078e000e */
[----:B------:R-:W-:Y:S02]  /*3e60*/  IMAD.IADD R15, R15, 0x1, R3 ;  /* 0x000000010f0f7824 */ /* 0x000fe400078e0203 */
[-C--:B------:R-:W-:Y:S02]  /*3e70*/  IMAD R0, R0, R8.reuse, R17 ;  /* 0x0000000800007224 */ /* 0x080fe400078e0211 */
[----:B------:R-:W-:-:S04]  /*3e80*/  IMAD.WIDE.U32 R2, R2, R8, R14 ;  /* 0x0000000802027225 */ /* 0x000fc800078e000e */
[----:B------:R-:W-:Y:S01]  /*3e90*/  IMAD.IADD R3, R3, 0x1, R0 ;  /* 0x0000000103037824 */ /* 0x000fe200078e0200 */
[----:B------:R-:W-:-:S04]  /*3ea0*/  LEA R4, P0, R2, UR4, 0x2 ;  /* 0x0000000402047c11 */ /* 0x000fc8000f8010ff */
[----:B------:R-:W-:-:S05]  /*3eb0*/  LEA.HI.X R5, R2, UR5, R3, 0x2, P0 ;  /* 0x0000000502057c11 */ /* 0x000fca00080f1403 */
[----:B------:R1:W-:Y:S01]  /*3ec0*/  STG.E desc[UR8][R4.64], R29 ;  /* 0x0000001d04007986 */ /* 0x0003e2000c101908 */
[----:B------:R-:W-:Y:S05]  /*3ed0*/  BRA `(.L_x_15) ;  /* 0x0000000000107947 */ /* 0x000fea0003800000 */
.L_x_16:
[----:B------:R-:W-:Y:S02]  /*3ee0*/  ULDC.64 UR4, c[0x0][0x2b0] ;  /* 0x0000ac0000047ab9 */ /* 0x000fe40000000a00 */
[----:B------:R-:W-:-:S04]  /*3ef0*/  LEA R2, P0, R38, UR4, 0x2 ;  /* 0x0000000426027c11 */ /* 0x000fc8000f8010ff */
[----:B------:R-:W-:-:S05]  /*3f00*/  LEA.HI.X R3, R38, UR5, R39, 0x2, P0 ;  /* 0x0000000526037c11 */ /* 0x000fca00080f1427 */
[----:B------:R0:W-:Y:S04]  /*3f10*/  STG.E desc[UR8][R2.64], R29 ;  /* 0x0000001d02007986 */ /* 0x0001e8000c101908 */
.L_x_15:
[----:B------:R-:W-:Y:S05]  /*3f20*/  BSYNC B1 ;  /* 0x0000000000017941 */ /* 0x000fea0003800000 */
.L_x_14:
[----:B------:R-:W2:Y:S01]  /*3f30*/  LDC R0, c[0x0][0x3c4] ;  /* 0x0000f100ff007b82 */ /* 0x000ea20000000800 */
[C---:B0-----:R-:W-:Y:S02]  /*3f40*/  IADD3 R3, R35.reuse, 0x20, RZ ;  /* 0x0000002023037810 */ /* 0x041fe40007ffe0ff */
[----:B------:R-:W-:Y:S02]  /*3f50*/  CS2R R6, SRZ ;  /* 0x0000000000067805 */ /* 0x000fe4000001ff00 */
[----:B------:R-:W-:Y:S01]  /*3f60*/  SHF.L.U32 R26, R35, 0x2, RZ ;  /* 0x00000002231a7819 */ /* 0x000fe200000006ff */
[----:B------:R-:W-:Y:S01]  /*3f70*/  IMAD.MOV.U32 R9, RZ, RZ, RZ ;  /* 0x000000ffff097224 */ /* 0x000fe200078e00ff */
[----:B-1----:R-:W-:-:S03]  /*3f80*/  CS2R R4, SRZ ;  /* 0x0000000000047805 */ /* 0x002fc6000001ff00 */
[----:B------:R-:W-:Y:S01]  /*3f90*/  VIADD R25, R26, 0x80 ;  /* 0x000000801a197836 */ /* 0x000fe20000000000 */
[-C--:B--2---:R-:W-:Y:S02]  /*3fa0*/  ISETP.GE.OR P1, PT, R3, R0.reuse, P6 ;  /* 0x000000000300720c */ /* 0x084fe40003726670 */
[C---:B------:R-:W-:Y:S02]  /*3fb0*/  IADD3 R3, R35.reuse, 0x40, RZ ;  /* 0x0000004023037810 */ /* 0x040fe40007ffe0ff */
[-C--:B------:R-:W-:Y:S02]  /*3fc0*/  ISETP.GE.OR P2, PT, R35, R0.reuse, P6 ;  /* 0x000000002300720c */ /* 0x080fe40003746670 */
[----:B------:R-:W-:Y:S01]  /*3fd0*/  ISETP.GE.OR P0, PT, R3, R0, P6 ;  /* 0x000000000300720c */ /* 0x000fe20003706670 */
[----:B------:R-:W-:-:S05]  /*3fe0*/  VIADD R3, R35, 0x60 ;  /* 0x0000006023037836 */ /* 0x000fca0000000000 */
[----:B------:R-:W-:Y:S01]  /*3ff0*/  ISETP.GE.OR P6, PT, R3, R0, P6 ;  /* 0x000000000300720c */ /* 0x000fe200037c6670 */
[----:B------:R-:W-:Y:S01]  /*4000*/  @!P1 FADD.FTZ R31, -R29, R31 ;  /* 0x0000001f1d1f9221 */ /* 0x000fe20000010100 */
[----:B------:R-:W-:-:S03]  /*4010*/  CS2R R2, SRZ ;  /* 0x0000000000027805 */ /* 0x000fc6000001ff00 */
[----:B------:R-:W-:Y:S01]  /*4020*/  @!P2 FADD.FTZ R36, -R29, R36 ;  /* 0x000000241d24a221 */ /* 0x000fe20000010100 */
[----:B------:R-:W-:Y:S01]  /*4030*/  @!P1 FMUL.FTZ R31, R31, 1.4426950216293334961 ;  /* 0x3fb8aa3b1f1f9820 */ /* 0x000fe20000410000 */
[C---:B------:R-:W-:Y:S02]  /*4040*/  @!P0 FADD.FTZ R32, -R29.reuse, R32 ;  /* 0x000000201d208221 */ /* 0x040fe40000010100 */
[----:B------:R-:W-:Y:S01]  /*4050*/  @!P2 FMUL.FTZ R36, R36, 1.4426950216293334961 ;  /* 0x3fb8aa3b2424a820 */ /* 0x000fe20000410000 */
[----:B------:R-:W0:Y:S01]  /*4060*/  @!P1 MUFU.EX2 R8, R31 ;  /* 0x0000001f00089308 */ /* 0x000e220000000800 */
[----:B------:R-:W-:Y:S02]  /*4070*/  @!P0 FMUL.FTZ R32, R32, 1.4426950216293334961 ;  /* 0x3fb8aa3b20208820 */ /* 0x000fe40000410000 */
[----:B------:R-:W-:-:S04]  /*4080*/  @!P6 FADD.FTZ R29, -R29, R34 ;  /* 0x000000221d1de221 */ /* 0x000fc80000010100 */
[----:B------:R-:W-:Y:S01]  /*4090*/  @!P6 FMUL.FTZ R10, R29, 1.4426950216293334961 ;  /* 0x3fb8aa3b1d0ae820 */ /* 0x000fe20000410000 */
[----:B------:R-:W1:Y:S08]  /*40a0*/  @!P0 MUFU.EX2 R32, R32 ;  /* 0x0000002000208308 */ /* 0x000e700000000800 */
[----:B------:R-:W2:Y:S01]  /*40b0*/  @!P2 MUFU.EX2 R36, R36 ;  /* 0x000000240024a308 */ /* 0x000ea20000000800 */
[----:B0-----:R0:W-:Y:S07]  /*40c0*/  @!P1 STS [R33+0x280], R8 ;  /* 0x0002800821009388 */ /* 0x0011ee0000000800 */
[----:B------:R-:W3:Y:S01]  /*40d0*/  @!P6 MUFU.EX2 R10, R10 ;  /* 0x0000000a000ae308 */ /* 0x000ee20000000800 */
[----:B-1----:R0:W-:Y:S01]  /*40e0*/  @!P0 STS [R33+0x500], R32 ;  /* 0x0005002021008388 */ /* 0x0021e20000000800 */
[----:B------:R-:W-:Y:S01]  /*40f0*/  ISETP.GE.AND P0, PT, R0, 0x1, PT ;  /* 0x000000010000780c */ /* 0x000fe20003f06270 */
[----:B------:R-:W-:-:S02]  /*4100*/  HFMA2.MMA R0, -RZ, RZ, 0, 0 ;  /* 0x00000000ff007435 */ /* 0x000fc400000001ff */
[----:B--2---:R0:W-:Y:S04]  /*4110*/  @!P2 STS [R33], R36 ;  /* 0x000000242100a388 */ /* 0x0041e80000000800 */
[----:B---3--:R0:W-:Y:S01]  /*4120*/  @!P6 STS [R33+0x780], R10 ;  /* 0x0007800a2100e388 */ /* 0x0081e20000000800 */
[----:B------:R-:W-:Y:S06]  /*4130*/  BAR.SYNC.DEFER_BLOCKING 0x0 ;  /* 0x0000000000007b1d */ /* 0x000fec0000010000 */
[----:B------:R-:W-:Y:S05]  /*4140*/  @!P0 BRA `(.L_x_41) ;  /* 0x0000000000d88947 */ /* 0x000fea0003800000 */
[----:B------:R-:W1:Y:S01]  /*4150*/  S2UR UR6, SR_CgaCtaId ;  /* 0x00000000000679c3 */ /* 0x000e620000008800 */
[----:B------:R-:W-:Y:S01]  /*4160*/  ULDC UR10, c[0x0][0x2dc] ;  /* 0x0000b700000a7ab9 */ /* 0x000fe20000000800 */
[----:B------:R-:W-:Y:S01]  /*4170*/  IMAD R23, R11, 0x100, R26 ;  /* 0x000001000b177824 */ /* 0x000fe200078e021a */
[----:B------:R-:W-:Y:S01]  /*4180*/  UIMAD UR4, UR7, UR10, URZ ;  /* 0x0000000a070472a4 */ /* 0x000fe2000f8e023f */
[C---:B0-----:R-:W-:Y:S01]  /*4190*/  VIADD R8, R20.reuse, -UR7 ;  /* 0x8000000714087c36 */ /* 0x041fe20008000000 */
[----:B------:R-:W-:Y:S01]  /*41a0*/  CS2R R12, SRZ ;  /* 0x00000000000c7805 */ /* 0x000fe2000001ff00 */
[----:B------:R-:W-:Y:S01]  /*41b0*/  IMAD R28, R20, UR10, RZ ;  /* 0x0000000a141c7c24 */ /* 0x000fe2000f8e02ff */
[----:B------:R-:W-:Y:S01]  /*41c0*/  USHF.R.S32.HI UR11, URZ, 0x1f, UR4 ;  /* 0x0000001f3f0b7899 */ /* 0x000fe20008011404 */
[----:B------:R-:W-:Y:S02]  /*41d0*/  CS2R R14, SRZ ;  /* 0x00000000000e7805 */ /* 0x000fe4000001ff00 */
[----:B------:R-:W-:Y:S01]  /*41e0*/  IADD3 R6, P0, R23, UR4, RZ ;  /* 0x0000000417067c10 */ /* 0x000fe2000ff1e0ff */
[----:B------:R-:W-:Y:S01]  /*41f0*/  ULDC.64 UR4, c[0x0][0x288] ;  /* 0x0000a20000047ab9 */ /* 0x000fe20000000a00 */
[----:B------:R-:W-:-:S02]  /*4200*/  ISETP.GE.AND P3, PT, R11, R8, PT ;  /* 0x000000080b00720c */ /* 0x000fc40003f66270 */
[----:B------:R-:W-:Y:S02]  /*4210*/  CS2R R16, SRZ ;  /* 0x0000000000107805 */ /* 0x000fe4000001ff00 */
[----:B------:R-:W-:Y:S02]  /*4220*/  LEA.HI.X.SX32 R23, R23, UR11, 0x1, P0 ;  /* 0x0000000b17177c11 */ /* 0x000fe400080f0eff */
[----:B------:R-:W-:Y:S02]  /*4230*/  CS2R R18, SRZ ;  /* 0x0000000000127805 */ /* 0x000fe4000001ff00 */
[----:B------:R-:W-:Y:S01]  /*4240*/  LEA R24, P0, R6, UR4, 0x2 ;  /* 0x0000000406187c11 */ /* 0x000fe2000f8010ff */
[----:B------:R-:W-:Y:S01]  /*4250*/  UMOV UR4, 0x400 ;  /* 0x0000040000047882 */ /* 0x000fe20000000000 */
[----:B------:R-:W-:Y:S02]  /*4260*/  IMAD.WIDE R28, R28, 0x4, RZ ;  /* 0x000000041c1c7825 */ /* 0x000fe400078e02ff */
[----:B------:R-:W-:Y:S01]  /*4270*/  LEA.HI.X R23, R6, UR5, R23, 0x2, P0 ;  /* 0x0000000506177c11 */ /* 0x000fe200080f1417 */
[----:B------:R-:W-:Y:S01]  /*4280*/  UMOV UR5, URZ ;  /* 0x0000003f00057c82 */ /* 0x000fe20008000000 */
[----:B------:R-:W-:Y:S01]  /*4290*/  IADD3 R24, P0, R24, 0x200, RZ ;  /* 0x0000020018187810 */ /* 0x000fe20007f1e0ff */
[----:B------:R-:W-:Y:S01]  /*42a0*/  IMAD.MOV.U32 R6, RZ, RZ, RZ ;  /* 0x000000ffff067224 */ /* 0x000fe200078e00ff */
[----:B-1----:R-:W-:-:S03]  /*42b0*/  ULEA UR4, UR6, UR4, 0x18 ;  /* 0x0000000406047291 */ /* 0x002fc6000f8ec03f */
[----:B------:R-:W-:-:S03]  /*42c0*/  IMAD.X R23, RZ, RZ, R23, P0 ;  /* 0x000000ffff177224 */ /* 0x000fc600000e0617 */
[----:B------:R-:W-:Y:S01]  /*42d0*/  LEA R10, R11, UR4, 0x2 ;  /* 0x000000040b0a7c11 */ /* 0x000fe2000f8e10ff */
[----:B------:R-:W-:-:S06]  /*42e0*/  ULDC UR4, c[0x0][0x2d0] ;  /* 0x0000b40000047ab9 */ /* 0x000fcc0000000800 */
.L_x_44:
[----:B------:R-:W-:Y:S01]  /*42f0*/  MOV R22, R24 ;  /* 0x0000001800167202 */ /* 0x000fe20000000f00 */
[----:B------:R-:W0:Y:S01]  /*4300*/  LDC R21, c[0x0][0x3c4] ;  /* 0x0000f100ff157b82 */ /* 0x000e220000000800 */
[----:B------:R1:W2:Y:S01]  /*4310*/  LDS R8, [R10] ;  /* 0x000000000a087984 */ /* 0x0002a20000000800 */
[----:B------:R-:W-:Y:S01]  /*4320*/  UIADD3 UR5, UR5, 0x1, URZ ;  /* 0x0000000105057890 */ /* 0x000fe2000fffe03f */
[----:B------:R-:W-:Y:S01]  /*4330*/  IADD3 R24, P0, R28, R22, RZ ;  /* 0x000000161c187210 */ /* 0x000fe20007f1e0ff */
[----:B------:R-:W-:Y:S04]  /*4340*/  BSSY B0, `(.L_x_42) ;  /* 0x000000a000007945 */ /* 0x000fe80003800000 */
[----:B------:R-:W-:Y:S08]  /*4350*/  @P3 BRA `(.L_x_43) ;  /* 0x0000000000203947 */ /* 0x000ff00003800000 */
[----:B------:R-:W-:Y:S02]  /*4360*/  ISETP.GE.AND P2, PT, R26, UR4, PT ;  /* 0x000000041a007c0c */ /* 0x000fe4000bf46270 */
[----:B------:R-:W-:Y:S02]  /*4370*/  CS2R R12, SRZ ;  /* 0x00000000000c7805 */ /* 0x000fe4000001ff00 */
[----:B------:R-:W-:Y:S02]  /*4380*/  ISETP.GE.AND P1, PT, R25, UR4, PT ;  /* 0x0000000419007c0c */ /* 0x000fe4000bf26270 */
[----:B------:R-:W-:Y:S02]  /*4390*/  CS2R R14, SRZ ;  /* 0x00000000000e7805 */ /* 0x000fe4000001ff00 */
[----:B------:R-:W-:Y:S02]  /*43a0*/  CS2R R16, SRZ ;  /* 0x0000000000107805 */ /* 0x000fe4000001ff00 */
[----:B------:R-:W-:Y:S03]  /*43b0*/  CS2R R18, SRZ ;  /* 0x0000000000127805 */ /* 0x000fe6000001ff00 */
[----:B------:R3:W5:Y:S04]  /*43c0*/  @!P2 LDG.E.128 R12, desc[UR8][R22.64+-0x200] ;  /* 0xfffe0008160ca981 */ /* 0x000768000c1e1d00 */
[----:B------:R3:W5:Y:S02]  /*43d0*/  @!P1 LDG.E.128 R16, desc[UR8][R22.64] ;  /* 0x0000000816109981 */ /* 0x000764000c1e1d00 */
.L_x_43:
[----:B------:R-:W-:Y:S05]  /*43e0*/  BSYNC B0 ;  /* 0x0000000000007941 */ /* 0x000fea0003800000 */
.L_x_42:
[----:B---3--:R-:W-:Y:S01]  /*43f0*/  IADD3.X R23, R29, R23, RZ, P0, !PT ;  /* 0x000000171d177210 */ /* 0x008fe200007fe4ff */
[C---:B--2--5:R-:W-:Y:S01]  /*4400*/  FFMA.FTZ R3, R8.reuse, R12, R3 ;  /* 0x0000000c08037223 */ /* 0x064fe20000010003 */
[----:B0-----:R-:W-:Y:S01]  /*4410*/  ISETP.LE.AND P0, PT, R21, UR5, PT ;  /* 0x0000000515007c0c */ /* 0x001fe2000bf03270 */
[C---:B------:R-:W-:Y:S01]  /*4420*/  FFMA.FTZ R0, R8.reuse, R13, R0 ;  /* 0x0000000d08007223 */ /* 0x040fe20000010000 */
[C---:B------:R-:W-:Y:S01]  /*4430*/  FFMA.FTZ R5, R8.reuse, R14, R5 ;  /* 0x0000000e08057223 */ /* 0x040fe20000010005 */
[C---:B------:R-:W-:Y:S01]  /*4440*/  FFMA.FTZ R2, R8.reuse, R15, R2 ;  /* 0x0000000f08027223 */ /* 0x040fe20000010002 */
[C---:B------:R-:W-:Y:S01]  /*4450*/  FFMA.FTZ R7, R8.reuse, R16, R7 ;  /* 0x0000001008077223 */ /* 0x040fe20000010007 */
[C---:B------:R-:W-:Y:S01]  /*4460*/  FFMA.FTZ R4, R8.reuse, R17, R4 ;  /* 0x0000001108047223 */ /* 0x040fe20000010004 */
[----:B------:R-:W-:Y:S01]  /*4470*/  FFMA.FTZ R9, R8, R18, R9 ;  /* 0x0000001208097223 */ /* 0x000fe20000010009 */
[----:B-1----:R-:W-:Y:S01]  /*4480*/  IADD3 R10, R10, 0x14, RZ ;  /* 0x000000140a0a7810 */ /* 0x002fe20007ffe0ff */
[----:B------:R-:W-:Y:S05]  /*4490*/  FFMA.FTZ R6, R8, R19, R6 ;  /* 0x0000001308067223 */ /* 0x000fea0000010006 */
[----:B------:R-:W-:Y:S05]  /*44a0*/  @!P0 BRA `(.L_x_44) ;  /* 0xfffffffc00908947 */ /* 0x000fea000383ffff */
.L_x_41:
[----:B------:R-:W-:-:S04]  /*44b0*/  IADD3 R11, R11, UR7, RZ ;  /* 0x000000070b0b7c10 */ /* 0x000fc8000fffe0ff */
[----:B------:R-:W-:-:S13]  /*44c0*/  ISETP.GE.AND P0, PT, R11, R20, PT ;  /* 0x000000140b00720c */ /* 0x000fda0003f06270 */
[----:B------:R-:W-:Y:S05]  /*44d0*/  @P0 EXIT ;  /* 0x000000000000094d */ /* 0x000fea0003800000 */
[----:B------:R-:W1:Y:S01]  /*44e0*/  LDC R13, c[0x0][0x2c4] ;  /* 0x0000b100ff0d7b82 */ /* 0x000e620000000800 */
[----:B------:R-:W-:Y:S01]  /*44f0*/  ULDC UR4, c[0x0][0x270] ;  /* 0x00009c0000047ab9 */ /* 0x000fe20000000800 */
[----:B------:R-:W-:Y:S01]  /*4500*/  IABS R17, R11 ;  /* 0x0000000b00117213 */ /* 0x000fe20000000000 */
[----:B------:R-:W-:Y:S01]  /*4510*/  ULDC UR6, c[0x0][0x2d0] ;  /* 0x0000b40000067ab9 */ /* 0x000fe20000000800 */
[----:B------:R-:W-:Y:S02]  /*4520*/  F2FP.F16.F32.PACK_AB R0, R0, R3 ;  /* 0x000000030000723e */ /* 0x000fe400000000ff */
[----:B------:R-:W-:-:S03]  /*4530*/  F2FP.F16.F32.PACK_AB R5, R2, R5 ;  /* 0x000000050205723e */ /* 0x000fc600000000ff */
[----:B------:R-:W-:Y:S01]  /*4540*/  IMAD.MOV.U32 R2, RZ, RZ, R0 ;  /* 0x000000ffff027224 */ /* 0x000fe200078e0000 */
[----:B------:R-:W-:Y:S01]  /*4550*/  MOV R3, R5 ;  /* 0x0000000500037202 */ /* 0x000fe20000000f00 */
[----:B-1----:R-:W-:Y:S01]  /*4560*/  IMAD R14, R13, UR4, RZ ;  /* 0x000000040d0e7c24 */ /* 0x002fe2000f8e02ff */
[----:B------:R-:W-:-:S04]  /*4570*/  ULDC.64 UR4, c[0x0][0x290] ;  /* 0x0000a40000047ab9 */ /* 0x000fc80000000a00 */
[-C--:B------:R-:W-:Y:S02]  /*4580*/  IABS R16, R14.reuse ;  /* 0x0000000e00107213 */ /* 0x080fe40000000000 */
[----:B0-----:R-:W-:Y:S02]  /*4590*/  IABS R10, R14 ;  /* 0x0000000e000a7213 */ /* 0x001fe40000000000 */
[----:B------:R-:W0:Y:S03]  /*45a0*/  I2F.RP R12, R16 ;  /* 0x00000010000c7306 */ /* 0x000e260000209400 */
[----:B------:R-:W-:-:S05]  /*45b0*/  IMAD.MOV R10, RZ, RZ, -R10 ;  /* 0x000000ffff0a7224 */ /* 0x000fca00078e0a0a */
[----:B0-----:R-:W0:Y:S02]  /*45c0*/  MUFU.RCP R18, R12 ;  /* 0x0000000c00127308 */ /* 0x001e240000001000 */
[----:B0-----:R-:W-:Y:S01]  /*45d0*/  VIADD R18, R18, 0xffffffe ;  /* 0x0ffffffe12127836 */ /* 0x001fe20000000000 */
[----:B------:R-:W-:-:S05]  /*45e0*/  IABS R12, R13 ;  /* 0x0000000d000c7213 */ /* 0x000fca0000000000 */
[----:B------:R0:W1:Y:S02]  /*45f0*/  F2I.FTZ.U32.TRUNC.NTZ R19, R18 ;  /* 0x0000001200137305 */ /* 0x000064000021f000 */
[----:B0-----:R-:W-:Y:S01]  /*4600*/  HFMA2.MMA R18, -RZ, RZ, 0, 0 ;  /* 0x00000000ff127435 */ /* 0x001fe200000001ff */
[----:B-1----:R-:W-:-:S04]  /*4610*/  IMAD.MOV R15, RZ, RZ, -R19 ;  /* 0x000000ffff0f7224 */ /* 0x002fc800078e0a13 */
[----:B------:R-:W-:-:S05]  /*4620*/  IMAD R8, R15, R16, RZ ;  /* 0x000000100f087224 */ /* 0x000fca00078e02ff */
[----:B------:R-:W-:-:S06]  /*4630*/  IMAD.HI.U32 R8, R19, R8, R18 ;  /* 0x0000000813087227 */ /* 0x000fcc00078e0012 */
[----:B------:R-:W-:Y:S02]  /*4640*/  IMAD.HI.U32 R15, R8, R17, RZ ;  /* 0x00000011080f7227 */ /* 0x000fe400078e00ff */
[----:B------:R-:W0:Y:S02]  /*4650*/  I2F.RP R8, R12 ;  /* 0x0000000c00087306 */ /* 0x000e240000209400 */
[----:B------:R-:W-:Y:S01]  /*4660*/  IMAD R17, R15, R10, R17 ;  /* 0x0000000a0f117224 */ /* 0x000fe200078e0211 */
[----:B------:R-:W-:-:S04]  /*4670*/  LOP3.LUT R10, R11, R14, RZ, 0x3c, !PT ;  /* 0x0000000e0b0a7212 */ /* 0x000fc800078e3cff */
[----:B------:R-:W-:Y:S02]  /*4680*/  ISETP.GT.U32.AND P1, PT, R16, R17, PT ;  /* 0x000000111000720c */ /* 0x000fe40003f24070 */
[----:B------:R-:W-:Y:S01]  /*4690*/  ISETP.GE.AND P0, PT, R10, RZ, PT ;  /* 0x000000ff0a00720c */ /* 0x000fe20003f06270 */
[----:B0-----:R-:W0:Y:S10]  /*46a0*/  MUFU.RCP R8, R8 ;  /* 0x0000000800087308 */ /* 0x001e340000001000 */
[----:B------:R-:W-:Y:S01]  /*46b0*/  @!P1 IMAD.IADD R17, R17, 0x1, -R16 ;  /* 0x0000000111119824 */ /* 0x000fe200078e0a10 */
[----:B------:R-:W-:-:S02]  /*46c0*/  @!P1 IADD3 R15, R15, 0x1, RZ ;  /* 0x000000010f0f9810 */ /* 0x000fc40007ffe0ff */
[----:B------:R-:W-:Y:S02]  /*46d0*/  ISETP.NE.AND P1, PT, R14, RZ, PT ;  /* 0x000000ff0e00720c */ /* 0x000fe40003f25270 */
[----:B------:R-:W-:Y:S01]  /*46e0*/  ISETP.GE.U32.AND P2, PT, R17, R16, PT ;  /* 0x000000101100720c */ /* 0x000fe20003f46070 */
[----:B0-----:R-:W-:-:S04]  /*46f0*/  VIADD R18, R8, 0xffffffe ;  /* 0x0ffffffe08127836 */ /* 0x001fc80000000000 */
[----:B------:R0:W1:Y:S08]  /*4700*/  F2I.FTZ.U32.TRUNC.NTZ R19, R18 ;  /* 0x0000001200137305 */ /* 0x000070000021f000 */
[----:B------:R-:W-:-:S05]  /*4710*/  @P2 VIADD R15, R15, 0x1 ;  /* 0x000000010f0f2836 */ /* 0x000fca0000000000 */
[----:B------:R-:W-:Y:S02]  /*4720*/  @!P0 IADD3 R15, -R15, RZ, RZ ;  /* 0x000000ff0f0f8210 */ /* 0x000fe40007ffe1ff */
[----:B------:R-:W-:-:S05]  /*4730*/  @!P1 LOP3.LUT R15, RZ, R14, RZ, 0x33, !PT ;  /* 0x0000000eff0f9212 */ /* 0x000fca00078e33ff */
[----:B------:R-:W-:Y:S01]  /*4740*/  IMAD R14, R15, R14, RZ ;  /* 0x0000000e0f0e7224 */ /* 0x000fe200078e02ff */
[----:B0-----:R-:W-:Y:S01]  /*4750*/  MOV R18, RZ ;  /* 0x000000ff00127202 */ /* 0x001fe20000000f00 */
[----:B-1----:R-:W-:Y:S02]  /*4760*/  IMAD.MOV R17, RZ, RZ, -R19 ;  /* 0x000000ffff117224 */ /* 0x002fe400078e0a13 */
[----:B------:R-:W-:Y:S02]  /*4770*/  IMAD.IADD R16, R11, 0x1, -R14 ;  /* 0x000000010b107824 */ /* 0x000fe400078e0a0e */
[----:B------:R-:W-:-:S03]  /*4780*/  IMAD R10, R17, R12, RZ ;  /* 0x0000000c110a7224 */ /* 0x000fc600078e02ff */
[----:B------:R-:W-:Y:S01]  /*4790*/  IABS R8, R16 ;  /* 0x0000001000087213 */ /* 0x000fe20000000000 */
[----:B------:R-:W-:Y:S01]  /*47a0*/  IMAD.HI.U32 R10, R19, R10, R18 ;  /* 0x0000000a130a7227 */ /* 0x000fe200078e0012 */
[----:B------:R-:W-:-:S04]  /*47b0*/  LOP3.LUT R16, R16, R13, RZ, 0x3c, !PT ;  /* 0x0000000d10107212 */ /* 0x000fc800078e3cff */
[----:B------:R-:W-:Y:S01]  /*47c0*/  ISETP.GE.AND P1, PT, R16, RZ, PT ;  /* 0x000000ff1000720c */ /* 0x000fe20003f26270 */
[----:B------:R-:W-:-:S04]  /*47d0*/  IMAD.HI.U32 R10, R10, R8, RZ ;  /* 0x000000080a0a7227 */ /* 0x000fc800078e00ff */
[----:B------:R-:W-:-:S04]  /*47e0*/  IMAD.MOV R17, RZ, RZ, -R10 ;  /* 0x000000ffff117224 */ /* 0x000fc800078e0a0a */
[----:B------:R-:W-:-:S05]  /*47f0*/  IMAD R17, R12, R17, R8 ;  /* 0x000000110c117224 */ /* 0x000fca00078e0208 */
[----:B------:R-:W-:-:S13]  /*4800*/  ISETP.GT.U32.AND P0, PT, R12, R17, PT ;  /* 0x000000110c00720c */ /* 0x000fda0003f04070 */
[----:B------:R-:W-:Y:S01]  /*4810*/  @!P0 IMAD.IADD R17, R17, 0x1, -R12 ;  /* 0x0000000111118824 */ /* 0x000fe200078e0a0c */
[----:B------:R-:W-:Y:S02]  /*4820*/  @!P0 IADD3 R10, R10, 0x1, RZ ;  /* 0x000000010a0a8810 */ /* 0x000fe40007ffe0ff */
[----:B------:R-:W-:Y:S02]  /*4830*/  ISETP.NE.AND P0, PT, R13, RZ, PT ;  /* 0x000000ff0d00720c */ /* 0x000fe40003f05270 */
[----:B------:R-:W-:Y:S01]  /*4840*/  ISETP.GE.U32.AND P2, PT, R17, R12, PT ;  /* 0x0000000c1100720c */ /* 0x000fe20003f46070 */
[----:B------:R-:W-:Y:S01]  /*4850*/  IMAD.WIDE.U32 R16, R15, UR4, RZ ;  /* 0x000000040f107c25 */ /* 0x000fe2000f8e00ff */
[----:B------:R-:W-:-:S05]  /*4860*/  SHF.R.S32.HI R12, RZ, 0x1f, R15 ;  /* 0x0000001fff0c7819 */ /* 0x000fca000001140f */
[----:B------:R-:W-:-:S06]  /*4870*/  IMAD R12, R12, UR4, RZ ;  /* 0x000000040c0c7c24 */ /* 0x000fcc000f8e02ff */
[----:B------:R-:W-:-:S05]  /*4880*/  @P2 VIADD R10, R10, 0x1 ;  /* 0x000000010a0a2836 */ /* 0x000fca0000000000 */
[----:B------:R-:W-:Y:S01]  /*4890*/  MOV R8, R10 ;  /* 0x0000000a00087202 */ /* 0x000fe20000000f00 */
[----:B------:R-:W-:Y:S01]  /*48a0*/  IMAD R10, R15, UR5, R12 ;  /* 0x000000050f0a7c24 */ /* 0x000fe2000f8e020c */
[----:B------:R-:W-:-:S03]  /*48b0*/  ULDC.64 UR4, c[0x0][0x2a0] ;  /* 0x0000a80000047ab9 */ /* 0x000fc60000000a00 */
[----:B------:R-:W-:Y:S01]  /*48c0*/  @!P1 IMAD.MOV R8, RZ, RZ, -R8 ;  /* 0x000000ffff089224 */ /* 0x000fe200078e0a08 */
[----:B------:R-:W-:Y:S02]  /*48d0*/  ISETP.GE.AND P1, PT, R26, UR6, PT ;  /* 0x000000061a007c0c */ /* 0x000fe4000bf26270 */
[-C--:B------:R-:W-:Y:S02]  /*48e0*/  @!P0 LOP3.LUT R8, RZ, R13.reuse, RZ, 0x33, !PT ;  /* 0x0000000dff088212 */ /* 0x080fe400078e33ff */
[----:B------:R-:W-:Y:S02]  /*48f0*/  IADD3 R15, R17, R10, RZ ;  /* 0x0000000a110f7210 */ /* 0x000fe40007ffe0ff */
[----:B------:R-:W-:Y:S01]  /*4900*/  SHF.R.S32.HI R10, RZ, 0x1f, R8 ;  /* 0x0000001fff0a7819 */ /* 0x000fe20000011408 */
[----:B------:R-:W-:Y:S02]  /*4910*/  IMAD R12, R8, R13, R14 ;  /* 0x0000000d080c7224 */ /* 0x000fe400078e020e */
[----:B------:R-:W-:-:S02]  /*4920*/  IMAD.MOV.U32 R14, RZ, RZ, R16 ;  /* 0x000000ffff0e7224 */ /* 0x000fc400078e0010 */
[----:B------:R-:W-:Y:S01]  /*4930*/  IMAD R13, R10, UR4, RZ ;  /* 0x000000040a0d7c24 */ /* 0x000fe2000f8e02ff */
[----:B------:R-:W-:Y:S01]  /*4940*/  IADD3 R12, R11, -R12, RZ ;  /* 0x8000000c0b0c7210 */ /* 0x000fe20007ffe0ff */
[C---:B------:R-:W-:Y:S01]  /*4950*/  IMAD.WIDE.U32 R14, R8.reuse, UR4, R14 ;  /* 0x00000004080e7c25 */ /* 0x040fe2000f8e000e */
[----:B------:R-:W0:Y:S03]  /*4960*/  @!P1 LDC.64 R10, c[0x0][0x280] ;  /* 0x0000a000ff0a9b82 */ /* 0x000e260000000a00 */
[----:B------:R-:W-:Y:S01]  /*4970*/  IMAD R13, R8, UR5, R13 ;  /* 0x00000005080d7c24 */ /* 0x000fe2000f8e020d */
[----:B------:R-:W-:Y:S01]  /*4980*/  SHF.R.S32.HI R8, RZ, 0x1f, R12 ;  /* 0x0000001fff087819 */ /* 0x000fe2000001140c */
[----:B------:R-:W-:Y:S02]  /*4990*/  ULDC.64 UR4, c[0x0][0x298] ;  /* 0x0000a60000047ab9 */ /* 0x000fe40000000a00 */
[----:B------:R-:W-:-:S02]  /*49a0*/  IMAD.IADD R15, R15, 0x1, R13 ;  /* 0x000000010f0f7824 */ /* 0x000fc400078e020d */
[----:B------:R-:W-:Y:S02]  /*49b0*/  IMAD R13, R8, UR4, RZ ;  /* 0x00000004080d7c24 */ /* 0x000fe4000f8e02ff */
[----:B------:R-:W-:-:S04]  /*49c0*/  IMAD.WIDE.U32 R14, R12, UR4, R14 ;  /* 0x000000040c0e7c25 */ /* 0x000fc8000f8e000e */
[----:B------:R-:W-:Y:S01]  /*49d0*/  IMAD R13, R12, UR5, R13 ;  /* 0x000000050c0d7c24 */ /* 0x000fe2000f8e020d */
[----:B------:R-:W-:-:S04]  /*49e0*/  @!P1 IADD3 R8, P0, R26, R14, RZ ;  /* 0x0000000e1a089210 */ /* 0x000fc80007f1e0ff */
[----:B------:R-:W-:-:S04]  /*49f0*/  IADD3 R13, R15, R13, RZ ;  /* 0x0000000d0f0d7210 */ /* 0x000fc80007ffe0ff */
[----:B------:R-:W-:Y:S02]  /*4a00*/  @!P1 LEA.HI.X.SX32 R26, R26, R13, 0x1, P0 ;  /* 0x0000000d1a1a9211 */ /* 0x000fe400000f0eff */
[----:B------:R-:W-:Y:S02]  /*4a10*/  ISETP.GE.AND P0, PT, R25, UR6, PT ;  /* 0x0000000619007c0c */ /* 0x000fe4000bf06270 */
[----:B0-----:R-:W-:-:S04]  /*4a20*/  @!P1 LEA R10, P2, R8, R10, 0x1 ;  /* 0x0000000a080a9211 */ /* 0x001fc800078408ff */
[----:B------:R-:W-:-:S05]  /*4a30*/  @!P1 LEA.HI.X R11, R8, R11, R26, 0x1, P2 ;  /* 0x0000000b080b9211 */ /* 0x000fca00010f0c1a */
[----:B------:R0:W-:Y:S02]  /*4a40*/  @!P1 STG.E.64 desc[UR8][R10.64], R2 ;  /* 0x000000020a009986 */ /* 0x0001e4000c101b08 */
[----:B------:R-:W-:Y:S05]  /*4a50*/  @P0 EXIT ;  /* 0x000000000000094d */ /* 0x000fea0003800000 */
[C---:B------:R-:W-:Y:S01]  /*4a60*/  IADD3 R14, P0, R25.reuse, R14, RZ ;  /* 0x0000000e190e7210 */ /* 0x040fe20007f1e0ff */
[----:B------:R-:W-:Y:S01]  /*4a70*/  ULDC.64 UR4, c[0x0][0x280] ;  /* 0x0000a00000047ab9 */ /* 0x000fe20000000a00 */
[----:B------:R-:W-:Y:S02]  /*4a80*/  F2FP.F16.F32.PACK_AB R4, R4, R7 ;  /* 0x000000070404723e */ /* 0x000fe400000000ff */
[----:B------:R-:W-:Y:S02]  /*4a90*/  LEA.HI.X.SX32 R13, R25, R13, 0x1, P0 ;  /* 0x0000000d190d7211 */ /* 0x000fe400000f0eff */
[----:B0-----:R-:W-:Y:S02]  /*4aa0*/  LEA R2, P0, R14, UR4, 0x1 ;  /* 0x000000040e027c11 */ /* 0x001fe4000f8008ff */
[----:B------:R-:W-:Y:S02]  /*4ab0*/  F2FP.F16.F32.PACK_AB R5, R6, R9 ;  /* 0x000000090605723e */ /* 0x000fe400000000ff */
[----:B------:R-:W-:-:S05]  /*4ac0*/  LEA.HI.X R3, R14, UR5, R13, 0x1, P0 ;  /* 0x000000050e037c11 */ /* 0x000fca00080f0c0d */
[----:B------:R-:W-:Y:S01]  /*4ad0*/  STG.E.64 desc[UR8][R2.64], R4 ;  /* 0x0000000402007986 */ /* 0x000fe2000c101b08 */
[----:B------:R-:W-:Y:S05]  /*4ae0*/  EXIT ;  /* 0x000000000000794d */ /* 0x000fea0003800000 */
        .weak           $__internal_0_$__cuda_sm20_div_s64
        .type           $__internal_0_$__cuda_sm20_div_s64,@function
        .size           $__internal_0_$__cuda_sm20_div_s64,(.L_x_8838 - $__internal_0_$__cuda_sm20_div_s64)
$__internal_0_$__cuda_sm20_div_s64:
[----:B------:R-:W-:Y:S02]  /*4af0*/  IADD3 R45, P0, RZ, -R26, RZ ;  /* 0x8000001aff2d7210 */ /* 0x000fe40007f1e0ff */
[----:B------:R-:W-:-:S03]  /*4b00*/  ISETP.GE.AND P1, PT, R25, RZ, PT ;  /* 0x000000ff1900720c */ /* 0x000fc60003f26270 */
[----:B------:R-:W-:Y:S01]  /*4b10*/  IMAD.X R22, RZ, RZ, ~R25, P0 ;  /* 0x000000ffff167224 */ /* 0x000fe200000e0e19 */
[----:B------:R-:W-:-:S04]  /*4b20*/  SEL R44, R45, R26, !P1 ;  /* 0x0000001a2d2c7207 */ /* 0x000fc80004800000 */
[----:B------:R-:W-:-:S04]  /*4b30*/  SEL R45, R22, R25, !P1 ;  /* 0x00000019162d7207 */ /* 0x000fc80004800000 */
[----:B------:R-:W0:Y:S08]  /*4b40*/  I2F.U64.RP R19, R44 ;  /* 0x0000002c00137312 */ /* 0x000e300000309000 */
[----:B0-----:R-:W0:Y:S02]  /*4b50*/  MUFU.RCP R23, R19 ;  /* 0x0000001300177308 */ /* 0x001e240000001000 */
[----:B0-----:R-:W-:-:S06]  /*4b60*/  VIADD R23, R23, 0x1ffffffe ;  /* 0x1ffffffe17177836 */ /* 0x001fcc0000000000 */
[----:B------:R-:W0:Y:S02]  /*4b70*/  F2I.U64.TRUNC R56, R23 ;  /* 0x0000001700387311 */ /* 0x000e24000020d800 */
[----:B0-----:R-:W-:-:S04]  /*4b80*/  IMAD.WIDE.U32 R54, R56, R44, RZ ;  /* 0x0000002c38367225 */ /* 0x001fc800078e00ff */
[C---:B------:R-:W-:Y:S01]  /*4b90*/  IMAD R21, R56.reuse, R45, R55 ;  /* 0x0000002d38157224 */ /* 0x040fe200078e0237 */
[----:B------:R-:W-:Y:S01]  /*4ba0*/  IADD3 R22, P0, RZ, -R54, RZ ;  /* 0x80000036ff167210 */ /* 0x000fe20007f1e0ff */
[----:B------:R-:W-:Y:S02]  /*4bb0*/  IMAD.MOV.U32 R55, RZ, RZ, R56 ;  /* 0x000000ffff377224 */ /* 0x000fe400078e0038 */
[----:B------:R-:W-:Y:S02]  /*4bc0*/  IMAD R21, R57, R44, R21 ;  /* 0x0000002c39157224 */ /* 0x000fe400078e0215 */
[----:B------:R-:W-:-:S04]  /*4bd0*/  IMAD.HI.U32 R54, R56, R22, RZ ;  /* 0x0000001638367227 */ /* 0x000fc800078e00ff */
[----:B------:R-:W-:-:S04]  /*4be0*/  IMAD.X R21, RZ, RZ, ~R21, P0 ;  /* 0x000000ffff157224 */ /* 0x000fc800000e0e15 */
[----:B------:R-:W-:-:S04]  /*4bf0*/  IMAD.WIDE.U32 R54, P2, R56, R21, R54 ;  /* 0x0000001538367225 */ /* 0x000fc80007840036 */
[C---:B------:R-:W-:Y:S02]  /*4c00*/  IMAD R19, R57.reuse, R21, RZ ;  /* 0x0000001539137224 */ /* 0x040fe400078e02ff */
[----:B------:R-:W-:-:S04]  /*4c10*/  IMAD.HI.U32 R22, P1, R57, R22, R54 ;  /* 0x0000001639167227 */ /* 0x000fc80007820036 */
[----:B------:R-:W-:Y:S01]  /*4c20*/  IMAD.HI.U32 R21, R57, R21, RZ ;  /* 0x0000001539157227 */ /* 0x000fe200078e00ff */
[----:B------:R-:W-:-:S03]  /*4c30*/  IADD3 R55, P0, R19, R22, RZ ;  /* 0x0000001613377210 */ /* 0x000fc60007f1e0ff */
[----:B------:R-:W-:Y:S02]  /*4c40*/  IMAD.X R21, R21, 0x1, R57, P2 ;  /* 0x0000000115157824 */ /* 0x000fe400010e0639 */
[----:B------:R-:W-:-:S03]  /*4c50*/  IMAD.WIDE.U32 R56, R55, R44, RZ ;  /* 0x0000002c37387225 */ /* 0x000fc600078e00ff */
[----:B------:R-:W-:Y:S01]  /*4c60*/  IADD3.X R23, RZ, RZ, R21, P0, P1 ;  /* 0x000000ffff177210 */ /* 0x000fe200007e2415 */
[----:B------:R-:W-:Y:S01]  /*4c70*/  IMAD R22, R55, R45, R57 ;  /* 0x0000002d37167224 */ /* 0x000fe200078e0239 */
[----:B------:R-:W-:Y:S02]  /*4c80*/  IADD3 R28, P0, RZ, -R56, RZ ;  /* 0x80000038ff1c7210 */ /* 0x000fe40007f1e0ff */
[----:B------:R-:W-:Y:S01]  /*4c90*/  ISETP.GE.AND P1, PT, R17, RZ, PT ;  /* 0x000000ff1100720c */ /* 0x000fe20003f26270 */
[----:B------:R-:W-:Y:S02]  /*4ca0*/  IMAD R22, R23, R44, R22 ;  /* 0x0000002c17167224 */ /* 0x000fe400078e0216 */
[----:B------:R-:W-:-:S04]  /*4cb0*/  IMAD.HI.U32 R54, R55, R28, RZ ;  /* 0x0000001c37367227 */ /* 0x000fc800078e00ff */
[----:B------:R-:W-:Y:S01]  /*4cc0*/  IMAD.X R22, RZ, RZ, ~R22, P0 ;  /* 0x000000ffff167224 */ /* 0x000fe200000e0e16 */
[----:B------:R-:W-:-:S03]  /*4cd0*/  IADD3 R21, P0, RZ, -R18, RZ ;  /* 0x80000012ff157210 */ /* 0x000fc60007f1e0ff */
[----:B------:R-:W-:Y:S01]  /*4ce0*/  IMAD.WIDE.U32 R54, P5, R55, R22, R54 ;  /* 0x0000001637367225 */ /* 0x000fe200078a0036 */
[----:B------:R-:W-:Y:S02]  /*4cf0*/  SEL R21, R21, R18, !P1 ;  /* 0x0000001215157207 */ /* 0x000fe40004800000 */
[----:B------:R-:W-:Y:S01]  /*4d00*/  IADD3.X R30, RZ, ~R17, RZ, P0, !PT ;  /* 0x80000011ff1e7210 */ /* 0x000fe200007fe4ff */
[----:B------:R-:W-:-:S04]  /*4d10*/  IMAD.HI.U32 R19, P4, R23, R28, R54 ;  /* 0x0000001c17137227 */ /* 0x000fc80007880036 */
[CC--:B------:R-:W-:Y:S02]  /*4d20*/  IMAD R28, R23.reuse, R22.reuse, RZ ;  /* 0x00000016171c7224 */ /* 0x0c0fe400078e02ff */
[----:B------:R-:W-:-:S03]  /*4d30*/  IMAD.HI.U32 R22, R23, R22, RZ ;  /* 0x0000001617167227 */ /* 0x000fc600078e00ff */
[----:B------:R-:W-:Y:S01]  /*4d40*/  IADD3 R28, P2, R28, R19, RZ ;  /* 0x000000131c1c7210 */ /* 0x000fe20007f5e0ff */
[----:B------:R-:W-:Y:S01]  /*4d50*/  IMAD.X R22, R22, 0x1, R23, P5 ;  /* 0x0000000116167824 */ /* 0x000fe200028e0617 */
[----:B------:R-:W-:Y:S01]  /*4d60*/  SEL R19, R30, R17, !P1 ;  /* 0x000000111e137207 */ /* 0x000fe20004800000 */
[----:B------:R-:W-:Y:S02]  /*4d70*/  IMAD.MOV.U32 R55, RZ, RZ, RZ ;  /* 0x000000ffff377224 */ /* 0x000fe400078e00ff */
[----:B------:R-:W-:Y:S01]  /*4d80*/  IMAD.HI.U32 R54, R28, R21, RZ ;  /* 0x000000151c367227 */ /* 0x000fe200078e00ff */
[----:B------:R-:W-:-:S03]  /*4d90*/  IADD3.X R22, RZ, RZ, R22, P2, P4 ;  /* 0x000000ffff167210 */ /* 0x000fc600017e8416 */
[----:B------:R-:W-:-:S04]  /*4da0*/  IMAD.WIDE.U32 R54, R28, R19, R54 ;  /* 0x000000131c367225 */ /* 0x000fc800078e0036 */
[C---:B------:R-:W-:Y:S02]  /*4db0*/  IMAD R30, R22.reuse, R19, RZ ;  /* 0x00000013161e7224 */ /* 0x040fe400078e02ff */
[----:B------:R-:W-:-:S04]  /*4dc0*/  IMAD.HI.U32 R23, P1, R22, R21, R54 ;  /* 0x0000001516177227 */ /* 0x000fc80007820036 */
[----:B------:R-:W-:Y:S01]  /*4dd0*/  IMAD.HI.U32 R22, R22, R19, RZ ;  /* 0x0000001316167227 */ /* 0x000fe200078e00ff */
[----:B------:R-:W-:-:S03]  /*4de0*/  IADD3 R30, P0, R30, R23, RZ ;  /* 0x000000171e1e7210 */ /* 0x000fc60007f1e0ff */
[----:B------:R-:W-:Y:S02]  /*4df0*/  IMAD.X R22, RZ, RZ, R22, P1 ;  /* 0x000000ffff167224 */ /* 0x000fe400008e0616 */
[----:B------:R-:W-:-:S04]  /*4e00*/  IMAD.WIDE.U32 R54, R30, R44, RZ ;  /* 0x0000002c1e367225 */ /* 0x000fc800078e00ff */
[----:B------:R-:W-:Y:S01]  /*4e10*/  IMAD.X R28, RZ, RZ, R22, P0 ;  /* 0x000000ffff1c7224 */ /* 0x000fe200000e0616 */
[----:B------:R-:W-:Y:S01]  /*4e20*/  IADD3 R21, P0, -R54, R21, RZ ;  /* 0x0000001536157210 */ /* 0x000fe20007f1e1ff */
[----:B------:R-:W-:-:S03]  /*4e30*/  IMAD R23, R30, R45, R55 ;  /* 0x0000002d1e177224 */ /* 0x000fc600078e0237 */
[-C--:B------:R-:W-:Y:S01]  /*4e40*/  ISETP.GE.U32.AND P2, PT, R21, R44.reuse, PT ;  /* 0x0000002c1500720c */ /* 0x080fe20003f46070 */
[----:B------:R-:W-:-:S05]  /*4e50*/  IMAD R22, R28, R44, R23 ;  /* 0x0000002c1c167224 */ /* 0x000fca00078e0217 */
[----:B------:R-:W-:Y:S02]  /*4e60*/  IADD3.X R19, ~R22, R19, RZ, P0, !PT ;  /* 0x0000001316137210 */ /* 0x000fe400007fe5ff */
[----:B------:R-:W-:Y:S02]  /*4e70*/  IADD3 R22, P1, R21, -R44, RZ ;  /* 0x8000002c15167210 */ /* 0x000fe40007f3e0ff */
[C---:B------:R-:W-:Y:S02]  /*4e80*/  ISETP.GE.U32.AND.EX P2, PT, R19.reuse, R45, PT, P2 ;  /* 0x0000002d1300720c */ /* 0x040fe40003f46120 */
[----:B------:R-:W-:Y:S02]  /*4e90*/  IADD3 R23, P0, R30, 0x1, RZ ;  /* 0x000000011e177810 */ /* 0x000fe40007f1e0ff */
[----:B------:R-:W-:Y:S01]  /*4ea0*/  SEL R21, R22, R21, P2 ;  /* 0x0000001516157207 */ /* 0x000fe20001000000 */
[----:B------:R-:W-:Y:S01]  /*4eb0*/  IMAD.X R22, R19, 0x1, ~R45, P1 ;  /* 0x0000000113167824 */ /* 0x000fe200008e0e2d */
[----:B------:R-:W-:Y:S01]  /*4ec0*/  SEL R30, R23, R30, P2 ;  /* 0x0000001e171e7207 */ /* 0x000fe20001000000 */
[----:B------:R-:W-:Y:S01]  /*4ed0*/  IMAD.X R23, RZ, RZ, R28, P0 ;  /* 0x000000ffff177224 */ /* 0x000fe200000e061c */
[----:B------:R-:W-:Y:S01]  /*4ee0*/  ISETP.GE.U32.AND P0, PT, R21, R44, PT ;  /* 0x0000002c1500720c */ /* 0x000fe20003f06070 */
[----:B------:R-:W-:Y:S01]  /*4ef0*/  IMAD.MOV.U32 R44, RZ, RZ, R24 ;  /* 0x000000ffff2c7224 */ /* 0x000fe200078e0018 */
[----:B------:R-:W-:-:S02]  /*4f00*/  SEL R19, R22, R19, P2 ;  /* 0x0000001316137207 */ /* 0x000fc40001000000 */
[----:B------:R-:W-:Y:S02]  /*4f10*/  SEL R23, R23, R28, P2 ;  /* 0x0000001c17177207 */ /* 0x000fe40001000000 */
[----:B------:R-:W-:Y:S02]  /*4f20*/  IADD3 R21, P1, R30, 0x1, RZ ;  /* 0x000000011e157810 */ /* 0x000fe40007f3e0ff */
[----:B------:R-:W-:Y:S01]  /*4f30*/  ISETP.GE.U32.AND.EX P0, PT, R19, R45, PT, P0 ;  /* 0x0000002d1300720c */ /* 0x000fe20003f06100 */
[----:B------:R-:W-:Y:S01]  /*4f40*/  IMAD.MOV.U32 R45, RZ, RZ, 0x0 ;  /* 0x00000000ff2d7424 */ /* 0x000fe200078e00ff */
[----:B------:R-:W-:Y:S01]  /*4f50*/  LOP3.LUT R19, R25, R17, RZ, 0x3c, !PT ;  /* 0x0000001119137212 */ /* 0x000fe200078e3cff */
[----:B------:R-:W-:Y:S01]  /*4f60*/  IMAD.X R22, RZ, RZ, R23, P1 ;  /* 0x000000ffff167224 */ /* 0x000fe200008e0617 */
[----:B------:R-:W-:Y:S02]  /*4f70*/  SEL R21, R21, R30, P0 ;  /* 0x0000001e15157207 */ /* 0x000fe40000000000 */
[----:B------:R-:W-:-:S02]  /*4f80*/  ISETP.GE.AND P2, PT, R19, RZ, PT ;  /* 0x000000ff1300720c */ /* 0x000fc40003f46270 */
[----:B------:R-:W-:Y:S02]  /*4f90*/  SEL R23, R22, R23, P0 ;  /* 0x0000001716177207 */ /* 0x000fe40000000000 */
[----:B------:R-:W-:Y:S02]  /*4fa0*/  IADD3 R22, P1, RZ, -R21, RZ ;  /* 0x80000015ff167210 */ /* 0x000fe40007f3e0ff */
[----:B------:R-:W-:Y:S02]  /*4fb0*/  ISETP.NE.U32.AND P0, PT, R26, RZ, PT ;  /* 0x000000ff1a00720c */ /* 0x000fe40003f05070 */
[----:B------:R-:W-:Y:S02]  /*4fc0*/  IADD3.X R26, RZ, ~R23, RZ, P1, !PT ;  /* 0x80000017ff1a7210 */ /* 0x000fe40000ffe4ff */
[----:B------:R-:W-:Y:S02]  /*4fd0*/  ISETP.NE.AND.EX P0, PT, R25, RZ, PT, P0 ;  /* 0x000000ff1900720c */ /* 0x000fe40003f05300 */
[----:B------:R-:W-:-:S02]  /*4fe0*/  SEL R22, R22, R21, !P2 ;  /* 0x0000001516167207 */ /* 0x000fc40005000000 */
[----:B------:R-:W-:Y:S02]  /*4ff0*/  SEL R26, R26, R23, !P2 ;  /* 0x000000171a1a7207 */ /* 0x000fe40005000000 */
[----:B------:R-:W-:Y:S02]  /*5000*/  SEL R22, R22, 0xffffffff, P0 ;  /* 0xffffffff16167807 */ /* 0x000fe40000000000 */
[----:B------:R-:W-:Y:S01]  /*5010*/  SEL R23, R26, 0xffffffff, P0 ;  /* 0xffffffff1a177807 */ /* 0x000fe20000000000 */
[----:B------:R-:W-:Y:S06]  /*5020*/  RET.REL.NODEC R44 `(_ZN5flash32flash_fwd_splitkv_combine_kernelI23Flash_fwd_kernel_traitsILi256ELi64ELi64ELi4ELb0ELb0EN7cutlass6half_tE19Flash_kernel_traitsILi256ELi64ELi64ELi4ES3_EELi4ELi7ELb0EEEvNS_16Flash_fwd_paramsE) ;  /* 0xffffffac2cf47950 */ /* 0x000fec0003c3ffff */
.L_x_45:
[----:B------:R-:W-:-:S00]  /*5030*/  BRA `(.L_x_45) ;  /* 0xfffffffc00fc7947 */ /* 0x000fc0000383ffff */
[----:B------:R-:W-:-:S00]  /*5040*/  NOP ;  /* 0x0000000000007918 */ /* 0x000fc00000000000 */
        /* <DEDUP_REMOVED lines=11> */
.L_x_8838:


//--------------------- .text._ZN5flash32flash_fwd_splitkv_combine_kernelI23Flash_fwd_kernel_traitsILi256ELi64ELi64ELi4ELb0ELb0EN7cutlass6half_tE19Flash_kernel_traitsILi256ELi64ELi64ELi4ES3_EELi4ELi6ELb0EEEvNS_16Flash_fwd_paramsE --------------------------
	.section	.text._ZN5flash32flash_fwd_splitkv_combine_kernelI23Flash_fwd_kernel_traitsILi256ELi64ELi64ELi4ELb0ELb0EN7cutlass6half_tE19Flash_kernel_traitsILi256ELi64ELi64ELi4ES3_EELi4ELi6ELb0EEEvNS_16Flash_fwd_paramsE,"ax",@progbits
	.align	128
        .global         _ZN5flash32flash_fwd_splitkv_combine_kernelI23Flash_fwd_kernel_traitsILi256ELi64ELi64ELi4ELb0ELb0EN7cutlass6half_tE19Flash_kernel_traitsILi256ELi64ELi64ELi4ES3_EELi4ELi6ELb0EEEvNS_16Flash_fwd_paramsE
        .type           _ZN5flash32flash_fwd_splitkv_combine_kernelI23Flash_fwd_kernel_traitsILi256ELi64ELi64ELi4ELb0ELb0EN7cutlass6half_tE19Flash_kernel_traitsILi256ELi64ELi64ELi4ES3_EELi4ELi6ELb0EEEvNS_16Flash_fwd_paramsE,@function
        .size           _ZN5flash32flash_fwd_splitkv_combine_kernelI23Flash_fwd_kernel_traitsILi256ELi64ELi64ELi4ELb0ELb0EN7cutlass6half_tE19Flash_kernel_traitsILi256ELi64ELi64ELi4ES3_EELi4ELi6ELb0EEEvNS_16Flash_fwd_paramsE,(.L_x_8839 - _ZN5flash32flash_fwd_splitkv_combine_kernelI23Flash_fwd_kernel_traitsILi256ELi64ELi64ELi4ELb0ELb0EN7cutlass6half_tE19Flash_kernel_traitsILi256ELi64ELi64ELi4ES3_EELi4ELi6ELb0EEEvNS_16Flash_fwd_paramsE)
        .other          _ZN5flash32flash_fwd_splitkv_combine_kernelI23Flash_fwd_kernel_traitsILi256ELi64ELi64ELi4ELb0ELb0EN7cutlass6half_tE19Flash_kernel_traitsILi256ELi64ELi64ELi4ES3_EELi4ELi6ELb0EEEvNS_16Flash_fwd_paramsE,@"STO_CUDA_ENTRY STV_DEFAULT"
_ZN5flash32flash_fwd_splitkv_combine_kernelI23Flash_fwd_kernel_traitsILi256ELi64ELi64ELi4ELb0ELb0EN7cutlass6half_tE19Flash_kernel_traitsILi256ELi64ELi64ELi4ES3_EELi4ELi6ELb0EEEvNS_16Flash_fwd_paramsE:
.text._ZN5flash32flash_fwd_splitkv_combine_kernelI23Flash_fwd_kernel_traitsILi256ELi64ELi64ELi4ELb0ELb0EN7cutlass6half_tE19Flash_kernel_traitsILi256ELi64ELi64ELi4ES3_EELi4ELi6ELb0EEEvNS_16Flash_fwd_paramsE:
        /* <DEDUP_REMOVED lines=23> */
[----:B------:R-:W-:Y:S05]  /*0170*/  CALL.REL.NOINC `($__internal_1_$__cuda_sm20_div_s64) ;  /* 0x0000004400787944 */ /* 0x000fea0003c00000 */
[----:B------:R-:W-:Y:S05]  /*0180*/  BRA `(.L_x_47) ;  /* 0x00000000004c7947 */ /* 0x000fea0003800000 */
.L_x_46:
        /* <DEDUP_REMOVED lines=19> */
.L_x_47:
        /* <DEDUP_REMOVED lines=10> */
[----:B------:R-:W-:Y:S02]  /*0360*/  MOV R17, R23 ;  /* 0x0000001700117202 */ /* 0x000fe40000000f00 */
[----:B------:R-:W-:Y:S02]  /*0370*/  MOV R26, 0x390 ;  /* 0x00000390001a7802 */ /* 0x000fe40000000f00 */
[----:B------:R-:W-:Y:S05]  /*0380*/  CALL.REL.NOINC `($__internal_1_$__cuda_sm20_div_s64) ;  /* 0x0000004000f47944 */ /* 0x000fea0003c00000 */
[----:B------:R-:W-:Y:S02]  /*0390*/  MOV R8, R22 ;  /* 0x0000001600087202 */ /* 0x000fe40000000f00 */
[----:B------:R-:W-:Y:S01]  /*03a0*/  MOV R9, R23 ;  /* 0x0000001700097202 */ /* 0x000fe20000000f00 */
[----:B------:R-:W-:Y:S05]  /*03b0*/  BRA `(.L_x_50) ;  /* 0x00000000004c7947 */ /* 0x000fea0003800000 */
.L_x_49:
        /* <DEDUP_REMOVED lines=19> */
.L_x_50:
[----:B------:R-:W-:Y:S05]  /*04f0*/  BSYNC B0 ;  /* 0x0000000000007941 */ /* 0x000fea0003800000 */
.L_x_48:
[----:B------:R-:W0:Y:S01]  /*0500*/  LDC R4, c[0x0][0x2c4] ;  /* 0x0000b100ff047b82 */ /* 0x000e220000000800 */
[----:B------:R-:W-:Y:S01]  /*0510*/  IMAD.MOV.U32 R12, RZ, RZ, RZ ;  /* 0x000000ffff0c7224 */ /* 0x000fe200078e00ff */
[----:B------:R-:W-:Y:S01]  /*0520*/  BSSY B0, `(.L_x_51) ;  /* 0x000003b000007945 */ /* 0x000fe20003800000 */
[----:B0-----:R-:W-:Y:S01]  /*0530*/  IABS R11, R4 ;  /* 0x00000004000b7213 */ /* 0x001fe20000000000 */
[----:B------:R-:W-:-:S03]  /*0540*/  VIADD R6, R4, 0xffffffff ;  /* 0xffffffff04067836 */ /* 0x000fc60000000000 */
        /* <DEDUP_REMOVED lines=11> */
[----:B------:R-:W-:Y:S01]  /*0600*/  IMAD R10, R11, R10, R3 ;  /* 0x0000000a0b0a7224 */ /* 0x000fe200078e0203 */
[----:B------:R-:W-:-:S04]  /*0610*/  LOP3.LUT R3, R2, R11, RZ, 0x3c, !PT ;  /* 0x0000000b02037212 */ /* 0x000fc800078e3cff */
[----:B------:R-:W-:Y:S02]  /*0620*/  ISETP.GT.U32.AND P1, PT, R11, R10, PT ;  /* 0x0000000a0b00720c */ /* 0x000fe40003f24070 */
[----:B------:R-:W-:-:S11]  /*0630*/  ISETP.GE.AND P0, PT, R3, RZ, PT ;  /* 0x000000ff0300720c */ /* 0x000fd60003f06270 */
[----:B------:R-:W-:Y:S02]  /*0640*/  @!P1 IMAD.IADD R10, R10, 0x1, -R11 ;  /* 0x000000010a0a9824 */ /* 0x000fe400078e0a0b */
[----:B------:R-:W-:Y:S01]  /*0650*/  @!P1 VIADD R7, R7, 0x1 ;  /* 0x0000000107079836 */ /* 0x000fe20000000000 */
[----:B------:R-:W-:Y:S02]  /*0660*/  ISETP.NE.AND P1, PT, R4, RZ, PT ;  /* 0x000000ff0400720c */ /* 0x000fe40003f25270 */
[----:B------:R-:W-:-:S13]  /*0670*/  ISETP.GE.U32.AND P2, PT, R10, R11, PT ;  /* 0x0000000b0a00720c */ /* 0x000fda0003f46070 */
[----:B------:R-:W-:-:S04]  /*0680*/  @P2 VIADD R7, R7, 0x1 ;  /* 0x0000000107072836 */ /* 0x000fc80000000000 */
[----:B------:R-:W-:Y:S01]  /*0690*/  @!P0 IMAD.MOV R7, RZ, RZ, -R7 ;  /* 0x000000ffff078224 */ /* 0x000fe200078e0a07 */
[----:B------:R-:W-:-:S04]  /*06a0*/  @!P1 LOP3.LUT R7, RZ, R11, RZ, 0x33, !PT ;  /* 0x0000000bff079212 */ /* 0x000fc800078e33ff */
[----:B------:R-:W-:Y:S02]  /*06b0*/  ISETP.LT.U32.AND P0, PT, R28, R7, PT ;  /* 0x000000071c00720c */ /* 0x000fe40003f01070 */
[----:B------:R-:W-:-:S04]  /*06c0*/  SHF.R.S32.HI R4, RZ, 0x1f, R7 ;  /* 0x0000001fff047819 */ /* 0x000fc80000011407 */
        /* <DEDUP_REMOVED lines=13> */
.L_x_52:
        /* <DEDUP_REMOVED lines=19> */
.L_x_53:
[----:B------:R-:W-:Y:S05]  /*08d0*/  BSYNC B0 ;  /* 0x0000000000007941 */ /* 0x000fea0003800000 */
.L_x_51:
[----:B------:R-:W0:Y:S01]  /*08e0*/  LDC R7, c[0x0][0x2c4] ;  /* 0x0000b100ff077b82 */ /* 0x000e220000000800 */
[----:B------:R-:W-:Y:S01]  /*08f0*/  ULDC UR5, c[0x0][0x270] ;  /* 0x00009c0000057ab9 */ /* 0x000fe20000000800 */
[----:B------:R-:W-:Y:S01]  /*0900*/  BSSY B0, `(.L_x_54) ;  /* 0x000005d000007945 */ /* 0x000fe20003800000 */
[----:B------:R-:W-:Y:S01]  /*0910*/  UIADD3 UR4, UR5, -0x1, URZ ;  /* 0xffffffff05047890 */ /* 0x000fe2000fffe03f */
[----:B0-----:R-:W-:Y:S02]  /*0920*/  IABS R10, R7 ;  /* 0x00000007000a7213 */ /* 0x001fe40000000000 */
[----:B------:R-:W-:Y:S02]  /*0930*/  ISETP.GT.AND P3, PT, R7, RZ, PT ;  /* 0x000000ff0700720c */ /* 0x000fe40003f64270 */
[----:B------:R-:W0:Y:S08]  /*0940*/  I2F.RP R14, R10 ;  /* 0x0000000a000e7306 */ /* 0x000e300000209400 */
[----:B0-----:R-:W0:Y:S02]  /*0950*/  MUFU.RCP R12, R14 ;  /* 0x0000000e000c7308 */ /* 0x001e240000001000 */
[----:B0-----:R-:W-:-:S06]  /*0960*/  VIADD R12, R12, 0xffffffe ;  /* 0x0ffffffe0c0c7836 */ /* 0x001fcc0000000000 */
[----:B------:R-:W0:Y:S02]  /*0970*/  F2I.FTZ.U32.TRUNC.NTZ R13, R12 ;  /* 0x0000000c000d7305 */ /* 0x000e24000021f000 */
[--C-:B0-----:R-:W-:Y:S02]  /*0980*/  IMAD.MOV R3, RZ, RZ, -R13.reuse ;  /* 0x000000ffff037224 */ /* 0x101fe400078e0a0d */
[----:B------:R-:W-:Y:S02]  /*0990*/  IMAD.MOV.U32 R12, RZ, RZ, RZ ;  /* 0x000000ffff0c7224 */ /* 0x000fe400078e00ff */
[----:B------:R-:W-:Y:S01]  /*09a0*/  IMAD R4, R3, R10, RZ ;  /* 0x0000000a03047224 */ /* 0x000fe200078e02ff */
[----:B------:R-:W-:Y:S02]  /*09b0*/  IABS R3, R2 ;  /* 0x0000000200037213 */ /* 0x000fe40000000000 */
[----:B------:R-:W-:Y:S01]  /*09c0*/  LOP3.LUT R2, R2, R7, RZ, 0x3c, !PT ;  /* 0x0000000702027212 */ /* 0x000fe200078e3cff */
[----:B------:R-:W-:-:S03]  /*09d0*/  IMAD.HI.U32 R4, R13, R4, R12 ;  /* 0x000000040d047227 */ /* 0x000fc600078e000c */
[----:B------:R-:W-:Y:S01]  /*09e0*/  ISETP.GE.AND P1, PT, R2, RZ, PT ;  /* 0x000000ff0200720c */ /* 0x000fe20003f26270 */
[----:B------:R-:W-:Y:S01]  /*09f0*/  IMAD.MOV.U32 R11, RZ, RZ, R3 ;  /* 0x000000ffff0b7224 */ /* 0x000fe200078e0003 */
[----:B------:R-:W-:-:S03]  /*0a00*/  SHF.R.S32.HI R2, RZ, 0x1f, R7 ;  /* 0x0000001fff027819 */ /* 0x000fc60000011407 */
[----:B------:R-:W-:-:S04]  /*0a10*/  IMAD.HI.U32 R4, R4, R11, RZ ;  /* 0x0000000b04047227 */ /* 0x000fc800078e00ff */
[----:B------:R-:W-:-:S04]  /*0a20*/  IMAD.MOV R3, RZ, RZ, -R4 ;  /* 0x000000ffff037224 */ /* 0x000fc800078e0a04 */
[----:B------:R-:W-:-:S05]  /*0a30*/  IMAD R3, R10, R3, R11 ;  /* 0x000000030a037224 */ /* 0x000fca00078e020b */
[----:B------:R-:W-:-:S13]  /*0a40*/  ISETP.GT.U32.AND P2, PT, R10, R3, PT ;  /* 0x000000030a00720c */ /* 0x000fda0003f44070 */
[----:B------:R-:W-:Y:S02]  /*0a50*/  @!P2 IMAD.IADD R3, R3, 0x1, -R10 ;  /* 0x000000010303a824 */ /* 0x000fe400078e0a0a */
[----:B------:R-:W-:Y:S01]  /*0a60*/  @!P2 VIADD R4, R4, 0x1 ;  /* 0x000000010404a836 */ /* 0x000fe20000000000 */
[----:B------:R-:W-:Y:S02]  /*0a70*/  ISETP.NE.AND P2, PT, R7, RZ, PT ;  /* 0x000000ff0700720c */ /* 0x000fe40003f45270 */
[----:B------:R-:W-:Y:S02]  /*0a80*/  ISETP.GE.U32.AND P0, PT, R3, R10, PT ;  /* 0x0000000a0300720c */ /* 0x000fe40003f06070 */
[----:B------:R-:W-:Y:S02]  /*0a90*/  LEA.HI.SX32 R3, R7, 0x1, 0x1 ;  /* 0x0000000107037811 */ /* 0x000fe400078f0aff */
[----:B------:R-:W-:-:S09]  /*0aa0*/  @!P3 IADD3 R3, R2, RZ, RZ ;  /* 0x000000ff0203b210 */ /* 0x000fd20007ffe0ff */
[----:B------:R-:W-:-:S04]  /*0ab0*/  @P0 VIADD R4, R4, 0x1 ;  /* 0x0000000104040836 */ /* 0x000fc80000000000 */
[----:B------:R-:W-:Y:S01]  /*0ac0*/  @!P1 IMAD.MOV R4, RZ, RZ, -R4 ;  /* 0x000000ffff049224 */ /* 0x000fe200078e0a04 */
[----:B------:R-:W-:-:S05]  /*0ad0*/  @!P2 LOP3.LUT R4, RZ, R7, RZ, 0x33, !PT ;  /* 0x00000007ff04a212 */ /* 0x000fca00078e33ff */
[----:B------:R-:W-:-:S05]  /*0ae0*/  IMAD R3, R3, R4, RZ ;  /* 0x0000000403037224 */ /* 0x000fca00078e02ff */
[-C--:B------:R-:W-:Y:S02]  /*0af0*/  IABS R13, R3.reuse ;  /* 0x00000003000d7213 */ /* 0x080fe40000000000 */
[----:B------:R-:W-:Y:S02]  /*0b00*/  IABS R2, R3 ;  /* 0x0000000300027213 */ /* 0x000fe40000000000 */
[----:B------:R-:W0:Y:S01]  /*0b10*/  I2F.RP R12, R13 ;  /* 0x0000000d000c7306 */ /* 0x000e220000209400 */
[----:B------:R-:W-:Y:S02]  /*0b20*/  VIADD R4, R13, UR4 ;  /* 0x000000040d047c36 */ /* 0x000fe40008000000 */
[----:B------:R-:W-:-:S05]  /*0b30*/  IMAD.MOV R2, RZ, RZ, -R2 ;  /* 0x000000ffff027224 */ /* 0x000fca00078e0a02 */
[----:B0-----:R-:W0:Y:S02]  /*0b40*/  MUFU.RCP R18, R12 ;  /* 0x0000000c00127308 */ /* 0x001e240000001000 */
[----:B0-----:R-:W-:-:S06]  /*0b50*/  VIADD R18, R18, 0xffffffe ;  /* 0x0ffffffe12127836 */ /* 0x001fcc0000000000 */
[----:B------:R-:W0:Y:S02]  /*0b60*/  F2I.FTZ.U32.TRUNC.NTZ R19, R18 ;  /* 0x0000001200137305 */ /* 0x000e24000021f000 */
[----:B0-----:R-:W-:Y:S02]  /*0b70*/  IMAD.MOV R10, RZ, RZ, -R19 ;  /* 0x000000ffff0a7224 */ /* 0x001fe400078e0a13 */
[----:B------:R-:W-:Y:S02]  /*0b80*/  IMAD.MOV.U32 R18, RZ, RZ, RZ ;  /* 0x000000ffff127224 */ /* 0x000fe400078e00ff */
[----:B------:R-:W-:Y:S01]  /*0b90*/  IMAD R11, R10, R13, RZ ;  /* 0x0000000d0a0b7224 */ /* 0x000fe200078e02ff */
[----:B------:R-:W-:-:S03]  /*0ba0*/  IABS R10, R4 ;  /* 0x00000004000a7213 */ /* 0x000fc60000000000 */
[----:B------:R-:W-:-:S06]  /*0bb0*/  IMAD.HI.U32 R11, R19, R11, R18 ;  /* 0x0000000b130b7227 */ /* 0x000fcc00078e0012 */
[----:B------:R-:W-:-:S04]  /*0bc0*/  IMAD.HI.U32 R11, R11, R10, RZ ;  /* 0x0000000a0b0b7227 */ /* 0x000fc800078e00ff */
[----:B------:R-:W-:-:S05]  /*0bd0*/  IMAD R2, R11, R2, R10 ;  /* 0x000000020b027224 */ /* 0x000fca00078e020a */
[----:B------:R-:W-:-:S13]  /*0be0*/  ISETP.GT.U32.AND P1, PT, R13, R2, PT ;  /* 0x000000020d00720c */ /* 0x000fda0003f24070 */
[-C--:B------:R-:W-:Y:S01]  /*0bf0*/  @!P1 IADD3 R2, R2, -R13.reuse, RZ ;  /* 0x8000000d02029210 */ /* 0x080fe20007ffe0ff */
[----:B------:R-:W-:Y:S01]  /*0c00*/  @!P1 VIADD R11, R11, 0x1 ;  /* 0x000000010b0b9836 */ /* 0x000fe20000000000 */
[----:B------:R-:W-:Y:S02]  /*0c10*/  ISETP.NE.AND P1, PT, R3, RZ, PT ;  /* 0x000000ff0300720c */ /* 0x000fe40003f25270 */
[-C--:B------:R-:W-:Y:S02]  /*0c20*/  ISETP.GE.U32.AND P2, PT, R2, R13.reuse, PT ;  /* 0x0000000d0200720c */ /* 0x080fe40003f46070 */
[----:B------:R-:W-:-:S04]  /*0c30*/  LOP3.LUT R2, R4, R13, RZ, 0x3c, !PT ;  /* 0x0000000d04027212 */ /* 0x000fc800078e3cff */
[----:B------:R-:W-:-:S07]  /*0c40*/  ISETP.GE.AND P0, PT, R2, RZ, PT ;  /* 0x000000ff0200720c */ /* 0x000fce0003f06270 */
[----:B------:R-:W-:-:S06]  /*0c50*/  @P2 VIADD R11, R11, 0x1 ;  /* 0x000000010b0b2836 */ /* 0x000fcc0000000000 */
        /* <DEDUP_REMOVED lines=8> */
[----:B------:R-:W-:Y:S01]  /*0ce0*/  ISETP.NE.U32.AND P1, PT, R2, RZ, PT ;  /* 0x000000ff0200720c */ /* 0x000fe20003f25070 */
[----:B------:R-:W-:-:S12]  /*0cf0*/  IMAD R2, R7, UR5, RZ ;  /* 0x0000000507027c24 */ /* 0x000fd8000f8e02ff */
[----:B------:R-:W-:Y:S05]  /*0d00*/  @!P1 BRA `(.L_x_55) ;  /* 0x0000000000249947 */ /* 0x000fea0003800000 */
[----:B------:R-:W-:Y:S01]  /*0d10*/  IMAD.MOV.U32 R18, RZ, RZ, R22 ;  /* 0x000000ffff127224 */ /* 0x000fe200078e0016 */
[----:B------:R-:W-:Y:S01]  /*0d20*/  MOV R28, R14 ;  /* 0x0000000e001c7202 */ /* 0x000fe20000000f00 */
[----:B------:R-:W-:Y:S01]  /*0d30*/  IMAD.MOV.U32 R17, RZ, RZ, R23 ;  /* 0x000000ffff117224 */ /* 0x000fe200078e0017 */
[----:B------:R-:W-:Y:S02]  /*0d40*/  MOV R25, R13 ;  /* 0x0000000d00197202 */ /* 0x000fe40000000f00 */
[----:B------:R-:W-:Y:S02]  /*0d50*/  MOV R26, 0xd70 ;  /* 0x00000d70001a7802 */ /* 0x000fe40000000f00 */
[----:B------:R-:W-:Y:S05]  /*0d60*/  CALL.REL.NOINC `($__internal_1_$__cuda_sm20_div_s64) ;  /* 0x00000038007c7944 */ /* 0x000fea0003c00000 */
[----:B------:R-:W-:Y:S02]  /*0d70*/  MOV R38, R22 ;  /* 0x0000001600267202 */ /* 0x000fe40000000f00 */
[----:B------:R-:W-:Y:S01]  /*0d80*/  MOV R39, R23 ;  /* 0x0000001700277202 */ /* 0x000fe20000000f00 */
[----:B------:R-:W-:Y:S05]  /*0d90*/  BRA `(.L_x_56) ;  /* 0x00000000004c7947 */ /* 0x000fea0003800000 */
.L_x_55:
        /* <DEDUP_REMOVED lines=19> */
.L_x_56:
[----:B------:R-:W-:Y:S05]  /*0ed0*/  BSYNC B0 ;  /* 0x0000000000007941 */ /* 0x000fea0003800000 */
.L_x_54:
[-C--:B------:R-:W-:Y:S01]  /*0ee0*/  IABS R7, R2.reuse ;  /* 0x0000000200077213 */ /* 0x080fe20000000000 */
[----:B------:R-:W-:Y:S01]  /*0ef0*/  BSSY B0, `(.L_x_57) ;  /* 0x000003b000007945 */ /* 0x000fe20003800000 */
[----:B------:R-:W-:Y:S02]  /*0f00*/  IABS R10, R2 ;  /* 0x00000002000a7213 */ /* 0x000fe40000000000 */
[----:B------:R-:W0:Y:S01]  /*0f10*/  I2F.RP R17, R7 ;  /* 0x0000000700117306 */ /* 0x000e220000209400 */
[----:B------:R-:W-:Y:S02]  /*0f20*/  IMAD.IADD R6, R6, 0x1, R7 ;  /* 0x0000000106067824 */ /* 0x000fe400078e0207 */
[----:B------:R-:W-:-:S03]  /*0f30*/  IMAD.MOV R10, RZ, RZ, -R10 ;  /* 0x000000ffff0a7224 */ /* 0x000fc600078e0a0a */
[----:B------:R-:W-:Y:S02]  /*0f40*/  IABS R11, R6 ;  /* 0x00000006000b7213 */ /* 0x000fe40000000000 */
[----:B0-----:R-:W0:Y:S02]  /*0f50*/  MUFU.RCP R18, R17 ;  /* 0x0000001100127308 */ /* 0x001e240000001000 */
[----:B0-----:R-:W-:-:S06]  /*0f60*/  VIADD R18, R18, 0xffffffe ;  /* 0x0ffffffe12127836 */ /* 0x001fcc0000000000 */
[----:B------:R-:W0:Y:S02]  /*0f70*/  F2I.FTZ.U32.TRUNC.NTZ R19, R18 ;  /* 0x0000001200137305 */ /* 0x000e24000021f000 */
[----:B0-----:R-:W-:Y:S02]  /*0f80*/  IMAD.MOV R12, RZ, RZ, -R19 ;  /* 0x000000ffff0c7224 */ /* 0x001fe400078e0a13 */
[----:B------:R-:W-:Y:S02]  /*0f90*/  IMAD.MOV.U32 R18, RZ, RZ, RZ ;  /* 0x000000ffff127224 */ /* 0x000fe400078e00ff */
[----:B------:R-:W-:-:S04]  /*0fa0*/  IMAD R12, R12, R7, RZ ;  /* 0x000000070c0c7224 */ /* 0x000fc800078e02ff */
[----:B------:R-:W-:-:S06]  /*0fb0*/  IMAD.HI.U32 R12, R19, R12, R18 ;  /* 0x0000000c130c7227 */ /* 0x000fcc00078e0012 */
[----:B------:R-:W-:-:S04]  /*0fc0*/  IMAD.HI.U32 R12, R12, R11, RZ ;  /* 0x0000000b0c0c7227 */ /* 0x000fc800078e00ff */
[----:B------:R-:W-:-:S05]  /*0fd0*/  IMAD R10, R12, R10, R11 ;  /* 0x0000000a0c0a7224 */ /* 0x000fca00078e020b */
[----:B------:R-:W-:-:S13]  /*0fe0*/  ISETP.GT.U32.AND P1, PT, R7, R10, PT ;  /* 0x0000000a0700720c */ /* 0x000fda0003f24070 */
[----:B------:R-:W-:Y:S02]  /*0ff0*/  @!P1 IMAD.IADD R10, R10, 0x1, -R7 ;  /* 0x000000010a0a9824 */ /* 0x000fe400078e0a07 */
        /* <DEDUP_REMOVED lines=23> */
.L_x_58:
        /* <DEDUP_REMOVED lines=19> */
.L_x_59:
[----:B------:R-:W-:Y:S05]  /*12a0*/  BSYNC B0 ;  /* 0x0000000000007941 */ /* 0x000fea0003800000 */
.L_x_57:
[----:B------:R-:W0:Y:S01]  /*12b0*/  S2R R7, SR_TID.X ;  /* 0x0000000000077919 */ /* 0x000e220000002100 */
[----:B------:R-:W-:Y:S01]  /*12c0*/  IADD3 R18, P0, R20, -UR7, RZ ;  /* 0x8000000714127c10 */ /* 0x000fe2000ff1e0ff */
[----:B------:R-:W-:Y:S01]  /*12d0*/  ULDC UR5, c[0x0][0x3c4] ;  /* 0x0000f10000057ab9 */ /* 0x000fe20000000800 */
[----:B------:R-:W-:Y:S01]  /*12e0*/  ULDC.64 UR8, c[0x0][0x208] ;  /* 0x0000820000087ab9 */ /* 0x000fe20000000a00 */
[----:B0-----:R-:W-:-:S04]  /*12f0*/  SHF.R.S32.HI R26, RZ, 0x1f, R7 ;  /* 0x0000001fff1a7819 */ /* 0x001fc80000011407 */
[----:B------:R-:W-:-:S04]  /*1300*/  LEA.HI R11, R26, R7, RZ, 0x2 ;  /* 0x000000071a0b7211 */ /* 0x000fc800078f10ff */
[----:B------:R-:W-:Y:S02]  /*1310*/  LOP3.LUT R8, R11, 0xfffffffc, RZ, 0xc0, !PT ;  /* 0xfffffffc0b087812 */ /* 0x000fe400078ec0ff */
[----:B------:R-:W-:-:S03]  /*1320*/  SHF.R.S32.HI R11, RZ, 0x2, R11 ;  /* 0x00000002ff0b7819 */ /* 0x000fc6000001140b */
[----:B------:R-:W-:Y:S01]  /*1330*/  IMAD.IADD R17, R7, 0x1, -R8 ;  /* 0x0000000107117824 */ /* 0x000fe200078e0a08 */
[----:B------:R-:W-:Y:S01]  /*1340*/  IADD3.X R8, R5, ~UR6, RZ, P0, !PT ;  /* 0x8000000605087c10 */ /* 0x000fe200087fe4ff */
[----:B------:R-:W-:-:S03]  /*1350*/  VIADD R25, R11, 0x20 ;  /* 0x000000200b197836 */ /* 0x000fc60000000000 */
[----:B------:R-:W-:Y:S02]  /*1360*/  ISETP.GT.U32.AND P2, PT, R18, R17, PT ;  /* 0x000000111200720c */ /* 0x000fe40003f44070 */
[----:B------:R-:W-:Y:S02]  /*1370*/  SHF.R.S32.HI R21, RZ, 0x1f, R17 ;  /* 0x0000001fff157819 */ /* 0x000fe40000011411 */
[----:B------:R-:W-:Y:S02]  /*1380*/  IADD3 R32, P0, R17, UR7, RZ ;  /* 0x0000000711207c10 */ /* 0x000fe4000ff1e0ff */
[----:B------:R-:W-:Y:S02]  /*1390*/  ISETP.GT.AND.EX P2, PT, R8, R21, PT, P2 ;  /* 0x000000150800720c */ /* 0x000fe40003f44320 */
[----:B------:R-:W-:Y:S02]  /*13a0*/  IADD3.X R33, R21, UR6, RZ, P0, !PT ;  /* 0x0000000615217c10 */ /* 0x000fe400087fe4ff */
[----:B------:R-:W-:-:S02]  /*13b0*/  ISETP.GE.OR P3, PT, R11, UR5, !P2 ;  /* 0x000000050b007c0c */ /* 0x000fc4000d766670 */
[----:B------:R-:W-:-:S11]  /*13c0*/  ISETP.GE.OR P2, PT, R25, UR5, !P2 ;  /* 0x0000000519007c0c */ /* 0x000fd6000d746670 */
[----:B------:R-:W0:Y:S01]  /*13d0*/  @!P3 LDC.64 R18, c[0x0][0x2b8] ;  /* 0x0000ae00ff12bb82 */ /* 0x000e220000000a00 */
[----:B------:R-:W-:Y:S01]  /*13e0*/  @!P3 SHF.R.S32.HI R29, RZ, 0x1f, R11 ;  /* 0x0000001fff1db819 */ /* 0x000fe2000001140b */
[--C-:B------:R-:W-:Y:S01]  /*13f0*/  @!P2 IMAD.MOV.U32 R30, RZ, RZ, R32.reuse ;  /* 0x000000ffff1ea224 */ /* 0x100fe200078e0020 */
[----:B------:R-:W-:Y:S01]  /*1400*/  @!P2 SHF.R.S32.HI R21, RZ, 0x1f, R25 ;  /* 0x0000001fff15a819 */ /* 0x000fe20000011419 */
[--C-:B------:R-:W-:Y:S02]  /*1410*/  @!P2 IMAD.MOV.U32 R31, RZ, RZ, R33.reuse ;  /* 0x000000ffff1fa224 */ /* 0x100fe400078e0021 */
[-C--:B------:R-:W-:Y:S02]  /*1420*/  @!P3 IMAD R28, R29, R20.reuse, RZ ;  /* 0x000000141d1cb224 */ /* 0x080fe400078e02ff */
[----:B------:R-:W1:Y:S01]  /*1430*/  @!P2 LDC.64 R8, c[0x0][0x2b8] ;  /* 0x0000ae00ff08ab82 */ /* 0x000e620000000a00 */
[----:B------:R-:W-:Y:S02]  /*1440*/  @!P2 IMAD R24, R21, R20, RZ ;  /* 0x000000141518a224 */ /* 0x000fe400078e02ff */
[----:B------:R-:W-:-:S04]  /*1450*/  @!P3 IMAD.WIDE.U32 R32, R20, R11, R32 ;  /* 0x0000000b1420b225 */ /* 0x000fc800078e0020 */
[----:B------:R-:W-:Y:S02]  /*1460*/  @!P3 IMAD R21, R11, R5, R28 ;  /* 0x000000050b15b224 */ /* 0x000fe400078e021c */
[----:B------:R-:W-:-:S04]  /*1470*/  @!P2 IMAD.WIDE.U32 R30, R20, R25, R30 ;  /* 0x00000019141ea225 */ /* 0x000fc800078e001e */
[----:B------:R-:W-:Y:S02]  /*1480*/  @!P2 IMAD R24, R25, R5, R24 ;  /* 0x000000051918a224 */ /* 0x000fe400078e0218 */
[----:B------:R-:W-:Y:S01]  /*1490*/  @!P3 IMAD.IADD R21, R33, 0x1, R21 ;  /* 0x000000012115b824 */ /* 0x000fe200078e0215 */
[----:B0-----:R-:W-:Y:S01]  /*14a0*/  @!P3 LEA R18, P1, R32, R18, 0x2 ;  /* 0x000000122012b211 */ /* 0x001fe200078210ff */
[----:B------:R-:W-:-:S03]  /*14b0*/  @!P2 IMAD.IADD R24, R31, 0x1, R24 ;  /* 0x000000011f18a824 */ /* 0x000fc600078e0218 */
[----:B------:R-:W-:Y:S01]  /*14c0*/  @!P3 LEA.HI.X R19, R32, R19, R21, 0x2, P1 ;  /* 0x000000132013b211 */ /* 0x000fe200008f1415 */
[----:B------:R-:W-:Y:S01]  /*14d0*/  IMAD.MOV.U32 R21, RZ, RZ, -0x800000 ;  /* 0xff800000ff157424 */ /* 0x000fe200078e00ff */
[----:B-1----:R-:W-:Y:S01]  /*14e0*/  @!P2 LEA R28, P0, R30, R8, 0x2 ;  /* 0x000000081e1ca211 */ /* 0x002fe200078010ff */
[----:B------:R-:W-:-:S04]  /*14f0*/  IMAD.MOV.U32 R8, RZ, RZ, -0x800000 ;  /* 0xff800000ff087424 */ /* 0x000fc800078e00ff */
[----:B------:R-:W2:Y:S01]  /*1500*/  @!P3 LDG.E R21, desc[UR8][R18.64] ;  /* 0x000000081215b981 */ /* 0x000ea2000c1e1900 */
[----:B------:R-:W-:-:S05]  /*1510*/  @!P2 LEA.HI.X R29, R30, R9, R24, 0x2, P0 ;  /* 0x000000091e1da211 */ /* 0x000fca00000f1418 */
[----:B------:R-:W3:Y:S01]  /*1520*/  @!P2 LDG.E R8, desc[UR8][R28.64] ;  /* 0x000000081c08a981 */ /* 0x000ee2000c1e1900 */
[----:B------:R-:W0:Y:S01]  /*1530*/  S2R R34, SR_CgaCtaId ;  /* 0x0000000000227919 */ /* 0x000e220000008800 */
[----:B------:R-:W-:Y:S02]  /*1540*/  LEA.HI R26, R26, R7, RZ, 0x5 ;  /* 0x000000071a1a7211 */ /* 0x000fe400078f28ff */
[----:B------:R-:W-:Y:S02]  /*1550*/  MOV R9, 0x400 ;  /* 0x0000040000097802 */ /* 0x000fe40000000f00 */
[----:B------:R-:W-:Y:S02]  /*1560*/  LOP3.LUT R24, R26, 0xffffffe0, RZ, 0xc0, !PT ;  /* 0xffffffe01a187812 */ /* 0x000fe400078ec0ff */
[C---:B------:R-:W-:Y:S02]  /*1570*/  ISETP.GT.AND P0, PT, R7.reuse, 0xff, PT ;  /* 0x000000ff0700780c */ /* 0x040fe40003f04270 */
[C---:B------:R-:W-:Y:S01]  /*1580*/  ISETP.GT.AND P3, PT, R7.reuse, 0x7f, PT ;  /* 0x0000007f0700780c */ /* 0x040fe20003f64270 */
[----:B------:R-:W-:Y:S01]  /*1590*/  IMAD.IADD R35, R7, 0x1, -R24 ;  /* 0x0000000107237824 */ /* 0x000fe200078e0a18 */
[----:B0-----:R-:W-:Y:S01]  /*15a0*/  LEA R34, R34, R9, 0x18 ;  /* 0x0000000922227211 */ /* 0x001fe200078ec0ff */
[----:B------:R-:W-:Y:S01]  /*15b0*/  IMAD.MOV.U32 R32, RZ, RZ, -0x800000 ;  /* 0xff800000ff207424 */ /* 0x000fe200078e00ff */
[----:B------:R-:W0:Y:S03]  /*15c0*/  LDC R9, c[0x0][0x2c4] ;  /* 0x0000b100ff097b82 */ /* 0x000e260000000800 */
[----:B------:R-:W-:-:S04]  /*15d0*/  IMAD R24, R11, 0x14, R34 ;  /* 0x000000140b187824 */ /* 0x000fc800078e0222 */
[----:B------:R-:W-:Y:S01]  /*15e0*/  IMAD R24, R17, 0x4, R24 ;  /* 0x0000000411187824 */ /* 0x000fe200078e0218 */
[----:B------:R-:W-:Y:S01]  /*15f0*/  SHF.R.S32.HI R11, RZ, 0x5, R26 ;  /* 0x00000005ff0b7819 */ /* 0x000fe2000001141a */
[----:B------:R-:W-:Y:S02]  /*1600*/  IMAD R34, R35, 0x14, R34 ;  /* 0x0000001423227824 */ /* 0x000fe400078e0222 */
[----:B------:R-:W-:Y:S02]  /*1610*/  IMAD.MOV.U32 R33, RZ, RZ, -0x800000 ;  /* 0xff800000ff217424 */ /* 0x000fe400078e00ff */
[----:B------:R-:W-:Y:S01]  /*1620*/  IMAD R34, R11, 0x4, R34 ;  /* 0x000000040b227824 */ /* 0x000fe200078e0222 */
[----:B0-----:R-:W-:Y:S01]  /*1630*/  IABS R17, R9 ;  /* 0x0000000900117213 */ /* 0x001fe20000000000 */
[----:B--2---:R-:W-:Y:S04]  /*1640*/  @!P0 STS [R24], R21 ;  /* 0x0000001518008388 */ /* 0x004fe80000000800 */
[----:B---3--:R-:W-:Y:S01]  /*1650*/  @!P3 STS [R24+0x280], R8 ;  /* 0x000280081800b388 */ /* 0x008fe20000000800 */
[----:B------:R-:W-:Y:S06]  /*1660*/  BAR.SYNC.DEFER_BLOCKING 0x0 ;  /* 0x0000000000007b1d */ /* 0x000fec0000010000 */
[----:B------:R-:W-:Y:S04]  /*1670*/  @!P3 LDS R32, [R34] ;  /* 0x000000002220b984 */ /* 0x000fe80000000800 */
[----:B------:R-:W0:Y:S02]  /*1680*/  @!P3 LDS R33, [R34+0x280] ;  /* 0x000280002221b984 */ /* 0x000e240000000800 */
[----:B0-----:R-:W-:-:S05]  /*1690*/  FMNMX.FTZ R26, R32, R33, !PT ;  /* 0x00000021201a7209 */ /* 0x001fca0007810000 */
[----:B------:R-:W0:Y:S02]  /*16a0*/  SHFL.BFLY PT, R19, R26, 0x10, 0x1f ;  /* 0x0e001f001a137f89 */ /* 0x000e2400000e0000 */
[----:B0-----:R-:W-:-:S05]  /*16b0*/  FMNMX.FTZ R19, R26, R19, !PT ;  /* 0x000000131a137209 */ /* 0x001fca0007810000 */
[----:B------:R-:W0:Y:S01]  /*16c0*/  SHFL.BFLY PT, R18, R19, 0x8, 0x1f ;  /* 0x0d001f0013127f89 */ /* 0x000e2200000e0000 */
[----:B------:R-:W-:Y:S01]  /*16d0*/  IMAD.MOV.U32 R8, RZ, RZ, R17 ;  /* 0x000000ffff087224 */ /* 0x000fe200078e0011 */
[----:B0-----:R-:W-:-:S05]  /*16e0*/  FMNMX.FTZ R18, R19, R18, !PT ;  /* 0x0000001213127209 */ /* 0x001fca0007810000 */
[----:B------:R-:W0:Y:S01]  /*16f0*/  SHFL.BFLY PT, R21, R18, 0x4, 0x1f ;  /* 0x0c801f0012157f89 */ /* 0x000e2200000e0000 */
[----:B------:R-:W1:Y:S08]  /*1700*/  I2F.RP R25, R8 ;  /* 0x0000000800197306 */ /* 0x000e700000209400 */
[----:B-1----:R-:W1:Y:S01]  /*1710*/  MUFU.RCP R28, R25 ;  /* 0x00000019001c7308 */ /* 0x002e620000001000 */
[----:B0-----:R-:W-:-:S05]  /*1720*/  FMNMX.FTZ R21, R18, R21, !PT ;  /* 0x0000001512157209 */ /* 0x001fca0007810000 */
[----:B------:R-:W0:Y:S01]  /*1730*/  SHFL.BFLY PT, R24, R21, 0x2, 0x1f ;  /* 0x0c401f0015187f89 */ /* 0x000e2200000e0000 */
[----:B-1----:R-:W-:-:S04]  /*1740*/  VIADD R28, R28, 0xffffffe ;  /* 0x0ffffffe1c1c7836 */ /* 0x002fc80000000000 */
[----:B------:R1:W2:Y:S01]  /*1750*/  F2I.FTZ.U32.TRUNC.NTZ R29, R28 ;  /* 0x0000001c001d7305 */ /* 0x0002a2000021f000 */
[----:B0-----:R-:W-:-:S05]  /*1760*/  FMNMX.FTZ R24, R21, R24, !PT ;  /* 0x0000001815187209 */ /* 0x001fca0007810000 */
[----:B------:R-:W0:Y:S01]  /*1770*/  SHFL.BFLY PT, R19, R24, 0x1, 0x1f ;  /* 0x0c201f0018137f89 */ /* 0x000e2200000e0000 */
[----:B-1----:R-:W-:Y:S01]  /*1780*/  HFMA2.MMA R28, -RZ, RZ, 0, 0 ;  /* 0x00000000ff1c7435 */ /* 0x002fe200000001ff */
[----:B--2---:R-:W-:-:S04]  /*1790*/  IMAD.MOV R17, RZ, RZ, -R29 ;  /* 0x000000ffff117224 */ /* 0x004fc800078e0a1d */
[----:B------:R-:W-:Y:S01]  /*17a0*/  IMAD R18, R17, R8, RZ ;  /* 0x0000000811127224 */ /* 0x000fe200078e02ff */
[----:B------:R-:W-:-:S04]  /*17b0*/  IABS R17, R6 ;  /* 0x0000000600117213 */ /* 0x000fc80000000000 */
[----:B------:R-:W-:-:S04]  /*17c0*/  IMAD.HI.U32 R18, R29, R18, R28 ;  /* 0x000000121d127227 */ /* 0x000fc800078e001c */
[----:B------:R-:W-:-:S04]  /*17d0*/  IMAD.MOV.U32 R21, RZ, RZ, R17 ;  /* 0x000000ffff157224 */ /* 0x000fc800078e0011 */
[----:B------:R-:W-:Y:S01]  /*17e0*/  IMAD.HI.U32 R17, R18, R21, RZ ;  /* 0x0000001512117227 */ /* 0x000fe200078e00ff */
[----:B0-----:R-:W-:-:S03]  /*17f0*/  FMNMX.FTZ R19, R24, R19, !PT ;  /* 0x0000001318137209 */ /* 0x001fc60007810000 */
[----:B------:R-:W-:Y:S01]  /*1800*/  IMAD.MOV R18, RZ, RZ, -R17 ;  /* 0x000000ffff127224 */ /* 0x000fe200078e0a11 */
[----:B------:R-:W-:-:S03]  /*1810*/  FSETP.NEU.FTZ.AND P0, PT, R19, -INF , PT ;  /* 0xff8000001300780b */ /* 0x000fc60003f1d000 */
[----:B------:R-:W-:Y:S01]  /*1820*/  IMAD R21, R8, R18, R21 ;  /* 0x0000001208157224 */ /* 0x000fe200078e0215 */
[----:B------:R-:W-:-:S04]  /*1830*/  FSEL R18, R19, RZ, P0 ;  /* 0x000000ff13127208 */ /* 0x000fc80000000000 */
[----:B------:R-:W-:Y:S01]  /*1840*/  ISETP.GT.U32.AND P0, PT, R8, R21, PT ;  /* 0x000000150800720c */ /* 0x000fe20003f04070 */
[C---:B------:R-:W-:Y:S01]  /*1850*/  FADD.FTZ R24, -R18.reuse, R32 ;  /* 0x0000002012187221 */ /* 0x040fe20000010100 */
[----:B------:R-:W-:-:S03]  /*1860*/  FADD.FTZ R19, -R18, R33 ;  /* 0x0000002112137221 */ /* 0x000fc60000010100 */
[----:B------:R-:W-:Y:S01]  /*1870*/  FMUL.FTZ R24, R24, 1.4426950216293334961 ;  /* 0x3fb8aa3b18187820 */ /* 0x000fe20000410000 */
[----:B------:R-:W-:-:S05]  /*1880*/  FMUL.FTZ R19, R19, 1.4426950216293334961 ;  /* 0x3fb8aa3b13137820 */ /* 0x000fca0000410000 */
[----:B------:R-:W-:Y:S02]  /*1890*/  MUFU.EX2 R24, R24 ;  /* 0x0000001800187308 */ /* 0x000fe40000000800 */
[----:B------:R-:W-:-:S06]  /*18a0*/  @!P0 IMAD.IADD R21, R21, 0x1, -R8 ;  /* 0x0000000115158824 */ /* 0x000fcc00078e0a08 */
[----:B------:R-:W0:Y:S01]  /*18b0*/  MUFU.EX2 R19, R19 ;  /* 0x0000001300137308 */ /* 0x000e220000000800 */
[----:B------:R-:W-:Y:S02]  /*18c0*/  ISETP.GE.U32.AND P2, PT, R21, R8, PT ;  /* 0x000000081500720c */ /* 0x000fe40003f46070 */
[----:B------:R-:W-:Y:S01]  /*18d0*/  LOP3.LUT R6, R6, R9, RZ, 0x3c, !PT ;  /* 0x0000000906067212 */ /* 0x000fe200078e3cff */
[----:B------:R-:W-:-:S03]  /*18e0*/  @!P0 VIADD R17, R17, 0x1 ;  /* 0x0000000111118836 */ /* 0x000fc60000000000 */
[----:B------:R-:W-:Y:S02]  /*18f0*/  ISETP.GE.AND P1, PT, R6, RZ, PT ;  /* 0x000000ff0600720c */ /* 0x000fe40003f26270 */
[----:B------:R-:W-:Y:S01]  /*1900*/  ISETP.NE.AND P0, PT, R9, RZ, PT ;  /* 0x000000ff0900720c */ /* 0x000fe20003f05270 */
[----:B0-----:R-:W-:-:S04]  /*1910*/  FADD.FTZ R6, R24, R19 ;  /* 0x0000001318067221 */ /* 0x001fc80000010000 */
[----:B------:R-:W-:Y:S01]  /*1920*/  @P2 VIADD R17, R17, 0x1 ;  /* 0x0000000111112836 */ /* 0x000fe20000000000 */
[C---:B------:R-:W-:Y:S01]  /*1930*/  ISETP.GT.AND P4, PT, R2.reuse, RZ, PT ;  /* 0x000000ff0200720c */ /* 0x040fe20003f84270 */
[----:B------:R-:W0:Y:S02]  /*1940*/  SHFL.BFLY PT, R19, R6, 0x10, 0x1f ;  /* 0x0e001f0006137f89 */ /* 0x000e2400000e0000 */
[----:B------:R-:W-:Y:S02]  /*1950*/  IMAD.MOV.U32 R8, RZ, RZ, R17 ;  /* 0x000000ffff087224 */ /* 0x000fe400078e0011 */
[----:B------:R-:W1:Y:S01]  /*1960*/  LDC R17, c[0x0][0x270] ;  /* 0x00009c00ff117b82 */ /* 0x000e620000000800 */
[----:B------:R-:W-:Y:S01]  /*1970*/  SHF.R.S32.HI R21, RZ, 0x1f, R2 ;  /* 0x0000001fff157819 */ /* 0x000fe20000011402 */
[----:B------:R-:W-:Y:S01]  /*1980*/  @!P1 IMAD.MOV R8, RZ, RZ, -R8 ;  /* 0x000000ffff089224 */ /* 0x000fe200078e0a08 */
[----:B------:R-:W-:Y:S02]  /*1990*/  LEA.HI.SX32 R25, R2, 0x1, 0x1 ;  /* 0x0000000102197811 */ /* 0x000fe400078f0aff */
[----:B------:R-:W-:-:S03]  /*19a0*/  @!P0 LOP3.LUT R8, RZ, R9, RZ, 0x33, !PT ;  /* 0x00000009ff088212 */ /* 0x000fc600078e33ff */
[----:B------:R-:W-:-:S04]  /*19b0*/  @!P4 IMAD.MOV R25, RZ, RZ, R21 ;  /* 0x000000ffff19c224 */ /* 0x000fc800078e0215 */
[----:B------:R-:W-:-:S05]  /*19c0*/  IMAD R2, R25, R8, RZ ;  /* 0x0000000819027224 */ /* 0x000fca00078e02ff */
[----:B------:R-:W-:Y:S01]  /*19d0*/  IABS R29, R2 ;  /* 0x00000002001d7213 */ /* 0x000fe20000000000 */
[----:B0-----:R-:W-:-:S03]  /*19e0*/  FADD.FTZ R19, R6, R19 ;  /* 0x0000001306137221 */ /* 0x001fc60000010000 */
[----:B------:R-:W0:Y:S01]  /*19f0*/  I2F.RP R26, R29 ;  /* 0x0000001d001a7306 */ /* 0x000e220000209400 */
[----:B-1----:R-:W-:Y:S01]  /*1a00*/  IABS R21, R17 ;  /* 0x0000001100157213 */ /* 0x002fe20000000000 */
[----:B------:R-:W1:Y:S06]  /*1a10*/  SHFL.BFLY PT, R6, R19, 0x8, 0x1f ;  /* 0x0d001f0013067f89 */ /* 0x000e6c00000e0000 */
[----:B------:R-:W2:Y:S08]  /*1a20*/  I2F.U32.RP R25, R21 ;  /* 0x0000001500197306 */ /* 0x000eb00000209000 */
[----:B0-----:R-:W0:Y:S08]  /*1a30*/  MUFU.RCP R42, R26 ;  /* 0x0000001a002a7308 */ /* 0x001e300000001000 */
[----:B--2---:R-:W2:Y:S01]  /*1a40*/  MUFU.RCP R40, R25 ;  /* 0x0000001900287308 */ /* 0x004ea20000001000 */
[----:B-1----:R-:W-:-:S05]  /*1a50*/  FADD.FTZ R6, R19, R6 ;  /* 0x0000000613067221 */ /* 0x002fca0000010000 */
[----:B------:R-:W1:Y:S01]  /*1a60*/  SHFL.BFLY PT, R31, R6, 0x4, 0x1f ;  /* 0x0c801f00061f7f89 */ /* 0x000e6200000e0000 */
[----:B0-----:R-:W-:-:S04]  /*1a70*/  VIADD R42, R42, 0xffffffe ;  /* 0x0ffffffe2a2a7836 */ /* 0x001fc80000000000 */
[----:B------:R-:W0:Y:S01]  /*1a80*/  F2I.FTZ.U32.TRUNC.NTZ R43, R42 ;  /* 0x0000002a002b7305 */ /* 0x000e22000021f000 */
[----:B--2---:R-:W-:-:S07]  /*1a90*/  VIADD R40, R40, 0xffffffe ;  /* 0x0ffffffe28287836 */ /* 0x004fce0000000000 */
[----:B------:R-:W2:Y:S01]  /*1aa0*/  F2I.FTZ.U32.TRUNC.NTZ R41, R40 ;  /* 0x0000002800297305 */ /* 0x000ea2000021f000 */
[----:B0-----:R-:W-:Y:S02]  /*1ab0*/  IMAD.MOV R24, RZ, RZ, -R43 ;  /* 0x000000ffff187224 */ /* 0x001fe400078e0a2b */
[----:B-1----:R-:W-:Y:S02]  /*1ac0*/  FADD.FTZ R31, R6, R31 ;  /* 0x0000001f061f7221 */ /* 0x002fe40000010000 */
[----:B------:R-:W-:Y:S02]  /*1ad0*/  IMAD R37, R24, R29, RZ ;  /* 0x0000001d18257224 */ /* 0x000fe400078e02ff */
[----:B------:R-:W-:Y:S01]  /*1ae0*/  VIADD R24, R29, UR4 ;  /* 0x000000041d187c36 */ /* 0x000fe20008000000 */
[----:B--2---:R-:W-:Y:S01]  /*1af0*/  IADD3 R8, RZ, -R41, RZ ;  /* 0x80000029ff087210 */ /* 0x004fe20007ffe0ff */
[----:B------:R-:W-:Y:S01]  /*1b00*/  IMAD.MOV.U32 R42, RZ, RZ, RZ ;  /* 0x000000ffff2a7224 */ /* 0x000fe200078e00ff */
[----:B------:R-:W0:Y:S01]  /*1b10*/  SHFL.BFLY PT, R28, R31, 0x2, 0x1f ;  /* 0x0c401f001f1c7f89 */ /* 0x000e2200000e0000 */
[----:B------:R-:W-:-:S02]  /*1b20*/  IABS R25, R2 ;  /* 0x0000000200197213 */ /* 0x000fc40000000000 */
[----:B------:R-:W-:Y:S01]  /*1b30*/  IMAD.HI.U32 R37, R43, R37, R42 ;  /* 0x000000252b257227 */ /* 0x000fe200078e002a */
[----:B------:R-:W-:-:S03]  /*1b40*/  IABS R26, R24 ;  /* 0x00000018001a7213 */ /* 0x000fc60000000000 */
[----:B------:R-:W-:Y:S02]  /*1b50*/  IMAD R19, R8, R21, RZ ;  /* 0x0000001508137224 */ /* 0x000fe400078e02ff */
[----:B------:R-:W-:Y:S01]  /*1b60*/  IMAD.MOV.U32 R40, RZ, RZ, RZ ;  /* 0x000000ffff287224 */ /* 0x000fe200078e00ff */
[----:B------:R-:W-:Y:S01]  /*1b70*/  IABS R8, R17 ;  /* 0x0000001100087213 */ /* 0x000fe20000000000 */
[----:B------:R-:W-:Y:S01]  /*1b80*/  IMAD.MOV R25, RZ, RZ, -R25 ;  /* 0x000000ffff197224 */ /* 0x000fe200078e0a19 */
[----:B------:R-:W-:Y:S01]  /*1b90*/  IABS R6, R4 ;  /* 0x0000000400067213 */ /* 0x000fe20000000000 */
[----:B------:R-:W-:-:S04]  /*1ba0*/  IMAD.HI.U32 R30, R37, R26, RZ ;  /* 0x0000001a251e7227 */ /* 0x000fc800078e00ff */
[----:B------:R-:W-:-:S04]  /*1bb0*/  IMAD.HI.U32 R19, R41, R19, R40 ;  /* 0x0000001329137227 */ /* 0x000fc800078e0028 */
[----:B------:R-:W-:Y:S02]  /*1bc0*/  IMAD R36, R30, R25, R26 ;  /* 0x000000191e247224 */ /* 0x000fe400078e021a */
[----:B------:R-:W-:Y:S02]  /*1bd0*/  IMAD.MOV R25, RZ, RZ, -R8 ;  /* 0x000000ffff197224 */ /* 0x000fe400078e0a08 */
[----:B------:R-:W-:Y:S01]  /*1be0*/  IMAD.HI.U32 R8, R19, R6, RZ ;  /* 0x0000000613087227 */ /* 0x000fe200078e00ff */
[----:B------:R-:W-:-:S03]  /*1bf0*/  ISETP.GT.U32.AND P4, PT, R29, R36, PT ;  /* 0x000000241d00720c */ /* 0x000fc60003f84070 */
[----:B------:R-:W-:-:S04]  /*1c00*/  IMAD.HI.U32 R19, R19, R26, RZ ;  /* 0x0000001a13137227 */ /* 0x000fc800078e00ff */
[-C--:B------:R-:W-:Y:S02]  /*1c10*/  IMAD R26, R19, R25.reuse, R26 ;  /* 0x00000019131a7224 */ /* 0x080fe400078e021a */
[----:B------:R-:W-:Y:S02]  /*1c20*/  IMAD R6, R8, R25, R6 ;  /* 0x0000001908067224 */ /* 0x000fe400078e0206 */
[----:B0-----:R-:W-:Y:S01]  /*1c30*/  FADD.FTZ R28, R31, R28 ;  /* 0x0000001c1f1c7221 */ /* 0x001fe20000010000 */
[C---:B------:R-:W-:Y:S02]  /*1c40*/  ISETP.GT.U32.AND P5, PT, R21.reuse, R26, PT ;  /* 0x0000001a1500720c */ /* 0x040fe40003fa4070 */
[----:B------:R-:W-:Y:S02]  /*1c50*/  ISETP.GT.U32.AND P1, PT, R21, R6, PT ;  /* 0x000000061500720c */ /* 0x000fe40003f24070 */
[----:B------:R-:W0:Y:S01]  /*1c60*/  SHFL.BFLY PT, R25, R28, 0x1, 0x1f ;  /* 0x0c201f001c197f89 */ /* 0x000e2200000e0000 */
[----:B------:R-:W-:-:S05]  /*1c70*/  @!P4 IMAD.IADD R36, R36, 0x1, -R29 ;  /* 0x000000012424c824 */ /* 0x000fca00078e0a1d */
[----:B------:R-:W-:-:S03]  /*1c80*/  ISETP.GE.U32.AND P0, PT, R36, R29, PT ;  /* 0x0000001d2400720c */ /* 0x000fc60003f06070 */
[--C-:B------:R-:W-:Y:S02]  /*1c90*/  @!P5 IMAD.IADD R26, R26, 0x1, -R21.reuse ;  /* 0x000000011a1ad824 */ /* 0x100fe400078e0a15 */
[----:B------:R-:W-:Y:S02]  /*1ca0*/  @!P1 IMAD.IADD R6, R6, 0x1, -R21 ;  /* 0x0000000106069824 */ /* 0x000fe400078e0a15 */
[----:B------:R-:W-:Y:S01]  /*1cb0*/  @!P4 VIADD R30, R30, 0x1 ;  /* 0x000000011e1ec836 */ /* 0x000fe20000000000 */
[-C--:B------:R-:W-:Y:S02]  /*1cc0*/  ISETP.GE.U32.AND P6, PT, R26, R21.reuse, PT ;  /* 0x000000151a00720c */ /* 0x080fe40003fc6070 */
[----:B------:R-:W-:Y:S02]  /*1cd0*/  ISETP.GE.U32.AND P4, PT, R6, R21, PT ;  /* 0x000000150600720c */ /* 0x000fe40003f86070 */
[----:B------:R-:W-:Y:S02]  /*1ce0*/  LOP3.LUT R31, R24, R29, RZ, 0x3c, !PT ;  /* 0x0000001d181f7212 */ /* 0x000fe400078e3cff */
[----:B------:R-:W-:-:S02]  /*1cf0*/  LOP3.LUT R4, R4, R17, RZ, 0x3c, !PT ;  /* 0x0000001104047212 */ /* 0x000fc400078e3cff */
[----:B------:R-:W-:Y:S01]  /*1d00*/  LOP3.LUT R24, R24, R17, RZ, 0x3c, !PT ;  /* 0x0000001118187212 */ /* 0x000fe200078e3cff */
[----:B------:R-:W-:Y:S01]  /*1d10*/  @P0 VIADD R30, R30, 0x1 ;  /* 0x000000011e1e0836 */ /* 0x000fe20000000000 */
[----:B------:R-:W-:Y:S01]  /*1d20*/  ISETP.GE.AND P0, PT, R4, RZ, PT ;  /* 0x000000ff0400720c */ /* 0x000fe20003f06270 */
[----:B------:R-:W-:Y:S01]  /*1d30*/  @!P5 VIADD R19, R19, 0x1 ;  /* 0x000000011313d836 */ /* 0x000fe20000000000 */
[----:B------:R-:W-:Y:S02]  /*1d40*/  ISETP.GT.AND P5, PT, R3, RZ, PT ;  /* 0x000000ff0300720c */ /* 0x000fe40003fa4270 */
[----:B------:R-:W-:Y:S01]  /*1d50*/  @!P1 IADD3 R8, R8, 0x1, RZ ;  /* 0x0000000108089810 */ /* 0x000fe20007ffe0ff */
[----:B------:R-:W1:Y:S01]  /*1d60*/  LDC.U8 R6, c[0x0][0x3d9] ;  /* 0x0000f640ff067b82 */ /* 0x000e620000000000 */
[----:B------:R-:W-:Y:S01]  /*1d70*/  ISETP.GE.AND P1, PT, R24, RZ, PT ;  /* 0x000000ff1800720c */ /* 0x000fe20003f26270 */
[----:B0-----:R-:W-:Y:S01]  /*1d80*/  FADD.FTZ R25, R28, R25 ;  /* 0x000000191c197221 */ /* 0x001fe20000010000 */
[----:B------:R-:W-:Y:S01]  /*1d90*/  @P6 VIADD R19, R19, 0x1 ;  /* 0x0000000113136836 */ /* 0x000fe20000000000 */
[----:B------:R-:W-:Y:S01]  /*1da0*/  ISETP.GE.AND P2, PT, R31, RZ, PT ;  /* 0x000000ff1f00720c */ /* 0x000fe20003f46270 */
[----:B------:R-:W-:Y:S01]  /*1db0*/  @P4 VIADD R8, R8, 0x1 ;  /* 0x0000000108084836 */ /* 0x000fe20000000000 */
[----:B------:R-:W-:Y:S01]  /*1dc0*/  SHF.R.S32.HI R21, RZ, 0x1f, R3 ;  /* 0x0000001fff157819 */ /* 0x000fe20000011403 */
[----:B------:R-:W-:Y:S01]  /*1dd0*/  IMAD.MOV.U32 R24, RZ, RZ, R19 ;  /* 0x000000ffff187224 */ /* 0x000fe200078e0013 */
[----:B------:R-:W-:Y:S01]  /*1de0*/  FSETP.NE.FTZ.AND P4, PT, R25, RZ, PT ;  /* 0x000000ff1900720b */ /* 0x000fe20003f95000 */
[----:B------:R-:W-:Y:S01]  /*1df0*/  @!P0 IMAD.MOV R8, RZ, RZ, -R8 ;  /* 0x000000ffff088224 */ /* 0x000fe200078e0a08 */
[----:B------:R-:W-:Y:S01]  /*1e00*/  LEA.HI.SX32 R4, R3, 0x1, 0x1 ;  /* 0x0000000103047811 */ /* 0x000fe200078f0aff */
[----:B------:R-:W-:Y:S01]  /*1e10*/  @!P5 IMAD.MOV R4, RZ, RZ, R21 ;  /* 0x000000ffff04d224 */ /* 0x000fe200078e0215 */
[----:B------:R-:W-:-:S02]  /*1e20*/  ISETP.NE.AND P6, PT, R2, RZ, PT ;  /* 0x000000ff0200720c */ /* 0x000fc40003fc5270 */
[----:B------:R-:W-:Y:S01]  /*1e30*/  ISETP.NE.AND P5, PT, R17, RZ, PT ;  /* 0x000000ff1100720c */ /* 0x000fe20003fa5270 */
[----:B------:R-:W-:Y:S01]  /*1e40*/  @!P1 IMAD.MOV R24, RZ, RZ, -R24 ;  /* 0x000000ffff189224 */ /* 0x000fe200078e0a18 */
[----:B------:R-:W-:Y:S01]  /*1e50*/  LOP3.LUT R19, RZ, R17, RZ, 0x33, !PT ;  /* 0x00000011ff137212 */ /* 0x000fe200078e33ff */
[----:B------:R-:W-:-:S03]  /*1e60*/  @!P2 IMAD.MOV R30, RZ, RZ, -R30 ;  /* 0x000000ffff1ea224 */ /* 0x000fc600078e0a1e */
[C---:B------:R-:W-:Y:S02]  /*1e70*/  SEL R8, R19.reuse, R8, !P5 ;  /* 0x0000000813087207 */ /* 0x040fe40006800000 */
[----:B------:R-:W-:Y:S02]  /*1e80*/  SEL R19, R19, R24, !P5 ;  /* 0x0000001813137207 */ /* 0x000fe40006800000 */
[C---:B------:R-:W-:Y:S01]  /*1e90*/  LOP3.LUT P5, RZ, R7.reuse, 0x1f, RZ, 0xc0, !PT ;  /* 0x0000001f07ff7812 */ /* 0x040fe200078ac0ff */
[----:B------:R-:W0:Y:S01]  /*1ea0*/  @P4 MUFU.LG2 R25, R25 ;  /* 0x0000001900194308 */ /* 0x000e220000000c00 */
[----:B------:R-:W-:Y:S02]  /*1eb0*/  ISETP.GT.AND P2, PT, R2, RZ, PT ;  /* 0x000000ff0200720c */ /* 0x000fe40003f44270 */
[----:B------:R-:W-:Y:S02]  /*1ec0*/  ISETP.GT.OR P5, PT, R7, 0x7f, P5 ;  /* 0x0000007f0700780c */ /* 0x000fe40002fa4670 */
[----:B-1----:R-:W-:-:S02]  /*1ed0*/  ISETP.NE.AND P0, PT, R6, RZ, PT ;  /* 0x000000ff0600720c */ /* 0x002fc40003f05270 */
[----:B------:R-:W-:Y:S02]  /*1ee0*/  @!P6 LOP3.LUT R30, RZ, R29, RZ, 0x33, !PT ;  /* 0x0000001dff1ee212 */ /* 0x000fe400078e33ff */
[----:B------:R-:W-:Y:S02]  /*1ef0*/  SHF.R.S32.HI R24, RZ, 0x1f, R2 ;  /* 0x0000001fff187819 */ /* 0x000fe40000011402 */
[----:B------:R-:W-:Y:S02]  /*1f00*/  SEL R9, R9, 0x1, !P0 ;  /* 0x0000000109097807 */ /* 0x000fe40004000000 */
[-C--:B------:R-:W-:Y:S02]  /*1f10*/  ISETP.LT.U32.AND P1, PT, R22, R30.reuse, PT ;  /* 0x0000001e1600720c */ /* 0x080fe40003f21070 */
[----:B------:R-:W-:Y:S01]  /*1f20*/  SHF.R.S32.HI R21, RZ, 0x1f, R30 ;  /* 0x0000001fff157819 */ /* 0x000fe2000001141e */
[----:B------:R-:W-:Y:S01]  /*1f30*/  IMAD R7, R8, R9, RZ ;  /* 0x0000000908077224 */ /* 0x000fe200078e02ff */
[----:B------:R-:W-:Y:S01]  /*1f40*/  LEA.HI.SX32 R6, R2, 0x1, 0x1 ;  /* 0x0000000102067811 */ /* 0x000fe200078f0aff */
[----:B------:R-:W-:Y:S01]  /*1f50*/  @!P2 IMAD.MOV R6, RZ, RZ, R24 ;  /* 0x000000ffff06a224 */ /* 0x000fe200078e0218 */
[----:B------:R-:W-:Y:S01]  /*1f60*/  ISETP.LT.AND.EX P1, PT, R23, R21, PT, P1 ;  /* 0x000000151700720c */ /* 0x000fe20003f21310 */
[----:B------:R-:W-:Y:S01]  /*1f70*/  IMAD R19, R19, R9, RZ ;  /* 0x0000000913137224 */ /* 0x000fe200078e02ff */
[----:B------:R-:W-:Y:S01]  /*1f80*/  BSSY B1, `(.L_x_60) ;  /* 0x00001cd000017945 */ /* 0x000fe20003800000 */
[----:B------:R-:W-:Y:S01]  /*1f90*/  IMAD.MOV.U32 R31, RZ, RZ, 0x7f800000 ;  /* 0x7f800000ff1f7424 */ /* 0x000fe200078e00ff */
[----:B------:R-:W-:Y:S01]  /*1fa0*/  SEL R9, R22, R30, P1 ;  /* 0x0000001e16097207 */ /* 0x000fe20000800000 */
[----:B0-----:R-:W-:Y:S01]  /*1fb0*/  @P4 FFMA.FTZ R31, R25, 0.69314718246459960938, R18 ;  /* 0x3f317218191f4823 */ /* 0x001fe20000010012 */
[----:B------:R-:W-:Y:S01]  /*1fc0*/  SEL R8, R23, R21, P1 ;  /* 0x0000001517087207 */ /* 0x000fe20000800000 */
[----:B------:R-:W-:-:S02]  /*1fd0*/  IMAD R7, R4, R7, RZ ;  /* 0x0000000704077224 */ /* 0x000fc400078e02ff */
        /* <DEDUP_REMOVED lines=37> */
[----:B------:R-:W-:Y:S05]  /*2230*/  CALL.REL.NOINC `($__internal_1_$__cuda_sm20_div_s64) ;  /* 0x0000002400487944 */ /* 0x000fea0003c00000 */
        /* <DEDUP_REMOVED lines=10> */
.L_x_64:
        /* <DEDUP_REMOVED lines=22> */
.L_x_65:
[----:B------:R-:W-:Y:S05]  /*2440*/  BSYNC B0 ;  /* 0x0000000000007941 */ /* 0x000fea0003800000 */
.L_x_63:
[----:B------:R-:W-:Y:S01]  /*2450*/  LOP3.LUT R19, R17, R0, RZ, 0xfc, !PT ;  /* 0x0000000011137212 */ /* 0x000fe200078efcff */
[----:B------:R-:W-:Y:S03]  /*2460*/  BSSY B0, `(.L_x_66) ;  /* 0x0000028000007945 */ /* 0x000fe60003800000 */
[----:B------:R-:W-:-:S13]  /*2470*/  ISETP.NE.U32.AND P1, PT, R19, RZ, PT ;  /* 0x000000ff1300720c */ /* 0x000fda0003f25070 */
[----:B------:R-:W-:Y:S05]  /*2480*/  @!P1 BRA `(.L_x_67) ;  /* 0x00000000003c9947 */ /* 0x000fea0003800000 */
[----:B------:R-:W-:Y:S01]  /*2490*/  IMAD.MOV.U32 R28, RZ, RZ, R27 ;  /* 0x000000ffff1c7224 */ /* 0x000fe200078e001b */
[----:B------:R-:W-:Y:S02]  /*24a0*/  MOV R25, R0 ;  /* 0x0000000000197202 */ /* 0x000fe40000000f00 */
[----:B------:R-:W-:Y:S02]  /*24b0*/  MOV R26, 0x24d0 ;  /* 0x000024d0001a7802 */ /* 0x000fe40000000f00 */
[----:B------:R-:W-:Y:S05]  /*24c0*/  CALL.REL.NOINC `($__internal_1_$__cuda_sm20_div_s64) ;  /* 0x0000002000a47944 */ /* 0x000fea0003c00000 */
        /* <DEDUP_REMOVED lines=11> */
.L_x_67:
        /* <DEDUP_REMOVED lines=22> */
.L_x_68:
[----:B------:R-:W-:Y:S05]  /*26e0*/  BSYNC B0 ;  /* 0x0000000000007941 */ /* 0x000fea0003800000 */
.L_x_66:
        /* <DEDUP_REMOVED lines=11> */
[----:B------:R-:W-:Y:S05]  /*27a0*/  CALL.REL.NOINC `($__internal_1_$__cuda_sm20_div_s64) ;  /* 0x0000001c00ec7944 */ /* 0x000fea0003c00000 */
[----:B------:R-:W-:-:S04]  /*27b0*/  IADD3 R17, P0, RZ, -R22, RZ ;  /* 0x80000016ff117210 */ /* 0x000fc80007f1e0ff */
[----:B------:R-:W-:Y:S01]  /*27c0*/  IADD3.X R18, RZ, ~R23, RZ, P0, !PT ;  /* 0x80000017ff127210 */ /* 0x000fe200007fe4ff */
[----:B------:R-:W-:-:S04]  /*27d0*/  IMAD.WIDE.U32 R42, R5, R17, R42 ;  /* 0x00000011052a7225 */ /* 0x000fc800078e002a */
[----:B------:R-:W-:-:S04]  /*27e0*/  IMAD R18, R18, R5, RZ ;  /* 0x0000000512127224 */ /* 0x000fc800078e02ff */
[----:B------:R-:W-:-:S05]  /*27f0*/  IMAD R4, R4, R17, R18 ;  /* 0x0000001104047224 */ /* 0x000fca00078e0212 */
[----:B------:R-:W-:Y:S01]  /*2800*/  IADD3 R4, R43, R4, RZ ;  /* 0x000000042b047210 */ /* 0x000fe20007ffe0ff */
[----:B------:R-:W-:Y:S05]  /*2810*/  BRA `(.L_x_71) ;  /* 0x0000000000587947 */ /* 0x000fea0003800000 */
.L_x_70:
        /* <DEDUP_REMOVED lines=22> */
.L_x_71:
[----:B------:R-:W-:Y:S05]  /*2980*/  BSYNC B0 ;  /* 0x0000000000007941 */ /* 0x000fea0003800000 */
.L_x_69:
        /* <DEDUP_REMOVED lines=38> */
[----:B------:R-:W-:Y:S05]  /*2bf0*/  CALL.REL.NOINC `($__internal_1_$__cuda_sm20_div_s64) ;  /* 0x0000001800d87944 */ /* 0x000fea0003c00000 */
        /* <DEDUP_REMOVED lines=12> */
.L_x_73:
        /* <DEDUP_REMOVED lines=23> */
.L_x_74:
[----:B------:R-:W-:Y:S05]  /*2e30*/  BSYNC B0 ;  /* 0x0000000000007941 */ /* 0x000fea0003800000 */
.L_x_72:
        /* <DEDUP_REMOVED lines=18> */
.L_x_76:
        /* <DEDUP_REMOVED lines=22> */
.L_x_77:
[----:B------:R-:W-:Y:S05]  /*30c0*/  BSYNC B0 ;  /* 0x0000000000007941 */ /* 0x000fea0003800000 */
.L_x_75:
        /* <DEDUP_REMOVED lines=22> */
.L_x_79:
        /* <DEDUP_REMOVED lines=23> */
.L_x_80:
[----:B------:R-:W-:Y:S05]  /*33a0*/  BSYNC B0 ;  /* 0x0000000000007941 */ /* 0x000fea0003800000 */
.L_x_78:
[----:B------:R-:W-:Y:S01]  /*33b0*/  IMAD R19, R18, R3, RZ ;  /* 0x0000000312137224 */ /* 0x000fe200078e02ff */
[----:B------:R-:W-:Y:S01]  /*33c0*/  LOP3.LUT R18, R47, R10, RZ, 0xfc, !PT ;  /* 0x0000000a2f127212 */ /* 0x000fe200078efcff */
[----:B------:R-:W-:Y:S01]  /*33d0*/  ULDC UR4, c[0x0][0x2c4] ;  /* 0x0000b10000047ab9 */ /* 0x000fe20000000800 */
[----:B------:R-:W-:Y:S01]  /*33e0*/  SHF.R.S32.HI R22, RZ, 0x1f, R7 ;  /* 0x0000001fff167819 */ /* 0x000fe20000011407 */
[----:B------:R-:W-:Y:S01]  /*33f0*/  IMAD R52, R27, UR4, RZ ;  /* 0x000000041b347c24 */ /* 0x000fe2000f8e02ff */
[----:B------:R-:W-:Y:S01]  /*3400*/  ISETP.NE.U32.AND P0, PT, R18, RZ, PT ;  /* 0x000000ff1200720c */ /* 0x000fe20003f05070 */
[-C--:B------:R-:W-:Y:S01]  /*3410*/  IMAD R13, R25, R7.reuse, RZ ;  /* 0x00000007190d7224 */ /* 0x080fe200078e02ff */
[----:B------:R-:W-:Y:S01]  /*3420*/  BSSY B0, `(.L_x_81) ;  /* 0x0000036000007945 */ /* 0x000fe20003800000 */
[----:B------:R-:W-:Y:S01]  /*3430*/  IMAD.WIDE.U32 R48, R24, R7, RZ ;  /* 0x0000000718307225 */ /* 0x000fe200078e00ff */
[----:B------:R-:W-:Y:S02]  /*3440*/  SHF.R.S32.HI R7, RZ, 0x1f, R3 ;  /* 0x0000001fff077819 */ /* 0x000fe40000011403 */
[----:B------:R-:W-:Y:S01]  /*3450*/  SHF.R.S32.HI R17, RZ, 0x1f, R52 ;  /* 0x0000001fff117819 */ /* 0x000fe20000011434 */
[----:B------:R-:W-:-:S02]  /*3460*/  IMAD R15, R15, R52, RZ ;  /* 0x000000340f0f7224 */ /* 0x000fc400078e02ff */
[----:B------:R-:W-:-:S04]  /*3470*/  IMAD.WIDE.U32 R50, R14, R3, RZ ;  /* 0x000000030e327225 */ /* 0x000fc800078e00ff */
[----:B------:R-:W-:Y:S02]  /*3480*/  IMAD R13, R22, R24, R13 ;  /* 0x00000018160d7224 */ /* 0x000fe400078e020d */
[----:B------:R-:W-:Y:S02]  /*3490*/  IMAD R7, R7, R14, R19 ;  /* 0x0000000e07077224 */ /* 0x000fe400078e0213 */
[----:B------:R-:W-:Y:S01]  /*34a0*/  IMAD R3, R17, R16, R15 ;  /* 0x0000001011037224 */ /* 0x000fe200078e020f */
[----:B------:R-:W-:Y:S01]  /*34b0*/  IADD3 R14, R49, R13, RZ ;  /* 0x0000000d310e7210 */ /* 0x000fe20007ffe0ff */
        /* <DEDUP_REMOVED lines=9> */
[----:B------:R-:W-:Y:S05]  /*3550*/  CALL.REL.NOINC `($__internal_1_$__cuda_sm20_div_s64) ;  /* 0x0000001000807944 */ /* 0x000fea0003c00000 */
[----:B------:R-:W-:Y:S02]  /*3560*/  IADD3 R15, P0, RZ, -R22, RZ ;  /* 0x80000016ff0f7210 */ /* 0x000fe40007f1e0ff */
[----:B------:R-:W-:Y:S02]  /*3570*/  MOV R16, R46 ;  /* 0x0000002e00107202 */ /* 0x000fe40000000f00 */
[----:B------:R-:W-:Y:S02]  /*3580*/  IADD3.X R13, RZ, ~R23, RZ, P0, !PT ;  /* 0x80000017ff0d7210 */ /* 0x000fe400007fe4ff */
[----:B------:R-:W-:-:S03]  /*3590*/  MOV R17, R47 ;  /* 0x0000002f00117202 */ /* 0x000fc60000000f00 */
[----:B------:R-:W-:Y:S02]  /*35a0*/  IMAD R13, R13, R12, RZ ;  /* 0x0000000c0d0d7224 */ /* 0x000fe400078e02ff */
[----:B------:R-:W-:Y:S01]  /*35b0*/  IMAD.WIDE.U32 R16, R12, R15, R16 ;  /* 0x0000000f0c107225 */ /* 0x000fe200078e0010 */
[----:B------:R-:W-:-:S03]  /*35c0*/  MOV R12, R22 ;  /* 0x00000016000c7202 */ /* 0x000fc60000000f00 */
[----:B------:R-:W-:Y:S02]  /*35d0*/  IMAD R10, R10, R15, R13 ;  /* 0x0000000f0a0a7224 */ /* 0x000fe400078e020d */
[----:B------:R-:W-:Y:S02]  /*35e0*/  IMAD.MOV.U32 R13, RZ, RZ, R23 ;  /* 0x000000ffff0d7224 */ /* 0x000fe400078e0017 */
[----:B------:R-:W-:Y:S01]  /*35f0*/  IMAD.IADD R10, R17, 0x1, R10 ;  /* 0x00000001110a7824 */ /* 0x000fe200078e020a */
[----:B------:R-:W-:Y:S05]  /*3600*/  BRA `(.L_x_83) ;  /* 0x00000000005c7947 */ /* 0x000fea0003800000 */
.L_x_82:
        /* <DEDUP_REMOVED lines=21> */
[----:B------:R-:W-:Y:S01]  /*3760*/  MOV R12, R15 ;  /* 0x0000000f000c7202 */ /* 0x000fe20000000f00 */
[----:B------:R-:W-:Y:S02]  /*3770*/  IMAD.MOV.U32 R13, RZ, RZ, RZ ;  /* 0x000000ffff0d7224 */ /* 0x000fe400078e00ff */
.L_x_83:
[----:B------:R-:W-:Y:S05]  /*3780*/  BSYNC B0 ;  /* 0x0000000000007941 */ /* 0x000fea0003800000 */
.L_x_81:
        /* <DEDUP_REMOVED lines=23> */
[----:B------:R-:W-:Y:S01]  /*3900*/  IMAD R16, R8, R15, R16 ;  /* 0x0000000f08107224 */ /* 0x000fe200078e0210 */
[----:B------:R-:W-:-:S04]  /*3910*/  MOV R8, R12 ;  /* 0x0000000c00087202 */ /* 0x000fc80000000f00 */
[----:B------:R-:W-:Y:S01]  /*3920*/  IADD3 R13, R13, R16, RZ ;  /* 0x000000100d0d7210 */ /* 0x000fe20007ffe0ff */
[----:B------:R-:W-:Y:S05]  /*3930*/  BRA `(.L_x_86) ;  /* 0x00000000005c7947 */ /* 0x000fea0003800000 */
.L_x_85:
        /* <DEDUP_REMOVED lines=23> */
.L_x_86:
[----:B------:R-:W-:Y:S05]  /*3ab0*/  BSYNC B0 ;  /* 0x0000000000007941 */ /* 0x000fea0003800000 */
.L_x_84:
        /* <DEDUP_REMOVED lines=21> */
.L_x_62:
[----:B------:R-:W-:Y:S02]  /*3c10*/  ULDC.64 UR4, c[0x0][0x2b0] ;  /* 0x0000ac0000047ab9 */ /* 0x000fe40000000a00 */
[----:B------:R-:W-:-:S04]  /*3c20*/  LEA R2, P0, R36, UR4, 0x2 ;  /* 0x0000000424027c11 */ /* 0x000fc8000f8010ff */
[----:B------:R-:W-:-:S05]  /*3c30*/  LEA.HI.X R3, R36, UR5, R37, 0x2, P0 ;  /* 0x0000000524037c11 */ /* 0x000fca00080f1425 */
[----:B------:R0:W-:Y:S04]  /*3c40*/  STG.E desc[UR8][R2.64], R31 ;  /* 0x0000001f02007986 */ /* 0x0001e8000c101908 */
.L_x_61:
[----:B------:R-:W-:Y:S05]  /*3c50*/  BSYNC B1 ;  /* 0x0000000000017941 */ /* 0x000fea0003800000 */
.L_x_60:
[----:B------:R-:W2:Y:S01]  /*3c60*/  LDC R0, c[0x0][0x3c4] ;  /* 0x0000f100ff007b82 */ /* 0x000ea20000000800 */
[C---:B0-----:R-:W-:Y:S01]  /*3c70*/  VIADD R3, R35.reuse, 0x20 ;  /* 0x0000002023037836 */ /* 0x041fe20000000000 */
[C---:B------:R-:W-:Y:S02]  /*3c80*/  SHF.L.U32 R26, R35.reuse, 0x2, RZ ;  /* 0x00000002231a7819 */ /* 0x040fe400000006ff */
[----:B------:R-:W-:Y:S01]  /*3c90*/  CS2R R6, SRZ ;  /* 0x0000000000067805 */ /* 0x000fe2000001ff00 */
[----:B------:R-:W-:Y:S01]  /*3ca0*/  IMAD.MOV.U32 R9, RZ, RZ, RZ ;  /* 0x000000ffff097224 */ /* 0x000fe200078e00ff */
[----:B-1----:R-:W-:Y:S01]  /*3cb0*/  CS2R R4, SRZ ;  /* 0x0000000000047805 */ /* 0x002fe2000001ff00 */
[----:B------:R-:W-:Y:S01]  /*3cc0*/  VIADD R25, R26, 0x80 ;  /* 0x000000801a197836 */ /* 0x000fe20000000000 */
[-C--:B--2---:R-:W-:Y:S02]  /*3cd0*/  ISETP.GE.OR P0, PT, R35, R0.reuse, P3 ;  /* 0x000000002300720c */ /* 0x084fe40001f06670 */
[----:B------:R-:W-:-:S11]  /*3ce0*/  ISETP.GE.OR P3, PT, R3, R0, P3 ;  /* 0x000000000300720c */ /* 0x000fd60001f66670 */
[C---:B------:R-:W-:Y:S02]  /*3cf0*/  @!P0 FADD.FTZ R2, -R31.reuse, R32 ;  /* 0x000000201f028221 */ /* 0x040fe40000010100 */
[----:B------:R-:W-:Y:S02]  /*3d00*/  @!P3 FADD.FTZ R31, -R31, R33 ;  /* 0x000000211f1fb221 */ /* 0x000fe40000010100 */
[----:B------:R-:W-:Y:S02]  /*3d10*/  @!P0 FMUL.FTZ R2, R2, 1.4426950216293334961 ;  /* 0x3fb8aa3b02028820 */ /* 0x000fe40000410000 */
[----:B------:R-:W-:Y:S02]  /*3d20*/  @!P3 FMUL.FTZ R13, R31, 1.4426950216293334961 ;  /* 0x3fb8aa3b1f0db820 */ /* 0x000fe40000410000 */
[----:B------:R-:W0:Y:S08]  /*3d30*/  @!P0 MUFU.EX2 R3, R2 ;  /* 0x0000000200038308 */ /* 0x000e300000000800 */
[----:B------:R-:W1:Y:S01]  /*3d40*/  @!P3 MUFU.EX2 R13, R13 ;  /* 0x0000000d000db308 */ /* 0x000e620000000800 */
[----:B0-----:R0:W-:Y:S01]  /*3d50*/  @!P0 STS [R34], R3 ;  /* 0x0000000322008388 */ /* 0x0011e20000000800 */
[----:B------:R-:W-:Y:S01]  /*3d60*/  ISETP.GE.AND P0, PT, R0, 0x1, PT ;  /* 0x000000010000780c */ /* 0x000fe20003f06270 */
[----:B------:R-:W-:-:S02]  /*3d70*/  HFMA2.MMA R0, -RZ, RZ, 0, 0 ;  /* 0x00000000ff007435 */ /* 0x000fc400000001ff */
[----:B-1----:R1:W-:Y:S01]  /*3d80*/  @!P3 STS [R34+0x280], R13 ;  /* 0x0002800d2200b388 */ /* 0x0023e20000000800 */
[----:B0-----:R-:W-:Y:S01]  /*3d90*/  CS2R R2, SRZ ;  /* 0x0000000000027805 */ /* 0x001fe2000001ff00 */
[----:B------:R-:W-:Y:S08]  /*3da0*/  BAR.SYNC.DEFER_BLOCKING 0x0 ;  /* 0x0000000000007b1d */ /* 0x000ff00000010000 */
[----:B------:R-:W-:Y:S05]  /*3db0*/  @!P0 BRA `(.L_x_87) ;  /* 0x0000000000d88947 */ /* 0x000fea0003800000 */
[----:B------:R-:W0:Y:S01]  /*3dc0*/  S2UR UR6, SR_CgaCtaId ;  /* 0x00000000000679c3 */ /* 0x000e220000008800 */
[----:B------:R-:W-:Y:S01]  /*3dd0*/  ULDC UR10, c[0x0][0x2dc] ;  /* 0x0000b700000a7ab9 */ /* 0x000fe20000000800 */
[----:B------:R-:W-:Y:S01]  /*3de0*/  IMAD R23, R11, 0x100, R26 ;  /* 0x000001000b177824 */ /* 0x000fe200078e021a */
[----:B------:R-:W-:Y:S01]  /*3df0*/  UIMAD UR4, UR7, UR10, URZ ;  /* 0x0000000a070472a4 */ /* 0x000fe2000f8e023f */
[C---:B------:R-:W-:Y:S01]  /*3e00*/  VIADD R8, R20.reuse, -UR7 ;  /* 0x8000000714087c36 */ /* 0x040fe20008000000 */
[----:B-1----:R-:W-:Y:S01]  /*3e10*/  CS2R R12, SRZ ;  /* 0x00000000000c7805 */ /* 0x002fe2000001ff00 */
        /* <DEDUP_REMOVED lines=16> */
[----:B0-----:R-:W-:-:S03]  /*3f20*/  ULEA UR4, UR6, UR4, 0x18 ;  /* 0x0000000406047291 */ /* 0x001fc6000f8ec03f */
[----:B------:R-:W-:-:S03]  /*3f30*/  IMAD.X R23, RZ, RZ, R23, P0 ;  /* 0x000000ffff177224 */ /* 0x000fc600000e0617 */
[----:B------:R-:W-:Y:S01]  /*3f40*/  LEA R10, R11, UR4, 0x2 ;  /* 0x000000040b0a7c11 */ /* 0x000fe2000f8e10ff */
[----:B------:R-:W-:-:S06]  /*3f50*/  ULDC UR4, c[0x0][0x2d0] ;  /* 0x0000b40000047ab9 */ /* 0x000fcc0000000800 */
.L_x_90:
        /* <DEDUP_REMOVED lines=15> */
.L_x_89:
[----:B------:R-:W-:Y:S05]  /*4050*/  BSYNC B0 ;  /* 0x0000000000007941 */ /* 0x000fea0003800000 */
.L_x_88:
        /* <DEDUP_REMOVED lines=12> */
.L_x_87:
[----:B------:R-:W-:-:S04]  /*4120*/  IADD3 R11, R11, UR7, RZ ;  /* 0x000000070b0b7c10 */ /* 0x000fc8000fffe0ff */
[----:B------:R-:W-:-:S13]  /*4130*/  ISETP.GE.AND P0, PT, R11, R20, PT ;  /* 0x000000140b00720c */ /* 0x000fda0003f06270 */
[----:B------:R-:W-:Y:S05]  /*4140*/  @P0 EXIT ;  /* 0x000000000000094d */ /* 0x000fea0003800000 */
[----:B-1----:R-:W0:Y:S01]  /*4150*/  LDC R13, c[0x0][0x2c4] ;  /* 0x0000b100ff0d7b82 */ /* 0x002e220000000800 */
[----:B------:R-:W-:Y:S01]  /*4160*/  ULDC UR4, c[0x0][0x270] ;  /* 0x00009c0000047ab9 */ /* 0x000fe20000000800 */
[----:B------:R-:W-:Y:S01]  /*4170*/  IABS R17, R11 ;  /* 0x0000000b00117213 */ /* 0x000fe20000000000 */
[----:B------:R-:W-:Y:S01]  /*4180*/  ULDC UR6, c[0x0][0x2d0] ;  /* 0x0000b40000067ab9 */ /* 0x000fe20000000800 */
[----:B------:R-:W-:Y:S02]  /*4190*/  F2FP.F16.F32.PACK_AB R0, R0, R3 ;  /* 0x000000030000723e */ /* 0x000fe400000000ff */
[----:B------:R-:W-:-:S03]  /*41a0*/  F2FP.F16.F32.PACK_AB R5, R2, R5 ;  /* 0x000000050205723e */ /* 0x000fc600000000ff */
[----:B------:R-:W-:Y:S01]  /*41b0*/  IMAD.MOV.U32 R2, RZ, RZ, R0 ;  /* 0x000000ffff027224 */ /* 0x000fe200078e0000 */
[----:B------:R-:W-:Y:S01]  /*41c0*/  MOV R3, R5 ;  /* 0x0000000500037202 */ /* 0x000fe20000000f00 */
[----:B0-----:R-:W-:Y:S01]  /*41d0*/  IMAD R14, R13, UR4, RZ ;  /* 0x000000040d0e7c24 */ /* 0x001fe2000f8e02ff */
[----:B------:R-:W-:-:S04]  /*41e0*/  ULDC.64 UR4, c[0x0][0x290] ;  /* 0x0000a40000047ab9 */ /* 0x000fc80000000a00 */
[-C--:B------:R-:W-:Y:S02]  /*41f0*/  IABS R16, R14.reuse ;  /* 0x0000000e00107213 */ /* 0x080fe40000000000 */
[----:B------:R-:W-:Y:S02]  /*4200*/  IABS R10, R14 ;  /* 0x0000000e000a7213 */ /* 0x000fe40000000000 */
        /* <DEDUP_REMOVED lines=85> */
        .weak           $__internal_1_$__cuda_sm20_div_s64
        .type           $__internal_1_$__cuda_sm20_div_s64,@function
        .size           $__internal_1_$__cuda_sm20_div_s64,(.L_x_8839 - $__internal_1_$__cuda_sm20_div_s64)
$__internal_1_$__cuda_sm20_div_s64:
        /* <DEDUP_REMOVED lines=34> */
[C---:B------:R-:W-:Y:S02]  /*4980*/  IMAD R24, R22.reuse, R19, RZ ;  /* 0x0000001316187224 */ /* 0x040fe400078e02ff */
[----:B------:R-:W-:-:S04]  /*4990*/  IMAD.HI.U32 R23, P5, R22, R23, R40 ;  /* 0x0000001716177227 */ /* 0x000fc800078a0028 */
[----:B------:R-:W-:Y:S01]  /*49a0*/  IMAD.HI.U32 R19, R22, R19, RZ ;  /* 0x0000001316137227 */ /* 0x000fe200078e00ff */
[----:B------:R-:W-:-:S03]  /*49b0*/  IADD3 R24, P4, R24, R23, RZ ;  /* 0x0000001718187210 */ /* 0x000fc60007f9e0ff */
[----:B------:R-:W-:Y:S01]  /*49c0*/  IMAD.X R22, R19, 0x1, R22, P6 ;  /* 0x0000000113167824 */ /* 0x000fe200030e0616 */
[----:B------:R-:W-:Y:S01]  /*49d0*/  SEL R19, R30, R17, !P2 ;  /* 0x000000111e137207 */ /* 0x000fe20005000000 */
[----:B------:R-:W-:-:S03]  /*49e0*/  IMAD.HI.U32 R40, R24, R21, RZ ;  /* 0x0000001518287227 */ /* 0x000fc600078e00ff */
[----:B------:R-:W-:Y:S01]  /*49f0*/  IADD3.X R22, RZ, RZ, R22, P4, P5 ;  /* 0x000000ffff167210 */ /* 0x000fe200027ea416 */
[----:B------:R-:W-:Y:S02]  /*4a00*/  IMAD.MOV.U32 R41, RZ, RZ, RZ ;  /* 0x000000ffff297224 */ /* 0x000fe400078e00ff */
        /* <DEDUP_REMOVED lines=9> */
[----:B------:R-:W-:Y:S02]  /*4aa0*/  IMAD R22, R30, R45, R41 ;  /* 0x0000002d1e167224 */ /* 0x000fe400078e0229 */
[----:B------:R-:W-:Y:S01]  /*4ab0*/  IMAD.MOV.U32 R41, RZ, RZ, 0x0 ;  /* 0x00000000ff297424 */ /* 0x000fe200078e00ff */
[-C--:B------:R-:W-:Y:S01]  /*4ac0*/  ISETP.GE.U32.AND P4, PT, R21, R44.reuse, PT ;  /* 0x0000002c1500720c */ /* 0x080fe20003f86070 */
[-C--:B------:R-:W-:Y:S01]  /*4ad0*/  IMAD R22, R29, R44.reuse, R22 ;  /* 0x0000002c1d167224 */ /* 0x080fe200078e0216 */
[----:B------:R-:W-:-:S04]  /*4ae0*/  IADD3 R24, P2, R21, -R44, RZ ;  /* 0x8000002c15187210 */ /* 0x000fc80007f5e0ff */
[----:B------:R-:W-:Y:S02]  /*4af0*/  IADD3.X R19, ~R22, R19, RZ, P1, !PT ;  /* 0x0000001316137210 */ /* 0x000fe40000ffe5ff */
[----:B------:R-:W-:Y:S02]  /*4b00*/  IADD3 R23, P1, R30, 0x1, RZ ;  /* 0x000000011e177810 */ /* 0x000fe40007f3e0ff */
[C---:B------:R-:W-:Y:S01]  /*4b10*/  ISETP.GE.U32.AND.EX P4, PT, R19.reuse, R45, PT, P4 ;  /* 0x0000002d1300720c */ /* 0x040fe20003f86140 */
[----:B------:R-:W-:Y:S02]  /*4b20*/  IMAD.X R22, R19, 0x1, ~R45, P2 ;  /* 0x0000000113167824 */ /* 0x000fe400010e0e2d */
[----:B------:R-:W-:Y:S01]  /*4b30*/  IMAD.X R40, RZ, RZ, R29, P1 ;  /* 0x000000ffff287224 */ /* 0x000fe200008e061d */
[----:B------:R-:W-:Y:S02]  /*4b40*/  SEL R24, R24, R21, P4 ;  /* 0x0000001518187207 */ /* 0x000fe40002000000 */
[----:B------:R-:W-:-:S02]  /*4b50*/  SEL R23, R23, R30, P4 ;  /* 0x0000001e17177207 */ /* 0x000fc40002000000 */
[----:B------:R-:W-:Y:S02]  /*4b60*/  SEL R19, R22, R19, P4 ;  /* 0x0000001316137207 */ /* 0x000fe40002000000 */
[----:B------:R-:W-:Y:S02]  /*4b70*/  ISETP.GE.U32.AND P1, PT, R24, R44, PT ;  /* 0x0000002c1800720c */ /* 0x000fe40003f26070 */
[----:B------:R-:W-:Y:S02]  /*4b80*/  SEL R40, R40, R29, P4 ;  /* 0x0000001d28287207 */ /* 0x000fe40002000000 */
[----:B------:R-:W-:Y:S02]  /*4b90*/  IADD3 R22, P2, R23, 0x1, RZ ;  /* 0x0000000117167810 */ /* 0x000fe40007f5e0ff */
[----:B------:R-:W-:Y:S02]  /*4ba0*/  ISETP.GE.U32.AND.EX P1, PT, R19, R45, PT, P1 ;  /* 0x0000002d1300720c */ /* 0x000fe40003f26110 */
[----:B------:R-:W-:Y:S01]  /*4bb0*/  LOP3.LUT R21, R25, R17, RZ, 0x3c, !PT ;  /* 0x0000001119157212 */ /* 0x000fe200078e3cff */
[----:B------:R-:W-:Y:S01]  /*4bc0*/  IMAD.X R19, RZ, RZ, R40, P2 ;  /* 0x000000ffff137224 */ /* 0x000fe200010e0628 */
[----:B------:R-:W-:-:S02]  /*4bd0*/  SEL R22, R22, R23, P1 ;  /* 0x0000001716167207 */ /* 0x000fc40000800000 */
[----:B------:R-:W-:Y:S02]  /*4be0*/  ISETP.GE.AND P4, PT, R21, RZ, PT ;  /* 0x000000ff1500720c */ /* 0x000fe40003f86270 */
[----:B------:R-:W-:Y:S02]  /*4bf0*/  SEL R40, R19, R40, P1 ;  /* 0x0000002813287207 */ /* 0x000fe40000800000 */
[----:B------:R-:W-:Y:S02]  /*4c00*/  IADD3 R19, P2, RZ, -R22, RZ ;  /* 0x80000016ff137210 */ /* 0x000fe40007f5e0ff */
[----:B------:R-:W-:Y:S02]  /*4c10*/  ISETP.NE.U32.AND P1, PT, R28, RZ, PT ;  /* 0x000000ff1c00720c */ /* 0x000fe40003f25070 */
[----:B------:R-:W-:Y:S02]  /*4c20*/  IADD3.X R21, RZ, ~R40, RZ, P2, !PT ;  /* 0x80000028ff157210 */ /* 0x000fe400017fe4ff */
[----:B------:R-:W-:-:S02]  /*4c30*/  ISETP.NE.AND.EX P1, PT, R25, RZ, PT, P1 ;  /* 0x000000ff1900720c */ /* 0x000fc40003f25310 */
[----:B------:R-:W-:Y:S01]  /*4c40*/  SEL R21, R21, R40, !P4 ;  /* 0x0000002815157207 */ /* 0x000fe20006000000 */
[----:B------:R-:W-:Y:S01]  /*4c50*/  IMAD.MOV.U32 R40, RZ, RZ, R26 ;  /* 0x000000ffff287224 */ /* 0x000fe200078e001a */
[----:B------:R-:W-:Y:S02]  /*4c60*/  SEL R19, R19, R22, !P4 ;  /* 0x0000001613137207 */ /* 0x000fe40006000000 */
[----:B------:R-:W-:Y:S02]  /*4c70*/  SEL R23, R21, 0xffffffff, P1 ;  /* 0xffffffff15177807 */ /* 0x000fe40000800000 */
[----:B------:R-:W-:Y:S01]  /*4c80*/  SEL R22, R19, 0xffffffff, P1 ;  /* 0xffffffff13167807 */ /* 0x000fe20000800000 */
[----:B------:R-:W-:Y:S06]  /*4c90*/  RET.REL.NODEC R40 `(_ZN5flash32flash_fwd_splitkv_combine_kernelI23Flash_fwd_kernel_traitsILi256ELi64ELi64ELi4ELb0ELb0EN7cutlass6half_tE19Flash_kernel_traitsILi256ELi64ELi64ELi4ES3_EELi4ELi6ELb0EEEvNS_16Flash_fwd_paramsE) ;  /* 0xffffffb028d87950 */ /* 0x000fec0003c3ffff */
.L_x_91:
        /* <DEDUP_REMOVED lines=14> */
.L_x_8839:


//--------------------- .text._ZN5flash32flash_fwd_splitkv_combine_kernelI23Flash_fwd_kernel_traitsILi256ELi64ELi64ELi4ELb0ELb0EN7cutlass6half_tE19Flash_kernel_traitsILi256ELi64ELi64ELi4ES3_EELi4ELi5ELb0EEEvNS_16Flash_fwd_paramsE --------------------------
	.section	.text._ZN5flash32flash_fwd_splitkv_combine_kernelI23Flash_fwd_kernel_traitsILi256ELi64ELi64ELi4ELb0ELb0EN7cutlass6half_tE19Flash_kernel_traitsILi256ELi64ELi64ELi4ES3_EELi4ELi5ELb0EEEvNS_16Flash_fwd_paramsE,"ax",@progbits
	.align	128
        .global         _ZN5flash32flash_fwd_splitkv_combine_kernelI23Flash_fwd_kernel_traitsILi256ELi64ELi64ELi4ELb0ELb0EN7cutlass6half_tE19Flash_kernel_traitsILi256ELi64ELi64ELi4ES3_EELi4ELi5ELb0EEEvNS_16Flash_fwd_paramsE
        .type           _ZN5flash32flash_fwd_splitkv_combine_kernelI23Flash_fwd_kernel_traitsILi256ELi64ELi64ELi4ELb0ELb0EN7cutlass6half_tE19Flash_kernel_traitsILi256ELi64ELi64ELi4ES3_EELi4ELi5ELb0EEEvNS_16Flash_fwd_paramsE,@function
        .size           _ZN5flash32flash_fwd_splitkv_combine_kernelI23Flash_fwd_kernel_traitsILi256ELi64ELi64ELi4ELb0ELb0EN7cutlass6half_tE19Flash_kernel_traitsILi256ELi64ELi64ELi4ES3_EELi4ELi5ELb0EEEvNS_16Flash_fwd_paramsE,(.L_x_8840 - _ZN5flash32flash_fwd_splitkv_combine_kernelI23Flash_fwd_kernel_traitsILi256ELi64ELi64ELi4ELb0ELb0EN7cutlass6half_tE19Flash_kernel_traitsILi256ELi64ELi64ELi4ES3_EELi4ELi5ELb0EEEvNS_16Flash_fwd_paramsE)
        .other          _ZN5flash32flash_fwd_splitkv_combine_kernelI23Flash_fwd_kernel_traitsILi256ELi64ELi64ELi4ELb0ELb0EN7cutlass6half_tE19Flash_kernel_traitsILi256ELi64ELi64ELi4ES3_EELi4ELi5ELb0EEEvNS_16Flash_fwd_paramsE,@"STO_CUDA_ENTRY STV_DEFAULT"
_ZN5flash32flash_fwd_splitkv_combine_kernelI23Flash_fwd_kernel_traitsILi256ELi64ELi64ELi4ELb0ELb0EN7cutlass6half_tE19Flash_kernel_traitsILi256ELi64ELi64ELi4ES3_EELi4ELi5ELb0EEEvNS_16Flash_fwd_paramsE:
.text._ZN5flash32flash_fwd_splitkv_combine_kernelI23Flash_fwd_kernel_traitsILi256ELi64ELi64ELi4ELb0ELb0EN7cutlass6half_tE19Flash_kernel_traitsILi256ELi64ELi64ELi4ES3_EELi4ELi5ELb0EEEvNS_16Flash_fwd_paramsE:
        /* <DEDUP_REMOVED lines=23> */
[----:B------:R-:W-:Y:S05]  /*0170*/  CALL.REL.NOINC `($__internal_2_$__cuda_sm20_div_s64) ;  /* 0x0000004400707944 */ /* 0x000fea0003c00000 */
[----:B------:R-:W-:Y:S05]  /*0180*/  BRA `(.L_x_93) ;  /* 0x00000000004c7947 */ /* 0x000fea0003800000 */
.L_x_92:
        /* <DEDUP_REMOVED lines=19> */
.L_x_93:
        /* <DEDUP_REMOVED lines=12> */
[----:B------:R-:W-:Y:S05]  /*0380*/  CALL.REL.NOINC `($__internal_2_$__cuda_sm20_div_s64) ;  /* 0x0000004000ec7944 */ /* 0x000fea0003c00000 */
[----:B------:R-:W-:Y:S02]  /*0390*/  MOV R8, R18 ;  /* 0x0000001200087202 */ /* 0x000fe40000000f00 */
[----:B------:R-:W-:Y:S01]  /*03a0*/  MOV R9, R19 ;  /* 0x0000001300097202 */ /* 0x000fe20000000f00 */
[----:B------:R-:W-:Y:S05]  /*03b0*/  BRA `(.L_x_96) ;  /* 0x00000000004c7947 */ /* 0x000fea0003800000 */
.L_x_95:
        /* <DEDUP_REMOVED lines=19> */
.L_x_96:
[----:B------:R-:W-:Y:S05]  /*04f0*/  BSYNC B0 ;  /* 0x0000000000007941 */ /* 0x000fea0003800000 */
.L_x_94:
        /* <DEDUP_REMOVED lines=42> */
.L_x_98:
        /* <DEDUP_REMOVED lines=19> */
.L_x_99:
[----:B------:R-:W-:Y:S05]  /*08d0*/  BSYNC B0 ;  /* 0x0000000000007941 */ /* 0x000fea0003800000 */
.L_x_97:
[----:B------:R-:W0:Y:S01]  /*08e0*/  LDC R3, c[0x0][0x2c4] ;  /* 0x0000b100ff037b82 */ /* 0x000e220000000800 */
[----:B------:R-:W-:Y:S01]  /*08f0*/  IMAD.MOV.U32 R12, RZ, RZ, RZ ;  /* 0x000000ffff0c7224 */ /* 0x000fe200078e00ff */
        /* <DEDUP_REMOVED lines=9> */
[----:B0-----:R-:W-:-:S04]  /*0990*/  IMAD.MOV R4, RZ, RZ, -R13 ;  /* 0x000000ffff047224 */ /* 0x001fc800078e0a0d */
        /* <DEDUP_REMOVED lines=11> */
[----:B------:R-:W-:Y:S01]  /*0a50*/  @!P2 IMAD.IADD R7, R7, 0x1, -R10 ;  /* 0x000000010707a824 */ /* 0x000fe200078e0a0a */
[----:B------:R-:W-:Y:S02]  /*0a60*/  @!P2 IADD3 R4, R4, 0x1, RZ ;  /* 0x000000010404a810 */ /* 0x000fe40007ffe0ff */
[----:B------:R-:W-:Y:S02]  /*0a70*/  ISETP.NE.AND P2, PT, R3, RZ, PT ;  /* 0x000000ff0300720c */ /* 0x000fe40003f45270 */
[----:B------:R-:W-:Y:S02]  /*0a80*/  ISETP.GE.U32.AND P0, PT, R7, R10, PT ;  /* 0x0000000a0700720c */ /* 0x000fe40003f06070 */
[----:B------:R-:W-:Y:S01]  /*0a90*/  LEA.HI.SX32 R7, R3, 0x1, 0x1 ;  /* 0x0000000103077811 */ /* 0x000fe200078f0aff */
[----:B------:R-:W-:-:S10]  /*0aa0*/  @!P3 IMAD.MOV R7, RZ, RZ, R2 ;  /* 0x000000ffff07b224 */ /* 0x000fd400078e0202 */
[----:B------:R-:W-:-:S04]  /*0ab0*/  @P0 VIADD R4, R4, 0x1 ;  /* 0x0000000104040836 */ /* 0x000fc80000000000 */
[----:B------:R-:W-:Y:S01]  /*0ac0*/  @!P1 IMAD.MOV R4, RZ, RZ, -R4 ;  /* 0x000000ffff049224 */ /* 0x000fe200078e0a04 */
[----:B------:R-:W-:Y:S01]  /*0ad0*/  @!P2 LOP3.LUT R4, RZ, R3, RZ, 0x33, !PT ;  /* 0x00000003ff04a212 */ /* 0x000fe200078e33ff */
[----:B------:R-:W-:-:S04]  /*0ae0*/  IMAD R3, R3, UR5, RZ ;  /* 0x0000000503037c24 */ /* 0x000fc8000f8e02ff */
        /* <DEDUP_REMOVED lines=9> */
[----:B0-----:R-:W-:Y:S01]  /*0b80*/  IADD3 R10, RZ, -R17, RZ ;  /* 0x80000011ff0a7210 */ /* 0x001fe20007ffe0ff */
[----:B------:R-:W-:-:S04]  /*0b90*/  IMAD.MOV.U32 R16, RZ, RZ, RZ ;  /* 0x000000ffff107224 */ /* 0x000fc800078e00ff */
[----:B------:R-:W-:Y:S01]  /*0ba0*/  IMAD R11, R10, R13, RZ ;  /* 0x0000000d0a0b7224 */ /* 0x000fe200078e02ff */
[----:B------:R-:W-:-:S03]  /*0bb0*/  IABS R10, R4 ;  /* 0x00000004000a7213 */ /* 0x000fc60000000000 */
[----:B------:R-:W-:-:S06]  /*0bc0*/  IMAD.HI.U32 R11, R17, R11, R16 ;  /* 0x0000000b110b7227 */ /* 0x000fcc00078e0010 */
[----:B------:R-:W-:-:S04]  /*0bd0*/  IMAD.HI.U32 R11, R11, R10, RZ ;  /* 0x0000000a0b0b7227 */ /* 0x000fc800078e00ff */
[----:B------:R-:W-:Y:S01]  /*0be0*/  IMAD R10, R11, R7, R10 ;  /* 0x000000070b0a7224 */ /* 0x000fe200078e020a */
[----:B------:R-:W-:-:S04]  /*0bf0*/  LOP3.LUT R7, R4, R13, RZ, 0x3c, !PT ;  /* 0x0000000d04077212 */ /* 0x000fc800078e3cff */
[----:B------:R-:W-:Y:S02]  /*0c00*/  ISETP.GT.U32.AND P1, PT, R13, R10, PT ;  /* 0x0000000a0d00720c */ /* 0x000fe40003f24070 */
[----:B------:R-:W-:-:S11]  /*0c10*/  ISETP.GE.AND P0, PT, R7, RZ, PT ;  /* 0x000000ff0700720c */ /* 0x000fd60003f06270 */
[----:B------:R-:W-:Y:S01]  /*0c20*/  @!P1 IMAD.IADD R10, R10, 0x1, -R13 ;  /* 0x000000010a0a9824 */ /* 0x000fe200078e0a0d */
[----:B------:R-:W-:Y:S02]  /*0c30*/  @!P1 IADD3 R11, R11, 0x1, RZ ;  /* 0x000000010b0b9810 */ /* 0x000fe40007ffe0ff */
[----:B------:R-:W-:Y:S02]  /*0c40*/  ISETP.NE.AND P1, PT, R2, RZ, PT ;  /* 0x000000ff0200720c */ /* 0x000fe40003f25270 */
[----:B------:R-:W-:-:S13]  /*0c50*/  ISETP.GE.U32.AND P2, PT, R10, R13, PT ;  /* 0x0000000d0a00720c */ /* 0x000fda0003f46070 */
[----:B------:R-:W-:-:S04]  /*0c60*/  @P2 VIADD R11, R11, 0x1 ;  /* 0x000000010b0b2836 */ /* 0x000fc80000000000 */
[----:B------:R-:W-:-:S04]  /*0c70*/  IMAD.MOV.U32 R7, RZ, RZ, R11 ;  /* 0x000000ffff077224 */ /* 0x000fc800078e000b */
        /* <DEDUP_REMOVED lines=16> */
[----:B------:R-:W-:Y:S02]  /*0d80*/  MOV R32, R18 ;  /* 0x0000001200207202 */ /* 0x000fe40000000f00 */
[----:B------:R-:W-:Y:S01]  /*0d90*/  MOV R33, R19 ;  /* 0x0000001300217202 */ /* 0x000fe20000000f00 */
[----:B------:R-:W-:Y:S05]  /*0da0*/  BRA `(.L_x_102) ;  /* 0x00000000004c7947 */ /* 0x000fea0003800000 */
.L_x_101:
        /* <DEDUP_REMOVED lines=19> */
.L_x_102:
[----:B------:R-:W-:Y:S05]  /*0ee0*/  BSYNC B0 ;  /* 0x0000000000007941 */ /* 0x000fea0003800000 */
.L_x_100:
        /* <DEDUP_REMOVED lines=43> */
.L_x_104:
        /* <DEDUP_REMOVED lines=19> */
.L_x_105:
[----:B------:R-:W-:Y:S05]  /*12d0*/  BSYNC B0 ;  /* 0x0000000000007941 */ /* 0x000fea0003800000 */
.L_x_103:
[----:B------:R-:W0:Y:S01]  /*12e0*/  LDC R9, c[0x0][0x2c4] ;  /* 0x0000b100ff097b82 */ /* 0x000e220000000800 */
[----:B------:R-:W1:Y:S01]  /*12f0*/  S2R R16, SR_TID.X ;  /* 0x0000000000107919 */ /* 0x000e620000002100 */
[----:B------:R-:W-:Y:S01]  /*1300*/  ISETP.GT.AND P4, PT, R3, RZ, PT ;  /* 0x000000ff0300720c */ /* 0x000fe20003f84270 */
[----:B------:R-:W-:Y:S01]  /*1310*/  ULDC UR5, c[0x0][0x3c4] ;  /* 0x0000f10000057ab9 */ /* 0x000fe20000000800 */
[----:B------:R-:W-:Y:S01]  /*1320*/  ULDC.64 UR8, c[0x0][0x208] ;  /* 0x0000820000087ab9 */ /* 0x000fe20000000a00 */
[----:B------:R-:W-:Y:S01]  /*1330*/  BSSY B0, `(.L_x_106) ;  /* 0x000003e000007945 */ /* 0x000fe20003800000 */
[----:B------:R-:W-:Y:S01]  /*1340*/  IMAD.MOV.U32 R29, RZ, RZ, -0x800000 ;  /* 0xff800000ff1d7424 */ /* 0x000fe200078e00ff */
[----:B0-----:R-:W-:-:S04]  /*1350*/  IABS R8, R9 ;  /* 0x0000000900087213 */ /* 0x001fc80000000000 */
[----:B------:R-:W0:Y:S01]  /*1360*/  I2F.RP R17, R8 ;  /* 0x0000000800117306 */ /* 0x000e220000209400 */
[----:B-1----:R-:W-:-:S07]  /*1370*/  ISETP.GT.AND P1, PT, R16, 0x7f, PT ;  /* 0x0000007f1000780c */ /* 0x002fce0003f24270 */
        /* <DEDUP_REMOVED lines=9> */
[----:B------:R-:W-:Y:S02]  /*1410*/  ISETP.GE.AND P2, PT, R6, RZ, PT ;  /* 0x000000ff0600720c */ /* 0x000fe40003f46270 */
[----:B------:R-:W-:Y:S01]  /*1420*/  SHF.R.S32.HI R6, RZ, 0x1f, R3 ;  /* 0x0000001fff067819 */ /* 0x000fe20000011403 */
[----:B------:R-:W-:-:S04]  /*1430*/  IMAD.HI.U32 R17, R18, R7, RZ ;  /* 0x0000000712117227 */ /* 0x000fc800078e00ff */
[----:B------:R-:W-:-:S04]  /*1440*/  IMAD.MOV R18, RZ, RZ, -R17 ;  /* 0x000000ffff127224 */ /* 0x000fc800078e0a11 */
[C---:B------:R-:W-:Y:S01]  /*1450*/  IMAD R19, R8.reuse, R18, R7 ;  /* 0x0000001208137224 */ /* 0x040fe200078e0207 */
[----:B------:R-:W-:Y:S01]  /*1460*/  LEA.HI.SX32 R18, R3, 0x1, 0x1 ;  /* 0x0000000103127811 */ /* 0x000fe200078f0aff */
[----:B------:R-:W0:Y:S01]  /*1470*/  @!P1 S2R R7, SR_CgaCtaId ;  /* 0x0000000000079919 */ /* 0x000e220000008800 */
[----:B------:R-:W-:Y:S01]  /*1480*/  @!P4 IMAD.MOV R18, RZ, RZ, R6 ;  /* 0x000000ffff12c224 */ /* 0x000fe200078e0206 */
[----:B------:R-:W-:Y:S02]  /*1490*/  @!P1 MOV R6, 0x400 ;  /* 0x0000040000069802 */ /* 0x000fe40000000f00 */
[----:B------:R-:W-:-:S13]  /*14a0*/  ISETP.GT.U32.AND P0, PT, R8, R19, PT ;  /* 0x000000130800720c */ /* 0x000fda0003f04070 */
[----:B------:R-:W-:Y:S02]  /*14b0*/  @!P0 IMAD.IADD R19, R19, 0x1, -R8 ;  /* 0x0000000113138824 */ /* 0x000fe400078e0a08 */
[----:B------:R-:W-:Y:S01]  /*14c0*/  @!P0 VIADD R17, R17, 0x1 ;  /* 0x0000000111118836 */ /* 0x000fe20000000000 */
[----:B------:R-:W-:Y:S02]  /*14d0*/  ISETP.NE.AND P0, PT, R9, RZ, PT ;  /* 0x000000ff0900720c */ /* 0x000fe40003f05270 */
[----:B------:R-:W-:Y:S02]  /*14e0*/  ISETP.GE.U32.AND P3, PT, R19, R8, PT ;  /* 0x000000081300720c */ /* 0x000fe40003f66070 */
[----:B------:R-:W-:-:S04]  /*14f0*/  SHF.R.S32.HI R19, RZ, 0x1f, R16 ;  /* 0x0000001fff137819 */ /* 0x000fc80000011410 */
[----:B------:R-:W-:-:S04]  /*1500*/  LEA.HI R8, R19, R16, RZ, 0x2 ;  /* 0x0000001013087211 */ /* 0x000fc800078f10ff */
[----:B------:R-:W-:Y:S02]  /*1510*/  SHF.R.S32.HI R21, RZ, 0x2, R8 ;  /* 0x00000002ff157819 */ /* 0x000fe40000011408 */
[----:B0-----:R-:W-:Y:S01]  /*1520*/  @!P1 LEA R6, R7, R6, 0x18 ;  /* 0x0000000607069211 */ /* 0x001fe200078ec0ff */
[----:B------:R-:W-:Y:S01]  /*1530*/  @P3 VIADD R17, R17, 0x1 ;  /* 0x0000000111113836 */ /* 0x000fe20000000000 */
[----:B------:R-:W-:-:S03]  /*1540*/  LOP3.LUT R7, R8, 0xfffffffc, RZ, 0xc0, !PT ;  /* 0xfffffffc08077812 */ /* 0x000fc600078ec0ff */
[----:B------:R-:W-:Y:S01]  /*1550*/  @!P2 IMAD.MOV R17, RZ, RZ, -R17 ;  /* 0x000000ffff11a224 */ /* 0x000fe200078e0a11 */
[----:B------:R-:W-:Y:S01]  /*1560*/  @!P0 LOP3.LUT R17, RZ, R9, RZ, 0x33, !PT ;  /* 0x00000009ff118212 */ /* 0x000fe200078e33ff */
[----:B------:R-:W-:Y:S01]  /*1570*/  IMAD.IADD R8, R16, 0x1, -R7 ;  /* 0x0000000110087824 */ /* 0x000fe200078e0a07 */
[----:B------:R-:W-:-:S03]  /*1580*/  ISETP.GE.AND P0, PT, R21, UR5, PT ;  /* 0x0000000515007c0c */ /* 0x000fc6000bf06270 */
[----:B------:R-:W-:Y:S02]  /*1590*/  IMAD R3, R18, R17, RZ ;  /* 0x0000001112037224 */ /* 0x000fe400078e02ff */
[----:B------:R-:W-:Y:S02]  /*15a0*/  @!P1 IMAD R17, R21, 0x14, R6 ;  /* 0x0000001415119824 */ /* 0x000fe400078e0206 */
[----:B------:R-:W-:Y:S01]  /*15b0*/  IMAD.MOV.U32 R18, RZ, RZ, -0x800000 ;  /* 0xff800000ff127424 */ /* 0x000fe200078e00ff */
[----:B------:R-:W-:Y:S01]  /*15c0*/  IABS R31, R3 ;  /* 0x00000003001f7213 */ /* 0x000fe20000000000 */
[----:B------:R-:W-:-:S04]  /*15d0*/  @!P1 IMAD R17, R8, 0x4, R17 ;  /* 0x0000000408119824 */ /* 0x000fc800078e0211 */
[----:B------:R-:W-:Y:S01]  /*15e0*/  VIADD R22, R31, UR4 ;  /* 0x000000041f167c36 */ /* 0x000fe20008000000 */
[----:B------:R-:W-:Y:S06]  /*15f0*/  @P0 BRA `(.L_x_107) ;  /* 0x0000000000440947 */ /* 0x000fec0003800000 */
[----:B------:R-:W-:Y:S02]  /*1600*/  IADD3 R27, P2, R20, -UR7, RZ ;  /* 0x80000007141b7c10 */ /* 0x000fe4000ff5e0ff */
[----:B------:R-:W-:Y:S02]  /*1610*/  SHF.R.S32.HI R7, RZ, 0x1f, R8 ;  /* 0x0000001fff077819 */ /* 0x000fe40000011408 */
[----:B------:R-:W-:Y:S02]  /*1620*/  ISETP.GT.U32.AND P0, PT, R27, R8, PT ;  /* 0x000000081b00720c */ /* 0x000fe40003f04070 */
[----:B------:R-:W-:-:S04]  /*1630*/  IADD3.X R6, R5, ~UR6, RZ, P2, !PT ;  /* 0x8000000605067c10 */ /* 0x000fc800097fe4ff */
[----:B------:R-:W-:-:S13]  /*1640*/  ISETP.GT.AND.EX P0, PT, R6, R7, PT, P0 ;  /* 0x000000070600720c */ /* 0x000fda0003f04300 */
[----:B------:R-:W-:Y:S05]  /*1650*/  @!P0 BRA `(.L_x_107) ;  /* 0x00000000002c8947 */ /* 0x000fea0003800000 */
[----:B------:R-:W-:Y:S01]  /*1660*/  IADD3 R34, P0, R8, UR7, RZ ;  /* 0x0000000708227c10 */ /* 0x000fe2000ff1e0ff */
[----:B------:R-:W-:Y:S01]  /*1670*/  IMAD R27, R5, R21, RZ ;  /* 0x00000015051b7224 */ /* 0x000fe200078e02ff */
[----:B------:R-:W-:Y:S01]  /*1680*/  SHF.R.S32.HI R6, RZ, 0x1f, R21 ;  /* 0x0000001fff067819 */ /* 0x000fe20000011415 */
[----:B------:R-:W-:Y:S01]  /*1690*/  ULDC.64 UR4, c[0x0][0x2b8] ;  /* 0x0000ae0000047ab9 */ /* 0x000fe20000000a00 */
[----:B------:R-:W-:-:S03]  /*16a0*/  IADD3.X R35, R7, UR6, RZ, P0, !PT ;  /* 0x0000000607237c10 */ /* 0x000fc600087fe4ff */
[C---:B------:R-:W-:Y:S02]  /*16b0*/  IMAD R6, R20.reuse, R6, R27 ;  /* 0x0000000614067224 */ /* 0x040fe400078e021b */
[----:B------:R-:W-:-:S04]  /*16c0*/  IMAD.WIDE.U32 R34, R20, R21, R34 ;  /* 0x0000001514227225 */ /* 0x000fc800078e0022 */
[----:B------:R-:W-:Y:S01]  /*16d0*/  IMAD.IADD R6, R35, 0x1, R6 ;  /* 0x0000000123067824 */ /* 0x000fe200078e0206 */
[----:B------:R-:W-:-:S04]  /*16e0*/  LEA R26, P0, R34, UR4, 0x2 ;  /* 0x00000004221a7c11 */ /* 0x000fc8000f8010ff */
[----:B------:R-:W-:-:S05]  /*16f0*/  LEA.HI.X R27, R34, UR5, R6, 0x2, P0 ;  /* 0x00000005221b7c11 */ /* 0x000fca00080f1406 */
[----:B------:R0:W5:Y:S04]  /*1700*/  LDG.E R18, desc[UR8][R26.64] ;  /* 0x000000081a127981 */ /* 0x000168000c1e1900 */
.L_x_107:
[----:B------:R-:W-:Y:S05]  /*1710*/  BSYNC B0 ;  /* 0x0000000000007941 */ /* 0x000fea0003800000 */
.L_x_106:
[----:B-----5:R1:W-:Y:S01]  /*1720*/  @!P1 STS [R17], R18 ;  /* 0x0000001211009388 */ /* 0x0203e20000000800 */
[----:B------:R-:W-:Y:S01]  /*1730*/  BSSY B0, `(.L_x_108) ;  /* 0x000000d000007945 */ /* 0x000fe20003800000 */
[----:B------:R-:W-:Y:S06]  /*1740*/  BAR.SYNC.DEFER_BLOCKING 0x0 ;  /* 0x0000000000007b1d */ /* 0x000fec0000010000 */
[----:B------:R-:W-:Y:S05]  /*1750*/  @P1 BRA `(.L_x_109) ;  /* 0x0000000000281947 */ /* 0x000fea0003800000 */
[----:B------:R-:W2:Y:S01]  /*1760*/  S2R R6, SR_CgaCtaId ;  /* 0x0000000000067919 */ /* 0x000ea20000008800 */
[----:B------:R-:W-:Y:S02]  /*1770*/  LEA.HI R8, R19, R16, RZ, 0x5 ;  /* 0x0000001013087211 */ /* 0x000fe400078f28ff */
[----:B------:R-:W-:Y:S02]  /*1780*/  MOV R7, 0x400 ;  /* 0x0000040000077802 */ /* 0x000fe40000000f00 */
[----:B-1----:R-:W-:-:S05]  /*1790*/  LOP3.LUT R17, R8, 0xffffffe0, RZ, 0xc0, !PT ;  /* 0xffffffe008117812 */ /* 0x002fca00078ec0ff */
[----:B------:R-:W-:Y:S01]  /*17a0*/  IMAD.IADD R17, R16, 0x1, -R17 ;  /* 0x0000000110117824 */ /* 0x000fe200078e0a11 */
[----:B--2---:R-:W-:Y:S02]  /*17b0*/  LEA R6, R6, R7, 0x18 ;  /* 0x0000000706067211 */ /* 0x004fe400078ec0ff */
[----:B------:R-:W-:-:S03]  /*17c0*/  SHF.R.S32.HI R7, RZ, 0x5, R8 ;  /* 0x00000005ff077819 */ /* 0x000fc60000011408 */
[----:B------:R-:W-:-:S04]  /*17d0*/  IMAD R6, R17, 0x14, R6 ;  /* 0x0000001411067824 */ /* 0x000fc800078e0206 */
[----:B------:R-:W-:-:S05]  /*17e0*/  IMAD R6, R7, 0x4, R6 ;  /* 0x0000000407067824 */ /* 0x000fca00078e0206 */
[----:B------:R2:W3:Y:S02]  /*17f0*/  LDS R29, [R6] ;  /* 0x00000000061d7984 */ /* 0x0004e40000000800 */
.L_x_109:
[----:B------:R-:W-:Y:S05]  /*1800*/  BSYNC B0 ;  /* 0x0000000000007941 */ /* 0x000fea0003800000 */
.L_x_108:
[----:B0--3--:R-:W0:Y:S01]  /*1810*/  SHFL.BFLY PT, R26, R29, 0x10, 0x1f ;  /* 0x0e001f001d1a7f89 */ /* 0x009e2200000e0000 */
[----:B-1----:R-:W1:Y:S01]  /*1820*/  LDC R17, c[0x0][0x270] ;  /* 0x00009c00ff117b82 */ /* 0x002e620000000800 */
[----:B------:R-:W-:Y:S01]  /*1830*/  ISETP.GT.AND P5, PT, R3, RZ, PT ;  /* 0x000000ff0300720c */ /* 0x000fe20003fa4270 */
[----:B------:R-:W-:Y:S01]  /*1840*/  BSSY B1, `(.L_x_110) ;  /* 0x0000236000017945 */ /* 0x000fe20003800000 */
[----:B0-----:R-:W-:Y:S02]  /*1850*/  FMNMX.FTZ R26, R26, R29, !PT ;  /* 0x0000001d1a1a7209 */ /* 0x001fe40007810000 */
[----:B-1----:R-:W-:-:S03]  /*1860*/  IABS R36, R17 ;  /* 0x0000001100247213 */ /* 0x002fc60000000000 */
[----:B------:R-:W0:Y:S02]  /*1870*/  SHFL.BFLY PT, R7, R26, 0x8, 0x1f ;  /* 0x0d001f001a077f89 */ /* 0x000e2400000e0000 */
[----:B------:R-:W-:Y:S01]  /*1880*/  IMAD.MOV R36, RZ, RZ, -R36 ;  /* 0x000000ffff247224 */ /* 0x000fe200078e0a24 */
[----:B0-----:R-:W-:-:S05]  /*1890*/  FMNMX.FTZ R7, R26, R7, !PT ;  /* 0x000000071a077209 */ /* 0x001fca0007810000 */
[----:B------:R-:W0:Y:S02]  /*18a0*/  SHFL.BFLY PT, R8, R7, 0x4, 0x1f ;  /* 0x0c801f0007087f89 */ /* 0x000e2400000e0000 */
[----:B0-----:R-:W-:-:S05]  /*18b0*/  FMNMX.FTZ R8, R7, R8, !PT ;  /* 0x0000000807087209 */ /* 0x001fca0007810000 */
[----:B------:R-:W0:Y:S02]  /*18c0*/  SHFL.BFLY PT, R27, R8, 0x2, 0x1f ;  /* 0x0c401f00081b7f89 */ /* 0x000e2400000e0000 */
[----:B0-----:R-:W-:Y:S02]  /*18d0*/  FMNMX.FTZ R27, R8, R27, !PT ;  /* 0x0000001b081b7209 */ /* 0x001fe40007810000 */
[----:B------:R-:W0:Y:S03]  /*18e0*/  I2F.RP R8, R31 ;  /* 0x0000001f00087306 */ /* 0x000e260000209400 */
[----:B--2---:R-:W1:Y:S05]  /*18f0*/  SHFL.BFLY PT, R6, R27, 0x1, 0x1f ;  /* 0x0c201f001b067f89 */ /* 0x004e6a00000e0000 */
[----:B0-----:R-:W0:Y:S01]  /*1900*/  MUFU.RCP R8, R8 ;  /* 0x0000000800087308 */ /* 0x001e220000001000 */
[----:B-1----:R-:W-:-:S02]  /*1910*/  FMNMX.FTZ R6, R27, R6, !PT ;  /* 0x000000061b067209 */ /* 0x002fc40007810000 */
[----:B------:R-:W-:Y:S02]  /*1920*/  IABS R27, R17 ;  /* 0x00000011001b7213 */ /* 0x000fe40000000000 */
[----:B------:R-:W-:Y:S01]  /*1930*/  FSETP.NEU.FTZ.AND P0, PT, R6, -INF , PT ;  /* 0xff8000000600780b */ /* 0x000fe20003f1d000 */
[----:B0-----:R-:W-:Y:S02]  /*1940*/  VIADD R34, R8, 0xffffffe ;  /* 0x0ffffffe08227836 */ /* 0x001fe40000000000 */
[----:B------:R-:W0:Y:S01]  /*1950*/  I2F.U32.RP R26, R27 ;  /* 0x0000001b001a7306 */ /* 0x000e220000209000 */
[----:B------:R-:W-:Y:S02]  /*1960*/  FSEL R18, R6, RZ, P0 ;  /* 0x000000ff06127208 */ /* 0x000fe40000000000 */
[----:B------:R-:W-:-:S03]  /*1970*/  ISETP.GT.AND P0, PT, R2, RZ, PT ;  /* 0x000000ff0200720c */ /* 0x000fc60003f04270 */
[----:B------:R-:W-:Y:S02]  /*1980*/  FADD.FTZ R21, -R18, R29 ;  /* 0x0000001d12157221 */ /* 0x000fe40000010100 */
[----:B------:R1:W-:Y:S02]  /*1990*/  F2I.FTZ.U32.TRUNC.NTZ R35, R34 ;  /* 0x0000002200237305 */ /* 0x0003e4000021f000 */
[----:B------:R-:W-:-:S06]  /*19a0*/  FMUL.FTZ R21, R21, 1.4426950216293334961 ;  /* 0x3fb8aa3b15157820 */ /* 0x000fcc0000410000 */
[----:B0-----:R-:W0:Y:S01]  /*19b0*/  MUFU.RCP R6, R26 ;  /* 0x0000001a00067308 */ /* 0x001e220000001000 */
[----:B-1----:R-:W-:-:S07]  /*19c0*/  IMAD.MOV.U32 R34, RZ, RZ, RZ ;  /* 0x000000ffff227224 */ /* 0x002fce00078e00ff */
[----:B------:R-:W1:Y:S01]  /*19d0*/  MUFU.EX2 R21, R21 ;  /* 0x0000001500157308 */ /* 0x000e620000000800 */
[----:B0-----:R-:W-:Y:S01]  /*19e0*/  VIADD R38, R6, 0xffffffe ;  /* 0x0ffffffe06267836 */ /* 0x001fe20000000000 */
[----:B------:R-:W-:Y:S01]  /*19f0*/  IABS R26, R22 ;  /* 0x00000016001a7213 */ /* 0x000fe20000000000 */
[----:B------:R-:W-:-:S05]  /*1a00*/  IMAD.MOV R6, RZ, RZ, -R35 ;  /* 0x000000ffff067224 */ /* 0x000fca00078e0a23 */
[----:B------:R-:W0:Y:S01]  /*1a10*/  F2I.FTZ.U32.TRUNC.NTZ R39, R38 ;  /* 0x0000002600277305 */ /* 0x000e22000021f000 */
[----:B-1----:R-:W1:Y:S01]  /*1a20*/  SHFL.BFLY PT, R30, R21, 0x10, 0x1f ;  /* 0x0e001f00151e7f89 */ /* 0x002e6200000e0000 */
[----:B0-----:R-:W-:Y:S02]  /*1a30*/  IMAD.MOV R8, RZ, RZ, -R39 ;  /* 0x000000ffff087224 */ /* 0x001fe400078e0a27 */
[----:B------:R-:W-:Y:S02]  /*1a40*/  IMAD.MOV.U32 R38, RZ, RZ, RZ ;  /* 0x000000ffff267224 */ /* 0x000fe400078e00ff */
[----:B-1----:R-:W-:Y:S01]  /*1a50*/  FADD.FTZ R30, R21, R30 ;  /* 0x0000001e151e7221 */ /* 0x002fe20000010000 */
[----:B------:R-:W-:Y:S01]  /*1a60*/  IMAD R21, R6, R31, RZ ;  /* 0x0000001f06157224 */ /* 0x000fe200078e02ff */
[----:B------:R-:W-:-:S03]  /*1a70*/  IABS R6, R3 ;  /* 0x0000000300067213 */ /* 0x000fc60000000000 */
[----:B------:R-:W0:Y:S01]  /*1a80*/  SHFL.BFLY PT, R7, R30, 0x8, 0x1f ;  /* 0x0d001f001e077f89 */ /* 0x000e2200000e0000 */
[----:B------:R-:W-:-:S04]  /*1a90*/  IMAD.HI.U32 R21, R35, R21, R34 ;  /* 0x0000001523157227 */ /* 0x000fc800078e0022 */
[----:B------:R-:W-:Y:S02]  /*1aa0*/  IMAD.MOV R6, RZ, RZ, -R6 ;  /* 0x000000ffff067224 */ /* 0x000fe400078e0a06 */
[----:B------:R-:W-:-:S04]  /*1ab0*/  IMAD.HI.U32 R21, R21, R26, RZ ;  /* 0x0000001a15157227 */ /* 0x000fc800078e00ff */
[----:B------:R-:W-:Y:S02]  /*1ac0*/  IMAD R6, R21, R6, R26 ;  /* 0x0000000615067224 */ /* 0x000fe400078e021a */
[----:B------:R-:W-:-:S03]  /*1ad0*/  IMAD R35, R8, R27, RZ ;  /* 0x0000001b08237224 */ /* 0x000fc600078e02ff */
[----:B------:R-:W-:Y:S01]  /*1ae0*/  ISETP.GT.U32.AND P1, PT, R31, R6, PT ;  /* 0x000000061f00720c */ /* 0x000fe20003f24070 */
[----:B------:R-:W-:-:S04]  /*1af0*/  IMAD.HI.U32 R35, R39, R35, R38 ;  /* 0x0000002327237227 */ /* 0x000fc800078e0026 */
[----:B0-----:R-:W-:-:S05]  /*1b00*/  FADD.FTZ R7, R30, R7 ;  /* 0x000000071e077221 */ /* 0x001fca0000010000 */
[----:B------:R-:W0:Y:S03]  /*1b10*/  SHFL.BFLY PT, R28, R7, 0x4, 0x1f ;  /* 0x0c801f00071c7f89 */ /* 0x000e2600000e0000 */
[----:B------:R-:W-:Y:S02]  /*1b20*/  @!P1 IMAD.IADD R6, R6, 0x1, -R31 ;  /* 0x0000000106069824 */ /* 0x000fe400078e0a1f */
[----:B------:R-:W-:Y:S01]  /*1b30*/  @!P1 VIADD R21, R21, 0x1 ;  /* 0x0000000115159836 */ /* 0x000fe20000000000 */
[----:B------:R-:W-:Y:S02]  /*1b40*/  ISETP.NE.AND P1, PT, R3, RZ, PT ;  /* 0x000000ff0300720c */ /* 0x000fe40003f25270 */
[----:B------:R-:W-:Y:S02]  /*1b50*/  ISETP.GE.U32.AND P4, PT, R6, R31, PT ;  /* 0x0000001f0600720c */ /* 0x000fe40003f86070 */
[----:B------:R-:W-:-:S11]  /*1b60*/  SHF.R.S32.HI R6, RZ, 0x1f, R2 ;  /* 0x0000001fff067819 */ /* 0x000fd60000011402 */
[----:B------:R-:W-:Y:S02]  /*1b70*/  @P4 VIADD R21, R21, 0x1 ;  /* 0x0000000115154836 */ /* 0x000fe40000000000 */
[----:B0-----:R-:W-:Y:S01]  /*1b80*/  FADD.FTZ R28, R7, R28 ;  /* 0x0000001c071c7221 */ /* 0x001fe20000010000 */
[----:B------:R-:W-:Y:S02]  /*1b90*/  IABS R7, R4 ;  /* 0x0000000400077213 */ /* 0x000fe40000000000 */
[----:B------:R-:W-:Y:S02]  /*1ba0*/  LOP3.LUT R4, R4, R17, RZ, 0x3c, !PT ;  /* 0x0000001104047212 */ /* 0x000fe400078e3cff */
[----:B------:R-:W0:Y:S01]  /*1bb0*/  SHFL.BFLY PT, R37, R28, 0x2, 0x1f ;  /* 0x0c401f001c257f89 */ /* 0x000e2200000e0000 */
[----:B------:R-:W-:-:S04]  /*1bc0*/  IMAD.HI.U32 R34, R35, R7, RZ ;  /* 0x0000000723227227 */ /* 0x000fc800078e00ff */
[----:B------:R-:W-:-:S04]  /*1bd0*/  IMAD.HI.U32 R35, R35, R26, RZ ;  /* 0x0000001a23237227 */ /* 0x000fc800078e00ff */
[-C--:B------:R-:W-:Y:S01]  /*1be0*/  IMAD R30, R34, R36.reuse, R7 ;  /* 0x00000024221e7224 */ /* 0x080fe200078e0207 */
[----:B------:R-:W-:Y:S01]  /*1bf0*/  LEA.HI.SX32 R7, R2, 0x1, 0x1 ;  /* 0x0000000102077811 */ /* 0x000fe200078f0aff */
[----:B------:R-:W-:Y:S02]  /*1c00*/  IMAD R36, R35, R36, R26 ;  /* 0x0000002423247224 */ /* 0x000fe400078e021a */
[----:B------:R-:W-:Y:S01]  /*1c10*/  @!P0 IMAD.MOV R7, RZ, RZ, R6 ;  /* 0x000000ffff078224 */ /* 0x000fe200078e0206 */
[C---:B------:R-:W-:Y:S01]  /*1c20*/  ISETP.GT.U32.AND P3, PT, R27.reuse, R30, PT ;  /* 0x0000001e1b00720c */ /* 0x040fe20003f64070 */
[----:B------:R-:W1:Y:S01]  /*1c30*/  LDC.U8 R26, c[0x0][0x3d9] ;  /* 0x0000f640ff1a7b82 */ /* 0x000e620000000000 */
[----:B------:R-:W-:Y:S02]  /*1c40*/  ISETP.GT.U32.AND P2, PT, R27, R36, PT ;  /* 0x000000241b00720c */ /* 0x000fe40003f44070 */
[----:B------:R-:W-:Y:S01]  /*1c50*/  LEA.HI.SX32 R6, R3, 0x1, 0x1 ;  /* 0x0000000103067811 */ /* 0x000fe200078f0aff */
[----:B0-----:R-:W-:Y:S01]  /*1c60*/  FADD.FTZ R37, R28, R37 ;  /* 0x000000251c257221 */ /* 0x001fe20000010000 */
[----:B------:R-:W-:-:S07]  /*1c70*/  LOP3.LUT R28, R22, R31, RZ, 0x3c, !PT ;  /* 0x0000001f161c7212 */ /* 0x000fce00078e3cff */
[--C-:B------:R-:W-:Y:S01]  /*1c80*/  @!P3 IMAD.IADD R30, R30, 0x1, -R27.reuse ;  /* 0x000000011e1eb824 */ /* 0x100fe200078e0a1b */
[----:B------:R-:W-:Y:S01]  /*1c90*/  LOP3.LUT R22, R22, R17, RZ, 0x3c, !PT ;  /* 0x0000001116167212 */ /* 0x000fe200078e3cff */
[----:B------:R-:W0:Y:S01]  /*1ca0*/  SHFL.BFLY PT, R8, R37, 0x1, 0x1f ;  /* 0x0c201f0025087f89 */ /* 0x000e2200000e0000 */
[----:B------:R-:W-:Y:S01]  /*1cb0*/  ISETP.GE.AND P0, PT, R28, RZ, PT ;  /* 0x000000ff1c00720c */ /* 0x000fe20003f06270 */
[----:B------:R-:W-:Y:S01]  /*1cc0*/  @!P2 IMAD.IADD R36, R36, 0x1, -R27 ;  /* 0x000000012424a824 */ /* 0x000fe200078e0a1b */
[----:B------:R-:W-:Y:S01]  /*1cd0*/  SHF.R.S32.HI R28, RZ, 0x1f, R3 ;  /* 0x0000001fff1c7819 */ /* 0x000fe20000011403 */
[----:B------:R-:W-:Y:S01]  /*1ce0*/  @!P3 VIADD R34, R34, 0x1 ;  /* 0x000000012222b836 */ /* 0x000fe20000000000 */
[-C--:B------:R-:W-:Y:S01]  /*1cf0*/  ISETP.GE.U32.AND P4, PT, R30, R27.reuse, PT ;  /* 0x0000001b1e00720c */ /* 0x080fe20003f86070 */
[----:B------:R-:W-:Y:S01]  /*1d00*/  @!P2 VIADD R35, R35, 0x1 ;  /* 0x000000012323a836 */ /* 0x000fe20000000000 */
[----:B------:R-:W-:Y:S01]  /*1d10*/  ISETP.GE.AND P3, PT, R22, RZ, PT ;  /* 0x000000ff1600720c */ /* 0x000fe20003f66270 */
[----:B------:R-:W-:Y:S01]  /*1d20*/  @!P5 IMAD.MOV R6, RZ, RZ, R28 ;  /* 0x000000ffff06d224 */ /* 0x000fe200078e021c */
[----:B------:R-:W-:Y:S01]  /*1d30*/  ISETP.GE.U32.AND P5, PT, R36, R27, PT ;  /* 0x0000001b2400720c */ /* 0x000fe20003fa6070 */
[----:B------:R-:W-:Y:S01]  /*1d40*/  IMAD.MOV.U32 R28, RZ, RZ, 0x7f800000 ;  /* 0x7f800000ff1c7424 */ /* 0x000fe200078e00ff */
[----:B-1----:R-:W-:-:S03]  /*1d50*/  ISETP.NE.AND P2, PT, R26, RZ, PT ;  /* 0x000000ff1a00720c */ /* 0x002fc60003f45270 */
[----:B------:R-:W-:Y:S01]  /*1d60*/  @!P0 IMAD.MOV R21, RZ, RZ, -R21 ;  /* 0x000000ffff158224 */ /* 0x000fe200078e0a15 */
[----:B------:R-:W-:Y:S02]  /*1d70*/  @!P1 LOP3.LUT R21, RZ, R31, RZ, 0x33, !PT ;  /* 0x0000001fff159212 */ /* 0x000fe400078e33ff */
[----:B------:R-:W-:Y:S01]  /*1d80*/  ISETP.GE.AND P1, PT, R4, RZ, PT ;  /* 0x000000ff0400720c */ /* 0x000fe20003f26270 */
[----:B------:R-:W-:Y:S01]  /*1d90*/  @P4 VIADD R34, R34, 0x1 ;  /* 0x0000000122224836 */ /* 0x000fe20000000000 */
[C---:B------:R-:W-:Y:S02]  /*1da0*/  LOP3.LUT P4, RZ, R16.reuse, 0x1f, RZ, 0xc0, !PT ;  /* 0x0000001f10ff7812 */ /* 0x040fe4000788c0ff */
[----:B------:R-:W-:Y:S01]  /*1db0*/  LOP3.LUT R31, RZ, R17, RZ, 0x33, !PT ;  /* 0x00000011ff1f7212 */ /* 0x000fe200078e33ff */
[----:B------:R-:W-:Y:S01]  /*1dc0*/  @P5 VIADD R35, R35, 0x1 ;  /* 0x0000000123235836 */ /* 0x000fe20000000000 */
[----:B------:R-:W-:Y:S01]  /*1dd0*/  ISETP.GT.OR P4, PT, R16, 0x7f, P4 ;  /* 0x0000007f1000780c */ /* 0x000fe20002784670 */
[----:B0-----:R-:W-:Y:S01]  /*1de0*/  FADD.FTZ R8, R37, R8 ;  /* 0x0000000825087221 */ /* 0x001fe20000010000 */
[----:B------:R-:W-:Y:S01]  /*1df0*/  ISETP.NE.AND P5, PT, R17, RZ, PT ;  /* 0x000000ff1100720c */ /* 0x000fe20003fa5270 */
[----:B------:R-:W-:Y:S01]  /*1e00*/  IMAD.MOV.U32 R4, RZ, RZ, R35 ;  /* 0x000000ffff047224 */ /* 0x000fe200078e0023 */
[----:B------:R-:W-:-:S02]  /*1e10*/  SEL R9, R9, 0x1, !P2 ;  /* 0x0000000109097807 */ /* 0x000fc40005000000 */
[----:B------:R-:W-:Y:S01]  /*1e20*/  FSETP.NE.FTZ.AND P0, PT, R8, RZ, PT ;  /* 0x000000ff0800720b */ /* 0x000fe20003f15000 */
[----:B------:R-:W-:Y:S01]  /*1e30*/  @!P1 IMAD.MOV R34, RZ, RZ, -R34 ;  /* 0x000000ffff229224 */ /* 0x000fe200078e0a22 */
[----:B------:R-:W-:Y:S01]  /*1e40*/  ISETP.LT.U32.AND P1, PT, R24, R21, PT ;  /* 0x000000151800720c */ /* 0x000fe20003f21070 */
[----:B------:R-:W-:Y:S01]  /*1e50*/  @!P3 IMAD.MOV R4, RZ, RZ, -R4 ;  /* 0x000000ffff04b224 */ /* 0x000fe200078e0a04 */
[----:B------:R-:W-:Y:S02]  /*1e60*/  SHF.R.S32.HI R35, RZ, 0x1f, R21 ;  /* 0x0000001fff237819 */ /* 0x000fe40000011415 */
[C---:B------:R-:W-:Y:S02]  /*1e70*/  SEL R34, R31.reuse, R34, !P5 ;  /* 0x000000221f227207 */ /* 0x040fe40006800000 */
[----:B------:R-:W-:Y:S02]  /*1e80*/  SEL R22, R31, R4, !P5 ;  /* 0x000000041f167207 */ /* 0x000fe40006800000 */
[----:B------:R-:W-:Y:S01]  /*1e90*/  ISETP.LT.AND.EX P1, PT, R25, R35, PT, P1 ;  /* 0x000000231900720c */ /* 0x000fe20003f21310 */
[----:B------:R-:W-:-:S02]  /*1ea0*/  IMAD R4, R34, R9, RZ ;  /* 0x0000000922047224 */ /* 0x000fc400078e02ff */
[----:B------:R0:W1:Y:S01]  /*1eb0*/  @P0 MUFU.LG2 R27, R8 ;  /* 0x00000008001b0308 */ /* 0x0000620000000c00 */
[----:B------:R-:W-:Y:S01]  /*1ec0*/  IMAD R31, R22, R9, RZ ;  /* 0x00000009161f7224 */ /* 0x000fe200078e02ff */
[----:B------:R-:W-:Y:S01]  /*1ed0*/  SEL R9, R24, R21, P1 ;  /* 0x0000001518097207 */ /* 0x000fe20000800000 */
[----:B------:R-:W-:Y:S02]  /*1ee0*/  IMAD R7, R7, R4, RZ ;  /* 0x0000000407077224 */ /* 0x000fe400078e02ff */
[----:B------:R-:W-:Y:S01]  /*1ef0*/  IMAD R6, R31, R6, RZ ;  /* 0x000000061f067224 */ /* 0x000fe200078e02ff */
[----:B0-----:R-:W-:Y:S01]  /*1f00*/  SEL R8, R25, R35, P1 ;  /* 0x0000002319087207 */ /* 0x001fe20000800000 */
[----:B-1----:R-:W-:Y:S01]  /*1f10*/  @P0 FFMA.FTZ R28, R27, 0.69314718246459960938, R18 ;  /* 0x3f3172181b1c0823 */ /* 0x002fe20000010012 */
[----:B------:R-:W-:Y:S06]  /*1f20*/  @P4 BRA `(.L_x_111) ;  /* 0x0000001c001c4947 */ /* 0x000fec0003800000 */
[----:B------:R-:W-:Y:S01]  /*1f30*/  ULDC.U8 UR4, c[0x0][0x3d8] ;  /* 0x0000f60000047ab9 */ /* 0x000fe20000000000 */
[----:B------:R-:W-:Y:S02]  /*1f40*/  LEA.HI R4, R19, R16, RZ, 0x5 ;  /* 0x0000001013047211 */ /* 0x000fe400078f28ff */
[----:B------:R-:W-:Y:S02]  /*1f50*/  ISETP.NE.AND P1, PT, RZ, UR4, PT ;  /* 0x00000004ff007c0c */ /* 0x000fe4000bf25270 */
[----:B------:R-:W-:-:S04]  /*1f60*/  SHF.R.S32.HI R4, RZ, 0x5, R4 ;  /* 0x00000005ff047819 */ /* 0x000fc80000011404 */
[----:B------:R-:W-:-:S04]  /*1f70*/  IADD3 R30, P0, R4, UR7, RZ ;  /* 0x00000007041e7c10 */ /* 0x000fc8000ff1e0ff */
[----:B------:R-:W-:-:S03]  /*1f80*/  LEA.HI.X.SX32 R31, R4, UR6, 0x1, P0 ;  /* 0x00000006041f7c11 */ /* 0x000fc600080f0eff */
[----:B------:R-:W-:Y:S06]  /*1f90*/  @!P1 BRA `(.L_x_112) ;  /* 0x0000001800f09947 */ /* 0x000fec0003800000 */
        /* <DEDUP_REMOVED lines=30> */
[----:B------:R-:W-:Y:S05]  /*2180*/  CALL.REL.NOINC `($__internal_2_$__cuda_sm20_div_s64) ;  /* 0x00000024006c7944 */ /* 0x000fea0003c00000 */
[-C--:B------:R-:W-:Y:S02]  /*2190*/  IADD3 R25, P0, RZ, -R18.reuse, RZ ;  /* 0x80000012ff197210 */ /* 0x080fe40007f1e0ff */
[----:B------:R-:W-:Y:S02]  /*21a0*/  MOV R40, R18 ;  /* 0x0000001200287202 */ /* 0x000fe40000000f00 */
[----:B------:R-:W-:Y:S01]  /*21b0*/  IADD3.X R17, RZ, ~R19, RZ, P0, !PT ;  /* 0x80000013ff117210 */ /* 0x000fe200007fe4ff */
[----:B------:R-:W-:Y:S01]  /*21c0*/  IMAD.WIDE.U32 R30, R34, R25, R30 ;  /* 0x00000019221e7225 */ /* 0x000fe200078e001e */
[----:B------:R-:W-:-:S03]  /*21d0*/  MOV R41, R19 ;  /* 0x0000001300297202 */ /* 0x000fc60000000f00 */
[----:B------:R-:W-:-:S04]  /*21e0*/  IMAD R16, R17, R34, RZ ;  /* 0x0000002211107224 */ /* 0x000fc800078e02ff */
[----:B------:R-:W-:-:S05]  /*21f0*/  IMAD R17, R21, R25, R16 ;  /* 0x0000001915117224 */ /* 0x000fca00078e0210 */
[----:B------:R-:W-:Y:S01]  /*2200*/  IADD3 R17, R31, R17, RZ ;  /* 0x000000111f117210 */ /* 0x000fe20007ffe0ff */
[----:B------:R-:W-:Y:S05]  /*2210*/  BRA `(.L_x_115) ;  /* 0x0000000000587947 */ /* 0x000fea0003800000 */
.L_x_114:
        /* <DEDUP_REMOVED lines=22> */
.L_x_115:
[----:B------:R-:W-:Y:S05]  /*2380*/  BSYNC B0 ;  /* 0x0000000000007941 */ /* 0x000fea0003800000 */
.L_x_113:
[----:B------:R-:W-:Y:S01]  /*2390*/  LOP3.LUT R16, R17, R0, RZ, 0xfc, !PT ;  /* 0x0000000011107212 */ /* 0x000fe200078efcff */
[----:B------:R-:W-:Y:S03]  /*23a0*/  BSSY B0, `(.L_x_116) ;  /* 0x0000028000007945 */ /* 0x000fe60003800000 */
        /* <DEDUP_REMOVED lines=9> */
[----:B------:R-:W-:Y:S02]  /*2440*/  IADD3.X R16, RZ, ~R19, RZ, P0, !PT ;  /* 0x80000013ff107210 */ /* 0x000fe400007fe4ff */
[----:B------:R-:W-:Y:S01]  /*2450*/  MOV R34, R18 ;  /* 0x0000001200227202 */ /* 0x000fe20000000f00 */
[----:B------:R-:W-:Y:S01]  /*2460*/  IMAD.WIDE.U32 R30, R23, R21, R30 ;  /* 0x00000015171e7225 */ /* 0x000fe200078e001e */
[----:B------:R-:W-:-:S03]  /*2470*/  MOV R35, R19 ;  /* 0x0000001300237202 */ /* 0x000fc60000000f00 */
[----:B------:R-:W-:-:S04]  /*2480*/  IMAD R16, R16, R23, RZ ;  /* 0x0000001710107224 */ /* 0x000fc800078e02ff */
[----:B------:R-:W-:-:S05]  /*2490*/  IMAD R0, R0, R21, R16 ;  /* 0x0000001500007224 */ /* 0x000fca00078e0210 */
[----:B------:R-:W-:Y:S01]  /*24a0*/  IADD3 R0, R31, R0, RZ ;  /* 0x000000001f007210 */ /* 0x000fe20007ffe0ff */
[----:B------:R-:W-:Y:S05]  /*24b0*/  BRA `(.L_x_118) ;  /* 0x0000000000587947 */ /* 0x000fea0003800000 */
.L_x_117:
        /* <DEDUP_REMOVED lines=22> */
.L_x_118:
[----:B------:R-:W-:Y:S05]  /*2620*/  BSYNC B0 ;  /* 0x0000000000007941 */ /* 0x000fea0003800000 */
.L_x_116:
        /* <DEDUP_REMOVED lines=11> */
[----:B------:R-:W-:Y:S05]  /*26e0*/  CALL.REL.NOINC `($__internal_2_$__cuda_sm20_div_s64) ;  /* 0x0000002000147944 */ /* 0x000fea0003c00000 */
[----:B------:R-:W-:-:S04]  /*26f0*/  IADD3 R17, P0, RZ, -R18, RZ ;  /* 0x80000012ff117210 */ /* 0x000fc80007f1e0ff */
[----:B------:R-:W-:Y:S01]  /*2700*/  IADD3.X R16, RZ, ~R19, RZ, P0, !PT ;  /* 0x80000013ff107210 */ /* 0x000fe200007fe4ff */
[----:B------:R-:W-:-:S04]  /*2710*/  IMAD.WIDE.U32 R34, R5, R17, R34 ;  /* 0x0000001105227225 */ /* 0x000fc800078e0022 */
[----:B------:R-:W-:-:S04]  /*2720*/  IMAD R16, R16, R5, RZ ;  /* 0x0000000510107224 */ /* 0x000fc800078e02ff */
[----:B------:R-:W-:-:S05]  /*2730*/  IMAD R4, R4, R17, R16 ;  /* 0x0000001104047224 */ /* 0x000fca00078e0210 */
[----:B------:R-:W-:Y:S01]  /*2740*/  IADD3 R4, R35, R4, RZ ;  /* 0x0000000423047210 */ /* 0x000fe20007ffe0ff */
[----:B------:R-:W-:Y:S05]  /*2750*/  BRA `(.L_x_121) ;  /* 0x0000000000587947 */ /* 0x000fea0003800000 */
.L_x_120:
[----:B------:R-:W0:Y:S01]  /*2760*/  I2F.U32.RP R19, R5 ;  /* 0x0000000500137306 */ /* 0x000e220000209000 */
[----:B------:R-:W-:-:S07]  /*2770*/  ISETP.NE.U32.AND P0, PT, R5, RZ, PT ;  /* 0x000000ff0500720c */ /* 0x000fce0003f05070 */
[----:B0-----:R-:W0:Y:S02]  /*2780*/  MUFU.RCP R16, R19 ;  /* 0x0000001300107308 */ /* 0x001e240000001000 */
[----:B0-----:R-:W-:Y:S01]  /*2790*/  IADD3 R16, R16, 0xffffffe, RZ ;  /* 0x0ffffffe10107810 */ /* 0x001fe20007ffe0ff */
[----:B------:R-:W-:-:S05]  /*27a0*/  HFMA2.MMA R19, -RZ, RZ, 0, 0 ;  /* 0x00000000ff137435 */ /* 0x000fca00000001ff */
        /* <DEDUP_REMOVED lines=17> */
.L_x_121:
[----:B------:R-:W-:Y:S05]  /*28c0*/  BSYNC B0 ;  /* 0x0000000000007941 */ /* 0x000fea0003800000 */
.L_x_119:
        /* <DEDUP_REMOVED lines=38> */
[----:B------:R-:W-:Y:S05]  /*2b30*/  CALL.REL.NOINC `($__internal_2_$__cuda_sm20_div_s64) ;  /* 0x0000001c00007944 */ /* 0x000fea0003c00000 */
        /* <DEDUP_REMOVED lines=12> */
.L_x_123:
        /* <DEDUP_REMOVED lines=23> */
.L_x_124:
[----:B------:R-:W-:Y:S05]  /*2d70*/  BSYNC B0 ;  /* 0x0000000000007941 */ /* 0x000fea0003800000 */
.L_x_122:
        /* <DEDUP_REMOVED lines=18> */
.L_x_126:
        /* <DEDUP_REMOVED lines=22> */
.L_x_127:
[----:B------:R-:W-:Y:S05]  /*3000*/  BSYNC B0 ;  /* 0x0000000000007941 */ /* 0x000fea0003800000 */
.L_x_125:
        /* <DEDUP_REMOVED lines=20> */
.L_x_129:
[----:B------:R-:W0:Y:S01]  /*3150*/  I2F.U32.RP R19, R13 ;  /* 0x0000000d00137306 */ /* 0x000e220000209000 */
[----:B------:R-:W-:Y:S01]  /*3160*/  IMAD.MOV.U32 R24, RZ, RZ, RZ ;  /* 0x000000ffff187224 */ /* 0x000fe200078e00ff */
[----:B------:R-:W-:-:S06]  /*3170*/  ISETP.NE.U32.AND P0, PT, R13, RZ, PT ;  /* 0x000000ff0d00720c */ /* 0x000fcc0003f05070 */
        /* <DEDUP_REMOVED lines=9> */
[----:B------:R-:W-:Y:S02]  /*3210*/  IMAD R18, R13, R15, R40 ;  /* 0x0000000f0d127224 */ /* 0x000fe400078e0228 */
[----:B------:R-:W-:-:S03]  /*3220*/  IMAD.MOV.U32 R15, RZ, RZ, RZ ;  /* 0x000000ffff0f7224 */ /* 0x000fc600078e00ff */
        /* <DEDUP_REMOVED lines=9> */
.L_x_130:
[----:B------:R-:W-:Y:S05]  /*32c0*/  BSYNC B0 ;  /* 0x0000000000007941 */ /* 0x000fea0003800000 */
.L_x_128:
[----:B------:R-:W-:Y:S01]  /*32d0*/  SHF.R.S32.HI R17, RZ, 0x1f, R7 ;  /* 0x0000001fff117819 */ /* 0x000fe20000011407 */
[-C--:B------:R-:W-:Y:S01]  /*32e0*/  IMAD R12, R19, R7.reuse, RZ ;  /* 0x00000007130c7224 */ /* 0x080fe200078e02ff */
[----:B------:R-:W-:Y:S01]  /*32f0*/  ULDC UR4, c[0x0][0x2c4] ;  /* 0x0000b10000047ab9 */ /* 0x000fe20000000800 */
[----:B------:R-:W-:Y:S01]  /*3300*/  IMAD.WIDE.U32 R40, R18, R7, RZ ;  /* 0x0000000712287225 */ /* 0x000fe200078e00ff */
[----:B------:R-:W-:Y:S03]  /*3310*/  BSSY B0, `(.L_x_131) ;  /* 0x000003a000007945 */ /* 0x000fe60003800000 */
[----:B------:R-:W-:Y:S01]  /*3320*/  IMAD R7, R17, R18, R12 ;  /* 0x0000001211077224 */ /* 0x000fe200078e020c */
[----:B------:R-:W-:Y:S01]  /*3330*/  SHF.R.S32.HI R18, RZ, 0x1f, R2 ;  /* 0x0000001fff127819 */ /* 0x000fe20000011402 */
[----:B------:R-:W-:Y:S01]  /*3340*/  IMAD R17, R15, R2, RZ ;  /* 0x000000020f117224 */ /* 0x000fe200078e02ff */
[----:B------:R-:W-:Y:S01]  /*3350*/  LOP3.LUT R15, R39, R10, RZ, 0xfc, !PT ;  /* 0x0000000a270f7212 */ /* 0x000fe200078efcff */
[----:B------:R-:W-:Y:S01]  /*3360*/  IMAD R45, R23, UR4, RZ ;  /* 0x00000004172d7c24 */ /* 0x000fe2000f8e02ff */
[----:B------:R-:W-:Y:S01]  /*3370*/  IADD3 R7, R41, R7, RZ ;  /* 0x0000000729077210 */ /* 0x000fe20007ffe0ff */
[----:B------:R-:W-:Y:S01]  /*3380*/  IMAD R17, R18, R13, R17 ;  /* 0x0000000d12117224 */ /* 0x000fe200078e0211 */
[----:B------:R-:W-:Y:S01]  /*3390*/  ISETP.NE.U32.AND P0, PT, R15, RZ, PT ;  /* 0x000000ff0f00720c */ /* 0x000fe20003f05070 */
[----:B------:R-:W-:Y:S01]  /*33a0*/  IMAD R12, R14, R45, RZ ;  /* 0x0000002d0e0c7224 */ /* 0x000fe200078e02ff */
[----:B------:R-:W-:Y:S01]  /*33b0*/  SHF.R.S32.HI R19, RZ, 0x1f, R45 ;  /* 0x0000001fff137819 */ /* 0x000fe2000001142d */
[----:B------:R-:W-:-:S04]  /*33c0*/  IMAD.WIDE.U32 R14, R13, R2, RZ ;  /* 0x000000020d0e7225 */ /* 0x000fc800078e00ff */
[----:B------:R-:W-:Y:S01]  /*33d0*/  IMAD R13, R19, R16, R12 ;  /* 0x00000010130d7224 */ /* 0x000fe200078e020c */
[----:B------:R-:W-:Y:S01]  /*33e0*/  IADD3 R12, R15, R17, RZ ;  /* 0x000000110f0c7210 */ /* 0x000fe20007ffe0ff */
[----:B------:R-:W-:-:S05]  /*33f0*/  IMAD.WIDE.U32 R44, R16, R45, RZ ;  /* 0x0000002d102c7225 */ /* 0x000fca00078e00ff */
[----:B------:R-:W-:Y:S01]  /*3400*/  IADD3 R2, R45, R13, RZ ;  /* 0x0000000d2d027210 */ /* 0x000fe20007ffe0ff */
[----:B------:R-:W-:Y:S06]  /*3410*/  @!P0 BRA `(.L_x_132) ;  /* 0x0000000000488947 */ /* 0x000fec0003800000 */
[----:B------:R-:W-:Y:S01]  /*3420*/  IMAD.MOV.U32 R42, RZ, RZ, R38 ;  /* 0x000000ffff2a7224 */ /* 0x000fe200078e0026 */
[----:B------:R-:W-:Y:S01]  /*3430*/  MOV R26, R11 ;  /* 0x0000000b001a7202 */ /* 0x000fe20000000f00 */
[----:B------:R-:W-:Y:S01]  /*3440*/  IMAD.MOV.U32 R17, RZ, RZ, R39 ;  /* 0x000000ffff117224 */ /* 0x000fe200078e0027 */
[----:B------:R-:W-:Y:S02]  /*3450*/  MOV R21, R10 ;  /* 0x0000000a00157202 */ /* 0x000fe40000000f00 */
[----:B------:R-:W-:Y:S02]  /*3460*/  MOV R24, 0x3480 ;  /* 0x0000348000187802 */ /* 0x000fe40000000f00 */
[----:B------:R-:W-:Y:S05]  /*3470*/  CALL.REL.NOINC `($__internal_2_$__cuda_sm20_div_s64) ;  /* 0x0000001000b07944 */ /* 0x000fea0003c00000 */
[----:B------:R-:W-:Y:S01]  /*3480*/  IADD3 R13, P0, RZ, -R18, RZ ;  /* 0x80000012ff0d7210 */ /* 0x000fe20007f1e0ff */
[----:B------:R-:W-:Y:S01]  /*3490*/  IMAD.MOV.U32 R25, RZ, RZ, R39 ;  /* 0x000000ffff197224 */ /* 0x000fe200078e0027 */
[----:B------:R-:W-:Y:S02]  /*34a0*/  MOV R24, R38 ;  /* 0x0000002600187202 */ /* 0x000fe40000000f00 */
[----:B------:R-:W-:Y:S02]  /*34b0*/  IADD3.X R16, RZ, ~R19, RZ, P0, !PT ;  /* 0x80000013ff107210 */ /* 0x000fe400007fe4ff */
[----:B------:R-:W-:Y:S01]  /*34c0*/  MOV R38, R18 ;  /* 0x0000001200267202 */ /* 0x000fe20000000f00 */
[----:B------:R-:W-:Y:S01]  /*34d0*/  IMAD.WIDE.U32 R24, R11, R13, R24 ;  /* 0x0000000d0b187225 */ /* 0x000fe200078e0018 */
[----:B------:R-:W-:-:S03]  /*34e0*/  MOV R39, R19 ;  /* 0x0000001300277202 */ /* 0x000fc60000000f00 */
[----:B------:R-:W-:-:S04]  /*34f0*/  IMAD R16, R16, R11, RZ ;  /* 0x0000000b10107224 */ /* 0x000fc800078e02ff */
[----:B------:R-:W-:Y:S01]  /*3500*/  IMAD R10, R10, R13, R16 ;  /* 0x0000000d0a0a7224 */ /* 0x000fe200078e0210 */
[----:B------:R-:W-:-:S03]  /*3510*/  MOV R16, R24 ;  /* 0x0000001800107202 */ /* 0x000fc60000000f00 */
[----:B------:R-:W-:Y:S01]  /*3520*/  IMAD.IADD R10, R25, 0x1, R10 ;  /* 0x00000001190a7824 */ /* 0x000fe200078e020a */
[----:B------:R-:W-:Y:S05]  /*3530*/  BRA `(.L_x_133) ;  /* 0x00000000005c7947 */ /* 0x000fea0003800000 */
.L_x_132:
        /* <DEDUP_REMOVED lines=23> */
.L_x_133:
[----:B------:R-:W-:Y:S05]  /*36b0*/  BSYNC B0 ;  /* 0x0000000000007941 */ /* 0x000fea0003800000 */
.L_x_131:
        /* <DEDUP_REMOVED lines=29> */
.L_x_135:
        /* <DEDUP_REMOVED lines=20> */
[----:B------:R-:W-:Y:S02]  /*39d0*/  IADD3 R10, -R16, RZ, RZ ;  /* 0x000000ff100a7210 */ /* 0x000fe40007ffe1ff */
[----:B------:R-:W-:-:S03]  /*39e0*/  MOV R18, R16 ;  /* 0x0000001000127202 */ /* 0x000fc60000000f00 */
[----:B------:R-:W-:Y:S02]  /*39f0*/  IMAD R10, R9, R10, R38 ;  /* 0x0000000a090a7224 */ /* 0x000fe400078e0226 */
.L_x_136:
[----:B------:R-:W-:Y:S05]  /*3a00*/  BSYNC B0 ;  /* 0x0000000000007941 */ /* 0x000fea0003800000 */
.L_x_134:
[----:B------:R-:W-:Y:S01]  /*3a10*/  IADD3 R31, P1, P0, R34, R32, R30 ;  /* 0x00000020221f7210 */ /* 0x000fe2000783e01e */
[----:B------:R-:W-:-:S03]  /*3a20*/  ULDC.64 UR4, c[0x0][0x2b0] ;  /* 0x0000ac0000047ab9 */ /* 0x000fc60000000a00 */
[----:B------:R-:W-:Y:S02]  /*3a30*/  IADD3 R31, P3, P2, R40, R31, R44 ;  /* 0x0000001f281f7210 */ /* 0x000fe40007a7e02c */
[----:B------:R-:W-:Y:S01]  /*3a40*/  IADD3.X R0, R4, R5, R0, P1, P0 ;  /* 0x0000000504007210 */ /* 0x000fe20000fe0400 */
[----:B------:R-:W-:Y:S01]  /*3a50*/  IMAD R5, R19, R6, RZ ;  /* 0x0000000613057224 */ /* 0x000fe200078e02ff */
[----:B------:R-:W-:Y:S02]  /*3a60*/  IADD3 R14, P1, P0, R46, R31, R14 ;  /* 0x0000001f2e0e7210 */ /* 0x000fe4000783e00e */
[----:B------:R-:W-:Y:S02]  /*3a70*/  IADD3.X R0, R7, R0, R2, P3, P2 ;  /* 0x0000000007007210 */ /* 0x000fe40001fe4402 */
[----:B------:R-:W-:Y:S02]  /*3a80*/  SHF.R.S32.HI R2, RZ, 0x1f, R6 ;  /* 0x0000001fff027819 */ /* 0x000fe40000011406 */
[----:B------:R-:W-:-:S02]  /*3a90*/  IADD3.X R15, R11, R0, R12, P1, P0 ;  /* 0x000000000b0f7210 */ /* 0x000fc40000fe040c */
[----:B------:R-:W-:Y:S01]  /*3aa0*/  SHF.R.S32.HI R0, RZ, 0x1f, R3 ;  /* 0x0000001fff007819 */ /* 0x000fe20000011403 */
[-C--:B------:R-:W-:Y:S02]  /*3ab0*/  IMAD R2, R2, R18.reuse, R5 ;  /* 0x0000001202027224 */ /* 0x080fe400078e0205 */
[----:B------:R-:W-:-:S04]  /*3ac0*/  IMAD.WIDE.U32 R14, R6, R18, R14 ;  /* 0x00000012060e7225 */ /* 0x000fc800078e000e */
[----:B------:R-:W-:Y:S02]  /*3ad0*/  IMAD R5, R8, R3, RZ ;  /* 0x0000000308057224 */ /* 0x000fe400078e02ff */
        /* <DEDUP_REMOVED lines=8> */
.L_x_112:
[----:B------:R-:W-:Y:S02]  /*3b60*/  ULDC.64 UR4, c[0x0][0x2b0] ;  /* 0x0000ac0000047ab9 */ /* 0x000fe40000000a00 */
[----:B------:R-:W-:-:S04]  /*3b70*/  LEA R2, P0, R30, UR4, 0x2 ;  /* 0x000000041e027c11 */ /* 0x000fc8000f8010ff */
[----:B------:R-:W-:-:S05]  /*3b80*/  LEA.HI.X R3, R30, UR5, R31, 0x2, P0 ;  /* 0x000000051e037c11 */ /* 0x000fca00080f141f */
[----:B------:R0:W-:Y:S04]  /*3b90*/  STG.E desc[UR8][R2.64], R28 ;  /* 0x0000001c02007986 */ /* 0x0001e8000c101908 */
.L_x_111:
[----:B------:R-:W-:Y:S05]  /*3ba0*/  BSYNC B1 ;  /* 0x0000000000017941 */ /* 0x000fea0003800000 */
.L_x_110:
[----:B------:R-:W2:Y:S01]  /*3bb0*/  S2R R0, SR_TID.X ;  /* 0x0000000000007919 */ /* 0x000ea20000002100 */
[----:B01----:R-:W0:Y:S01]  /*3bc0*/  LDC R3, c[0x0][0x3c4] ;  /* 0x0000f100ff037b82 */ /* 0x003e220000000800 */
[----:B------:R-:W-:Y:S01]  /*3bd0*/  BSSY B0, `(.L_x_137) ;  /* 0x0000012000007945 */ /* 0x000fe20003800000 */
[----:B--2---:R-:W-:-:S04]  /*3be0*/  SHF.R.S32.HI R21, RZ, 0x1f, R0 ;  /* 0x0000001fff157819 */ /* 0x004fc80000011400 */
[----:B------:R-:W-:-:S04]  /*3bf0*/  LEA.HI R21, R21, R0, RZ, 0x5 ;  /* 0x0000000015157211 */ /* 0x000fc800078f28ff */
[----:B------:R-:W-:-:S05]  /*3c00*/  LOP3.LUT R5, R21, 0xffffffe0, RZ, 0xc0, !PT ;  /* 0xffffffe015057812 */ /* 0x000fca00078ec0ff */
[----:B------:R-:W-:-:S05]  /*3c10*/  IMAD.IADD R26, R0, 0x1, -R5 ;  /* 0x00000001001a7824 */ /* 0x000fca00078e0a05 */
[----:B0-----:R-:W-:-:S04]  /*3c20*/  ISETP.GE.AND P0, PT, R26, R3, PT ;  /* 0x000000031a00720c */ /* 0x001fc80003f06270 */
[----:B------:R-:W-:-:S13]  /*3c30*/  ISETP.LT.AND P0, PT, R0, 0x80, !P0 ;  /* 0x000000800000780c */ /* 0x000fda0004701270 */
[----:B------:R-:W-:Y:S05]  /*3c40*/  @!P0 BRA `(.L_x_138) ;  /* 0x0000000000288947 */ /* 0x000fea0003800000 */
[----:B------:R-:W0:Y:S01]  /*3c50*/  S2R R0, SR_CgaCtaId ;  /* 0x0000000000007919 */ /* 0x000e220000008800 */
[----:B------:R-:W-:Y:S01]  /*3c60*/  FADD.FTZ R2, -R28, R29 ;  /* 0x0000001d1c027221 */ /* 0x000fe20000010100 */
[----:B------:R-:W-:-:S03]  /*3c70*/  MOV R5, 0x400 ;  /* 0x0000040000057802 */ /* 0x000fc60000000f00 */
[----:B------:R-:W-:-:S06]  /*3c80*/  FMUL.FTZ R2, R2, 1.4426950216293334961 ;  /* 0x3fb8aa3b02027820 */ /* 0x000fcc0000410000 */
[----:B------:R-:W1:Y:S01]  /*3c90*/  MUFU.EX2 R2, R2 ;  /* 0x0000000200027308 */ /* 0x000e620000000800 */
[----:B0-----:R-:W-:-:S05]  /*3ca0*/  LEA R5, R0, R5, 0x18 ;  /* 0x0000000500057211 */ /* 0x001fca00078ec0ff */
[----:B------:R-:W-:Y:S01]  /*3cb0*/  IMAD R0, R26, 0x14, R5 ;  /* 0x000000141a007824 */ /* 0x000fe200078e0205 */
[----:B------:R-:W-:-:S04]  /*3cc0*/  SHF.R.S32.HI R5, RZ, 0x5, R21 ;  /* 0x00000005ff057819 */ /* 0x000fc80000011415 */
[----:B------:R-:W-:-:S05]  /*3cd0*/  LEA R5, R5, R0, 0x2 ;  /* 0x0000000005057211 */ /* 0x000fca00078e10ff */
[----:B-1----:R0:W-:Y:S02]  /*3ce0*/  STS [R5], R2 ;  /* 0x0000000205007388 */ /* 0x0021e40000000800 */
.L_x_138:
[----:B------:R-:W-:Y:S05]  /*3cf0*/  BSYNC B0 ;  /* 0x0000000000007941 */ /* 0x000fea0003800000 */
.L_x_137:
[----:B------:R-:W-:Y:S01]  /*3d00*/  BAR.SYNC.DEFER_BLOCKING 0x0 ;  /* 0x0000000000007b1d */ /* 0x000fe20000010000 */
[----:B------:R-:W-:Y:S01]  /*3d10*/  ISETP.GE.AND P0, PT, R3, 0x1, PT ;  /* 0x000000010300780c */ /* 0x000fe20003f06270 */
[----:B------:R-:W-:Y:S01]  /*3d20*/  IMAD.SHL.U32 R26, R26, 0x4, RZ ;  /* 0x000000041a1a7824 */ /* 0x000fe200078e00ff */
[----:B------:R-:W-:Y:S01]  /*3d30*/  CS2R R6, SRZ ;  /* 0x0000000000067805 */ /* 0x000fe2000001ff00 */
[----:B------:R-:W-:Y:S01]  /*3d40*/  IMAD.MOV.U32 R9, RZ, RZ, RZ ;  /* 0x000000ffff097224 */ /* 0x000fe200078e00ff */
[----:B0-----:R-:W-:Y:S02]  /*3d50*/  CS2R R4, SRZ ;  /* 0x0000000000047805 */ /* 0x001fe4000001ff00 */
[----:B------:R-:W-:Y:S01]  /*3d60*/  CS2R R2, SRZ ;  /* 0x0000000000027805 */ /* 0x000fe2000001ff00 */
[----:B------:R-:W-:Y:S01]  /*3d70*/  IMAD.MOV.U32 R0, RZ, RZ, RZ ;  /* 0x000000ffff007224 */ /* 0x000fe200078e00ff */
[----:B------:R-:W-:Y:S01]  /*3d80*/  SHF.R.S32.HI R21, RZ, 0x5, R21 ;  /* 0x00000005ff157819 */ /* 0x000fe20000011415 */
[----:B------:R-:W-:-:S04]  /*3d90*/  VIADD R25, R26, 0x80 ;  /* 0x000000801a197836 */ /* 0x000fc80000000000 */
[----:B------:R-:W-:Y:S05]  /*3da0*/  @!P0 BRA `(.L_x_139) ;  /* 0x0000000000d88947 */ /* 0x000fea0003800000 */
[----:B------:R-:W0:Y:S01]  /*3db0*/  S2UR UR6, SR_CgaCtaId ;  /* 0x00000000000679c3 */ /* 0x000e220000008800 */
[----:B------:R-:W-:Y:S01]  /*3dc0*/  ULDC UR10, c[0x0][0x2dc] ;  /* 0x0000b700000a7ab9 */ /* 0x000fe20000000800 */
[----:B------:R-:W-:Y:S01]  /*3dd0*/  IMAD R23, R21, 0x100, R26 ;  /* 0x0000010015177824 */ /* 0x000fe200078e021a */
[----:B------:R-:W-:Y:S01]  /*3de0*/  UIMAD UR4, UR7, UR10, URZ ;  /* 0x0000000a070472a4 */ /* 0x000fe2000f8e023f */
[C---:B------:R-:W-:Y:S01]  /*3df0*/  VIADD R8, R20.reuse, -UR7 ;  /* 0x8000000714087c36 */ /* 0x040fe20008000000 */
        /* <DEDUP_REMOVED lines=21> */
.L_x_142:
        /* <DEDUP_REMOVED lines=15> */
.L_x_141:
[----:B------:R-:W-:Y:S05]  /*4040*/  BSYNC B0 ;  /* 0x0000000000007941 */ /* 0x000fea0003800000 */
.L_x_140:
        /* <DEDUP_REMOVED lines=12> */
.L_x_139:
[----:B------:R-:W-:-:S04]  /*4110*/  IADD3 R21, R21, UR7, RZ ;  /* 0x0000000715157c10 */ /* 0x000fc8000fffe0ff */
[----:B------:R-:W-:-:S13]  /*4120*/  ISETP.GE.AND P0, PT, R21, R20, PT ;  /* 0x000000141500720c */ /* 0x000fda0003f06270 */
[----:B------:R-:W-:Y:S05]  /*4130*/  @P0 EXIT ;  /* 0x000000000000094d */ /* 0x000fea0003800000 */
[----:B------:R-:W0:Y:S01]  /*4140*/  LDC R12, c[0x0][0x2c4] ;  /* 0x0000b100ff0c7b82 */ /* 0x000e220000000800 */
        /* <DEDUP_REMOVED lines=8> */
[----:B------:R-:W-:Y:S01]  /*41d0*/  IABS R11, R12 ;  /* 0x0000000c000b7213 */ /* 0x000fe20000000000 */
[----:B------:R-:W-:-:S03]  /*41e0*/  ULDC.64 UR4, c[0x0][0x290] ;  /* 0x0000a40000047ab9 */ /* 0x000fc60000000a00 */
[-C--:B------:R-:W-:Y:S02]  /*41f0*/  IABS R10, R13.reuse ;  /* 0x0000000d000a7213 */ /* 0x080fe40000000000 */
[----:B------:R-:W-:Y:S02]  /*4200*/  IABS R15, R13 ;  /* 0x0000000d000f7213 */ /* 0x000fe40000000000 */
[----:B------:R-:W0:Y:S03]  /*4210*/  I2F.RP R8, R10 ;  /* 0x0000000a00087306 */ /* 0x000e260000209400 */
[----:B------:R-:W-:-:S05]  /*4220*/  IMAD.MOV R15, RZ, RZ, -R15 ;  /* 0x000000ffff0f7224 */ /* 0x000fca00078e0a0f */
[----:B0-----:R-:W0:Y:S08]  /*4230*/  MUFU.RCP R18, R8 ;  /* 0x0000000800127308 */ /* 0x001e300000001000 */
[----:B------:R-:W1:Y:S01]  /*4240*/  I2F.RP R8, R11 ;  /* 0x0000000b00087306 */ /* 0x000e620000209400 */
[----:B0-----:R-:W-:-:S07]  /*4250*/  VIADD R18, R18, 0xffffffe ;  /* 0x0ffffffe12127836 */ /* 0x001fce0000000000 */
[----:B------:R0:W2:Y:S08]  /*4260*/  F2I.FTZ.U32.TRUNC.NTZ R19, R18 ;  /* 0x0000001200137305 */ /* 0x0000b0000021f000 */
[----:B-1----:R-:W1:Y:S01]  /*4270*/  MUFU.RCP R8, R8 ;  /* 0x0000000800087308 */ /* 0x002e620000001000 */
[----:B0-----:R-:W-:Y:S01]  /*4280*/  HFMA2.MMA R18, -RZ, RZ, 0, 0 ;  /* 0x00000000ff127435 */ /* 0x001fe200000001ff */
[----:B--2---:R-:W-:-:S04]  /*4290*/  IMAD.MOV R17, RZ, RZ, -R19 ;  /* 0x000000ffff117224 */ /* 0x004fc800078e0a13 */
[----:B------:R-:W-:-:S05]  /*42a0*/  IMAD R17, R17, R10, RZ ;  /* 0x0000000a11117224 */ /* 0x000fca00078e02ff */
[----:B------:R-:W-:-:S06]  /*42b0*/  IMAD.HI.U32 R17, R19, R17, R18 ;  /* 0x0000001113117227 */ /* 0x000fcc00078e0012 */
[----:B------:R-:W-:-:S04]  /*42c0*/  IMAD.HI.U32 R14, R17, R16, RZ ;  /* 0x00000010110e7227 */ /* 0x000fc800078e00ff */
[----:B------:R-:W-:Y:S02]  /*42d0*/  IMAD R15, R14, R15, R16 ;  /* 0x0000000f0e0f7224 */ /* 0x000fe400078e0210 */
[----:B-1----:R-:W-:-:S03]  /*42e0*/  VIADD R16, R8, 0xffffffe ;  /* 0x0ffffffe08107836 */ /* 0x002fc60000000000 */
[----:B------:R-:W-:Y:S01]  /*42f0*/  ISETP.GT.U32.AND P1, PT, R10, R15, PT ;  /* 0x0000000f0a00720c */ /* 0x000fe20003f24070 */
[----:B------:R0:W1:-:S12]  /*4300*/  F2I.FTZ.U32.TRUNC.NTZ R17, R16 ;  /* 0x0000001000117305 */ /* 0x000058000021f000 */
[----:B------:R-:W-:Y:S01]  /*4310*/  @!P1 IMAD.IADD R15, R15, 0x1, -R10 ;  /* 0x000000010f0f9824 */ /* 0x000fe200078e0a0a */
[----:B------:R-:W-:Y:S02]  /*4320*/  @!P1 IADD3 R14, R14, 0x1, RZ ;  /* 0x000000010e0e9810 */ /* 0x000fe40007ffe0ff */
[----:B------:R-:W-:Y:S02]  /*4330*/  ISETP.NE.AND P1, PT, R13, RZ, PT ;  /* 0x000000ff0d00720c */ /* 0x000fe40003f25270 */
[----:B------:R-:W-:Y:S02]  /*4340*/  ISETP.GE.U32.AND P2, PT, R15, R10, PT ;  /* 0x0000000a0f00720c */ /* 0x000fe40003f46070 */
[----:B------:R-:W-:Y:S02]  /*4350*/  LOP3.LUT R10, R21, R13, RZ, 0x3c, !PT ;  /* 0x0000000d150a7212 */ /* 0x000fe400078e3cff */
[----:B0-----:R-:W-:Y:S02]  /*4360*/  MOV R16, RZ ;  /* 0x000000ff00107202 */ /* 0x001fe40000000f00 */
[----:B------:R-:W-:Y:S01]  /*4370*/  ISETP.GE.AND P0, PT, R10, RZ, PT ;  /* 0x000000ff0a00720c */ /* 0x000fe20003f06270 */
[----:B-1----:R-:W-:-:S04]  /*4380*/  IMAD.MOV R10, RZ, RZ, -R17 ;  /* 0x000000ffff0a7224 */ /* 0x002fc800078e0a11 */
[----:B------:R-:W-:Y:S02]  /*4390*/  IMAD R10, R10, R11, RZ ;  /* 0x0000000b0a0a7224 */ /* 0x000fe400078e02ff */
[----:B------:R-:W-:Y:S02]  /*43a0*/  @P2 VIADD R14, R14, 0x1 ;  /* 0x000000010e0e2836 */ /* 0x000fe40000000000 */
[----:B------:R-:W-:-:S04]  /*43b0*/  IMAD.HI.U32 R10, R17, R10, R16 ;  /* 0x0000000a110a7227 */ /* 0x000fc800078e0010 */
[----:B------:R-:W-:Y:S02]  /*43c0*/  @!P0 IADD3 R14, -R14, RZ, RZ ;  /* 0x000000ff0e0e8210 */ /* 0x000fe40007ffe1ff */
[----:B------:R-:W-:-:S05]  /*43d0*/  @!P1 LOP3.LUT R14, RZ, R13, RZ, 0x33, !PT ;  /* 0x0000000dff0e9212 */ /* 0x000fca00078e33ff */
[----:B------:R-:W-:-:S04]  /*43e0*/  IMAD R13, R14, R13, RZ ;  /* 0x0000000d0e0d7224 */ /* 0x000fc800078e02ff */
[----:B------:R-:W-:-:S05]  /*43f0*/  IMAD.IADD R15, R21, 0x1, -R13 ;  /* 0x00000001150f7824 */ /* 0x000fca00078e0a0d */
[----:B------:R-:W-:Y:S02]  /*4400*/  IABS R8, R15 ;  /* 0x0000000f00087213 */ /* 0x000fe40000000000 */
[----:B------:R-:W-:-:S03]  /*4410*/  LOP3.LUT R15, R15, R12, RZ, 0x3c, !PT ;  /* 0x0000000c0f0f7212 */ /* 0x000fc600078e3cff */
[----:B------:R-:W-:Y:S01]  /*4420*/  IMAD.HI.U32 R16, R10, R8, RZ ;  /* 0x000000080a107227 */ /* 0x000fe200078e00ff */
[----:B------:R-:W-:Y:S02]  /*4430*/  ISETP.GE.AND P1, PT, R15, RZ, PT ;  /* 0x000000ff0f00720c */ /* 0x000fe40003f26270 */
[----:B------:R-:W-:Y:S01]  /*4440*/  SHF.R.S32.HI R15, RZ, 0x1f, R14 ;  /* 0x0000001fff0f7819 */ /* 0x000fe2000001140e */
[----:B------:R-:W-:-:S04]  /*4450*/  IMAD.MOV R10, RZ, RZ, -R16 ;  /* 0x000000ffff0a7224 */ /* 0x000fc800078e0a10 */
[----:B------:R-:W-:Y:S02]  /*4460*/  IMAD R8, R11, R10, R8 ;  /* 0x0000000a0b087224 */ /* 0x000fe400078e0208 */
[----:B------:R-:W-:-:S03]  /*4470*/  IMAD R15, R15, UR4, RZ ;  /* 0x000000040f0f7c24 */ /* 0x000fc6000f8e02ff */
[----:B------:R-:W-:Y:S01]  /*4480*/  ISETP.GT.U32.AND P0, PT, R11, R8, PT ;  /* 0x000000080b00720c */ /* 0x000fe20003f04070 */
[----:B------:R-:W-:-:S12]  /*4490*/  IMAD R15, R14, UR5, R15 ;  /* 0x000000050e0f7c24 */ /* 0x000fd8000f8e020f */
[----:B------:R-:W-:Y:S01]  /*44a0*/  @!P0 IMAD.IADD R8, R8, 0x1, -R11 ;  /* 0x0000000108088824 */ /* 0x000fe200078e0a0b */
[----:B------:R-:W-:Y:S02]  /*44b0*/  @!P0 IADD3 R16, R16, 0x1, RZ ;  /* 0x0000000110108810 */ /* 0x000fe40007ffe0ff */
[----:B------:R-:W-:Y:S02]  /*44c0*/  ISETP.NE.AND P0, PT, R12, RZ, PT ;  /* 0x000000ff0c00720c */ /* 0x000fe40003f05270 */
[----:B------:R-:W-:Y:S01]  /*44d0*/  ISETP.GE.U32.AND P2, PT, R8, R11, PT ;  /* 0x0000000b0800720c */ /* 0x000fe20003f46070 */
[----:B------:R-:W-:Y:S01]  /*44e0*/  IMAD.WIDE.U32 R10, R14, UR4, RZ ;  /* 0x000000040e0a7c25 */ /* 0x000fe2000f8e00ff */
[----:B------:R-:W-:-:S03]  /*44f0*/  ULDC.64 UR4, c[0x0][0x2a0] ;  /* 0x0000a80000047ab9 */ /* 0x000fc60000000a00 */
[----:B------:R-:W-:Y:S01]  /*4500*/  IMAD.MOV.U32 R14, RZ, RZ, R10 ;  /* 0x000000ffff0e7224 */ /* 0x000fe200078e000a */
[----:B------:R-:W-:-:S07]  /*4510*/  IADD3 R15, R11, R15, RZ ;  /* 0x0000000f0b0f7210 */ /* 0x000fce0007ffe0ff */
[----:B------:R-:W-:-:S04]  /*4520*/  @P2 VIADD R16, R16, 0x1 ;  /* 0x0000000110102836 */ /* 0x000fc80000000000 */
[----:B------:R-:W-:Y:S01]  /*4530*/  @!P1 IMAD.MOV R16, RZ, RZ, -R16 ;  /* 0x000000ffff109224 */ /* 0x000fe200078e0a10 */
[----:B------:R-:W-:Y:S02]  /*4540*/  ISETP.GE.AND P1, PT, R26, UR6, PT ;  /* 0x000000061a007c0c */ /* 0x000fe4000bf26270 */
[----:B------:R-:W-:-:S04]  /*4550*/  @!P0 LOP3.LUT R16, RZ, R12, RZ, 0x33, !PT ;  /* 0x0000000cff108212 */ /* 0x000fc800078e33ff */
[----:B------:R-:W-:Y:S01]  /*4560*/  SHF.R.S32.HI R8, RZ, 0x1f, R16 ;  /* 0x0000001fff087819 */ /* 0x000fe20000011410 */
[C---:B------:R-:W-:Y:S02]  /*4570*/  IMAD R12, R16.reuse, R12, R13 ;  /* 0x0000000c100c7224 */ /* 0x040fe400078e020d */
[----:B------:R-:W-:-:S03]  /*4580*/  IMAD.WIDE.U32 R14, R16, UR4, R14 ;  /* 0x00000004100e7c25 */ /* 0x000fc6000f8e000e */
[----:B------:R-:W-:Y:S01]  /*4590*/  IADD3 R12, R21, -R12, RZ ;  /* 0x8000000c150c7210 */ /* 0x000fe20007ffe0ff */
[----:B------:R-:W-:Y:S01]  /*45a0*/  IMAD R13, R8, UR4, RZ ;  /* 0x00000004080d7c24 */ /* 0x000fe2000f8e02ff */
[----:B------:R-:W0:Y:S02]  /*45b0*/  @!P1 LDC.64 R10, c[0x0][0x280] ;  /* 0x0000a000ff0a9b82 */ /* 0x000e240000000a00 */
[----:B------:R-:W-:Y:S01]  /*45c0*/  SHF.R.S32.HI R8, RZ, 0x1f, R12 ;  /* 0x0000001fff087819 */ /* 0x000fe2000001140c */
[----:B------:R-:W-:Y:S01]  /*45d0*/  IMAD R13, R16, UR5, R13 ;  /* 0x00000005100d7c24 */ /* 0x000fe2000f8e020d */
[----:B------:R-:W-:-:S03]  /*45e0*/  ULDC.64 UR4, c[0x0][0x298] ;  /* 0x0000a60000047ab9 */ /* 0x000fc60000000a00 */
[----:B------:R-:W-:Y:S02]  /*45f0*/  IMAD.IADD R15, R15, 0x1, R13 ;  /* 0x000000010f0f7824 */ /* 0x000fe400078e020d */
        /* <DEDUP_REMOVED lines=20> */
        .weak           $__internal_2_$__cuda_sm20_div_s64
        .type           $__internal_2_$__cuda_sm20_div_s64,@function
        .size           $__internal_2_$__cuda_sm20_div_s64,(.L_x_8840 - $__internal_2_$__cuda_sm20_div_s64)
$__internal_2_$__cuda_sm20_div_s64:
        /* <DEDUP_REMOVED lines=28> */
[----:B------:R-:W-:-:S03]  /*4900*/  IMAD.HI.U32 R48, R49, R22, RZ ;  /* 0x0000001631307227 */ /* 0x000fc600078e00ff */
[----:B------:R-:W-:-:S05]  /*4910*/  IADD3.X R18, RZ, ~R18, RZ, P0, !PT ;  /* 0x80000012ff127210 */ /* 0x000fca00007fe4ff */
[----:B------:R-:W-:-:S04]  /*4920*/  IMAD.WIDE.U32 R48, P5, R49, R18, R48 ;  /* 0x0000001231307225 */ /* 0x000fc800078a0030 */
[----:B------:R-:W-:-:S04]  /*4930*/  IMAD.HI.U32 R19, P4, R25, R22, R48 ;  /* 0x0000001619137227 */ /* 0x000fc80007880030 */
[CC--:B------:R-:W-:Y:S02]  /*4940*/  IMAD R22, R25.reuse, R18.reuse, RZ ;  /* 0x0000001219167224 */ /* 0x0c0fe400078e02ff */
[----:B------:R-:W-:-:S03]  /*4950*/  IMAD.HI.U32 R18, R25, R18, RZ ;  /* 0x0000001219127227 */ /* 0x000fc600078e00ff */
[----:B------:R-:W-:Y:S01]  /*4960*/  IADD3 R22, P3, R22, R19, RZ ;  /* 0x0000001316167210 */ /* 0x000fe20007f7e0ff */
[----:B------:R-:W-:Y:S01]  /*4970*/  IMAD.X R25, R18, 0x1, R25, P5 ;  /* 0x0000000112197824 */ /* 0x000fe200028e0619 */
[----:B------:R-:W-:Y:S01]  /*4980*/  IADD3 R19, P0, RZ, -R42, RZ ;  /* 0x8000002aff137210 */ /* 0x000fe20007f1e0ff */
[----:B------:R-:W-:-:S03]  /*4990*/  IMAD.MOV.U32 R49, RZ, RZ, RZ ;  /* 0x000000ffff317224 */ /* 0x000fc600078e00ff */
[----:B------:R-:W-:Y:S01]  /*49a0*/  SEL R19, R19, R42, !P1 ;  /* 0x0000002a13137207 */ /* 0x000fe20004800000 */
[----:B------:R-:W-:Y:S01]  /*49b0*/  IMAD.X R42, RZ, RZ, ~R17, P0 ;  /* 0x000000ffff2a7224 */ /* 0x000fe200000e0e11 */
[----:B------:R-:W-:-:S03]  /*49c0*/  IADD3.X R25, RZ, RZ, R25, P3, P4 ;  /* 0x000000ffff197210 */ /* 0x000fc60001fe8419 */
[----:B------:R-:W-:Y:S01]  /*49d0*/  IMAD.HI.U32 R48, R22, R19, RZ ;  /* 0x0000001316307227 */ /* 0x000fe200078e00ff */
[----:B------:R-:W-:-:S05]  /*49e0*/  SEL R18, R42, R17, !P1 ;  /* 0x000000112a127207 */ /* 0x000fca0004800000 */
[----:B------:R-:W-:-:S04]  /*49f0*/  IMAD.WIDE.U32 R48, R22, R18, R48 ;  /* 0x0000001216307225 */ /* 0x000fc800078e0030 */
[C---:B------:R-:W-:Y:S02]  /*4a00*/  IMAD R27, R25.reuse, R18, RZ ;  /* 0x00000012191b7224 */ /* 0x040fe400078e02ff */
[----:B------:R-:W-:-:S04]  /*4a10*/  IMAD.HI.U32 R22, P0, R25, R19, R48 ;  /* 0x0000001319167227 */ /* 0x000fc80007800030 */
[----:B------:R-:W-:Y:S01]  /*4a20*/  IMAD.HI.U32 R25, R25, R18, RZ ;  /* 0x0000001219197227 */ /* 0x000fe200078e00ff */
[----:B------:R-:W-:-:S03]  /*4a30*/  IADD3 R27, P1, R27, R22, RZ ;  /* 0x000000161b1b7210 */ /* 0x000fc60007f3e0ff */
[----:B------:R-:W-:Y:S02]  /*4a40*/  IMAD.X R25, RZ, RZ, R25, P0 ;  /* 0x000000ffff197224 */ /* 0x000fe400000e0619 */
[----:B------:R-:W-:-:S03]  /*4a50*/  IMAD.WIDE.U32 R42, R27, R36, RZ ;  /* 0x000000241b2a7225 */ /* 0x000fc600078e00ff */
[----:B------:R-:W-:Y:S01]  /*4a60*/  IADD3.X R25, RZ, R25, RZ, P1, !PT ;  /* 0x00000019ff197210 */ /* 0x000fe20000ffe4ff */
[----:B------:R-:W-:Y:S01]  /*4a70*/  IMAD R22, R27, R37, R43 ;  /* 0x000000251b167224 */ /* 0x000fe200078e022b */
[----:B------:R-:W-:-:S03]  /*4a80*/  IADD3 R19, P0, -R42, R19, RZ ;  /* 0x000000132a137210 */ /* 0x000fc60007f1e1ff */
[-C--:B------:R-:W-:Y:S01]  /*4a90*/  IMAD R43, R25, R36.reuse, R22 ;  /* 0x00000024192b7224 */ /* 0x080fe200078e0216 */
[CC--:B------:R-:W-:Y:S02]  /*4aa0*/  ISETP.GE.U32.AND P4, PT, R19.reuse, R36.reuse, PT ;  /* 0x000000241300720c */ /* 0x0c0fe40003f86070 */
[----:B------:R-:W-:Y:S01]  /*4ab0*/  IADD3 R22, P3, R19, -R36, RZ ;  /* 0x8000002413167210 */ /* 0x000fe20007f7e0ff */
[----:B------:R-:W-:-:S05]  /*4ac0*/  IMAD.X R18, R18, 0x1, ~R43, P0 ;  /* 0x0000000112127824 */ /* 0x000fca00000e0e2b */
[----:B------:R-:W-:-:S04]  /*4ad0*/  ISETP.GE.U32.AND.EX P4, PT, R18, R37, PT, P4 ;  /* 0x000000251200720c */ /* 0x000fc80003f86140 */
[----:B------:R-:W-:Y:S02]  /*4ae0*/  SEL R19, R22, R19, P4 ;  /* 0x0000001316137207 */ /* 0x000fe40002000000 */
[----:B------:R-:W-:Y:S02]  /*4af0*/  IADD3 R22, P1, R27, 0x1, RZ ;  /* 0x000000011b167810 */ /* 0x000fe40007f3e0ff */
[----:B------:R-:W-:Y:S01]  /*4b00*/  ISETP.GE.U32.AND P0, PT, R19, R36, PT ;  /* 0x000000241300720c */ /* 0x000fe20003f06070 */
[----:B------:R-:W-:Y:S01]  /*4b10*/  IMAD.X R19, R18, 0x1, ~R37, P3 ;  /* 0x0000000112137824 */ /* 0x000fe200018e0e25 */
[----:B------:R-:W-:Y:S01]  /*4b20*/  SEL R27, R22, R27, P4 ;  /* 0x0000001b161b7207 */ /* 0x000fe20002000000 */
[----:B------:R-:W-:-:S03]  /*4b30*/  IMAD.X R22, RZ, RZ, R25, P1 ;  /* 0x000000ffff167224 */ /* 0x000fc600008e0619 */
[----:B------:R-:W-:Y:S02]  /*4b40*/  SEL R19, R19, R18, P4 ;  /* 0x0000001213137207 */ /* 0x000fe40002000000 */
[----:B------:R-:W-:Y:S02]  /*4b50*/  SEL R22, R22, R25, P4 ;  /* 0x0000001916167207 */ /* 0x000fe40002000000 */
[----:B------:R-:W-:Y:S02]  /*4b60*/  IADD3 R18, P1, R27, 0x1, RZ ;  /* 0x000000011b127810 */ /* 0x000fe40007f3e0ff */
[----:B------:R-:W-:Y:S02]  /*4b70*/  ISETP.GE.U32.AND.EX P0, PT, R19, R37, PT, P0 ;  /* 0x000000251300720c */ /* 0x000fe40003f06100 */
[----:B------:R-:W-:Y:S02]  /*4b80*/  IADD3.X R19, RZ, R22, RZ, P1, !PT ;  /* 0x00000016ff137210 */ /* 0x000fe40000ffe4ff */
[----:B------:R-:W-:-:S02]  /*4b90*/  SEL R18, R18, R27, P0 ;  /* 0x0000001b12127207 */ /* 0x000fc40000000000 */
[----:B------:R-:W-:Y:S02]  /*4ba0*/  SEL R22, R19, R22, P0 ;  /* 0x0000001613167207 */ /* 0x000fe40000000000 */
[----:B------:R-:W-:Y:S02]  /*4bb0*/  LOP3.LUT R25, R21, R17, RZ, 0x3c, !PT ;  /* 0x0000001115197212 */ /* 0x000fe400078e3cff */
[-C--:B------:R-:W-:Y:S02]  /*4bc0*/  IADD3 R19, P1, RZ, -R18.reuse, RZ ;  /* 0x80000012ff137210 */ /* 0x080fe40007f3e0ff */
[----:B------:R-:W-:Y:S02]  /*4bd0*/  ISETP.GE.AND P3, PT, R25, RZ, PT ;  /* 0x000000ff1900720c */ /* 0x000fe40003f66270 */
[----:B------:R-:W-:Y:S01]  /*4be0*/  ISETP.NE.U32.AND P0, PT, R26, RZ, PT ;  /* 0x000000ff1a00720c */ /* 0x000fe20003f05070 */
[----:B------:R-:W-:Y:S01]  /*4bf0*/  IMAD.X R25, RZ, RZ, ~R22, P1 ;  /* 0x000000ffff197224 */ /* 0x000fe200008e0e16 */
[----:B------:R-:W-:-:S02]  /*4c00*/  SEL R19, R19, R18, !P3 ;  /* 0x0000001213137207 */ /* 0x000fc40005800000 */
[----:B------:R-:W-:Y:S02]  /*4c10*/  ISETP.NE.AND.EX P0, PT, R21, RZ, PT, P0 ;  /* 0x000000ff1500720c */ /* 0x000fe40003f05300 */
[----:B------:R-:W-:Y:S02]  /*4c20*/  SEL R25, R25, R22, !P3 ;  /* 0x0000001619197207 */ /* 0x000fe40005800000 */
[----:B------:R-:W-:Y:S02]  /*4c30*/  SEL R18, R19, 0xffffffff, P0 ;  /* 0xffffffff13127807 */ /* 0x000fe40000000000 */
[----:B------:R-:W-:Y:S01]  /*4c40*/  SEL R19, R25, 0xffffffff, P0 ;  /* 0xffffffff19137807 */ /* 0x000fe20000000000 */
[----:B------:R-:W-:-:S04]  /*4c50*/  IMAD.MOV.U32 R25, RZ, RZ, 0x0 ;  /* 0x00000000ff197424 */ /* 0x000fc800078e00ff */
[----:B------:R-:W-:Y:S05]  /*4c60*/  RET.REL.NODEC R24 `(_ZN5flash32flash_fwd_splitkv_combine_kernelI23Flash_fwd_kernel_traitsILi256ELi64ELi64ELi4ELb0ELb0EN7cutlass6half_tE19Flash_kernel_traitsILi256ELi64ELi64ELi4ES3_EELi4ELi5ELb0EEEvNS_16Flash_fwd_paramsE) ;  /* 0xffffffb018e47950 */ /* 0x000fea0003c3ffff */
.L_x_143:
        /* <DEDUP_REMOVED lines=9> */
.L_x_8840:


//--------------------- .text._ZN5flash32flash_fwd_splitkv_combine_kernelI23Flash_fwd_kernel_traitsILi256ELi64ELi64ELi4ELb0ELb0EN7cutlass6half_tE19Flash_kernel_traitsILi256ELi64ELi64ELi4ES3_EELi4ELi4ELb0EEEvNS_16Flash_fwd_paramsE --------------------------
	.section	.text._ZN5flash32flash_fwd_splitkv_combine_kernelI23Flash_fwd_kernel_traitsILi256ELi64ELi64ELi4ELb0ELb0EN7cutlass6half_tE19Flash_kernel_traitsILi256ELi64ELi64ELi4ES3_EELi4ELi4ELb0EEEvNS_16Flash_fwd_paramsE,"ax",@progbits
	.align	128
        .global         _ZN5flash32flash_fwd_splitkv_combine_kernelI23Flash_fwd_kernel_traitsILi256ELi64ELi64ELi4ELb0ELb0EN7cutlass6half_tE19Flash_kernel_traitsILi256ELi64ELi64ELi4ES3_EELi4ELi4ELb0EEEvNS_16Flash_fwd_paramsE
        .type           _ZN5flash32flash_fwd_splitkv_combine_kernelI23Flash_fwd_kernel_traitsILi256ELi64ELi64ELi4ELb0ELb0EN7cutlass6half_tE19Flash_kernel_traitsILi256ELi64ELi64ELi4ES3_EELi4ELi4ELb0EEEvNS_16Flash_fwd_paramsE,@function
        .size           _ZN5flash32flash_fwd_splitkv_combine_kernelI23Flash_fwd_kernel_traitsILi256ELi64ELi64ELi4ELb0ELb0EN7cutlass6half_tE19Flash_kernel_traitsILi256ELi64ELi64ELi4ES3_EELi4ELi4ELb0EEEvNS_16Flash_fwd_paramsE,(.L_x_8841 - _ZN5flash32flash_fwd_splitkv_combine_kernelI23Flash_fwd_kernel_traitsILi256ELi64ELi64ELi4ELb0ELb0EN7cutlass6half_tE19Flash_kernel_traitsILi256ELi64ELi64ELi4ES3_EELi4ELi4ELb0EEEvNS_16Flash_fwd_paramsE)
        .other          _ZN5flash32flash_fwd_splitkv_combine_kernelI23Flash_fwd_kernel_traitsILi256ELi64ELi64ELi4ELb0ELb0EN7cutlass6half_tE19Flash_kernel_traitsILi256ELi64ELi64ELi4ES3_EELi4ELi4ELb0EEEvNS_16Flash_fwd_paramsE,@"STO_CUDA_ENTRY STV_DEFAULT"
_ZN5flash32flash_fwd_splitkv_combine_kernelI23Flash_fwd_kernel_traitsILi256ELi64ELi64ELi4ELb0ELb0EN7cutlass6half_tE19Flash_kernel_traitsILi256ELi64ELi64ELi4ES3_EELi4ELi4ELb0EEEvNS_16Flash_fwd_paramsE:
.text._ZN5flash32flash_fwd_splitkv_combine_kernelI23Flash_fwd_kernel_traitsILi256ELi64ELi64ELi4ELb0ELb0EN7cutlass6half_tE19Flash_kernel_traitsILi256ELi64ELi64ELi4ES3_EELi4ELi4ELb0EEEvNS_16Flash_fwd_paramsE:
        /* <DEDUP_REMOVED lines=23> */
[----:B------:R-:W-:Y:S05]  /*0170*/  CALL.REL.NOINC `($__internal_3_$__cuda_sm20_div_s64) ;  /* 0x0000004400787944 */ /* 0x000fea0003c00000 */
[----:B------:R-:W-:Y:S05]  /*0180*/  BRA `(.L_x_145) ;  /* 0x00000000004c7947 */ /* 0x000fea0003800000 */
.L_x_144:
        /* <DEDUP_REMOVED lines=19> */
.L_x_145:
        /* <DEDUP_REMOVED lines=12> */
[----:B------:R-:W-:Y:S05]  /*0380*/  CALL.REL.NOINC `($__internal_3_$__cuda_sm20_div_s64) ;  /* 0x0000004000f47944 */ /* 0x000fea0003c00000 */
[----:B------:R-:W-:Y:S02]  /*0390*/  MOV R8, R18 ;  /* 0x0000001200087202 */ /* 0x000fe40000000f00 */
[----:B------:R-:W-:Y:S01]  /*03a0*/  MOV R9, R19 ;  /* 0x0000001300097202 */ /* 0x000fe20000000f00 */
[----:B------:R-:W-:Y:S05]  /*03b0*/  BRA `(.L_x_148) ;  /* 0x00000000004c7947 */ /* 0x000fea0003800000 */
.L_x_147:
        /* <DEDUP_REMOVED lines=19> */
.L_x_148:
[----:B------:R-:W-:Y:S05]  /*04f0*/  BSYNC B0 ;  /* 0x0000000000007941 */ /* 0x000fea0003800000 */
.L_x_146:
        /* <DEDUP_REMOVED lines=42> */
.L_x_150:
        /* <DEDUP_REMOVED lines=19> */
.L_x_151:
[----:B------:R-:W-:Y:S05]  /*08d0*/  BSYNC B0 ;  /* 0x0000000000007941 */ /* 0x000fea0003800000 */
.L_x_149:
        /* <DEDUP_REMOVED lines=74> */
[----:B------:R-:W-:Y:S02]  /*0d80*/  MOV R32, R18 ;  /* 0x0000001200207202 */ /* 0x000fe40000000f00 */
[----:B------:R-:W-:Y:S01]  /*0d90*/  MOV R33, R19 ;  /* 0x0000001300217202 */ /* 0x000fe20000000f00 */
[----:B------:R-:W-:Y:S05]  /*0da0*/  BRA `(.L_x_154) ;  /* 0x00000000004c7947 */ /* 0x000fea0003800000 */
.L_x_153:
        /* <DEDUP_REMOVED lines=19> */
.L_x_154:
[----:B------:R-:W-:Y:S05]  /*0ee0*/  BSYNC B0 ;  /* 0x0000000000007941 */ /* 0x000fea0003800000 */
.L_x_152:
        /* <DEDUP_REMOVED lines=43> */
.L_x_156:
        /* <DEDUP_REMOVED lines=19> */
.L_x_157:
[----:B------:R-:W-:Y:S05]  /*12d0*/  BSYNC B0 ;  /* 0x0000000000007941 */ /* 0x000fea0003800000 */
.L_x_155:
        /* <DEDUP_REMOVED lines=67> */
.L_x_159:
[----:B------:R-:W-:Y:S05]  /*1710*/  BSYNC B0 ;  /* 0x0000000000007941 */ /* 0x000fea0003800000 */
.L_x_158:
        /* <DEDUP_REMOVED lines=14> */
.L_x_161:
[----:B------:R-:W-:Y:S05]  /*1800*/  BSYNC B0 ;  /* 0x0000000000007941 */ /* 0x000fea0003800000 */
.L_x_160:
[----:B--23--:R-:W2:Y:S01]  /*1810*/  SHFL.BFLY PT, R6, R29, 0x8, 0x1f ;  /* 0x0d001f001d067f89 */ /* 0x00cea200000e0000 */
[----:B-1----:R-:W0:Y:S01]  /*1820*/  LDC R17, c[0x0][0x270] ;  /* 0x00009c00ff117b82 */ /* 0x002e220000000800 */
[----:B------:R-:W-:Y:S01]  /*1830*/  ISETP.GT.AND P5, PT, R3, RZ, PT ;  /* 0x000000ff0300720c */ /* 0x000fe20003fa4270 */
[----:B------:R-:W-:Y:S01]  /*1840*/  BSSY B1, `(.L_x_162) ;  /* 0x0000232000017945 */ /* 0x000fe20003800000 */
[----:B--2---:R-:W-:Y:S02]  /*1850*/  FMNMX.FTZ R7, R6, R29, !PT ;  /* 0x0000001d06077209 */ /* 0x004fe40007810000 */
[-C--:B0-----:R-:W-:Y:S02]  /*1860*/  IABS R27, R17.reuse ;  /* 0x00000011001b7213 */ /* 0x081fe40000000000 */
[----:B------:R-:W-:Y:S01]  /*1870*/  IABS R36, R17 ;  /* 0x0000001100247213 */ /* 0x000fe20000000000 */
[----:B------:R-:W0:Y:S01]  /*1880*/  SHFL.BFLY PT, R8, R7, 0x4, 0x1f ;  /* 0x0c801f0007087f89 */ /* 0x000e2200000e0000 */
[----:B------:R-:W-:Y:S03]  /*1890*/  I2F.U32.RP R26, R27 ;  /* 0x0000001b001a7306 */ /* 0x000fe60000209000 */
[----:B------:R-:W-:Y:S01]  /*18a0*/  IMAD.MOV R36, RZ, RZ, -R36 ;  /* 0x000000ffff247224 */ /* 0x000fe200078e0a24 */
[----:B0-----:R-:W-:-:S05]  /*18b0*/  FMNMX.FTZ R8, R7, R8, !PT ;  /* 0x0000000807087209 */ /* 0x001fca0007810000 */
[----:B------:R-:W0:Y:S02]  /*18c0*/  SHFL.BFLY PT, R21, R8, 0x2, 0x1f ;  /* 0x0c401f0008157f89 */ /* 0x000e2400000e0000 */
[----:B0-----:R-:W-:Y:S02]  /*18d0*/  FMNMX.FTZ R21, R8, R21, !PT ;  /* 0x0000001508157209 */ /* 0x001fe40007810000 */
[----:B------:R-:W0:Y:S03]  /*18e0*/  I2F.RP R8, R31 ;  /* 0x0000001f00087306 */ /* 0x000e260000209400 */
[----:B------:R-:W1:Y:S05]  /*18f0*/  SHFL.BFLY PT, R6, R21, 0x1, 0x1f ;  /* 0x0c201f0015067f89 */ /* 0x000e6a00000e0000 */
[----:B0-----:R-:W0:Y:S01]  /*1900*/  MUFU.RCP R8, R8 ;  /* 0x0000000800087308 */ /* 0x001e220000001000 */
[----:B-1----:R-:W-:-:S04]  /*1910*/  FMNMX.FTZ R6, R21, R6, !PT ;  /* 0x0000000615067209 */ /* 0x002fc80007810000 */
[----:B------:R-:W-:Y:S01]  /*1920*/  FSETP.NEU.FTZ.AND P0, PT, R6, -INF , PT ;  /* 0xff8000000600780b */ /* 0x000fe20003f1d000 */
[----:B0-----:R-:W-:-:S03]  /*1930*/  VIADD R34, R8, 0xffffffe ;  /* 0x0ffffffe08227836 */ /* 0x001fc60000000000 */
[----:B------:R-:W-:Y:S01]  /*1940*/  FSEL R18, R6, RZ, P0 ;  /* 0x000000ff06127208 */ /* 0x000fe20000000000 */
[----:B------:R0:W-:Y:S01]  /*1950*/  F2I.FTZ.U32.TRUNC.NTZ R35, R34 ;  /* 0x0000002200237305 */ /* 0x0001e2000021f000 */
[----:B------:R-:W-:-:S03]  /*1960*/  ISETP.GT.AND P0, PT, R2, RZ, PT ;  /* 0x000000ff0200720c */ /* 0x000fc60003f04270 */
[----:B------:R-:W-:-:S04]  /*1970*/  FADD.FTZ R30, -R18, R29 ;  /* 0x0000001d121e7221 */ /* 0x000fc80000010100 */
[----:B------:R-:W-:Y:S01]  /*1980*/  FMUL.FTZ R30, R30, 1.4426950216293334961 ;  /* 0x3fb8aa3b1e1e7820 */ /* 0x000fe20000410000 */
[----:B------:R-:W1:Y:S01]  /*1990*/  MUFU.RCP R6, R26 ;  /* 0x0000001a00067308 */ /* 0x000e620000001000 */
[----:B0-----:R-:W-:-:S07]  /*19a0*/  IMAD.MOV.U32 R34, RZ, RZ, RZ ;  /* 0x000000ffff227224 */ /* 0x001fce00078e00ff */
[----:B------:R-:W0:Y:S01]  /*19b0*/  MUFU.EX2 R30, R30 ;  /* 0x0000001e001e7308 */ /* 0x000e220000000800 */
[----:B-1----:R-:W-:Y:S01]  /*19c0*/  VIADD R38, R6, 0xffffffe ;  /* 0x0ffffffe06267836 */ /* 0x002fe20000000000 */
[----:B------:R-:W-:Y:S01]  /*19d0*/  IABS R26, R22 ;  /* 0x00000016001a7213 */ /* 0x000fe20000000000 */
[----:B------:R-:W-:-:S05]  /*19e0*/  IMAD.MOV R6, RZ, RZ, -R35 ;  /* 0x000000ffff067224 */ /* 0x000fca00078e0a23 */
[----:B------:R-:W1:Y:S01]  /*19f0*/  F2I.FTZ.U32.TRUNC.NTZ R39, R38 ;  /* 0x0000002600277305 */ /* 0x000e62000021f000 */
[----:B------:R-:W-:Y:S01]  /*1a00*/  IMAD R21, R6, R31, RZ ;  /* 0x0000001f06157224 */ /* 0x000fe200078e02ff */
[----:B------:R-:W-:Y:S01]  /*1a10*/  IABS R6, R3 ;  /* 0x0000000300067213 */ /* 0x000fe20000000000 */
[----:B0-----:R-:W0:Y:S02]  /*1a20*/  SHFL.BFLY PT, R7, R30, 0x8, 0x1f ;  /* 0x0d001f001e077f89 */ /* 0x001e2400000e0000 */
[----:B------:R-:W-:-:S04]  /*1a30*/  IMAD.HI.U32 R21, R35, R21, R34 ;  /* 0x0000001523157227 */ /* 0x000fc800078e0022 */
[----:B------:R-:W-:Y:S02]  /*1a40*/  IMAD.MOV R6, RZ, RZ, -R6 ;  /* 0x000000ffff067224 */ /* 0x000fe400078e0a06 */
[----:B------:R-:W-:-:S04]  /*1a50*/  IMAD.HI.U32 R21, R21, R26, RZ ;  /* 0x0000001a15157227 */ /* 0x000fc800078e00ff */
[----:B-1----:R-:W-:Y:S02]  /*1a60*/  IMAD.MOV R8, RZ, RZ, -R39 ;  /* 0x000000ffff087224 */ /* 0x002fe400078e0a27 */
[----:B------:R-:W-:Y:S02]  /*1a70*/  IMAD R6, R21, R6, R26 ;  /* 0x0000000615067224 */ /* 0x000fe400078e021a */
[----:B------:R-:W-:Y:S02]  /*1a80*/  IMAD R35, R8, R27, RZ ;  /* 0x0000001b08237224 */ /* 0x000fe400078e02ff */
[----:B------:R-:W-:Y:S01]  /*1a90*/  IMAD.MOV.U32 R38, RZ, RZ, RZ ;  /* 0x000000ffff267224 */ /* 0x000fe200078e00ff */
[----:B------:R-:W-:-:S03]  /*1aa0*/  ISETP.GT.U32.AND P1, PT, R31, R6, PT ;  /* 0x000000061f00720c */ /* 0x000fc60003f24070 */
[----:B------:R-:W-:-:S04]  /*1ab0*/  IMAD.HI.U32 R35, R39, R35, R38 ;  /* 0x0000002327237227 */ /* 0x000fc800078e0026 */
[----:B0-----:R-:W-:-:S05]  /*1ac0*/  FADD.FTZ R7, R30, R7 ;  /* 0x000000071e077221 */ /* 0x001fca0000010000 */
[----:B------:R-:W0:Y:S01]  /*1ad0*/  SHFL.BFLY PT, R28, R7, 0x4, 0x1f ;  /* 0x0c801f00071c7f89 */ /* 0x000e2200000e0000 */
        /* <DEDUP_REMOVED lines=102> */
[----:B------:R-:W-:Y:S05]  /*2140*/  CALL.REL.NOINC `($__internal_3_$__cuda_sm20_div_s64) ;  /* 0x0000002400847944 */ /* 0x000fea0003c00000 */
        /* <DEDUP_REMOVED lines=9> */
.L_x_166:
        /* <DEDUP_REMOVED lines=22> */
.L_x_167:
[----:B------:R-:W-:Y:S05]  /*2340*/  BSYNC B0 ;  /* 0x0000000000007941 */ /* 0x000fea0003800000 */
.L_x_165:
        /* <DEDUP_REMOVED lines=19> */
.L_x_169:
        /* <DEDUP_REMOVED lines=22> */
.L_x_170:
[----:B------:R-:W-:Y:S05]  /*25e0*/  BSYNC B0 ;  /* 0x0000000000007941 */ /* 0x000fea0003800000 */
.L_x_168:
        /* <DEDUP_REMOVED lines=11> */
[----:B------:R-:W-:Y:S05]  /*26a0*/  CALL.REL.NOINC `($__internal_3_$__cuda_sm20_div_s64) ;  /* 0x00000020002c7944 */ /* 0x000fea0003c00000 */
[----:B------:R-:W-:-:S04]  /*26b0*/  IADD3 R17, P0, RZ, -R18, RZ ;  /* 0x80000012ff117210 */ /* 0x000fc80007f1e0ff */
[----:B------:R-:W-:Y:S01]  /*26c0*/  IADD3.X R16, RZ, ~R19, RZ, P0, !PT ;  /* 0x80000013ff107210 */ /* 0x000fe200007fe4ff */
[----:B------:R-:W-:-:S04]  /*26d0*/  IMAD.WIDE.U32 R34, R5, R17, R34 ;  /* 0x0000001105227225 */ /* 0x000fc800078e0022 */
[----:B------:R-:W-:-:S04]  /*26e0*/  IMAD R16, R16, R5, RZ ;  /* 0x0000000510107224 */ /* 0x000fc800078e02ff */
[----:B------:R-:W-:-:S05]  /*26f0*/  IMAD R4, R4, R17, R16 ;  /* 0x0000001104047224 */ /* 0x000fca00078e0210 */
[----:B------:R-:W-:Y:S01]  /*2700*/  IADD3 R4, R35, R4, RZ ;  /* 0x0000000423047210 */ /* 0x000fe20007ffe0ff */
[----:B------:R-:W-:Y:S05]  /*2710*/  BRA `(.L_x_173) ;  /* 0x0000000000587947 */ /* 0x000fea0003800000 */
.L_x_172:
        /* <DEDUP_REMOVED lines=22> */
.L_x_173:
[----:B------:R-:W-:Y:S05]  /*2880*/  BSYNC B0 ;  /* 0x0000000000007941 */ /* 0x000fea0003800000 */
.L_x_171:
        /* <DEDUP_REMOVED lines=38> */
[----:B------:R-:W-:Y:S05]  /*2af0*/  CALL.REL.NOINC `($__internal_3_$__cuda_sm20_div_s64) ;  /* 0x0000001c00187944 */ /* 0x000fea0003c00000 */
        /* <DEDUP_REMOVED lines=12> */
.L_x_175:
        /* <DEDUP_REMOVED lines=23> */
.L_x_176:
[----:B------:R-:W-:Y:S05]  /*2d30*/  BSYNC B0 ;  /* 0x0000000000007941 */ /* 0x000fea0003800000 */
.L_x_174:
        /* <DEDUP_REMOVED lines=18> */
.L_x_178:
        /* <DEDUP_REMOVED lines=22> */
.L_x_179:
[----:B------:R-:W-:Y:S05]  /*2fc0*/  BSYNC B0 ;  /* 0x0000000000007941 */ /* 0x000fea0003800000 */
.L_x_177:
        /* <DEDUP_REMOVED lines=20> */
.L_x_181:
        /* <DEDUP_REMOVED lines=23> */
.L_x_182:
[----:B------:R-:W-:Y:S05]  /*3280*/  BSYNC B0 ;  /* 0x0000000000007941 */ /* 0x000fea0003800000 */
.L_x_180:
        /* <DEDUP_REMOVED lines=26> */
[----:B------:R-:W-:Y:S05]  /*3430*/  CALL.REL.NOINC `($__internal_3_$__cuda_sm20_div_s64) ;  /* 0x0000001000c87944 */ /* 0x000fea0003c00000 */
        /* <DEDUP_REMOVED lines=12> */
.L_x_184:
        /* <DEDUP_REMOVED lines=23> */
.L_x_185:
[----:B------:R-:W-:Y:S05]  /*3670*/  BSYNC B0 ;  /* 0x0000000000007941 */ /* 0x000fea0003800000 */
.L_x_183:
        /* <DEDUP_REMOVED lines=29> */
.L_x_187:
        /* <DEDUP_REMOVED lines=23> */
.L_x_188:
[----:B------:R-:W-:Y:S05]  /*39c0*/  BSYNC B0 ;  /* 0x0000000000007941 */ /* 0x000fea0003800000 */
.L_x_186:
        /* <DEDUP_REMOVED lines=21> */
.L_x_164:
[----:B------:R-:W-:Y:S02]  /*3b20*/  ULDC.64 UR4, c[0x0][0x2b0] ;  /* 0x0000ac0000047ab9 */ /* 0x000fe40000000a00 */
[----:B------:R-:W-:-:S04]  /*3b30*/  LEA R2, P0, R30, UR4, 0x2 ;  /* 0x000000041e027c11 */ /* 0x000fc8000f8010ff */
[----:B------:R-:W-:-:S05]  /*3b40*/  LEA.HI.X R3, R30, UR5, R31, 0x2, P0 ;  /* 0x000000051e037c11 */ /* 0x000fca00080f141f */
[----:B------:R0:W-:Y:S04]  /*3b50*/  STG.E desc[UR8][R2.64], R28 ;  /* 0x0000001c02007986 */ /* 0x0001e8000c101908 */
.L_x_163:
[----:B------:R-:W-:Y:S05]  /*3b60*/  BSYNC B1 ;  /* 0x0000000000017941 */ /* 0x000fea0003800000 */
.L_x_162:
[----:B------:R-:W2:Y:S01]  /*3b70*/  S2R R5, SR_TID.X ;  /* 0x0000000000057919 */ /* 0x000ea20000002100 */
[----:B01----:R-:W0:Y:S01]  /*3b80*/  LDC R2, c[0x0][0x3c4] ;  /* 0x0000f100ff027b82 */ /* 0x003e220000000800 */
[----:B------:R-:W-:Y:S01]  /*3b90*/  BSSY B0, `(.L_x_189) ;  /* 0x0000013000007945 */ /* 0x000fe20003800000 */
[----:B--2---:R-:W-:-:S04]  /*3ba0*/  SHF.R.S32.HI R24, RZ, 0x1f, R5 ;  /* 0x0000001fff187819 */ /* 0x004fc80000011405 */
[CC--:B------:R-:W-:Y:S02]  /*3bb0*/  LEA.HI R4, R24.reuse, R5.reuse, RZ, 0x4 ;  /* 0x0000000518047211 */ /* 0x0c0fe400078f20ff */
[----:B------:R-:W-:Y:S02]  /*3bc0*/  LEA.HI R24, R24, R5, RZ, 0x5 ;  /* 0x0000000518187211 */ /* 0x000fe400078f28ff */
[----:B------:R-:W-:-:S05]  /*3bd0*/  LOP3.LUT R0, R4, 0xfffffff0, RZ, 0xc0, !PT ;  /* 0xfffffff004007812 */ /* 0x000fca00078ec0ff */
[----:B------:R-:W-:-:S05]  /*3be0*/  IMAD.IADD R3, R5, 0x1, -R0 ;  /* 0x0000000105037824 */ /* 0x000fca00078e0a00 */
[----:B0-----:R-:W-:-:S04]  /*3bf0*/  ISETP.GE.AND P0, PT, R3, R2, PT ;  /* 0x000000020300720c */ /* 0x001fc80003f06270 */
[----:B------:R-:W-:-:S13]  /*3c00*/  ISETP.GT.OR P0, PT, R5, 0x3f, P0 ;  /* 0x0000003f0500780c */ /* 0x000fda0000704670 */
[----:B------:R-:W-:Y:S05]  /*3c10*/  @P0 BRA `(.L_x_190) ;  /* 0x0000000000280947 */ /* 0x000fea0003800000 */
        /* <DEDUP_REMOVED lines=10> */
.L_x_190:
[----:B------:R-:W-:Y:S05]  /*3cc0*/  BSYNC B0 ;  /* 0x0000000000007941 */ /* 0x000fea0003800000 */
.L_x_189:
[----:B------:R-:W-:Y:S01]  /*3cd0*/  BAR.SYNC.DEFER_BLOCKING 0x0 ;  /* 0x0000000000007b1d */ /* 0x000fe20000010000 */
[----:B------:R-:W-:Y:S02]  /*3ce0*/  ISETP.GE.AND P0, PT, R2, 0x1, PT ;  /* 0x000000010200780c */ /* 0x000fe40003f06270 */
[----:B0-----:R-:W-:Y:S02]  /*3cf0*/  CS2R R6, SRZ ;  /* 0x0000000000067805 */ /* 0x001fe4000001ff00 */
[----:B------:R-:W-:Y:S01]  /*3d00*/  LOP3.LUT R0, R24, 0x3fffffe0, RZ, 0xc0, !PT ;  /* 0x3fffffe018007812 */ /* 0x000fe200078ec0ff */
[----:B------:R-:W-:Y:S01]  /*3d10*/  IMAD.MOV.U32 R9, RZ, RZ, RZ ;  /* 0x000000ffff097224 */ /* 0x000fe200078e00ff */
[----:B------:R-:W-:Y:S02]  /*3d20*/  CS2R R2, SRZ ;  /* 0x0000000000027805 */ /* 0x000fe4000001ff00 */
[----:B------:R-:W-:Y:S01]  /*3d30*/  SHF.R.S32.HI R24, RZ, 0x5, R24 ;  /* 0x00000005ff187819 */ /* 0x000fe20000011418 */
[----:B------:R-:W-:Y:S01]  /*3d40*/  IMAD.IADD R25, R5, 0x1, -R0 ;  /* 0x0000000105197824 */ /* 0x000fe200078e0a00 */
[----:B------:R-:W-:Y:S01]  /*3d50*/  CS2R R4, SRZ ;  /* 0x0000000000047805 */ /* 0x000fe2000001ff00 */
[----:B------:R-:W-:-:S02]  /*3d60*/  IMAD.MOV.U32 R0, RZ, RZ, RZ ;  /* 0x000000ffff007224 */ /* 0x000fc400078e00ff */
[----:B------:R-:W-:-:S04]  /*3d70*/  IMAD.SHL.U32 R25, R25, 0x4, RZ ;  /* 0x0000000419197824 */ /* 0x000fc800078e00ff */
[----:B------:R-:W-:Y:S01]  /*3d80*/  VIADD R23, R25, 0x80 ;  /* 0x0000008019177836 */ /* 0x000fe20000000000 */
[----:B------:R-:W-:Y:S06]  /*3d90*/  @!P0 BRA `(.L_x_191) ;  /* 0x0000000000e08947 */ /* 0x000fec0003800000 */
        /* <DEDUP_REMOVED lines=26> */
.L_x_194:
[----:B---3--:R-:W-:Y:S01]  /*3f40*/  MOV R29, R21 ;  /* 0x00000015001d7202 */ /* 0x008fe20000000f00 */
[----:B------:R-:W0:Y:S01]  /*3f50*/  LDC R11, c[0x0][0x3c4] ;  /* 0x0000f100ff0b7b82 */ /* 0x000e220000000800 */
[----:B------:R1:W2:Y:S01]  /*3f60*/  LDS R8, [R10] ;  /* 0x000000000a087984 */ /* 0x0002a20000000800 */
[----:B------:R-:W-:Y:S01]  /*3f70*/  UIADD3 UR5, UR5, 0x1, URZ ;  /* 0x0000000105057890 */ /* 0x000fe2000fffe03f */
[----:B------:R-:W-:Y:S01]  /*3f80*/  IMAD.MOV.U32 R28, RZ, RZ, R22 ;  /* 0x000000ffff1c7224 */ /* 0x000fe200078e0016 */
[----:B------:R-:W-:Y:S04]  /*3f90*/  BSSY B0, `(.L_x_192) ;  /* 0x000000c000007945 */ /* 0x000fe80003800000 */
[----:B------:R-:W-:Y:S01]  /*3fa0*/  IADD3 R22, P0, R26, R28, RZ ;  /* 0x0000001c1a167210 */ /* 0x000fe20007f1e0ff */
[----:B------:R-:W-:Y:S01]  /*3fb0*/  @!UPT UIADD3 URZ, URZ, URZ, URZ ;  /* 0x0000003f3f3ff290 */ /* 0x000fe2000fffe03f */
[----:B------:R-:W-:Y:S11]  /*3fc0*/  @P3 BRA `(.L_x_193) ;  /* 0x0000000000203947 */ /* 0x000ff60003800000 */
        /* <DEDUP_REMOVED lines=8> */
.L_x_193:
[----:B------:R-:W-:Y:S05]  /*4050*/  BSYNC B0 ;  /* 0x0000000000007941 */ /* 0x000fea0003800000 */
.L_x_192:
[----:B------:R-:W-:Y:S01]  /*4060*/  IADD3.X R21, R27, R29, RZ, P0, !PT ;  /* 0x0000001d1b157210 */ /* 0x000fe200007fe4ff */
        /* <DEDUP_REMOVED lines=11> */
.L_x_191:
        /* <DEDUP_REMOVED lines=100> */
        .weak           $__internal_3_$__cuda_sm20_div_s64
        .type           $__internal_3_$__cuda_sm20_div_s64,@function
        .size           $__internal_3_$__cuda_sm20_div_s64,(.L_x_8841 - $__internal_3_$__cuda_sm20_div_s64)
$__internal_3_$__cuda_sm20_div_s64:
        /* <DEDUP_REMOVED lines=82> */
[----:B------:R-:W-:Y:S05]  /*4c80*/  RET.REL.NODEC R24 `(_ZN5flash32flash_fwd_splitkv_combine_kernelI23Flash_fwd_kernel_traitsILi256ELi64ELi64ELi4ELb0ELb0EN7cutlass6half_tE19Flash_kernel_traitsILi256ELi64ELi64ELi4ES3_EELi4ELi4ELb0EEEvNS_16Flash_fwd_paramsE) ;  /* 0xffffffb018dc7950 */ /* 0x000fea0003c3ffff */
.L_x_195:
        /* <DEDUP_REMOVED lines=15> */
.L_x_8841:


//--------------------- .text._ZN5flash32flash_fwd_splitkv_combine_kernelI23Flash_fwd_kernel_traitsILi256ELi64ELi64ELi4ELb0ELb0EN7cutlass6half_tE19Flash_kernel_traitsILi256ELi64ELi64ELi4ES3_EELi4ELi3ELb0EEEvNS_16Flash_fwd_paramsE --------------------------
	.section	.text._ZN5flash32flash_fwd_splitkv_combine_kernelI23Flash_fwd_kernel_traitsILi256ELi64ELi64ELi4ELb0ELb0EN7cutlass6half_tE19Flash_kernel_traitsILi256ELi64ELi64ELi4ES3_EELi4ELi3ELb0EEEvNS_16Flash_fwd_paramsE,"ax",@progbits
	.align	128
        .global         _ZN5flash32flash_fwd_splitkv_combine_kernelI23Flash_fwd_kernel_traitsILi256ELi64ELi64ELi4ELb0ELb0EN7cutlass6half_tE19Flash_kernel_traitsILi256ELi64ELi64ELi4ES3_EELi4ELi3ELb0EEEvNS_16Flash_fwd_paramsE
        .type           _ZN5flash32flash_fwd_splitkv_combine_kernelI23Flash_fwd_kernel_traitsILi256ELi64ELi64ELi4ELb0ELb0EN7cutlass6half_tE19Flash_kernel_traitsILi256ELi64ELi64ELi4ES3_EELi4ELi3ELb0EEEvNS_16Flash_fwd_paramsE,@function
        .size           _ZN5flash32flash_fwd_splitkv_combine_kernelI23Flash_fwd_kernel_traitsILi256ELi64ELi64ELi4ELb0ELb0EN7cutlass6half_tE19Flash_kernel_traitsILi256ELi64ELi64ELi4ES3_EELi4ELi3ELb0EEEvNS_16Flash_fwd_paramsE,(.L_x_8842 - _ZN5flash32flash_fwd_splitkv_combine_kernelI23Flash_fwd_kernel_traitsILi256ELi64ELi64ELi4ELb0ELb0EN7cutlass6half_tE19Flash_kernel_traitsILi256ELi64ELi64ELi4ES3_EELi4ELi3ELb0EEEvNS_16Flash_fwd_paramsE)
        .other          _ZN5flash32flash_fwd_splitkv_combine_kernelI23Flash_fwd_kernel_traitsILi256ELi64ELi64ELi4ELb0ELb0EN7cutlass6half_tE19Flash_kernel_traitsILi256ELi64ELi64ELi4ES3_EELi4ELi3ELb0EEEvNS_16Flash_fwd_paramsE,@"STO_CUDA_ENTRY STV_DEFAULT"
_ZN5flash32flash_fwd_splitkv_combine_kernelI23Flash_fwd_kernel_traitsILi256ELi64ELi64ELi4ELb0ELb0EN7cutlass6half_tE19Flash_kernel_traitsILi256ELi64ELi64ELi4ES3_EELi4ELi3ELb0EEEvNS_16Flash_fwd_paramsE:
.text._ZN5flash32flash_fwd_splitkv_combine_kernelI23Flash_fwd_kernel_traitsILi256ELi64ELi64ELi4ELb0ELb0EN7cutlass6half_tE19Flash_kernel_traitsILi256ELi64ELi64ELi4ES3_EELi4ELi3ELb0EEEvNS_16Flash_fwd_paramsE:
        /* <DEDUP_REMOVED lines=23> */
[----:B------:R-:W-:Y:S05]  /*0170*/  CALL.REL.NOINC `($__internal_4_$__cuda_sm20_div_s64) ;  /* 0x0000004400687944 */ /* 0x000fea0003c00000 */
[----:B------:R-:W-:Y:S05]  /*0180*/  BRA `(.L_x_197) ;  /* 0x00000000004c7947 */ /* 0x000fea0003800000 */
.L_x_196:
        /* <DEDUP_REMOVED lines=19> */
.L_x_197:
        /* <DEDUP_REMOVED lines=12> */
[----:B------:R-:W-:Y:S05]  /*0380*/  CALL.REL.NOINC `($__internal_4_$__cuda_sm20_div_s64) ;  /* 0x0000004000e47944 */ /* 0x000fea0003c00000 */
[----:B------:R-:W-:Y:S02]  /*0390*/  MOV R8, R18 ;  /* 0x0000001200087202 */ /* 0x000fe40000000f00 */
[----:B------:R-:W-:Y:S01]  /*03a0*/  MOV R9, R19 ;  /* 0x0000001300097202 */ /* 0x000fe20000000f00 */
[----:B------:R-:W-:Y:S05]  /*03b0*/  BRA `(.L_x_200) ;  /* 0x00000000004c7947 */ /* 0x000fea0003800000 */
.L_x_199:
        /* <DEDUP_REMOVED lines=19> */
.L_x_200:
[----:B------:R-:W-:Y:S05]  /*04f0*/  BSYNC B0 ;  /* 0x0000000000007941 */ /* 0x000fea0003800000 */
.L_x_198:
        /* <DEDUP_REMOVED lines=42> */
.L_x_202:
        /* <DEDUP_REMOVED lines=19> */
.L_x_203:
[----:B------:R-:W-:Y:S05]  /*08d0*/  BSYNC B0 ;  /* 0x0000000000007941 */ /* 0x000fea0003800000 */
.L_x_201:
        /* <DEDUP_REMOVED lines=74> */
[----:B------:R-:W-:Y:S02]  /*0d80*/  MOV R32, R18 ;  /* 0x0000001200207202 */ /* 0x000fe40000000f00 */
[----:B------:R-:W-:Y:S01]  /*0d90*/  MOV R33, R19 ;  /* 0x0000001300217202 */ /* 0x000fe20000000f00 */
[----:B------:R-:W-:Y:S05]  /*0da0*/  BRA `(.L_x_206) ;  /* 0x00000000004c7947 */ /* 0x000fea0003800000 */
.L_x_205:
        /* <DEDUP_REMOVED lines=19> */
.L_x_206:
[----:B------:R-:W-:Y:S05]  /*0ee0*/  BSYNC B0 ;  /* 0x0000000000007941 */ /* 0x000fea0003800000 */
.L_x_204:
        /* <DEDUP_REMOVED lines=43> */
.L_x_208:
        /* <DEDUP_REMOVED lines=19> */
.L_x_209:
[----:B------:R-:W-:Y:S05]  /*12d0*/  BSYNC B0 ;  /* 0x0000000000007941 */ /* 0x000fea0003800000 */
.L_x_207:
        /* <DEDUP_REMOVED lines=67> */
.L_x_211:
[----:B------:R-:W-:Y:S05]  /*1710*/  BSYNC B0 ;  /* 0x0000000000007941 */ /* 0x000fea0003800000 */
.L_x_210:
        /* <DEDUP_REMOVED lines=14> */
.L_x_213:
[----:B------:R-:W-:Y:S05]  /*1800*/  BSYNC B0 ;  /* 0x0000000000007941 */ /* 0x000fea0003800000 */
.L_x_212:
[----:B--23--:R-:W2:Y:S01]  /*1810*/  SHFL.BFLY PT, R6, R29, 0x4, 0x1f ;  /* 0x0c801f001d067f89 */ /* 0x00cea200000e0000 */
[----:B-1----:R-:W0:Y:S01]  /*1820*/  LDC R17, c[0x0][0x270] ;  /* 0x00009c00ff117b82 */ /* 0x002e220000000800 */
[----:B------:R-:W1:Y:S01]  /*1830*/  I2F.RP R21, R31 ;  /* 0x0000001f00157306 */ /* 0x000e620000209400 */
[----:B------:R-:W-:Y:S01]  /*1840*/  IMAD.MOV.U32 R34, RZ, RZ, RZ ;  /* 0x000000ffff227224 */ /* 0x000fe200078e00ff */
[----:B------:R-:W-:Y:S01]  /*1850*/  ISETP.GT.AND P5, PT, R3, RZ, PT ;  /* 0x000000ff0300720c */ /* 0x000fe20003fa4270 */
[----:B------:R-:W-:Y:S05]  /*1860*/  BSSY B1, `(.L_x_214) ;  /* 0x000022c000017945 */ /* 0x000fea0003800000 */
[----:B-1----:R-:W1:Y:S01]  /*1870*/  MUFU.RCP R8, R21 ;  /* 0x0000001500087308 */ /* 0x002e620000001000 */
[----:B--2---:R-:W-:-:S02]  /*1880*/  FMNMX.FTZ R6, R6, R29, !PT ;  /* 0x0000001d06067209 */ /* 0x004fc40007810000 */
[-C--:B0-----:R-:W-:Y:S02]  /*1890*/  IABS R27, R17.reuse ;  /* 0x00000011001b7213 */ /* 0x081fe40000000000 */
[----:B------:R-:W-:Y:S01]  /*18a0*/  IABS R36, R17 ;  /* 0x0000001100247213 */ /* 0x000fe20000000000 */
[----:B------:R-:W0:Y:S02]  /*18b0*/  SHFL.BFLY PT, R35, R6, 0x2, 0x1f ;  /* 0x0c401f0006237f89 */ /* 0x000e2400000e0000 */
[----:B------:R-:W2:Y:S02]  /*18c0*/  I2F.U32.RP R26, R27 ;  /* 0x0000001b001a7306 */ /* 0x000ea40000209000 */
[----:B------:R-:W-:Y:S02]  /*18d0*/  IMAD.MOV R36, RZ, RZ, -R36 ;  /* 0x000000ffff247224 */ /* 0x000fe400078e0a24 */
[----:B-1----:R-:W-:Y:S01]  /*18e0*/  VIADD R8, R8, 0xffffffe ;  /* 0x0ffffffe08087836 */ /* 0x002fe20000000000 */
[----:B0-----:R-:W-:-:S03]  /*18f0*/  FMNMX.FTZ R35, R6, R35, !PT ;  /* 0x0000002306237209 */ /* 0x001fc60007810000 */
[----:B--2---:R-:W0:Y:S02]  /*1900*/  MUFU.RCP R6, R26 ;  /* 0x0000001a00067308 */ /* 0x004e240000001000 */
[----:B------:R-:W1:Y:S01]  /*1910*/  SHFL.BFLY PT, R18, R35, 0x1, 0x1f ;  /* 0x0c201f0023127f89 */ /* 0x000e6200000e0000 */
[----:B0-----:R-:W-:Y:S01]  /*1920*/  VIADD R38, R6, 0xffffffe ;  /* 0x0ffffffe06267836 */ /* 0x001fe20000000000 */
[----:B------:R-:W-:-:S04]  /*1930*/  IABS R26, R22 ;  /* 0x00000016001a7213 */ /* 0x000fc80000000000 */
[----:B------:R0:W-:Y:S01]  /*1940*/  F2I.FTZ.U32.TRUNC.NTZ R39, R38 ;  /* 0x0000002600277305 */ /* 0x0001e2000021f000 */
[----:B-1----:R-:W-:-:S07]  /*1950*/  FMNMX.FTZ R18, R35, R18, !PT ;  /* 0x0000001223127209 */ /* 0x002fce0007810000 */
[----:B------:R-:W1:Y:S01]  /*1960*/  F2I.FTZ.U32.TRUNC.NTZ R35, R8 ;  /* 0x0000000800237305 */ /* 0x000e62000021f000 */
[----:B------:R-:W-:-:S04]  /*1970*/  FSETP.NEU.FTZ.AND P0, PT, R18, -INF , PT ;  /* 0xff8000001200780b */ /* 0x000fc80003f1d000 */
[----:B------:R-:W-:Y:S01]  /*1980*/  FSEL R18, R18, RZ, P0 ;  /* 0x000000ff12127208 */ /* 0x000fe20000000000 */
[----:B0-----:R-:W-:Y:S01]  /*1990*/  IMAD.MOV.U32 R38, RZ, RZ, RZ ;  /* 0x000000ffff267224 */ /* 0x001fe200078e00ff */
[----:B------:R-:W-:-:S03]  /*19a0*/  ISETP.GT.AND P0, PT, R2, RZ, PT ;  /* 0x000000ff0200720c */ /* 0x000fc60003f04270 */
[----:B------:R-:W-:-:S04]  /*19b0*/  FADD.FTZ R7, -R18, R29 ;  /* 0x0000001d12077221 */ /* 0x000fc80000010100 */
[----:B------:R-:W-:Y:S01]  /*19c0*/  FMUL.FTZ R7, R7, 1.4426950216293334961 ;  /* 0x3fb8aa3b07077820 */ /* 0x000fe20000410000 */
[----:B-1----:R-:W-:Y:S02]  /*19d0*/  IMAD.MOV R6, RZ, RZ, -R35 ;  /* 0x000000ffff067224 */ /* 0x002fe400078e0a23 */
[----:B------:R-:W-:Y:S02]  /*19e0*/  IMAD.MOV R8, RZ, RZ, -R39 ;  /* 0x000000ffff087224 */ /* 0x000fe400078e0a27 */
[----:B------:R-:W-:Y:S01]  /*19f0*/  IMAD R21, R6, R31, RZ ;  /* 0x0000001f06157224 */ /* 0x000fe200078e02ff */
[----:B------:R-:W0:Y:S01]  /*1a00*/  MUFU.EX2 R7, R7 ;  /* 0x0000000700077308 */ /* 0x000e220000000800 */
[----:B------:R-:W-:Y:S02]  /*1a10*/  IABS R6, R3 ;  /* 0x0000000300067213 */ /* 0x000fe40000000000 */
[----:B------:R-:W-:-:S04]  /*1a20*/  IMAD.HI.U32 R21, R35, R21, R34 ;  /* 0x0000001523157227 */ /* 0x000fc800078e0022 */
[----:B------:R-:W-:Y:S02]  /*1a30*/  IMAD.MOV R6, RZ, RZ, -R6 ;  /* 0x000000ffff067224 */ /* 0x000fe400078e0a06 */
[----:B------:R-:W-:-:S04]  /*1a40*/  IMAD.HI.U32 R21, R21, R26, RZ ;  /* 0x0000001a15157227 */ /* 0x000fc800078e00ff */
[----:B------:R-:W-:Y:S02]  /*1a50*/  IMAD R6, R21, R6, R26 ;  /* 0x0000000615067224 */ /* 0x000fe400078e021a */
[----:B------:R-:W-:Y:S01]  /*1a60*/  IMAD R35, R8, R27, RZ ;  /* 0x0000001b08237224 */ /* 0x000fe200078e02ff */
[----:B0-----:R-:W0:Y:S02]  /*1a70*/  SHFL.BFLY PT, R28, R7, 0x4, 0x1f ;  /* 0x0c801f00071c7f89 */ /* 0x001e2400000e0000 */
[----:B------:R-:W-:Y:S01]  /*1a80*/  ISETP.GT.U32.AND P1, PT, R31, R6, PT ;  /* 0x000000061f00720c */ /* 0x000fe20003f24070 */
[----:B------:R-:W-:-:S12]  /*1a90*/  IMAD.HI.U32 R35, R39, R35, R38 ;  /* 0x0000002327237227 */ /* 0x000fd800078e0026 */
[----:B------:R-:W-:Y:S02]  /*1aa0*/  @!P1 IMAD.IADD R6, R6, 0x1, -R31 ;  /* 0x0000000106069824 */ /* 0x000fe400078e0a1f */
[----:B------:R-:W-:Y:S01]  /*1ab0*/  @!P1 VIADD R21, R21, 0x1 ;  /* 0x0000000115159836 */ /* 0x000fe20000000000 */
[----:B------:R-:W-:Y:S02]  /*1ac0*/  ISETP.NE.AND P1, PT, R3, RZ, PT ;  /* 0x000000ff0300720c */ /* 0x000fe40003f25270 */
[----:B------:R-:W-:Y:S02]  /*1ad0*/  ISETP.GE.U32.AND P4, PT, R6, R31, PT ;  /* 0x0000001f0600720c */ /* 0x000fe40003f86070 */
[----:B------:R-:W-:Y:S01]  /*1ae0*/  SHF.R.S32.HI R6, RZ, 0x1f, R2 ;  /* 0x0000001fff067819 */ /* 0x000fe20000011402 */
[----:B0-----:R-:W-:Y:S01]  /*1af0*/  FADD.FTZ R28, R7, R28 ;  /* 0x0000001c071c7221 */ /* 0x001fe20000010000 */
[----:B------:R-:W-:Y:S02]  /*1b00*/  IABS R7, R4 ;  /* 0x0000000400077213 */ /* 0x000fe40000000000 */
[----:B------:R-:W-:-:S02]  /*1b10*/  LOP3.LUT R4, R4, R17, RZ, 0x3c, !PT ;  /* 0x0000001104047212 */ /* 0x000fc400078e3cff */
        /* <DEDUP_REMOVED lines=9> */
[----:B------:R-:W-:Y:S01]  /*1bb0*/  ISETP.GT.U32.AND P2, PT, R27, R36, PT ;  /* 0x000000241b00720c */ /* 0x000fe20003f44070 */
[----:B------:R-:W-:Y:S01]  /*1bc0*/  @P4 VIADD R21, R21, 0x1 ;  /* 0x0000000115154836 */ /* 0x000fe20000000000 */
        /* <DEDUP_REMOVED lines=83> */
[----:B------:R-:W-:Y:S05]  /*2100*/  CALL.REL.NOINC `($__internal_4_$__cuda_sm20_div_s64) ;  /* 0x0000002400847944 */ /* 0x000fea0003c00000 */
        /* <DEDUP_REMOVED lines=9> */
.L_x_218:
        /* <DEDUP_REMOVED lines=22> */
.L_x_219:
[----:B------:R-:W-:Y:S05]  /*2300*/  BSYNC B0 ;  /* 0x0000000000007941 */ /* 0x000fea0003800000 */
.L_x_217:
        /* <DEDUP_REMOVED lines=19> */
.L_x_221:
        /* <DEDUP_REMOVED lines=22> */
.L_x_222:
[----:B------:R-:W-:Y:S05]  /*25a0*/  BSYNC B0 ;  /* 0x0000000000007941 */ /* 0x000fea0003800000 */
.L_x_220:
        /* <DEDUP_REMOVED lines=11> */
[----:B------:R-:W-:Y:S05]  /*2660*/  CALL.REL.NOINC `($__internal_4_$__cuda_sm20_div_s64) ;  /* 0x00000020002c7944 */ /* 0x000fea0003c00000 */
[----:B------:R-:W-:-:S04]  /*2670*/  IADD3 R17, P0, RZ, -R18, RZ ;  /* 0x80000012ff117210 */ /* 0x000fc80007f1e0ff */
[----:B------:R-:W-:Y:S01]  /*2680*/  IADD3.X R16, RZ, ~R19, RZ, P0, !PT ;  /* 0x80000013ff107210 */ /* 0x000fe200007fe4ff */
[----:B------:R-:W-:-:S04]  /*2690*/  IMAD.WIDE.U32 R34, R5, R17, R34 ;  /* 0x0000001105227225 */ /* 0x000fc800078e0022 */
[----:B------:R-:W-:-:S04]  /*26a0*/  IMAD R16, R16, R5, RZ ;  /* 0x0000000510107224 */ /* 0x000fc800078e02ff */
[----:B------:R-:W-:-:S05]  /*26b0*/  IMAD R4, R4, R17, R16 ;  /* 0x0000001104047224 */ /* 0x000fca00078e0210 */
[----:B------:R-:W-:Y:S01]  /*26c0*/  IADD3 R4, R35, R4, RZ ;  /* 0x0000000423047210 */ /* 0x000fe20007ffe0ff */
[----:B------:R-:W-:Y:S05]  /*26d0*/  BRA `(.L_x_225) ;  /* 0x0000000000587947 */ /* 0x000fea0003800000 */
.L_x_224:
        /* <DEDUP_REMOVED lines=22> */
.L_x_225:
[----:B------:R-:W-:Y:S05]  /*2840*/  BSYNC B0 ;  /* 0x0000000000007941 */ /* 0x000fea0003800000 */
.L_x_223:
        /* <DEDUP_REMOVED lines=38> */
[----:B------:R-:W-:Y:S05]  /*2ab0*/  CALL.REL.NOINC `($__internal_4_$__cuda_sm20_div_s64) ;  /* 0x0000001c00187944 */ /* 0x000fea0003c00000 */
        /* <DEDUP_REMOVED lines=12> */
.L_x_227:
        /* <DEDUP_REMOVED lines=23> */
.L_x_228:
[----:B------:R-:W-:Y:S05]  /*2cf0*/  BSYNC B0 ;  /* 0x0000000000007941 */ /* 0x000fea0003800000 */
.L_x_226:
        /* <DEDUP_REMOVED lines=18> */
.L_x_230:
        /* <DEDUP_REMOVED lines=22> */
.L_x_231:
[----:B------:R-:W-:Y:S05]  /*2f80*/  BSYNC B0 ;  /* 0x0000000000007941 */ /* 0x000fea0003800000 */
.L_x_229:
        /* <DEDUP_REMOVED lines=20> */
.L_x_233:
        /* <DEDUP_REMOVED lines=23> */
.L_x_234:
[----:B------:R-:W-:Y:S05]  /*3240*/  BSYNC B0 ;  /* 0x0000000000007941 */ /* 0x000fea0003800000 */
.L_x_232:
        /* <DEDUP_REMOVED lines=26> */
[----:B------:R-:W-:Y:S05]  /*33f0*/  CALL.REL.NOINC `($__internal_4_$__cuda_sm20_div_s64) ;  /* 0x0000001000c87944 */ /* 0x000fea0003c00000 */
        /* <DEDUP_REMOVED lines=12> */
.L_x_236:
        /* <DEDUP_REMOVED lines=23> */
.L_x_237:
[----:B------:R-:W-:Y:S05]  /*3630*/  BSYNC B0 ;  /* 0x0000000000007941 */ /* 0x000fea0003800000 */
.L_x_235:
        /* <DEDUP_REMOVED lines=29> */
.L_x_239:
        /* <DEDUP_REMOVED lines=23> */
.L_x_240:
[----:B------:R-:W-:Y:S05]  /*3980*/  BSYNC B0 ;  /* 0x0000000000007941 */ /* 0x000fea0003800000 */
.L_x_238:
        /* <DEDUP_REMOVED lines=21> */
.L_x_216:
[----:B------:R-:W-:Y:S02]  /*3ae0*/  ULDC.64 UR4, c[0x0][0x2b0] ;  /* 0x0000ac0000047ab9 */ /* 0x000fe40000000a00 */
[----:B------:R-:W-:-:S04]  /*3af0*/  LEA R2, P0, R30, UR4, 0x2 ;  /* 0x000000041e027c11 */ /* 0x000fc8000f8010ff */
[----:B------:R-:W-:-:S05]  /*3b00*/  LEA.HI.X R3, R30, UR5, R31, 0x2, P0 ;  /* 0x000000051e037c11 */ /* 0x000fca00080f141f */
[----:B------:R0:W-:Y:S04]  /*3b10*/  STG.E desc[UR8][R2.64], R28 ;  /* 0x0000001c02007986 */ /* 0x0001e8000c101908 */
.L_x_215:
[----:B------:R-:W-:Y:S05]  /*3b20*/  BSYNC B1 ;  /* 0x0000000000017941 */ /* 0x000fea0003800000 */
.L_x_214:
        /* <DEDUP_REMOVED lines=21> */
.L_x_242:
[----:B------:R-:W-:Y:S05]  /*3c80*/  BSYNC B0 ;  /* 0x0000000000007941 */ /* 0x000fea0003800000 */
.L_x_241:
        /* <DEDUP_REMOVED lines=39> */
.L_x_246:
        /* <DEDUP_REMOVED lines=17> */
.L_x_245:
[----:B------:R-:W-:Y:S05]  /*4010*/  BSYNC B0 ;  /* 0x0000000000007941 */ /* 0x000fea0003800000 */
.L_x_244:
        /* <DEDUP_REMOVED lines=12> */
.L_x_243:
        /* <DEDUP_REMOVED lines=100> */
        .weak           $__internal_4_$__cuda_sm20_div_s64
        .type           $__internal_4_$__cuda_sm20_div_s64,@function
        .size           $__internal_4_$__cuda_sm20_div_s64,(.L_x_8842 - $__internal_4_$__cuda_sm20_div_s64)
$__internal_4_$__cuda_sm20_div_s64:
        /* <DEDUP_REMOVED lines=82> */
[----:B------:R-:W-:Y:S05]  /*4c40*/  RET.REL.NODEC R24 `(_ZN5flash32flash_fwd_splitkv_combine_kernelI23Flash_fwd_kernel_traitsILi256ELi64ELi64ELi4ELb0ELb0EN7cutlass6half_tE19Flash_kernel_traitsILi256ELi64ELi64ELi4ES3_EELi4ELi3ELb0EEEvNS_16Flash_fwd_paramsE) ;  /* 0xffffffb018ec7950 */ /* 0x000fea0003c3ffff */
.L_x_247:
        /* <DEDUP_REMOVED lines=11> */
.L_x_8842:


//--------------------- .text._ZN5flash32flash_fwd_splitkv_combine_kernelI23Flash_fwd_kernel_traitsILi256ELi64ELi64ELi4ELb0ELb0EN7cutlass6half_tE19Flash_kernel_traitsILi256ELi64ELi64ELi4ES3_EELi4ELi2ELb0EEEvNS_16Flash_fwd_paramsE --------------------------
	.section	.text._ZN5flash32flash_fwd_splitkv_combine_kernelI23Flash_fwd_kernel_traitsILi256ELi64ELi64ELi4ELb0ELb0EN7cutlass6half_tE19Flash_kernel_traitsILi256ELi64ELi64ELi4ES3_EELi4ELi2ELb0EEEvNS_16Flash_fwd_paramsE,"ax",@progbits
	.align	128
        .global         _ZN5flash32flash_fwd_splitkv_combine_kernelI23Flash_fwd_kernel_traitsILi256ELi64ELi64ELi4ELb0ELb0EN7cutlass6half_tE19Flash_kernel_traitsILi256ELi64ELi64ELi4ES3_EELi4ELi2ELb0EEEvNS_16Flash_fwd_paramsE
        .type           _ZN5flash32flash_fwd_splitkv_combine_kernelI23Flash_fwd_kernel_traitsILi256ELi64ELi64ELi4ELb0ELb0EN7cutlass6half_tE19Flash_kernel_traitsILi256ELi64ELi64ELi4ES3_EELi4ELi2ELb0EEEvNS_16Flash_fwd_paramsE,@function
        .size           _ZN5flash32flash_fwd_splitkv_combine_kernelI23Flash_fwd_kernel_traitsILi256ELi64ELi64ELi4ELb0ELb0EN7cutlass6half_tE19Flash_kernel_traitsILi256ELi64ELi64ELi4ES3_EELi4ELi2ELb0EEEvNS_16Flash_fwd_paramsE,(.L_x_8843 - _ZN5flash32flash_fwd_splitkv_combine_kernelI23Flash_fwd_kernel_traitsILi256ELi64ELi64ELi4ELb0ELb0EN7cutlass6half_tE19Flash_kernel_traitsILi256ELi64ELi64ELi4ES3_EELi4ELi2ELb0EEEvNS_16Flash_fwd_paramsE)
        .other          _ZN5flash32flash_fwd_splitkv_combine_kernelI23Flash_fwd_kernel_traitsILi256ELi64ELi64ELi4ELb0ELb0EN7cutlass6half_tE19Flash_kernel_traitsILi256ELi64ELi64ELi4ES3_EELi4ELi2ELb0EEEvNS_16Flash_fwd_paramsE,@"STO_CUDA_ENTRY STV_DEFAULT"
_ZN5flash32flash_fwd_splitkv_combine_kernelI23Flash_fwd_kernel_traitsILi256ELi64ELi64ELi4ELb0ELb0EN7cutlass6half_tE19Flash_kernel_traitsILi256ELi64ELi64ELi4ES3_EELi4ELi2ELb0EEEvNS_16Flash_fwd_paramsE:
.text._ZN5flash32flash_fwd_splitkv_combine_kernelI23Flash_fwd_kernel_traitsILi256ELi64ELi64ELi4ELb0ELb0EN7cutlass6half_tE19Flash_kernel_traitsILi256ELi64ELi64ELi4ES3_EELi4ELi2ELb0EEEvNS_16Flash_fwd_paramsE:
        /* <DEDUP_REMOVED lines=23> */
[----:B------:R-:W-:Y:S05]  /*0170*/  CALL.REL.NOINC `($__internal_5_$__cuda_sm20_div_s64) ;  /* 0x0000004400347944 */ /* 0x000fea0003c00000 */
[----:B------:R-:W-:Y:S02]  /*0180*/  MOV R18, R0 ;  /* 0x0000000000127202 */ /* 0x000fe40000000f00 */
[----:B------:R-:W-:Y:S01]  /*0190*/  MOV R19, R21 ;  /* 0x0000001500137202 */ /* 0x000fe20000000f00 */
[----:B------:R-:W-:Y:S06]  /*01a0*/  BRA `(.L_x_249) ;  /* 0x00000000004c7947 */ /* 0x000fec0003800000 */
.L_x_248:
        /* <DEDUP_REMOVED lines=19> */
.L_x_249:
        /* <DEDUP_REMOVED lines=9> */
[----:B------:R-:W-:Y:S02]  /*0370*/  MOV R26, R18 ;  /* 0x00000012001a7202 */ /* 0x000fe40000000f00 */
[----:B------:R-:W-:Y:S02]  /*0380*/  MOV R22, 0x3a0 ;  /* 0x000003a000167802 */ /* 0x000fe40000000f00 */
[----:B------:R-:W-:Y:S05]  /*0390*/  CALL.REL.NOINC `($__internal_5_$__cuda_sm20_div_s64) ;  /* 0x0000004000ac7944 */ /* 0x000fea0003c00000 */
[----:B------:R-:W-:Y:S02]  /*03a0*/  MOV R10, R0 ;  /* 0x00000000000a7202 */ /* 0x000fe40000000f00 */
[----:B------:R-:W-:Y:S01]  /*03b0*/  MOV R11, R21 ;  /* 0x00000015000b7202 */ /* 0x000fe20000000f00 */
[----:B------:R-:W-:Y:S05]  /*03c0*/  BRA `(.L_x_252) ;  /* 0x00000000004c7947 */ /* 0x000fea0003800000 */
.L_x_251:
        /* <DEDUP_REMOVED lines=19> */
.L_x_252:
[----:B------:R-:W-:Y:S05]  /*0500*/  BSYNC B0 ;  /* 0x0000000000007941 */ /* 0x000fea0003800000 */
.L_x_250:
[----:B------:R-:W0:Y:S01]  /*0510*/  LDC R2, c[0x0][0x2c4] ;  /* 0x0000b100ff027b82 */ /* 0x000e220000000800 */
[----:B------:R-:W-:Y:S01]  /*0520*/  IMAD.MOV.U32 R12, RZ, RZ, RZ ;  /* 0x000000ffff0c7224 */ /* 0x000fe200078e00ff */
[----:B------:R-:W-:Y:S01]  /*0530*/  BSSY B0, `(.L_x_253) ;  /* 0x000003e000007945 */ /* 0x000fe20003800000 */
[----:B0-----:R-:W-:Y:S01]  /*0540*/  IABS R7, R2 ;  /* 0x0000000200077213 */ /* 0x001fe20000000000 */
[----:B------:R-:W-:-:S03]  /*0550*/  VIADD R9, R2, 0xffffffff ;  /* 0xffffffff02097836 */ /* 0x000fc60000000000 */
[----:B------:R-:W0:Y:S01]  /*0560*/  I2F.RP R14, R7 ;  /* 0x00000007000e7306 */ /* 0x000e220000209400 */
[----:B------:R-:W-:-:S07]  /*0570*/  IMAD.IADD R4, R9, 0x1, R7 ;  /* 0x0000000109047824 */ /* 0x000fce00078e0207 */
[----:B0-----:R-:W0:Y:S02]  /*0580*/  MUFU.RCP R13, R14 ;  /* 0x0000000e000d7308 */ /* 0x001e240000001000 */
[----:B0-----:R-:W-:-:S06]  /*0590*/  VIADD R13, R13, 0xffffffe ;  /* 0x0ffffffe0d0d7836 */ /* 0x001fcc0000000000 */
[----:B------:R-:W0:Y:S02]  /*05a0*/  F2I.FTZ.U32.TRUNC.NTZ R13, R13 ;  /* 0x0000000d000d7305 */ /* 0x000e24000021f000 */
[----:B0-----:R-:W-:-:S04]  /*05b0*/  IMAD.MOV R0, RZ, RZ, -R13 ;  /* 0x000000ffff007224 */ /* 0x001fc800078e0a0d */
[----:B------:R-:W-:Y:S01]  /*05c0*/  IMAD R5, R0, R7, RZ ;  /* 0x0000000700057224 */ /* 0x000fe200078e02ff */
[----:B------:R-:W-:-:S03]  /*05d0*/  IABS R0, R4 ;  /* 0x0000000400007213 */ /* 0x000fc60000000000 */
        /* <DEDUP_REMOVED lines=18> */
[----:B------:R-:W-:Y:S02]  /*0700*/  SEL R17, R6, R17, P0 ;  /* 0x0000001106117207 */ /* 0x000fe40000000000 */
        /* <DEDUP_REMOVED lines=12> */
[----:B------:R-:W-:Y:S05]  /*07d0*/  BRA `(.L_x_255) ;  /* 0x00000000004c7947 */ /* 0x000fea0003800000 */
.L_x_254:
        /* <DEDUP_REMOVED lines=19> */
.L_x_255:
[----:B------:R-:W-:Y:S05]  /*0910*/  BSYNC B0 ;  /* 0x0000000000007941 */ /* 0x000fea0003800000 */
.L_x_253:
        /* <DEDUP_REMOVED lines=17> */
[----:B------:R-:W-:-:S04]  /*0a30*/  IMAD.MOV.U32 R2, RZ, RZ, R0 ;  /* 0x000000ffff027224 */ /* 0x000fc800078e0000 */
[----:B------:R-:W-:-:S04]  /*0a40*/  IMAD.HI.U32 R0, R13, R2, RZ ;  /* 0x000000020d007227 */ /* 0x000fc800078e00ff */
[----:B------:R-:W-:-:S04]  /*0a50*/  IMAD.MOV R7, RZ, RZ, -R0 ;  /* 0x000000ffff077224 */ /* 0x000fc800078e0a00 */
[----:B------:R-:W-:Y:S01]  /*0a60*/  IMAD R7, R6, R7, R2 ;  /* 0x0000000706077224 */ /* 0x000fe200078e0202 */
[----:B------:R-:W-:-:S04]  /*0a70*/  SHF.R.S32.HI R2, RZ, 0x1f, R5 ;  /* 0x0000001fff027819 */ /* 0x000fc80000011405 */
        /* <DEDUP_REMOVED lines=26> */
[----:B------:R-:W-:Y:S01]  /*0c20*/  IMAD R15, R13, R0, R2 ;  /* 0x000000000d0f7224 */ /* 0x000fe200078e0202 */
[----:B------:R-:W-:-:S04]  /*0c30*/  LOP3.LUT R0, R7, R12, RZ, 0x3c, !PT ;  /* 0x0000000c07007212 */ /* 0x000fc800078e3cff */
[----:B------:R-:W-:Y:S02]  /*0c40*/  ISETP.GT.U32.AND P1, PT, R12, R15, PT ;  /* 0x0000000f0c00720c */ /* 0x000fe40003f24070 */
[----:B------:R-:W-:-:S11]  /*0c50*/  ISETP.GE.AND P0, PT, R0, RZ, PT ;  /* 0x000000ff0000720c */ /* 0x000fd60003f06270 */
[-C--:B------:R-:W-:Y:S01]  /*0c60*/  @!P1 IADD3 R15, R15, -R12.reuse, RZ ;  /* 0x8000000c0f0f9210 */ /* 0x080fe20007ffe0ff */
        /* <DEDUP_REMOVED lines=17> */
[----:B------:R-:W-:Y:S02]  /*0d80*/  MOV R22, 0xda0 ;  /* 0x00000da000167802 */ /* 0x000fe40000000f00 */
[----:B------:R-:W-:Y:S05]  /*0d90*/  CALL.REL.NOINC `($__internal_5_$__cuda_sm20_div_s64) ;  /* 0x00000038002c7944 */ /* 0x000fea0003c00000 */
[----:B------:R-:W-:Y:S02]  /*0da0*/  MOV R32, R0 ;  /* 0x0000000000207202 */ /* 0x000fe40000000f00 */
[----:B------:R-:W-:Y:S01]  /*0db0*/  MOV R33, R21 ;  /* 0x0000001500217202 */ /* 0x000fe20000000f00 */
[----:B------:R-:W-:Y:S05]  /*0dc0*/  BRA `(.L_x_258) ;  /* 0x00000000004c7947 */ /* 0x000fea0003800000 */
.L_x_257:
        /* <DEDUP_REMOVED lines=19> */
.L_x_258:
[----:B------:R-:W-:Y:S05]  /*0f00*/  BSYNC B0 ;  /* 0x0000000000007941 */ /* 0x000fea0003800000 */
.L_x_256:
        /* <DEDUP_REMOVED lines=44> */
.L_x_260:
[----:B------:R-:W0:Y:S01]  /*11d0*/  I2F.U32.RP R6, R14 ;  /* 0x0000000e00067306 */ /* 0x000e220000209000 */
[----:B------:R-:W-:Y:S01]  /*11e0*/  HFMA2.MMA R24, -RZ, RZ, 0, 0 ;  /* 0x00000000ff187435 */ /* 0x000fe200000001ff */
[----:B------:R-:W-:-:S06]  /*11f0*/  ISETP.NE.U32.AND P0, PT, R14, RZ, PT ;  /* 0x000000ff0e00720c */ /* 0x000fcc0003f05070 */
[----:B0-----:R-:W0:Y:S02]  /*1200*/  MUFU.RCP R2, R6 ;  /* 0x0000000600027308 */ /* 0x001e240000001000 */
[----:B0-----:R-:W-:-:S06]  /*1210*/  VIADD R2, R2, 0xffffffe ;  /* 0x0ffffffe02027836 */ /* 0x001fcc0000000000 */
[----:B------:R-:W0:Y:S02]  /*1220*/  F2I.FTZ.U32.TRUNC.NTZ R25, R2 ;  /* 0x0000000200197305 */ /* 0x000e24000021f000 */
[----:B0-----:R-:W-:-:S04]  /*1230*/  IMAD.MOV R0, RZ, RZ, -R25 ;  /* 0x000000ffff007224 */ /* 0x001fc800078e0a19 */
[----:B------:R-:W-:-:S04]  /*1240*/  IMAD R0, R0, R14, RZ ;  /* 0x0000000e00007224 */ /* 0x000fc800078e02ff */
        /* <DEDUP_REMOVED lines=11> */
.L_x_261:
[----:B------:R-:W-:Y:S05]  /*1300*/  BSYNC B0 ;  /* 0x0000000000007941 */ /* 0x000fea0003800000 */
.L_x_259:
[----:B------:R-:W0:Y:S01]  /*1310*/  LDC R6, c[0x0][0x2c4] ;  /* 0x0000b100ff067b82 */ /* 0x000e220000000800 */
[----:B------:R-:W1:Y:S01]  /*1320*/  S2R R29, SR_CgaCtaId ;  /* 0x00000000001d7919 */ /* 0x000e620000008800 */
[----:B------:R-:W-:Y:S01]  /*1330*/  ISETP.GT.AND P3, PT, R5, RZ, PT ;  /* 0x000000ff0500720c */ /* 0x000fe20003f64270 */
[----:B------:R-:W-:Y:S01]  /*1340*/  ULDC UR4, c[0x0][0x3c4] ;  /* 0x0000f10000047ab9 */ /* 0x000fe20000000800 */
[----:B------:R-:W-:Y:S01]  /*1350*/  ULDC.64 UR8, c[0x0][0x208] ;  /* 0x0000820000087ab9 */ /* 0x000fe20000000a00 */
[----:B------:R-:W-:Y:S01]  /*1360*/  BSSY B0, `(.L_x_262) ;  /* 0x0000042000007945 */ /* 0x000fe20003800000 */
[----:B------:R-:W-:Y:S01]  /*1370*/  IMAD.MOV.U32 R28, RZ, RZ, -0x800000 ;  /* 0xff800000ff1c7424 */ /* 0x000fe200078e00ff */
[----:B0-----:R-:W-:-:S04]  /*1380*/  IABS R0, R6 ;  /* 0x0000000600007213 */ /* 0x001fc80000000000 */
[----:B------:R-:W0:Y:S08]  /*1390*/  I2F.RP R12, R0 ;  /* 0x00000000000c7306 */ /* 0x000e300000209400 */
[----:B0-----:R-:W0:Y:S02]  /*13a0*/  MUFU.RCP R26, R12 ;  /* 0x0000000c001a7308 */ /* 0x001e240000001000 */
[----:B0-----:R-:W-:Y:S01]  /*13b0*/  VIADD R26, R26, 0xffffffe ;  /* 0x0ffffffe1a1a7836 */ /* 0x001fe20000000000 */
[----:B------:R-:W-:-:S05]  /*13c0*/  MOV R12, 0x400 ;  /* 0x00000400000c7802 */ /* 0x000fca0000000f00 */
[----:B------:R-:W0:Y:S01]  /*13d0*/  F2I.FTZ.U32.TRUNC.NTZ R27, R26 ;  /* 0x0000001a001b7305 */ /* 0x000e22000021f000 */
[----:B-1----:R-:W-:Y:S01]  /*13e0*/  LEA R29, R29, R12, 0x18 ;  /* 0x0000000c1d1d7211 */ /* 0x002fe200078ec0ff */
        /* <DEDUP_REMOVED lines=8> */
[----:B------:R-:W-:Y:S01]  /*1470*/  SHF.R.S32.HI R9, RZ, 0x1f, R5 ;  /* 0x0000001fff097819 */ /* 0x000fe20000011405 */
[----:B------:R-:W-:Y:S02]  /*1480*/  IMAD.MOV.U32 R27, RZ, RZ, -0x800000 ;  /* 0xff800000ff1b7424 */ /* 0x000fe400078e00ff */
[----:B------:R-:W-:-:S04]  /*1490*/  IMAD.HI.U32 R2, R10, R11, RZ ;  /* 0x0000000b0a027227 */ /* 0x000fc800078e00ff */
[----:B------:R-:W-:-:S04]  /*14a0*/  IMAD.MOV R10, RZ, RZ, -R2 ;  /* 0x000000ffff0a7224 */ /* 0x000fc800078e0a02 */
[C---:B------:R-:W-:Y:S02]  /*14b0*/  IMAD R11, R0.reuse, R10, R11 ;  /* 0x0000000a000b7224 */ /* 0x040fe400078e020b */
[----:B------:R-:W0:Y:S03]  /*14c0*/  S2R R10, SR_TID.X ;  /* 0x00000000000a7919 */ /* 0x000e260000002100 */
[----:B------:R-:W-:-:S13]  /*14d0*/  ISETP.GT.U32.AND P0, PT, R0, R11, PT ;  /* 0x0000000b0000720c */ /* 0x000fda0003f04070 */
[-C--:B------:R-:W-:Y:S01]  /*14e0*/  @!P0 IADD3 R11, R11, -R0.reuse, RZ ;  /* 0x800000000b0b8210 */ /* 0x080fe20007ffe0ff */
[----:B------:R-:W-:Y:S01]  /*14f0*/  @!P0 VIADD R2, R2, 0x1 ;  /* 0x0000000102028836 */ /* 0x000fe20000000000 */
[----:B------:R-:W-:Y:S02]  /*1500*/  ISETP.NE.AND P0, PT, R6, RZ, PT ;  /* 0x000000ff0600720c */ /* 0x000fe40003f05270 */
[----:B------:R-:W-:Y:S02]  /*1510*/  ISETP.GE.U32.AND P2, PT, R11, R0, PT ;  /* 0x000000000b00720c */ /* 0x000fe40003f46070 */
[----:B------:R-:W-:Y:S01]  /*1520*/  LEA.HI.SX32 R0, R5, 0x1, 0x1 ;  /* 0x0000000105007811 */ /* 0x000fe200078f0aff */
[----:B------:R-:W-:Y:S01]  /*1530*/  @!P3 IMAD.MOV R0, RZ, RZ, R9 ;  /* 0x000000ffff00b224 */ /* 0x000fe200078e0209 */
[----:B0-----:R-:W-:-:S09]  /*1540*/  SHF.R.S32.HI R9, RZ, 0x1f, R10 ;  /* 0x0000001fff097819 */ /* 0x001fd2000001140a */
[----:B------:R-:W-:-:S04]  /*1550*/  @P2 VIADD R2, R2, 0x1 ;  /* 0x0000000102022836 */ /* 0x000fc80000000000 */
[----:B------:R-:W-:Y:S01]  /*1560*/  IMAD.MOV.U32 R5, RZ, RZ, R2 ;  /* 0x000000ffff057224 */ /* 0x000fe200078e0002 */
[----:B------:R-:W-:-:S04]  /*1570*/  LEA.HI R2, R9, R10, RZ, 0x2 ;  /* 0x0000000a09027211 */ /* 0x000fc800078f10ff */
[----:B------:R-:W-:Y:S02]  /*1580*/  LOP3.LUT R11, R2, 0xfffffffc, RZ, 0xc0, !PT ;  /* 0xfffffffc020b7812 */ /* 0x000fe400078ec0ff */
[----:B------:R-:W-:Y:S02]  /*1590*/  @!P1 IADD3 R5, -R5, RZ, RZ ;  /* 0x000000ff05059210 */ /* 0x000fe40007ffe1ff */
[----:B------:R-:W-:Y:S01]  /*15a0*/  SHF.R.S32.HI R2, RZ, 0x2, R2 ;  /* 0x00000002ff027819 */ /* 0x000fe20000011402 */
[C---:B------:R-:W-:Y:S01]  /*15b0*/  IMAD.IADD R11, R10.reuse, 0x1, -R11 ;  /* 0x000000010a0b7824 */ /* 0x040fe200078e0a0b */
[----:B------:R-:W-:Y:S02]  /*15c0*/  ISETP.GT.AND P1, PT, R10, 0xf, PT ;  /* 0x0000000f0a00780c */ /* 0x000fe40003f24270 */
[----:B------:R-:W-:Y:S02]  /*15d0*/  @!P0 LOP3.LUT R5, RZ, R6, RZ, 0x33, !PT ;  /* 0x00000006ff058212 */ /* 0x000fe400078e33ff */
[----:B------:R-:W-:-:S03]  /*15e0*/  ISETP.GE.AND P0, PT, R2, UR4, PT ;  /* 0x0000000402007c0c */ /* 0x000fc6000bf06270 */
[----:B------:R-:W-:-:S05]  /*15f0*/  IMAD R5, R0, R5, RZ ;  /* 0x0000000500057224 */ /* 0x000fca00078e02ff */
[----:B------:R-:W-:Y:S01]  /*1600*/  IABS R30, R5 ;  /* 0x00000005001e7213 */ /* 0x000fe20000000000 */
[--C-:B------:R-:W-:Y:S02]  /*1610*/  @!P1 IMAD R26, R2, 0x14, R29.reuse ;  /* 0x00000014021a9824 */ /* 0x100fe400078e021d */
[C---:B------:R-:W-:Y:S02]  /*1620*/  IMAD R29, R11.reuse, 0x14, R29 ;  /* 0x000000140b1d7824 */ /* 0x040fe400078e021d */
[----:B------:R-:W-:Y:S01]  /*1630*/  VIADD R21, R30, UR5 ;  /* 0x000000051e157c36 */ /* 0x000fe20008000000 */
[----:B------:R-:W-:Y:S01]  /*1640*/  @!P1 LEA R26, R11, R26, 0x2 ;  /* 0x0000001a0b1a9211 */ /* 0x000fe200078e10ff */
[----:B------:R-:W-:Y:S01]  /*1650*/  IMAD R29, R2, 0x4, R29 ;  /* 0x00000004021d7824 */ /* 0x000fe200078e021d */
        /* <DEDUP_REMOVED lines=18> */
.L_x_263:
[----:B------:R-:W-:Y:S05]  /*1780*/  BSYNC B0 ;  /* 0x0000000000007941 */ /* 0x000fea0003800000 */
.L_x_262:
[----:B-----5:R1:W-:Y:S01]  /*1790*/  @!P1 STS [R26], R27 ;  /* 0x0000001b1a009388 */ /* 0x0203e20000000800 */
[----:B------:R-:W2:Y:S01]  /*17a0*/  LDC R0, c[0x0][0x270] ;  /* 0x00009c00ff007b82 */ /* 0x000ea20000000800 */
[----:B------:R-:W0:Y:S07]  /*17b0*/  I2F.RP R9, R30 ;  /* 0x0000001e00097306 */ /* 0x000e2e0000209400 */
[----:B------:R-:W-:Y:S01]  /*17c0*/  BAR.SYNC.DEFER_BLOCKING 0x0 ;  /* 0x0000000000007b1d */ /* 0x000fe20000010000 */
[----:B------:R-:W-:-:S02]  /*17d0*/  ISETP.GT.AND P5, PT, R4, RZ, PT ;  /* 0x000000ff0400720c */ /* 0x000fc40003fa4270 */
[----:B------:R-:W-:-:S03]  /*17e0*/  ISETP.NE.AND P6, PT, R5, RZ, PT ;  /* 0x000000ff0500720c */ /* 0x000fc60003fc5270 */
[----:B------:R-:W-:Y:S01]  /*17f0*/  BSSY B1, `(.L_x_264) ;  /* 0x000022f000017945 */ /* 0x000fe20003800000 */
[----:B0-----:R-:W0:Y:S01]  /*1800*/  MUFU.RCP R36, R9 ;  /* 0x0000000900247308 */ /* 0x001e220000001000 */
[----:B--2---:R-:W-:Y:S02]  /*1810*/  IABS R22, R0 ;  /* 0x0000000000167213 */ /* 0x004fe40000000000 */
[----:B-1----:R-:W-:Y:S01]  /*1820*/  IABS R27, R21 ;  /* 0x00000015001b7213 */ /* 0x002fe20000000000 */
[----:B------:R-:W1:Y:S01]  /*1830*/  @!P1 LDS R28, [R29] ;  /* 0x000000001d1c9984 */ /* 0x000e620000000800 */
[----:B------:R-:W-:Y:S01]  /*1840*/  IABS R26, R5 ;  /* 0x00000005001a7213 */ /* 0x000fe20000000000 */
[----:B0-----:R-:W-:-:S04]  /*1850*/  VIADD R36, R36, 0xffffffe ;  /* 0x0ffffffe24247836 */ /* 0x001fc80000000000 */
[----:B------:R-:W-:Y:S01]  /*1860*/  IMAD.MOV R26, RZ, RZ, -R26 ;  /* 0x000000ffff1a7224 */ /* 0x000fe200078e0a1a */
[----:B------:R-:W0:Y:S02]  /*1870*/  F2I.FTZ.U32.TRUNC.NTZ R37, R36 ;  /* 0x0000002400257305 */ /* 0x000e24000021f000 */
[----:B0-----:R-:W-:Y:S02]  /*1880*/  IMAD.MOV R9, RZ, RZ, -R37 ;  /* 0x000000ffff097224 */ /* 0x001fe400078e0a25 */
[----:B------:R-:W-:Y:S01]  /*1890*/  IMAD.MOV.U32 R36, RZ, RZ, RZ ;  /* 0x000000ffff247224 */ /* 0x000fe200078e00ff */
[----:B-1----:R-:W0:Y:S02]  /*18a0*/  SHFL.BFLY PT, R11, R28, 0x2, 0x1f ;  /* 0x0c401f001c0b7f89 */ /* 0x002e2400000e0000 */
[----:B0-----:R-:W-:Y:S02]  /*18b0*/  FMNMX.FTZ R12, R11, R28, !PT ;  /* 0x0000001c0b0c7209 */ /* 0x001fe40007810000 */
[----:B------:R-:W0:Y:S03]  /*18c0*/  I2F.U32.RP R11, R22 ;  /* 0x00000016000b7306 */ /* 0x000e260000209000 */
[----:B------:R-:W1:Y:S05]  /*18d0*/  SHFL.BFLY PT, R19, R12, 0x1, 0x1f ;  /* 0x0c201f000c137f89 */ /* 0x000e6a00000e0000 */
[----:B0-----:R-:W0:Y:S01]  /*18e0*/  MUFU.RCP R38, R11 ;  /* 0x0000000b00267308 */ /* 0x001e220000001000 */
[----:B-1----:R-:W-:Y:S01]  /*18f0*/  FMNMX.FTZ R19, R12, R19, !PT ;  /* 0x000000130c137209 */ /* 0x002fe20007810000 */
[----:B------:R-:W-:Y:S01]  /*1900*/  IMAD R12, R9, R30, RZ ;  /* 0x0000001e090c7224 */ /* 0x000fe200078e02ff */
[----:B------:R-:W-:-:S02]  /*1910*/  IABS R9, R7 ;  /* 0x0000000700097213 */ /* 0x000fc40000000000 */
[----:B------:R-:W-:Y:S01]  /*1920*/  FSETP.NEU.FTZ.AND P0, PT, R19, -INF , PT ;  /* 0xff8000001300780b */ /* 0x000fe20003f1d000 */
[----:B0-----:R-:W-:Y:S01]  /*1930*/  VIADD R38, R38, 0xffffffe ;  /* 0x0ffffffe26267836 */ /* 0x001fe20000000000 */
[----:B------:R-:W-:Y:S01]  /*1940*/  LOP3.LUT R7, R7, R0, RZ, 0x3c, !PT ;  /* 0x0000000007077212 */ /* 0x000fe200078e3cff */
[----:B------:R-:W-:Y:S01]  /*1950*/  IMAD.HI.U32 R12, R37, R12, R36 ;  /* 0x0000000c250c7227 */ /* 0x000fe200078e0024 */
[----:B------:R-:W-:Y:S01]  /*1960*/  FSEL R19, R19, RZ, P0 ;  /* 0x000000ff13137208 */ /* 0x000fe20000000000 */
[----:B------:R-:W0:Y:S04]  /*1970*/  F2I.FTZ.U32.TRUNC.NTZ R39, R38 ;  /* 0x0000002600277305 */ /* 0x000e28000021f000 */
[----:B------:R-:W-:Y:S01]  /*1980*/  FADD.FTZ R34, -R19, R28 ;  /* 0x0000001c13227221 */ /* 0x000fe20000010100 */
[----:B------:R-:W-:-:S04]  /*1990*/  IMAD.HI.U32 R35, R12, R27, RZ ;  /* 0x0000001b0c237227 */ /* 0x000fc800078e00ff */
[----:B------:R-:W-:Y:S01]  /*19a0*/  FMUL.FTZ R34, R34, 1.4426950216293334961 ;  /* 0x3fb8aa3b22227820 */ /* 0x000fe20000410000 */
[----:B------:R-:W-:-:S05]  /*19b0*/  IMAD R37, R35, R26, R27 ;  /* 0x0000001a23257224 */ /* 0x000fca00078e021b */
[----:B------:R-:W1:Y:S01]  /*19c0*/  MUFU.EX2 R34, R34 ;  /* 0x0000002200227308 */ /* 0x000e620000000800 */
[----:B0-----:R-:W-:Y:S01]  /*19d0*/  IMAD.MOV R11, RZ, RZ, -R39 ;  /* 0x000000ffff0b7224 */ /* 0x001fe200078e0a27 */
[----:B------:R-:W-:Y:S01]  /*19e0*/  ISETP.GT.U32.AND P4, PT, R30, R37, PT ;  /* 0x000000251e00720c */ /* 0x000fe20003f84070 */
[----:B------:R-:W-:Y:S02]  /*19f0*/  IMAD.MOV.U32 R38, RZ, RZ, RZ ;  /* 0x000000ffff267224 */ /* 0x000fe400078e00ff */
[----:B------:R-:W-:Y:S01]  /*1a00*/  IMAD R12, R11, R22, RZ ;  /* 0x000000160b0c7224 */ /* 0x000fe200078e02ff */
[----:B------:R-:W-:-:S03]  /*1a10*/  IABS R11, R0 ;  /* 0x00000000000b7213 */ /* 0x000fc60000000000 */
[----:B------:R-:W-:-:S04]  /*1a20*/  IMAD.HI.U32 R12, R39, R12, R38 ;  /* 0x0000000c270c7227 */ /* 0x000fc800078e0026 */
[----:B------:R-:W-:Y:S02]  /*1a30*/  IMAD.MOV R26, RZ, RZ, -R11 ;  /* 0x000000ffff1a7224 */ /* 0x000fe400078e0a0b */
[C---:B------:R-:W-:Y:S01]  /*1a40*/  IMAD.HI.U32 R11, R12.reuse, R9, RZ ;  /* 0x000000090c0b7227 */ /* 0x040fe200078e00ff */
[----:B-1----:R-:W0:Y:S03]  /*1a50*/  SHFL.BFLY PT, R31, R34, 0x2, 0x1f ;  /* 0x0c401f00221f7f89 */ /* 0x002e2600000e0000 */
[----:B------:R-:W-:Y:S02]  /*1a60*/  IMAD R9, R11, R26, R9 ;  /* 0x0000001a0b097224 */ /* 0x000fe400078e0209 */
[----:B------:R-:W-:-:S03]  /*1a70*/  IMAD.HI.U32 R12, R12, R27, RZ ;  /* 0x0000001b0c0c7227 */ /* 0x000fc600078e00ff */
[----:B------:R-:W-:Y:S01]  /*1a80*/  ISETP.GT.U32.AND P1, PT, R22, R9, PT ;  /* 0x000000091600720c */ /* 0x000fe20003f24070 */
[----:B------:R-:W-:Y:S02]  /*1a90*/  @!P4 IMAD.IADD R37, R37, 0x1, -R30 ;  /* 0x000000012525c824 */ /* 0x000fe400078e0a1e */
[----:B------:R-:W-:Y:S01]  /*1aa0*/  IMAD R27, R12, R26, R27 ;  /* 0x0000001a0c1b7224 */ /* 0x000fe200078e021b */
[-C--:B------:R-:W-:Y:S01]  /*1ab0*/  LOP3.LUT R26, R21, R30.reuse, RZ, 0x3c, !PT ;  /* 0x0000001e151a7212 */ /* 0x080fe200078e3cff */
[----:B------:R-:W-:Y:S01]  /*1ac0*/  @!P4 VIADD R35, R35, 0x1 ;  /* 0x000000012323c836 */ /* 0x000fe20000000000 */
[----:B------:R-:W-:Y:S02]  /*1ad0*/  ISETP.GE.U32.AND P0, PT, R37, R30, PT ;  /* 0x0000001e2500720c */ /* 0x000fe40003f06070 */
[----:B------:R-:W-:Y:S02]  /*1ae0*/  ISETP.GT.U32.AND P2, PT, R22, R27, PT ;  /* 0x0000001b1600720c */ /* 0x000fe40003f44070 */
[----:B------:R-:W-:-:S02]  /*1af0*/  ISETP.GE.AND P3, PT, R26, RZ, PT ;  /* 0x000000ff1a00720c */ /* 0x000fc40003f66270 */
[----:B------:R-:W1:Y:S01]  /*1b00*/  LDC.U8 R26, c[0x0][0x3d9] ;  /* 0x0000f640ff1a7b82 */ /* 0x000e620000000000 */
[--C-:B------:R-:W-:Y:S01]  /*1b10*/  @!P1 IMAD.IADD R9, R9, 0x1, -R22.reuse ;  /* 0x0000000109099824 */ /* 0x100fe200078e0a16 */
[----:B------:R-:W-:Y:S01]  /*1b20*/  LOP3.LUT R21, R21, R0, RZ, 0x3c, !PT ;  /* 0x0000000015157212 */ /* 0x000fe200078e3cff */
[----:B------:R-:W-:Y:S02]  /*1b30*/  @!P1 VIADD R11, R11, 0x1 ;  /* 0x000000010b0b9836 */ /* 0x000fe40000000000 */
[----:B0-----:R-:W-:Y:S01]  /*1b40*/  FADD.FTZ R31, R34, R31 ;  /* 0x0000001f221f7221 */ /* 0x001fe20000010000 */
[-C--:B------:R-:W-:Y:S01]  /*1b50*/  ISETP.GE.U32.AND P4, PT, R9, R22.reuse, PT ;  /* 0x000000160900720c */ /* 0x080fe20003f86070 */
[----:B------:R-:W-:Y:S01]  /*1b60*/  @P0 VIADD R35, R35, 0x1 ;  /* 0x0000000123230836 */ /* 0x000fe20000000000 */
[----:B------:R-:W-:Y:S01]  /*1b70*/  ISETP.GE.AND P0, PT, R7, RZ, PT ;  /* 0x000000ff0700720c */ /* 0x000fe20003f06270 */
[----:B------:R-:W-:Y:S01]  /*1b80*/  @!P2 IMAD.IADD R27, R27, 0x1, -R22 ;  /* 0x000000011b1ba824 */ /* 0x000fe200078e0a16 */
[----:B------:R-:W0:Y:S01]  /*1b90*/  SHFL.BFLY PT, R34, R31, 0x1, 0x1f ;  /* 0x0c201f001f227f89 */ /* 0x000e2200000e0000 */
[----:B------:R-:W-:Y:S01]  /*1ba0*/  SHF.R.S32.HI R9, RZ, 0x1f, R4 ;  /* 0x0000001fff097819 */ /* 0x000fe20000011404 */
[----:B------:R-:W-:Y:S01]  /*1bb0*/  @!P3 IMAD.MOV R35, RZ, RZ, -R35 ;  /* 0x000000ffff23b224 */ /* 0x000fe200078e0a23 */
[----:B------:R-:W-:Y:S01]  /*1bc0*/  LEA.HI.SX32 R7, R4, 0x1, 0x1 ;  /* 0x0000000104077811 */ /* 0x000fe200078f0aff */
[----:B------:R-:W-:Y:S01]  /*1bd0*/  @!P2 VIADD R12, R12, 0x1 ;  /* 0x000000010c0ca836 */ /* 0x000fe20000000000 */
[----:B------:R-:W-:Y:S01]  /*1be0*/  ISETP.GE.U32.AND P3, PT, R27, R22, PT ;  /* 0x000000161b00720c */ /* 0x000fe20003f66070 */
[----:B------:R-:W-:Y:S01]  /*1bf0*/  @!P5 IMAD.MOV R7, RZ, RZ, R9 ;  /* 0x000000ffff07d224 */ /* 0x000fe200078e0209 */
[----:B------:R-:W-:-:S02]  /*1c00*/  ISETP.GE.AND P5, PT, R21, RZ, PT ;  /* 0x000000ff1500720c */ /* 0x000fc40003fa6270 */
[----:B------:R-:W-:Y:S01]  /*1c10*/  @P4 VIADD R11, R11, 0x1 ;  /* 0x000000010b0b4836 */ /* 0x000fe20000000000 */
[----:B------:R-:W-:Y:S02]  /*1c20*/  ISETP.NE.AND P2, PT, R0, RZ, PT ;  /* 0x000000ff0000720c */ /* 0x000fe40003f45270 */
[----:B------:R-:W-:Y:S01]  /*1c30*/  @!P6 LOP3.LUT R35, RZ, R30, RZ, 0x33, !PT ;  /* 0x0000001eff23e212 */ /* 0x000fe200078e33ff */
[----:B------:R-:W-:Y:S01]  /*1c40*/  IMAD.MOV.U32 R22, RZ, RZ, R11 ;  /* 0x000000ffff167224 */ /* 0x000fe200078e000b */
[----:B-1----:R-:W-:Y:S02]  /*1c50*/  ISETP.NE.AND P4, PT, R26, RZ, PT ;  /* 0x000000ff1a00720c */ /* 0x002fe40003f85270 */
[----:B------:R-:W-:Y:S01]  /*1c60*/  LOP3.LUT R11, RZ, R0, RZ, 0x33, !PT ;  /* 0x00000000ff0b7212 */ /* 0x000fe200078e33ff */
[----:B------:R-:W-:Y:S01]  /*1c70*/  @!P0 IMAD.MOV R22, RZ, RZ, -R22 ;  /* 0x000000ffff168224 */ /* 0x000fe200078e0a16 */
[----:B------:R-:W-:Y:S01]  /*1c80*/  LOP3.LUT P0, RZ, R10, 0x3, RZ, 0xc0, !PT ;  /* 0x000000030aff7812 */ /* 0x000fe2000780c0ff */
[----:B------:R-:W-:Y:S01]  /*1c90*/  @P3 VIADD R12, R12, 0x1 ;  /* 0x000000010c0c3836 */ /* 0x000fe20000000000 */
[----:B------:R-:W-:-:S02]  /*1ca0*/  ISETP.GT.AND P3, PT, R5, RZ, PT ;  /* 0x000000ff0500720c */ /* 0x000fc40003f64270 */
[----:B------:R-:W-:Y:S01]  /*1cb0*/  ISETP.GT.OR P0, PT, R10, 0xf, P0 ;  /* 0x0000000f0a00780c */ /* 0x000fe20000704670 */
[----:B------:R-:W-:Y:S02]  /*1cc0*/  @!P5 IMAD.MOV R12, RZ, RZ, -R12 ;  /* 0x000000ffff0cd224 */ /* 0x000fe400078e0a0c */
[----:B0-----:R-:W-:Y:S01]  /*1cd0*/  FADD.FTZ R34, R31, R34 ;  /* 0x000000221f227221 */ /* 0x001fe20000010000 */
[----:B------:R-:W-:Y:S02]  /*1ce0*/  SEL R6, R6, 0x1, !P4 ;  /* 0x0000000106067807 */ /* 0x000fe40006000000 */
[----:B------:R-:W-:Y:S02]  /*1cf0*/  SEL R27, R11, R22, !P2 ;  /* 0x000000160b1b7207 */ /* 0x000fe40005000000 */
[----:B------:R-:W-:Y:S02]  /*1d00*/  FSETP.NE.FTZ.AND P1, PT, R34, RZ, PT ;  /* 0x000000ff2200720b */ /* 0x000fe40003f35000 */
[----:B------:R-:W-:Y:S01]  /*1d10*/  SHF.R.S32.HI R22, RZ, 0x1f, R5 ;  /* 0x0000001fff167819 */ /* 0x000fe20000011405 */
[----:B------:R-:W-:Y:S01]  /*1d20*/  IMAD R10, R27, R6, RZ ;  /* 0x000000061b0a7224 */ /* 0x000fe200078e02ff */
[----:B------:R-:W-:Y:S01]  /*1d30*/  SEL R11, R11, R12, !P2 ;  /* 0x0000000c0b0b7207 */ /* 0x000fe20005000000 */
[----:B------:R-:W-:Y:S01]  /*1d40*/  IMAD.MOV.U32 R27, RZ, RZ, 0x7f800000 ;  /* 0x7f800000ff1b7424 */ /* 0x000fe200078e00ff */
[----:B------:R-:W-:Y:S01]  /*1d50*/  ISETP.LT.U32.AND P5, PT, R24, R35, PT ;  /* 0x000000231800720c */ /* 0x000fe20003fa1070 */
[----:B------:R-:W-:Y:S01]  /*1d60*/  IMAD R10, R7, R10, RZ ;  /* 0x0000000a070a7224 */ /* 0x000fe200078e02ff */
[----:B------:R-:W-:Y:S01]  /*1d70*/  SHF.R.S32.HI R21, RZ, 0x1f, R35 ;  /* 0x0000001fff157819 */ /* 0x000fe20000011423 */
[----:B------:R-:W-:Y:S01]  /*1d80*/  IMAD R6, R11, R6, RZ ;  /* 0x000000060b067224 */ /* 0x000fe200078e02ff */
[----:B------:R-:W-:Y:S01]  /*1d90*/  LEA.HI.SX32 R9, R5, 0x1, 0x1 ;  /* 0x0000000105097811 */ /* 0x000fe200078f0aff */
[----:B------:R-:W-:Y:S01]  /*1da0*/  @!P3 IMAD.MOV R9, RZ, RZ, R22 ;  /* 0x000000ffff09b224 */ /* 0x000fe200078e0216 */
[----:B------:R-:W-:Y:S01]  /*1db0*/  ISETP.LT.AND.EX P5, PT, R25, R21, PT, P5 ;  /* 0x000000151900720c */ /* 0x000fe20003fa1350 */
[----:B------:R-:W0:Y:S02]  /*1dc0*/  @P1 MUFU.LG2 R34, R34 ;  /* 0x0000002200221308 */ /* 0x000e240000000c00 */
[----:B------:R-:W-:Y:S01]  /*1dd0*/  IMAD R9, R6, R9, RZ ;  /* 0x0000000906097224 */ /* 0x000fe200078e02ff */
[----:B------:R-:W-:-:S02]  /*1de0*/  SEL R12, R24, R35, P5 ;  /* 0x00000023180c7207 */ /* 0x000fc40002800000 */
[----:B------:R-:W-:Y:S01]  /*1df0*/  SEL R11, R25, R21, P5 ;  /* 0x00000015190b7207 */ /* 0x000fe20002800000 */
[----:B0-----:R-:W-:Y:S01]  /*1e00*/  @P1 FFMA.FTZ R27, R34, 0.69314718246459960938, R19 ;  /* 0x3f317218221b1823 */ /* 0x001fe20000010013 */
        /* <DEDUP_REMOVED lines=37> */
[-C--:B------:R-:W-:Y:S02]  /*2060*/  IADD3 R25, P0, RZ, -R0.reuse, RZ ;  /* 0x80000000ff197210 */ /* 0x080fe40007f1e0ff */
[----:B------:R-:W-:Y:S02]  /*2070*/  MOV R40, R0 ;  /* 0x0000000000287202 */ /* 0x000fe40000000f00 */
[----:B------:R-:W-:Y:S01]  /*2080*/  IADD3.X R19, RZ, ~R21, RZ, P0, !PT ;  /* 0x80000015ff137210 */ /* 0x000fe200007fe4ff */
[----:B------:R-:W-:Y:S01]  /*2090*/  IMAD.WIDE.U32 R30, R34, R25, R30 ;  /* 0x00000019221e7225 */ /* 0x000fe200078e001e */
[----:B------:R-:W-:-:S03]  /*20a0*/  MOV R41, R21 ;  /* 0x0000001500297202 */ /* 0x000fc60000000f00 */
[----:B------:R-:W-:Y:S01]  /*20b0*/  IMAD R19, R19, R34, RZ ;  /* 0x0000002213137224 */ /* 0x000fe200078e02ff */
[----:B------:R-:W-:-:S03]  /*20c0*/  MOV R26, R30 ;  /* 0x0000001e001a7202 */ /* 0x000fc60000000f00 */
[----:B------:R-:W-:-:S05]  /*20d0*/  IMAD R19, R6, R25, R19 ;  /* 0x0000001906137224 */ /* 0x000fca00078e0213 */
[----:B------:R-:W-:Y:S01]  /*20e0*/  IADD3 R19, R31, R19, RZ ;  /* 0x000000131f137210 */ /* 0x000fe20007ffe0ff */
[----:B------:R-:W-:Y:S05]  /*20f0*/  BRA `(.L_x_269) ;  /* 0x0000000000587947 */ /* 0x000fea0003800000 */
.L_x_268:
        /* <DEDUP_REMOVED lines=22> */
.L_x_269:
[----:B------:R-:W-:Y:S05]  /*2260*/  BSYNC B0 ;  /* 0x0000000000007941 */ /* 0x000fea0003800000 */
.L_x_267:
[----:B------:R-:W-:Y:S01]  /*2270*/  LOP3.LUT R0, R19, R8, RZ, 0xfc, !PT ;  /* 0x0000000813007212 */ /* 0x000fe200078efcff */
[----:B------:R-:W-:Y:S03]  /*2280*/  BSSY B0, `(.L_x_270) ;  /* 0x0000028000007945 */ /* 0x000fe60003800000 */
[----:B------:R-:W-:-:S13]  /*2290*/  ISETP.NE.U32.AND P0, PT, R0, RZ, PT ;  /* 0x000000ff0000720c */ /* 0x000fda0003f05070 */
[----:B------:R-:W-:Y:S05]  /*22a0*/  @!P0 BRA `(.L_x_271) ;  /* 0x00000000003c8947 */ /* 0x000fea0003800000 */
[----:B------:R-:W-:Y:S01]  /*22b0*/  IMAD.MOV.U32 R24, RZ, RZ, R23 ;  /* 0x000000ffff187224 */ /* 0x000fe200078e0017 */
[----:B------:R-:W-:Y:S02]  /*22c0*/  MOV R6, R8 ;  /* 0x0000000800067202 */ /* 0x000fe40000000f00 */
[----:B------:R-:W-:Y:S02]  /*22d0*/  MOV R22, 0x22f0 ;  /* 0x000022f000167802 */ /* 0x000fe40000000f00 */
[----:B------:R-:W-:Y:S05]  /*22e0*/  CALL.REL.NOINC `($__internal_5_$__cuda_sm20_div_s64) ;  /* 0x0000002000d87944 */ /* 0x000fea0003c00000 */
        /* <DEDUP_REMOVED lines=11> */
.L_x_271:
[----:B------:R-:W0:Y:S01]  /*23a0*/  I2F.U32.RP R2, R23 ;  /* 0x0000001700027306 */ /* 0x000e220000209000 */
[----:B------:R-:W-:Y:S01]  /*23b0*/  ISETP.NE.U32.AND P0, PT, R23, RZ, PT ;  /* 0x000000ff1700720c */ /* 0x000fe20003f05070 */
[----:B------:R-:W-:Y:S01]  /*23c0*/  HFMA2.MMA R35, -RZ, RZ, 0, 0 ;  /* 0x00000000ff237435 */ /* 0x000fe200000001ff */
[----:B------:R-:W-:-:S05]  /*23d0*/  MOV R8, RZ ;  /* 0x000000ff00087202 */ /* 0x000fca0000000f00 */
        /* <DEDUP_REMOVED lines=15> */
[----:B------:R-:W-:-:S05]  /*24d0*/  @!P0 LOP3.LUT R34, RZ, R23, RZ, 0x33, !PT ;  /* 0x00000017ff228212 */ /* 0x000fca00078e33ff */
[----:B------:R-:W-:-:S04]  /*24e0*/  IMAD.MOV R30, RZ, RZ, -R34 ;  /* 0x000000ffff1e7224 */ /* 0x000fc800078e0a22 */
[----:B------:R-:W-:Y:S02]  /*24f0*/  IMAD R30, R23, R30, R26 ;  /* 0x0000001e171e7224 */ /* 0x000fe400078e021a */
.L_x_272:
[----:B------:R-:W-:Y:S05]  /*2500*/  BSYNC B0 ;  /* 0x0000000000007941 */ /* 0x000fea0003800000 */
.L_x_270:
        /* <DEDUP_REMOVED lines=11> */
[----:B------:R-:W-:Y:S05]  /*25c0*/  CALL.REL.NOINC `($__internal_5_$__cuda_sm20_div_s64) ;  /* 0x0000002000207944 */ /* 0x000fea0003c00000 */
[-C--:B------:R-:W-:Y:S02]  /*25d0*/  IADD3 R6, P0, RZ, -R0.reuse, RZ ;  /* 0x80000000ff067210 */ /* 0x080fe40007f1e0ff */
[----:B------:R-:W-:Y:S02]  /*25e0*/  MOV R24, R0 ;  /* 0x0000000000187202 */ /* 0x000fe40000000f00 */
[-C--:B------:R-:W-:Y:S01]  /*25f0*/  IADD3.X R2, RZ, ~R21.reuse, RZ, P0, !PT ;  /* 0x80000015ff027210 */ /* 0x080fe200007fe4ff */
[----:B------:R-:W-:Y:S01]  /*2600*/  IMAD.WIDE.U32 R34, R7, R6, R34 ;  /* 0x0000000607227225 */ /* 0x000fe200078e0022 */
[----:B------:R-:W-:-:S03]  /*2610*/  MOV R25, R21 ;  /* 0x0000001500197202 */ /* 0x000fc60000000f00 */
[----:B------:R-:W-:-:S04]  /*2620*/  IMAD R2, R2, R7, RZ ;  /* 0x0000000702027224 */ /* 0x000fc800078e02ff */
[----:B------:R-:W-:-:S05]  /*2630*/  IMAD R2, R3, R6, R2 ;  /* 0x0000000603027224 */ /* 0x000fca00078e0202 */
[----:B------:R-:W-:Y:S01]  /*2640*/  IADD3 R2, R35, R2, RZ ;  /* 0x0000000223027210 */ /* 0x000fe20007ffe0ff */
[----:B------:R-:W-:Y:S05]  /*2650*/  BRA `(.L_x_275) ;  /* 0x0000000000547947 */ /* 0x000fea0003800000 */
.L_x_274:
        /* <DEDUP_REMOVED lines=20> */
[----:B------:R-:W-:Y:S02]  /*27a0*/  IMAD R34, R7, R0, R34 ;  /* 0x0000000007227224 */ /* 0x000fe400078e0222 */
.L_x_275:
[----:B------:R-:W-:Y:S05]  /*27b0*/  BSYNC B0 ;  /* 0x0000000000007941 */ /* 0x000fea0003800000 */
.L_x_273:
[-C--:B------:R-:W-:Y:S01]  /*27c0*/  IMAD R0, R33, R18.reuse, RZ ;  /* 0x0000001221007224 */ /* 0x080fe200078e02ff */
[----:B------:R-:W-:Y:S01]  /*27d0*/  ULDC.U8 UR10, c[0x0][0x3d9] ;  /* 0x0000f640000a7ab9 */ /* 0x000fe20000000000 */
[C---:B------:R-:W-:Y:S01]  /*27e0*/  IMAD.WIDE.U32 R6, R32.reuse, R18, RZ ;  /* 0x0000001220067225 */ /* 0x040fe200078e00ff */
[----:B------:R-:W-:Y:S01]  /*27f0*/  UISETP.NE.AND UP0, UPT, UR10, URZ, UPT ;  /* 0x0000003f0a00728c */ /* 0x000fe2000bf05270 */
[----:B------:R-:W-:Y:S01]  /*2800*/  SHF.R.S32.HI R3, RZ, 0x1f, R23 ;  /* 0x0000001fff037819 */ /* 0x000fe20000011417 */
[----:B------:R-:W-:Y:S01]  /*2810*/  ULDC.64 UR4, c[0x0][0x2c0] ;  /* 0x0000b00000047ab9 */ /* 0x000fe20000000a00 */
[----:B------:R-:W-:Y:S01]  /*2820*/  IMAD R33, R32, R17, R0 ;  /* 0x0000001120217224 */ /* 0x000fe200078e0200 */
[----:B------:R-:W-:Y:S01]  /*2830*/  UIMAD UR4, UR4, UR5, URZ ;  /* 0x00000005040472a4 */ /* 0x000fe2000f8e023f */
[----:B------:R-:W-:Y:S01]  /*2840*/  IMAD R8, R8, R23, RZ ;  /* 0x0000001708087224 */ /* 0x000fe200078e02ff */
[----:B------:R-:W-:Y:S01]  /*2850*/  USEL UR5, UR5, 0x1, !UP0 ;  /* 0x0000000105057887 */ /* 0x000fe2000c000000 */
[----:B------:R-:W-:Y:S01]  /*2860*/  BSSY B0, `(.L_x_276) ;  /* 0x0000040000007945 */ /* 0x000fe20003800000 */
[----:B------:R-:W-:Y:S01]  /*2870*/  IADD3 R33, R7, R33, RZ ;  /* 0x0000002107217210 */ /* 0x000fe20007ffe0ff */
[----:B------:R-:W-:Y:S01]  /*2880*/  USHF.R.S32.HI UR11, URZ, 0x1f, UR4 ;  /* 0x0000001f3f0b7899 */ /* 0x000fe20008011404 */
[----:B------:R-:W-:Y:S01]  /*2890*/  IMAD R3, R3, R30, R8 ;  /* 0x0000001e03037224 */ /* 0x000fe200078e0208 */
[----:B------:R-:W-:Y:S01]  /*28a0*/  USHF.R.S32.HI UR10, URZ, 0x1f, UR5 ;  /* 0x0000001f3f0a7899 */ /* 0x000fe20008011405 */
[----:B------:R-:W-:-:S02]  /*28b0*/  IMAD R19, R25, UR5, RZ ;  /* 0x0000000519137c24 */ /* 0x000fc4000f8e02ff */
[-C--:B------:R-:W-:Y:S02]  /*28c0*/  IMAD R0, R33, R16.reuse, RZ ;  /* 0x0000001021007224 */ /* 0x080fe400078e02ff */
[----:B------:R-:W-:-:S04]  /*28d0*/  IMAD.WIDE.U32 R32, R6, R16, RZ ;  /* 0x0000001006207225 */ /* 0x000fc800078e00ff */
[----:B------:R-:W-:Y:S02]  /*28e0*/  IMAD R7, R15, R6, R0 ;  /* 0x000000060f077224 */ /* 0x000fe400078e0200 */
[----:B------:R-:W-:-:S03]  /*28f0*/  IMAD.WIDE.U32 R36, R34, UR4, RZ ;  /* 0x0000000422247c25 */ /* 0x000fc6000f8e00ff */
[----:B------:R-:W-:Y:S01]  /*2900*/  IADD3 R6, R33, R7, RZ ;  /* 0x0000000721067210 */ /* 0x000fe20007ffe0ff */
[----:B------:R-:W-:Y:S02]  /*2910*/  IMAD R7, R2, UR4, RZ ;  /* 0x0000000402077c24 */ /* 0x000fe4000f8e02ff */
[----:B------:R-:W-:Y:S01]  /*2920*/  IMAD.WIDE.U32 R30, R30, R23, RZ ;  /* 0x000000171e1e7225 */ /* 0x000fe200078e00ff */
[----:B------:R-:W-:-:S03]  /*2930*/  LOP3.LUT R0, R41, R6, RZ, 0xfc, !PT ;  /* 0x0000000629007212 */ /* 0x000fc600078efcff */
[----:B------:R-:W-:Y:S01]  /*2940*/  IMAD R7, R34, UR11, R7 ;  /* 0x0000000b22077c24 */ /* 0x000fe2000f8e0207 */
        /* <DEDUP_REMOVED lines=13> */
[----:B------:R-:W-:Y:S05]  /*2a20*/  CALL.REL.NOINC `($__internal_5_$__cuda_sm20_div_s64) ;  /* 0x0000001c00087944 */ /* 0x000fea0003c00000 */
        /* <DEDUP_REMOVED lines=12> */
.L_x_277:
        /* <DEDUP_REMOVED lines=23> */
.L_x_278:
[----:B------:R-:W-:Y:S05]  /*2c60*/  BSYNC B0 ;  /* 0x0000000000007941 */ /* 0x000fea0003800000 */
.L_x_276:
        /* <DEDUP_REMOVED lines=19> */
.L_x_280:
        /* <DEDUP_REMOVED lines=22> */
.L_x_281:
[----:B------:R-:W-:Y:S05]  /*2f00*/  BSYNC B0 ;  /* 0x0000000000007941 */ /* 0x000fea0003800000 */
.L_x_279:
        /* <DEDUP_REMOVED lines=22> */
.L_x_283:
        /* <DEDUP_REMOVED lines=23> */
.L_x_284:
[----:B------:R-:W-:Y:S05]  /*31e0*/  BSYNC B0 ;  /* 0x0000000000007941 */ /* 0x000fea0003800000 */
.L_x_282:
[----:B------:R-:W-:Y:S01]  /*31f0*/  LOP3.LUT R2, R33, R13, RZ, 0xfc, !PT ;  /* 0x0000000d21027212 */ /* 0x000fe200078efcff */
[----:B------:R-:W-:Y:S01]  /*3200*/  ULDC UR4, c[0x0][0x2c4] ;  /* 0x0000b10000047ab9 */ /* 0x000fe20000000800 */
[----:B------:R-:W-:Y:S01]  /*3210*/  SHF.R.S32.HI R0, RZ, 0x1f, R10 ;  /* 0x0000001fff007819 */ /* 0x000fe2000001140a */
[----:B------:R-:W-:Y:S01]  /*3220*/  IMAD R44, R23, UR4, RZ ;  /* 0x00000004172c7c24 */ /* 0x000fe2000f8e02ff */
[----:B------:R-:W-:Y:S01]  /*3230*/  ISETP.NE.U32.AND P0, PT, R2, RZ, PT ;  /* 0x000000ff0200720c */ /* 0x000fe20003f05070 */
[----:B------:R-:W-:Y:S01]  /*3240*/  IMAD R19, R25, R10, RZ ;  /* 0x0000000a19137224 */ /* 0x000fe200078e02ff */
[----:B------:R-:W-:Y:S01]  /*3250*/  SHF.R.S32.HI R25, RZ, 0x1f, R4 ;  /* 0x0000001fff197819 */ /* 0x000fe20000011404 */
[----:B------:R-:W-:Y:S01]  /*3260*/  IMAD R15, R15, R4, RZ ;  /* 0x000000040f0f7224 */ /* 0x000fe200078e02ff */
[----:B------:R-:W-:Y:S01]  /*3270*/  SHF.R.S32.HI R21, RZ, 0x1f, R44 ;  /* 0x0000001fff157819 */ /* 0x000fe2000001142c */
[----:B------:R-:W-:Y:S01]  /*3280*/  IMAD R19, R0, R24, R19 ;  /* 0x0000001800137224 */ /* 0x000fe200078e0213 */
[----:B------:R-:W-:Y:S01]  /*3290*/  BSSY B0, `(.L_x_285) ;  /* 0x0000034000007945 */ /* 0x000fe20003800000 */
[----:B------:R-:W-:-:S02]  /*32a0*/  IMAD R0, R17, R44, RZ ;  /* 0x0000002c11007224 */ /* 0x000fc400078e02ff */
[----:B------:R-:W-:Y:S02]  /*32b0*/  IMAD R15, R25, R16, R15 ;  /* 0x00000010190f7224 */ /* 0x000fe400078e020f */
[----:B------:R-:W-:-:S04]  /*32c0*/  IMAD.WIDE.U32 R16, R16, R4, RZ ;  /* 0x0000000410107225 */ /* 0x000fc800078e00ff */
[----:B------:R-:W-:Y:S01]  /*32d0*/  IMAD.WIDE.U32 R40, R24, R10, RZ ;  /* 0x0000000a18287225 */ /* 0x000fe200078e00ff */
[----:B------:R-:W-:-:S03]  /*32e0*/  IADD3 R10, R17, R15, RZ ;  /* 0x0000000f110a7210 */ /* 0x000fc60007ffe0ff */
        /* <DEDUP_REMOVED lines=14> */
[-C--:B------:R-:W-:Y:S02]  /*33d0*/  IADD3.X R19, RZ, ~R21.reuse, RZ, P0, !PT ;  /* 0x80000015ff137210 */ /* 0x080fe400007fe4ff */
        /* <DEDUP_REMOVED lines=8> */
.L_x_286:
[----:B------:R-:W0:Y:S01]  /*3460*/  I2F.U32.RP R6, R14 ;  /* 0x0000000e00067306 */ /* 0x000e220000209000 */
[----:B------:R-:W-:Y:S01]  /*3470*/  IMAD.MOV.U32 R18, RZ, RZ, RZ ;  /* 0x000000ffff127224 */ /* 0x000fe200078e00ff */
[----:B------:R-:W-:Y:S01]  /*3480*/  ISETP.NE.U32.AND P0, PT, R14, RZ, PT ;  /* 0x000000ff0e00720c */ /* 0x000fe20003f05070 */
[----:B------:R-:W-:-:S05]  /*3490*/  IMAD.MOV.U32 R33, RZ, RZ, RZ ;  /* 0x000000ffff217224 */ /* 0x000fca00078e00ff */
        /* <DEDUP_REMOVED lines=19> */
.L_x_287:
[----:B------:R-:W-:Y:S05]  /*35d0*/  BSYNC B0 ;  /* 0x0000000000007941 */ /* 0x000fea0003800000 */
.L_x_285:
        /* <DEDUP_REMOVED lines=23> */
[----:B------:R-:W-:Y:S01]  /*3750*/  MOV R18, R0 ;  /* 0x0000000000127202 */ /* 0x000fe20000000f00 */
[----:B------:R-:W-:-:S04]  /*3760*/  IMAD.WIDE.U32 R22, R12, R2, R22 ;  /* 0x000000020c167225 */ /* 0x000fc800078e0016 */
[----:B------:R-:W-:Y:S01]  /*3770*/  IMAD R19, R19, R12, RZ ;  /* 0x0000000c13137224 */ /* 0x000fe200078e02ff */
[----:B------:R-:W-:-:S03]  /*3780*/  MOV R12, R22 ;  /* 0x00000016000c7202 */ /* 0x000fc60000000f00 */
[----:B------:R-:W-:Y:S01]  /*3790*/  IMAD R2, R11, R2, R19 ;  /* 0x000000020b027224 */ /* 0x000fe200078e0213 */
[----:B------:R-:W-:-:S03]  /*37a0*/  MOV R19, R21 ;  /* 0x0000001500137202 */ /* 0x000fc60000000f00 */
[----:B------:R-:W-:Y:S01]  /*37b0*/  IMAD.IADD R2, R23, 0x1, R2 ;  /* 0x0000000117027824 */ /* 0x000fe200078e0202 */
[----:B------:R-:W-:Y:S05]  /*37c0*/  BRA `(.L_x_290) ;  /* 0x00000000005c7947 */ /* 0x000fea0003800000 */
.L_x_289:
[----:B------:R-:W0:Y:S01]  /*37d0*/  I2F.U32.RP R6, R12 ;  /* 0x0000000c00067306 */ /* 0x000e220000209000 */
[----:B------:R-:W-:Y:S01]  /*37e0*/  IMAD.MOV.U32 R18, RZ, RZ, RZ ;  /* 0x000000ffff127224 */ /* 0x000fe200078e00ff */
[----:B------:R-:W-:-:S06]  /*37f0*/  ISETP.NE.U32.AND P0, PT, R12, RZ, PT ;  /* 0x000000ff0c00720c */ /* 0x000fcc0003f05070 */
[----:B0-----:R-:W0:Y:S02]  /*3800*/  MUFU.RCP R2, R6 ;  /* 0x0000000600027308 */ /* 0x001e240000001000 */
[----:B0-----:R-:W-:-:S06]  /*3810*/  IADD3 R2, R2, 0xffffffe, RZ ;  /* 0x0ffffffe02027810 */ /* 0x001fcc0007ffe0ff */
[----:B------:R-:W0:Y:S02]  /*3820*/  F2I.FTZ.U32.TRUNC.NTZ R19, R2 ;  /* 0x0000000200137305 */ /* 0x000e24000021f000 */
[----:B0-----:R-:W-:Y:S01]  /*3830*/  IADD3 R0, RZ, -R19, RZ ;  /* 0x80000013ff007210 */ /* 0x001fe20007ffe0ff */
[----:B------:R-:W-:-:S04]  /*3840*/  IMAD.MOV.U32 R2, RZ, RZ, RZ ;  /* 0x000000ffff027224 */ /* 0x000fc800078e00ff */
        /* <DEDUP_REMOVED lines=15> */
.L_x_290:
[----:B------:R-:W-:Y:S05]  /*3940*/  BSYNC B0 ;  /* 0x0000000000007941 */ /* 0x000fea0003800000 */
.L_x_288:
[----:B------:R-:W-:Y:S01]  /*3950*/  IADD3 R31, P1, P0, R36, R34, R30 ;  /* 0x00000022241f7210 */ /* 0x000fe2000783e01e */
[----:B------:R-:W-:Y:S01]  /*3960*/  ULDC.64 UR4, c[0x0][0x2b0] ;  /* 0x0000ac0000047ab9 */ /* 0x000fe20000000a00 */
[----:B------:R-:W-:Y:S02]  /*3970*/  SHF.R.S32.HI R0, RZ, 0x1f, R9 ;  /* 0x0000001fff007819 */ /* 0x000fe40000011409 */
[----:B------:R-:W-:Y:S02]  /*3980*/  IADD3 R31, P3, P2, R40, R31, R44 ;  /* 0x0000001f281f7210 */ /* 0x000fe40007a7e02c */
[----:B------:R-:W-:Y:S02]  /*3990*/  IADD3.X R3, R7, R8, R3, P1, P0 ;  /* 0x0000000807037210 */ /* 0x000fe40000fe0403 */
[----:B------:R-:W-:Y:S02]  /*39a0*/  IADD3 R16, P1, P0, R46, R31, R16 ;  /* 0x0000001f2e107210 */ /* 0x000fe4000783e010 */
[----:B------:R-:W-:Y:S01]  /*39b0*/  IADD3.X R4, R15, R3, R4, P3, P2 ;  /* 0x000000030f047210 */ /* 0x000fe20001fe4404 */
[----:B------:R-:W-:-:S03]  /*39c0*/  IMAD R3, R19, R9, RZ ;  /* 0x0000000913037224 */ /* 0x000fc600078e02ff */
[----:B------:R-:W-:Y:S01]  /*39d0*/  IADD3.X R17, R13, R4, R10, P1, P0 ;  /* 0x000000040d117210 */ /* 0x000fe20000fe040a */
[-C--:B------:R-:W-:Y:S02]  /*39e0*/  IMAD R0, R0, R18.reuse, R3 ;  /* 0x0000001200007224 */ /* 0x080fe400078e0203 */
[----:B------:R-:W-:Y:S01]  /*39f0*/  IMAD R3, R2, R5, RZ ;  /* 0x0000000502037224 */ /* 0x000fe200078e02ff */
[----:B------:R-:W-:Y:S01]  /*3a00*/  SHF.R.S32.HI R2, RZ, 0x1f, R5 ;  /* 0x0000001fff027819 */ /* 0x000fe20000011405 */
        /* <DEDUP_REMOVED lines=9> */
.L_x_266:
[----:B------:R-:W-:Y:S02]  /*3aa0*/  ULDC.64 UR4, c[0x0][0x2b0] ;  /* 0x0000ac0000047ab9 */ /* 0x000fe40000000a00 */
[----:B------:R-:W-:-:S04]  /*3ab0*/  LEA R2, P0, R30, UR4, 0x2 ;  /* 0x000000041e027c11 */ /* 0x000fc8000f8010ff */
[----:B------:R-:W-:-:S05]  /*3ac0*/  LEA.HI.X R3, R30, UR5, R31, 0x2, P0 ;  /* 0x000000051e037c11 */ /* 0x000fca00080f141f */
[----:B------:R1:W-:Y:S04]  /*3ad0*/  STG.E desc[UR8][R2.64], R27 ;  /* 0x0000001b02007986 */ /* 0x0003e8000c101908 */
.L_x_265:
[----:B------:R-:W-:Y:S05]  /*3ae0*/  BSYNC B1 ;  /* 0x0000000000017941 */ /* 0x000fea0003800000 */
.L_x_264:
[----:B------:R-:W2:Y:S01]  /*3af0*/  S2R R25, SR_TID.X ;  /* 0x0000000000197919 */ /* 0x000ea20000002100 */
[----:B------:R-:W3:Y:S01]  /*3b00*/  LDC R0, c[0x0][0x3c4] ;  /* 0x0000f100ff007b82 */ /* 0x000ee20000000800 */
[----:B------:R-:W-:Y:S01]  /*3b10*/  CS2R R6, SRZ ;  /* 0x0000000000067805 */ /* 0x000fe2000001ff00 */
[----:B------:R-:W-:Y:S01]  /*3b20*/  IMAD.MOV.U32 R9, RZ, RZ, RZ ;  /* 0x000000ffff097224 */ /* 0x000fe200078e00ff */
[----:B------:R-:W-:Y:S02]  /*3b30*/  CS2R R4, SRZ ;  /* 0x0000000000047805 */ /* 0x000fe4000001ff00 */
[----:B--2---:R-:W-:-:S04]  /*3b40*/  SHF.R.S32.HI R24, RZ, 0x1f, R25 ;  /* 0x0000001fff187819 */ /* 0x004fc80000011419 */
[CC--:B01----:R-:W-:Y:S02]  /*3b50*/  LEA.HI R2, R24.reuse, R25.reuse, RZ, 0x2 ;  /* 0x0000001918027211 */ /* 0x0c3fe400078f10ff */
[----:B------:R-:W-:Y:S02]  /*3b60*/  LEA.HI R24, R24, R25, RZ, 0x5 ;  /* 0x0000001918187211 */ /* 0x000fe400078f28ff */
[----:B------:R-:W-:-:S05]  /*3b70*/  LOP3.LUT R2, R2, 0xfffffffc, RZ, 0xc0, !PT ;  /* 0xfffffffc02027812 */ /* 0x000fca00078ec0ff */
[----:B------:R-:W-:Y:S01]  /*3b80*/  IMAD.IADD R3, R25, 0x1, -R2 ;  /* 0x0000000119037824 */ /* 0x000fe200078e0a02 */
[----:B------:R-:W-:Y:S02]  /*3b90*/  LOP3.LUT R2, R24, 0x3fffffe0, RZ, 0xc0, !PT ;  /* 0x3fffffe018027812 */ /* 0x000fe400078ec0ff */
[----:B------:R-:W-:Y:S02]  /*3ba0*/  SHF.R.S32.HI R24, RZ, 0x5, R24 ;  /* 0x00000005ff187819 */ /* 0x000fe40000011418 */
[----:B---3--:R-:W-:-:S04]  /*3bb0*/  ISETP.GE.AND P0, PT, R3, R0, PT ;  /* 0x000000000300720c */ /* 0x008fc80003f06270 */
[C---:B------:R-:W-:Y:S01]  /*3bc0*/  ISETP.GT.OR P0, PT, R25.reuse, 0xf, P0 ;  /* 0x0000000f1900780c */ /* 0x040fe20000704670 */
[----:B------:R-:W-:Y:S01]  /*3bd0*/  IMAD.IADD R25, R25, 0x1, -R2 ;  /* 0x0000000119197824 */ /* 0x000fe200078e0a02 */
[----:B------:R-:W-:-:S03]  /*3be0*/  CS2R R2, SRZ ;  /* 0x0000000000027805 */ /* 0x000fc6000001ff00 */
[----:B------:R-:W-:-:S04]  /*3bf0*/  IMAD.SHL.U32 R25, R25, 0x4, RZ ;  /* 0x0000000419197824 */ /* 0x000fc800078e00ff */
[----:B------:R-:W-:-:S04]  /*3c00*/  VIADD R23, R25, 0x80 ;  /* 0x0000008019177836 */ /* 0x000fc80000000000 */
[----:B------:R-:W-:-:S04]  /*3c10*/  @!P0 FADD.FTZ R8, -R27, R28 ;  /* 0x0000001c1b088221 */ /* 0x000fc80000010100 */
[----:B------:R-:W-:-:S06]  /*3c20*/  @!P0 FMUL.FTZ R8, R8, 1.4426950216293334961 ;  /* 0x3fb8aa3b08088820 */ /* 0x000fcc0000410000 */
[----:B------:R-:W0:Y:S02]  /*3c30*/  @!P0 MUFU.EX2 R8, R8 ;  /* 0x0000000800088308 */ /* 0x000e240000000800 */
[----:B0-----:R0:W-:Y:S01]  /*3c40*/  @!P0 STS [R29], R8 ;  /* 0x000000081d008388 */ /* 0x0011e20000000800 */
[----:B------:R-:W-:Y:S01]  /*3c50*/  BAR.SYNC.DEFER_BLOCKING 0x0 ;  /* 0x0000000000007b1d */ /* 0x000fe20000010000 */
[----:B------:R-:W-:Y:S01]  /*3c60*/  ISETP.GE.AND P0, PT, R0, 0x1, PT ;  /* 0x000000010000780c */ /* 0x000fe20003f06270 */
[----:B------:R-:W-:-:S12]  /*3c70*/  IMAD.MOV.U32 R0, RZ, RZ, RZ ;  /* 0x000000ffff007224 */ /* 0x000fd800078e00ff */
[----:B------:R-:W-:Y:S05]  /*3c80*/  @!P0 BRA `(.L_x_291) ;  /* 0x0000000000e08947 */ /* 0x000fea0003800000 */
[----:B------:R-:W1:Y:S01]  /*3c90*/  S2UR UR6, SR_CgaCtaId ;  /* 0x00000000000679c3 */ /* 0x000e620000008800 */
        /* <DEDUP_REMOVED lines=25> */
.L_x_294:
[----:B0--3--:R-:W-:Y:S01]  /*3e30*/  MOV R29, R21 ;  /* 0x00000015001d7202 */ /* 0x009fe20000000f00 */
        /* <DEDUP_REMOVED lines=16> */
.L_x_293:
[----:B------:R-:W-:Y:S05]  /*3f40*/  BSYNC B0 ;  /* 0x0000000000007941 */ /* 0x000fea0003800000 */
.L_x_292:
        /* <DEDUP_REMOVED lines=12> */
.L_x_291:
        /* <DEDUP_REMOVED lines=14> */
[----:B------:R-:W-:Y:S02]  /*40f0*/  IABS R10, R14 ;  /* 0x0000000e000a7213 */ /* 0x000fe40000000000 */
[----:B------:R-:W1:Y:S03]  /*4100*/  I2F.RP R12, R16 ;  /* 0x00000010000c7306 */ /* 0x000e660000209400 */
[----:B------:R-:W-:-:S05]  /*4110*/  IMAD.MOV R10, RZ, RZ, -R10 ;  /* 0x000000ffff0a7224 */ /* 0x000fca00078e0a0a */
[----:B-1----:R-:W1:Y:S02]  /*4120*/  MUFU.RCP R18, R12 ;  /* 0x0000000c00127308 */ /* 0x002e640000001000 */
[----:B-1----:R-:W-:Y:S01]  /*4130*/  VIADD R18, R18, 0xffffffe ;  /* 0x0ffffffe12127836 */ /* 0x002fe20000000000 */
[----:B------:R-:W-:-:S05]  /*4140*/  IABS R12, R13 ;  /* 0x0000000d000c7213 */ /* 0x000fca0000000000 */
[----:B------:R1:W2:Y:S02]  /*4150*/  F2I.FTZ.U32.TRUNC.NTZ R19, R18 ;  /* 0x0000001200137305 */ /* 0x0002a4000021f000 */
[----:B-1----:R-:W-:Y:S01]  /*4160*/  HFMA2.MMA R18, -RZ, RZ, 0, 0 ;  /* 0x00000000ff127435 */ /* 0x002fe200000001ff */
[----:B--2---:R-:W-:-:S04]  /*4170*/  IMAD.MOV R15, RZ, RZ, -R19 ;  /* 0x000000ffff0f7224 */ /* 0x004fc800078e0a13 */
[----:B0-----:R-:W-:-:S05]  /*4180*/  IMAD R8, R15, R16, RZ ;  /* 0x000000100f087224 */ /* 0x001fca00078e02ff */
        /* <DEDUP_REMOVED lines=76> */
        .weak           $__internal_5_$__cuda_sm20_div_s64
        .type           $__internal_5_$__cuda_sm20_div_s64,@function
        .size           $__internal_5_$__cuda_sm20_div_s64,(.L_x_8843 - $__internal_5_$__cuda_sm20_div_s64)
$__internal_5_$__cuda_sm20_div_s64:
        /* <DEDUP_REMOVED lines=25> */
[----:B------:R-:W-:Y:S01]  /*47e0*/  IADD3 R2, P0, RZ, -R48, RZ ;  /* 0x80000030ff027210 */ /* 0x000fe20007f1e0ff */
[----:B------:R-:W-:Y:S01]  /*47f0*/  IMAD.MOV.U32 R49, RZ, RZ, RZ ;  /* 0x000000ffff317224 */ /* 0x000fe200078e00ff */
[----:B------:R-:W-:Y:S01]  /*4800*/  ISETP.GE.AND P1, PT, R19, RZ, PT ;  /* 0x000000ff1300720c */ /* 0x000fe20003f26270 */
[----:B------:R-:W-:Y:S02]  /*4810*/  IMAD R0, R25, R38, R0 ;  /* 0x0000002619007224 */ /* 0x000fe400078e0200 */
[----:B------:R-:W-:-:S04]  /*4820*/  IMAD.HI.U32 R42, R43, R2, RZ ;  /* 0x000000022b2a7227 */ /* 0x000fc800078e00ff */
[----:B------:R-:W-:-:S04]  /*4830*/  IMAD.X R0, RZ, RZ, ~R0, P0 ;  /* 0x000000ffff007224 */ /* 0x000fc800000e0e00 */
[----:B------:R-:W-:-:S04]  /*4840*/  IMAD.WIDE.U32 R42, P0, R43, R0, R42 ;  /* 0x000000002b2a7225 */ /* 0x000fc8000780002a */
[----:B------:R-:W-:-:S04]  /*4850*/  IMAD.HI.U32 R21, P3, R25, R2, R42 ;  /* 0x0000000219157227 */ /* 0x000fc8000786002a */
[----:B------:R-:W-:-:S04]  /*4860*/  IMAD.HI.U32 R2, R25, R0, RZ ;  /* 0x0000000019027227 */ /* 0x000fc800078e00ff */
[----:B------:R-:W-:Y:S01]  /*4870*/  IMAD R0, R25, R0, RZ ;  /* 0x0000000019007224 */ /* 0x000fe200078e02ff */
[----:B------:R-:W-:-:S04]  /*4880*/  IADD3.X R2, R2, R25, RZ, P0, !PT ;  /* 0x0000001902027210 */ /* 0x000fc800007fe4ff */
[----:B------:R-:W-:Y:S02]  /*4890*/  IADD3 R25, P2, R0, R21, RZ ;  /* 0x0000001500197210 */ /* 0x000fe40007f5e0ff */
[-C--:B------:R-:W-:Y:S02]  /*48a0*/  IADD3 R21, P0, RZ, -R26.reuse, RZ ;  /* 0x8000001aff157210 */ /* 0x080fe40007f1e0ff */
[----:B------:R-:W-:Y:S02]  /*48b0*/  IADD3.X R43, RZ, RZ, R2, P2, P3 ;  /* 0x000000ffff2b7210 */ /* 0x000fe400017e6402 */
[----:B------:R-:W-:Y:S01]  /*48c0*/  SEL R21, R21, R26, !P1 ;  /* 0x0000001a15157207 */ /* 0x000fe20004800000 */
[----:B------:R-:W-:-:S04]  /*48d0*/  IMAD.X R0, RZ, RZ, ~R19, P0 ;  /* 0x000000ffff007224 */ /* 0x000fc800000e0e13 */
[----:B------:R-:W-:Y:S01]  /*48e0*/  IMAD.HI.U32 R48, R25, R21, RZ ;  /* 0x0000001519307227 */ /* 0x000fe200078e00ff */
[----:B------:R-:W-:-:S05]  /*48f0*/  SEL R0, R0, R19, !P1 ;  /* 0x0000001300007207 */ /* 0x000fca0004800000 */
[----:B------:R-:W-:-:S04]  /*4900*/  IMAD.WIDE.U32 R48, R25, R0, R48 ;  /* 0x0000000019307225 */ /* 0x000fc800078e0030 */
[C---:B------:R-:W-:Y:S02]  /*4910*/  IMAD R25, R43.reuse, R0, RZ ;  /* 0x000000002b197224 */ /* 0x040fe400078e02ff */
[----:B------:R-:W-:-:S05]  /*4920*/  IMAD.HI.U32 R2, P0, R43, R21, R48 ;  /* 0x000000152b027227 */ /* 0x000fca0007800030 */
[----:B------:R-:W-:Y:S01]  /*4930*/  IADD3 R25, P1, R25, R2, RZ ;  /* 0x0000000219197210 */ /* 0x000fe20007f3e0ff */
[----:B------:R-:W-:-:S04]  /*4940*/  IMAD.HI.U32 R2, R43, R0, RZ ;  /* 0x000000002b027227 */ /* 0x000fc800078e00ff */
[----:B------:R-:W-:Y:S02]  /*4950*/  IMAD.X R2, RZ, RZ, R2, P0 ;  /* 0x000000ffff027224 */ /* 0x000fe400000e0602 */
[----:B------:R-:W-:-:S04]  /*4960*/  IMAD.WIDE.U32 R42, R25, R38, RZ ;  /* 0x00000026192a7225 */ /* 0x000fc800078e00ff */
[----:B------:R-:W-:Y:S01]  /*4970*/  IMAD R43, R25, R39, R43 ;  /* 0x00000027192b7224 */ /* 0x000fe200078e022b */
[----:B------:R-:W-:Y:S01]  /*4980*/  IADD3 R21, P0, -R42, R21, RZ ;  /* 0x000000152a157210 */ /* 0x000fe20007f1e1ff */
[----:B------:R-:W-:-:S03]  /*4990*/  IMAD.X R2, RZ, RZ, R2, P1 ;  /* 0x000000ffff027224 */ /* 0x000fc600008e0602 */
[-C--:B------:R-:W-:Y:S01]  /*49a0*/  ISETP.GE.U32.AND P3, PT, R21, R38.reuse, PT ;  /* 0x000000261500720c */ /* 0x080fe20003f66070 */
[----:B------:R-:W-:-:S05]  /*49b0*/  IMAD R43, R2, R38, R43 ;  /* 0x00000026022b7224 */ /* 0x000fca00078e022b */
[----:B------:R-:W-:Y:S02]  /*49c0*/  IADD3.X R43, ~R43, R0, RZ, P0, !PT ;  /* 0x000000002b2b7210 */ /* 0x000fe400007fe5ff */
[----:B------:R-:W-:Y:S02]  /*49d0*/  IADD3 R0, P2, R21, -R38, RZ ;  /* 0x8000002615007210 */ /* 0x000fe40007f5e0ff */
[----:B------:R-:W-:-:S04]  /*49e0*/  ISETP.GE.U32.AND.EX P3, PT, R43, R39, PT, P3 ;  /* 0x000000272b00720c */ /* 0x000fc80003f66130 */
[----:B------:R-:W-:Y:S01]  /*49f0*/  SEL R21, R0, R21, P3 ;  /* 0x0000001500157207 */ /* 0x000fe20001800000 */
[----:B------:R-:W-:-:S03]  /*4a00*/  IMAD.X R0, R43, 0x1, ~R39, P2 ;  /* 0x000000012b007824 */ /* 0x000fc600010e0e27 */
[----:B------:R-:W-:Y:S02]  /*4a10*/  ISETP.GE.U32.AND P0, PT, R21, R38, PT ;  /* 0x000000261500720c */ /* 0x000fe40003f06070 */
[----:B------:R-:W-:Y:S02]  /*4a20*/  IADD3 R38, P1, R25, 0x1, RZ ;  /* 0x0000000119267810 */ /* 0x000fe40007f3e0ff */
[----:B------:R-:W-:Y:S02]  /*4a30*/  SEL R43, R0, R43, P3 ;  /* 0x0000002b002b7207 */ /* 0x000fe40001800000 */
[----:B------:R-:W-:Y:S01]  /*4a40*/  SEL R38, R38, R25, P3 ;  /* 0x0000001926267207 */ /* 0x000fe20001800000 */
[----:B------:R-:W-:Y:S01]  /*4a50*/  IMAD.X R21, RZ, RZ, R2, P1 ;  /* 0x000000ffff157224 */ /* 0x000fe200008e0602 */
[----:B------:R-:W-:Y:S01]  /*4a60*/  ISETP.GE.U32.AND.EX P0, PT, R43, R39, PT, P0 ;  /* 0x000000272b00720c */ /* 0x000fe20003f06100 */
[----:B------:R-:W-:Y:S01]  /*4a70*/  IMAD.MOV.U32 R39, RZ, RZ, 0x0 ;  /* 0x00000000ff277424 */ /* 0x000fe200078e00ff */
[----:B------:R-:W-:-:S02]  /*4a80*/  IADD3 R25, P1, R38, 0x1, RZ ;  /* 0x0000000126197810 */ /* 0x000fc40007f3e0ff */
[----:B------:R-:W-:Y:S02]  /*4a90*/  SEL R21, R21, R2, P3 ;  /* 0x0000000215157207 */ /* 0x000fe40001800000 */
[----:B------:R-:W-:Y:S01]  /*4aa0*/  SEL R25, R25, R38, P0 ;  /* 0x0000002619197207 */ /* 0x000fe20000000000 */
[----:B------:R-:W-:Y:S01]  /*4ab0*/  IMAD.MOV.U32 R38, RZ, RZ, R22 ;  /* 0x000000ffff267224 */ /* 0x000fe200078e0016 */
[----:B------:R-:W-:Y:S01]  /*4ac0*/  LOP3.LUT R2, R6, R19, RZ, 0x3c, !PT ;  /* 0x0000001306027212 */ /* 0x000fe200078e3cff */
[----:B------:R-:W-:-:S03]  /*4ad0*/  IMAD.X R0, RZ, RZ, R21, P1 ;  /* 0x000000ffff007224 */ /* 0x000fc600008e0615 */
[----:B------:R-:W-:Y:S02]  /*4ae0*/  ISETP.GE.AND P2, PT, R2, RZ, PT ;  /* 0x000000ff0200720c */ /* 0x000fe40003f46270 */
[----:B------:R-:W-:Y:S02]  /*4af0*/  SEL R21, R0, R21, P0 ;  /* 0x0000001500157207 */ /* 0x000fe40000000000 */
[----:B------:R-:W-:Y:S02]  /*4b00*/  IADD3 R0, P1, RZ, -R25, RZ ;  /* 0x80000019ff007210 */ /* 0x000fe40007f3e0ff */
[----:B------:R-:W-:Y:S02]  /*4b10*/  ISETP.NE.U32.AND P0, PT, R24, RZ, PT ;  /* 0x000000ff1800720c */ /* 0x000fe40003f05070 */
[----:B------:R-:W-:Y:S02]  /*4b20*/  IADD3.X R2, RZ, ~R21, RZ, P1, !PT ;  /* 0x80000015ff027210 */ /* 0x000fe40000ffe4ff */
[----:B------:R-:W-:-:S02]  /*4b30*/  ISETP.NE.AND.EX P0, PT, R6, RZ, PT, P0 ;  /* 0x000000ff0600720c */ /* 0x000fc40003f05300 */
[----:B------:R-:W-:Y:S02]  /*4b40*/  SEL R0, R0, R25, !P2 ;  /* 0x0000001900007207 */ /* 0x000fe40005000000 */
[----:B------:R-:W-:Y:S02]  /*4b50*/  SEL R2, R2, R21, !P2 ;  /* 0x0000001502027207 */ /* 0x000fe40005000000 */
[----:B------:R-:W-:Y:S02]  /*4b60*/  SEL R0, R0, 0xffffffff, P0 ;  /* 0xffffffff00007807 */ /* 0x000fe40000000000 */
[----:B------:R-:W-:Y:S01]  /*4b70*/  SEL R21, R2, 0xffffffff, P0 ;  /* 0xffffffff02157807 */ /* 0x000fe20000000000 */
[----:B------:R-:W-:Y:S06]  /*4b80*/  RET.REL.NODEC R38 `(_ZN5flash32flash_fwd_splitkv_combine_kernelI23Flash_fwd_kernel_traitsILi256ELi64ELi64ELi4ELb0ELb0EN7cutlass6half_tE19Flash_kernel_traitsILi256ELi64ELi64ELi4ES3_EELi4ELi2ELb0EEEvNS_16Flash_fwd_paramsE) ;  /* 0xffffffb4261c7950 */ /* 0x000fec0003c3ffff */
.L_x_295:
        /* <DEDUP_REMOVED lines=15> */
.L_x_8843:


//--------------------- .text._ZN5flash32flash_fwd_splitkv_combine_kernelI23Flash_fwd_kernel_traitsILi256ELi64ELi64ELi4ELb0ELb0EN7cutlass6half_tE19Flash_kernel_traitsILi256ELi64ELi64ELi4ES3_EELi4ELi1ELb0EEEvNS_16Flash_fwd_paramsE --------------------------
	.section	.text._ZN5flash32flash_fwd_splitkv_combine_kernelI23Flash_fwd_kernel_traitsILi256ELi64ELi64ELi4ELb0ELb0EN7cutlass6half_tE19Flash_kernel_traitsILi256ELi64ELi64ELi4ES3_EELi4ELi1ELb0EEEvNS_16Flash_fwd_paramsE,"ax",@progbits
	.align	128
        .global         _ZN5flash32flash_fwd_splitkv_combine_kernelI23Flash_fwd_kernel_traitsILi256ELi64ELi64ELi4ELb0ELb0EN7cutlass6half_tE19Flash_kernel_traitsILi256ELi64ELi64ELi4ES3_EELi4ELi1ELb0EEEvNS_16Flash_fwd_paramsE
        .type           _ZN5flash32flash_fwd_splitkv_combine_kernelI23Flash_fwd_kernel_traitsILi256ELi64ELi64ELi4ELb0ELb0EN7cutlass6half_tE19Flash_kernel_traitsILi256ELi64ELi64ELi4ES3_EELi4ELi1ELb0EEEvNS_16Flash_fwd_paramsE,@function
        .size           _ZN5flash32flash_fwd_splitkv_combine_kernelI23Flash_fwd_kernel_traitsILi256ELi64ELi64ELi4ELb0ELb0EN7cutlass6half_tE19Flash_kernel_traitsILi256ELi64ELi64ELi4ES3_EELi4ELi1ELb0EEEvNS_16Flash_fwd_paramsE,(.L_x_8844 - _ZN5flash32flash_fwd_splitkv_combine_kernelI23Flash_fwd_kernel_traitsILi256ELi64ELi64ELi4ELb0ELb0EN7cutlass6half_tE19Flash_kernel_traitsILi256ELi64ELi64ELi4ES3_EELi4ELi1ELb0EEEvNS_16Flash_fwd_paramsE)
        .other          _ZN5flash32flash_fwd_splitkv_combine_kernelI23Flash_fwd_kernel_traitsILi256ELi64ELi64ELi4ELb0ELb0EN7cutlass6half_tE19Flash_kernel_traitsILi256ELi64ELi64ELi4ES3_EELi4ELi1ELb0EEEvNS_16Flash_fwd_paramsE,@"STO_CUDA_ENTRY STV_DEFAULT"
_ZN5flash32flash_fwd_splitkv_combine_kernelI23Flash_fwd_kernel_traitsILi256ELi64ELi64ELi4ELb0ELb0EN7cutlass6half_tE19Flash_kernel_traitsILi256ELi64ELi64ELi4ES3_EELi4ELi1ELb0EEEvNS_16Flash_fwd_paramsE:
.text._ZN5flash32flash_fwd_splitkv_combine_kernelI23Flash_fwd_kernel_traitsILi256ELi64ELi64ELi4ELb0ELb0EN7cutlass6half_tE19Flash_kernel_traitsILi256ELi64ELi64ELi4ES3_EELi4ELi1ELb0EEEvNS_16Flash_fwd_paramsE:
        /* <DEDUP_REMOVED lines=23> */
[----:B------:R-:W-:Y:S05]  /*0170*/  CALL.REL.NOINC `($__internal_6_$__cuda_sm20_div_s64) ;  /* 0x00000044003c7944 */ /* 0x000fea0003c00000 */
[----:B------:R-:W-:Y:S01]  /*0180*/  MOV R22, R0 ;  /* 0x0000000000167202 */ /* 0x000fe20000000f00 */
[----:B------:R-:W-:Y:S06]  /*0190*/  BRA `(.L_x_297) ;  /* 0x00000000004c7947 */ /* 0x000fec0003800000 */
.L_x_296:
        /* <DEDUP_REMOVED lines=19> */
.L_x_297:
        /* <DEDUP_REMOVED lines=12> */
[----:B------:R-:W-:Y:S05]  /*0390*/  CALL.REL.NOINC `($__internal_6_$__cuda_sm20_div_s64) ;  /* 0x0000004000b47944 */ /* 0x000fea0003c00000 */
[----:B------:R-:W-:Y:S02]  /*03a0*/  MOV R12, R0 ;  /* 0x00000000000c7202 */ /* 0x000fe40000000f00 */
[----:B------:R-:W-:Y:S01]  /*03b0*/  MOV R13, R23 ;  /* 0x00000017000d7202 */ /* 0x000fe20000000f00 */
[----:B------:R-:W-:Y:S05]  /*03c0*/  BRA `(.L_x_300) ;  /* 0x00000000004c7947 */ /* 0x000fea0003800000 */
.L_x_299:
        /* <DEDUP_REMOVED lines=19> */
.L_x_300:
[----:B------:R-:W-:Y:S05]  /*0500*/  BSYNC B0 ;  /* 0x0000000000007941 */ /* 0x000fea0003800000 */
.L_x_298:
[----:B------:R-:W0:Y:S01]  /*0510*/  LDC R2, c[0x0][0x2c4] ;  /* 0x0000b100ff027b82 */ /* 0x000e220000000800 */
        /* <DEDUP_REMOVED lines=8> */
[----:B0-----:R-:W-:Y:S02]  /*05a0*/  IMAD.MOV R0, RZ, RZ, -R15 ;  /* 0x000000ffff007224 */ /* 0x001fe400078e0a0f */
[----:B------:R-:W-:Y:S02]  /*05b0*/  IMAD.MOV.U32 R14, RZ, RZ, RZ ;  /* 0x000000ffff0e7224 */ /* 0x000fe400078e00ff */
        /* <DEDUP_REMOVED lines=32> */
[----:B------:R-:W-:Y:S05]  /*07c0*/  BRA `(.L_x_303) ;  /* 0x00000000004c7947 */ /* 0x000fea0003800000 */
.L_x_302:
        /* <DEDUP_REMOVED lines=19> */
.L_x_303:
[----:B------:R-:W-:Y:S05]  /*0900*/  BSYNC B0 ;  /* 0x0000000000007941 */ /* 0x000fea0003800000 */
.L_x_301:
        /* <DEDUP_REMOVED lines=73> */
[----:B------:R-:W-:Y:S02]  /*0da0*/  MOV R34, R0 ;  /* 0x0000000000227202 */ /* 0x000fe40000000f00 */
[----:B------:R-:W-:Y:S01]  /*0db0*/  MOV R35, R23 ;  /* 0x0000001700237202 */ /* 0x000fe20000000f00 */
[----:B------:R-:W-:Y:S05]  /*0dc0*/  BRA `(.L_x_306) ;  /* 0x00000000004c7947 */ /* 0x000fea0003800000 */
.L_x_305:
        /* <DEDUP_REMOVED lines=19> */
.L_x_306:
[----:B------:R-:W-:Y:S05]  /*0f00*/  BSYNC B0 ;  /* 0x0000000000007941 */ /* 0x000fea0003800000 */
.L_x_304:
        /* <DEDUP_REMOVED lines=42> */
.L_x_308:
        /* <DEDUP_REMOVED lines=19> */
.L_x_309:
[----:B------:R-:W-:Y:S05]  /*12e0*/  BSYNC B0 ;  /* 0x0000000000007941 */ /* 0x000fea0003800000 */
.L_x_307:
[----:B------:R-:W0:Y:S01]  /*12f0*/  LDC R13, c[0x0][0x2c4] ;  /* 0x0000b100ff0d7b82 */ /* 0x000e220000000800 */
        /* <DEDUP_REMOVED lines=16> */
[----:B------:R-:W-:-:S03]  /*1400*/  ISETP.GE.AND P1, PT, R8, RZ, PT ;  /* 0x000000ff0800720c */ /* 0x000fc60003f26270 */
[----:B------:R-:W-:-:S04]  /*1410*/  IMAD.HI.U32 R6, R6, R2, RZ ;  /* 0x0000000206067227 */ /* 0x000fc800078e00ff */
[----:B------:R-:W-:-:S04]  /*1420*/  IMAD.MOV R21, RZ, RZ, -R6 ;  /* 0x000000ffff157224 */ /* 0x000fc800078e0a06 */
[C---:B------:R-:W-:Y:S02]  /*1430*/  IMAD R21, R0.reuse, R21, R2 ;  /* 0x0000001500157224 */ /* 0x040fe400078e0202 */
[----:B------:R-:W0:Y:S03]  /*1440*/  S2R R2, SR_TID.X ;  /* 0x0000000000027919 */ /* 0x000e260000002100 */
[----:B------:R-:W-:-:S13]  /*1450*/  ISETP.GT.U32.AND P0, PT, R0, R21, PT ;  /* 0x000000150000720c */ /* 0x000fda0003f04070 */
[----:B------:R-:W-:Y:S02]  /*1460*/  @!P0 IMAD.IADD R21, R21, 0x1, -R0 ;  /* 0x0000000115158824 */ /* 0x000fe400078e0a00 */
[----:B------:R-:W-:Y:S01]  /*1470*/  @!P0 VIADD R6, R6, 0x1 ;  /* 0x0000000106068836 */ /* 0x000fe20000000000 */
[----:B------:R-:W-:Y:S02]  /*1480*/  ISETP.NE.AND P0, PT, R13, RZ, PT ;  /* 0x000000ff0d00720c */ /* 0x000fe40003f05270 */
[----:B------:R-:W-:Y:S02]  /*1490*/  ISETP.GE.U32.AND P2, PT, R21, R0, PT ;  /* 0x000000001500720c */ /* 0x000fe40003f46070 */
[----:B------:R-:W-:Y:S02]  /*14a0*/  SHF.R.S32.HI R0, RZ, 0x1f, R11 ;  /* 0x0000001fff007819 */ /* 0x000fe4000001140b */
[----:B------:R-:W-:-:S03]  /*14b0*/  LEA.HI.SX32 R21, R11, 0x1, 0x1 ;  /* 0x000000010b157811 */ /* 0x000fc600078f0aff */
[----:B------:R-:W-:Y:S02]  /*14c0*/  @!P3 IMAD.MOV R21, RZ, RZ, R0 ;  /* 0x000000ffff15b224 */ /* 0x000fe400078e0200 */
[----:B------:R-:W1:Y:S04]  /*14d0*/  LDC R0, c[0x0][0x270] ;  /* 0x00009c00ff007b82 */ /* 0x000e680000000800 */
[----:B------:R-:W-:Y:S01]  /*14e0*/  @P2 VIADD R6, R6, 0x1 ;  /* 0x0000000106062836 */ /* 0x000fe20000000000 */
[----:B0-----:R-:W-:-:S03]  /*14f0*/  ISETP.GT.AND P2, PT, R2, 0x7, PT ;  /* 0x000000070200780c */ /* 0x001fc60003f44270 */
[----:B------:R-:W-:Y:S01]  /*1500*/  @!P1 IMAD.MOV R6, RZ, RZ, -R6 ;  /* 0x000000ffff069224 */ /* 0x000fe200078e0a06 */
[----:B------:R-:W-:-:S05]  /*1510*/  @!P0 LOP3.LUT R6, RZ, R13, RZ, 0x33, !PT ;  /* 0x0000000dff068212 */ /* 0x000fca00078e33ff */
[----:B------:R-:W-:Y:S01]  /*1520*/  IMAD R8, R21, R6, RZ ;  /* 0x0000000615087224 */ /* 0x000fe200078e02ff */
[----:B------:R-:W-:-:S03]  /*1530*/  SHF.R.S32.HI R21, RZ, 0x1f, R2 ;  /* 0x0000001fff157819 */ /* 0x000fc60000011402 */
[----:B------:R-:W0:Y:S01]  /*1540*/  @!P2 S2R R10, SR_CgaCtaId ;  /* 0x00000000000aa919 */ /* 0x000e220000008800 */
[----:B------:R-:W-:Y:S02]  /*1550*/  IABS R26, R8 ;  /* 0x00000008001a7213 */ /* 0x000fe40000000000 */
[----:B------:R-:W-:Y:S02]  /*1560*/  LEA.HI R21, R21, R2, RZ, 0x2 ;  /* 0x0000000215157211 */ /* 0x000fe400078f10ff */
[----:B------:R-:W2:Y:S01]  /*1570*/  I2F.RP R12, R26 ;  /* 0x0000001a000c7306 */ /* 0x000ea20000209400 */
[----:B-1----:R-:W-:Y:S02]  /*1580*/  IABS R24, R0 ;  /* 0x0000000000187213 */ /* 0x002fe40000000000 */
[----:B------:R-:W-:Y:S02]  /*1590*/  SHF.R.S32.HI R29, RZ, 0x2, R21 ;  /* 0x00000002ff1d7819 */ /* 0x000fe40000011415 */
[----:B------:R-:W-:-:S02]  /*15a0*/  @!P2 MOV R25, 0x400 ;  /* 0x000004000019a802 */ /* 0x000fc40000000f00 */
[----:B------:R-:W-:Y:S01]  /*15b0*/  ISETP.GE.AND P0, PT, R29, UR5, PT ;  /* 0x000000051d007c0c */ /* 0x000fe2000bf06270 */
[----:B------:R-:W-:Y:S01]  /*15c0*/  I2F.U32.RP R6, R24 ;  /* 0x0000001800067306 */ /* 0x000fe20000209000 */
[----:B------:R-:W-:-:S07]  /*15d0*/  LOP3.LUT R21, R21, 0xfffffffc, RZ, 0xc0, !PT ;  /* 0xfffffffc15157812 */ /* 0x000fce00078ec0ff */
[----:B--2---:R-:W1:Y:S01]  /*15e0*/  MUFU.RCP R32, R12 ;  /* 0x0000000c00207308 */ /* 0x004e620000001000 */
[----:B0-----:R-:W-:Y:S01]  /*15f0*/  @!P2 LEA R10, R10, R25, 0x18 ;  /* 0x000000190a0aa211 */ /* 0x001fe200078ec0ff */
[----:B------:R-:W-:-:S04]  /*1600*/  VIADD R25, R26, UR4 ;  /* 0x000000041a197c36 */ /* 0x000fc80008000000 */
[----:B------:R-:W-:Y:S02]  /*1610*/  @!P2 IMAD R27, R29, 0x14, R10 ;  /* 0x000000141d1ba824 */ /* 0x000fe400078e020a */
[----:B-1----:R-:W-:Y:S02]  /*1620*/  VIADD R32, R32, 0xffffffe ;  /* 0x0ffffffe20207836 */ /* 0x002fe40000000000 */
[----:B------:R-:W-:Y:S02]  /*1630*/  IMAD.IADD R12, R2, 0x1, -R21 ;  /* 0x00000001020c7824 */ /* 0x000fe400078e0a15 */
[----:B------:R0:W1:Y:S02]  /*1640*/  F2I.FTZ.U32.TRUNC.NTZ R33, R32 ;  /* 0x0000002000217305 */ /* 0x000064000021f000 */
[----:B------:R-:W-:Y:S01]  /*1650*/  @!P2 IMAD R27, R12, 0x4, R27 ;  /* 0x000000040c1ba824 */ /* 0x000fe200078e021b */
        /* <DEDUP_REMOVED lines=18> */
.L_x_311:
[----:B------:R-:W-:Y:S05]  /*1780*/  BSYNC B0 ;  /* 0x0000000000007941 */ /* 0x000fea0003800000 */
.L_x_310:
[----:B-----5:R3:W-:Y:S01]  /*1790*/  @!P2 STS [R27], R28 ;  /* 0x0000001c1b00a388 */ /* 0x0207e20000000800 */
[----:B------:R-:W-:Y:S01]  /*17a0*/  BSSY B0, `(.L_x_312) ;  /* 0x000000f000007945 */ /* 0x000fe20003800000 */
[----:B------:R-:W-:Y:S01]  /*17b0*/  MOV R30, 0xff800000 ;  /* 0xff800000001e7802 */ /* 0x000fe20000000f00 */
[----:B------:R-:W-:Y:S06]  /*17c0*/  BAR.SYNC.DEFER_BLOCKING 0x0 ;  /* 0x0000000000007b1d */ /* 0x000fec0000010000 */
[----:B------:R-:W-:Y:S05]  /*17d0*/  @P2 BRA `(.L_x_313) ;  /* 0x00000000002c2947 */ /* 0x000fea0003800000 */
[----:B------:R-:W4:Y:S01]  /*17e0*/  S2R R10, SR_CgaCtaId ;  /* 0x00000000000a7919 */ /* 0x000f220000008800 */
[----:B------:R-:W-:Y:S02]  /*17f0*/  LEA.HI R12, R2, R2, RZ, 0x1 ;  /* 0x00000002020c7211 */ /* 0x000fe400078f08ff */
[----:B------:R-:W-:Y:S02]  /*1800*/  MOV R21, 0x400 ;  /* 0x0000040000157802 */ /* 0x000fe40000000f00 */
[C---:B---3--:R-:W-:Y:S01]  /*1810*/  LOP3.LUT R27, R12.reuse, 0xfffffffe, RZ, 0xc0, !PT ;  /* 0xfffffffe0c1b7812 */ /* 0x048fe200078ec0ff */
[----:B------:R-:W-:-:S04]  /*1820*/  IMAD.SHL.U32 R12, R12, 0x2, RZ ;  /* 0x000000020c0c7824 */ /* 0x000fc800078e00ff */
[----:B------:R-:W-:Y:S01]  /*1830*/  IMAD.IADD R27, R2, 0x1, -R27 ;  /* 0x00000001021b7824 */ /* 0x000fe200078e0a1b */
[----:B----4-:R-:W-:Y:S02]  /*1840*/  LEA R10, R10, R21, 0x18 ;  /* 0x000000150a0a7211 */ /* 0x010fe400078ec0ff */
[----:B------:R-:W-:-:S03]  /*1850*/  LOP3.LUT R21, R12, 0xfffffffc, RZ, 0xc0, !PT ;  /* 0xfffffffc0c157812 */ /* 0x000fc600078ec0ff */
[----:B------:R-:W-:-:S04]  /*1860*/  IMAD R10, R27, 0x14, R10 ;  /* 0x000000141b0a7824 */ /* 0x000fc800078e020a */
[----:B------:R-:W-:-:S05]  /*1870*/  IMAD.IADD R10, R10, 0x1, R21 ;  /* 0x000000010a0a7824 */ /* 0x000fca00078e0215 */
[----:B------:R4:W3:Y:S02]  /*1880*/  LDS R30, [R10] ;  /* 0x000000000a1e7984 */ /* 0x0008e40000000800 */
.L_x_313:
[----:B------:R-:W-:Y:S05]  /*1890*/  BSYNC B0 ;  /* 0x0000000000007941 */ /* 0x000fea0003800000 */
.L_x_312:
[----:B---3--:R-:W3:Y:S01]  /*18a0*/  SHFL.BFLY PT, R21, R30, 0x1, 0x1f ;  /* 0x0c201f001e157f89 */ /* 0x008ee200000e0000 */
[----:B------:R-:W5:Y:S01]  /*18b0*/  MUFU.RCP R6, R6 ;  /* 0x0000000600067308 */ /* 0x000f620000001000 */
[--C-:B-1--4-:R-:W-:Y:S01]  /*18c0*/  IMAD.MOV R10, RZ, RZ, -R33.reuse ;  /* 0x000000ffff0a7224 */ /* 0x112fe200078e0a21 */
[----:B------:R-:W-:Y:S01]  /*18d0*/  IABS R37, R25 ;  /* 0x0000001900257213 */ /* 0x000fe20000000000 */
[----:B0-----:R-:W-:Y:S01]  /*18e0*/  IMAD.MOV.U32 R32, RZ, RZ, RZ ;  /* 0x000000ffff207224 */ /* 0x001fe200078e00ff */
[-C--:B------:R-:W-:Y:S01]  /*18f0*/  LOP3.LUT R12, R25, R26.reuse, RZ, 0x3c, !PT ;  /* 0x0000001a190c7212 */ /* 0x080fe200078e3cff */
[----:B------:R-:W-:Y:S01]  /*1900*/  IMAD R27, R10, R26, RZ ;  /* 0x0000001a0a1b7224 */ /* 0x000fe200078e02ff */
[----:B------:R-:W-:Y:S01]  /*1910*/  IABS R10, R9 ;  /* 0x00000009000a7213 */ /* 0x000fe20000000000 */
[----:B------:R-:W-:Y:S01]  /*1920*/  BSSY B1, `(.L_x_314) ;  /* 0x0000219000017945 */ /* 0x000fe20003800000 */
[----:B------:R-:W-:Y:S01]  /*1930*/  ISETP.GE.AND P2, PT, R12, RZ, PT ;  /* 0x000000ff0c00720c */ /* 0x000fe20003f46270 */
[----:B------:R-:W-:Y:S01]  /*1940*/  IMAD.HI.U32 R32, R33, R27, R32 ;  /* 0x0000001b21207227 */ /* 0x000fe200078e0020 */
[----:B------:R-:W-:Y:S01]  /*1950*/  IABS R27, R8 ;  /* 0x00000008001b7213 */ /* 0x000fe20000000000 */
[----:B------:R-:W0:Y:S01]  /*1960*/  LDC.U8 R12, c[0x0][0x3d9] ;  /* 0x0000f640ff0c7b82 */ /* 0x000e220000000000 */
[----:B------:R-:W-:-:S02]  /*1970*/  IABS R33, R0 ;  /* 0x0000000000217213 */ /* 0x000fc40000000000 */
[----:B------:R-:W-:Y:S01]  /*1980*/  ISETP.NE.AND P4, PT, R8, RZ, PT ;  /* 0x000000ff0800720c */ /* 0x000fe20003f85270 */
[----:B------:R-:W-:Y:S01]  /*1990*/  IMAD.MOV R27, RZ, RZ, -R27 ;  /* 0x000000ffff1b7224 */ /* 0x000fe200078e0a1b */
[----:B------:R-:W-:Y:S01]  /*19a0*/  ISETP.GT.AND P3, PT, R4, RZ, PT ;  /* 0x000000ff0400720c */ /* 0x000fe20003f64270 */
[----:B-----5:R-:W-:Y:S01]  /*19b0*/  VIADD R38, R6, 0xffffffe ;  /* 0x0ffffffe06267836 */ /* 0x020fe20000000000 */
[----:B------:R-:W-:Y:S01]  /*19c0*/  LOP3.LUT R9, R9, R0, RZ, 0x3c, !PT ;  /* 0x0000000009097212 */ /* 0x000fe200078e3cff */
[----:B------:R-:W-:Y:S01]  /*19d0*/  IMAD.HI.U32 R6, R32, R37, RZ ;  /* 0x0000002520067227 */ /* 0x000fe200078e00ff */
[----:B------:R-:W-:Y:S01]  /*19e0*/  SHF.R.S32.HI R32, RZ, 0x1f, R4 ;  /* 0x0000001fff207819 */ /* 0x000fe20000011404 */
[----:B------:R-:W2:Y:S01]  /*19f0*/  F2I.FTZ.U32.TRUNC.NTZ R39, R38 ;  /* 0x0000002600277305 */ /* 0x000ea2000021f000 */
[----:B---3--:R-:W-:Y:S01]  /*1a00*/  FMNMX.FTZ R21, R21, R30, !PT ;  /* 0x0000001e15157209 */ /* 0x008fe20007810000 */
[----:B------:R-:W-:Y:S02]  /*1a10*/  IMAD R27, R6, R27, R37 ;  /* 0x0000001b061b7224 */ /* 0x000fe400078e0225 */
[----:B------:R-:W-:Y:S01]  /*1a20*/  IMAD.MOV R33, RZ, RZ, -R33 ;  /* 0x000000ffff217224 */ /* 0x000fe200078e0a21 */
[----:B------:R-:W-:-:S02]  /*1a30*/  FSETP.NEU.FTZ.AND P0, PT, R21, -INF , PT ;  /* 0xff8000001500780b */ /* 0x000fc40003f1d000 */
[----:B------:R-:W-:Y:S02]  /*1a40*/  ISETP.GT.U32.AND P1, PT, R26, R27, PT ;  /* 0x0000001b1a00720c */ /* 0x000fe40003f24070 */
[----:B------:R-:W-:-:S05]  /*1a50*/  FSEL R21, R21, RZ, P0 ;  /* 0x000000ff15157208 */ /* 0x000fca0000000000 */
[----:B------:R-:W-:Y:S01]  /*1a60*/  FADD.FTZ R28, -R21, R30 ;  /* 0x0000001e151c7221 */ /* 0x000fe20000010100 */
[--C-:B--2---:R-:W-:Y:S02]  /*1a70*/  IMAD.MOV R29, RZ, RZ, -R39.reuse ;  /* 0x000000ffff1d7224 */ /* 0x104fe400078e0a27 */
[----:B------:R-:W-:Y:S02]  /*1a80*/  IMAD.MOV.U32 R38, RZ, RZ, RZ ;  /* 0x000000ffff267224 */ /* 0x000fe400078e00ff */
[----:B------:R-:W-:Y:S01]  /*1a90*/  FMUL.FTZ R28, R28, 1.4426950216293334961 ;  /* 0x3fb8aa3b1c1c7820 */ /* 0x000fe20000410000 */
[----:B------:R-:W-:Y:S02]  /*1aa0*/  IMAD R36, R29, R24, RZ ;  /* 0x000000181d247224 */ /* 0x000fe400078e02ff */
[----:B------:R-:W-:Y:S02]  /*1ab0*/  @!P1 IMAD.IADD R27, R27, 0x1, -R26 ;  /* 0x000000011b1b9824 */ /* 0x000fe400078e0a1a */
[----:B------:R-:W-:Y:S01]  /*1ac0*/  IMAD.HI.U32 R36, R39, R36, R38 ;  /* 0x0000002427247227 */ /* 0x000fe200078e0026 */
[----:B------:R-:W1:Y:S02]  /*1ad0*/  MUFU.EX2 R28, R28 ;  /* 0x0000001c001c7308 */ /* 0x000e640000000800 */
[----:B------:R-:W-:Y:S01]  /*1ae0*/  ISETP.GE.U32.AND P0, PT, R27, R26, PT ;  /* 0x0000001a1b00720c */ /* 0x000fe20003f06070 */
[----:B------:R-:W-:-:S02]  /*1af0*/  @!P1 VIADD R6, R6, 0x1 ;  /* 0x0000000106069836 */ /* 0x000fc40000000000 */
[----:B------:R-:W-:-:S04]  /*1b00*/  IMAD.HI.U32 R31, R36, R10, RZ ;  /* 0x0000000a241f7227 */ /* 0x000fc800078e00ff */
[----:B------:R-:W-:-:S04]  /*1b10*/  IMAD.HI.U32 R36, R36, R37, RZ ;  /* 0x0000002524247227 */ /* 0x000fc800078e00ff */
[-C--:B------:R-:W-:Y:S01]  /*1b20*/  IMAD R29, R31, R33.reuse, R10 ;  /* 0x000000211f1d7224 */ /* 0x080fe200078e020a */
[----:B------:R-:W-:Y:S01]  /*1b30*/  LEA.HI.SX32 R10, R4, 0x1, 0x1 ;  /* 0x00000001040a7811 */ /* 0x000fe200078f0aff */
[----:B------:R-:W-:Y:S01]  /*1b40*/  IMAD R33, R36, R33, R37 ;  /* 0x0000002124217224 */ /* 0x000fe200078e0225 */
[----:B-1----:R-:W1:Y:S01]  /*1b50*/  SHFL.BFLY PT, R27, R28, 0x1, 0x1f ;  /* 0x0c201f001c1b7f89 */ /* 0x002e6200000e0000 */
[----:B------:R-:W-:Y:S01]  /*1b60*/  @P0 VIADD R6, R6, 0x1 ;  /* 0x0000000106060836 */ /* 0x000fe20000000000 */
[C---:B------:R-:W-:Y:S01]  /*1b70*/  ISETP.GT.U32.AND P1, PT, R24.reuse, R29, PT ;  /* 0x0000001d1800720c */ /* 0x040fe20003f24070 */
[----:B------:R-:W-:Y:S01]  /*1b80*/  @!P3 IMAD.MOV R10, RZ, RZ, R32 ;  /* 0x000000ffff0ab224 */ /* 0x000fe200078e0220 */
[----:B------:R-:W-:Y:S01]  /*1b90*/  ISETP.GT.U32.AND P0, PT, R24, R33, PT ;  /* 0x000000211800720c */ /* 0x000fe20003f04070 */
[----:B------:R-:W-:Y:S01]  /*1ba0*/  @!P2 IMAD.MOV R6, RZ, RZ, -R6 ;  /* 0x000000ffff06a224 */ /* 0x000fe200078e0a06 */
[----:B------:R-:W-:Y:S02]  /*1bb0*/  @!P4 LOP3.LUT R6, RZ, R26, RZ, 0x33, !PT ;  /* 0x0000001aff06c212 */ /* 0x000fe400078e33ff */
[----:B------:R-:W-:-:S02]  /*1bc0*/  LOP3.LUT R26, R25, R0, RZ, 0x3c, !PT ;  /* 0x00000000191a7212 */ /* 0x000fc400078e3cff */
[----:B------:R-:W-:Y:S02]  /*1bd0*/  ISETP.GT.AND P4, PT, R8, RZ, PT ;  /* 0x000000ff0800720c */ /* 0x000fe40003f84270 */
[----:B------:R-:W-:Y:S02]  /*1be0*/  ISETP.GE.AND P2, PT, R9, RZ, PT ;  /* 0x000000ff0900720c */ /* 0x000fe40003f46270 */
[----:B------:R-:W-:Y:S01]  /*1bf0*/  ISETP.GE.AND P3, PT, R26, RZ, PT ;  /* 0x000000ff1a00720c */ /* 0x000fe20003f66270 */
[----:B------:R-:W-:Y:S01]  /*1c00*/  @!P1 IMAD.IADD R29, R29, 0x1, -R24 ;  /* 0x000000011d1d9824 */ /* 0x000fe200078e0a18 */
[----:B------:R-:W-:Y:S01]  /*1c10*/  SHF.R.S32.HI R25, RZ, 0x1f, R8 ;  /* 0x0000001fff197819 */ /* 0x000fe20000011408 */
[----:B------:R-:W-:Y:S01]  /*1c20*/  @!P0 IMAD.IADD R33, R33, 0x1, -R24 ;  /* 0x0000000121218824 */ /* 0x000fe200078e0a18 */
[----:B------:R-:W-:Y:S01]  /*1c30*/  LEA.HI.SX32 R9, R8, 0x1, 0x1 ;  /* 0x0000000108097811 */ /* 0x000fe200078f0aff */
[----:B------:R-:W-:Y:S01]  /*1c40*/  @!P1 VIADD R31, R31, 0x1 ;  /* 0x000000011f1f9836 */ /* 0x000fe20000000000 */
[-C--:B------:R-:W-:Y:S01]  /*1c50*/  ISETP.GE.U32.AND P5, PT, R29, R24.reuse, PT ;  /* 0x000000181d00720c */ /* 0x080fe20003fa6070 */
[----:B------:R-:W-:Y:S01]  /*1c60*/  @!P0 VIADD R36, R36, 0x1 ;  /* 0x0000000124248836 */ /* 0x000fe20000000000 */
[----:B------:R-:W-:Y:S01]  /*1c70*/  ISETP.GE.U32.AND P6, PT, R33, R24, PT ;  /* 0x000000182100720c */ /* 0x000fe20003fc6070 */
[----:B------:R-:W-:-:S02]  /*1c80*/  @!P4 IMAD.MOV R9, RZ, RZ, R25 ;  /* 0x000000ffff09c224 */ /* 0x000fc400078e0219 */
[----:B-1----:R-:W-:Y:S01]  /*1c90*/  FADD.FTZ R28, R28, R27 ;  /* 0x0000001b1c1c7221 */ /* 0x002fe20000010000 */
[----:B------:R-:W-:Y:S01]  /*1ca0*/  LOP3.LUT R24, R2, 0x1, RZ, 0xc0, !PT ;  /* 0x0000000102187812 */ /* 0x000fe200078ec0ff */
[----:B------:R-:W-:Y:S01]  /*1cb0*/  IMAD.MOV.U32 R27, RZ, RZ, 0x7f800000 ;  /* 0x7f800000ff1b7424 */ /* 0x000fe200078e00ff */
[----:B0-----:R-:W-:Y:S02]  /*1cc0*/  ISETP.NE.AND P4, PT, R12, RZ, PT ;  /* 0x000000ff0c00720c */ /* 0x001fe40003f85270 */
[----:B------:R-:W-:Y:S02]  /*1cd0*/  FSETP.NE.FTZ.AND P1, PT, R28, RZ, PT ;  /* 0x000000ff1c00720b */ /* 0x000fe40003f35000 */
[----:B------:R-:W-:Y:S01]  /*1ce0*/  ISETP.NE.U32.AND P0, PT, R24, 0x1, PT ;  /* 0x000000011800780c */ /* 0x000fe20003f05070 */
[----:B------:R-:W-:Y:S01]  /*1cf0*/  @P5 VIADD R31, R31, 0x1 ;  /* 0x000000011f1f5836 */ /* 0x000fe20000000000 */
[----:B------:R-:W-:Y:S01]  /*1d00*/  ISETP.NE.AND P5, PT, R0, RZ, PT ;  /* 0x000000ff0000720c */ /* 0x000fe20003fa5270 */
[----:B------:R-:W-:Y:S01]  /*1d10*/  @P6 VIADD R36, R36, 0x1 ;  /* 0x0000000124246836 */ /* 0x000fe20000000000 */
[----:B------:R-:W-:Y:S01]  /*1d20*/  ISETP.GT.OR P0, PT, R2, 0x7, !P0 ;  /* 0x000000070200780c */ /* 0x000fe20004704670 */
[----:B------:R-:W-:Y:S01]  /*1d30*/  @!P2 IMAD.MOV R31, RZ, RZ, -R31 ;  /* 0x000000ffff1fa224 */ /* 0x000fe200078e0a1f */
[----:B------:R-:W-:Y:S01]  /*1d40*/  LOP3.LUT R12, RZ, R0, RZ, 0x33, !PT ;  /* 0x00000000ff0c7212 */ /* 0x000fe200078e33ff */
[----:B------:R-:W-:Y:S01]  /*1d50*/  @!P3 IMAD.MOV R36, RZ, RZ, -R36 ;  /* 0x000000ffff24b224 */ /* 0x000fe200078e0a24 */
[----:B------:R-:W-:-:S03]  /*1d60*/  SEL R13, R13, 0x1, !P4 ;  /* 0x000000010d0d7807 */ /* 0x000fc60006000000 */
[----:B------:R-:W0:Y:S01]  /*1d70*/  @P1 MUFU.LG2 R28, R28 ;  /* 0x0000001c001c1308 */ /* 0x000e220000000c00 */
[C---:B------:R-:W-:Y:S02]  /*1d80*/  SEL R24, R12.reuse, R31, !P5 ;  /* 0x0000001f0c187207 */ /* 0x040fe40006800000 */
[----:B------:R-:W-:Y:S02]  /*1d90*/  SEL R12, R12, R36, !P5 ;  /* 0x000000240c0c7207 */ /* 0x000fe40006800000 */
[----:B------:R-:W-:Y:S01]  /*1da0*/  ISETP.LT.U32.AND P2, PT, R22, R6, PT ;  /* 0x000000061600720c */ /* 0x000fe20003f41070 */
[-C--:B------:R-:W-:Y:S01]  /*1db0*/  IMAD R25, R24, R13.reuse, RZ ;  /* 0x0000000d18197224 */ /* 0x080fe200078e02ff */
[----:B------:R-:W-:Y:S01]  /*1dc0*/  SHF.R.S32.HI R29, RZ, 0x1f, R6 ;  /* 0x0000001fff1d7819 */ /* 0x000fe20000011406 */
[----:B------:R-:W-:Y:S02]  /*1dd0*/  IMAD R24, R12, R13, RZ ;  /* 0x0000000d0c187224 */ /* 0x000fe400078e02ff */
[----:B------:R-:W-:Y:S01]  /*1de0*/  IMAD R10, R10, R25, RZ ;  /* 0x000000190a0a7224 */ /* 0x000fe200078e02ff */
[----:B------:R-:W-:Y:S01]  /*1df0*/  ISETP.LT.AND.EX P2, PT, R23, R29, PT, P2 ;  /* 0x0000001d1700720c */ /* 0x000fe20003f41320 */
[----:B------:R-:W-:-:S03]  /*1e00*/  IMAD R9, R24, R9, RZ ;  /* 0x0000000918097224 */ /* 0x000fc600078e02ff */
[----:B------:R-:W-:Y:S02]  /*1e10*/  SEL R13, R22, R6, P2 ;  /* 0x00000006160d7207 */ /* 0x000fe40001000000 */
[----:B------:R-:W-:Y:S01]  /*1e20*/  SEL R12, R23, R29, P2 ;  /* 0x0000001d170c7207 */ /* 0x000fe20001000000 */
[----:B0-----:R-:W-:Y:S01]  /*1e30*/  @P1 FFMA.FTZ R27, R28, 0.69314718246459960938, R21 ;  /* 0x3f3172181c1b1823 */ /* 0x001fe20000010015 */
        /* <DEDUP_REMOVED lines=38> */
[----:B------:R-:W-:Y:S05]  /*20a0*/  CALL.REL.NOINC `($__internal_6_$__cuda_sm20_div_s64) ;  /* 0x0000002400707944 */ /* 0x000fea0003c00000 */
        /* <DEDUP_REMOVED lines=10> */
.L_x_318:
        /* <DEDUP_REMOVED lines=22> */
.L_x_319:
[----:B------:R-:W-:Y:S05]  /*22b0*/  BSYNC B0 ;  /* 0x0000000000007941 */ /* 0x000fea0003800000 */
.L_x_317:
[----:B------:R-:W-:Y:S01]  /*22c0*/  LOP3.LUT R0, R21, R5, RZ, 0xfc, !PT ;  /* 0x0000000515007212 */ /* 0x000fe200078efcff */
[----:B------:R-:W-:Y:S03]  /*22d0*/  BSSY B0, `(.L_x_320) ;  /* 0x0000028000007945 */ /* 0x000fe60003800000 */
[----:B------:R-:W-:-:S13]  /*22e0*/  ISETP.NE.U32.AND P0, PT, R0, RZ, PT ;  /* 0x000000ff0000720c */ /* 0x000fda0003f05070 */
[----:B------:R-:W-:Y:S05]  /*22f0*/  @!P0 BRA `(.L_x_321) ;  /* 0x00000000003c8947 */ /* 0x000fea0003800000 */
[----:B------:R-:W-:Y:S01]  /*2300*/  IMAD.MOV.U32 R24, RZ, RZ, R3 ;  /* 0x000000ffff187224 */ /* 0x000fe200078e0003 */
[----:B------:R-:W-:Y:S02]  /*2310*/  MOV R6, R5 ;  /* 0x0000000500067202 */ /* 0x000fe40000000f00 */
[----:B------:R-:W-:Y:S02]  /*2320*/  MOV R22, 0x2340 ;  /* 0x0000234000167802 */ /* 0x000fe40000000f00 */
[----:B------:R-:W-:Y:S05]  /*2330*/  CALL.REL.NOINC `($__internal_6_$__cuda_sm20_div_s64) ;  /* 0x0000002000cc7944 */ /* 0x000fea0003c00000 */
        /* <DEDUP_REMOVED lines=11> */
.L_x_321:
        /* <DEDUP_REMOVED lines=22> */
.L_x_322:
[----:B------:R-:W-:Y:S05]  /*2550*/  BSYNC B0 ;  /* 0x0000000000007941 */ /* 0x000fea0003800000 */
.L_x_320:
[----:B------:R-:W0:Y:S01]  /*2560*/  LDC.64 R2, c[0x0][0x2c0] ;  /* 0x0000b000ff027b82 */ /* 0x000e220000000a00 */
[----:B------:R-:W-:Y:S01]  /*2570*/  LOP3.LUT R0, R37, R7, RZ, 0xfc, !PT ;  /* 0x0000000725007212 */ /* 0x000fe200078efcff */
[----:B------:R-:W-:Y:S03]  /*2580*/  BSSY B0, `(.L_x_323) ;  /* 0x0000029000007945 */ /* 0x000fe60003800000 */
[----:B------:R-:W-:Y:S01]  /*2590*/  ISETP.NE.U32.AND P0, PT, R0, RZ, PT ;  /* 0x000000ff0000720c */ /* 0x000fe20003f05070 */
[C---:B0-----:R-:W-:Y:S01]  /*25a0*/  IMAD R3, R2.reuse, R3, RZ ;  /* 0x0000000302037224 */ /* 0x041fe200078e02ff */
[----:B------:R-:W-:-:S11]  /*25b0*/  SEL R28, R2, 0x1, P4 ;  /* 0x00000001021c7807 */ /* 0x000fd60002000000 */
[----:B------:R-:W-:Y:S05]  /*25c0*/  @!P0 BRA `(.L_x_324) ;  /* 0x0000000000388947 */ /* 0x000fea0003800000 */
[----:B------:R-:W-:Y:S01]  /*25d0*/  IMAD.MOV.U32 R26, RZ, RZ, R36 ;  /* 0x000000ffff1a7224 */ /* 0x000fe200078e0024 */
[----:B------:R-:W-:Y:S01]  /*25e0*/  MOV R24, R31 ;  /* 0x0000001f00187202 */ /* 0x000fe20000000f00 */
[----:B------:R-:W-:Y:S01]  /*25f0*/  IMAD.MOV.U32 R21, RZ, RZ, R37 ;  /* 0x000000ffff157224 */ /* 0x000fe200078e0025 */
[----:B------:R-:W-:Y:S02]  /*2600*/  MOV R6, R7 ;  /* 0x0000000700067202 */ /* 0x000fe40000000f00 */
[----:B------:R-:W-:Y:S02]  /*2610*/  MOV R22, 0x2630 ;  /* 0x0000263000167802 */ /* 0x000fe40000000f00 */
[----:B------:R-:W-:Y:S05]  /*2620*/  CALL.REL.NOINC `($__internal_6_$__cuda_sm20_div_s64) ;  /* 0x0000002000107944 */ /* 0x000fea0003c00000 */
[-C--:B------:R-:W-:Y:S02]  /*2630*/  IADD3 R6, P0, RZ, -R0.reuse, RZ ;  /* 0x80000000ff067210 */ /* 0x080fe40007f1e0ff */
[----:B------:R-:W-:Y:S02]  /*2640*/  MOV R22, R0 ;  /* 0x0000000000167202 */ /* 0x000fe40000000f00 */
[----:B------:R-:W-:Y:S01]  /*2650*/  IADD3.X R2, RZ, ~R23, RZ, P0, !PT ;  /* 0x80000017ff027210 */ /* 0x000fe200007fe4ff */
[----:B------:R-:W-:-:S04]  /*2660*/  IMAD.WIDE.U32 R36, R31, R6, R36 ;  /* 0x000000061f247225 */ /* 0x000fc800078e0024 */
[----:B------:R-:W-:-:S04]  /*2670*/  IMAD R2, R2, R31, RZ ;  /* 0x0000001f02027224 */ /* 0x000fc800078e02ff */
[----:B------:R-:W-:-:S05]  /*2680*/  IMAD R2, R7, R6, R2 ;  /* 0x0000000607027224 */ /* 0x000fca00078e0202 */
[----:B------:R-:W-:Y:S01]  /*2690*/  IADD3 R2, R37, R2, RZ ;  /* 0x0000000225027210 */ /* 0x000fe20007ffe0ff */
[----:B------:R-:W-:Y:S05]  /*26a0*/  BRA `(.L_x_325) ;  /* 0x0000000000587947 */ /* 0x000fea0003800000 */
.L_x_324:
[----:B------:R-:W0:Y:S01]  /*26b0*/  I2F.U32.RP R2, R31 ;  /* 0x0000001f00027306 */ /* 0x000e220000209000 */
[----:B------:R-:W-:Y:S01]  /*26c0*/  ISETP.NE.U32.AND P0, PT, R31, RZ, PT ;  /* 0x000000ff1f00720c */ /* 0x000fe20003f05070 */
[----:B------:R-:W-:-:S06]  /*26d0*/  HFMA2.MMA R23, -RZ, RZ, 0, 0 ;  /* 0x00000000ff177435 */ /* 0x000fcc00000001ff */
[----:B0-----:R-:W0:Y:S02]  /*26e0*/  MUFU.RCP R6, R2 ;  /* 0x0000000200067308 */ /* 0x001e240000001000 */
[----:B0-----:R-:W-:Y:S02]  /*26f0*/  IADD3 R6, R6, 0xffffffe, RZ ;  /* 0x0ffffffe06067810 */ /* 0x001fe40007ffe0ff */
[----:B------:R-:W-:-:S04]  /*2700*/  MOV R2, RZ ;  /* 0x000000ff00027202 */ /* 0x000fc80000000f00 */
        /* <DEDUP_REMOVED lines=16> */
.L_x_325:
[----:B------:R-:W-:Y:S05]  /*2810*/  BSYNC B0 ;  /* 0x0000000000007941 */ /* 0x000fea0003800000 */
.L_x_323:
[-C--:B------:R-:W-:Y:S01]  /*2820*/  IMAD R7, R35, R19.reuse, RZ ;  /* 0x0000001323077224 */ /* 0x080fe200078e02ff */
[----:B------:R-:W-:Y:S01]  /*2830*/  ULDC.U8 UR5, c[0x0][0x3d9] ;  /* 0x0000f64000057ab9 */ /* 0x000fe20000000000 */
[C---:B------:R-:W-:Y:S01]  /*2840*/  IMAD.WIDE.U32 R24, R34.reuse, R19, RZ ;  /* 0x0000001322187225 */ /* 0x040fe200078e00ff */
[----:B------:R-:W-:Y:S01]  /*2850*/  UISETP.NE.AND UP0, UPT, UR5, URZ, UPT ;  /* 0x0000003f0500728c */ /* 0x000fe2000bf05270 */
[----:B------:R-:W-:Y:S01]  /*2860*/  SHF.R.S32.HI R21, RZ, 0x1f, R28 ;  /* 0x0000001fff157819 */ /* 0x000fe2000001141c */
[----:B------:R-:W-:Y:S01]  /*2870*/  ULDC UR4, c[0x0][0x2c4] ;  /* 0x0000b10000047ab9 */ /* 0x000fe20000000800 */
[----:B------:R-:W-:Y:S01]  /*2880*/  IMAD R7, R34, R18, R7 ;  /* 0x0000001222077224 */ /* 0x000fe200078e0207 */
[----:B------:R-:W-:Y:S01]  /*2890*/  USEL UR4, UR4, 0x1, !UP0 ;  /* 0x0000000104047887 */ /* 0x000fe2000c000000 */
[----:B------:R-:W-:Y:S01]  /*28a0*/  IMAD.WIDE.U32 R34, R24, R17, RZ ;  /* 0x0000001118227225 */ /* 0x000fe200078e00ff */
[----:B------:R-:W-:Y:S02]  /*28b0*/  BSSY B0, `(.L_x_326) ;  /* 0x0000040000007945 */ /* 0x000fe40003800000 */
[----:B------:R-:W-:Y:S01]  /*28c0*/  IADD3 R0, R25, R7, RZ ;  /* 0x0000000719007210 */ /* 0x000fe20007ffe0ff */
[----:B------:R-:W-:Y:S01]  /*28d0*/  IMAD R7, R2, R3, RZ ;  /* 0x0000000302077224 */ /* 0x000fe200078e02ff */
[----:B------:R-:W-:Y:S01]  /*28e0*/  USHF.R.S32.HI UR5, URZ, 0x1f, UR4 ;  /* 0x0000001f3f057899 */ /* 0x000fe20008011404 */
[----:B------:R-:W-:-:S02]  /*28f0*/  IMAD R5, R5, R28, RZ ;  /* 0x0000001c05057224 */ /* 0x000fc400078e02ff */
[----:B------:R-:W-:Y:S01]  /*2900*/  IMAD R25, R0, R17, RZ ;  /* 0x0000001100197224 */ /* 0x000fe200078e02ff */
[----:B------:R-:W-:Y:S01]  /*2910*/  SHF.R.S32.HI R0, RZ, 0x1f, R3 ;  /* 0x0000001fff007819 */ /* 0x000fe20000011403 */
[----:B------:R-:W-:Y:S02]  /*2920*/  IMAD R23, R23, UR4, RZ ;  /* 0x0000000417177c24 */ /* 0x000fe4000f8e02ff */
[----:B------:R-:W-:Y:S02]  /*2930*/  IMAD R25, R16, R24, R25 ;  /* 0x0000001810197224 */ /* 0x000fe400078e0219 */
[----:B------:R-:W-:Y:S02]  /*2940*/  IMAD R7, R0, R36, R7 ;  /* 0x0000002400077224 */ /* 0x000fe400078e0207 */
[----:B------:R-:W-:Y:S01]  /*2950*/  IMAD R21, R21, R32, R5 ;  /* 0x0000002015157224 */ /* 0x000fe200078e0205 */
[----:B------:R-:W-:Y:S01]  /*2960*/  IADD3 R6, R35, R25, RZ ;  /* 0x0000001923067210 */ /* 0x000fe20007ffe0ff */
[----:B------:R-:W-:-:S03]  /*2970*/  IMAD.WIDE.U32 R38, R36, R3, RZ ;  /* 0x0000000324267225 */ /* 0x000fc600078e00ff */
[----:B------:R-:W-:Y:S01]  /*2980*/  LOP3.LUT R0, R43, R6, RZ, 0xfc, !PT ;  /* 0x000000062b007212 */ /* 0x000fe200078efcff */
[----:B------:R-:W-:Y:S01]  /*2990*/  IMAD.WIDE.U32 R32, R32, R28, RZ ;  /* 0x0000001c20207225 */ /* 0x000fe200078e00ff */
[----:B------:R-:W-:Y:S02]  /*29a0*/  IADD3 R7, R39, R7, RZ ;  /* 0x0000000727077210 */ /* 0x000fe40007ffe0ff */
[----:B------:R-:W-:Y:S01]  /*29b0*/  ISETP.NE.U32.AND P0, PT, R0, RZ, PT ;  /* 0x000000ff0000720c */ /* 0x000fe20003f05070 */
[C---:B------:R-:W-:Y:S02]  /*29c0*/  IMAD R23, R22.reuse, UR5, R23 ;  /* 0x0000000516177c24 */ /* 0x040fe4000f8e0217 */
[----:B------:R-:W-:-:S04]  /*29d0*/  IMAD.WIDE.U32 R36, R22, UR4, RZ ;  /* 0x0000000416247c25 */ /* 0x000fc8000f8e00ff */
[----:B------:R-:W-:Y:S01]  /*29e0*/  IMAD R5, R8, R3, RZ ;  /* 0x0000000308057224 */ /* 0x000fe200078e02ff */
[----:B------:R-:W-:Y:S01]  /*29f0*/  IADD3 R8, R37, R23, RZ ;  /* 0x0000001725087210 */ /* 0x000fe20007ffe0ff */
[----:B------:R-:W-:Y:S01]  /*2a00*/  IMAD R4, R4, R3, RZ ;  /* 0x0000000304047224 */ /* 0x000fe200078e02ff */
[----:B------:R-:W-:-:S03]  /*2a10*/  IADD3 R3, R33, R21, RZ ;  /* 0x0000001521037210 */ /* 0x000fc60007ffe0ff */
[----:B------:R-:W-:Y:S05]  /*2a20*/  @!P0 BRA `(.L_x_327) ;  /* 0x0000000000448947 */ /* 0x000fea0003800000 */
[----:B------:R-:W-:Y:S01]  /*2a30*/  IMAD.MOV.U32 R26, RZ, RZ, R42 ;  /* 0x000000ffff1a7224 */ /* 0x000fe200078e002a */
[----:B------:R-:W-:Y:S01]  /*2a40*/  MOV R21, R43 ;  /* 0x0000002b00157202 */ /* 0x000fe20000000f00 */
[----:B------:R-:W-:Y:S01]  /*2a50*/  IMAD.MOV.U32 R24, RZ, RZ, R34 ;  /* 0x000000ffff187224 */ /* 0x000fe200078e0022 */
[----:B------:R-:W-:Y:S02]  /*2a60*/  MOV R22, 0x2a80 ;  /* 0x00002a8000167802 */ /* 0x000fe40000000f00 */
[----:B------:R-:W-:Y:S05]  /*2a70*/  CALL.REL.NOINC `($__internal_6_$__cuda_sm20_div_s64) ;  /* 0x0000001800fc7944 */ /* 0x000fea0003c00000 */
[----:B------:R-:W-:Y:S01]  /*2a80*/  IADD3 R25, P0, RZ, -R0, RZ ;  /* 0x80000000ff197210 */ /* 0x000fe20007f1e0ff */
[----:B------:R-:W-:Y:S01]  /*2a90*/  IMAD.MOV.U32 R41, RZ, RZ, R43 ;  /* 0x000000ffff297224 */ /* 0x000fe200078e002b */
[----:B------:R-:W-:Y:S02]  /*2aa0*/  MOV R40, R42 ;  /* 0x0000002a00287202 */ /* 0x000fe40000000f00 */
[-C--:B------:R-:W-:Y:S02]  /*2ab0*/  IADD3.X R21, RZ, ~R23.reuse, RZ, P0, !PT ;  /* 0x80000017ff157210 */ /* 0x080fe400007fe4ff */
[----:B------:R-:W-:Y:S02]  /*2ac0*/  MOV R42, R0 ;  /* 0x00000000002a7202 */ /* 0x000fe40000000f00 */
[----:B------:R-:W-:Y:S01]  /*2ad0*/  MOV R43, R23 ;  /* 0x00000017002b7202 */ /* 0x000fe20000000f00 */
[-C--:B------:R-:W-:Y:S02]  /*2ae0*/  IMAD R21, R21, R34.reuse, RZ ;  /* 0x0000002215157224 */ /* 0x080fe400078e02ff */
[----:B------:R-:W-:-:S04]  /*2af0*/  IMAD.WIDE.U32 R34, R25, R34, R40 ;  /* 0x0000002219227225 */ /* 0x000fc800078e0028 */
[----:B------:R-:W-:Y:S01]  /*2b00*/  IMAD R21, R6, R25, R21 ;  /* 0x0000001906157224 */ /* 0x000fe200078e0215 */
[----:B------:R-:W-:-:S03]  /*2b10*/  MOV R26, R34 ;  /* 0x00000022001a7202 */ /* 0x000fc60000000f00 */
[----:B------:R-:W-:Y:S01]  /*2b20*/  IMAD.IADD R21, R35, 0x1, R21 ;  /* 0x0000000123157824 */ /* 0x000fe200078e0215 */
[----:B------:R-:W-:Y:S05]  /*2b30*/  BRA `(.L_x_328) ;  /* 0x00000000005c7947 */ /* 0x000fea0003800000 */
.L_x_327:
        /* <DEDUP_REMOVED lines=23> */
.L_x_328:
[----:B------:R-:W-:Y:S05]  /*2cb0*/  BSYNC B0 ;  /* 0x0000000000007941 */ /* 0x000fea0003800000 */
.L_x_326:
        /* <DEDUP_REMOVED lines=19> */
.L_x_330:
[----:B------:R-:W0:Y:S01]  /*2df0*/  I2F.U32.RP R6, R19 ;  /* 0x0000001300067306 */ /* 0x000e220000209000 */
[----:B------:R-:W-:Y:S01]  /*2e00*/  HFMA2.MMA R22, -RZ, RZ, 0, 0 ;  /* 0x00000000ff167435 */ /* 0x000fe200000001ff */
[----:B------:R-:W-:Y:S01]  /*2e10*/  ISETP.NE.U32.AND P0, PT, R19, RZ, PT ;  /* 0x000000ff1300720c */ /* 0x000fe20003f05070 */
[----:B------:R-:W-:Y:S01]  /*2e20*/  HFMA2.MMA R45, -RZ, RZ, 0, 0 ;  /* 0x00000000ff2d7435 */ /* 0x000fe200000001ff */
[----:B------:R-:W-:-:S04]  /*2e30*/  MOV R18, RZ ;  /* 0x000000ff00127202 */ /* 0x000fc80000000f00 */
        /* <DEDUP_REMOVED lines=17> */
.L_x_331:
[----:B------:R-:W-:Y:S05]  /*2f50*/  BSYNC B0 ;  /* 0x0000000000007941 */ /* 0x000fea0003800000 */
.L_x_329:
        /* <DEDUP_REMOVED lines=14> */
[----:B------:R-:W-:-:S03]  /*3040*/  MOV R25, R45 ;  /* 0x0000002d00197202 */ /* 0x000fc60000000f00 */
[----:B------:R-:W-:Y:S02]  /*3050*/  IMAD R19, R2, R17, RZ ;  /* 0x0000001102137224 */ /* 0x000fe400078e02ff */
[----:B------:R-:W-:-:S04]  /*3060*/  IMAD.WIDE.U32 R24, R17, R6, R24 ;  /* 0x0000000611187225 */ /* 0x000fc800078e0018 */
[----:B------:R-:W-:Y:S02]  /*3070*/  IMAD R19, R16, R6, R19 ;  /* 0x0000000610137224 */ /* 0x000fe400078e0213 */
[----:B------:R-:W-:-:S03]  /*3080*/  IMAD.MOV.U32 R2, RZ, RZ, R24 ;  /* 0x000000ffff027224 */ /* 0x000fc600078e0018 */
[----:B------:R-:W-:Y:S01]  /*3090*/  IADD3 R19, R25, R19, RZ ;  /* 0x0000001319137210 */ /* 0x000fe20007ffe0ff */
[----:B------:R-:W-:Y:S05]  /*30a0*/  BRA `(.L_x_334) ;  /* 0x00000000005c7947 */ /* 0x000fea0003800000 */
.L_x_333:
        /* <DEDUP_REMOVED lines=23> */
.L_x_334:
[----:B------:R-:W-:Y:S05]  /*3220*/  BSYNC B0 ;  /* 0x0000000000007941 */ /* 0x000fea0003800000 */
.L_x_332:
        /* <DEDUP_REMOVED lines=13> */
[----:B------:R-:W-:Y:S02]  /*3300*/  IMAD R21, R21, R34, R0 ;  /* 0x0000002215157224 */ /* 0x000fe400078e0200 */
[----:B------:R-:W-:-:S04]  /*3310*/  IMAD.WIDE.U32 R44, R22, R10, RZ ;  /* 0x0000000a162c7225 */ /* 0x000fc800078e00ff */
[----:B------:R-:W-:Y:S01]  /*3320*/  IMAD.WIDE.U32 R18, R2, R4, RZ ;  /* 0x0000000402127225 */ /* 0x000fe200078e00ff */
[----:B------:R-:W-:-:S03]  /*3330*/  IADD3 R17, R45, R17, RZ ;  /* 0x000000112d117210 */ /* 0x000fc60007ffe0ff */
        /* <DEDUP_REMOVED lines=13> */
[-C--:B------:R-:W-:Y:S02]  /*3410*/  IADD3.X R2, RZ, ~R23.reuse, RZ, P0, !PT ;  /* 0x80000017ff027210 */ /* 0x080fe400007fe4ff */
        /* <DEDUP_REMOVED lines=8> */
.L_x_336:
        /* <DEDUP_REMOVED lines=23> */
.L_x_337:
[----:B------:R-:W-:Y:S05]  /*3610*/  BSYNC B0 ;  /* 0x0000000000007941 */ /* 0x000fea0003800000 */
.L_x_335:
[----:B------:R-:W-:Y:S01]  /*3620*/  LOP3.LUT R0, R43, R12, RZ, 0xfc, !PT ;  /* 0x0000000c2b007212 */ /* 0x000fe200078efcff */
[----:B------:R-:W-:Y:S01]  /*3630*/  IMAD R47, R11, R28, RZ ;  /* 0x0000001c0b2f7224 */ /* 0x000fe200078e02ff */
[----:B------:R-:W-:Y:S02]  /*3640*/  BSSY B0, `(.L_x_338) ;  /* 0x000002d000007945 */ /* 0x000fe40003800000 */
[----:B------:R-:W-:Y:S01]  /*3650*/  ISETP.NE.U32.AND P0, PT, R0, RZ, PT ;  /* 0x000000ff0000720c */ /* 0x000fe20003f05070 */
        /* <DEDUP_REMOVED lines=20> */
.L_x_339:
        /* <DEDUP_REMOVED lines=23> */
.L_x_340:
[----:B------:R-:W-:Y:S05]  /*3910*/  BSYNC B0 ;  /* 0x0000000000007941 */ /* 0x000fea0003800000 */
.L_x_338:
        /* <DEDUP_REMOVED lines=21> */
.L_x_316:
[----:B------:R-:W-:Y:S02]  /*3a70*/  ULDC.64 UR4, c[0x0][0x2b0] ;  /* 0x0000ac0000047ab9 */ /* 0x000fe40000000a00 */
[----:B------:R-:W-:-:S04]  /*3a80*/  LEA R2, P0, R32, UR4, 0x2 ;  /* 0x0000000420027c11 */ /* 0x000fc8000f8010ff */
[----:B------:R-:W-:-:S05]  /*3a90*/  LEA.HI.X R3, R32, UR5, R33, 0x2, P0 ;  /* 0x0000000520037c11 */ /* 0x000fca00080f1421 */
[----:B------:R0:W-:Y:S04]  /*3aa0*/  STG.E desc[UR8][R2.64], R27 ;  /* 0x0000001b02007986 */ /* 0x0001e8000c101908 */
.L_x_315:
[----:B------:R-:W-:Y:S05]  /*3ab0*/  BSYNC B1 ;  /* 0x0000000000017941 */ /* 0x000fea0003800000 */
.L_x_314:
[----:B------:R-:W2:Y:S01]  /*3ac0*/  S2R R5, SR_TID.X ;  /* 0x0000000000057919 */ /* 0x000ea20000002100 */
[----:B01----:R-:W0:Y:S01]  /*3ad0*/  LDC R2, c[0x0][0x3c4] ;  /* 0x0000f100ff027b82 */ /* 0x003e220000000800 */
[----:B------:R-:W-:Y:S01]  /*3ae0*/  BSSY B0, `(.L_x_341) ;  /* 0x0000014000007945 */ /* 0x000fe20003800000 */
[-C--:B--2---:R-:W-:Y:S02]  /*3af0*/  LEA.HI R4, R5, R5.reuse, RZ, 0x1 ;  /* 0x0000000505047211 */ /* 0x084fe400078f08ff */
[----:B------:R-:W-:Y:S02]  /*3b00*/  SHF.R.S32.HI R26, RZ, 0x1f, R5 ;  /* 0x0000001fff1a7819 */ /* 0x000fe40000011405 */
[----:B------:R-:W-:Y:S02]  /*3b10*/  LOP3.LUT R0, R4, 0xfffffffe, RZ, 0xc0, !PT ;  /* 0xfffffffe04007812 */ /* 0x000fe400078ec0ff */
[----:B------:R-:W-:-:S03]  /*3b20*/  LEA.HI R26, R26, R5, RZ, 0x5 ;  /* 0x000000051a1a7211 */ /* 0x000fc600078f28ff */
[----:B------:R-:W-:-:S05]  /*3b30*/  IMAD.IADD R3, R5, 0x1, -R0 ;  /* 0x0000000105037824 */ /* 0x000fca00078e0a00 */
[----:B0-----:R-:W-:-:S04]  /*3b40*/  ISETP.GE.AND P0, PT, R3, R2, PT ;  /* 0x000000020300720c */ /* 0x001fc80003f06270 */
[----:B------:R-:W-:-:S13]  /*3b50*/  ISETP.GT.OR P0, PT, R5, 0x7, P0 ;  /* 0x000000070500780c */ /* 0x000fda0000704670 */
[----:B------:R-:W-:Y:S05]  /*3b60*/  @P0 BRA `(.L_x_342) ;  /* 0x00000000002c0947 */ /* 0x000fea0003800000 */
[----:B------:R-:W0:Y:S01]  /*3b70*/  S2R R0, SR_CgaCtaId ;  /* 0x0000000000007919 */ /* 0x000e220000008800 */
[----:B------:R-:W-:Y:S01]  /*3b80*/  FADD.FTZ R6, -R27, R30 ;  /* 0x0000001e1b067221 */ /* 0x000fe20000010100 */
[----:B------:R-:W-:Y:S02]  /*3b90*/  MOV R7, 0x400 ;  /* 0x0000040000077802 */ /* 0x000fe40000000f00 */
[----:B------:R-:W-:Y:S01]  /*3ba0*/  SHF.L.U32 R4, R4, 0x1, RZ ;  /* 0x0000000104047819 */ /* 0x000fe200000006ff */
[----:B------:R-:W-:-:S06]  /*3bb0*/  FMUL.FTZ R6, R6, 1.4426950216293334961 ;  /* 0x3fb8aa3b06067820 */ /* 0x000fcc0000410000 */
[----:B------:R-:W1:Y:S01]  /*3bc0*/  MUFU.EX2 R6, R6 ;  /* 0x0000000600067308 */ /* 0x000e620000000800 */
[----:B0-----:R-:W-:-:S05]  /*3bd0*/  LEA R0, R0, R7, 0x18 ;  /* 0x0000000700007211 */ /* 0x001fca00078ec0ff */
[----:B------:R-:W-:Y:S01]  /*3be0*/  IMAD R0, R3, 0x14, R0 ;  /* 0x0000001403007824 */ /* 0x000fe200078e0200 */
[----:B------:R-:W-:-:S04]  /*3bf0*/  LOP3.LUT R3, R4, 0xfffffffc, RZ, 0xc0, !PT ;  /* 0xfffffffc04037812 */ /* 0x000fc800078ec0ff */
[----:B------:R-:W-:-:S05]  /*3c00*/  IADD3 R3, R0, R3, RZ ;  /* 0x0000000300037210 */ /* 0x000fca0007ffe0ff */
[----:B-1----:R0:W-:Y:S02]  /*3c10*/  STS [R3], R6 ;  /* 0x0000000603007388 */ /* 0x0021e40000000800 */
.L_x_342:
[----:B------:R-:W-:Y:S05]  /*3c20*/  BSYNC B0 ;  /* 0x0000000000007941 */ /* 0x000fea0003800000 */
.L_x_341:
        /* <DEDUP_REMOVED lines=39> */
.L_x_346:
        /* <DEDUP_REMOVED lines=15> */
.L_x_345:
[----:B------:R-:W-:Y:S05]  /*3f90*/  BSYNC B0 ;  /* 0x0000000000007941 */ /* 0x000fea0003800000 */
.L_x_344:
        /* <DEDUP_REMOVED lines=12> */
.L_x_343:
[----:B------:R-:W-:-:S04]  /*4060*/  IADD3 R26, R26, UR7, RZ ;  /* 0x000000071a1a7c10 */ /* 0x000fc8000fffe0ff */
[----:B------:R-:W-:-:S13]  /*4070*/  ISETP.GE.AND P0, PT, R26, R20, PT ;  /* 0x000000141a00720c */ /* 0x000fda0003f06270 */
[----:B------:R-:W-:Y:S05]  /*4080*/  @P0 EXIT ;  /* 0x000000000000094d */ /* 0x000fea0003800000 */
[-C--:B------:R-:W-:Y:S01]  /*4090*/  IABS R14, R11.reuse ;  /* 0x0000000b000e7213 */ /* 0x080fe20000000000 */
[----:B------:R-:W0:Y:S01]  /*40a0*/  LDC R10, c[0x0][0x2c4] ;  /* 0x0000b100ff0a7b82 */ /* 0x000e220000000800 */
[----:B------:R-:W-:Y:S01]  /*40b0*/  IABS R16, R26 ;  /* 0x0000001a00107213 */ /* 0x000fe20000000000 */
[----:B------:R-:W-:Y:S01]  /*40c0*/  ULDC UR6, c[0x0][0x2d0] ;  /* 0x0000b40000067ab9 */ /* 0x000fe20000000800 */
[----:B------:R-:W1:Y:S01]  /*40d0*/  I2F.RP R12, R14 ;  /* 0x0000000e000c7306 */ /* 0x000e620000209400 */
[----:B------:R-:W-:Y:S01]  /*40e0*/  IABS R15, R11 ;  /* 0x0000000b000f7213 */ /* 0x000fe20000000000 */
[----:B------:R-:W-:Y:S01]  /*40f0*/  ULDC.64 UR4, c[0x0][0x290] ;  /* 0x0000a40000047ab9 */ /* 0x000fe20000000a00 */
[----:B------:R-:W-:Y:S02]  /*4100*/  F2FP.F16.F32.PACK_AB R0, R0, R3 ;  /* 0x000000030000723e */ /* 0x000fe400000000ff */
[----:B------:R-:W-:Y:S01]  /*4110*/  F2FP.F16.F32.PACK_AB R5, R2, R5 ;  /* 0x000000050205723e */ /* 0x000fe200000000ff */
[----:B------:R-:W-:-:S02]  /*4120*/  IMAD.MOV R15, RZ, RZ, -R15 ;  /* 0x000000ffff0f7224 */ /* 0x000fc400078e0a0f */
[----:B------:R-:W-:Y:S01]  /*4130*/  IMAD.MOV.U32 R2, RZ, RZ, R0 ;  /* 0x000000ffff027224 */ /* 0x000fe200078e0000 */
[----:B------:R-:W-:Y:S01]  /*4140*/  MOV R3, R5 ;  /* 0x0000000500037202 */ /* 0x000fe20000000f00 */
[----:B-1----:R-:W1:Y:S02]  /*4150*/  MUFU.RCP R18, R12 ;  /* 0x0000000c00127308 */ /* 0x002e640000001000 */
[----:B-1----:R-:W-:-:S06]  /*4160*/  VIADD R18, R18, 0xffffffe ;  /* 0x0ffffffe12127836 */ /* 0x002fcc0000000000 */
[----:B------:R1:W2:Y:S02]  /*4170*/  F2I.FTZ.U32.TRUNC.NTZ R19, R18 ;  /* 0x0000001200137305 */ /* 0x0002a4000021f000 */
[----:B-1----:R-:W-:Y:S01]  /*4180*/  HFMA2.MMA R18, -RZ, RZ, 0, 0 ;  /* 0x00000000ff127435 */ /* 0x002fe200000001ff */
[----:B--2---:R-:W-:-:S04]  /*4190*/  IMAD.MOV R8, RZ, RZ, -R19 ;  /* 0x000000ffff087224 */ /* 0x004fc800078e0a13 */
[----:B------:R-:W-:Y:S01]  /*41a0*/  IMAD R13, R8, R14, RZ ;  /* 0x0000000e080d7224 */ /* 0x000fe200078e02ff */
[----:B0-----:R-:W-:-:S04]  /*41b0*/  IABS R8, R10 ;  /* 0x0000000a00087213 */ /* 0x001fc80000000000 */
[----:B------:R-:W-:-:S06]  /*41c0*/  IMAD.HI.U32 R13, R19, R13, R18 ;  /* 0x0000000d130d7227 */ /* 0x000fcc00078e0012 */
[----:B------:R-:W-:Y:S02]  /*41d0*/  IMAD.HI.U32 R12, R13, R16, RZ ;  /* 0x000000100d0c7227 */ /* 0x000fe400078e00ff */
[----:B------:R-:W0:Y:S02]  /*41e0*/  I2F.RP R13, R8 ;  /* 0x00000008000d7306 */ /* 0x000e240000209400 */
[----:B------:R-:W-:-:S05]  /*41f0*/  IMAD R15, R12, R15, R16 ;  /* 0x0000000f0c0f7224 */ /* 0x000fca00078e0210 */
[----:B------:R-:W-:Y:S01]  /*4200*/  ISETP.GT.U32.AND P1, PT, R14, R15, PT ;  /* 0x0000000f0e00720c */ /* 0x000fe20003f24070 */
[----:B0-----:R-:W0:-:S12]  /*4210*/  MUFU.RCP R13, R13 ;  /* 0x0000000d000d7308 */ /* 0x001e180000001000 */
[----:B------:R-:W-:Y:S01]  /*4220*/  @!P1 IMAD.IADD R15, R15, 0x1, -R14 ;  /* 0x000000010f0f9824 */ /* 0x000fe200078e0a0e */
[----:B------:R-:W-:Y:S02]  /*4230*/  @!P1 IADD3 R12, R12, 0x1, RZ ;  /* 0x000000010c0c9810 */ /* 0x000fe40007ffe0ff */
[----:B------:R-:W-:Y:S02]  /*4240*/  ISETP.NE.AND P1, PT, R11, RZ, PT ;  /* 0x000000ff0b00720c */ /* 0x000fe40003f25270 */
[----:B------:R-:W-:Y:S02]  /*4250*/  ISETP.GE.U32.AND P2, PT, R15, R14, PT ;  /* 0x0000000e0f00720c */ /* 0x000fe40003f46070 */
[----:B------:R-:W-:-:S04]  /*4260*/  LOP3.LUT R14, R26, R11, RZ, 0x3c, !PT ;  /* 0x0000000b1a0e7212 */ /* 0x000fc800078e3cff */
[----:B------:R-:W-:Y:S01]  /*4270*/  ISETP.GE.AND P0, PT, R14, RZ, PT ;  /* 0x000000ff0e00720c */ /* 0x000fe20003f06270 */
[----:B0-----:R-:W-:-:S04]  /*4280*/  VIADD R14, R13, 0xffffffe ;  /* 0x0ffffffe0d0e7836 */ /* 0x001fc80000000000 */
[----:B------:R-:W0:Y:S02]  /*4290*/  F2I.FTZ.U32.TRUNC.NTZ R15, R14 ;  /* 0x0000000e000f7305 */ /* 0x000e24000021f000 */
[----:B------:R-:W-:-:S06]  /*42a0*/  @P2 VIADD R12, R12, 0x1 ;  /* 0x000000010c0c2836 */ /* 0x000fcc0000000000 */
[----:B------:R-:W-:Y:S02]  /*42b0*/  @!P0 IADD3 R12, -R12, RZ, RZ ;  /* 0x000000ff0c0c8210 */ /* 0x000fe40007ffe1ff */
[----:B------:R-:W-:Y:S01]  /*42c0*/  @!P1 LOP3.LUT R12, RZ, R11, RZ, 0x33, !PT ;  /* 0x0000000bff0c9212 */ /* 0x000fe200078e33ff */
[----:B0-----:R-:W-:Y:S01]  /*42d0*/  IMAD.MOV R13, RZ, RZ, -R15 ;  /* 0x000000ffff0d7224 */ /* 0x001fe200078e0a0f */
[----:B------:R-:W-:-:S03]  /*42e0*/  MOV R14, RZ ;  /* 0x000000ff000e7202 */ /* 0x000fc60000000f00 */
[----:B------:R-:W-:Y:S02]  /*42f0*/  IMAD R17, R12, R11, RZ ;  /* 0x0000000b0c117224 */ /* 0x000fe400078e02ff */
[----:B------:R-:W-:Y:S02]  /*4300*/  IMAD R13, R13, R8, RZ ;  /* 0x000000080d0d7224 */ /* 0x000fe400078e02ff */
[----:B------:R-:W-:Y:S02]  /*4310*/  IMAD.IADD R19, R26, 0x1, -R17 ;  /* 0x000000011a137824 */ /* 0x000fe400078e0a11 */
[----:B------:R-:W-:-:S03]  /*4320*/  IMAD.HI.U32 R13, R15, R13, R14 ;  /* 0x0000000d0f0d7227 */ /* 0x000fc600078e000e */
[----:B------:R-:W-:Y:S02]  /*4330*/  IABS R11, R19 ;  /* 0x00000013000b7213 */ /* 0x000fe40000000000 */
[----:B------:R-:W-:-:S03]  /*4340*/  LOP3.LUT R19, R19, R10, RZ, 0x3c, !PT ;  /* 0x0000000a13137212 */ /* 0x000fc600078e3cff */
[----:B------:R-:W-:Y:S01]  /*4350*/  IMAD.HI.U32 R14, R13, R11, RZ ;  /* 0x0000000b0d0e7227 */ /* 0x000fe200078e00ff */
[----:B------:R-:W-:-:S03]  /*4360*/  ISETP.GE.AND P1, PT, R19, RZ, PT ;  /* 0x000000ff1300720c */ /* 0x000fc60003f26270 */
[----:B------:R-:W-:Y:S02]  /*4370*/  IMAD.MOV R13, RZ, RZ, -R14 ;  /* 0x000000ffff0d7224 */ /* 0x000fe400078e0a0e */
[----:B------:R-:W-:-:S04]  /*4380*/  IMAD.WIDE.U32 R18, R12, UR4, RZ ;  /* 0x000000040c127c25 */ /* 0x000fc8000f8e00ff */
[----:B------:R-:W-:Y:S01]  /*4390*/  IMAD R11, R8, R13, R11 ;  /* 0x0000000d080b7224 */ /* 0x000fe200078e020b */
[----:B------:R-:W-:-:S04]  /*43a0*/  SHF.R.S32.HI R13, RZ, 0x1f, R12 ;  /* 0x0000001fff0d7819 */ /* 0x000fc8000001140c */
[----:B------:R-:W-:Y:S01]  /*43b0*/  ISETP.GT.U32.AND P0, PT, R8, R11, PT ;  /* 0x0000000b0800720c */ /* 0x000fe20003f04070 */
[----:B------:R-:W-:-:S04]  /*43c0*/  IMAD R13, R13, UR4, RZ ;  /* 0x000000040d0d7c24 */ /* 0x000fc8000f8e02ff */
[----:B------:R-:W-:Y:S01]  /*43d0*/  IMAD R13, R12, UR5, R13 ;  /* 0x000000050c0d7c24 */ /* 0x000fe2000f8e020d */
[----:B------:R-:W-:Y:S01]  /*43e0*/  ULDC.64 UR4, c[0x0][0x2a0] ;  /* 0x0000a80000047ab9 */ /* 0x000fe20000000a00 */
[----:B------:R-:W-:-:S03]  /*43f0*/  IMAD.MOV.U32 R12, RZ, RZ, R18 ;  /* 0x000000ffff0c7224 */ /* 0x000fc600078e0012 */
[----:B------:R-:W-:-:S03]  /*4400*/  IADD3 R13, R19, R13, RZ ;  /* 0x0000000d130d7210 */ /* 0x000fc60007ffe0ff */
[----:B------:R-:W-:Y:S01]  /*4410*/  @!P0 IMAD.IADD R11, R11, 0x1, -R8 ;  /* 0x000000010b0b8824 */ /* 0x000fe200078e0a08 */
[----:B------:R-:W-:Y:S02]  /*4420*/  @!P0 IADD3 R14, R14, 0x1, RZ ;  /* 0x000000010e0e8810 */ /* 0x000fe40007ffe0ff */
[----:B------:R-:W-:Y:S02]  /*4430*/  ISETP.NE.AND P0, PT, R10, RZ, PT ;  /* 0x000000ff0a00720c */ /* 0x000fe40003f05270 */
[----:B------:R-:W-:-:S13]  /*4440*/  ISETP.GE.U32.AND P2, PT, R11, R8, PT ;  /* 0x000000080b00720c */ /* 0x000fda0003f46070 */
        /* <DEDUP_REMOVED lines=34> */
        .weak           $__internal_6_$__cuda_sm20_div_s64
        .type           $__internal_6_$__cuda_sm20_div_s64,@function
        .size           $__internal_6_$__cuda_sm20_div_s64,(.L_x_8844 - $__internal_6_$__cuda_sm20_div_s64)
$__internal_6_$__cuda_sm20_div_s64:
        /* <DEDUP_REMOVED lines=34> */
[----:B------:R-:W-:Y:S01]  /*4890*/  IADD3.X R2, R2, R25, RZ, P0, !PT ;  /* 0x0000001902027210 */ /* 0x000fe200007fe4ff */
[----:B------:R-:W-:-:S03]  /*48a0*/  IMAD.MOV.U32 R49, RZ, RZ, RZ ;  /* 0x000000ffff317224 */ /* 0x000fc600078e00ff */
        /* <DEDUP_REMOVED lines=47> */
[----:B------:R-:W-:Y:S06]  /*4ba0*/  RET.REL.NODEC R40 `(_ZN5flash32flash_fwd_splitkv_combine_kernelI23Flash_fwd_kernel_traitsILi256ELi64ELi64ELi4ELb0ELb0EN7cutlass6half_tE19Flash_kernel_traitsILi256ELi64ELi64ELi4ES3_EELi4ELi1ELb0EEEvNS_16Flash_fwd_paramsE) ;  /* 0xffffffb428147950 */ /* 0x000fec0003c3ffff */
.L_x_347:
        /* <DEDUP_REMOVED lines=13> */
.L_x_8844:


//--------------------- .text._ZN5flash32flash_fwd_splitkv_combine_kernelI23Flash_fwd_kernel_traitsILi256ELi64ELi64ELi4ELb0ELb0EN7cutlass6half_tE19Flash_kernel_traitsILi256ELi64ELi64ELi4ES3_EELi4ELi7ELb1EEEvNS_16Flash_fwd_paramsE --------------------------
	.section	.text._ZN5flash32flash_fwd_splitkv_combine_kernelI23Flash_fwd_kernel_traitsILi256ELi64ELi64ELi4ELb0ELb0EN7cutlass6half_tE19Flash_kernel_traitsILi256ELi64ELi64ELi4ES3_EELi4ELi7ELb1EEEvNS_16Flash_fwd_paramsE,"ax",@progbits
	.align	128
        .global         _ZN5flash32flash_fwd_splitkv_combine_kernelI23Flash_fwd_kernel_traitsILi256ELi64ELi64ELi4ELb0ELb0EN7cutlass6half_tE19Flash_kernel_traitsILi256ELi64ELi64ELi4ES3_EELi4ELi7ELb1EEEvNS_16Flash_fwd_paramsE
        .type           _ZN5flash32flash_fwd_splitkv_combine_kernelI23Flash_fwd_kernel_traitsILi256ELi64ELi64ELi4ELb0ELb0EN7cutlass6half_tE19Flash_kernel_traitsILi256ELi64ELi64ELi4ES3_EELi4ELi7ELb1EEEvNS_16Flash_fwd_paramsE,@function
        .size           _ZN5flash32flash_fwd_splitkv_combine_kernelI23Flash_fwd_kernel_traitsILi256ELi64ELi64ELi4ELb0ELb0EN7cutlass6half_tE19Flash_kernel_traitsILi256ELi64ELi64ELi4ES3_EELi4ELi7ELb1EEEvNS_16Flash_fwd_paramsE,(.L_x_8845 - _ZN5flash32flash_fwd_splitkv_combine_kernelI23Flash_fwd_kernel_traitsILi256ELi64ELi64ELi4ELb0ELb0EN7cutlass6half_tE19Flash_kernel_traitsILi256ELi64ELi64ELi4ES3_EELi4ELi7ELb1EEEvNS_16Flash_fwd_paramsE)
        .other          _ZN5flash32flash_fwd_splitkv_combine_kernelI23Flash_fwd_kernel_traitsILi256ELi64ELi64ELi4ELb0ELb0EN7cutlass6half_tE19Flash_kernel_traitsILi256ELi64ELi64ELi4ES3_EELi4ELi7ELb1EEEvNS_16Flash_fwd_paramsE,@"STO_CUDA_ENTRY STV_DEFAULT"
_ZN5flash32flash_fwd_splitkv_combine_kernelI23Flash_fwd_kernel_traitsILi256ELi64ELi64ELi4ELb0ELb0EN7cutlass6half_tE19Flash_kernel_traitsILi256ELi64ELi64ELi4ES3_EELi4ELi7ELb1EEEvNS_16Flash_fwd_paramsE:
.text._ZN5flash32flash_fwd_splitkv_combine_kernelI23Flash_fwd_kernel_traitsILi256ELi64ELi64ELi4ELb0ELb0EN7cutlass6half_tE19Flash_kernel_traitsILi256ELi64ELi64ELi4ES3_EELi4ELi7ELb1EEEvNS_16Flash_fwd_paramsE:
        /* <DEDUP_REMOVED lines=23> */
[----:B------:R-:W-:Y:S05]  /*0170*/  CALL.REL.NOINC `($__internal_7_$__cuda_sm20_div_s64) ;  /* 0x0000004c00947944 */ /* 0x000fea0003c00000 */
[----:B------:R-:W-:Y:S05]  /*0180*/  BRA `(.L_x_349) ;  /* 0x00000000004c7947 */ /* 0x000fea0003800000 */
.L_x_348:
        /* <DEDUP_REMOVED lines=19> */
.L_x_349:
        /* <DEDUP_REMOVED lines=13> */
[----:B------:R-:W-:Y:S05]  /*0390*/  CALL.REL.NOINC `($__internal_7_$__cuda_sm20_div_s64) ;  /* 0x0000004c000c7944 */ /* 0x000fea0003c00000 */
[----:B------:R-:W-:Y:S02]  /*03a0*/  MOV R6, R22 ;  /* 0x0000001600067202 */ /* 0x000fe40000000f00 */
[----:B------:R-:W-:Y:S01]  /*03b0*/  MOV R7, R23 ;  /* 0x0000001700077202 */ /* 0x000fe20000000f00 */
[----:B------:R-:W-:Y:S05]  /*03c0*/  BRA `(.L_x_352) ;  /* 0x00000000004c7947 */ /* 0x000fea0003800000 */
.L_x_351:
        /* <DEDUP_REMOVED lines=19> */
.L_x_352:
[----:B------:R-:W-:Y:S05]  /*0500*/  BSYNC B0 ;  /* 0x0000000000007941 */ /* 0x000fea0003800000 */
.L_x_350:
        /* <DEDUP_REMOVED lines=54> */
[----:B------:R-:W-:Y:S02]  /*0870*/  MOV R36, R22 ;  /* 0x0000001600247202 */ /* 0x000fe40000000f00 */
[----:B------:R-:W-:Y:S01]  /*0880*/  MOV R37, R23 ;  /* 0x0000001700257202 */ /* 0x000fe20000000f00 */
[----:B------:R-:W-:Y:S05]  /*0890*/  BRA `(.L_x_355) ;  /* 0x00000000004c7947 */ /* 0x000fea0003800000 */
.L_x_354:
        /* <DEDUP_REMOVED lines=19> */
.L_x_355:
[----:B------:R-:W-:Y:S05]  /*09d0*/  BSYNC B0 ;  /* 0x0000000000007941 */ /* 0x000fea0003800000 */
.L_x_353:
        /* <DEDUP_REMOVED lines=105> */
.L_x_357:
        /* <DEDUP_REMOVED lines=20> */
.L_x_358:
[----:B------:R-:W-:Y:S05]  /*11b0*/  BSYNC B0 ;  /* 0x0000000000007941 */ /* 0x000fea0003800000 */
.L_x_356:
        /* <DEDUP_REMOVED lines=115> */
.L_x_360:
        /* <DEDUP_REMOVED lines=19> */
.L_x_361:
[----:B------:R-:W-:Y:S05]  /*1a20*/  BSYNC B0 ;  /* 0x0000000000007941 */ /* 0x000fea0003800000 */
.L_x_359:
        /* <DEDUP_REMOVED lines=181> */
.L_x_366:
        /* <DEDUP_REMOVED lines=22> */
.L_x_367:
[----:B------:R-:W-:Y:S05]  /*26e0*/  BSYNC B0 ;  /* 0x0000000000007941 */ /* 0x000fea0003800000 */
.L_x_365:
[----:B------:R-:W-:Y:S01]  /*26f0*/  LOP3.LUT R19, R17, R0, RZ, 0xfc, !PT ;  /* 0x0000000011137212 */ /* 0x000fe200078efcff */
[----:B------:R-:W-:Y:S03]  /*2700*/  BSSY B0, `(.L_x_368) ;  /* 0x0000028000007945 */ /* 0x000fe60003800000 */
[----:B------:R-:W-:-:S13]  /*2710*/  ISETP.NE.U32.AND P0, PT, R19, RZ, PT ;  /* 0x000000ff1300720c */ /* 0x000fda0003f05070 */
[----:B------:R-:W-:Y:S05]  /*2720*/  @!P0 BRA `(.L_x_369) ;  /* 0x00000000003c8947 */ /* 0x000fea0003800000 */
[----:B------:R-:W-:Y:S01]  /*2730*/  IMAD.MOV.U32 R26, RZ, RZ, R27 ;  /* 0x000000ffff1a7224 */ /* 0x000fe200078e001b */
[----:B------:R-:W-:Y:S02]  /*2740*/  MOV R25, R0 ;  /* 0x0000000000197202 */ /* 0x000fe40000000f00 */
[----:B------:R-:W-:Y:S02]  /*2750*/  MOV R24, 0x2770 ;  /* 0x0000277000187802 */ /* 0x000fe40000000f00 */
[----:B------:R-:W-:Y:S05]  /*2760*/  CALL.REL.NOINC `($__internal_7_$__cuda_sm20_div_s64) ;  /* 0x0000002800187944 */ /* 0x000fea0003c00000 */
        /* <DEDUP_REMOVED lines=11> */
.L_x_369:
        /* <DEDUP_REMOVED lines=22> */
.L_x_370:
[----:B------:R-:W-:Y:S05]  /*2980*/  BSYNC B0 ;  /* 0x0000000000007941 */ /* 0x000fea0003800000 */
.L_x_368:
        /* <DEDUP_REMOVED lines=11> */
[----:B------:R-:W-:Y:S05]  /*2a40*/  CALL.REL.NOINC `($__internal_7_$__cuda_sm20_div_s64) ;  /* 0x0000002400607944 */ /* 0x000fea0003c00000 */
[----:B------:R-:W-:-:S04]  /*2a50*/  IADD3 R17, P0, RZ, -R22, RZ ;  /* 0x80000016ff117210 */ /* 0x000fc80007f1e0ff */
[----:B------:R-:W-:Y:S01]  /*2a60*/  IADD3.X R18, RZ, ~R23, RZ, P0, !PT ;  /* 0x80000017ff127210 */ /* 0x000fe200007fe4ff */
[----:B------:R-:W-:-:S04]  /*2a70*/  IMAD.WIDE.U32 R42, R5, R17, R42 ;  /* 0x00000011052a7225 */ /* 0x000fc800078e002a */
[----:B------:R-:W-:-:S04]  /*2a80*/  IMAD R18, R18, R5, RZ ;  /* 0x0000000512127224 */ /* 0x000fc800078e02ff */
[----:B------:R-:W-:-:S05]  /*2a90*/  IMAD R4, R4, R17, R18 ;  /* 0x0000001104047224 */ /* 0x000fca00078e0212 */
[----:B------:R-:W-:Y:S01]  /*2aa0*/  IADD3 R4, R43, R4, RZ ;  /* 0x000000042b047210 */ /* 0x000fe20007ffe0ff */
[----:B------:R-:W-:Y:S05]  /*2ab0*/  BRA `(.L_x_373) ;  /* 0x0000000000587947 */ /* 0x000fea0003800000 */
.L_x_372:
        /* <DEDUP_REMOVED lines=22> */
.L_x_373:
[----:B------:R-:W-:Y:S05]  /*2c20*/  BSYNC B0 ;  /* 0x0000000000007941 */ /* 0x000fea0003800000 */
.L_x_371:
        /* <DEDUP_REMOVED lines=38> */
[----:B------:R-:W-:Y:S05]  /*2e90*/  CALL.REL.NOINC `($__internal_7_$__cuda_sm20_div_s64) ;  /* 0x00000020004c7944 */ /* 0x000fea0003c00000 */
        /* <DEDUP_REMOVED lines=12> */
.L_x_375:
        /* <DEDUP_REMOVED lines=23> */
.L_x_376:
[----:B------:R-:W-:Y:S05]  /*30d0*/  BSYNC B0 ;  /* 0x0000000000007941 */ /* 0x000fea0003800000 */
.L_x_374:
        /* <DEDUP_REMOVED lines=18> */
.L_x_378:
        /* <DEDUP_REMOVED lines=22> */
.L_x_379:
[----:B------:R-:W-:Y:S05]  /*3360*/  BSYNC B0 ;  /* 0x0000000000007941 */ /* 0x000fea0003800000 */
.L_x_377:
        /* <DEDUP_REMOVED lines=22> */
.L_x_381:
        /* <DEDUP_REMOVED lines=23> */
.L_x_382:
[----:B------:R-:W-:Y:S05]  /*3640*/  BSYNC B0 ;  /* 0x0000000000007941 */ /* 0x000fea0003800000 */
.L_x_380:
        /* <DEDUP_REMOVED lines=39> */
.L_x_384:
        /* <DEDUP_REMOVED lines=23> */
.L_x_385:
[----:B------:R-:W-:Y:S05]  /*3a30*/  BSYNC B0 ;  /* 0x0000000000007941 */ /* 0x000fea0003800000 */
.L_x_383:
        /* <DEDUP_REMOVED lines=29> */
.L_x_387:
        /* <DEDUP_REMOVED lines=23> */
.L_x_388:
[----:B------:R-:W-:Y:S05]  /*3d80*/  BSYNC B0 ;  /* 0x0000000000007941 */ /* 0x000fea0003800000 */
.L_x_386:
        /* <DEDUP_REMOVED lines=21> */
.L_x_364:
[----:B------:R-:W-:Y:S02]  /*3ee0*/  ULDC.64 UR4, c[0x0][0x2b0] ;  /* 0x0000ac0000047ab9 */ /* 0x000fe40000000a00 */
[----:B------:R-:W-:-:S04]  /*3ef0*/  LEA R2, P0, R38, UR4, 0x2 ;  /* 0x0000000426027c11 */ /* 0x000fc8000f8010ff */
[----:B------:R-:W-:-:S05]  /*3f00*/  LEA.HI.X R3, R38, UR5, R39, 0x2, P0 ;  /* 0x0000000526037c11 */ /* 0x000fca00080f1427 */
[----:B------:R0:W-:Y:S04]  /*3f10*/  STG.E desc[UR8][R2.64], R29 ;  /* 0x0000001d02007986 */ /* 0x0001e8000c101908 */
.L_x_363:
[----:B------:R-:W-:Y:S05]  /*3f20*/  BSYNC B1 ;  /* 0x0000000000017941 */ /* 0x000fea0003800000 */
.L_x_362:
[----:B------:R-:W2:Y:S01]  /*3f30*/  LDC R22, c[0x0][0x3c4] ;  /* 0x0000f100ff167b82 */ /* 0x000ea20000000800 */
[C---:B0-----:R-:W-:Y:S01]  /*3f40*/  VIADD R3, R35.reuse, 0x20 ;  /* 0x0000002023037836 */ /* 0x041fe20000000000 */
[----:B------:R-:W-:Y:S01]  /*3f50*/  HFMA2.MMA R0, -RZ, RZ, 0, 0 ;  /* 0x00000000ff007435 */ /* 0x000fe200000001ff */
[----:B------:R-:W-:Y:S01]  /*3f60*/  IMAD.SHL.U32 R26, R35, 0x4, RZ ;  /* 0x00000004231a7824 */ /* 0x000fe200078e00ff */
[----:B-1----:R-:W-:Y:S02]  /*3f70*/  CS2R R4, SRZ ;  /* 0x0000000000047805 */ /* 0x002fe4000001ff00 */
[----:B------:R-:W-:Y:S02]  /*3f80*/  MOV R9, RZ ;  /* 0x000000ff00097202 */ /* 0x000fe40000000f00 */
[-C--:B--2---:R-:W-:Y:S01]  /*3f90*/  ISETP.GE.OR P1, PT, R3, R22.reuse, P6 ;  /* 0x000000160300720c */ /* 0x084fe20003726670 */
[C---:B------:R-:W-:Y:S01]  /*3fa0*/  VIADD R3, R35.reuse, 0x40 ;  /* 0x0000004023037836 */ /* 0x040fe20000000000 */
[----:B------:R-:W-:-:S04]  /*3fb0*/  ISETP.GE.OR P2, PT, R35, R22, P6 ;  /* 0x000000162300720c */ /* 0x000fc80003746670 */
[----:B------:R-:W-:Y:S02]  /*3fc0*/  ISETP.GE.OR P0, PT, R3, R22, P6 ;  /* 0x000000160300720c */ /* 0x000fe40003706670 */
[----:B------:R-:W-:-:S04]  /*3fd0*/  IADD3 R3, R35, 0x60, RZ ;  /* 0x0000006023037810 */ /* 0x000fc80007ffe0ff */
[----:B------:R-:W-:Y:S01]  /*3fe0*/  ISETP.GE.OR P6, PT, R3, R22, P6 ;  /* 0x000000160300720c */ /* 0x000fe200037c6670 */
[C---:B------:R-:W-:Y:S01]  /*3ff0*/  @!P1 FADD.FTZ R31, -R29.reuse, R31 ;  /* 0x0000001f1d1f9221 */ /* 0x040fe20000010100 */
[----:B------:R-:W-:Y:S01]  /*4000*/  CS2R R2, SRZ ;  /* 0x0000000000027805 */ /* 0x000fe2000001ff00 */
[----:B------:R-:W-:Y:S02]  /*4010*/  @!P2 FADD.FTZ R36, -R29, R36 ;  /* 0x000000241d24a221 */ /* 0x000fe40000010100 */
[----:B------:R-:W-:Y:S02]  /*4020*/  @!P1 FMUL.FTZ R31, R31, 1.4426950216293334961 ;  /* 0x3fb8aa3b1f1f9820 */ /* 0x000fe40000410000 */
[----:B------:R-:W-:Y:S01]  /*4030*/  @!P0 FADD.FTZ R32, -R29, R32 ;  /* 0x000000201d208221 */ /* 0x000fe20000010100 */
[----:B------:R-:W-:Y:S01]  /*4040*/  @!P2 FMUL.FTZ R36, R36, 1.4426950216293334961 ;  /* 0x3fb8aa3b2424a820 */ /* 0x000fe20000410000 */
[----:B------:R-:W0:Y:S02]  /*4050*/  @!P1 MUFU.EX2 R6, R31 ;  /* 0x0000001f00069308 */ /* 0x000e240000000800 */
[----:B------:R-:W-:-:S02]  /*4060*/  @!P0 FMUL.FTZ R32, R32, 1.4426950216293334961 ;  /* 0x3fb8aa3b20208820 */ /* 0x000fc40000410000 */
[----:B------:R-:W-:-:S04]  /*4070*/  @!P6 FADD.FTZ R29, -R29, R34 ;  /* 0x000000221d1de221 */ /* 0x000fc80000010100 */
[----:B------:R-:W1:Y:S01]  /*4080*/  @!P0 MUFU.EX2 R32, R32 ;  /* 0x0000002000208308 */ /* 0x000e620000000800 */
[----:B------:R-:W-:-:S07]  /*4090*/  @!P6 FMUL.FTZ R8, R29, 1.4426950216293334961 ;  /* 0x3fb8aa3b1d08e820 */ /* 0x000fce0000410000 */
[----:B------:R-:W2:Y:S01]  /*40a0*/  @!P2 MUFU.EX2 R36, R36 ;  /* 0x000000240024a308 */ /* 0x000ea20000000800 */
[----:B0-----:R0:W-:Y:S07]  /*40b0*/  @!P1 STS [R33+0x280], R6 ;  /* 0x0002800621009388 */ /* 0x0011ee0000000800 */
[----:B------:R-:W3:Y:S01]  /*40c0*/  @!P6 MUFU.EX2 R8, R8 ;  /* 0x000000080008e308 */ /* 0x000ee20000000800 */
[----:B-1----:R1:W-:Y:S01]  /*40d0*/  @!P0 STS [R33+0x500], R32 ;  /* 0x0005002021008388 */ /* 0x0023e20000000800 */
[----:B------:R-:W-:-:S03]  /*40e0*/  ISETP.GE.AND P0, PT, R22, 0x1, PT ;  /* 0x000000011600780c */ /* 0x000fc60003f06270 */
[----:B--2---:R1:W-:Y:S04]  /*40f0*/  @!P2 STS [R33], R36 ;  /* 0x000000242100a388 */ /* 0x0043e80000000800 */
[----:B---3--:R1:W-:Y:S01]  /*4100*/  @!P6 STS [R33+0x780], R8 ;  /* 0x000780082100e388 */ /* 0x0083e20000000800 */
[----:B0-----:R-:W-:Y:S01]  /*4110*/  CS2R R6, SRZ ;  /* 0x0000000000067805 */ /* 0x001fe2000001ff00 */
[----:B------:R-:W-:Y:S06]  /*4120*/  BAR.SYNC.DEFER_BLOCKING 0x0 ;  /* 0x0000000000007b1d */ /* 0x000fec0000010000 */
[----:B------:R-:W-:Y:S05]  /*4130*/  @!P0 BRA `(.L_x_389) ;  /* 0x0000000800348947 */ /* 0x000fea0003800000 */
[----:B------:R-:W0:Y:S01]  /*4140*/  S2UR UR6, SR_CgaCtaId ;  /* 0x00000000000679c3 */ /* 0x000e220000008800 */
[----:B------:R-:W-:Y:S01]  /*4150*/  ULDC UR10, c[0x0][0x2dc] ;  /* 0x0000b700000a7ab9 */ /* 0x000fe20000000800 */
[----:B-1----:R-:W-:Y:S01]  /*4160*/  IMAD R33, R11, 0x100, R26 ;  /* 0x000001000b217824 */ /* 0x002fe200078e021a */
[----:B------:R-:W-:Y:S01]  /*4170*/  UIMAD UR4, UR7, UR10, URZ ;  /* 0x0000000a070472a4 */ /* 0x000fe2000f8e023f */
[----:B------:R-:W-:Y:S01]  /*4180*/  ISETP.GT.AND P1, PT, R22, 0x3, PT ;  /* 0x000000031600780c */ /* 0x000fe20003f24270 */
[C---:B------:R-:W-:Y:S01]  /*4190*/  IMAD R28, R20.reuse, UR10, RZ ;  /* 0x0000000a141c7c24 */ /* 0x040fe2000f8e02ff */
[----:B------:R-:W-:Y:S01]  /*41a0*/  PLOP3.LUT P4, PT, PT, PT, PT, 0x80, 0x0 ;  /* 0x000000000000781c */ /* 0x000fe20003f8f070 */
[----:B------:R-:W-:Y:S01]  /*41b0*/  USHF.R.S32.HI UR11, URZ, 0x1f, UR4 ;  /* 0x0000001f3f0b7899 */ /* 0x000fe20008011404 */
[----:B------:R-:W1:Y:S01]  /*41c0*/  LDC R21, c[0x0][0x3c4] ;  /* 0x0000f100ff157b82 */ /* 0x000e620000000800 */
[----:B------:R-:W-:Y:S01]  /*41d0*/  IADD3 R0, P0, R33, UR4, RZ ;  /* 0x0000000421007c10 */ /* 0x000fe2000ff1e0ff */
[----:B------:R-:W-:Y:S01]  /*41e0*/  ULDC.64 UR4, c[0x0][0x288] ;  /* 0x0000a20000047ab9 */ /* 0x000fe20000000a00 */
[----:B------:R-:W-:Y:S01]  /*41f0*/  VIADD R24, R20, -UR7 ;  /* 0x8000000714187c36 */ /* 0x000fe20008000000 */
[----:B------:R-:W-:-:S02]  /*4200*/  CS2R R12, SRZ ;  /* 0x00000000000c7805 */ /* 0x000fc4000001ff00 */
[----:B------:R-:W-:Y:S02]  /*4210*/  LEA.HI.X.SX32 R33, R33, UR11, 0x1, P0 ;  /* 0x0000000b21217c11 */ /* 0x000fe400080f0eff */
[----:B------:R-:W-:Y:S02]  /*4220*/  CS2R R14, SRZ ;  /* 0x00000000000e7805 */ /* 0x000fe4000001ff00 */
[C---:B------:R-:W-:Y:S01]  /*4230*/  LEA R32, P0, R0.reuse, UR4, 0x2 ;  /* 0x0000000400207c11 */ /* 0x040fe2000f8010ff */
[----:B------:R-:W-:Y:S01]  /*4240*/  UMOV UR4, 0x400 ;  /* 0x0000040000047882 */ /* 0x000fe20000000000 */
[----:B------:R-:W-:Y:S02]  /*4250*/  CS2R R16, SRZ ;  /* 0x0000000000107805 */ /* 0x000fe4000001ff00 */
[----:B------:R-:W-:Y:S02]  /*4260*/  CS2R R18, SRZ ;  /* 0x0000000000127805 */ /* 0x000fe4000001ff00 */
[----:B------:R-:W-:Y:S01]  /*4270*/  LEA.HI.X R33, R0, UR5, R33, 0x2, P0 ;  /* 0x0000000500217c11 */ /* 0x000fe200080f1421 */
[----:B------:R-:W-:Y:S01]  /*4280*/  UMOV UR5, URZ ;  /* 0x0000003f00057c82 */ /* 0x000fe20008000000 */
[----:B------:R-:W-:Y:S01]  /*4290*/  IADD3 R32, P0, R32, 0x200, RZ ;  /* 0x0000020020207810 */ /* 0x000fe20007f1e0ff */
[----:B------:R-:W-:Y:S01]  /*42a0*/  IMAD.MOV.U32 R0, RZ, RZ, RZ ;  /* 0x000000ffff007224 */ /* 0x000fe200078e00ff */
[----:B0-----:R-:W-:Y:S01]  /*42b0*/  ULEA UR4, UR6, UR4, 0x18 ;  /* 0x0000000406047291 */ /* 0x001fe2000f8ec03f */
[----:B------:R-:W-:-:S04]  /*42c0*/  IMAD.WIDE R28, R28, 0x4, RZ ;  /* 0x000000041c1c7825 */ /* 0x000fc800078e02ff */
[----:B------:R-:W-:Y:S01]  /*42d0*/  IMAD.X R33, RZ, RZ, R33, P0 ;  /* 0x000000ffff217224 */ /* 0x000fe200000e0621 */
[----:B------:R-:W-:Y:S01]  /*42e0*/  LEA R10, R11, UR4, 0x2 ;  /* 0x000000040b0a7c11 */ /* 0x000fe2000f8e10ff */
[----:B------:R-:W-:Y:S06]  /*42f0*/  @!P1 BRA `(.L_x_390) ;  /* 0x0000000000f49947 */ /* 0x000fec0003800000 */
[----:B------:R-:W-:Y:S01]  /*4300*/  PLOP3.LUT P4, PT, PT, PT, PT, 0x8, 0x0 ;  /* 0x000000000000781c */ /* 0x000fe20003f8e170 */
[----:B------:R-:W-:Y:S01]  /*4310*/  VIADD R22, R22, 0xfffffffd ;  /* 0xfffffffd16167836 */ /* 0x000fe20000000000 */
[CC--:B------:R-:W-:Y:S02]  /*4320*/  ISETP.GE.AND P3, PT, R11.reuse, R24.reuse, PT ;  /* 0x000000180b00720c */ /* 0x0c0fe40003f66270 */
[----:B------:R-:W-:-:S13]  /*4330*/  ISETP.GE.AND P0, PT, R11, R24, PT ;  /* 0x000000180b00720c */ /* 0x000fda0003f06270 */
.L_x_391:
[----:B------:R-:W2:Y:S01]  /*4340*/  @!P3 LDG.E.128 R12, desc[UR8][R32.64+-0x200] ;  /* 0xfffe0008200cb981 */ /* 0x000ea2000c1e1d00 */
[----:B------:R-:W-:Y:S01]  /*4350*/  IADD3 R30, P1, R28, R32, RZ ;  /* 0x000000201c1e7210 */ /* 0x000fe20007f3e0ff */
[----:B------:R-:W-:Y:S02]  /*4360*/  UIADD3 UR5, UR5, 0x4, URZ ;  /* 0x0000000405057890 */ /* 0x000fe4000fffe03f */
[----:B------:R-:W2:Y:S01]  /*4370*/  LDS R8, [R10] ;  /* 0x000000000a087984 */ /* 0x000ea20000000800 */
[C---:B------:R-:W-:Y:S03]  /*4380*/  IADD3.X R31, R29.reuse, R33, RZ, P1, !PT ;  /* 0x000000211d1f7210 */ /* 0x040fe60000ffe4ff */
[----:B------:R0:W3:Y:S01]  /*4390*/  @!P3 LDG.E.128 R16, desc[UR8][R32.64] ;  /* 0x000000082010b981 */ /* 0x0000e2000c1e1d00 */
[----:B------:R-:W-:Y:S02]  /*43a0*/  PLOP3.LUT P3, PT, P0, PT, PT, 0x80, 0x0 ;  /* 0x000000000000781c */ /* 0x000fe4000076f070 */
[----:B------:R-:W-:Y:S02]  /*43b0*/  ISETP.LE.AND P2, PT, R22, UR5, PT ;  /* 0x0000000516007c0c */ /* 0x000fe4000bf43270 */
[----:B0-----:R-:W-:Y:S04]  /*43c0*/  IADD3 R32, P1, R28, R30, RZ ;  /* 0x0000001e1c207210 */ /* 0x001fe80007f3e0ff */
[C---:B------:R-:W-:Y:S01]  /*43d0*/  IADD3.X R33, R29.reuse, R31, RZ, P1, !PT ;  /* 0x0000001f1d217210 */ /* 0x040fe20000ffe4ff */
[C---:B--2---:R-:W-:Y:S01]  /*43e0*/  FFMA.FTZ R9, R8.reuse, R12, R9 ;  /* 0x0000000c08097223 */ /* 0x044fe20000010009 */
[C---:B------:R-:W-:Y:S01]  /*43f0*/  FFMA.FTZ R6, R8.reuse, R13, R6 ;  /* 0x0000000d08067223 */ /* 0x040fe20000010006 */
[C---:B------:R-:W-:Y:S01]  /*4400*/  FFMA.FTZ R7, R8.reuse, R14, R7 ;  /* 0x0000000e08077223 */ /* 0x040fe20000010007 */
[C---:B------:R-:W-:Y:S02]  /*4410*/  FFMA.FTZ R4, R8.reuse, R15, R4 ;  /* 0x0000000f08047223 */ /* 0x040fe40000010004 */
[----:B------:R-:W2:Y:S01]  /*4420*/  @!P3 LDG.E.128 R12, desc[UR8][R30.64+-0x200] ;  /* 0xfffe00081e0cb981 */ /* 0x000ea2000c1e1d00 */
[C---:B---3--:R-:W-:Y:S01]  /*4430*/  FFMA.FTZ R5, R8.reuse, R16, R5 ;  /* 0x0000001008057223 */ /* 0x048fe20000010005 */
[C---:B------:R-:W-:Y:S01]  /*4440*/  FFMA.FTZ R2, R8.reuse, R17, R2 ;  /* 0x0000001108027223 */ /* 0x040fe20000010002 */
[C---:B------:R-:W-:Y:S01]  /*4450*/  FFMA.FTZ R3, R8.reuse, R18, R3 ;  /* 0x0000001208037223 */ /* 0x040fe20000010003 */
[----:B------:R-:W-:Y:S02]  /*4460*/  FFMA.FTZ R0, R8, R19, R0 ;  /* 0x0000001308007223 */ /* 0x000fe40000010000 */
[----:B------:R-:W2:Y:S04]  /*4470*/  LDS R8, [R10+0x14] ;  /* 0x000014000a087984 */ /* 0x000ea80000000800 */
[----:B------:R0:W3:Y:S02]  /*4480*/  @!P3 LDG.E.128 R16, desc[UR8][R30.64] ;  /* 0x000000081e10b981 */ /* 0x0000e4000c1e1d00 */
        /* <DEDUP_REMOVED lines=14> */
[----:B------:R-:W-:Y:S01]  /*4570*/  IADD3.X R33, R29, R31, RZ, P1, !PT ;  /* 0x0000001f1d217210 */ /* 0x000fe20000ffe4ff */
        /* <DEDUP_REMOVED lines=9> */
[----:B------:R-:W3:Y:S04]  /*4610*/  @!P3 LDG.E.128 R16, desc[UR8][R30.64] ;  /* 0x000000081e10b981 */ /* 0x000ee8000c1e1d00 */
[----:B------:R0:W2:Y:S02]  /*4620*/  LDS R8, [R10+0x3c] ;  /* 0x00003c000a087984 */ /* 0x0000a40000000800 */
[----:B0-----:R-:W-:Y:S01]  /*4630*/  IADD3 R10, R10, 0x50, RZ ;  /* 0x000000500a0a7810 */ /* 0x001fe20007ffe0ff */
[C---:B--2---:R-:W-:Y:S01]  /*4640*/  FFMA.FTZ R9, R8.reuse, R12, R9 ;  /* 0x0000000c08097223 */ /* 0x044fe20000010009 */
[C---:B------:R-:W-:Y:S01]  /*4650*/  FFMA.FTZ R6, R8.reuse, R13, R6 ;  /* 0x0000000d08067223 */ /* 0x040fe20000010006 */
[C---:B------:R-:W-:Y:S01]  /*4660*/  FFMA.FTZ R7, R8.reuse, R14, R7 ;  /* 0x0000000e08077223 */ /* 0x040fe20000010007 */
[C---:B------:R-:W-:Y:S01]  /*4670*/  FFMA.FTZ R4, R8.reuse, R15, R4 ;  /* 0x0000000f08047223 */ /* 0x040fe20000010004 */
[C---:B---3--:R-:W-:Y:S01]  /*4680*/  FFMA.FTZ R5, R8.reuse, R16, R5 ;  /* 0x0000001008057223 */ /* 0x048fe20000010005 */
[C---:B------:R-:W-:Y:S01]  /*4690*/  FFMA.FTZ R2, R8.reuse, R17, R2 ;  /* 0x0000001108027223 */ /* 0x040fe20000010002 */
[C---:B------:R-:W-:Y:S01]  /*46a0*/  FFMA.FTZ R3, R8.reuse, R18, R3 ;  /* 0x0000001208037223 */ /* 0x040fe20000010003 */
[----:B------:R-:W-:Y:S01]  /*46b0*/  FFMA.FTZ R0, R8, R19, R0 ;  /* 0x0000001308007223 */ /* 0x000fe20000010000 */
[----:B------:R-:W-:Y:S09]  /*46c0*/  @!P2 BRA `(.L_x_391) ;  /* 0xfffffffc001ca947 */ /* 0x000ff2000383ffff */
.L_x_390:
[----:B-1----:R-:W-:-:S04]  /*46d0*/  IADD3 R8, R21, -UR5, RZ ;  /* 0x8000000515087c10 */ /* 0x002fc8000fffe0ff */
[----:B------:R-:W-:-:S13]  /*46e0*/  ISETP.GT.AND P0, PT, R8, 0x1, PT ;  /* 0x000000010800780c */ /* 0x000fda0003f04270 */
[----:B------:R-:W-:Y:S05]  /*46f0*/  @!P0 BRA `(.L_x_392) ;  /* 0x0000000000808947 */ /* 0x000fea0003800000 */
[----:B------:R-:W-:Y:S01]  /*4700*/  ISETP.GE.AND P0, PT, R11, R24, PT ;  /* 0x000000180b00720c */ /* 0x000fe20003f06270 */
[----:B------:R-:W0:-:S12]  /*4710*/  LDS R8, [R10] ;  /* 0x000000000a087984 */ /* 0x000e180000000800 */
[----:B------:R-:W0:Y:S04]  /*4720*/  @!P0 LDG.E.128 R12, desc[UR8][R32.64+-0x200] ;  /* 0xfffe0008200c8981 */ /* 0x000e28000c1e1d00 */
[----:B------:R-:W2:Y:S01]  /*4730*/  @!P0 LDG.E.128 R16, desc[UR8][R32.64] ;  /* 0x0000000820108981 */ /* 0x000ea2000c1e1d00 */
[----:B------:R-:W-:-:S04]  /*4740*/  IADD3 R22, P1, R28, R32, RZ ;  /* 0x000000201c167210 */ /* 0x000fc80007f3e0ff */
[----:B------:R-:W-:Y:S01]  /*4750*/  IADD3.X R23, R29, R33, RZ, P1, !PT ;  /* 0x000000211d177210 */ /* 0x000fe20000ffe4ff */
[-C--:B0-----:R-:W-:Y:S01]  /*4760*/  FFMA.FTZ R9, R12, R8.reuse, R9 ;  /* 0x000000080c097223 */ /* 0x081fe20000010009 */
[-C--:B------:R-:W-:Y:S01]  /*4770*/  FFMA.FTZ R6, R13, R8.reuse, R6 ;  /* 0x000000080d067223 */ /* 0x080fe20000010006 */
[-C--:B------:R-:W-:Y:S01]  /*4780*/  FFMA.FTZ R7, R14, R8.reuse, R7 ;  /* 0x000000080e077223 */ /* 0x080fe20000010007 */
[-C--:B------:R-:W-:Y:S01]  /*4790*/  FFMA.FTZ R4, R15, R8.reuse, R4 ;  /* 0x000000080f047223 */ /* 0x080fe20000010004 */
[-C--:B--2---:R-:W-:Y:S01]  /*47a0*/  FFMA.FTZ R5, R16, R8.reuse, R5 ;  /* 0x0000000810057223 */ /* 0x084fe20000010005 */
[-C--:B------:R-:W-:Y:S01]  /*47b0*/  FFMA.FTZ R2, R17, R8.reuse, R2 ;  /* 0x0000000811027223 */ /* 0x080fe20000010002 */
[-C--:B------:R-:W-:Y:S01]  /*47c0*/  FFMA.FTZ R3, R18, R8.reuse, R3 ;  /* 0x0000000812037223 */ /* 0x080fe20000010003 */
[----:B------:R-:W-:Y:S01]  /*47d0*/  FFMA.FTZ R0, R19, R8, R0 ;  /* 0x0000000813007223 */ /* 0x000fe20000010000 */
[----:B------:R-:W2:Y:S04]  /*47e0*/  @!P0 LDG.E.128 R12, desc[UR8][R22.64+-0x200] ;  /* 0xfffe0008160c8981 */ /* 0x000ea8000c1e1d00 */
[----:B------:R-:W3:Y:S01]  /*47f0*/  @!P0 LDG.E.128 R16, desc[UR8][R22.64] ;  /* 0x0000000816108981 */ /* 0x000ee2000c1e1d00 */
[----:B------:R-:W-:Y:S01]  /*4800*/  IADD3 R32, P0, R28, R22, RZ ;  /* 0x000000161c207210 */ /* 0x000fe20007f1e0ff */
[----:B------:R-:W-:Y:S01]  /*4810*/  UIADD3 UR5, UR5, 0x1, URZ ;  /* 0x0000000105057890 */ /* 0x000fe2000fffe03f */
[----:B------:R-:W-:Y:S01]  /*4820*/  IADD3 R25, R10, 0x14, RZ ;  /* 0x000000140a197810 */ /* 0x000fe20007ffe0ff */
[----:B------:R0:W2:Y:S01]  /*4830*/  LDS R8, [R10+0x14] ;  /* 0x000014000a087984 */ /* 0x0000a20000000800 */
[----:B------:R-:W-:Y:S01]  /*4840*/  IADD3.X R33, R29, R23, RZ, P0, !PT ;  /* 0x000000171d217210 */ /* 0x000fe200007fe4ff */
[----:B------:R-:W-:Y:S01]  /*4850*/  UIADD3 UR5, UR5, 0x1, URZ ;  /* 0x0000000105057890 */ /* 0x000fe2000fffe03f */
[----:B------:R-:W-:-:S02]  /*4860*/  PLOP3.LUT P4, PT, PT, PT, PT, 0x8, 0x0 ;  /* 0x000000000000781c */ /* 0x000fc40003f8e170 */
[----:B0-----:R-:W-:Y:S01]  /*4870*/  IADD3 R10, R25, 0x14, RZ ;  /* 0x00000014190a7810 */ /* 0x001fe20007ffe0ff */
[-C--:B--2---:R-:W-:Y:S01]  /*4880*/  FFMA.FTZ R9, R12, R8.reuse, R9 ;  /* 0x000000080c097223 */ /* 0x084fe20000010009 */
[-C--:B------:R-:W-:Y:S01]  /*4890*/  FFMA.FTZ R6, R13, R8.reuse, R6 ;  /* 0x000000080d067223 */ /* 0x080fe20000010006 */
[-C--:B------:R-:W-:Y:S01]  /*48a0*/  FFMA.FTZ R7, R14, R8.reuse, R7 ;  /* 0x000000080e077223 */ /* 0x080fe20000010007 */
[-C--:B------:R-:W-:Y:S01]  /*48b0*/  FFMA.FTZ R4, R15, R8.reuse, R4 ;  /* 0x000000080f047223 */ /* 0x080fe20000010004 */
[-C--:B---3--:R-:W-:Y:S01]  /*48c0*/  FFMA.FTZ R5, R16, R8.reuse, R5 ;  /* 0x0000000810057223 */ /* 0x088fe20000010005 */
[-C--:B------:R-:W-:Y:S01]  /*48d0*/  FFMA.FTZ R2, R17, R8.reuse, R2 ;  /* 0x0000000811027223 */ /* 0x080fe20000010002 */
[-C--:B------:R-:W-:Y:S01]  /*48e0*/  FFMA.FTZ R3, R18, R8.reuse, R3 ;  /* 0x0000000812037223 */ /* 0x080fe20000010003 */
[----:B------:R-:W-:-:S07]  /*48f0*/  FFMA.FTZ R0, R19, R8, R0 ;  /* 0x0000000813007223 */ /* 0x000fce0000010000 */
.L_x_392:
[----:B------:R-:W-:-:S13]  /*4900*/  ISETP.GT.OR P4, PT, R21, UR5, P4 ;  /* 0x0000000515007c0c */ /* 0x000fda000a784670 */
[----:B------:R-:W-:Y:S05]  /*4910*/  @!P4 BRA `(.L_x_389) ;  /* 0x00000000003cc947 */ /* 0x000fea0003800000 */
[----:B------:R-:W0:Y:S01]  /*4920*/  LDS R10, [R10] ;  /* 0x000000000a0a7984 */ /* 0x000e220000000800 */
[----:B------:R-:W-:Y:S01]  /*4930*/  ISETP.GE.AND P0, PT, R11, R24, PT ;  /* 0x000000180b00720c */ /* 0x000fe20003f06270 */
[----:B------:R-:W-:-:S12]  /*4940*/  BSSY B0, `(.L_x_393) ;  /* 0x0000004000007945 */ /* 0x000fd80003800000 */
[----:B------:R-:W-:Y:S05]  /*4950*/  @P0 BRA `(.L_x_394) ;  /* 0x0000000000080947 */ /* 0x000fea0003800000 */
[----:B------:R1:W5:Y:S04]  /*4960*/  LDG.E.128 R12, desc[UR8][R32.64+-0x200] ;  /* 0xfffe0008200c7981 */ /* 0x000368000c1e1d00 */
[----:B------:R1:W5:Y:S02]  /*4970*/  LDG.E.128 R16, desc[UR8][R32.64] ;  /* 0x0000000820107981 */ /* 0x000364000c1e1d00 */
.L_x_394:
[----:B------:R-:W-:Y:S05]  /*4980*/  BSYNC B0 ;  /* 0x0000000000007941 */ /* 0x000fea0003800000 */
.L_x_393:
[C---:B0----5:R-:W-:Y:S01]  /*4990*/  FFMA.FTZ R9, R10.reuse, R12, R9 ;  /* 0x0000000c0a097223 */ /* 0x061fe20000010009 */
[C---:B------:R-:W-:Y:S01]  /*49a0*/  FFMA.FTZ R6, R10.reuse, R13, R6 ;  /* 0x0000000d0a067223 */ /* 0x040fe20000010006 */
[C---:B------:R-:W-:Y:S01]  /*49b0*/  FFMA.FTZ R7, R10.reuse, R14, R7 ;  /* 0x0000000e0a077223 */ /* 0x040fe20000010007 */
[C---:B------:R-:W-:Y:S01]  /*49c0*/  FFMA.FTZ R4, R10.reuse, R15, R4 ;  /* 0x0000000f0a047223 */ /* 0x040fe20000010004 */
[C---:B------:R-:W-:Y:S01]  /*49d0*/  FFMA.FTZ R5, R10.reuse, R16, R5 ;  /* 0x000000100a057223 */ /* 0x040fe20000010005 */
[C---:B------:R-:W-:Y:S01]  /*49e0*/  FFMA.FTZ R2, R10.reuse, R17, R2 ;  /* 0x000000110a027223 */ /* 0x040fe20000010002 */
[C---:B------:R-:W-:Y:S01]  /*49f0*/  FFMA.FTZ R3, R10.reuse, R18, R3 ;  /* 0x000000120a037223 */ /* 0x040fe20000010003 */
[----:B------:R-:W-:Y:S01]  /*4a00*/  FFMA.FTZ R0, R10, R19, R0 ;  /* 0x000000130a007223 */ /* 0x000fe20000010000 */
.L_x_389:
[----:B------:R-:W-:-:S04]  /*4a10*/  IADD3 R11, R11, UR7, RZ ;  /* 0x000000070b0b7c10 */ /* 0x000fc8000fffe0ff */
[----:B------:R-:W-:-:S13]  /*4a20*/  ISETP.GE.AND P0, PT, R11, R20, PT ;  /* 0x000000140b00720c */ /* 0x000fda0003f06270 */
[----:B------:R-:W-:Y:S05]  /*4a30*/  @P0 EXIT ;  /* 0x000000000000094d */ /* 0x000fea0003800000 */
[----:B------:R-:W0:Y:S01]  /*4a40*/  LDC R13, c[0x0][0x2c4] ;  /* 0x0000b100ff0d7b82 */ /* 0x000e220000000800 */
[----:B------:R-:W-:Y:S01]  /*4a50*/  ULDC UR4, c[0x0][0x270] ;  /* 0x00009c0000047ab9 */ /* 0x000fe20000000800 */
[----:B------:R-:W-:Y:S02]  /*4a60*/  IABS R17, R11 ;  /* 0x0000000b00117213 */ /* 0x000fe40000000000 */
[----:B------:R-:W-:Y:S02]  /*4a70*/  F2FP.F16.F32.PACK_AB R6, R6, R9 ;  /* 0x000000090606723e */ /* 0x000fe400000000ff */
[----:B------:R-:W-:Y:S02]  /*4a80*/  F2FP.F16.F32.PACK_AB R7, R4, R7 ;  /* 0x000000070407723e */ /* 0x000fe400000000ff */
[----:B------:R-:W-:Y:S02]  /*4a90*/  F2FP.F16.F32.PACK_AB R2, R2, R5 ;  /* 0x000000050202723e */ /* 0x000fe400000000ff */
[----:B------:R-:W-:Y:S01]  /*4aa0*/  F2FP.F16.F32.PACK_AB R3, R0, R3 ;  /* 0x000000030003723e */ /* 0x000fe200000000ff */
[----:B0-----:R-:W-:Y:S01]  /*4ab0*/  IMAD R14, R13, UR4, RZ ;  /* 0x000000040d0e7c24 */ /* 0x001fe2000f8e02ff */
[----:B------:R-:W-:-:S04]  /*4ac0*/  ULDC.64 UR4, c[0x0][0x290] ;  /* 0x0000a40000047ab9 */ /* 0x000fc80000000a00 */
[-C--:B------:R-:W-:Y:S02]  /*4ad0*/  IABS R16, R14.reuse ;  /* 0x0000000e00107213 */ /* 0x080fe40000000000 */
[----:B------:R-:W-:Y:S02]  /*4ae0*/  IABS R10, R14 ;  /* 0x0000000e000a7213 */ /* 0x000fe40000000000 */
[----:B------:R-:W0:Y:S02]  /*4af0*/  I2F.RP R12, R16 ;  /* 0x00000010000c7306 */ /* 0x000e240000209400 */
[----:B------:R-:W-:-:S06]  /*4b00*/  IADD3 R10, RZ, -R10, RZ ;  /* 0x8000000aff0a7210 */ /* 0x000fcc0007ffe0ff */
[----:B0-----:R-:W0:Y:S02]  /*4b10*/  MUFU.RCP R18, R12 ;  /* 0x0000000c00127308 */ /* 0x001e240000001000 */
[----:B0-----:R-:W-:Y:S01]  /*4b20*/  VIADD R18, R18, 0xffffffe ;  /* 0x0ffffffe12127836 */ /* 0x001fe20000000000 */
[----:B------:R-:W-:-:S05]  /*4b30*/  IABS R12, R13 ;  /* 0x0000000d000c7213 */ /* 0x000fca0000000000 */
[----:B------:R-:W0:Y:S02]  /*4b40*/  F2I.FTZ.U32.TRUNC.NTZ R19, R18 ;  /* 0x0000001200137305 */ /* 0x000e24000021f000 */
[----:B0-----:R-:W-:Y:S02]  /*4b50*/  IMAD.MOV R15, RZ, RZ, -R19 ;  /* 0x000000ffff0f7224 */ /* 0x001fe400078e0a13 */
[----:B------:R-:W-:Y:S02]  /*4b60*/  IMAD.MOV.U32 R18, RZ, RZ, RZ ;  /* 0x000000ffff127224 */ /* 0x000fe400078e00ff */
[----:B-1----:R-:W-:-:S04]  /*4b70*/  IMAD R8, R15, R16, RZ ;  /* 0x000000100f087224 */ /* 0x002fc800078e02ff */
        /* <DEDUP_REMOVED lines=8> */
[----:B------:R-:W-:-:S02]  /*4c00*/  @!P1 IMAD.IADD R17, R17, 0x1, -R16 ;  /* 0x0000000111119824 */ /* 0x000fc400078e0a10 */
[----:B------:R-:W-:Y:S01]  /*4c10*/  @!P1 VIADD R15, R15, 0x1 ;  /* 0x000000010f0f9836 */ /* 0x000fe20000000000 */
[----:B------:R-:W-:Y:S02]  /*4c20*/  ISETP.NE.AND P1, PT, R14, RZ, PT ;  /* 0x000000ff0e00720c */ /* 0x000fe40003f25270 */
[----:B------:R-:W-:Y:S01]  /*4c30*/  ISETP.GE.U32.AND P2, PT, R17, R16, PT ;  /* 0x000000101100720c */ /* 0x000fe20003f46070 */
[----:B0-----:R-:W-:-:S04]  /*4c40*/  VIADD R18, R8, 0xffffffe ;  /* 0x0ffffffe08127836 */ /* 0x001fc80000000000 */
[----:B------:R0:W1:Y:S08]  /*4c50*/  F2I.FTZ.U32.TRUNC.NTZ R19, R18 ;  /* 0x0000001200137305 */ /* 0x000070000021f000 */
[----:B------:R-:W-:-:S05]  /*4c60*/  @P2 IADD3 R15, R15, 0x1, RZ ;  /* 0x000000010f0f2810 */ /* 0x000fca0007ffe0ff */
[----:B------:R-:W-:Y:S01]  /*4c70*/  @!P0 IMAD.MOV R15, RZ, RZ, -R15 ;  /* 0x000000ffff0f8224 */ /* 0x000fe200078e0a0f */
[----:B------:R-:W-:-:S05]  /*4c80*/  @!P1 LOP3.LUT R15, RZ, R14, RZ, 0x33, !PT ;  /* 0x0000000eff0f9212 */ /* 0x000fca00078e33ff */
[----:B------:R-:W-:Y:S01]  /*4c90*/  IMAD R14, R15, R14, RZ ;  /* 0x0000000e0f0e7224 */ /* 0x000fe200078e02ff */
[----:B0-----:R-:W-:Y:S01]  /*4ca0*/  HFMA2.MMA R18, -RZ, RZ, 0, 0 ;  /* 0x00000000ff127435 */ /* 0x001fe200000001ff */
[----:B-1----:R-:W-:Y:S02]  /*4cb0*/  IMAD.MOV R17, RZ, RZ, -R19 ;  /* 0x000000ffff117224 */ /* 0x002fe400078e0a13 */
[----:B------:R-:W-:Y:S02]  /*4cc0*/  IMAD.IADD R16, R11, 0x1, -R14 ;  /* 0x000000010b107824 */ /* 0x000fe400078e0a0e */
[----:B------:R-:W-:-:S03]  /*4cd0*/  IMAD R10, R17, R12, RZ ;  /* 0x0000000c110a7224 */ /* 0x000fc600078e02ff */
[----:B------:R-:W-:Y:S02]  /*4ce0*/  IABS R8, R16 ;  /* 0x0000001000087213 */ /* 0x000fe40000000000 */
[----:B------:R-:W-:Y:S01]  /*4cf0*/  IMAD.HI.U32 R10, R19, R10, R18 ;  /* 0x0000000a130a7227 */ /* 0x000fe200078e0012 */
[----:B------:R-:W-:-:S04]  /*4d00*/  LOP3.LUT R16, R16, R13, RZ, 0x3c, !PT ;  /* 0x0000000d10107212 */ /* 0x000fc800078e3cff */
[----:B------:R-:W-:Y:S01]  /*4d10*/  ISETP.GE.AND P1, PT, R16, RZ, PT ;  /* 0x000000ff1000720c */ /* 0x000fe20003f26270 */
[----:B------:R-:W-:-:S04]  /*4d20*/  IMAD.HI.U32 R10, R10, R8, RZ ;  /* 0x000000080a0a7227 */ /* 0x000fc800078e00ff */
[----:B------:R-:W-:-:S04]  /*4d30*/  IMAD.MOV R17, RZ, RZ, -R10 ;  /* 0x000000ffff117224 */ /* 0x000fc800078e0a0a */
[----:B------:R-:W-:Y:S01]  /*4d40*/  IMAD R17, R12, R17, R8 ;  /* 0x000000110c117224 */ /* 0x000fe200078e0208 */
[----:B------:R-:W-:-:S04]  /*4d50*/  SHF.R.S32.HI R8, RZ, 0x1f, R15 ;  /* 0x0000001fff087819 */ /* 0x000fc8000001140f */
[----:B------:R-:W-:Y:S01]  /*4d60*/  ISETP.GT.U32.AND P0, PT, R12, R17, PT ;  /* 0x000000110c00720c */ /* 0x000fe20003f04070 */
[----:B------:R-:W-:-:S04]  /*4d70*/  IMAD R8, R8, UR4, RZ ;  /* 0x0000000408087c24 */ /* 0x000fc8000f8e02ff */
[----:B------:R-:W-:-:S08]  /*4d80*/  IMAD R8, R15, UR5, R8 ;  /* 0x000000050f087c24 */ /* 0x000fd0000f8e0208 */
[----:B------:R-:W-:Y:S01]  /*4d90*/  @!P0 IMAD.IADD R17, R17, 0x1, -R12 ;  /* 0x0000000111118824 */ /* 0x000fe200078e0a0c */
[----:B------:R-:W-:Y:S02]  /*4da0*/  @!P0 IADD3 R10, R10, 0x1, RZ ;  /* 0x000000010a0a8810 */ /* 0x000fe40007ffe0ff */
[----:B------:R-:W-:Y:S02]  /*4db0*/  ISETP.NE.AND P0, PT, R13, RZ, PT ;  /* 0x000000ff0d00720c */ /* 0x000fe40003f05270 */
[----:B------:R-:W-:Y:S01]  /*4dc0*/  ISETP.GE.U32.AND P2, PT, R17, R12, PT ;  /* 0x0000000c1100720c */ /* 0x000fe20003f46070 */
[----:B------:R-:W-:Y:S01]  /*4dd0*/  IMAD.WIDE.U32 R16, R15, UR4, RZ ;  /* 0x000000040f107c25 */ /* 0x000fe2000f8e00ff */
[----:B------:R-:W-:-:S04]  /*4de0*/  ULDC.64 UR4, c[0x0][0x2a0] ;  /* 0x0000a80000047ab9 */ /* 0x000fc80000000a00 */
[----:B------:R-:W-:Y:S02]  /*4df0*/  IADD3 R17, R17, R8, RZ ;  /* 0x0000000811117210 */ /* 0x000fe40007ffe0ff */
[----:B------:R-:W-:-:S05]  /*4e00*/  IADD3 R8, R26, 0x80, RZ ;  /* 0x000000801a087810 */ /* 0x000fca0007ffe0ff */
[----:B------:R-:W-:-:S04]  /*4e10*/  @P2 VIADD R10, R10, 0x1 ;  /* 0x000000010a0a2836 */ /* 0x000fc80000000000 */
[----:B------:R-:W-:Y:S01]  /*4e20*/  @!P1 IMAD.MOV R10, RZ, RZ, -R10 ;  /* 0x000000ffff0a9224 */ /* 0x000fe200078e0a0a */
[----:B------:R-:W-:-:S04]  /*4e30*/  @!P0 LOP3.LUT R10, RZ, R13, RZ, 0x33, !PT ;  /* 0x0000000dff0a8212 */ /* 0x000fc800078e33ff */
[----:B------:R-:W-:Y:S01]  /*4e40*/  SHF.R.S32.HI R12, RZ, 0x1f, R10 ;  /* 0x0000001fff0c7819 */ /* 0x000fe2000001140a */
[C---:B------:R-:W-:Y:S02]  /*4e50*/  IMAD R14, R10.reuse, R13, R14 ;  /* 0x0000000d0a0e7224 */ /* 0x040fe400078e020e */
[----:B------:R-:W-:-:S04]  /*4e60*/  IMAD.WIDE.U32 R16, R10, UR4, R16 ;  /* 0x000000040a107c25 */ /* 0x000fc8000f8e0010 */
[----:B------:R-:W-:Y:S02]  /*4e70*/  IMAD.IADD R14, R11, 0x1, -R14 ;  /* 0x000000010b0e7824 */ /* 0x000fe400078e0a0e */
[----:B------:R-:W-:-:S03]  /*4e80*/  IMAD R13, R12, UR4, RZ ;  /* 0x000000040c0d7c24 */ /* 0x000fc6000f8e02ff */
[----:B------:R-:W-:Y:S01]  /*4e90*/  SHF.R.S32.HI R11, RZ, 0x1f, R14 ;  /* 0x0000001fff0b7819 */ /* 0x000fe2000001140e */
[----:B------:R-:W-:Y:S01]  /*4ea0*/  IMAD R13, R10, UR5, R13 ;  /* 0x000000050a0d7c24 */ /* 0x000fe2000f8e020d */
[----:B------:R-:W-:-:S03]  /*4eb0*/  ULDC.64 UR4, c[0x0][0x298] ;  /* 0x0000a60000047ab9 */ /* 0x000fc60000000a00 */
[----:B------:R-:W-:Y:S02]  /*4ec0*/  IMAD.IADD R17, R17, 0x1, R13 ;  /* 0x0000000111117824 */ /* 0x000fe400078e020d */
[----:B------:R-:W-:Y:S02]  /*4ed0*/  IMAD R11, R11, UR4, RZ ;  /* 0x000000040b0b7c24 */ /* 0x000fe4000f8e02ff */
[----:B------:R-:W-:-:S04]  /*4ee0*/  IMAD.WIDE.U32 R12, R14, UR4, R16 ;  /* 0x000000040e0c7c25 */ /* 0x000fc8000f8e0010 */
[----:B------:R-:W-:Y:S01]  /*4ef0*/  IMAD R11, R14, UR5, R11 ;  /* 0x000000050e0b7c24 */ /* 0x000fe2000f8e020b */
[----:B------:R-:W-:-:S03]  /*4f00*/  ULDC.64 UR4, c[0x0][0x280] ;  /* 0x0000a00000047ab9 */ /* 0x000fc60000000a00 */
[----:B------:R-:W-:Y:S01]  /*4f10*/  IMAD.IADD R13, R13, 0x1, R11 ;  /* 0x000000010d0d7824 */ /* 0x000fe200078e020b */
[-C--:B------:R-:W-:Y:S02]  /*4f20*/  IADD3 R11, P1, R26, R12.reuse, RZ ;  /* 0x0000000c1a0b7210 */ /* 0x080fe40007f3e0ff */
[----:B------:R-:W-:Y:S02]  /*4f30*/  IADD3 R12, P0, R8, R12, RZ ;  /* 0x0000000c080c7210 */ /* 0x000fe40007f1e0ff */
[-C--:B------:R-:W-:Y:S02]  /*4f40*/  LEA.HI.X.SX32 R26, R26, R13.reuse, 0x1, P1 ;  /* 0x0000000d1a1a7211 */ /* 0x080fe400008f0eff */
[----:B------:R-:W-:Y:S02]  /*4f50*/  LEA R10, P1, R11, UR4, 0x1 ;  /* 0x000000040b0a7c11 */ /* 0x000fe4000f8208ff */
[----:B------:R-:W-:Y:S02]  /*4f60*/  LEA.HI.X.SX32 R13, R8, R13, 0x1, P0 ;  /* 0x0000000d080d7211 */ /* 0x000fe400000f0eff */
[----:B------:R-:W-:-:S02]  /*4f70*/  LEA R8, P0, R12, UR4, 0x1 ;  /* 0x000000040c087c11 */ /* 0x000fc4000f8008ff */
[----:B------:R-:W-:Y:S02]  /*4f80*/  LEA.HI.X R11, R11, UR5, R26, 0x1, P1 ;  /* 0x000000050b0b7c11 */ /* 0x000fe400088f0c1a */
[----:B------:R-:W-:-:S03]  /*4f90*/  LEA.HI.X R9, R12, UR5, R13, 0x1, P0 ;  /* 0x000000050c097c11 */ /* 0x000fc600080f0c0d */
[----:B------:R-:W-:Y:S04]  /*4fa0*/  STG.E.64 desc[UR8][R10.64], R6 ;  /* 0x000000060a007986 */ /* 0x000fe8000c101b08 */
[----:B------:R-:W-:Y:S01]  /*4fb0*/  STG.E.64 desc[UR8][R8.64], R2 ;  /* 0x0000000208007986 */ /* 0x000fe2000c101b08 */
[----:B------:R-:W-:Y:S05]  /*4fc0*/  EXIT ;  /* 0x000000000000794d */ /* 0x000fea0003800000 */
        .weak           $__internal_7_$__cuda_sm20_div_s64
        .type           $__internal_7_$__cuda_sm20_div_s64,@function
        .size           $__internal_7_$__cuda_sm20_div_s64,(.L_x_8845 - $__internal_7_$__cuda_sm20_div_s64)
$__internal_7_$__cuda_sm20_div_s64:
        /* <DEDUP_REMOVED lines=83> */
[----:B------:R-:W-:Y:S06]  /*5500*/  RET.REL.NODEC R44 `(_ZN5flash32flash_fwd_splitkv_combine_kernelI23Flash_fwd_kernel_traitsILi256ELi64ELi64ELi4ELb0ELb0EN7cutlass6half_tE19Flash_kernel_traitsILi256ELi64ELi64ELi4ES3_EELi4ELi7ELb1EEEvNS_16Flash_fwd_paramsE) ;  /* 0xffffffa82cbc7950 */ /* 0x000fec0003c3ffff */
.L_x_395:
        /* <DEDUP_REMOVED lines=15> */
.L_x_8845:


//--------------------- .text._ZN5flash32flash_fwd_splitkv_combine_kernelI23Flash_fwd_kernel_traitsILi256ELi64ELi64ELi4ELb0ELb0EN7cutlass6half_tE19Flash_kernel_traitsILi256ELi64ELi64ELi4ES3_EELi4ELi6ELb1EEEvNS_16Flash_fwd_paramsE --------------------------
	.section	.text._ZN5flash32flash_fwd_splitkv_combine_kernelI23Flash_fwd_kernel_traitsILi256ELi64ELi64ELi4ELb0ELb0EN7cutlass6half_tE19Flash_kernel_traitsILi256ELi64ELi64ELi4ES3_EELi4ELi6ELb1EEEvNS_16Flash_fwd_paramsE,"ax",@progbits
	.align	128
        .global         _ZN5flash32flash_fwd_splitkv_combine_kernelI23Flash_fwd_kernel_traitsILi256ELi64ELi64ELi4ELb0ELb0EN7cutlass6half_tE19Flash_kernel_traitsILi256ELi64ELi64ELi4ES3_EELi4ELi6ELb1EEEvNS_16Flash_fwd_paramsE
        .type           _ZN5flash32flash_fwd_splitkv_combine_kernelI23Flash_fwd_kernel_traitsILi256ELi64ELi64ELi4ELb0ELb0EN7cutlass6half_tE19Flash_kernel_traitsILi256ELi64ELi64ELi4ES3_EELi4ELi6ELb1EEEvNS_16Flash_fwd_paramsE,@function
        .size           _ZN5flash32flash_fwd_splitkv_combine_kernelI23Flash_fwd_kernel_traitsILi256ELi64ELi64ELi4ELb0ELb0EN7cutlass6half_tE19Flash_kernel_traitsILi256ELi64ELi64ELi4ES3_EELi4ELi6ELb1EEEvNS_16Flash_fwd_paramsE,(.L_x_8846 - _ZN5flash32flash_fwd_splitkv_combine_kernelI23Flash_fwd_kernel_traitsILi256ELi64ELi64ELi4ELb0ELb0EN7cutlass6half_tE19Flash_kernel_traitsILi256ELi64ELi64ELi4ES3_EELi4ELi6ELb1EEEvNS_16Flash_fwd_paramsE)
        .other          _ZN5flash32flash_fwd_splitkv_combine_kernelI23Flash_fwd_kernel_traitsILi256ELi64ELi64ELi4ELb0ELb0EN7cutlass6half_tE19Flash_kernel_traitsILi256ELi64ELi64ELi4ES3_EELi4ELi6ELb1EEEvNS_16Flash_fwd_paramsE,@"STO_CUDA_ENTRY STV_DEFAULT"
_ZN5flash32flash_fwd_splitkv_combine_kernelI23Flash_fwd_kernel_traitsILi256ELi64ELi64ELi4ELb0ELb0EN7cutlass6half_tE19Flash_kernel_traitsILi256ELi64ELi64ELi4ES3_EELi4ELi6ELb1EEEvNS_16Flash_fwd_paramsE:
.text._ZN5flash32flash_fwd_splitkv_combine_kernelI23Flash_fwd_kernel_traitsILi256ELi64ELi64ELi4ELb0ELb0EN7cutlass6half_tE19Flash_kernel_traitsILi256ELi64ELi64ELi4ES3_EELi4ELi6ELb1EEEvNS_16Flash_fwd_paramsE:
        /* <DEDUP_REMOVED lines=23> */
[----:B------:R-:W-:Y:S05]  /*0170*/  CALL.REL.NOINC `($__internal_8_$__cuda_sm20_div_s64) ;  /* 0x0000004800b07944 */ /* 0x000fea0003c00000 */
[----:B------:R-:W-:Y:S05]  /*0180*/  BRA `(.L_x_397) ;  /* 0x00000000004c7947 */ /* 0x000fea0003800000 */
.L_x_396:
        /* <DEDUP_REMOVED lines=19> */
.L_x_397:
        /* <DEDUP_REMOVED lines=12> */
[----:B------:R-:W-:Y:S05]  /*0380*/  CALL.REL.NOINC `($__internal_8_$__cuda_sm20_div_s64) ;  /* 0x00000048002c7944 */ /* 0x000fea0003c00000 */
[----:B------:R-:W-:Y:S02]  /*0390*/  MOV R8, R22 ;  /* 0x0000001600087202 */ /* 0x000fe40000000f00 */
[----:B------:R-:W-:Y:S01]  /*03a0*/  MOV R9, R23 ;  /* 0x0000001700097202 */ /* 0x000fe20000000f00 */
[----:B------:R-:W-:Y:S05]  /*03b0*/  BRA `(.L_x_400) ;  /* 0x00000000004c7947 */ /* 0x000fea0003800000 */
.L_x_399:
        /* <DEDUP_REMOVED lines=19> */
.L_x_400:
[----:B------:R-:W-:Y:S05]  /*04f0*/  BSYNC B0 ;  /* 0x0000000000007941 */ /* 0x000fea0003800000 */
.L_x_398:
        /* <DEDUP_REMOVED lines=42> */
.L_x_402:
        /* <DEDUP_REMOVED lines=19> */
.L_x_403:
[----:B------:R-:W-:Y:S05]  /*08d0*/  BSYNC B0 ;  /* 0x0000000000007941 */ /* 0x000fea0003800000 */
.L_x_401:
        /* <DEDUP_REMOVED lines=72> */
[----:B------:R-:W-:Y:S05]  /*0d60*/  CALL.REL.NOINC `($__internal_8_$__cuda_sm20_div_s64) ;  /* 0x0000003c00b47944 */ /* 0x000fea0003c00000 */
[----:B------:R-:W-:Y:S02]  /*0d70*/  MOV R38, R22 ;  /* 0x0000001600267202 */ /* 0x000fe40000000f00 */
[----:B------:R-:W-:Y:S01]  /*0d80*/  MOV R39, R23 ;  /* 0x0000001700277202 */ /* 0x000fe20000000f00 */
[----:B------:R-:W-:Y:S05]  /*0d90*/  BRA `(.L_x_406) ;  /* 0x00000000004c7947 */ /* 0x000fea0003800000 */
.L_x_405:
        /* <DEDUP_REMOVED lines=19> */
.L_x_406:
[----:B------:R-:W-:Y:S05]  /*0ed0*/  BSYNC B0 ;  /* 0x0000000000007941 */ /* 0x000fea0003800000 */
.L_x_404:
        /* <DEDUP_REMOVED lines=41> */
.L_x_408:
        /* <DEDUP_REMOVED lines=19> */
.L_x_409:
[----:B------:R-:W-:Y:S05]  /*12a0*/  BSYNC B0 ;  /* 0x0000000000007941 */ /* 0x000fea0003800000 */
.L_x_407:
        /* <DEDUP_REMOVED lines=248> */
[----:B------:R-:W-:Y:S05]  /*2230*/  CALL.REL.NOINC `($__internal_8_$__cuda_sm20_div_s64) ;  /* 0x0000002800807944 */ /* 0x000fea0003c00000 */
        /* <DEDUP_REMOVED lines=10> */
.L_x_414:
        /* <DEDUP_REMOVED lines=22> */
.L_x_415:
[----:B------:R-:W-:Y:S05]  /*2440*/  BSYNC B0 ;  /* 0x0000000000007941 */ /* 0x000fea0003800000 */
.L_x_413:
[----:B------:R-:W-:Y:S01]  /*2450*/  LOP3.LUT R19, R17, R0, RZ, 0xfc, !PT ;  /* 0x0000000011137212 */ /* 0x000fe200078efcff */
[----:B------:R-:W-:Y:S03]  /*2460*/  BSSY B0, `(.L_x_416) ;  /* 0x0000028000007945 */ /* 0x000fe60003800000 */
[----:B------:R-:W-:-:S13]  /*2470*/  ISETP.NE.U32.AND P1, PT, R19, RZ, PT ;  /* 0x000000ff1300720c */ /* 0x000fda0003f25070 */
[----:B------:R-:W-:Y:S05]  /*2480*/  @!P1 BRA `(.L_x_417) ;  /* 0x00000000003c9947 */ /* 0x000fea0003800000 */
[----:B------:R-:W-:Y:S01]  /*2490*/  IMAD.MOV.U32 R28, RZ, RZ, R27 ;  /* 0x000000ffff1c7224 */ /* 0x000fe200078e001b */
[----:B------:R-:W-:Y:S02]  /*24a0*/  MOV R25, R0 ;  /* 0x0000000000197202 */ /* 0x000fe40000000f00 */
[----:B------:R-:W-:Y:S02]  /*24b0*/  MOV R26, 0x24d0 ;  /* 0x000024d0001a7802 */ /* 0x000fe40000000f00 */
[----:B------:R-:W-:Y:S05]  /*24c0*/  CALL.REL.NOINC `($__internal_8_$__cuda_sm20_div_s64) ;  /* 0x0000002400dc7944 */ /* 0x000fea0003c00000 */
        /* <DEDUP_REMOVED lines=11> */
.L_x_417:
        /* <DEDUP_REMOVED lines=22> */
.L_x_418:
[----:B------:R-:W-:Y:S05]  /*26e0*/  BSYNC B0 ;  /* 0x0000000000007941 */ /* 0x000fea0003800000 */
.L_x_416:
        /* <DEDUP_REMOVED lines=11> */
[----:B------:R-:W-:Y:S05]  /*27a0*/  CALL.REL.NOINC `($__internal_8_$__cuda_sm20_div_s64) ;  /* 0x0000002400247944 */ /* 0x000fea0003c00000 */
[----:B------:R-:W-:-:S04]  /*27b0*/  IADD3 R17, P0, RZ, -R22, RZ ;  /* 0x80000016ff117210 */ /* 0x000fc80007f1e0ff */
[----:B------:R-:W-:Y:S01]  /*27c0*/  IADD3.X R18, RZ, ~R23, RZ, P0, !PT ;  /* 0x80000017ff127210 */ /* 0x000fe200007fe4ff */
[----:B------:R-:W-:-:S04]  /*27d0*/  IMAD.WIDE.U32 R42, R5, R17, R42 ;  /* 0x00000011052a7225 */ /* 0x000fc800078e002a */
[----:B------:R-:W-:-:S04]  /*27e0*/  IMAD R18, R18, R5, RZ ;  /* 0x0000000512127224 */ /* 0x000fc800078e02ff */
[----:B------:R-:W-:-:S05]  /*27f0*/  IMAD R4, R4, R17, R18 ;  /* 0x0000001104047224 */ /* 0x000fca00078e0212 */
[----:B------:R-:W-:Y:S01]  /*2800*/  IADD3 R4, R43, R4, RZ ;  /* 0x000000042b047210 */ /* 0x000fe20007ffe0ff */
[----:B------:R-:W-:Y:S05]  /*2810*/  BRA `(.L_x_421) ;  /* 0x0000000000587947 */ /* 0x000fea0003800000 */
.L_x_420:
        /* <DEDUP_REMOVED lines=22> */
.L_x_421:
[----:B------:R-:W-:Y:S05]  /*2980*/  BSYNC B0 ;  /* 0x0000000000007941 */ /* 0x000fea0003800000 */
.L_x_419:
        /* <DEDUP_REMOVED lines=38> */
[----:B------:R-:W-:Y:S05]  /*2bf0*/  CALL.REL.NOINC `($__internal_8_$__cuda_sm20_div_s64) ;  /* 0x0000002000107944 */ /* 0x000fea0003c00000 */
        /* <DEDUP_REMOVED lines=12> */
.L_x_423:
        /* <DEDUP_REMOVED lines=23> */
.L_x_424:
[----:B------:R-:W-:Y:S05]  /*2e30*/  BSYNC B0 ;  /* 0x0000000000007941 */ /* 0x000fea0003800000 */
.L_x_422:
        /* <DEDUP_REMOVED lines=18> */
.L_x_426:
        /* <DEDUP_REMOVED lines=22> */
.L_x_427:
[----:B------:R-:W-:Y:S05]  /*30c0*/  BSYNC B0 ;  /* 0x0000000000007941 */ /* 0x000fea0003800000 */
.L_x_425:
        /* <DEDUP_REMOVED lines=22> */
.L_x_429:
        /* <DEDUP_REMOVED lines=23> */
.L_x_430:
[----:B------:R-:W-:Y:S05]  /*33a0*/  BSYNC B0 ;  /* 0x0000000000007941 */ /* 0x000fea0003800000 */
.L_x_428:
        /* <DEDUP_REMOVED lines=26> */
[----:B------:R-:W-:Y:S05]  /*3550*/  CALL.REL.NOINC `($__internal_8_$__cuda_sm20_div_s64) ;  /* 0x0000001400b87944 */ /* 0x000fea0003c00000 */
        /* <DEDUP_REMOVED lines=11> */
.L_x_432:
        /* <DEDUP_REMOVED lines=23> */
.L_x_433:
[----:B------:R-:W-:Y:S05]  /*3780*/  BSYNC B0 ;  /* 0x0000000000007941 */ /* 0x000fea0003800000 */
.L_x_431:
        /* <DEDUP_REMOVED lines=27> */
.L_x_435:
        /* <DEDUP_REMOVED lines=23> */
.L_x_436:
[----:B------:R-:W-:Y:S05]  /*3ab0*/  BSYNC B0 ;  /* 0x0000000000007941 */ /* 0x000fea0003800000 */
.L_x_434:
        /* <DEDUP_REMOVED lines=21> */
.L_x_412:
[----:B------:R-:W-:Y:S02]  /*3c10*/  ULDC.64 UR4, c[0x0][0x2b0] ;  /* 0x0000ac0000047ab9 */ /* 0x000fe40000000a00 */
[----:B------:R-:W-:-:S04]  /*3c20*/  LEA R2, P0, R36, UR4, 0x2 ;  /* 0x0000000424027c11 */ /* 0x000fc8000f8010ff */
[----:B------:R-:W-:-:S05]  /*3c30*/  LEA.HI.X R3, R36, UR5, R37, 0x2, P0 ;  /* 0x0000000524037c11 */ /* 0x000fca00080f1425 */
[----:B------:R0:W-:Y:S04]  /*3c40*/  STG.E desc[UR8][R2.64], R31 ;  /* 0x0000001f02007986 */ /* 0x0001e8000c101908 */
.L_x_411:
[----:B------:R-:W-:Y:S05]  /*3c50*/  BSYNC B1 ;  /* 0x0000000000017941 */ /* 0x000fea0003800000 */
.L_x_410:
[----:B------:R-:W2:Y:S01]  /*3c60*/  LDC R22, c[0x0][0x3c4] ;  /* 0x0000f100ff167b82 */ /* 0x000ea20000000800 */
[C---:B0-----:R-:W-:Y:S01]  /*3c70*/  VIADD R3, R35.reuse, 0x20 ;  /* 0x0000002023037836 */ /* 0x041fe20000000000 */
[----:B------:R-:W-:Y:S01]  /*3c80*/  HFMA2.MMA R0, -RZ, RZ, 0, 0 ;  /* 0x00000000ff007435 */ /* 0x000fe200000001ff */
[C---:B------:R-:W-:Y:S01]  /*3c90*/  IMAD.SHL.U32 R26, R35.reuse, 0x4, RZ ;  /* 0x00000004231a7824 */ /* 0x040fe200078e00ff */
[----:B------:R-:W-:Y:S02]  /*3ca0*/  CS2R R6, SRZ ;  /* 0x0000000000067805 */ /* 0x000fe4000001ff00 */
[-C--:B--2---:R-:W-:Y:S02]  /*3cb0*/  ISETP.GE.OR P0, PT, R35, R22.reuse, P3 ;  /* 0x000000162300720c */ /* 0x084fe40001f06670 */
[----:B------:R-:W-:Y:S02]  /*3cc0*/  ISETP.GE.OR P3, PT, R3, R22, P3 ;  /* 0x000000160300720c */ /* 0x000fe40001f66670 */
[----:B------:R-:W-:-:S09]  /*3cd0*/  CS2R R2, SRZ ;  /* 0x0000000000027805 */ /* 0x000fd2000001ff00 */
[C---:B-1----:R-:W-:Y:S02]  /*3ce0*/  @!P0 FADD.FTZ R4, -R31.reuse, R32 ;  /* 0x000000201f048221 */ /* 0x042fe40000010100 */
[----:B------:R-:W-:Y:S02]  /*3cf0*/  @!P3 FADD.FTZ R31, -R31, R33 ;  /* 0x000000211f1fb221 */ /* 0x000fe40000010100 */
[----:B------:R-:W-:Y:S02]  /*3d00*/  @!P0 FMUL.FTZ R4, R4, 1.4426950216293334961 ;  /* 0x3fb8aa3b04048820 */ /* 0x000fe40000410000 */
[----:B------:R-:W-:Y:S02]  /*3d10*/  @!P3 FMUL.FTZ R13, R31, 1.4426950216293334961 ;  /* 0x3fb8aa3b1f0db820 */ /* 0x000fe40000410000 */
[----:B------:R-:W0:Y:S08]  /*3d20*/  @!P0 MUFU.EX2 R9, R4 ;  /* 0x0000000400098308 */ /* 0x000e300000000800 */
[----:B------:R-:W1:Y:S01]  /*3d30*/  @!P3 MUFU.EX2 R13, R13 ;  /* 0x0000000d000db308 */ /* 0x000e620000000800 */
[----:B0-----:R0:W-:Y:S01]  /*3d40*/  @!P0 STS [R34], R9 ;  /* 0x0000000922008388 */ /* 0x0011e20000000800 */
[----:B------:R-:W-:-:S02]  /*3d50*/  ISETP.GE.AND P0, PT, R22, 0x1, PT ;  /* 0x000000011600780c */ /* 0x000fc40003f06270 */
[----:B------:R-:W-:Y:S01]  /*3d60*/  CS2R R4, SRZ ;  /* 0x0000000000047805 */ /* 0x000fe2000001ff00 */
[----:B-1----:R1:W-:Y:S01]  /*3d70*/  @!P3 STS [R34+0x280], R13 ;  /* 0x0002800d2200b388 */ /* 0x0023e20000000800 */
[----:B0-----:R-:W-:Y:S01]  /*3d80*/  IMAD.MOV.U32 R9, RZ, RZ, RZ ;  /* 0x000000ffff097224 */ /* 0x001fe200078e00ff */
[----:B------:R-:W-:Y:S08]  /*3d90*/  BAR.SYNC.DEFER_BLOCKING 0x0 ;  /* 0x0000000000007b1d */ /* 0x000ff00000010000 */
[----:B------:R-:W-:Y:S05]  /*3da0*/  @!P0 BRA `(.L_x_437) ;  /* 0x0000000800348947 */ /* 0x000fea0003800000 */
[----:B------:R-:W0:Y:S01]  /*3db0*/  S2UR UR6, SR_CgaCtaId ;  /* 0x00000000000679c3 */ /* 0x000e220000008800 */
[----:B------:R-:W-:Y:S01]  /*3dc0*/  ULDC UR10, c[0x0][0x2dc] ;  /* 0x0000b700000a7ab9 */ /* 0x000fe20000000800 */
[----:B------:R-:W-:Y:S01]  /*3dd0*/  IMAD R33, R11, 0x100, R26 ;  /* 0x000001000b217824 */ /* 0x000fe200078e021a */
[----:B------:R-:W-:Y:S01]  /*3de0*/  UIMAD UR4, UR7, UR10, URZ ;  /* 0x0000000a070472a4 */ /* 0x000fe2000f8e023f */
[----:B------:R-:W-:Y:S01]  /*3df0*/  ISETP.GT.AND P1, PT, R22, 0x3, PT ;  /* 0x000000031600780c */ /* 0x000fe20003f24270 */
[C---:B------:R-:W-:Y:S01]  /*3e00*/  IMAD R28, R20.reuse, UR10, RZ ;  /* 0x0000000a141c7c24 */ /* 0x040fe2000f8e02ff */
[----:B------:R-:W-:Y:S01]  /*3e10*/  PLOP3.LUT P4, PT, PT, PT, PT, 0x80, 0x0 ;  /* 0x000000000000781c */ /* 0x000fe20003f8f070 */
[----:B------:R-:W-:Y:S01]  /*3e20*/  USHF.R.S32.HI UR11, URZ, 0x1f, UR4 ;  /* 0x0000001f3f0b7899 */ /* 0x000fe20008011404 */
[----:B------:R-:W2:Y:S01]  /*3e30*/  LDC R21, c[0x0][0x3c4] ;  /* 0x0000f100ff157b82 */ /* 0x000ea20000000800 */
[----:B------:R-:W-:Y:S01]  /*3e40*/  IADD3 R0, P0, R33, UR4, RZ ;  /* 0x0000000421007c10 */ /* 0x000fe2000ff1e0ff */
[----:B------:R-:W-:Y:S01]  /*3e50*/  ULDC.64 UR4, c[0x0][0x288] ;  /* 0x0000a20000047ab9 */ /* 0x000fe20000000a00 */
[----:B------:R-:W-:Y:S01]  /*3e60*/  VIADD R24, R20, -UR7 ;  /* 0x8000000714187c36 */ /* 0x000fe20008000000 */
[----:B-1----:R-:W-:-:S02]  /*3e70*/  CS2R R12, SRZ ;  /* 0x00000000000c7805 */ /* 0x002fc4000001ff00 */
        /* <DEDUP_REMOVED lines=19> */
.L_x_439:
[----:B------:R-:W3:Y:S01]  /*3fb0*/  @!P3 LDG.E.128 R12, desc[UR8][R32.64+-0x200] ;  /* 0xfffe0008200cb981 */ /* 0x000ee2000c1e1d00 */
[----:B------:R-:W-:Y:S01]  /*3fc0*/  IADD3 R30, P1, R28, R32, RZ ;  /* 0x000000201c1e7210 */ /* 0x000fe20007f3e0ff */
[----:B------:R-:W-:Y:S02]  /*3fd0*/  UIADD3 UR5, UR5, 0x4, URZ ;  /* 0x0000000405057890 */ /* 0x000fe4000fffe03f */
[----:B------:R-:W3:Y:S01]  /*3fe0*/  LDS R8, [R10] ;  /* 0x000000000a087984 */ /* 0x000ee20000000800 */
[C---:B------:R-:W-:Y:S03]  /*3ff0*/  IADD3.X R31, R29.reuse, R33, RZ, P1, !PT ;  /* 0x000000211d1f7210 */ /* 0x040fe60000ffe4ff */
[----:B------:R0:W4:Y:S01]  /*4000*/  @!P3 LDG.E.128 R16, desc[UR8][R32.64] ;  /* 0x000000082010b981 */ /* 0x000122000c1e1d00 */
[----:B------:R-:W-:Y:S02]  /*4010*/  PLOP3.LUT P3, PT, P0, PT, PT, 0x80, 0x0 ;  /* 0x000000000000781c */ /* 0x000fe4000076f070 */
[----:B------:R-:W-:Y:S02]  /*4020*/  ISETP.LE.AND P2, PT, R22, UR5, PT ;  /* 0x0000000516007c0c */ /* 0x000fe4000bf43270 */
[----:B0-----:R-:W-:Y:S04]  /*4030*/  IADD3 R32, P1, R28, R30, RZ ;  /* 0x0000001e1c207210 */ /* 0x001fe80007f3e0ff */
[C---:B------:R-:W-:Y:S01]  /*4040*/  IADD3.X R33, R29.reuse, R31, RZ, P1, !PT ;  /* 0x0000001f1d217210 */ /* 0x040fe20000ffe4ff */
[C---:B---3--:R-:W-:Y:S01]  /*4050*/  FFMA.FTZ R9, R8.reuse, R12, R9 ;  /* 0x0000000c08097223 */ /* 0x048fe20000010009 */
[C---:B------:R-:W-:Y:S01]  /*4060*/  FFMA.FTZ R6, R8.reuse, R13, R6 ;  /* 0x0000000d08067223 */ /* 0x040fe20000010006 */
[C---:B------:R-:W-:Y:S01]  /*4070*/  FFMA.FTZ R7, R8.reuse, R14, R7 ;  /* 0x0000000e08077223 */ /* 0x040fe20000010007 */
[C---:B------:R-:W-:Y:S02]  /*4080*/  FFMA.FTZ R4, R8.reuse, R15, R4 ;  /* 0x0000000f08047223 */ /* 0x040fe40000010004 */
[----:B------:R-:W3:Y:S01]  /*4090*/  @!P3 LDG.E.128 R12, desc[UR8][R30.64+-0x200] ;  /* 0xfffe00081e0cb981 */ /* 0x000ee2000c1e1d00 */
[C---:B----4-:R-:W-:Y:S01]  /*40a0*/  FFMA.FTZ R5, R8.reuse, R16, R5 ;  /* 0x0000001008057223 */ /* 0x050fe20000010005 */
[C---:B------:R-:W-:Y:S01]  /*40b0*/  FFMA.FTZ R2, R8.reuse, R17, R2 ;  /* 0x0000001108027223 */ /* 0x040fe20000010002 */
[C---:B------:R-:W-:Y:S01]  /*40c0*/  FFMA.FTZ R3, R8.reuse, R18, R3 ;  /* 0x0000001208037223 */ /* 0x040fe20000010003 */
[----:B------:R-:W-:Y:S02]  /*40d0*/  FFMA.FTZ R0, R8, R19, R0 ;  /* 0x0000001308007223 */ /* 0x000fe40000010000 */
[----:B------:R-:W3:Y:S04]  /*40e0*/  LDS R8, [R10+0x14] ;  /* 0x000014000a087984 */ /* 0x000ee80000000800 */
[----:B------:R0:W4:Y:S02]  /*40f0*/  @!P3 LDG.E.128 R16, desc[UR8][R30.64] ;  /* 0x000000081e10b981 */ /* 0x000124000c1e1d00 */
        /* <DEDUP_REMOVED lines=14> */
[----:B------:R-:W-:Y:S01]  /*41e0*/  IADD3.X R33, R29, R31, RZ, P1, !PT ;  /* 0x0000001f1d217210 */ /* 0x000fe20000ffe4ff */
        /* <DEDUP_REMOVED lines=9> */
[----:B------:R-:W4:Y:S04]  /*4280*/  @!P3 LDG.E.128 R16, desc[UR8][R30.64] ;  /* 0x000000081e10b981 */ /* 0x000f28000c1e1d00 */
[----:B------:R0:W3:Y:S02]  /*4290*/  LDS R8, [R10+0x3c] ;  /* 0x00003c000a087984 */ /* 0x0000e40000000800 */
[----:B0-----:R-:W-:Y:S01]  /*42a0*/  IADD3 R10, R10, 0x50, RZ ;  /* 0x000000500a0a7810 */ /* 0x001fe20007ffe0ff */
[C---:B---3--:R-:W-:Y:S01]  /*42b0*/  FFMA.FTZ R9, R8.reuse, R12, R9 ;  /* 0x0000000c08097223 */ /* 0x048fe20000010009 */
[C---:B------:R-:W-:Y:S01]  /*42c0*/  FFMA.FTZ R6, R8.reuse, R13, R6 ;  /* 0x0000000d08067223 */ /* 0x040fe20000010006 */
[C---:B------:R-:W-:Y:S01]  /*42d0*/  FFMA.FTZ R7, R8.reuse, R14, R7 ;  /* 0x0000000e08077223 */ /* 0x040fe20000010007 */
[C---:B------:R-:W-:Y:S01]  /*42e0*/  FFMA.FTZ R4, R8.reuse, R15, R4 ;  /* 0x0000000f08047223 */ /* 0x040fe20000010004 */
[C---:B----4-:R-:W-:Y:S01]  /*42f0*/  FFMA.FTZ R5, R8.reuse, R16, R5 ;  /* 0x0000001008057223 */ /* 0x050fe20000010005 */
[C---:B------:R-:W-:Y:S01]  /*4300*/  FFMA.FTZ R2, R8.reuse, R17, R2 ;  /* 0x0000001108027223 */ /* 0x040fe20000010002 */
[C---:B------:R-:W-:Y:S01]  /*4310*/  FFMA.FTZ R3, R8.reuse, R18, R3 ;  /* 0x0000001208037223 */ /* 0x040fe20000010003 */
[----:B------:R-:W-:Y:S01]  /*4320*/  FFMA.FTZ R0, R8, R19, R0 ;  /* 0x0000001308007223 */ /* 0x000fe20000010000 */
[----:B------:R-:W-:Y:S09]  /*4330*/  @!P2 BRA `(.L_x_439) ;  /* 0xfffffffc001ca947 */ /* 0x000ff2000383ffff */
.L_x_438:
[----:B--2---:R-:W-:-:S04]  /*4340*/  IADD3 R8, R21, -UR5, RZ ;  /* 0x8000000515087c10 */ /* 0x004fc8000fffe0ff */
        /* <DEDUP_REMOVED lines=34> */
.L_x_440:
        /* <DEDUP_REMOVED lines=8> */
.L_x_442:
[----:B------:R-:W-:Y:S05]  /*45f0*/  BSYNC B0 ;  /* 0x0000000000007941 */ /* 0x000fea0003800000 */
.L_x_441:
        /* <DEDUP_REMOVED lines=8> */
.L_x_437:
[----:B------:R-:W-:-:S04]  /*4680*/  IADD3 R11, R11, UR7, RZ ;  /* 0x000000070b0b7c10 */ /* 0x000fc8000fffe0ff */
[----:B------:R-:W-:-:S13]  /*4690*/  ISETP.GE.AND P0, PT, R11, R20, PT ;  /* 0x000000140b00720c */ /* 0x000fda0003f06270 */
[----:B------:R-:W-:Y:S05]  /*46a0*/  @P0 EXIT ;  /* 0x000000000000094d */ /* 0x000fea0003800000 */
[----:B-1----:R-:W0:Y:S01]  /*46b0*/  LDC R13, c[0x0][0x2c4] ;  /* 0x0000b100ff0d7b82 */ /* 0x002e220000000800 */
        /* <DEDUP_REMOVED lines=18> */
[----:B------:R-:W-:-:S04]  /*47e0*/  IMAD R8, R15, R16, RZ ;  /* 0x000000100f087224 */ /* 0x000fc800078e02ff */
        /* <DEDUP_REMOVED lines=69> */
        .weak           $__internal_8_$__cuda_sm20_div_s64
        .type           $__internal_8_$__cuda_sm20_div_s64,@function
        .size           $__internal_8_$__cuda_sm20_div_s64,(.L_x_8846 - $__internal_8_$__cuda_sm20_div_s64)
$__internal_8_$__cuda_sm20_div_s64:
        /* <DEDUP_REMOVED lines=83> */
[----:B------:R-:W-:Y:S06]  /*5170*/  RET.REL.NODEC R40 `(_ZN5flash32flash_fwd_splitkv_combine_kernelI23Flash_fwd_kernel_traitsILi256ELi64ELi64ELi4ELb0ELb0EN7cutlass6half_tE19Flash_kernel_traitsILi256ELi64ELi64ELi4ES3_EELi4ELi6ELb1EEEvNS_16Flash_fwd_paramsE) ;  /* 0xffffffac28a07950 */ /* 0x000fec0003c3ffff */
.L_x_443:
        /* <DEDUP_REMOVED lines=16> */
.L_x_8846:


//--------------------- .text._ZN5flash32flash_fwd_splitkv_combine_kernelI23Flash_fwd_kernel_traitsILi256ELi64ELi64ELi4ELb0ELb0EN7cutlass6half_tE19Flash_kernel_traitsILi256ELi64ELi64ELi4ES3_EELi4ELi5ELb1EEEvNS_16Flash_fwd_paramsE --------------------------
	.section	.text._ZN5flash32flash_fwd_splitkv_combine_kernelI23Flash_fwd_kernel_traitsILi256ELi64ELi64ELi4ELb0ELb0EN7cutlass6half_tE19Flash_kernel_traitsILi256ELi64ELi64ELi4ES3_EELi4ELi5ELb1EEEvNS_16Flash_fwd_paramsE,"ax",@progbits
	.align	128
        .global         _ZN5flash32flash_fwd_splitkv_combine_kernelI23Flash_fwd_kernel_traitsILi256ELi64ELi64ELi4ELb0ELb0EN7cutlass6half_tE19Flash_kernel_traitsILi256ELi64ELi64ELi4ES3_EELi4ELi5ELb1EEEvNS_16Flash_fwd_paramsE
        .type           _ZN5flash32flash_fwd_splitkv_combine_kernelI23Flash_fwd_kernel_traitsILi256ELi64ELi64ELi4ELb0ELb0EN7cutlass6half_tE19Flash_kernel_traitsILi256ELi64ELi64ELi4ES3_EELi4ELi5ELb1EEEvNS_16Flash_fwd_paramsE,@function
        .size           _ZN5flash32flash_fwd_splitkv_combine_kernelI23Flash_fwd_kernel_traitsILi256ELi64ELi64ELi4ELb0ELb0EN7cutlass6half_tE19Flash_kernel_traitsILi256ELi64ELi64ELi4ES3_EELi4ELi5ELb1EEEvNS_16Flash_fwd_paramsE,(.L_x_8847 - _ZN5flash32flash_fwd_splitkv_combine_kernelI23Flash_fwd_kernel_traitsILi256ELi64ELi64ELi4ELb0ELb0EN7cutlass6half_tE19Flash_kernel_traitsILi256ELi64ELi64ELi4ES3_EELi4ELi5ELb1EEEvNS_16Flash_fwd_paramsE)
        .other          _ZN5flash32flash_fwd_splitkv_combine_kernelI23Flash_fwd_kernel_traitsILi256ELi64ELi64ELi4ELb0ELb0EN7cutlass6half_tE19Flash_kernel_traitsILi256ELi64ELi64ELi4ES3_EELi4ELi5ELb1EEEvNS_16Flash_fwd_paramsE,@"STO_CUDA_ENTRY STV_DEFAULT"
_ZN5flash32flash_fwd_splitkv_combine_kernelI23Flash_fwd_kernel_traitsILi256ELi64ELi64ELi4ELb0ELb0EN7cutlass6half_tE19Flash_kernel_traitsILi256ELi64ELi64ELi4ES3_EELi4ELi5ELb1EEEvNS_16Flash_fwd_paramsE:
.text._ZN5flash32flash_fwd_splitkv_combine_kernelI23Flash_fwd_kernel_traitsILi256ELi64ELi64ELi4ELb0ELb0EN7cutlass6half_tE19Flash_kernel_traitsILi256ELi64ELi64ELi4ES3_EELi4ELi5ELb1EEEvNS_16Flash_fwd_paramsE:
        /* <DEDUP_REMOVED lines=23> */
[----:B------:R-:W-:Y:S05]  /*0170*/  CALL.REL.NOINC `($__internal_9_$__cuda_sm20_div_s64) ;  /* 0x0000004800ac7944 */ /* 0x000fea0003c00000 */
[----:B------:R-:W-:Y:S05]  /*0180*/  BRA `(.L_x_445) ;  /* 0x00000000004c7947 */ /* 0x000fea0003800000 */
.L_x_444:
        /* <DEDUP_REMOVED lines=19> */
.L_x_445:
        /* <DEDUP_REMOVED lines=12> */
[----:B------:R-:W-:Y:S05]  /*0380*/  CALL.REL.NOINC `($__internal_9_$__cuda_sm20_div_s64) ;  /* 0x0000004800287944 */ /* 0x000fea0003c00000 */
[----:B------:R-:W-:Y:S02]  /*0390*/  MOV R8, R18 ;  /* 0x0000001200087202 */ /* 0x000fe40000000f00 */
[----:B------:R-:W-:Y:S01]  /*03a0*/  MOV R9, R19 ;  /* 0x0000001300097202 */ /* 0x000fe20000000f00 */
[----:B------:R-:W-:Y:S05]  /*03b0*/  BRA `(.L_x_448) ;  /* 0x00000000004c7947 */ /* 0x000fea0003800000 */
.L_x_447:
        /* <DEDUP_REMOVED lines=19> */
.L_x_448:
[----:B------:R-:W-:Y:S05]  /*04f0*/  BSYNC B0 ;  /* 0x0000000000007941 */ /* 0x000fea0003800000 */
.L_x_446:
        /* <DEDUP_REMOVED lines=42> */
.L_x_450:
        /* <DEDUP_REMOVED lines=19> */
.L_x_451:
[----:B------:R-:W-:Y:S05]  /*08d0*/  BSYNC B0 ;  /* 0x0000000000007941 */ /* 0x000fea0003800000 */
.L_x_449:
        /* <DEDUP_REMOVED lines=74> */
[----:B------:R-:W-:Y:S02]  /*0d80*/  MOV R32, R18 ;  /* 0x0000001200207202 */ /* 0x000fe40000000f00 */
[----:B------:R-:W-:Y:S01]  /*0d90*/  MOV R33, R19 ;  /* 0x0000001300217202 */ /* 0x000fe20000000f00 */
[----:B------:R-:W-:Y:S05]  /*0da0*/  BRA `(.L_x_454) ;  /* 0x00000000004c7947 */ /* 0x000fea0003800000 */
.L_x_453:
        /* <DEDUP_REMOVED lines=19> */
.L_x_454:
[----:B------:R-:W-:Y:S05]  /*0ee0*/  BSYNC B0 ;  /* 0x0000000000007941 */ /* 0x000fea0003800000 */
.L_x_452:
        /* <DEDUP_REMOVED lines=43> */
.L_x_456:
        /* <DEDUP_REMOVED lines=19> */
.L_x_457:
[----:B------:R-:W-:Y:S05]  /*12d0*/  BSYNC B0 ;  /* 0x0000000000007941 */ /* 0x000fea0003800000 */
.L_x_455:
        /* <DEDUP_REMOVED lines=67> */
.L_x_459:
[----:B------:R-:W-:Y:S05]  /*1710*/  BSYNC B0 ;  /* 0x0000000000007941 */ /* 0x000fea0003800000 */
.L_x_458:
        /* <DEDUP_REMOVED lines=14> */
.L_x_461:
[----:B------:R-:W-:Y:S05]  /*1800*/  BSYNC B0 ;  /* 0x0000000000007941 */ /* 0x000fea0003800000 */
.L_x_460:
        /* <DEDUP_REMOVED lines=151> */
[----:B------:R-:W-:Y:S05]  /*2180*/  CALL.REL.NOINC `($__internal_9_$__cuda_sm20_div_s64) ;  /* 0x0000002800a87944 */ /* 0x000fea0003c00000 */
        /* <DEDUP_REMOVED lines=9> */
.L_x_466:
        /* <DEDUP_REMOVED lines=22> */
.L_x_467:
[----:B------:R-:W-:Y:S05]  /*2380*/  BSYNC B0 ;  /* 0x0000000000007941 */ /* 0x000fea0003800000 */
.L_x_465:
        /* <DEDUP_REMOVED lines=19> */
.L_x_469:
        /* <DEDUP_REMOVED lines=22> */
.L_x_470:
[----:B------:R-:W-:Y:S05]  /*2620*/  BSYNC B0 ;  /* 0x0000000000007941 */ /* 0x000fea0003800000 */
.L_x_468:
        /* <DEDUP_REMOVED lines=11> */
[----:B------:R-:W-:Y:S05]  /*26e0*/  CALL.REL.NOINC `($__internal_9_$__cuda_sm20_div_s64) ;  /* 0x0000002400507944 */ /* 0x000fea0003c00000 */
[----:B------:R-:W-:-:S04]  /*26f0*/  IADD3 R17, P0, RZ, -R18, RZ ;  /* 0x80000012ff117210 */ /* 0x000fc80007f1e0ff */
[----:B------:R-:W-:Y:S01]  /*2700*/  IADD3.X R16, RZ, ~R19, RZ, P0, !PT ;  /* 0x80000013ff107210 */ /* 0x000fe200007fe4ff */
[----:B------:R-:W-:-:S04]  /*2710*/  IMAD.WIDE.U32 R34, R5, R17, R34 ;  /* 0x0000001105227225 */ /* 0x000fc800078e0022 */
[----:B------:R-:W-:-:S04]  /*2720*/  IMAD R16, R16, R5, RZ ;  /* 0x0000000510107224 */ /* 0x000fc800078e02ff */
[----:B------:R-:W-:-:S05]  /*2730*/  IMAD R4, R4, R17, R16 ;  /* 0x0000001104047224 */ /* 0x000fca00078e0210 */
[----:B------:R-:W-:Y:S01]  /*2740*/  IADD3 R4, R35, R4, RZ ;  /* 0x0000000423047210 */ /* 0x000fe20007ffe0ff */
[----:B------:R-:W-:Y:S05]  /*2750*/  BRA `(.L_x_473) ;  /* 0x0000000000587947 */ /* 0x000fea0003800000 */
.L_x_472:
        /* <DEDUP_REMOVED lines=22> */
.L_x_473:
[----:B------:R-:W-:Y:S05]  /*28c0*/  BSYNC B0 ;  /* 0x0000000000007941 */ /* 0x000fea0003800000 */
.L_x_471:
        /* <DEDUP_REMOVED lines=38> */
[----:B------:R-:W-:Y:S05]  /*2b30*/  CALL.REL.NOINC `($__internal_9_$__cuda_sm20_div_s64) ;  /* 0x00000020003c7944 */ /* 0x000fea0003c00000 */
        /* <DEDUP_REMOVED lines=12> */
.L_x_475:
        /* <DEDUP_REMOVED lines=23> */
.L_x_476:
[----:B------:R-:W-:Y:S05]  /*2d70*/  BSYNC B0 ;  /* 0x0000000000007941 */ /* 0x000fea0003800000 */
.L_x_474:
        /* <DEDUP_REMOVED lines=18> */
.L_x_478:
        /* <DEDUP_REMOVED lines=22> */
.L_x_479:
[----:B------:R-:W-:Y:S05]  /*3000*/  BSYNC B0 ;  /* 0x0000000000007941 */ /* 0x000fea0003800000 */
.L_x_477:
        /* <DEDUP_REMOVED lines=20> */
.L_x_481:
        /* <DEDUP_REMOVED lines=23> */
.L_x_482:
[----:B------:R-:W-:Y:S05]  /*32c0*/  BSYNC B0 ;  /* 0x0000000000007941 */ /* 0x000fea0003800000 */
.L_x_480:
        /* <DEDUP_REMOVED lines=26> */
[----:B------:R-:W-:Y:S05]  /*3470*/  CALL.REL.NOINC `($__internal_9_$__cuda_sm20_div_s64) ;  /* 0x0000001400ec7944 */ /* 0x000fea0003c00000 */
        /* <DEDUP_REMOVED lines=12> */
.L_x_484:
        /* <DEDUP_REMOVED lines=23> */
.L_x_485:
[----:B------:R-:W-:Y:S05]  /*36b0*/  BSYNC B0 ;  /* 0x0000000000007941 */ /* 0x000fea0003800000 */
.L_x_483:
        /* <DEDUP_REMOVED lines=29> */
.L_x_487:
        /* <DEDUP_REMOVED lines=23> */
.L_x_488:
[----:B------:R-:W-:Y:S05]  /*3a00*/  BSYNC B0 ;  /* 0x0000000000007941 */ /* 0x000fea0003800000 */
.L_x_486:
        /* <DEDUP_REMOVED lines=21> */
.L_x_464:
[----:B------:R-:W-:Y:S02]  /*3b60*/  ULDC.64 UR4, c[0x0][0x2b0] ;  /* 0x0000ac0000047ab9 */ /* 0x000fe40000000a00 */
[----:B------:R-:W-:-:S04]  /*3b70*/  LEA R2, P0, R30, UR4, 0x2 ;  /* 0x000000041e027c11 */ /* 0x000fc8000f8010ff */
[----:B------:R-:W-:-:S05]  /*3b80*/  LEA.HI.X R3, R30, UR5, R31, 0x2, P0 ;  /* 0x000000051e037c11 */ /* 0x000fca00080f141f */
[----:B------:R0:W-:Y:S04]  /*3b90*/  STG.E desc[UR8][R2.64], R28 ;  /* 0x0000001c02007986 */ /* 0x0001e8000c101908 */
.L_x_463:
[----:B------:R-:W-:Y:S05]  /*3ba0*/  BSYNC B1 ;  /* 0x0000000000017941 */ /* 0x000fea0003800000 */
.L_x_462:
[----:B------:R-:W2:Y:S01]  /*3bb0*/  S2R R0, SR_TID.X ;  /* 0x0000000000007919 */ /* 0x000ea20000002100 */
[----:B------:R-:W3:Y:S01]  /*3bc0*/  LDC R21, c[0x0][0x3c4] ;  /* 0x0000f100ff157b82 */ /* 0x000ee20000000800 */
[----:B------:R-:W-:Y:S01]  /*3bd0*/  BSSY B0, `(.L_x_489) ;  /* 0x0000012000007945 */ /* 0x000fe20003800000 */
[----:B--2---:R-:W-:-:S04]  /*3be0*/  SHF.R.S32.HI R11, RZ, 0x1f, R0 ;  /* 0x0000001fff0b7819 */ /* 0x004fc80000011400 */
[----:B------:R-:W-:-:S04]  /*3bf0*/  LEA.HI R11, R11, R0, RZ, 0x5 ;  /* 0x000000000b0b7211 */ /* 0x000fc800078f28ff */
[----:B01----:R-:W-:-:S05]  /*3c00*/  LOP3.LUT R3, R11, 0xffffffe0, RZ, 0xc0, !PT ;  /* 0xffffffe00b037812 */ /* 0x003fca00078ec0ff */
[----:B------:R-:W-:-:S05]  /*3c10*/  IMAD.IADD R24, R0, 0x1, -R3 ;  /* 0x0000000100187824 */ /* 0x000fca00078e0a03 */
[----:B---3--:R-:W-:-:S04]  /*3c20*/  ISETP.GE.AND P0, PT, R24, R21, PT ;  /* 0x000000151800720c */ /* 0x008fc80003f06270 */
        /* <DEDUP_REMOVED lines=12> */
.L_x_490:
[----:B------:R-:W-:Y:S05]  /*3cf0*/  BSYNC B0 ;  /* 0x0000000000007941 */ /* 0x000fea0003800000 */
.L_x_489:
[----:B------:R-:W-:Y:S01]  /*3d00*/  ISETP.GE.AND P0, PT, R21, 0x1, PT ;  /* 0x000000011500780c */ /* 0x000fe20003f06270 */
[----:B------:R-:W-:Y:S01]  /*3d10*/  BAR.SYNC.DEFER_BLOCKING 0x0 ;  /* 0x0000000000007b1d */ /* 0x000fe20000010000 */
[----:B------:R-:W-:Y:S01]  /*3d20*/  IMAD.MOV.U32 R0, RZ, RZ, RZ ;  /* 0x000000ffff007224 */ /* 0x000fe200078e00ff */
[----:B0-----:R-:W-:Y:S02]  /*3d30*/  CS2R R2, SRZ ;  /* 0x0000000000027805 */ /* 0x001fe4000001ff00 */
[----:B------:R-:W-:Y:S02]  /*3d40*/  CS2R R4, SRZ ;  /* 0x0000000000047805 */ /* 0x000fe4000001ff00 */
[----:B------:R-:W-:Y:S01]  /*3d50*/  CS2R R6, SRZ ;  /* 0x0000000000067805 */ /* 0x000fe2000001ff00 */
[----:B------:R-:W-:Y:S01]  /*3d60*/  IMAD.MOV.U32 R9, RZ, RZ, RZ ;  /* 0x000000ffff097224 */ /* 0x000fe200078e00ff */
[----:B------:R-:W-:Y:S01]  /*3d70*/  SHF.R.S32.HI R11, RZ, 0x5, R11 ;  /* 0x00000005ff0b7819 */ /* 0x000fe2000001140b */
[----:B------:R-:W-:-:S03]  /*3d80*/  IMAD.SHL.U32 R24, R24, 0x4, RZ ;  /* 0x0000000418187824 */ /* 0x000fc600078e00ff */
        /* <DEDUP_REMOVED lines=9> */
[----:B------:R-:W-:Y:S01]  /*3e20*/  VIADD R22, R20, -UR7 ;  /* 0x8000000714167c36 */ /* 0x000fe20008000000 */
[----:B------:R-:W-:Y:S01]  /*3e30*/  IADD3 R0, P0, R31, UR4, RZ ;  /* 0x000000041f007c10 */ /* 0x000fe2000ff1e0ff */
[----:B------:R-:W-:Y:S01]  /*3e40*/  ULDC.64 UR4, c[0x0][0x288] ;  /* 0x0000a20000047ab9 */ /* 0x000fe20000000a00 */
[----:B------:R-:W-:-:S02]  /*3e50*/  CS2R R12, SRZ ;  /* 0x00000000000c7805 */ /* 0x000fc4000001ff00 */
[----:B------:R-:W-:Y:S02]  /*3e60*/  CS2R R14, SRZ ;  /* 0x00000000000e7805 */ /* 0x000fe4000001ff00 */
[----:B------:R-:W-:Y:S02]  /*3e70*/  LEA.HI.X.SX32 R31, R31, UR11, 0x1, P0 ;  /* 0x0000000b1f1f7c11 */ /* 0x000fe400080f0eff */
[----:B------:R-:W-:Y:S02]  /*3e80*/  CS2R R16, SRZ ;  /* 0x0000000000107805 */ /* 0x000fe4000001ff00 */
[----:B------:R-:W-:Y:S01]  /*3e90*/  LEA R30, P0, R0, UR4, 0x2 ;  /* 0x00000004001e7c11 */ /* 0x000fe2000f8010ff */
[----:B------:R-:W-:Y:S01]  /*3ea0*/  UMOV UR4, 0x400 ;  /* 0x0000040000047882 */ /* 0x000fe20000000000 */
[----:B------:R-:W-:Y:S01]  /*3eb0*/  CS2R R18, SRZ ;  /* 0x0000000000127805 */ /* 0x000fe2000001ff00 */
[----:B------:R-:W-:Y:S01]  /*3ec0*/  IMAD.WIDE R26, R26, 0x4, RZ ;  /* 0x000000041a1a7825 */ /* 0x000fe200078e02ff */
[----:B------:R-:W-:Y:S01]  /*3ed0*/  LEA.HI.X R31, R0, UR5, R31, 0x2, P0 ;  /* 0x00000005001f7c11 */ /* 0x000fe200080f141f */
[----:B------:R-:W-:Y:S01]  /*3ee0*/  UMOV UR5, URZ ;  /* 0x0000003f00057c82 */ /* 0x000fe20008000000 */
[----:B------:R-:W-:Y:S01]  /*3ef0*/  IADD3 R30, P0, R30, 0x200, RZ ;  /* 0x000002001e1e7810 */ /* 0x000fe20007f1e0ff */
[----:B------:R-:W-:Y:S01]  /*3f00*/  IMAD.MOV.U32 R0, RZ, RZ, RZ ;  /* 0x000000ffff007224 */ /* 0x000fe200078e00ff */
[----:B0-----:R-:W-:-:S03]  /*3f10*/  ULEA UR4, UR6, UR4, 0x18 ;  /* 0x0000000406047291 */ /* 0x001fc6000f8ec03f */
[----:B------:R-:W-:-:S03]  /*3f20*/  IMAD.X R31, RZ, RZ, R31, P0 ;  /* 0x000000ffff1f7224 */ /* 0x000fc600000e061f */
[----:B------:R-:W-:Y:S01]  /*3f30*/  LEA R10, R11, UR4, 0x2 ;  /* 0x000000040b0a7c11 */ /* 0x000fe2000f8e10ff */
[----:B------:R-:W-:Y:S06]  /*3f40*/  @!P1 BRA `(.L_x_492) ;  /* 0x0000000000f49947 */ /* 0x000fec0003800000 */
[----:B------:R-:W-:Y:S01]  /*3f50*/  PLOP3.LUT P4, PT, PT, PT, PT, 0x8, 0x0 ;  /* 0x000000000000781c */ /* 0x000fe20003f8e170 */
[----:B------:R-:W-:Y:S01]  /*3f60*/  VIADD R21, R21, 0xfffffffd ;  /* 0xfffffffd15157836 */ /* 0x000fe20000000000 */
[CC--:B------:R-:W-:Y:S02]  /*3f70*/  ISETP.GE.AND P3, PT, R11.reuse, R22.reuse, PT ;  /* 0x000000160b00720c */ /* 0x0c0fe40003f66270 */
[----:B------:R-:W-:-:S13]  /*3f80*/  ISETP.GE.AND P0, PT, R11, R22, PT ;  /* 0x000000160b00720c */ /* 0x000fda0003f06270 */
.L_x_493:
[----:B------:R-:W2:Y:S01]  /*3f90*/  @!P3 LDG.E.128 R12, desc[UR8][R30.64+-0x200] ;  /* 0xfffe00081e0cb981 */ /* 0x000ea2000c1e1d00 */
[C---:B------:R-:W-:Y:S01]  /*3fa0*/  IADD3 R28, P1, R26.reuse, R30, RZ ;  /* 0x0000001e1a1c7210 */ /* 0x040fe20007f3e0ff */
[----:B------:R-:W-:Y:S02]  /*3fb0*/  UIADD3 UR5, UR5, 0x4, URZ ;  /* 0x0000000405057890 */ /* 0x000fe4000fffe03f */
[----:B------:R-:W2:Y:S01]  /*3fc0*/  LDS R8, [R10] ;  /* 0x000000000a087984 */ /* 0x000ea20000000800 */
[----:B------:R-:W-:Y:S03]  /*3fd0*/  IADD3.X R29, R27, R31, RZ, P1, !PT ;  /* 0x0000001f1b1d7210 */ /* 0x000fe60000ffe4ff */
        /* <DEDUP_REMOVED lines=52> */
.L_x_492:
[----:B------:R-:W0:Y:S02]  /*4320*/  LDC R8, c[0x0][0x3c4] ;  /* 0x0000f100ff087b82 */ /* 0x000e240000000800 */
[----:B0-----:R-:W-:-:S04]  /*4330*/  IADD3 R21, R8, -UR5, RZ ;  /* 0x8000000508157c10 */ /* 0x001fc8000fffe0ff */
        /* <DEDUP_REMOVED lines=34> */
.L_x_494:
        /* <DEDUP_REMOVED lines=8> */
.L_x_496:
[----:B------:R-:W-:Y:S05]  /*45e0*/  BSYNC B0 ;  /* 0x0000000000007941 */ /* 0x000fea0003800000 */
.L_x_495:
        /* <DEDUP_REMOVED lines=8> */
.L_x_491:
        /* <DEDUP_REMOVED lines=36> */
[----:B------:R0:W2:Y:S08]  /*48b0*/  F2I.FTZ.U32.TRUNC.NTZ R19, R18 ;  /* 0x0000001200137305 */ /* 0x0000b0000021f000 */
[----:B------:R-:W-:-:S05]  /*48c0*/  @P2 IADD3 R15, R15, 0x1, RZ ;  /* 0x000000010f0f2810 */ /* 0x000fca0007ffe0ff */
[----:B------:R-:W-:Y:S01]  /*48d0*/  @!P0 IMAD.MOV R15, RZ, RZ, -R15 ;  /* 0x000000ffff0f8224 */ /* 0x000fe200078e0a0f */
[----:B------:R-:W-:-:S05]  /*48e0*/  @!P1 LOP3.LUT R15, RZ, R14, RZ, 0x33, !PT ;  /* 0x0000000eff0f9212 */ /* 0x000fca00078e33ff */
[----:B------:R-:W-:Y:S01]  /*48f0*/  IMAD R14, R15, R14, RZ ;  /* 0x0000000e0f0e7224 */ /* 0x000fe200078e02ff */
[----:B0-----:R-:W-:Y:S01]  /*4900*/  HFMA2.MMA R18, -RZ, RZ, 0, 0 ;  /* 0x00000000ff127435 */ /* 0x001fe200000001ff */
[----:B--2---:R-:W-:Y:S02]  /*4910*/  IMAD.MOV R17, RZ, RZ, -R19 ;  /* 0x000000ffff117224 */ /* 0x004fe400078e0a13 */
        /* <DEDUP_REMOVED lines=49> */
        .weak           $__internal_9_$__cuda_sm20_div_s64
        .type           $__internal_9_$__cuda_sm20_div_s64,@function
        .size           $__internal_9_$__cuda_sm20_div_s64,(.L_x_8847 - $__internal_9_$__cuda_sm20_div_s64)
$__internal_9_$__cuda_sm20_div_s64:
        /* <DEDUP_REMOVED lines=82> */
[----:B------:R-:W-:Y:S05]  /*5150*/  RET.REL.NODEC R24 `(_ZN5flash32flash_fwd_splitkv_combine_kernelI23Flash_fwd_kernel_traitsILi256ELi64ELi64ELi4ELb0ELb0EN7cutlass6half_tE19Flash_kernel_traitsILi256ELi64ELi64ELi4ES3_EELi4ELi5ELb1EEEvNS_16Flash_fwd_paramsE) ;  /* 0xffffffac18a87950 */ /* 0x000fea0003c3ffff */
.L_x_497:
        /* <DEDUP_REMOVED lines=10> */
.L_x_8847:


//--------------------- .text._ZN5flash32flash_fwd_splitkv_combine_kernelI23Flash_fwd_kernel_traitsILi256ELi64ELi64ELi4ELb0ELb0EN7cutlass6half_tE19Flash_kernel_traitsILi256ELi64ELi64ELi4ES3_EELi4ELi4ELb1EEEvNS_16Flash_fwd_paramsE --------------------------
	.section	.text._ZN5flash32flash_fwd_splitkv_combine_kernelI23Flash_fwd_kernel_traitsILi256ELi64ELi64ELi4ELb0ELb0EN7cutlass6half_tE19Flash_kernel_traitsILi256ELi64ELi64ELi4ES3_EELi4ELi4ELb1EEEvNS_16Flash_fwd_paramsE,"ax",@progbits
	.align	128
        .global         _ZN5flash32flash_fwd_splitkv_combine_kernelI23Flash_fwd_kernel_traitsILi256ELi64ELi64ELi4ELb0ELb0EN7cutlass6half_tE19Flash_kernel_traitsILi256ELi64ELi64ELi4ES3_EELi4ELi4ELb1EEEvNS_16Flash_fwd_paramsE
        .type           _ZN5flash32flash_fwd_splitkv_combine_kernelI23Flash_fwd_kernel_traitsILi256ELi64ELi64ELi4ELb0ELb0EN7cutlass6half_tE19Flash_kernel_traitsILi256ELi64ELi64ELi4ES3_EELi4ELi4ELb1EEEvNS_16Flash_fwd_paramsE,@function
        .size           _ZN5flash32flash_fwd_splitkv_combine_kernelI23Flash_fwd_kernel_traitsILi256ELi64ELi64ELi4ELb0ELb0EN7cutlass6half_tE19Flash_kernel_traitsILi256ELi64ELi64ELi4ES3_EELi4ELi4ELb1EEEvNS_16Flash_fwd_paramsE,(.L_x_8848 - _ZN5flash32flash_fwd_splitkv_combine_kernelI23Flash_fwd_kernel_traitsILi256ELi64ELi64ELi4ELb0ELb0EN7cutlass6half_tE19Flash_kernel_traitsILi256ELi64ELi64ELi4ES3_EELi4ELi4ELb1EEEvNS_16Flash_fwd_paramsE)
        .other          _ZN5flash32flash_fwd_splitkv_combine_kernelI23Flash_fwd_kernel_traitsILi256ELi64ELi64ELi4ELb0ELb0EN7cutlass6half_tE19Flash_kernel_traitsILi256ELi64ELi64ELi4ES3_EELi4ELi4ELb1EEEvNS_16Flash_fwd_paramsE,@"STO_CUDA_ENTRY STV_DEFAULT"
_ZN5flash32flash_fwd_splitkv_combine_kernelI23Flash_fwd_kernel_traitsILi256ELi64ELi64ELi4ELb0ELb0EN7cutlass6half_tE19Flash_kernel_traitsILi256ELi64ELi64ELi4ES3_EELi4ELi4ELb1EEEvNS_16Flash_fwd_paramsE:
.text._ZN5flash32flash_fwd_splitkv_combine_kernelI23Flash_fwd_kernel_traitsILi256ELi64ELi64ELi4ELb0ELb0EN7cutlass6half_tE19Flash_kernel_traitsILi256ELi64ELi64ELi4ES3_EELi4ELi4ELb1EEEvNS_16Flash_fwd_paramsE:
        /* <DEDUP_REMOVED lines=23> */
[----:B------:R-:W-:Y:S05]  /*0170*/  CALL.REL.NOINC `($__internal_10_$__cuda_sm20_div_s64) ;  /* 0x0000004800a87944 */ /* 0x000fea0003c00000 */
[----:B------:R-:W-:Y:S05]  /*0180*/  BRA `(.L_x_499) ;  /* 0x00000000004c7947 */ /* 0x000fea0003800000 */
.L_x_498:
        /* <DEDUP_REMOVED lines=19> */
.L_x_499:
        /* <DEDUP_REMOVED lines=12> */
[----:B------:R-:W-:Y:S05]  /*0380*/  CALL.REL.NOINC `($__internal_10_$__cuda_sm20_div_s64) ;  /* 0x0000004800247944 */ /* 0x000fea0003c00000 */
[----:B------:R-:W-:Y:S02]  /*0390*/  MOV R8, R18 ;  /* 0x0000001200087202 */ /* 0x000fe40000000f00 */
[----:B------:R-:W-:Y:S01]  /*03a0*/  MOV R9, R19 ;  /* 0x0000001300097202 */ /* 0x000fe20000000f00 */
[----:B------:R-:W-:Y:S05]  /*03b0*/  BRA `(.L_x_502) ;  /* 0x00000000004c7947 */ /* 0x000fea0003800000 */
.L_x_501:
        /* <DEDUP_REMOVED lines=19> */
.L_x_502:
[----:B------:R-:W-:Y:S05]  /*04f0*/  BSYNC B0 ;  /* 0x0000000000007941 */ /* 0x000fea0003800000 */
.L_x_500:
        /* <DEDUP_REMOVED lines=42> */
.L_x_504:
        /* <DEDUP_REMOVED lines=19> */
.L_x_505:
[----:B------:R-:W-:Y:S05]  /*08d0*/  BSYNC B0 ;  /* 0x0000000000007941 */ /* 0x000fea0003800000 */
.L_x_503:
        /* <DEDUP_REMOVED lines=74> */
[----:B------:R-:W-:Y:S02]  /*0d80*/  MOV R32, R18 ;  /* 0x0000001200207202 */ /* 0x000fe40000000f00 */
[----:B------:R-:W-:Y:S01]  /*0d90*/  MOV R33, R19 ;  /* 0x0000001300217202 */ /* 0x000fe20000000f00 */
[----:B------:R-:W-:Y:S05]  /*0da0*/  BRA `(.L_x_508) ;  /* 0x00000000004c7947 */ /* 0x000fea0003800000 */
.L_x_507:
        /* <DEDUP_REMOVED lines=19> */
.L_x_508:
[----:B------:R-:W-:Y:S05]  /*0ee0*/  BSYNC B0 ;  /* 0x0000000000007941 */ /* 0x000fea0003800000 */
.L_x_506:
        /* <DEDUP_REMOVED lines=43> */
.L_x_510:
        /* <DEDUP_REMOVED lines=19> */
.L_x_511:
[----:B------:R-:W-:Y:S05]  /*12d0*/  BSYNC B0 ;  /* 0x0000000000007941 */ /* 0x000fea0003800000 */
.L_x_509:
        /* <DEDUP_REMOVED lines=67> */
.L_x_513:
[----:B------:R-:W-:Y:S05]  /*1710*/  BSYNC B0 ;  /* 0x0000000000007941 */ /* 0x000fea0003800000 */
.L_x_512:
        /* <DEDUP_REMOVED lines=14> */
.L_x_515:
[----:B------:R-:W-:Y:S05]  /*1800*/  BSYNC B0 ;  /* 0x0000000000007941 */ /* 0x000fea0003800000 */
.L_x_514:
        /* <DEDUP_REMOVED lines=147> */
[----:B------:R-:W-:Y:S05]  /*2140*/  CALL.REL.NOINC `($__internal_10_$__cuda_sm20_div_s64) ;  /* 0x0000002800b47944 */ /* 0x000fea0003c00000 */
        /* <DEDUP_REMOVED lines=9> */
.L_x_520:
        /* <DEDUP_REMOVED lines=22> */
.L_x_521:
[----:B------:R-:W-:Y:S05]  /*2340*/  BSYNC B0 ;  /* 0x0000000000007941 */ /* 0x000fea0003800000 */
.L_x_519:
        /* <DEDUP_REMOVED lines=19> */
.L_x_523:
        /* <DEDUP_REMOVED lines=22> */
.L_x_524:
[----:B------:R-:W-:Y:S05]  /*25e0*/  BSYNC B0 ;  /* 0x0000000000007941 */ /* 0x000fea0003800000 */
.L_x_522:
        /* <DEDUP_REMOVED lines=11> */
[----:B------:R-:W-:Y:S05]  /*26a0*/  CALL.REL.NOINC `($__internal_10_$__cuda_sm20_div_s64) ;  /* 0x00000024005c7944 */ /* 0x000fea0003c00000 */
[----:B------:R-:W-:-:S04]  /*26b0*/  IADD3 R17, P0, RZ, -R18, RZ ;  /* 0x80000012ff117210 */ /* 0x000fc80007f1e0ff */
[----:B------:R-:W-:Y:S01]  /*26c0*/  IADD3.X R16, RZ, ~R19, RZ, P0, !PT ;  /* 0x80000013ff107210 */ /* 0x000fe200007fe4ff */
[----:B------:R-:W-:-:S04]  /*26d0*/  IMAD.WIDE.U32 R34, R5, R17, R34 ;  /* 0x0000001105227225 */ /* 0x000fc800078e0022 */
[----:B------:R-:W-:-:S04]  /*26e0*/  IMAD R16, R16, R5, RZ ;  /* 0x0000000510107224 */ /* 0x000fc800078e02ff */
[----:B------:R-:W-:-:S05]  /*26f0*/  IMAD R4, R4, R17, R16 ;  /* 0x0000001104047224 */ /* 0x000fca00078e0210 */
[----:B------:R-:W-:Y:S01]  /*2700*/  IADD3 R4, R35, R4, RZ ;  /* 0x0000000423047210 */ /* 0x000fe20007ffe0ff */
[----:B------:R-:W-:Y:S05]  /*2710*/  BRA `(.L_x_527) ;  /* 0x0000000000587947 */ /* 0x000fea0003800000 */
.L_x_526:
        /* <DEDUP_REMOVED lines=22> */
.L_x_527:
[----:B------:R-:W-:Y:S05]  /*2880*/  BSYNC B0 ;  /* 0x0000000000007941 */ /* 0x000fea0003800000 */
.L_x_525:
        /* <DEDUP_REMOVED lines=38> */
[----:B------:R-:W-:Y:S05]  /*2af0*/  CALL.REL.NOINC `($__internal_10_$__cuda_sm20_div_s64) ;  /* 0x0000002000487944 */ /* 0x000fea0003c00000 */
        /* <DEDUP_REMOVED lines=12> */
.L_x_529:
        /* <DEDUP_REMOVED lines=23> */
.L_x_530:
[----:B------:R-:W-:Y:S05]  /*2d30*/  BSYNC B0 ;  /* 0x0000000000007941 */ /* 0x000fea0003800000 */
.L_x_528:
        /* <DEDUP_REMOVED lines=18> */
.L_x_532:
        /* <DEDUP_REMOVED lines=22> */
.L_x_533:
[----:B------:R-:W-:Y:S05]  /*2fc0*/  BSYNC B0 ;  /* 0x0000000000007941 */ /* 0x000fea0003800000 */
.L_x_531:
        /* <DEDUP_REMOVED lines=20> */
.L_x_535:
        /* <DEDUP_REMOVED lines=23> */
.L_x_536:
[----:B------:R-:W-:Y:S05]  /*3280*/  BSYNC B0 ;  /* 0x0000000000007941 */ /* 0x000fea0003800000 */
.L_x_534:
        /* <DEDUP_REMOVED lines=26> */
[----:B------:R-:W-:Y:S05]  /*3430*/  CALL.REL.NOINC `($__internal_10_$__cuda_sm20_div_s64) ;  /* 0x0000001400f87944 */ /* 0x000fea0003c00000 */
        /* <DEDUP_REMOVED lines=12> */
.L_x_538:
        /* <DEDUP_REMOVED lines=23> */
.L_x_539:
[----:B------:R-:W-:Y:S05]  /*3670*/  BSYNC B0 ;  /* 0x0000000000007941 */ /* 0x000fea0003800000 */
.L_x_537:
        /* <DEDUP_REMOVED lines=29> */
.L_x_541:
        /* <DEDUP_REMOVED lines=23> */
.L_x_542:
[----:B------:R-:W-:Y:S05]  /*39c0*/  BSYNC B0 ;  /* 0x0000000000007941 */ /* 0x000fea0003800000 */
.L_x_540:
        /* <DEDUP_REMOVED lines=21> */
.L_x_518:
[----:B------:R-:W-:Y:S02]  /*3b20*/  ULDC.64 UR4, c[0x0][0x2b0] ;  /* 0x0000ac0000047ab9 */ /* 0x000fe40000000a00 */
[----:B------:R-:W-:-:S04]  /*3b30*/  LEA R2, P0, R30, UR4, 0x2 ;  /* 0x000000041e027c11 */ /* 0x000fc8000f8010ff */
[----:B------:R-:W-:-:S05]  /*3b40*/  LEA.HI.X R3, R30, UR5, R31, 0x2, P0 ;  /* 0x000000051e037c11 */ /* 0x000fca00080f141f */
[----:B------:R0:W-:Y:S04]  /*3b50*/  STG.E desc[UR8][R2.64], R28 ;  /* 0x0000001c02007986 */ /* 0x0001e8000c101908 */
.L_x_517:
[----:B------:R-:W-:Y:S05]  /*3b60*/  BSYNC B1 ;  /* 0x0000000000017941 */ /* 0x000fea0003800000 */
.L_x_516:
[----:B------:R-:W2:Y:S01]  /*3b70*/  S2R R23, SR_TID.X ;  /* 0x0000000000177919 */ /* 0x000ea20000002100 */
[----:B------:R-:W3:Y:S01]  /*3b80*/  LDC R11, c[0x0][0x3c4] ;  /* 0x0000f100ff0b7b82 */ /* 0x000ee20000000800 */
[----:B------:R-:W-:Y:S01]  /*3b90*/  BSSY B0, `(.L_x_543) ;  /* 0x0000013000007945 */ /* 0x000fe20003800000 */
[----:B--2---:R-:W-:-:S04]  /*3ba0*/  SHF.R.S32.HI R22, RZ, 0x1f, R23 ;  /* 0x0000001fff167819 */ /* 0x004fc80000011417 */
[CC--:B01----:R-:W-:Y:S02]  /*3bb0*/  LEA.HI R3, R22.reuse, R23.reuse, RZ, 0x4 ;  /* 0x0000001716037211 */ /* 0x0c3fe400078f20ff */
[----:B------:R-:W-:Y:S02]  /*3bc0*/  LEA.HI R22, R22, R23, RZ, 0x5 ;  /* 0x0000001716167211 */ /* 0x000fe400078f28ff */
[----:B------:R-:W-:-:S05]  /*3bd0*/  LOP3.LUT R2, R3, 0xfffffff0, RZ, 0xc0, !PT ;  /* 0xfffffff003027812 */ /* 0x000fca00078ec0ff */
[----:B------:R-:W-:-:S05]  /*3be0*/  IMAD.IADD R2, R23, 0x1, -R2 ;  /* 0x0000000117027824 */ /* 0x000fca00078e0a02 */
[----:B---3--:R-:W-:-:S04]  /*3bf0*/  ISETP.GE.AND P0, PT, R2, R11, PT ;  /* 0x0000000b0200720c */ /* 0x008fc80003f06270 */
[----:B------:R-:W-:-:S13]  /*3c00*/  ISETP.GT.OR P0, PT, R23, 0x3f, P0 ;  /* 0x0000003f1700780c */ /* 0x000fda0000704670 */
[----:B------:R-:W-:Y:S05]  /*3c10*/  @P0 BRA `(.L_x_544) ;  /* 0x0000000000280947 */ /* 0x000fea0003800000 */
[----:B------:R-:W0:Y:S01]  /*3c20*/  S2R R0, SR_CgaCtaId ;  /* 0x0000000000007919 */ /* 0x000e220000008800 */
[----:B------:R-:W-:Y:S01]  /*3c30*/  FADD.FTZ R4, -R28, R29 ;  /* 0x0000001d1c047221 */ /* 0x000fe20000010100 */
[----:B------:R-:W-:-:S03]  /*3c40*/  MOV R5, 0x400 ;  /* 0x0000040000057802 */ /* 0x000fc60000000f00 */
[----:B------:R-:W-:-:S06]  /*3c50*/  FMUL.FTZ R4, R4, 1.4426950216293334961 ;  /* 0x3fb8aa3b04047820 */ /* 0x000fcc0000410000 */
[----:B------:R-:W1:Y:S01]  /*3c60*/  MUFU.EX2 R4, R4 ;  /* 0x0000000400047308 */ /* 0x000e620000000800 */
[----:B0-----:R-:W-:Y:S02]  /*3c70*/  LEA R5, R0, R5, 0x18 ;  /* 0x0000000500057211 */ /* 0x001fe400078ec0ff */
[----:B------:R-:W-:-:S03]  /*3c80*/  SHF.R.S32.HI R0, RZ, 0x4, R3 ;  /* 0x00000004ff007819 */ /* 0x000fc60000011403 */
[----:B------:R-:W-:-:S05]  /*3c90*/  IMAD R5, R2, 0x14, R5 ;  /* 0x0000001402057824 */ /* 0x000fca00078e0205 */
[----:B------:R-:W-:-:S05]  /*3ca0*/  LEA R5, R0, R5, 0x2 ;  /* 0x0000000500057211 */ /* 0x000fca00078e10ff */
[----:B-1----:R0:W-:Y:S02]  /*3cb0*/  STS [R5], R4 ;  /* 0x0000000405007388 */ /* 0x0021e40000000800 */
.L_x_544:
[----:B------:R-:W-:Y:S05]  /*3cc0*/  BSYNC B0 ;  /* 0x0000000000007941 */ /* 0x000fea0003800000 */
.L_x_543:
[----:B------:R-:W-:Y:S01]  /*3cd0*/  BAR.SYNC.DEFER_BLOCKING 0x0 ;  /* 0x0000000000007b1d */ /* 0x000fe20000010000 */
[----:B------:R-:W-:Y:S01]  /*3ce0*/  ISETP.GE.AND P0, PT, R11, 0x1, PT ;  /* 0x000000010b00780c */ /* 0x000fe20003f06270 */
[----:B------:R-:W-:Y:S01]  /*3cf0*/  IMAD.MOV.U32 R0, RZ, RZ, RZ ;  /* 0x000000ffff007224 */ /* 0x000fe200078e00ff */
[----:B------:R-:W-:Y:S02]  /*3d00*/  LOP3.LUT R2, R22, 0x3fffffe0, RZ, 0xc0, !PT ;  /* 0x3fffffe016027812 */ /* 0x000fe400078ec0ff */
[----:B0-----:R-:W-:Y:S02]  /*3d10*/  CS2R R4, SRZ ;  /* 0x0000000000047805 */ /* 0x001fe4000001ff00 */
[----:B------:R-:W-:Y:S01]  /*3d20*/  CS2R R6, SRZ ;  /* 0x0000000000067805 */ /* 0x000fe2000001ff00 */
[----:B------:R-:W-:Y:S01]  /*3d30*/  IMAD.MOV.U32 R9, RZ, RZ, RZ ;  /* 0x000000ffff097224 */ /* 0x000fe200078e00ff */
[----:B------:R-:W-:Y:S01]  /*3d40*/  SHF.R.S32.HI R22, RZ, 0x5, R22 ;  /* 0x00000005ff167819 */ /* 0x000fe20000011416 */
[----:B------:R-:W-:Y:S01]  /*3d50*/  IMAD.IADD R23, R23, 0x1, -R2 ;  /* 0x0000000117177824 */ /* 0x000fe200078e0a02 */
[----:B------:R-:W-:-:S03]  /*3d60*/  CS2R R2, SRZ ;  /* 0x0000000000027805 */ /* 0x000fc6000001ff00 */
[----:B------:R-:W-:Y:S01]  /*3d70*/  IMAD.SHL.U32 R23, R23, 0x4, RZ ;  /* 0x0000000417177824 */ /* 0x000fe200078e00ff */
[----:B------:R-:W-:Y:S06]  /*3d80*/  @!P0 BRA `(.L_x_545) ;  /* 0x0000000800348947 */ /* 0x000fec0003800000 */
        /* <DEDUP_REMOVED lines=31> */
.L_x_547:
        /* <DEDUP_REMOVED lines=57> */
.L_x_546:
        /* <DEDUP_REMOVED lines=36> */
.L_x_548:
        /* <DEDUP_REMOVED lines=8> */
.L_x_550:
[----:B------:R-:W-:Y:S05]  /*45d0*/  BSYNC B0 ;  /* 0x0000000000007941 */ /* 0x000fea0003800000 */
.L_x_549:
        /* <DEDUP_REMOVED lines=8> */
.L_x_545:
        /* <DEDUP_REMOVED lines=62> */
[----:B------:R-:W-:-:S07]  /*4a40*/  IADD3 R17, R17, R8, RZ ;  /* 0x0000000811117210 */ /* 0x000fce0007ffe0ff */
        /* <DEDUP_REMOVED lines=11> */
[----:B------:R-:W-:Y:S02]  /*4b00*/  IMAD R11, R11, UR4, RZ ;  /* 0x000000040b0b7c24 */ /* 0x000fe4000f8e02ff */
[----:B------:R-:W-:Y:S01]  /*4b10*/  IMAD.IADD R17, R17, 0x1, R13 ;  /* 0x0000000111117824 */ /* 0x000fe200078e020d */
[----:B------:R-:W-:Y:S01]  /*4b20*/  IADD3 R13, R23, 0x80, RZ ;  /* 0x00000080170d7810 */ /* 0x000fe20007ffe0ff */
[C---:B------:R-:W-:Y:S02]  /*4b30*/  IMAD R8, R14.reuse, UR5, R11 ;  /* 0x000000050e087c24 */ /* 0x040fe4000f8e020b */
[----:B------:R-:W-:Y:S01]  /*4b40*/  IMAD.WIDE.U32 R14, R14, UR4, R16 ;  /* 0x000000040e0e7c25 */ /* 0x000fe2000f8e0010 */
        /* <DEDUP_REMOVED lines=13> */
        .weak           $__internal_10_$__cuda_sm20_div_s64
        .type           $__internal_10_$__cuda_sm20_div_s64,@function
        .size           $__internal_10_$__cuda_sm20_div_s64,(.L_x_8848 - $__internal_10_$__cuda_sm20_div_s64)
$__internal_10_$__cuda_sm20_div_s64:
        /* <DEDUP_REMOVED lines=82> */
[----:B------:R-:W-:Y:S05]  /*5140*/  RET.REL.NODEC R24 `(_ZN5flash32flash_fwd_splitkv_combine_kernelI23Flash_fwd_kernel_traitsILi256ELi64ELi64ELi4ELb0ELb0EN7cutlass6half_tE19Flash_kernel_traitsILi256ELi64ELi64ELi4ES3_EELi4ELi4ELb1EEEvNS_16Flash_fwd_paramsE) ;  /* 0xffffffac18ac7950 */ /* 0x000fea0003c3ffff */
.L_x_551:
        /* <DEDUP_REMOVED lines=11> */
.L_x_8848:


//--------------------- .text._ZN5flash32flash_fwd_splitkv_combine_kernelI23Flash_fwd_kernel_traitsILi256ELi64ELi64ELi4ELb0ELb0EN7cutlass6half_tE19Flash_kernel_traitsILi256ELi64ELi64ELi4ES3_EELi4ELi3ELb1EEEvNS_16Flash_fwd_paramsE --------------------------
	.section	.text._ZN5flash32flash_fwd_splitkv_combine_kernelI23Flash_fwd_kernel_traitsILi256ELi64ELi64ELi4ELb0ELb0EN7cutlass6half_tE19Flash_kernel_traitsILi256ELi64ELi64ELi4ES3_EELi4ELi3ELb1EEEvNS_16Flash_fwd_paramsE,"ax",@progbits
	.align	128
        .global         _ZN5flash32flash_fwd_splitkv_combine_kernelI23Flash_fwd_kernel_traitsILi256ELi64ELi64ELi4ELb0ELb0EN7cutlass6half_tE19Flash_kernel_traitsILi256ELi64ELi64ELi4ES3_EELi4ELi3ELb1EEEvNS_16Flash_fwd_paramsE
        .type           _ZN5flash32flash_fwd_splitkv_combine_kernelI23Flash_fwd_kernel_traitsILi256ELi64ELi64ELi4ELb0ELb0EN7cutlass6half_tE19Flash_kernel_traitsILi256ELi64ELi64ELi4ES3_EELi4ELi3ELb1EEEvNS_16Flash_fwd_paramsE,@function
        .size           _ZN5flash32flash_fwd_splitkv_combine_kernelI23Flash_fwd_kernel_traitsILi256ELi64ELi64ELi4ELb0ELb0EN7cutlass6half_tE19Flash_kernel_traitsILi256ELi64ELi64ELi4ES3_EELi4ELi3ELb1EEEvNS_16Flash_fwd_paramsE,(.L_x_8849 - _ZN5flash32flash_fwd_splitkv_combine_kernelI23Flash_fwd_kernel_traitsILi256ELi64ELi64ELi4ELb0ELb0EN7cutlass6half_tE19Flash_kernel_traitsILi256ELi64ELi64ELi4ES3_EELi4ELi3ELb1EEEvNS_16Flash_fwd_paramsE)
        .other          _ZN5flash32flash_fwd_splitkv_combine_kernelI23Flash_fwd_kernel_traitsILi256ELi64ELi64ELi4ELb0ELb0EN7cutlass6half_tE19Flash_kernel_traitsILi256ELi64ELi64ELi4ES3_EELi4ELi3ELb1EEEvNS_16Flash_fwd_paramsE,@"STO_CUDA_ENTRY STV_DEFAULT"
_ZN5flash32flash_fwd_splitkv_combine_kernelI23Flash_fwd_kernel_traitsILi256ELi64ELi64ELi4ELb0ELb0EN7cutlass6half_tE19Flash_kernel_traitsILi256ELi64ELi64ELi4ES3_EELi4ELi3ELb1EEEvNS_16Flash_fwd_paramsE:
.text._ZN5flash32flash_fwd_splitkv_combine_kernelI23Flash_fwd_kernel_traitsILi256ELi64ELi64ELi4ELb0ELb0EN7cutlass6half_tE19Flash_kernel_traitsILi256ELi64ELi64ELi4ES3_EELi4ELi3ELb1EEEvNS_16Flash_fwd_paramsE:
        /* <DEDUP_REMOVED lines=23> */
[----:B------:R-:W-:Y:S05]  /*0170*/  CALL.REL.NOINC `($__internal_11_$__cuda_sm20_div_s64) ;  /* 0x0000004800987944 */ /* 0x000fea0003c00000 */
[----:B------:R-:W-:Y:S05]  /*0180*/  BRA `(.L_x_553) ;  /* 0x00000000004c7947 */ /* 0x000fea0003800000 */
.L_x_552:
        /* <DEDUP_REMOVED lines=19> */
.L_x_553:
        /* <DEDUP_REMOVED lines=12> */
[----:B------:R-:W-:Y:S05]  /*0380*/  CALL.REL.NOINC `($__internal_11_$__cuda_sm20_div_s64) ;  /* 0x0000004800147944 */ /* 0x000fea0003c00000 */
[----:B------:R-:W-:Y:S02]  /*0390*/  MOV R8, R18 ;  /* 0x0000001200087202 */ /* 0x000fe40000000f00 */
[----:B------:R-:W-:Y:S01]  /*03a0*/  MOV R9, R19 ;  /* 0x0000001300097202 */ /* 0x000fe20000000f00 */
[----:B------:R-:W-:Y:S05]  /*03b0*/  BRA `(.L_x_556) ;  /* 0x00000000004c7947 */ /* 0x000fea0003800000 */
.L_x_555:
        /* <DEDUP_REMOVED lines=19> */
.L_x_556:
[----:B------:R-:W-:Y:S05]  /*04f0*/  BSYNC B0 ;  /* 0x0000000000007941 */ /* 0x000fea0003800000 */
.L_x_554:
        /* <DEDUP_REMOVED lines=42> */
.L_x_558:
        /* <DEDUP_REMOVED lines=19> */
.L_x_559:
[----:B------:R-:W-:Y:S05]  /*08d0*/  BSYNC B0 ;  /* 0x0000000000007941 */ /* 0x000fea0003800000 */
.L_x_557:
        /* <DEDUP_REMOVED lines=74> */
[----:B------:R-:W-:Y:S02]  /*0d80*/  MOV R32, R18 ;  /* 0x0000001200207202 */ /* 0x000fe40000000f00 */
[----:B------:R-:W-:Y:S01]  /*0d90*/  MOV R33, R19 ;  /* 0x0000001300217202 */ /* 0x000fe20000000f00 */
[----:B------:R-:W-:Y:S05]  /*0da0*/  BRA `(.L_x_562) ;  /* 0x00000000004c7947 */ /* 0x000fea0003800000 */
.L_x_561:
        /* <DEDUP_REMOVED lines=19> */
.L_x_562:
[----:B------:R-:W-:Y:S05]  /*0ee0*/  BSYNC B0 ;  /* 0x0000000000007941 */ /* 0x000fea0003800000 */
.L_x_560:
        /* <DEDUP_REMOVED lines=43> */
.L_x_564:
        /* <DEDUP_REMOVED lines=19> */
.L_x_565:
[----:B------:R-:W-:Y:S05]  /*12d0*/  BSYNC B0 ;  /* 0x0000000000007941 */ /* 0x000fea0003800000 */
.L_x_563:
        /* <DEDUP_REMOVED lines=67> */
.L_x_567:
[----:B------:R-:W-:Y:S05]  /*1710*/  BSYNC B0 ;  /* 0x0000000000007941 */ /* 0x000fea0003800000 */
.L_x_566:
        /* <DEDUP_REMOVED lines=14> */
.L_x_569:
[----:B------:R-:W-:Y:S05]  /*1800*/  BSYNC B0 ;  /* 0x0000000000007941 */ /* 0x000fea0003800000 */
.L_x_568:
        /* <DEDUP_REMOVED lines=143> */
[----:B------:R-:W-:Y:S05]  /*2100*/  CALL.REL.NOINC `($__internal_11_$__cuda_sm20_div_s64) ;  /* 0x0000002800b47944 */ /* 0x000fea0003c00000 */
        /* <DEDUP_REMOVED lines=9> */
.L_x_574:
        /* <DEDUP_REMOVED lines=22> */
.L_x_575:
[----:B------:R-:W-:Y:S05]  /*2300*/  BSYNC B0 ;  /* 0x0000000000007941 */ /* 0x000fea0003800000 */
.L_x_573:
        /* <DEDUP_REMOVED lines=19> */
.L_x_577:
        /* <DEDUP_REMOVED lines=22> */
.L_x_578:
[----:B------:R-:W-:Y:S05]  /*25a0*/  BSYNC B0 ;  /* 0x0000000000007941 */ /* 0x000fea0003800000 */
.L_x_576:
        /* <DEDUP_REMOVED lines=11> */
[----:B------:R-:W-:Y:S05]  /*2660*/  CALL.REL.NOINC `($__internal_11_$__cuda_sm20_div_s64) ;  /* 0x00000024005c7944 */ /* 0x000fea0003c00000 */
[----:B------:R-:W-:-:S04]  /*2670*/  IADD3 R17, P0, RZ, -R18, RZ ;  /* 0x80000012ff117210 */ /* 0x000fc80007f1e0ff */
[----:B------:R-:W-:Y:S01]  /*2680*/  IADD3.X R16, RZ, ~R19, RZ, P0, !PT ;  /* 0x80000013ff107210 */ /* 0x000fe200007fe4ff */
[----:B------:R-:W-:-:S04]  /*2690*/  IMAD.WIDE.U32 R34, R5, R17, R34 ;  /* 0x0000001105227225 */ /* 0x000fc800078e0022 */
[----:B------:R-:W-:-:S04]  /*26a0*/  IMAD R16, R16, R5, RZ ;  /* 0x0000000510107224 */ /* 0x000fc800078e02ff */
[----:B------:R-:W-:-:S05]  /*26b0*/  IMAD R4, R4, R17, R16 ;  /* 0x0000001104047224 */ /* 0x000fca00078e0210 */
[----:B------:R-:W-:Y:S01]  /*26c0*/  IADD3 R4, R35, R4, RZ ;  /* 0x0000000423047210 */ /* 0x000fe20007ffe0ff */
[----:B------:R-:W-:Y:S05]  /*26d0*/  BRA `(.L_x_581) ;  /* 0x0000000000587947 */ /* 0x000fea0003800000 */
.L_x_580:
        /* <DEDUP_REMOVED lines=22> */
.L_x_581:
[----:B------:R-:W-:Y:S05]  /*2840*/  BSYNC B0 ;  /* 0x0000000000007941 */ /* 0x000fea0003800000 */
.L_x_579:
        /* <DEDUP_REMOVED lines=38> */
[----:B------:R-:W-:Y:S05]  /*2ab0*/  CALL.REL.NOINC `($__internal_11_$__cuda_sm20_div_s64) ;  /* 0x0000002000487944 */ /* 0x000fea0003c00000 */
        /* <DEDUP_REMOVED lines=12> */
.L_x_583:
        /* <DEDUP_REMOVED lines=23> */
.L_x_584:
[----:B------:R-:W-:Y:S05]  /*2cf0*/  BSYNC B0 ;  /* 0x0000000000007941 */ /* 0x000fea0003800000 */
.L_x_582:
        /* <DEDUP_REMOVED lines=18> */
.L_x_586:
        /* <DEDUP_REMOVED lines=22> */
.L_x_587:
[----:B------:R-:W-:Y:S05]  /*2f80*/  BSYNC B0 ;  /* 0x0000000000007941 */ /* 0x000fea0003800000 */
.L_x_585:
        /* <DEDUP_REMOVED lines=20> */
.L_x_589:
        /* <DEDUP_REMOVED lines=23> */
.L_x_590:
[----:B------:R-:W-:Y:S05]  /*3240*/  BSYNC B0 ;  /* 0x0000000000007941 */ /* 0x000fea0003800000 */
.L_x_588:
        /* <DEDUP_REMOVED lines=26> */
[----:B------:R-:W-:Y:S05]  /*33f0*/  CALL.REL.NOINC `($__internal_11_$__cuda_sm20_div_s64) ;  /* 0x0000001400f87944 */ /* 0x000fea0003c00000 */
        /* <DEDUP_REMOVED lines=12> */
.L_x_592:
        /* <DEDUP_REMOVED lines=23> */
.L_x_593:
[----:B------:R-:W-:Y:S05]  /*3630*/  BSYNC B0 ;  /* 0x0000000000007941 */ /* 0x000fea0003800000 */
.L_x_591:
        /* <DEDUP_REMOVED lines=29> */
.L_x_595:
        /* <DEDUP_REMOVED lines=23> */
.L_x_596:
[----:B------:R-:W-:Y:S05]  /*3980*/  BSYNC B0 ;  /* 0x0000000000007941 */ /* 0x000fea0003800000 */
.L_x_594:
        /* <DEDUP_REMOVED lines=21> */
.L_x_572:
[----:B------:R-:W-:Y:S02]  /*3ae0*/  ULDC.64 UR4, c[0x0][0x2b0] ;  /* 0x0000ac0000047ab9 */ /* 0x000fe40000000a00 */
[----:B------:R-:W-:-:S04]  /*3af0*/  LEA R2, P0, R30, UR4, 0x2 ;  /* 0x000000041e027c11 */ /* 0x000fc8000f8010ff */
[----:B------:R-:W-:-:S05]  /*3b00*/  LEA.HI.X R3, R30, UR5, R31, 0x2, P0 ;  /* 0x000000051e037c11 */ /* 0x000fca00080f141f */
[----:B------:R0:W-:Y:S04]  /*3b10*/  STG.E desc[UR8][R2.64], R28 ;  /* 0x0000001c02007986 */ /* 0x0001e8000c101908 */
.L_x_571:
[----:B------:R-:W-:Y:S05]  /*3b20*/  BSYNC B1 ;  /* 0x0000000000017941 */ /* 0x000fea0003800000 */
.L_x_570:
        /* <DEDUP_REMOVED lines=21> */
.L_x_598:
[----:B------:R-:W-:Y:S05]  /*3c80*/  BSYNC B0 ;  /* 0x0000000000007941 */ /* 0x000fea0003800000 */
.L_x_597:
        /* <DEDUP_REMOVED lines=43> */
.L_x_601:
        /* <DEDUP_REMOVED lines=57> */
.L_x_600:
        /* <DEDUP_REMOVED lines=36> */
.L_x_602:
        /* <DEDUP_REMOVED lines=8> */
.L_x_604:
[----:B------:R-:W-:Y:S05]  /*4590*/  BSYNC B0 ;  /* 0x0000000000007941 */ /* 0x000fea0003800000 */
.L_x_603:
        /* <DEDUP_REMOVED lines=8> */
.L_x_599:
        /* <DEDUP_REMOVED lines=92> */
        .weak           $__internal_11_$__cuda_sm20_div_s64
        .type           $__internal_11_$__cuda_sm20_div_s64,@function
        .size           $__internal_11_$__cuda_sm20_div_s64,(.L_x_8849 - $__internal_11_$__cuda_sm20_div_s64)
$__internal_11_$__cuda_sm20_div_s64:
        /* <DEDUP_REMOVED lines=82> */
[----:B------:R-:W-:Y:S05]  /*5100*/  RET.REL.NODEC R24 `(_ZN5flash32flash_fwd_splitkv_combine_kernelI23Flash_fwd_kernel_traitsILi256ELi64ELi64ELi4ELb0ELb0EN7cutlass6half_tE19Flash_kernel_traitsILi256ELi64ELi64ELi4ES3_EELi4ELi3ELb1EEEvNS_16Flash_fwd_paramsE) ;  /* 0xffffffac18bc7950 */ /* 0x000fea0003c3ffff */
.L_x_605:
        /* <DEDUP_REMOVED lines=15> */
.L_x_8849:


//--------------------- .text._ZN5flash32flash_fwd_splitkv_combine_kernelI23Flash_fwd_kernel_traitsILi256ELi64ELi64ELi4ELb0ELb0EN7cutlass6half_tE19Flash_kernel_traitsILi256ELi64ELi64ELi4ES3_EELi4ELi2ELb1EEEvNS_16Flash_fwd_paramsE --------------------------
	.section	.text._ZN5flash32flash_fwd_splitkv_combine_kernelI23Flash_fwd_kernel_traitsILi256ELi64ELi64ELi4ELb0ELb0EN7cutlass6half_tE19Flash_kernel_traitsILi256ELi64ELi64ELi4ES3_EELi4ELi2ELb1EEEvNS_16Flash_fwd_paramsE,"ax",@progbits
	.align	128
        .global         _ZN5flash32flash_fwd_splitkv_combine_kernelI23Flash_fwd_kernel_traitsILi256ELi64ELi64ELi4ELb0ELb0EN7cutlass6half_tE19Flash_kernel_traitsILi256ELi64ELi64ELi4ES3_EELi4ELi2ELb1EEEvNS_16Flash_fwd_paramsE
        .type           _ZN5flash32flash_fwd_splitkv_combine_kernelI23Flash_fwd_kernel_traitsILi256ELi64ELi64ELi4ELb0ELb0EN7cutlass6half_tE19Flash_kernel_traitsILi256ELi64ELi64ELi4ES3_EELi4ELi2ELb1EEEvNS_16Flash_fwd_paramsE,@function
        .size           _ZN5flash32flash_fwd_splitkv_combine_kernelI23Flash_fwd_kernel_traitsILi256ELi64ELi64ELi4ELb0ELb0EN7cutlass6half_tE19Flash_kernel_traitsILi256ELi64ELi64ELi4ES3_EELi4ELi2ELb1EEEvNS_16Flash_fwd_paramsE,(.L_x_8850 - _ZN5flash32flash_fwd_splitkv_combine_kernelI23Flash_fwd_kernel_traitsILi256ELi64ELi64ELi4ELb0ELb0EN7cutlass6half_tE19Flash_kernel_traitsILi256ELi64ELi64ELi4ES3_EELi4ELi2ELb1EEEvNS_16Flash_fwd_paramsE)
        .other          _ZN5flash32flash_fwd_splitkv_combine_kernelI23Flash_fwd_kernel_traitsILi256ELi64ELi64ELi4ELb0ELb0EN7cutlass6half_tE19Flash_kernel_traitsILi256ELi64ELi64ELi4ES3_EELi4ELi2ELb1EEEvNS_16Flash_fwd_paramsE,@"STO_CUDA_ENTRY STV_DEFAULT"
_ZN5flash32flash_fwd_splitkv_combine_kernelI23Flash_fwd_kernel_traitsILi256ELi64ELi64ELi4ELb0ELb0EN7cutlass6half_tE19Flash_kernel_traitsILi256ELi64ELi64ELi4ES3_EELi4ELi2ELb1EEEvNS_16Flash_fwd_paramsE:
.text._ZN5flash32flash_fwd_splitkv_combine_kernelI23Flash_fwd_kernel_traitsILi256ELi64ELi64ELi4ELb0ELb0EN7cutlass6half_tE19Flash_kernel_traitsILi256ELi64ELi64ELi4ES3_EELi4ELi2ELb1EEEvNS_16Flash_fwd_paramsE:
        /* <DEDUP_REMOVED lines=23> */
[----:B------:R-:W-:Y:S05]  /*0170*/  CALL.REL.NOINC `($__internal_12_$__cuda_sm20_div_s64) ;  /* 0x0000004800647944 */ /* 0x000fea0003c00000 */
[----:B------:R-:W-:Y:S02]  /*0180*/  MOV R18, R0 ;  /* 0x0000000000127202 */ /* 0x000fe40000000f00 */
[----:B------:R-:W-:Y:S01]  /*0190*/  MOV R19, R21 ;  /* 0x0000001500137202 */ /* 0x000fe20000000f00 */
[----:B------:R-:W-:Y:S06]  /*01a0*/  BRA `(.L_x_607) ;  /* 0x00000000004c7947 */ /* 0x000fec0003800000 */
.L_x_606:
        /* <DEDUP_REMOVED lines=19> */
.L_x_607:
        /* <DEDUP_REMOVED lines=11> */
[----:B------:R-:W-:Y:S05]  /*0390*/  CALL.REL.NOINC `($__internal_12_$__cuda_sm20_div_s64) ;  /* 0x0000004400dc7944 */ /* 0x000fea0003c00000 */
[----:B------:R-:W-:Y:S02]  /*03a0*/  MOV R10, R0 ;  /* 0x00000000000a7202 */ /* 0x000fe40000000f00 */
[----:B------:R-:W-:Y:S01]  /*03b0*/  MOV R11, R21 ;  /* 0x00000015000b7202 */ /* 0x000fe20000000f00 */
[----:B------:R-:W-:Y:S05]  /*03c0*/  BRA `(.L_x_610) ;  /* 0x00000000004c7947 */ /* 0x000fea0003800000 */
.L_x_609:
        /* <DEDUP_REMOVED lines=19> */
.L_x_610:
[----:B------:R-:W-:Y:S05]  /*0500*/  BSYNC B0 ;  /* 0x0000000000007941 */ /* 0x000fea0003800000 */
.L_x_608:
        /* <DEDUP_REMOVED lines=44> */
[----:B------:R-:W-:Y:S05]  /*07d0*/  BRA `(.L_x_613) ;  /* 0x00000000004c7947 */ /* 0x000fea0003800000 */
.L_x_612:
        /* <DEDUP_REMOVED lines=19> */
.L_x_613:
[----:B------:R-:W-:Y:S05]  /*0910*/  BSYNC B0 ;  /* 0x0000000000007941 */ /* 0x000fea0003800000 */
.L_x_611:
        /* <DEDUP_REMOVED lines=71> */
[----:B------:R-:W-:Y:S05]  /*0d90*/  CALL.REL.NOINC `($__internal_12_$__cuda_sm20_div_s64) ;  /* 0x0000003c005c7944 */ /* 0x000fea0003c00000 */
[----:B------:R-:W-:Y:S02]  /*0da0*/  MOV R32, R0 ;  /* 0x0000000000207202 */ /* 0x000fe40000000f00 */
[----:B------:R-:W-:Y:S01]  /*0db0*/  MOV R33, R21 ;  /* 0x0000001500217202 */ /* 0x000fe20000000f00 */
[----:B------:R-:W-:Y:S05]  /*0dc0*/  BRA `(.L_x_616) ;  /* 0x00000000004c7947 */ /* 0x000fea0003800000 */
.L_x_615:
        /* <DEDUP_REMOVED lines=19> */
.L_x_616:
[----:B------:R-:W-:Y:S05]  /*0f00*/  BSYNC B0 ;  /* 0x0000000000007941 */ /* 0x000fea0003800000 */
.L_x_614:
        /* <DEDUP_REMOVED lines=44> */
.L_x_618:
        /* <DEDUP_REMOVED lines=19> */
.L_x_619:
[----:B------:R-:W-:Y:S05]  /*1300*/  BSYNC B0 ;  /* 0x0000000000007941 */ /* 0x000fea0003800000 */
.L_x_617:
        /* <DEDUP_REMOVED lines=71> */
.L_x_621:
[----:B------:R-:W-:Y:S05]  /*1780*/  BSYNC B0 ;  /* 0x0000000000007941 */ /* 0x000fea0003800000 */
.L_x_620:
        /* <DEDUP_REMOVED lines=151> */
.L_x_626:
        /* <DEDUP_REMOVED lines=22> */
.L_x_627:
[----:B------:R-:W-:Y:S05]  /*2260*/  BSYNC B0 ;  /* 0x0000000000007941 */ /* 0x000fea0003800000 */
.L_x_625:
[----:B------:R-:W-:Y:S01]  /*2270*/  LOP3.LUT R0, R19, R8, RZ, 0xfc, !PT ;  /* 0x0000000813007212 */ /* 0x000fe200078efcff */
[----:B------:R-:W-:Y:S03]  /*2280*/  BSSY B0, `(.L_x_628) ;  /* 0x0000028000007945 */ /* 0x000fe60003800000 */
[----:B------:R-:W-:-:S13]  /*2290*/  ISETP.NE.U32.AND P0, PT, R0, RZ, PT ;  /* 0x000000ff0000720c */ /* 0x000fda0003f05070 */
[----:B------:R-:W-:Y:S05]  /*22a0*/  @!P0 BRA `(.L_x_629) ;  /* 0x00000000003c8947 */ /* 0x000fea0003800000 */
[----:B------:R-:W-:Y:S01]  /*22b0*/  IMAD.MOV.U32 R24, RZ, RZ, R23 ;  /* 0x000000ffff187224 */ /* 0x000fe200078e0017 */
[----:B------:R-:W-:Y:S02]  /*22c0*/  MOV R6, R8 ;  /* 0x0000000800067202 */ /* 0x000fe40000000f00 */
[----:B------:R-:W-:Y:S02]  /*22d0*/  MOV R22, 0x22f0 ;  /* 0x000022f000167802 */ /* 0x000fe40000000f00 */
[----:B------:R-:W-:Y:S05]  /*22e0*/  CALL.REL.NOINC `($__internal_12_$__cuda_sm20_div_s64) ;  /* 0x0000002800087944 */ /* 0x000fea0003c00000 */
        /* <DEDUP_REMOVED lines=11> */
.L_x_629:
        /* <DEDUP_REMOVED lines=22> */
.L_x_630:
[----:B------:R-:W-:Y:S05]  /*2500*/  BSYNC B0 ;  /* 0x0000000000007941 */ /* 0x000fea0003800000 */
.L_x_628:
        /* <DEDUP_REMOVED lines=11> */
[----:B------:R-:W-:Y:S05]  /*25c0*/  CALL.REL.NOINC `($__internal_12_$__cuda_sm20_div_s64) ;  /* 0x0000002400507944 */ /* 0x000fea0003c00000 */
        /* <DEDUP_REMOVED lines=9> */
.L_x_632:
        /* <DEDUP_REMOVED lines=21> */
.L_x_633:
[----:B------:R-:W-:Y:S05]  /*27b0*/  BSYNC B0 ;  /* 0x0000000000007941 */ /* 0x000fea0003800000 */
.L_x_631:
        /* <DEDUP_REMOVED lines=38> */
[----:B------:R-:W-:Y:S05]  /*2a20*/  CALL.REL.NOINC `($__internal_12_$__cuda_sm20_div_s64) ;  /* 0x0000002000387944 */ /* 0x000fea0003c00000 */
        /* <DEDUP_REMOVED lines=12> */
.L_x_635:
        /* <DEDUP_REMOVED lines=23> */
.L_x_636:
[----:B------:R-:W-:Y:S05]  /*2c60*/  BSYNC B0 ;  /* 0x0000000000007941 */ /* 0x000fea0003800000 */
.L_x_634:
        /* <DEDUP_REMOVED lines=19> */
.L_x_638:
        /* <DEDUP_REMOVED lines=22> */
.L_x_639:
[----:B------:R-:W-:Y:S05]  /*2f00*/  BSYNC B0 ;  /* 0x0000000000007941 */ /* 0x000fea0003800000 */
.L_x_637:
        /* <DEDUP_REMOVED lines=22> */
.L_x_641:
        /* <DEDUP_REMOVED lines=23> */
.L_x_642:
[----:B------:R-:W-:Y:S05]  /*31e0*/  BSYNC B0 ;  /* 0x0000000000007941 */ /* 0x000fea0003800000 */
.L_x_640:
        /* <DEDUP_REMOVED lines=39> */
.L_x_644:
        /* <DEDUP_REMOVED lines=23> */
.L_x_645:
[----:B------:R-:W-:Y:S05]  /*35d0*/  BSYNC B0 ;  /* 0x0000000000007941 */ /* 0x000fea0003800000 */
.L_x_643:
        /* <DEDUP_REMOVED lines=31> */
.L_x_647:
        /* <DEDUP_REMOVED lines=23> */
.L_x_648:
[----:B------:R-:W-:Y:S05]  /*3940*/  BSYNC B0 ;  /* 0x0000000000007941 */ /* 0x000fea0003800000 */
.L_x_646:
        /* <DEDUP_REMOVED lines=21> */
.L_x_624:
[----:B------:R-:W-:Y:S02]  /*3aa0*/  ULDC.64 UR4, c[0x0][0x2b0] ;  /* 0x0000ac0000047ab9 */ /* 0x000fe40000000a00 */
[----:B------:R-:W-:-:S04]  /*3ab0*/  LEA R2, P0, R30, UR4, 0x2 ;  /* 0x000000041e027c11 */ /* 0x000fc8000f8010ff */
[----:B------:R-:W-:-:S05]  /*3ac0*/  LEA.HI.X R3, R30, UR5, R31, 0x2, P0 ;  /* 0x000000051e037c11 */ /* 0x000fca00080f141f */
[----:B------:R1:W-:Y:S04]  /*3ad0*/  STG.E desc[UR8][R2.64], R27 ;  /* 0x0000001b02007986 */ /* 0x0003e8000c101908 */
.L_x_623:
[----:B------:R-:W-:Y:S05]  /*3ae0*/  BSYNC B1 ;  /* 0x0000000000017941 */ /* 0x000fea0003800000 */
.L_x_622:
[----:B------:R-:W2:Y:S01]  /*3af0*/  S2R R23, SR_TID.X ;  /* 0x0000000000177919 */ /* 0x000ea20000002100 */
[----:B------:R-:W3:Y:S01]  /*3b00*/  LDC R11, c[0x0][0x3c4] ;  /* 0x0000f100ff0b7b82 */ /* 0x000ee20000000800 */
[----:B------:R-:W-:Y:S01]  /*3b10*/  CS2R R4, SRZ ;  /* 0x0000000000047805 */ /* 0x000fe2000001ff00 */
[----:B------:R-:W-:Y:S01]  /*3b20*/  IMAD.MOV.U32 R9, RZ, RZ, RZ ;  /* 0x000000ffff097224 */ /* 0x000fe200078e00ff */
[----:B--2---:R-:W-:-:S04]  /*3b30*/  SHF.R.S32.HI R22, RZ, 0x1f, R23 ;  /* 0x0000001fff167819 */ /* 0x004fc80000011417 */
[CC--:B------:R-:W-:Y:S02]  /*3b40*/  LEA.HI R0, R22.reuse, R23.reuse, RZ, 0x2 ;  /* 0x0000001716007211 */ /* 0x0c0fe400078f10ff */
[----:B------:R-:W-:Y:S02]  /*3b50*/  LEA.HI R22, R22, R23, RZ, 0x5 ;  /* 0x0000001716167211 */ /* 0x000fe400078f28ff */
[----:B------:R-:W-:Y:S02]  /*3b60*/  LOP3.LUT R0, R0, 0xfffffffc, RZ, 0xc0, !PT ;  /* 0xfffffffc00007812 */ /* 0x000fe400078ec0ff */
[----:B01----:R-:W-:Y:S02]  /*3b70*/  LOP3.LUT R2, R22, 0x3fffffe0, RZ, 0xc0, !PT ;  /* 0x3fffffe016027812 */ /* 0x003fe400078ec0ff */
[----:B------:R-:W-:Y:S01]  /*3b80*/  SHF.R.S32.HI R22, RZ, 0x5, R22 ;  /* 0x00000005ff167819 */ /* 0x000fe20000011416 */
[----:B------:R-:W-:-:S05]  /*3b90*/  IMAD.IADD R0, R23, 0x1, -R0 ;  /* 0x0000000117007824 */ /* 0x000fca00078e0a00 */
[----:B---3--:R-:W-:Y:S01]  /*3ba0*/  ISETP.GE.AND P0, PT, R0, R11, PT ;  /* 0x0000000b0000720c */ /* 0x008fe20003f06270 */
[----:B------:R-:W-:-:S03]  /*3bb0*/  IMAD.MOV.U32 R0, RZ, RZ, RZ ;  /* 0x000000ffff007224 */ /* 0x000fc600078e00ff */
[C---:B------:R-:W-:Y:S01]  /*3bc0*/  ISETP.GT.OR P0, PT, R23.reuse, 0xf, P0 ;  /* 0x0000000f1700780c */ /* 0x040fe20000704670 */
[----:B------:R-:W-:Y:S01]  /*3bd0*/  IMAD.IADD R23, R23, 0x1, -R2 ;  /* 0x0000000117177824 */ /* 0x000fe200078e0a02 */
[----:B------:R-:W-:-:S03]  /*3be0*/  CS2R R2, SRZ ;  /* 0x0000000000027805 */ /* 0x000fc6000001ff00 */
[----:B------:R-:W-:-:S08]  /*3bf0*/  IMAD.SHL.U32 R23, R23, 0x4, RZ ;  /* 0x0000000417177824 */ /* 0x000fd000078e00ff */
[----:B------:R-:W-:-:S04]  /*3c00*/  @!P0 FADD.FTZ R6, -R27, R28 ;  /* 0x0000001c1b068221 */ /* 0x000fc80000010100 */
[----:B------:R-:W-:-:S06]  /*3c10*/  @!P0 FMUL.FTZ R6, R6, 1.4426950216293334961 ;  /* 0x3fb8aa3b06068820 */ /* 0x000fcc0000410000 */
[----:B------:R-:W0:Y:S02]  /*3c20*/  @!P0 MUFU.EX2 R6, R6 ;  /* 0x0000000600068308 */ /* 0x000e240000000800 */
[----:B0-----:R0:W-:Y:S01]  /*3c30*/  @!P0 STS [R29], R6 ;  /* 0x000000061d008388 */ /* 0x0011e20000000800 */
[----:B------:R-:W-:Y:S01]  /*3c40*/  BAR.SYNC.DEFER_BLOCKING 0x0 ;  /* 0x0000000000007b1d */ /* 0x000fe20000010000 */
[----:B------:R-:W-:Y:S02]  /*3c50*/  ISETP.GE.AND P0, PT, R11, 0x1, PT ;  /* 0x000000010b00780c */ /* 0x000fe40003f06270 */
[----:B0-----:R-:W-:-:S11]  /*3c60*/  CS2R R6, SRZ ;  /* 0x0000000000067805 */ /* 0x001fd6000001ff00 */
        /* <DEDUP_REMOVED lines=32> */
.L_x_651:
        /* <DEDUP_REMOVED lines=57> */
.L_x_650:
        /* <DEDUP_REMOVED lines=36> */
.L_x_652:
        /* <DEDUP_REMOVED lines=8> */
.L_x_654:
[----:B------:R-:W-:Y:S05]  /*44c0*/  BSYNC B0 ;  /* 0x0000000000007941 */ /* 0x000fea0003800000 */
.L_x_653:
        /* <DEDUP_REMOVED lines=8> */
.L_x_649:
        /* <DEDUP_REMOVED lines=92> */
        .weak           $__internal_12_$__cuda_sm20_div_s64
        .type           $__internal_12_$__cuda_sm20_div_s64,@function
        .size           $__internal_12_$__cuda_sm20_div_s64,(.L_x_8850 - $__internal_12_$__cuda_sm20_div_s64)
$__internal_12_$__cuda_sm20_div_s64:
        /* <DEDUP_REMOVED lines=83> */
[----:B------:R-:W-:Y:S06]  /*5040*/  RET.REL.NODEC R38 `(_ZN5flash32flash_fwd_splitkv_combine_kernelI23Flash_fwd_kernel_traitsILi256ELi64ELi64ELi4ELb0ELb0EN7cutlass6half_tE19Flash_kernel_traitsILi256ELi64ELi64ELi4ES3_EELi4ELi2ELb1EEEvNS_16Flash_fwd_paramsE) ;  /* 0xffffffac26ec7950 */ /* 0x000fec0003c3ffff */
.L_x_655:
        /* <DEDUP_REMOVED lines=11> */
.L_x_8850:


//--------------------- .text._ZN5flash32flash_fwd_splitkv_combine_kernelI23Flash_fwd_kernel_traitsILi256ELi64ELi64ELi4ELb0ELb0EN7cutlass6half_tE19Flash_kernel_traitsILi256ELi64ELi64ELi4ES3_EELi4ELi1ELb1EEEvNS_16Flash_fwd_paramsE --------------------------
	.section	.text._ZN5flash32flash_fwd_splitkv_combine_kernelI23Flash_fwd_kernel_traitsILi256ELi64ELi64ELi4ELb0ELb0EN7cutlass6half_tE19Flash_kernel_traitsILi256ELi64ELi64ELi4ES3_EELi4ELi1ELb1EEEvNS_16Flash_fwd_paramsE,"ax",@progbits
	.align	128
        .global         _ZN5flash32flash_fwd_splitkv_combine_kernelI23Flash_fwd_kernel_traitsILi256ELi64ELi64ELi4ELb0ELb0EN7cutlass6half_tE19Flash_kernel_traitsILi256ELi64ELi64ELi4ES3_EELi4ELi1ELb1EEEvNS_16Flash_fwd_paramsE
        .type           _ZN5flash32flash_fwd_splitkv_combine_kernelI23Flash_fwd_kernel_traitsILi256ELi64ELi64ELi4ELb0ELb0EN7cutlass6half_tE19Flash_kernel_traitsILi256ELi64ELi64ELi4ES3_EELi4ELi1ELb1EEEvNS_16Flash_fwd_paramsE,@function
        .size           _ZN5flash32flash_fwd_splitkv_combine_kernelI23Flash_fwd_kernel_traitsILi256ELi64ELi64ELi4ELb0ELb0EN7cutlass6half_tE19Flash_kernel_traitsILi256ELi64ELi64ELi4ES3_EELi4ELi1ELb1EEEvNS_16Flash_fwd_paramsE,(.L_x_8851 - _ZN5flash32flash_fwd_splitkv_combine_kernelI23Flash_fwd_kernel_traitsILi256ELi64ELi64ELi4ELb0ELb0EN7cutlass6half_tE19Flash_kernel_traitsILi256ELi64ELi64ELi4ES3_EELi4ELi1ELb1EEEvNS_16Flash_fwd_paramsE)
        .other          _ZN5flash32flash_fwd_splitkv_combine_kernelI23Flash_fwd_kernel_traitsILi256ELi64ELi64ELi4ELb0ELb0EN7cutlass6half_tE19Flash_kernel_traitsILi256ELi64ELi64ELi4ES3_EELi4ELi1ELb1EEEvNS_16Flash_fwd_paramsE,@"STO_CUDA_ENTRY STV_DEFAULT"
_ZN5flash32flash_fwd_splitkv_combine_kernelI23Flash_fwd_kernel_traitsILi256ELi64ELi64ELi4ELb0ELb0EN7cutlass6half_tE19Flash_kernel_traitsILi256ELi64ELi64ELi4ES3_EELi4ELi1ELb1EEEvNS_16Flash_fwd_paramsE:
.text._ZN5flash32flash_fwd_splitkv_combine_kernelI23Flash_fwd_kernel_traitsILi256ELi64ELi64ELi4ELb0ELb0EN7cutlass6half_tE19Flash_kernel_traitsILi256ELi64ELi64ELi4ES3_EELi4ELi1ELb1EEEvNS_16Flash_fwd_paramsE:
        /* <DEDUP_REMOVED lines=23> */
[----:B------:R-:W-:Y:S05]  /*0170*/  CALL.REL.NOINC `($__internal_13_$__cuda_sm20_div_s64) ;  /* 0x0000004800887944 */ /* 0x000fea0003c00000 */
[----:B------:R-:W-:Y:S02]  /*0180*/  MOV R22, R0 ;  /* 0x0000000000167202 */ /* 0x000fe40000000f00 */
[----:B------:R-:W-:Y:S01]  /*0190*/  MOV R23, R21 ;  /* 0x0000001500177202 */ /* 0x000fe20000000f00 */
[----:B------:R-:W-:Y:S06]  /*01a0*/  BRA `(.L_x_657) ;  /* 0x00000000004c7947 */ /* 0x000fec0003800000 */
.L_x_656:
        /* <DEDUP_REMOVED lines=19> */
.L_x_657:
        /* <DEDUP_REMOVED lines=11> */
[----:B------:R-:W-:Y:S05]  /*0390*/  CALL.REL.NOINC `($__internal_13_$__cuda_sm20_div_s64) ;  /* 0x0000004800007944 */ /* 0x000fea0003c00000 */
[----:B------:R-:W-:Y:S02]  /*03a0*/  MOV R8, R0 ;  /* 0x0000000000087202 */ /* 0x000fe40000000f00 */
[----:B------:R-:W-:Y:S01]  /*03b0*/  MOV R9, R21 ;  /* 0x0000001500097202 */ /* 0x000fe20000000f00 */
[----:B------:R-:W-:Y:S05]  /*03c0*/  BRA `(.L_x_660) ;  /* 0x00000000004c7947 */ /* 0x000fea0003800000 */
.L_x_659:
        /* <DEDUP_REMOVED lines=19> */
.L_x_660:
[----:B------:R-:W-:Y:S05]  /*0500*/  BSYNC B0 ;  /* 0x0000000000007941 */ /* 0x000fea0003800000 */
.L_x_658:
[----:B------:R-:W0:Y:S01]  /*0510*/  LDC R4, c[0x0][0x2c4] ;  /* 0x0000b100ff047b82 */ /* 0x000e220000000800 */
        /* <DEDUP_REMOVED lines=42> */
[----:B------:R-:W-:Y:S05]  /*07c0*/  BRA `(.L_x_663) ;  /* 0x00000000004c7947 */ /* 0x000fea0003800000 */
.L_x_662:
        /* <DEDUP_REMOVED lines=19> */
.L_x_663:
[----:B------:R-:W-:Y:S05]  /*0900*/  BSYNC B0 ;  /* 0x0000000000007941 */ /* 0x000fea0003800000 */
.L_x_661:
        /* <DEDUP_REMOVED lines=42> */
[----:B0-----:R-:W-:Y:S01]  /*0bb0*/  IADD3 R10, RZ, -R13, RZ ;  /* 0x8000000dff0a7210 */ /* 0x001fe20007ffe0ff */
[----:B------:R-:W-:-:S04]  /*0bc0*/  IMAD.MOV.U32 R12, RZ, RZ, RZ ;  /* 0x000000ffff0c7224 */ /* 0x000fc800078e00ff */
[----:B------:R-:W-:-:S04]  /*0bd0*/  IMAD R10, R10, R11, RZ ;  /* 0x0000000b0a0a7224 */ /* 0x000fc800078e02ff */
        /* <DEDUP_REMOVED lines=13> */
[----:B------:R-:W-:Y:S01]  /*0cb0*/  @!P1 LOP3.LUT R5, RZ, R11, RZ, 0x33, !PT ;  /* 0x0000000bff059212 */ /* 0x000fe200078e33ff */
[----:B------:R-:W-:-:S03]  /*0cc0*/  IMAD R11, R0, UR5, RZ ;  /* 0x00000005000b7c24 */ /* 0x000fc6000f8e02ff */
        /* <DEDUP_REMOVED lines=12> */
[----:B------:R-:W-:Y:S05]  /*0d90*/  CALL.REL.NOINC `($__internal_13_$__cuda_sm20_div_s64) ;  /* 0x0000003c00807944 */ /* 0x000fea0003c00000 */
[----:B------:R-:W-:Y:S02]  /*0da0*/  MOV R34, R0 ;  /* 0x0000000000227202 */ /* 0x000fe40000000f00 */
[----:B------:R-:W-:Y:S01]  /*0db0*/  MOV R35, R21 ;  /* 0x0000001500237202 */ /* 0x000fe20000000f00 */
[----:B------:R-:W-:Y:S05]  /*0dc0*/  BRA `(.L_x_666) ;  /* 0x00000000004c7947 */ /* 0x000fea0003800000 */
.L_x_665:
        /* <DEDUP_REMOVED lines=19> */
.L_x_666:
[----:B------:R-:W-:Y:S05]  /*0f00*/  BSYNC B0 ;  /* 0x0000000000007941 */ /* 0x000fea0003800000 */
.L_x_664:
        /* <DEDUP_REMOVED lines=43> */
.L_x_668:
        /* <DEDUP_REMOVED lines=19> */
.L_x_669:
[----:B------:R-:W-:Y:S05]  /*12f0*/  BSYNC B0 ;  /* 0x0000000000007941 */ /* 0x000fea0003800000 */
.L_x_667:
[----:B------:R-:W0:Y:S01]  /*1300*/  LDC R19, c[0x0][0x2c4] ;  /* 0x0000b100ff137b82 */ /* 0x000e220000000800 */
[----:B------:R-:W-:Y:S01]  /*1310*/  IMAD.MOV.U32 R8, RZ, RZ, RZ ;  /* 0x000000ffff087224 */ /* 0x000fe200078e00ff */
[----:B------:R-:W1:Y:S01]  /*1320*/  S2R R25, SR_TID.X ;  /* 0x0000000000197919 */ /* 0x000e620000002100 */
        /* <DEDUP_REMOVED lines=9> */
[----:B-1----:R-:W-:-:S04]  /*13c0*/  SHF.R.S32.HI R10, RZ, 0x1f, R25 ;  /* 0x0000001fff0a7819 */ /* 0x002fc80000011419 */
[----:B------:R-:W-:Y:S01]  /*13d0*/  LEA.HI R10, R10, R25, RZ, 0x2 ;  /* 0x000000190a0a7211 */ /* 0x000fe200078f10ff */
[----:B------:R-:W0:Y:S03]  /*13e0*/  F2I.FTZ.U32.TRUNC.NTZ R9, R9 ;  /* 0x0000000900097305 */ /* 0x000e26000021f000 */
[----:B------:R-:W-:Y:S02]  /*13f0*/  SHF.R.S32.HI R26, RZ, 0x2, R10 ;  /* 0x00000002ff1a7819 */ /* 0x000fe4000001140a */
[----:B------:R-:W-:-:S05]  /*1400*/  LOP3.LUT R10, R10, 0xfffffffc, RZ, 0xc0, !PT ;  /* 0xfffffffc0a0a7812 */ /* 0x000fca00078ec0ff */
[----:B------:R-:W-:Y:S02]  /*1410*/  IMAD.IADD R10, R25, 0x1, -R10 ;  /* 0x00000001190a7824 */ /* 0x000fe400078e0a0a */
[----:B0-----:R-:W-:-:S04]  /*1420*/  IMAD.MOV R5, RZ, RZ, -R9 ;  /* 0x000000ffff057224 */ /* 0x001fc800078e0a09 */
[----:B------:R-:W-:Y:S01]  /*1430*/  IMAD R7, R5, R0, RZ ;  /* 0x0000000005077224 */ /* 0x000fe200078e02ff */
[----:B------:R-:W-:Y:S02]  /*1440*/  IABS R5, R6 ;  /* 0x0000000600057213 */ /* 0x000fe40000000000 */
[----:B------:R-:W-:Y:S01]  /*1450*/  LOP3.LUT R6, R6, R19, RZ, 0x3c, !PT ;  /* 0x0000001306067212 */ /* 0x000fe200078e3cff */
[----:B------:R-:W-:-:S03]  /*1460*/  IMAD.HI.U32 R7, R9, R7, R8 ;  /* 0x0000000709077227 */ /* 0x000fc600078e0008 */
[----:B------:R-:W-:-:S03]  /*1470*/  ISETP.GE.AND P1, PT, R6, RZ, PT ;  /* 0x000000ff0600720c */ /* 0x000fc60003f26270 */
        /* <DEDUP_REMOVED lines=11> */
[----:B------:R-:W0:Y:S04]  /*1530*/  LDC R5, c[0x0][0x270] ;  /* 0x00009c00ff057b82 */ /* 0x000e280000000800 */
[----:B------:R-:W-:Y:S01]  /*1540*/  @P3 VIADD R7, R7, 0x1 ;  /* 0x0000000107073836 */ /* 0x000fe20000000000 */
[----:B------:R-:W-:-:S03]  /*1550*/  ISETP.GT.AND P3, PT, R25, 0x7, PT ;  /* 0x000000071900780c */ /* 0x000fc60003f64270 */
[----:B------:R-:W-:Y:S01]  /*1560*/  @!P1 IMAD.MOV R7, RZ, RZ, -R7 ;  /* 0x000000ffff079224 */ /* 0x000fe200078e0a07 */
[----:B------:R-:W-:Y:S02]  /*1570*/  @!P0 LOP3.LUT R7, RZ, R19, RZ, 0x33, !PT ;  /* 0x00000013ff078212 */ /* 0x000fe400078e33ff */
[----:B------:R-:W-:-:S03]  /*1580*/  ISETP.GE.AND P0, PT, R26, UR5, PT ;  /* 0x000000051a007c0c */ /* 0x000fc6000bf06270 */
[----:B------:R-:W-:-:S04]  /*1590*/  IMAD R7, R0, R7, RZ ;  /* 0x0000000700077224 */ /* 0x000fc800078e02ff */
[----:B------:R-:W1:Y:S01]  /*15a0*/  @!P3 S2R R9, SR_CgaCtaId ;  /* 0x000000000009b919 */ /* 0x000e620000008800 */
[----:B------:R-:W-:Y:S02]  /*15b0*/  IABS R27, R7 ;  /* 0x00000007001b7213 */ /* 0x000fe40000000000 */
[----:B------:R-:W-:Y:S02]  /*15c0*/  @!P3 MOV R0, 0x400 ;  /* 0x000004000000b802 */ /* 0x000fe40000000f00 */
[----:B------:R-:W2:Y:S01]  /*15d0*/  I2F.RP R6, R27 ;  /* 0x0000001b00067306 */ /* 0x000ea20000209400 */
[----:B0-----:R-:W-:Y:S01]  /*15e0*/  IABS R21, R5 ;  /* 0x0000000500157213 */ /* 0x001fe20000000000 */
[----:B------:R-:W-:-:S06]  /*15f0*/  VIADD R12, R27, UR4 ;  /* 0x000000041b0c7c36 */ /* 0x000fcc0008000000 */
[----:B--2---:R-:W0:Y:S01]  /*1600*/  MUFU.RCP R6, R6 ;  /* 0x0000000600067308 */ /* 0x004e220000001000 */
[----:B-1----:R-:W-:-:S07]  /*1610*/  @!P3 LEA R9, R9, R0, 0x18 ;  /* 0x000000000909b211 */ /* 0x002fce00078ec0ff */
[----:B------:R1:W2:Y:S01]  /*1620*/  I2F.U32.RP R0, R21 ;  /* 0x0000001500007306 */ /* 0x0002a20000209000 */
[----:B------:R-:W-:-:S04]  /*1630*/  @!P3 IMAD R9, R26, 0x14, R9 ;  /* 0x000000141a09b824 */ /* 0x000fc800078e0209 */
        /* <DEDUP_REMOVED lines=17> */
[----:B------:R-:W-:-:S06]  /*1750*/  LEA.HI.X R29, R36, UR5, R8, 0x2, P0 ;  /* 0x00000005241d7c11 */ /* 0x000fcc00080f1408 */
[----:B------:R3:W5:Y:S03]  /*1760*/  LDG.E R29, desc[UR8][R28.64] ;  /* 0x000000081c1d7981 */ /* 0x000766000c1e1900 */
.L_x_671:
[----:B------:R-:W-:Y:S05]  /*1770*/  BSYNC B0 ;  /* 0x0000000000007941 */ /* 0x000fea0003800000 */
.L_x_670:
[----:B-----5:R4:W-:Y:S01]  /*1780*/  @!P3 STS [R24], R29 ;  /* 0x0000001d1800b388 */ /* 0x0209e20000000800 */
[----:B------:R-:W-:Y:S01]  /*1790*/  BSSY B0, `(.L_x_672) ;  /* 0x000000f000007945 */ /* 0x000fe20003800000 */
[----:B------:R-:W-:Y:S01]  /*17a0*/  MOV R30, 0xff800000 ;  /* 0xff800000001e7802 */ /* 0x000fe20000000f00 */
[----:B------:R-:W-:Y:S06]  /*17b0*/  BAR.SYNC.DEFER_BLOCKING 0x0 ;  /* 0x0000000000007b1d */ /* 0x000fec0000010000 */
[----:B------:R-:W-:Y:S05]  /*17c0*/  @P3 BRA `(.L_x_673) ;  /* 0x00000000002c3947 */ /* 0x000fea0003800000 */
[----:B------:R-:W5:Y:S01]  /*17d0*/  S2R R8, SR_CgaCtaId ;  /* 0x0000000000087919 */ /* 0x000f620000008800 */
[----:B----4-:R-:W-:Y:S02]  /*17e0*/  LEA.HI R24, R25, R25, RZ, 0x1 ;  /* 0x0000001919187211 */ /* 0x010fe400078f08ff */
[----:B------:R-:W-:Y:S02]  /*17f0*/  MOV R9, 0x400 ;  /* 0x0000040000097802 */ /* 0x000fe40000000f00 */
[C---:B------:R-:W-:Y:S01]  /*1800*/  LOP3.LUT R10, R24.reuse, 0xfffffffe, RZ, 0xc0, !PT ;  /* 0xfffffffe180a7812 */ /* 0x040fe200078ec0ff */
[----:B------:R-:W-:Y:S01]  /*1810*/  IMAD.SHL.U32 R24, R24, 0x2, RZ ;  /* 0x0000000218187824 */ /* 0x000fe200078e00ff */
[----:B-----5:R-:W-:-:S03]  /*1820*/  LEA R8, R8, R9, 0x18 ;  /* 0x0000000908087211 */ /* 0x020fc600078ec0ff */
[----:B------:R-:W-:-:S04]  /*1830*/  IMAD.IADD R9, R25, 0x1, -R10 ;  /* 0x0000000119097824 */ /* 0x000fc800078e0a0a */
[----:B------:R-:W-:Y:S01]  /*1840*/  IMAD R8, R9, 0x14, R8 ;  /* 0x0000001409087824 */ /* 0x000fe200078e0208 */
[----:B------:R-:W-:-:S05]  /*1850*/  LOP3.LUT R9, R24, 0xfffffffc, RZ, 0xc0, !PT ;  /* 0xfffffffc18097812 */ /* 0x000fca00078ec0ff */
[----:B------:R-:W-:-:S05]  /*1860*/  IMAD.IADD R8, R8, 0x1, R9 ;  /* 0x0000000108087824 */ /* 0x000fca00078e0209 */
[----:B------:R4:W0:Y:S02]  /*1870*/  LDS R30, [R8] ;  /* 0x00000000081e7984 */ /* 0x0008240000000800 */
.L_x_673:
[----:B------:R-:W-:Y:S05]  /*1880*/  BSYNC B0 ;  /* 0x0000000000007941 */ /* 0x000fea0003800000 */
.L_x_672:
[----:B--2---:R-:W2:Y:S01]  /*1890*/  MUFU.RCP R0, R0 ;  /* 0x0000000000007308 */ /* 0x004ea20000001000 */
[----:B0-----:R-:W0:Y:S01]  /*18a0*/  SHFL.BFLY PT, R9, R30, 0x1, 0x1f ;  /* 0x0c201f001e097f89 */ /* 0x001e2200000e0000 */
[----:B------:R-:W-:Y:S01]  /*18b0*/  VIADD R38, R6, 0xffffffe ;  /* 0x0ffffffe06267836 */ /* 0x000fe20000000000 */
[----:B------:R-:W-:Y:S01]  /*18c0*/  IABS R10, R7 ;  /* 0x00000007000a7213 */ /* 0x000fe20000000000 */
[----:B------:R-:W-:Y:S01]  /*18d0*/  BSSY B1, `(.L_x_674) ;  /* 0x0000223000017945 */ /* 0x000fe20003800000 */
[----:B----4-:R-:W-:-:S03]  /*18e0*/  IABS R24, R12 ;  /* 0x0000000c00187213 */ /* 0x010fc60000000000 */
[----:B------:R-:W4:Y:S01]  /*18f0*/  F2I.FTZ.U32.TRUNC.NTZ R39, R38 ;  /* 0x0000002600277305 */ /* 0x000f22000021f000 */
[----:B------:R-:W-:Y:S02]  /*1900*/  IMAD.MOV R10, RZ, RZ, -R10 ;  /* 0x000000ffff0a7224 */ /* 0x000fe400078e0a0a */
[----:B--2---:R-:W-:Y:S01]  /*1910*/  VIADD R36, R0, 0xffffffe ;  /* 0x0ffffffe00247836 */ /* 0x004fe20000000000 */
[----:B------:R-:W-:Y:S02]  /*1920*/  IABS R0, R4 ;  /* 0x0000000400007213 */ /* 0x000fe40000000000 */
[----:B------:R-:W-:Y:S02]  /*1930*/  LOP3.LUT R4, R4, R5, RZ, 0x3c, !PT ;  /* 0x0000000504047212 */ /* 0x000fe400078e3cff */
[----:B------:R-:W2:Y:S01]  /*1940*/  F2I.FTZ.U32.TRUNC.NTZ R37, R36 ;  /* 0x0000002400257305 */ /* 0x000ea2000021f000 */
[----:B----4-:R-:W-:Y:S01]  /*1950*/  IMAD.MOV R6, RZ, RZ, -R39 ;  /* 0x000000ffff067224 */ /* 0x010fe200078e0a27 */
[----:B0-----:R-:W-:Y:S01]  /*1960*/  FMNMX.FTZ R9, R9, R30, !PT ;  /* 0x0000001e09097209 */ /* 0x001fe20007810000 */
[----:B------:R-:W-:-:S02]  /*1970*/  IMAD.MOV.U32 R38, RZ, RZ, RZ ;  /* 0x000000ffff267224 */ /* 0x000fc400078e00ff */
[----:B------:R-:W-:Y:S01]  /*1980*/  IMAD R29, R6, R27, RZ ;  /* 0x0000001b061d7224 */ /* 0x000fe200078e02ff */
[----:B------:R-:W-:Y:S02]  /*1990*/  FSETP.NEU.FTZ.AND P0, PT, R9, -INF , PT ;  /* 0xff8000000900780b */ /* 0x000fe40003f1d000 */
[----:B------:R-:W-:Y:S01]  /*19a0*/  IABS R6, R5 ;  /* 0x0000000500067213 */ /* 0x000fe20000000000 */
[----:B------:R-:W-:Y:S01]  /*19b0*/  IMAD.HI.U32 R29, R39, R29, R38 ;  /* 0x0000001d271d7227 */ /* 0x000fe200078e0026 */
[----:B------:R-:W-:-:S03]  /*19c0*/  FSEL R9, R9, RZ, P0 ;  /* 0x000000ff09097208 */ /* 0x000fc60000000000 */
[----:B--2---:R-:W-:Y:S02]  /*19d0*/  IMAD.MOV R8, RZ, RZ, -R37 ;  /* 0x000000ffff087224 */ /* 0x004fe400078e0a25 */
[----:B------:R-:W-:Y:S01]  /*19e0*/  FADD.FTZ R26, -R9, R30 ;  /* 0x0000001e091a7221 */ /* 0x000fe20000010100 */
[----:B------:R-:W-:Y:S02]  /*19f0*/  IMAD.MOV.U32 R36, RZ, RZ, RZ ;  /* 0x000000ffff247224 */ /* 0x000fe400078e00ff */
[----:B------:R-:W-:Y:S02]  /*1a00*/  IMAD R8, R8, R21, RZ ;  /* 0x0000001508087224 */ /* 0x000fe400078e02ff */
[----:B------:R-:W-:Y:S01]  /*1a10*/  FMUL.FTZ R26, R26, 1.4426950216293334961 ;  /* 0x3fb8aa3b1a1a7820 */ /* 0x000fe20000410000 */
[----:B------:R-:W-:-:S04]  /*1a20*/  IMAD.HI.U32 R29, R29, R24, RZ ;  /* 0x000000181d1d7227 */ /* 0x000fc800078e00ff */
[----:B------:R-:W-:Y:S01]  /*1a30*/  IMAD.HI.U32 R37, R37, R8, R36 ;  /* 0x0000000825257227 */ /* 0x000fe200078e0024 */
[----:B------:R-:W0:Y:S01]  /*1a40*/  MUFU.EX2 R26, R26 ;  /* 0x0000001a001a7308 */ /* 0x000e220000000800 */
[C---:B------:R-:W-:Y:S02]  /*1a50*/  LOP3.LUT R8, R12.reuse, R27, RZ, 0x3c, !PT ;  /* 0x0000001b0c087212 */ /* 0x040fe400078e3cff */
[----:B------:R-:W-:Y:S01]  /*1a60*/  IMAD R10, R29, R10, R24 ;  /* 0x0000000a1d0a7224 */ /* 0x000fe200078e0218 */
[----:B------:R-:W-:Y:S01]  /*1a70*/  LOP3.LUT R12, R12, R5, RZ, 0x3c, !PT ;  /* 0x000000050c0c7212 */ /* 0x000fe200078e3cff */
[----:B------:R-:W-:Y:S01]  /*1a80*/  IMAD.MOV R39, RZ, RZ, -R6 ;  /* 0x000000ffff277224 */ /* 0x000fe200078e0a06 */
[----:B------:R-:W-:Y:S01]  /*1a90*/  ISETP.GE.AND P2, PT, R8, RZ, PT ;  /* 0x000000ff0800720c */ /* 0x000fe20003f46270 */
[----:B------:R-:W-:Y:S01]  /*1aa0*/  IMAD.HI.U32 R6, R37, R0, RZ ;  /* 0x0000000025067227 */ /* 0x000fe200078e00ff */
[----:B------:R-:W-:Y:S01]  /*1ab0*/  ISETP.GT.U32.AND P4, PT, R27, R10, PT ;  /* 0x0000000a1b00720c */ /* 0x000fe20003f84070 */
[----:B------:R-:W2:Y:S02]  /*1ac0*/  LDC.U8 R8, c[0x0][0x3d9] ;  /* 0x0000f640ff087b82 */ /* 0x000ea40000000000 */
[----:B------:R-:W-:-:S04]  /*1ad0*/  IMAD.HI.U32 R37, R37, R24, RZ ;  /* 0x0000001825257227 */ /* 0x000fc800078e00ff */
[-C--:B------:R-:W-:Y:S02]  /*1ae0*/  IMAD R0, R6, R39.reuse, R0 ;  /* 0x0000002706007224 */ /* 0x080fe400078e0200 */
[----:B------:R-:W-:Y:S01]  /*1af0*/  IMAD R24, R37, R39, R24 ;  /* 0x0000002725187224 */ /* 0x000fe200078e0218 */
[----:B0-----:R-:W0:Y:S01]  /*1b00*/  SHFL.BFLY PT, R41, R26, 0x1, 0x1f ;  /* 0x0c201f001a297f89 */ /* 0x001e2200000e0000 */
[----:B------:R-:W-:Y:S02]  /*1b10*/  LOP3.LUT R39, RZ, R5, RZ, 0x33, !PT ;  /* 0x00000005ff277212 */ /* 0x000fe400078e33ff */
[----:B------:R-:W-:Y:S01]  /*1b20*/  ISETP.GT.U32.AND P1, PT, R21, R0, PT ;  /* 0x000000001500720c */ /* 0x000fe20003f24070 */
[----:B------:R-:W-:Y:S01]  /*1b30*/  @!P4 VIADD R29, R29, 0x1 ;  /* 0x000000011d1dc836 */ /* 0x000fe20000000000 */
[----:B------:R-:W-:Y:S02]  /*1b40*/  ISETP.GT.U32.AND P0, PT, R21, R24, PT ;  /* 0x000000181500720c */ /* 0x000fe40003f04070 */
[----:B------:R-:W-:-:S04]  /*1b50*/  @!P4 IADD3 R10, R10, -R27, RZ ;  /* 0x8000001b0a0ac210 */ /* 0x000fc80007ffe0ff */
[----:B------:R-:W-:Y:S02]  /*1b60*/  ISETP.GE.U32.AND P5, PT, R10, R27, PT ;  /* 0x0000001b0a00720c */ /* 0x000fe40003fa6070 */
[----:B------:R-:W-:-:S03]  /*1b70*/  SHF.R.S32.HI R10, RZ, 0x1f, R7 ;  /* 0x0000001fff0a7819 */ /* 0x000fc60000011407 */
[--C-:B------:R-:W-:Y:S02]  /*1b80*/  @!P1 IMAD.IADD R0, R0, 0x1, -R21.reuse ;  /* 0x0000000100009824 */ /* 0x100fe400078e0a15 */
[----:B------:R-:W-:Y:S02]  /*1b90*/  @!P0 IMAD.IADD R24, R24, 0x1, -R21 ;  /* 0x0000000118188824 */ /* 0x000fe400078e0a15 */
[----:B------:R-:W-:Y:S01]  /*1ba0*/  @!P1 VIADD R6, R6, 0x1 ;  /* 0x0000000106069836 */ /* 0x000fe20000000000 */
[-C--:B------:R-:W-:Y:S01]  /*1bb0*/  ISETP.GE.U32.AND P4, PT, R0, R21.reuse, PT ;  /* 0x000000150000720c */ /* 0x080fe20003f86070 */
[----:B------:R-:W-:Y:S01]  /*1bc0*/  @!P0 VIADD R37, R37, 0x1 ;  /* 0x0000000125258836 */ /* 0x000fe20000000000 */
[----:B------:R-:W-:Y:S01]  /*1bd0*/  ISETP.GE.U32.AND P6, PT, R24, R21, PT ;  /* 0x000000151800720c */ /* 0x000fe20003fc6070 */
[----:B------:R-:W-:Y:S01]  /*1be0*/  @P5 VIADD R29, R29, 0x1 ;  /* 0x000000011d1d5836 */ /* 0x000fe20000000000 */
[C---:B------:R-:W-:Y:S01]  /*1bf0*/  ISETP.GT.AND P5, PT, R3.reuse, RZ, PT ;  /* 0x000000ff0300720c */ /* 0x040fe20003fa4270 */
[----:B0-----:R-:W-:Y:S01]  /*1c00*/  FADD.FTZ R41, R26, R41 ;  /* 0x000000291a297221 */ /* 0x001fe20000010000 */
[----:B------:R-:W-:Y:S01]  /*1c10*/  ISETP.GE.AND P0, PT, R4, RZ, PT ;  /* 0x000000ff0400720c */ /* 0x000fe20003f06270 */
[----:B-1----:R-:W-:Y:S01]  /*1c20*/  IMAD.MOV.U32 R21, RZ, RZ, R29 ;  /* 0x000000ffff157224 */ /* 0x002fe200078e001d */
[----:B------:R-:W-:Y:S01]  /*1c30*/  ISETP.GE.AND P1, PT, R12, RZ, PT ;  /* 0x000000ff0c00720c */ /* 0x000fe20003f26270 */
[----:B------:R-:W-:Y:S01]  /*1c40*/  IMAD.MOV.U32 R29, RZ, RZ, 0x7f800000 ;  /* 0x7f800000ff1d7424 */ /* 0x000fe200078e00ff */
[----:B------:R-:W-:Y:S01]  /*1c50*/  SHF.R.S32.HI R4, RZ, 0x1f, R3 ;  /* 0x0000001fff047819 */ /* 0x000fe20000011403 */
[----:B------:R-:W-:Y:S01]  /*1c60*/  @!P2 IMAD.MOV R21, RZ, RZ, -R21 ;  /* 0x000000ffff15a224 */ /* 0x000fe200078e0a15 */
[----:B------:R-:W-:-:S02]  /*1c70*/  LEA.HI.SX32 R0, R3, 0x1, 0x1 ;  /* 0x0000000103007811 */ /* 0x000fc400078f0aff */
[----:B------:R-:W-:Y:S01]  /*1c80*/  @P4 IADD3 R6, R6, 0x1, RZ ;  /* 0x0000000106064810 */ /* 0x000fe20007ffe0ff */
[----:B------:R-:W-:Y:S01]  /*1c90*/  @P6 VIADD R37, R37, 0x1 ;  /* 0x0000000125256836 */ /* 0x000fe20000000000 */
[----:B------:R-:W-:Y:S01]  /*1ca0*/  FSETP.NE.FTZ.AND P4, PT, R41, RZ, PT ;  /* 0x000000ff2900720b */ /* 0x000fe20003f95000 */
[----:B------:R-:W-:Y:S01]  /*1cb0*/  @!P5 IMAD.MOV R0, RZ, RZ, R4 ;  /* 0x000000ffff00d224 */ /* 0x000fe200078e0204 */
[----:B------:R-:W-:Y:S01]  /*1cc0*/  ISETP.NE.AND P6, PT, R7, RZ, PT ;  /* 0x000000ff0700720c */ /* 0x000fe20003fc5270 */
[----:B------:R-:W-:Y:S01]  /*1cd0*/  IMAD.MOV.U32 R4, RZ, RZ, R6 ;  /* 0x000000ffff047224 */ /* 0x000fe200078e0006 */
[----:B------:R-:W-:Y:S02]  /*1ce0*/  MOV R6, R37 ;  /* 0x0000002500067202 */ /* 0x000fe40000000f00 */
[----:B------:R-:W-:Y:S01]  /*1cf0*/  ISETP.NE.AND P2, PT, R5, RZ, PT ;  /* 0x000000ff0500720c */ /* 0x000fe20003f45270 */
[----:B------:R-:W-:Y:S01]  /*1d00*/  @!P0 IMAD.MOV R4, RZ, RZ, -R4 ;  /* 0x000000ffff048224 */ /* 0x000fe200078e0a04 */
[----:B------:R-:W-:Y:S01]  /*1d10*/  ISETP.GT.AND P0, PT, R7, RZ, PT ;  /* 0x000000ff0700720c */ /* 0x000fe20003f04270 */
[----:B------:R-:W-:Y:S01]  /*1d20*/  @!P1 IMAD.MOV R6, RZ, RZ, -R6 ;  /* 0x000000ffff069224 */ /* 0x000fe200078e0a06 */
[----:B--2---:R-:W-:-:S02]  /*1d30*/  ISETP.NE.AND P1, PT, R8, RZ, PT ;  /* 0x000000ff0800720c */ /* 0x004fc40003f25270 */
[C---:B------:R-:W-:Y:S02]  /*1d40*/  SEL R37, R39.reuse, R4, !P2 ;  /* 0x0000000427257207 */ /* 0x040fe40005000000 */
[----:B------:R-:W-:Y:S01]  /*1d50*/  SEL R39, R39, R6, !P2 ;  /* 0x0000000627277207 */ /* 0x000fe20005000000 */
[----:B------:R-:W0:Y:S01]  /*1d60*/  @P4 MUFU.LG2 R4, R41 ;  /* 0x0000002900044308 */ /* 0x000e220000000c00 */
[----:B------:R-:W-:Y:S02]  /*1d70*/  LOP3.LUT R6, R25, 0x1, RZ, 0xc0, !PT ;  /* 0x0000000119067812 */ /* 0x000fe400078ec0ff */
[----:B------:R-:W-:Y:S02]  /*1d80*/  @!P6 LOP3.LUT R21, RZ, R27, RZ, 0x33, !PT ;  /* 0x0000001bff15e212 */ /* 0x000fe400078e33ff */
[----:B------:R-:W-:Y:S02]  /*1d90*/  ISETP.EQ.U32.OR P5, PT, R6, 0x1, P3 ;  /* 0x000000010600780c */ /* 0x000fe40001fa2470 */
[----:B------:R-:W-:-:S02]  /*1da0*/  SEL R36, R19, 0x1, !P1 ;  /* 0x0000000113247807 */ /* 0x000fc40004800000 */
[----:B------:R-:W-:Y:S02]  /*1db0*/  ISETP.LT.U32.AND P2, PT, R22, R21, PT ;  /* 0x000000151600720c */ /* 0x000fe40003f41070 */
[----:B------:R-:W-:Y:S01]  /*1dc0*/  SHF.R.S32.HI R27, RZ, 0x1f, R21 ;  /* 0x0000001fff1b7819 */ /* 0x000fe20000011415 */
[-C--:B------:R-:W-:Y:S01]  /*1dd0*/  IMAD R37, R37, R36.reuse, RZ ;  /* 0x0000002425257224 */ /* 0x080fe200078e02ff */
[----:B------:R-:W-:Y:S01]  /*1de0*/  LEA.HI.SX32 R8, R7, 0x1, 0x1 ;  /* 0x0000000107087811 */ /* 0x000fe200078f0aff */
[----:B------:R-:W-:Y:S01]  /*1df0*/  @!P0 IMAD.MOV R8, RZ, RZ, R10 ;  /* 0x000000ffff088224 */ /* 0x000fe200078e020a */
[----:B------:R-:W-:Y:S01]  /*1e00*/  ISETP.LT.AND.EX P2, PT, R23, R27, PT, P2 ;  /* 0x0000001b1700720c */ /* 0x000fe20003f41320 */
[----:B------:R-:W-:Y:S02]  /*1e10*/  IMAD R19, R39, R36, RZ ;  /* 0x0000002427137224 */ /* 0x000fe400078e02ff */
[----:B0-----:R-:W-:Y:S01]  /*1e20*/  @P4 FFMA.FTZ R29, R4, 0.69314718246459960938, R9 ;  /* 0x3f317218041d4823 */ /* 0x001fe20000010009 */
[----:B------:R-:W-:Y:S01]  /*1e30*/  IMAD R9, R0, R37, RZ ;  /* 0x0000002500097224 */ /* 0x000fe200078e02ff */
[----:B------:R-:W-:Y:S01]  /*1e40*/  SEL R12, R22, R21, P2 ;  /* 0x00000015160c7207 */ /* 0x000fe20001000000 */
[----:B------:R-:W-:Y:S01]  /*1e50*/  IMAD R8, R19, R8, RZ ;  /* 0x0000000813087224 */ /* 0x000fe200078e02ff */
[----:B------:R-:W-:Y:S01]  /*1e60*/  SEL R10, R23, R27, P2 ;  /* 0x0000001b170a7207 */ /* 0x000fe20001000000 */
        /* <DEDUP_REMOVED lines=34> */
[----:B---3--:R-:W-:Y:S01]  /*2090*/  IMAD.MOV.U32 R28, RZ, RZ, R38 ;  /* 0x000000ffff1c7224 */ /* 0x008fe200078e0026 */
[----:B------:R-:W-:Y:S01]  /*20a0*/  MOV R23, R39 ;  /* 0x0000002700177202 */ /* 0x000fe20000000f00 */
[----:B------:R-:W-:Y:S01]  /*20b0*/  IMAD.MOV.U32 R24, RZ, RZ, R42 ;  /* 0x000000ffff187224 */ /* 0x000fe200078e002a */
[----:B------:R-:W-:Y:S02]  /*20c0*/  MOV R22, 0x20e0 ;  /* 0x000020e000167802 */ /* 0x000fe40000000f00 */
[----:B------:R-:W-:Y:S05]  /*20d0*/  CALL.REL.NOINC `($__internal_13_$__cuda_sm20_div_s64) ;  /* 0x0000002800b07944 */ /* 0x000fea0003c00000 */
[----:B------:R-:W-:Y:S02]  /*20e0*/  IADD3 R23, P0, RZ, -R0, RZ ;  /* 0x80000000ff177210 */ /* 0x000fe40007f1e0ff */
[-C--:B------:R-:W-:Y:S02]  /*20f0*/  MOV R43, R21.reuse ;  /* 0x00000015002b7202 */ /* 0x080fe40000000f00 */
[----:B------:R-:W-:Y:S01]  /*2100*/  IADD3.X R19, RZ, ~R21, RZ, P0, !PT ;  /* 0x80000015ff137210 */ /* 0x000fe200007fe4ff */
[----:B------:R-:W-:-:S04]  /*2110*/  IMAD.WIDE.U32 R38, R42, R23, R38 ;  /* 0x000000172a267225 */ /* 0x000fc800078e0026 */
[----:B------:R-:W-:Y:S01]  /*2120*/  IMAD R22, R19, R42, RZ ;  /* 0x0000002a13167224 */ /* 0x000fe200078e02ff */
[----:B------:R-:W-:Y:S02]  /*2130*/  MOV R32, R38 ;  /* 0x0000002600207202 */ /* 0x000fe40000000f00 */
[----:B------:R-:W-:Y:S01]  /*2140*/  MOV R42, R0 ;  /* 0x00000000002a7202 */ /* 0x000fe20000000f00 */
[----:B------:R-:W-:-:S05]  /*2150*/  IMAD R23, R5, R23, R22 ;  /* 0x0000001705177224 */ /* 0x000fca00078e0216 */
[----:B------:R-:W-:Y:S01]  /*2160*/  IADD3 R23, R39, R23, RZ ;  /* 0x0000001727177210 */ /* 0x000fe20007ffe0ff */
[----:B------:R-:W-:Y:S05]  /*2170*/  BRA `(.L_x_679) ;  /* 0x00000000005c7947 */ /* 0x000fea0003800000 */
.L_x_678:
        /* <DEDUP_REMOVED lines=23> */
.L_x_679:
[----:B------:R-:W-:Y:S05]  /*22f0*/  BSYNC B0 ;  /* 0x0000000000007941 */ /* 0x000fea0003800000 */
.L_x_677:
[----:B------:R-:W-:Y:S01]  /*2300*/  LOP3.LUT R0, R23, R2, RZ, 0xfc, !PT ;  /* 0x0000000217007212 */ /* 0x000fe200078efcff */
[----:B------:R-:W-:Y:S03]  /*2310*/  BSSY B0, `(.L_x_680) ;  /* 0x0000029000007945 */ /* 0x000fe60003800000 */
[----:B------:R-:W-:-:S13]  /*2320*/  ISETP.NE.U32.AND P0, PT, R0, RZ, PT ;  /* 0x000000ff0000720c */ /* 0x000fda0003f05070 */
[----:B------:R-:W-:Y:S05]  /*2330*/  @!P0 BRA `(.L_x_681) ;  /* 0x0000000000408947 */ /* 0x000fea0003800000 */
[----:B---3--:R-:W-:Y:S01]  /*2340*/  IMAD.MOV.U32 R28, RZ, RZ, R32 ;  /* 0x000000ffff1c7224 */ /* 0x008fe200078e0020 */
[----:B------:R-:W-:Y:S01]  /*2350*/  MOV R24, R33 ;  /* 0x0000002100187202 */ /* 0x000fe20000000f00 */
[----:B------:R-:W-:Y:S01]  /*2360*/  IMAD.MOV.U32 R5, RZ, RZ, R2 ;  /* 0x000000ffff057224 */ /* 0x000fe200078e0002 */
[----:B------:R-:W-:Y:S02]  /*2370*/  MOV R22, 0x2390 ;  /* 0x0000239000167802 */ /* 0x000fe40000000f00 */
[----:B------:R-:W-:Y:S05]  /*2380*/  CALL.REL.NOINC `($__internal_13_$__cuda_sm20_div_s64) ;  /* 0x0000002800047944 */ /* 0x000fea0003c00000 */
        /* <DEDUP_REMOVED lines=11> */
.L_x_681:
        /* <DEDUP_REMOVED lines=22> */
.L_x_682:
[----:B------:R-:W-:Y:S05]  /*25a0*/  BSYNC B0 ;  /* 0x0000000000007941 */ /* 0x000fea0003800000 */
.L_x_680:
[----:B------:R-:W0:Y:S01]  /*25b0*/  LDC.64 R26, c[0x0][0x2c0] ;  /* 0x0000b000ff1a7b82 */ /* 0x000e220000000a00 */
[----:B------:R-:W-:Y:S01]  /*25c0*/  LOP3.LUT R0, R39, R4, RZ, 0xfc, !PT ;  /* 0x0000000427007212 */ /* 0x000fe200078efcff */
[----:B------:R-:W-:Y:S03]  /*25d0*/  BSSY B0, `(.L_x_683) ;  /* 0x000002a000007945 */ /* 0x000fe60003800000 */
[----:B------:R-:W-:Y:S01]  /*25e0*/  ISETP.NE.U32.AND P0, PT, R0, RZ, PT ;  /* 0x000000ff0000720c */ /* 0x000fe20003f05070 */
[C---:B0-----:R-:W-:Y:S01]  /*25f0*/  IMAD R2, R26.reuse, R27, RZ ;  /* 0x0000001b1a027224 */ /* 0x041fe200078e02ff */
[----:B------:R-:W-:-:S11]  /*2600*/  SEL R26, R26, 0x1, P1 ;  /* 0x000000011a1a7807 */ /* 0x000fd60000800000 */
[----:B------:R-:W-:Y:S05]  /*2610*/  @!P0 BRA `(.L_x_684) ;  /* 0x00000000003c8947 */ /* 0x000fea0003800000 */
[----:B---3--:R-:W-:Y:S01]  /*2620*/  IMAD.MOV.U32 R28, RZ, RZ, R38 ;  /* 0x000000ffff1c7224 */ /* 0x008fe200078e0026 */
[----:B------:R-:W-:Y:S01]  /*2630*/  MOV R24, R6 ;  /* 0x0000000600187202 */ /* 0x000fe20000000f00 */
[----:B------:R-:W-:Y:S01]  /*2640*/  IMAD.MOV.U32 R23, RZ, RZ, R39 ;  /* 0x000000ffff177224 */ /* 0x000fe200078e0027 */
[----:B------:R-:W-:Y:S02]  /*2650*/  MOV R5, R4 ;  /* 0x0000000400057202 */ /* 0x000fe40000000f00 */
[----:B------:R-:W-:Y:S02]  /*2660*/  MOV R22, 0x2680 ;  /* 0x0000268000167802 */ /* 0x000fe40000000f00 */
[----:B------:R-:W-:Y:S05]  /*2670*/  CALL.REL.NOINC `($__internal_13_$__cuda_sm20_div_s64) ;  /* 0x0000002400487944 */ /* 0x000fea0003c00000 */
        /* <DEDUP_REMOVED lines=9> */
.L_x_684:
        /* <DEDUP_REMOVED lines=22> */
.L_x_685:
[----:B------:R-:W-:Y:S05]  /*2870*/  BSYNC B0 ;  /* 0x0000000000007941 */ /* 0x000fea0003800000 */
.L_x_683:
[-C--:B------:R-:W-:Y:S01]  /*2880*/  IMAD R0, R35, R18.reuse, RZ ;  /* 0x0000001223007224 */ /* 0x080fe200078e02ff */
[----:B------:R-:W-:Y:S01]  /*2890*/  SHF.R.S32.HI R6, RZ, 0x1f, R2 ;  /* 0x0000001fff067819 */ /* 0x000fe20000011402 */
[C---:B------:R-:W-:Y:S01]  /*28a0*/  IMAD.WIDE.U32 R22, R34.reuse, R18, RZ ;  /* 0x0000001222167225 */ /* 0x040fe200078e00ff */
[----:B------:R-:W-:Y:S01]  /*28b0*/  SHF.R.S32.HI R4, RZ, 0x1f, R26 ;  /* 0x0000001fff047819 */ /* 0x000fe2000001141a */
[----:B------:R-:W-:Y:S02]  /*28c0*/  BSSY B0, `(.L_x_686) ;  /* 0x0000040000007945 */ /* 0x000fe40003800000 */
[----:B------:R-:W-:Y:S02]  /*28d0*/  IMAD R35, R34, R17, R0 ;  /* 0x0000001122237224 */ /* 0x000fe400078e0200 */
[----:B------:R-:W-:Y:S02]  /*28e0*/  IMAD R21, R5, R2, RZ ;  /* 0x0000000205157224 */ /* 0x000fe400078e02ff */
[----:B------:R-:W-:Y:S01]  /*28f0*/  IMAD R19, R31, R26, RZ ;  /* 0x0000001a1f137224 */ /* 0x000fe200078e02ff */
[----:B------:R-:W-:Y:S01]  /*2900*/  IADD3 R35, R23, R35, RZ ;  /* 0x0000002317237210 */ /* 0x000fe20007ffe0ff */
[----:B------:R-:W-:-:S02]  /*2910*/  IMAD R21, R6, R38, R21 ;  /* 0x0000002606157224 */ /* 0x000fc400078e0215 */
[----:B------:R-:W-:Y:S02]  /*2920*/  IMAD R19, R4, R32, R19 ;  /* 0x0000002004137224 */ /* 0x000fe400078e0213 */
[-C--:B------:R-:W-:Y:S02]  /*2930*/  IMAD R0, R35, R16.reuse, RZ ;  /* 0x0000001023007224 */ /* 0x080fe400078e02ff */
[----:B------:R-:W-:-:S04]  /*2940*/  IMAD.WIDE.U32 R34, R22, R16, RZ ;  /* 0x0000001016227225 */ /* 0x000fc800078e00ff */
[----:B------:R-:W-:Y:S01]  /*2950*/  IMAD R23, R15, R22, R0 ;  /* 0x000000160f177224 */ /* 0x000fe200078e0200 */
[----:B------:R-:W-:Y:S01]  /*2960*/  SHF.R.S32.HI R22, RZ, 0x1f, R36 ;  /* 0x0000001fff167819 */ /* 0x000fe20000011424 */
[----:B------:R-:W-:-:S03]  /*2970*/  IMAD.WIDE.U32 R38, R38, R2, RZ ;  /* 0x0000000226267225 */ /* 0x000fc600078e00ff */
[----:B------:R-:W-:Y:S01]  /*2980*/  IADD3 R5, R35, R23, RZ ;  /* 0x0000001723057210 */ /* 0x000fe20007ffe0ff */
[-C--:B------:R-:W-:Y:S01]  /*2990*/  IMAD R23, R41, R36.reuse, RZ ;  /* 0x0000002429177224 */ /* 0x080fe200078e02ff */
[----:B------:R-:W-:Y:S01]  /*29a0*/  IADD3 R6, R39, R21, RZ ;  /* 0x0000001527067210 */ /* 0x000fe20007ffe0ff */
[----:B------:R-:W-:Y:S01]  /*29b0*/  IMAD.WIDE.U32 R36, R40, R36, RZ ;  /* 0x0000002428247225 */ /* 0x000fe200078e00ff */
[----:B------:R-:W-:-:S03]  /*29c0*/  LOP3.LUT R0, R43, R5, RZ, 0xfc, !PT ;  /* 0x000000052b007212 */ /* 0x000fc600078efcff */
[----:B------:R-:W-:Y:S01]  /*29d0*/  IMAD R23, R22, R40, R23 ;  /* 0x0000002816177224 */ /* 0x000fe200078e0217 */
[----:B------:R-:W-:Y:S01]  /*29e0*/  ISETP.NE.U32.AND P0, PT, R0, RZ, PT ;  /* 0x000000ff0000720c */ /* 0x000fe20003f05070 */
[----:B------:R-:W-:-:S04]  /*29f0*/  IMAD.WIDE.U32 R32, R32, R26, RZ ;  /* 0x0000001a20207225 */ /* 0x000fc800078e00ff */
[-C--:B------:R-:W-:Y:S01]  /*2a00*/  IMAD R4, R7, R2.reuse, RZ ;  /* 0x0000000207047224 */ /* 0x080fe200078e02ff */
[----:B------:R-:W-:Y:S01]  /*2a10*/  IADD3 R7, R37, R23, RZ ;  /* 0x0000001725077210 */ /* 0x000fe20007ffe0ff */
[----:B------:R-:W-:Y:S01]  /*2a20*/  IMAD R3, R3, R2, RZ ;  /* 0x0000000203037224 */ /* 0x000fe200078e02ff */
[----:B------:R-:W-:-:S05]  /*2a30*/  IADD3 R2, R33, R19, RZ ;  /* 0x0000001321027210 */ /* 0x000fca0007ffe0ff */
[----:B------:R-:W-:Y:S05]  /*2a40*/  @!P0 BRA `(.L_x_687) ;  /* 0x0000000000408947 */ /* 0x000fea0003800000 */
[----:B---3--:R-:W-:Y:S01]  /*2a50*/  IMAD.MOV.U32 R28, RZ, RZ, R42 ;  /* 0x000000ffff1c7224 */ /* 0x008fe200078e002a */
[----:B------:R-:W-:Y:S01]  /*2a60*/  MOV R23, R43 ;  /* 0x0000002b00177202 */ /* 0x000fe20000000f00 */
[----:B------:R-:W-:Y:S01]  /*2a70*/  IMAD.MOV.U32 R24, RZ, RZ, R34 ;  /* 0x000000ffff187224 */ /* 0x000fe200078e0022 */
[----:B------:R-:W-:Y:S02]  /*2a80*/  MOV R22, 0x2aa0 ;  /* 0x00002aa000167802 */ /* 0x000fe40000000f00 */
[----:B------:R-:W-:Y:S05]  /*2a90*/  CALL.REL.NOINC `($__internal_13_$__cuda_sm20_div_s64) ;  /* 0x0000002000407944 */ /* 0x000fea0003c00000 */
[----:B------:R-:W-:Y:S02]  /*2aa0*/  IADD3 R22, P0, RZ, -R0, RZ ;  /* 0x80000000ff167210 */ /* 0x000fe40007f1e0ff */
[----:B------:R-:W-:Y:S02]  /*2ab0*/  MOV R40, R42 ;  /* 0x0000002a00287202 */ /* 0x000fe40000000f00 */
[----:B------:R-:W-:Y:S02]  /*2ac0*/  IADD3.X R19, RZ, ~R21, RZ, P0, !PT ;  /* 0x80000015ff137210 */ /* 0x000fe400007fe4ff */
[----:B------:R-:W-:Y:S01]  /*2ad0*/  MOV R41, R43 ;  /* 0x0000002b00297202 */ /* 0x000fe20000000f00 */
[----:B------:R-:W-:Y:S01]  /*2ae0*/  IMAD.MOV.U32 R43, RZ, RZ, R21 ;  /* 0x000000ffff2b7224 */ /* 0x000fe200078e0015 */
[----:B------:R-:W-:Y:S01]  /*2af0*/  MOV R42, R0 ;  /* 0x00000000002a7202 */ /* 0x000fe20000000f00 */
[-C--:B------:R-:W-:Y:S02]  /*2b00*/  IMAD R19, R19, R34.reuse, RZ ;  /* 0x0000002213137224 */ /* 0x080fe400078e02ff */
[----:B------:R-:W-:-:S04]  /*2b10*/  IMAD.WIDE.U32 R34, R22, R34, R40 ;  /* 0x0000002216227225 */ /* 0x000fc800078e0028 */
[----:B------:R-:W-:-:S04]  /*2b20*/  IMAD R19, R5, R22, R19 ;  /* 0x0000001605137224 */ /* 0x000fc800078e0213 */
[----:B------:R-:W-:Y:S01]  /*2b30*/  IMAD.IADD R23, R35, 0x1, R19 ;  /* 0x0000000123177824 */ /* 0x000fe200078e0213 */
[----:B------:R-:W-:Y:S05]  /*2b40*/  BRA `(.L_x_688) ;  /* 0x00000000005c7947 */ /* 0x000fea0003800000 */
.L_x_687:
        /* <DEDUP_REMOVED lines=23> */
.L_x_688:
[----:B------:R-:W-:Y:S05]  /*2cc0*/  BSYNC B0 ;  /* 0x0000000000007941 */ /* 0x000fea0003800000 */
.L_x_686:
        /* <DEDUP_REMOVED lines=11> */
[----:B------:R-:W-:Y:S01]  /*2d80*/  IADD3.X R5, RZ, ~R21, RZ, P0, !PT ;  /* 0x80000015ff057210 */ /* 0x000fe200007fe4ff */
[----:B------:R-:W-:-:S04]  /*2d90*/  IMAD.WIDE.U32 R34, R18, R19, R34 ;  /* 0x0000001312227225 */ /* 0x000fc800078e0022 */
[----:B------:R-:W-:Y:S01]  /*2da0*/  IMAD R22, R5, R18, RZ ;  /* 0x0000001205167224 */ /* 0x000fe200078e02ff */
[----:B------:R-:W-:Y:S02]  /*2db0*/  MOV R18, R34 ;  /* 0x0000002200127202 */ /* 0x000fe40000000f00 */
[----:B------:R-:W-:Y:S01]  /*2dc0*/  MOV R34, R0 ;  /* 0x0000000000227202 */ /* 0x000fe20000000f00 */
[----:B------:R-:W-:-:S04]  /*2dd0*/  IMAD R17, R17, R19, R22 ;  /* 0x0000001311117224 */ /* 0x000fc800078e0216 */
[----:B------:R-:W-:Y:S02]  /*2de0*/  IMAD.IADD R17, R35, 0x1, R17 ;  /* 0x0000000123117824 */ /* 0x000fe400078e0211 */
[----:B------:R-:W-:Y:S01]  /*2df0*/  IMAD.MOV.U32 R35, RZ, RZ, R21 ;  /* 0x000000ffff237224 */ /* 0x000fe200078e0015 */
[----:B------:R-:W-:Y:S05]  /*2e00*/  BRA `(.L_x_691) ;  /* 0x00000000005c7947 */ /* 0x000fea0003800000 */
.L_x_690:
        /* <DEDUP_REMOVED lines=23> */
.L_x_691:
[----:B------:R-:W-:Y:S05]  /*2f80*/  BSYNC B0 ;  /* 0x0000000000007941 */ /* 0x000fea0003800000 */
.L_x_689:
[----:B------:R-:W-:Y:S01]  /*2f90*/  LOP3.LUT R0, R35, R15, RZ, 0xfc, !PT ;  /* 0x0000000f23007212 */ /* 0x000fe200078efcff */
[----:B------:R-:W-:Y:S03]  /*2fa0*/  BSSY B0, `(.L_x_692) ;  /* 0x0000029000007945 */ /* 0x000fe60003800000 */
[----:B------:R-:W-:-:S13]  /*2fb0*/  ISETP.NE.U32.AND P0, PT, R0, RZ, PT ;  /* 0x000000ff0000720c */ /* 0x000fda0003f05070 */
        /* <DEDUP_REMOVED lines=17> */
.L_x_693:
        /* <DEDUP_REMOVED lines=18> */
[----:B------:R-:W-:-:S04]  /*31f0*/  @!P0 LOP3.LUT R0, RZ, R16, RZ, 0x33, !PT ;  /* 0x00000010ff008212 */ /* 0x000fc800078e33ff */
[----:B------:R-:W-:Y:S01]  /*3200*/  MOV R40, R0 ;  /* 0x0000000000287202 */ /* 0x000fe20000000f00 */
[----:B------:R-:W-:-:S04]  /*3210*/  IMAD.MOV R5, RZ, RZ, -R0 ;  /* 0x000000ffff057224 */ /* 0x000fc800078e0a00 */
[----:B------:R-:W-:Y:S02]  /*3220*/  IMAD R16, R16, R5, R34 ;  /* 0x0000000510107224 */ /* 0x000fe400078e0222 */
.L_x_694:
[----:B------:R-:W-:Y:S05]  /*3230*/  BSYNC B0 ;  /* 0x0000000000007941 */ /* 0x000fea0003800000 */
.L_x_692:
[----:B------:R-:W-:Y:S01]  /*3240*/  SHF.R.S32.HI R0, RZ, 0x1f, R9 ;  /* 0x0000001fff007819 */ /* 0x000fe20000011409 */
[-C--:B------:R-:W-:Y:S01]  /*3250*/  IMAD R5, R41, R9.reuse, RZ ;  /* 0x0000000929057224 */ /* 0x080fe200078e02ff */
[----:B------:R-:W-:Y:S01]  /*3260*/  ULDC UR4, c[0x0][0x2c4] ;  /* 0x0000b10000047ab9 */ /* 0x000fe20000000800 */
[----:B------:R-:W-:Y:S01]  /*3270*/  IMAD.WIDE.U32 R34, R40, R9, RZ ;  /* 0x0000000928227225 */ /* 0x000fe200078e00ff */
[----:B------:R-:W-:Y:S01]  /*3280*/  SHF.R.S32.HI R9, RZ, 0x1f, R3 ;  /* 0x0000001fff097819 */ /* 0x000fe20000011403 */
[----:B------:R-:W-:Y:S02]  /*3290*/  BSSY B0, `(.L_x_695) ;  /* 0x0000039000007945 */ /* 0x000fe40003800000 */
[----:B------:R-:W-:Y:S01]  /*32a0*/  IMAD R5, R0, R40, R5 ;  /* 0x0000002800057224 */ /* 0x000fe200078e0205 */
[----:B------:R-:W-:Y:S01]  /*32b0*/  LOP3.LUT R0, R43, R13, RZ, 0xfc, !PT ;  /* 0x0000000d2b007212 */ /* 0x000fe200078efcff */
[----:B------:R-:W-:Y:S02]  /*32c0*/  IMAD R48, R26, UR4, RZ ;  /* 0x000000041a307c24 */ /* 0x000fe4000f8e02ff */
[-C--:B------:R-:W-:Y:S01]  /*32d0*/  IMAD R22, R22, R3.reuse, RZ ;  /* 0x0000000316167224 */ /* 0x080fe200078e02ff */
[----:B------:R-:W-:Y:S01]  /*32e0*/  ISETP.NE.U32.AND P0, PT, R0, RZ, PT ;  /* 0x000000ff0000720c */ /* 0x000fe20003f05070 */
[----:B------:R-:W-:Y:S01]  /*32f0*/  IMAD R17, R17, R48, RZ ;  /* 0x0000003011117224 */ /* 0x000fe200078e02ff */
[----:B------:R-:W-:Y:S01]  /*3300*/  SHF.R.S32.HI R15, RZ, 0x1f, R48 ;  /* 0x0000001fff0f7819 */ /* 0x000fe20000011430 */
        /* <DEDUP_REMOVED lines=8> */
[----:B---3--:R-:W-:Y:S01]  /*3390*/  IMAD.MOV.U32 R28, RZ, RZ, R42 ;  /* 0x000000ffff1c7224 */ /* 0x008fe200078e002a */
[----:B------:R-:W-:Y:S01]  /*33a0*/  MOV R24, R14 ;  /* 0x0000000e00187202 */ /* 0x000fe20000000f00 */
[----:B------:R-:W-:Y:S01]  /*33b0*/  IMAD.MOV.U32 R23, RZ, RZ, R43 ;  /* 0x000000ffff177224 */ /* 0x000fe200078e002b */
[----:B------:R-:W-:Y:S02]  /*33c0*/  MOV R5, R13 ;  /* 0x0000000d00057202 */ /* 0x000fe40000000f00 */
[----:B------:R-:W-:Y:S02]  /*33d0*/  MOV R22, 0x33f0 ;  /* 0x000033f000167802 */ /* 0x000fe40000000f00 */
[----:B------:R-:W-:Y:S05]  /*33e0*/  CALL.REL.NOINC `($__internal_13_$__cuda_sm20_div_s64) ;  /* 0x0000001400ec7944 */ /* 0x000fea0003c00000 */
        /* <DEDUP_REMOVED lines=12> */
.L_x_696:
        /* <DEDUP_REMOVED lines=23> */
.L_x_697:
[----:B------:R-:W-:Y:S05]  /*3620*/  BSYNC B0 ;  /* 0x0000000000007941 */ /* 0x000fea0003800000 */
.L_x_695:
        /* <DEDUP_REMOVED lines=28> */
.L_x_699:
        /* <DEDUP_REMOVED lines=23> */
.L_x_700:
[----:B------:R-:W-:Y:S05]  /*3960*/  BSYNC B0 ;  /* 0x0000000000007941 */ /* 0x000fea0003800000 */
.L_x_698:
[----:B------:R-:W-:Y:S01]  /*3970*/  IADD3 R33, P1, P0, R38, R36, R32 ;  /* 0x0000002426217210 */ /* 0x000fe2000783e020 */
[----:B------:R-:W-:Y:S01]  /*3980*/  IMAD R5, R5, R4, RZ ;  /* 0x0000000405057224 */ /* 0x000fe200078e02ff */
[----:B------:R-:W-:Y:S01]  /*3990*/  SHF.R.S32.HI R0, RZ, 0x1f, R8 ;  /* 0x0000001fff007819 */ /* 0x000fe20000011408 */
[----:B------:R-:W-:Y:S01]  /*39a0*/  ULDC.64 UR4, c[0x0][0x2b0] ;  /* 0x0000ac0000047ab9 */ /* 0x000fe20000000a00 */
[----:B------:R-:W-:Y:S02]  /*39b0*/  IADD3 R33, P4, P2, R34, R33, R48 ;  /* 0x0000002122217210 */ /* 0x000fe40007a9e030 */
[----:B------:R-:W-:Y:S02]  /*39c0*/  IADD3.X R2, R6, R7, R2, P1, P0 ;  /* 0x0000000706027210 */ /* 0x000fe40000fe0402 */
[----:B------:R-:W-:Y:S02]  /*39d0*/  IADD3 R46, P1, P0, R50, R33, R46 ;  /* 0x00000021322e7210 */ /* 0x000fe4000783e02e */
[----:B------:R-:W-:Y:S01]  /*39e0*/  IADD3.X R2, R16, R2, R3, P4, P2 ;  /* 0x0000000210027210 */ /* 0x000fe200027e4403 */
[----:B------:R-:W-:-:S03]  /*39f0*/  IMAD R3, R19, R8, RZ ;  /* 0x0000000813037224 */ /* 0x000fc600078e02ff */
[----:B------:R-:W-:Y:S01]  /*3a00*/  IADD3.X R47, R14, R2, R9, P1, P0 ;  /* 0x000000020e2f7210 */ /* 0x000fe20000fe0409 */
[-C--:B------:R-:W-:Y:S01]  /*3a10*/  IMAD R0, R0, R18.reuse, R3 ;  /* 0x0000001200007224 */ /* 0x080fe200078e0203 */
        /* <DEDUP_REMOVED lines=10> */
.L_x_676:
[----:B------:R-:W-:Y:S02]  /*3ac0*/  ULDC.64 UR4, c[0x0][0x2b0] ;  /* 0x0000ac0000047ab9 */ /* 0x000fe40000000a00 */
[----:B------:R-:W-:-:S04]  /*3ad0*/  LEA R2, P0, R38, UR4, 0x2 ;  /* 0x0000000426027c11 */ /* 0x000fc8000f8010ff */
[----:B------:R-:W-:-:S05]  /*3ae0*/  LEA.HI.X R3, R38, UR5, R39, 0x2, P0 ;  /* 0x0000000526037c11 */ /* 0x000fca00080f1427 */
[----:B------:R0:W-:Y:S04]  /*3af0*/  STG.E desc[UR8][R2.64], R29 ;  /* 0x0000001d02007986 */ /* 0x0001e8000c101908 */
.L_x_675:
[----:B------:R-:W-:Y:S05]  /*3b00*/  BSYNC B1 ;  /* 0x0000000000017941 */ /* 0x000fea0003800000 */
.L_x_674:
[----:B------:R-:W2:Y:S01]  /*3b10*/  LDC R21, c[0x0][0x3c4] ;  /* 0x0000f100ff157b82 */ /* 0x000ea20000000800 */
[----:B------:R-:W4:Y:S01]  /*3b20*/  S2R R24, SR_TID.X ;  /* 0x0000000000187919 */ /* 0x000f220000002100 */
[----:B------:R-:W-:Y:S01]  /*3b30*/  LEA.HI R0, R25, R25, RZ, 0x1 ;  /* 0x0000001919007211 */ /* 0x000fe200078f08ff */
[----:B------:R-:W-:Y:S03]  /*3b40*/  BSSY B0, `(.L_x_701) ;  /* 0x0000012000007945 */ /* 0x000fe60003800000 */
[----:B------:R-:W-:-:S05]  /*3b50*/  LOP3.LUT R4, R0, 0xfffffffe, RZ, 0xc0, !PT ;  /* 0xfffffffe00047812 */ /* 0x000fca00078ec0ff */
[----:B------:R-:W-:-:S05]  /*3b60*/  IMAD.IADD R4, R25, 0x1, -R4 ;  /* 0x0000000119047824 */ /* 0x000fca00078e0a04 */
[----:B--2---:R-:W-:Y:S02]  /*3b70*/  ISETP.GE.OR P3, PT, R4, R21, P3 ;  /* 0x000000150400720c */ /* 0x004fe40001f66670 */
[----:B----4-:R-:W-:-:S04]  /*3b80*/  SHF.R.S32.HI R23, RZ, 0x1f, R24 ;  /* 0x0000001fff177819 */ /* 0x010fc80000011418 */
[----:B------:R-:W-:-:S07]  /*3b90*/  LEA.HI R23, R23, R24, RZ, 0x5 ;  /* 0x0000001817177211 */ /* 0x000fce00078f28ff */
[----:B------:R-:W-:Y:S05]  /*3ba0*/  @P3 BRA `(.L_x_702) ;  /* 0x00000000002c3947 */ /* 0x000fea0003800000 */
[----:B01----:R-:W0:Y:S01]  /*3bb0*/  S2R R2, SR_CgaCtaId ;  /* 0x0000000000027919 */ /* 0x003e220000008800 */
[----:B------:R-:W-:Y:S01]  /*3bc0*/  FADD.FTZ R5, -R29, R30 ;  /* 0x0000001e1d057221 */ /* 0x000fe20000010100 */
[----:B------:R-:W-:Y:S02]  /*3bd0*/  MOV R3, 0x400 ;  /* 0x0000040000037802 */ /* 0x000fe40000000f00 */
[----:B------:R-:W-:Y:S01]  /*3be0*/  SHF.L.U32 R0, R0, 0x1, RZ ;  /* 0x0000000100007819 */ /* 0x000fe200000006ff */
[----:B------:R-:W-:-:S03]  /*3bf0*/  FMUL.FTZ R5, R5, 1.4426950216293334961 ;  /* 0x3fb8aa3b05057820 */ /* 0x000fc60000410000 */
[----:B------:R-:W-:-:S03]  /*3c00*/  LOP3.LUT R0, R0, 0xfffffffc, RZ, 0xc0, !PT ;  /* 0xfffffffc00007812 */ /* 0x000fc600078ec0ff */
[----:B------:R-:W1:Y:S01]  /*3c10*/  MUFU.EX2 R5, R5 ;  /* 0x0000000500057308 */ /* 0x000e620000000800 */
[----:B0-----:R-:W-:-:S05]  /*3c20*/  LEA R3, R2, R3, 0x18 ;  /* 0x0000000302037211 */ /* 0x001fca00078ec0ff */
[----:B------:R-:W-:-:S05]  /*3c30*/  IMAD R3, R4, 0x14, R3 ;  /* 0x0000001404037824 */ /* 0x000fca00078e0203 */
[----:B------:R-:W-:-:S05]  /*3c40*/  IADD3 R0, R3, R0, RZ ;  /* 0x0000000003007210 */ /* 0x000fca0007ffe0ff */
[----:B-1----:R2:W-:Y:S02]  /*3c50*/  STS [R0], R5 ;  /* 0x0000000500007388 */ /* 0x0025e40000000800 */
.L_x_702:
[----:B------:R-:W-:Y:S05]  /*3c60*/  BSYNC B0 ;  /* 0x0000000000007941 */ /* 0x000fea0003800000 */
.L_x_701:
[----:B------:R-:W-:Y:S01]  /*3c70*/  BAR.SYNC.DEFER_BLOCKING 0x0 ;  /* 0x0000000000007b1d */ /* 0x000fe20000010000 */
[----:B------:R-:W-:Y:S01]  /*3c80*/  ISETP.GE.AND P0, PT, R21, 0x1, PT ;  /* 0x000000011500780c */ /* 0x000fe20003f06270 */
[----:B--2---:R-:W-:Y:S01]  /*3c90*/  IMAD.MOV.U32 R0, RZ, RZ, RZ ;  /* 0x000000ffff007224 */ /* 0x004fe200078e00ff */
[----:B01----:R-:W-:Y:S02]  /*3ca0*/  LOP3.LUT R3, R23, 0x3fffffe0, RZ, 0xc0, !PT ;  /* 0x3fffffe017037812 */ /* 0x003fe400078ec0ff */
[----:B------:R-:W-:Y:S02]  /*3cb0*/  CS2R R4, SRZ ;  /* 0x0000000000047805 */ /* 0x000fe4000001ff00 */
        /* <DEDUP_REMOVED lines=38> */
.L_x_705:
[----:B------:R-:W2:Y:S01]  /*3f20*/  @!P3 LDG.E.128 R12, desc[UR8][R30.64+-0x200] ;  /* 0xfffe00081e0cb981 */ /* 0x000ea2000c1e1d00 */
[C---:B---3--:R-:W-:Y:S01]  /*3f30*/  IADD3 R28, P1, R26.reuse, R30, RZ ;  /* 0x0000001e1a1c7210 */ /* 0x048fe20007f3e0ff */
        /* <DEDUP_REMOVED lines=55> */
.L_x_704:
        /* <DEDUP_REMOVED lines=8> */
[----:B---3--:R-:W-:-:S04]  /*4330*/  IADD3 R28, P1, R26, R30, RZ ;  /* 0x0000001e1a1c7210 */ /* 0x008fc80007f3e0ff */
        /* <DEDUP_REMOVED lines=27> */
.L_x_706:
        /* <DEDUP_REMOVED lines=8> */
.L_x_708:
[----:B------:R-:W-:Y:S05]  /*4570*/  BSYNC B0 ;  /* 0x0000000000007941 */ /* 0x000fea0003800000 */
.L_x_707:
        /* <DEDUP_REMOVED lines=8> */
.L_x_703:
[----:B------:R-:W-:-:S04]  /*4600*/  IADD3 R23, R23, UR7, RZ ;  /* 0x0000000717177c10 */ /* 0x000fc8000fffe0ff */
[----:B------:R-:W-:-:S13]  /*4610*/  ISETP.GE.AND P0, PT, R23, R20, PT ;  /* 0x000000141700720c */ /* 0x000fda0003f06270 */
[----:B------:R-:W-:Y:S05]  /*4620*/  @P0 EXIT ;  /* 0x000000000000094d */ /* 0x000fea0003800000 */
[----:B------:R-:W-:Y:S01]  /*4630*/  IABS R14, R11 ;  /* 0x0000000b000e7213 */ /* 0x000fe20000000000 */
[----:B------:R-:W0:Y:S01]  /*4640*/  LDC R10, c[0x0][0x2c4] ;  /* 0x0000b100ff0a7b82 */ /* 0x000e220000000800 */
[----:B------:R-:W-:Y:S01]  /*4650*/  IABS R16, R23 ;  /* 0x0000001700107213 */ /* 0x000fe20000000000 */
[----:B------:R-:W-:Y:S01]  /*4660*/  ULDC.64 UR4, c[0x0][0x290] ;  /* 0x0000a40000047ab9 */ /* 0x000fe20000000a00 */
[----:B------:R-:W2:Y:S01]  /*4670*/  I2F.RP R12, R14 ;  /* 0x0000000e000c7306 */ /* 0x000ea20000209400 */
[----:B------:R-:W-:Y:S02]  /*4680*/  IABS R15, R11 ;  /* 0x0000000b000f7213 */ /* 0x000fe40000000000 */
[----:B------:R-:W-:Y:S02]  /*4690*/  F2FP.F16.F32.PACK_AB R6, R6, R9 ;  /* 0x000000090606723e */ /* 0x000fe400000000ff */
[----:B------:R-:W-:Y:S02]  /*46a0*/  IADD3 R15, RZ, -R15, RZ ;  /* 0x8000000fff0f7210 */ /* 0x000fe40007ffe0ff */
[----:B------:R-:W-:-:S02]  /*46b0*/  F2FP.F16.F32.PACK_AB R7, R4, R7 ;  /* 0x000000070407723e */ /* 0x000fc400000000ff */
[----:B------:R-:W-:Y:S02]  /*46c0*/  F2FP.F16.F32.PACK_AB R2, R2, R5 ;  /* 0x000000050202723e */ /* 0x000fe400000000ff */
[----:B------:R-:W-:Y:S01]  /*46d0*/  F2FP.F16.F32.PACK_AB R3, R0, R3 ;  /* 0x000000030003723e */ /* 0x000fe200000000ff */
[----:B--2---:R-:W2:Y:S02]  /*46e0*/  MUFU.RCP R18, R12 ;  /* 0x0000000c00127308 */ /* 0x004ea40000001000 */
[----:B--2---:R-:W-:-:S06]  /*46f0*/  VIADD R18, R18, 0xffffffe ;  /* 0x0ffffffe12127836 */ /* 0x004fcc0000000000 */
[----:B------:R-:W2:Y:S02]  /*4700*/  F2I.FTZ.U32.TRUNC.NTZ R19, R18 ;  /* 0x0000001200137305 */ /* 0x000ea4000021f000 */
[----:B--2---:R-:W-:Y:S02]  /*4710*/  IMAD.MOV R8, RZ, RZ, -R19 ;  /* 0x000000ffff087224 */ /* 0x004fe400078e0a13 */
[----:B------:R-:W-:Y:S02]  /*4720*/  IMAD.MOV.U32 R18, RZ, RZ, RZ ;  /* 0x000000ffff127224 */ /* 0x000fe400078e00ff */
[----:B------:R-:W-:Y:S01]  /*4730*/  IMAD R13, R8, R14, RZ ;  /* 0x0000000e080d7224 */ /* 0x000fe200078e02ff */
[----:B0-----:R-:W-:-:S03]  /*4740*/  IABS R8, R10 ;  /* 0x0000000a00087213 */ /* 0x001fc60000000000 */
[----:B------:R-:W-:-:S06]  /*4750*/  IMAD.HI.U32 R13, R19, R13, R18 ;  /* 0x0000000d130d7227 */ /* 0x000fcc00078e0012 */
[----:B------:R-:W-:Y:S02]  /*4760*/  IMAD.HI.U32 R12, R13, R16, RZ ;  /* 0x000000100d0c7227 */ /* 0x000fe400078e00ff */
[----:B------:R-:W0:Y:S02]  /*4770*/  I2F.RP R13, R8 ;  /* 0x00000008000d7306 */ /* 0x000e240000209400 */
[----:B------:R-:W-:-:S05]  /*4780*/  IMAD R15, R12, R15, R16 ;  /* 0x0000000f0c0f7224 */ /* 0x000fca00078e0210 */
[----:B------:R-:W-:Y:S01]  /*4790*/  ISETP.GT.U32.AND P1, PT, R14, R15, PT ;  /* 0x0000000f0e00720c */ /* 0x000fe20003f24070 */
[----:B0-----:R-:W0:-:S12]  /*47a0*/  MUFU.RCP R13, R13 ;  /* 0x0000000d000d7308 */ /* 0x001e180000001000 */
[----:B------:R-:W-:Y:S02]  /*47b0*/  @!P1 IMAD.IADD R15, R15, 0x1, -R14 ;  /* 0x000000010f0f9824 */ /* 0x000fe400078e0a0e */
[----:B------:R-:W-:Y:S01]  /*47c0*/  @!P1 VIADD R12, R12, 0x1 ;  /* 0x000000010c0c9836 */ /* 0x000fe20000000000 */
[----:B------:R-:W-:Y:S02]  /*47d0*/  ISETP.NE.AND P1, PT, R11, RZ, PT ;  /* 0x000000ff0b00720c */ /* 0x000fe40003f25270 */
[----:B------:R-:W-:Y:S02]  /*47e0*/  ISETP.GE.U32.AND P2, PT, R15, R14, PT ;  /* 0x0000000e0f00720c */ /* 0x000fe40003f46070 */
[----:B------:R-:W-:-:S04]  /*47f0*/  LOP3.LUT R14, R23, R11, RZ, 0x3c, !PT ;  /* 0x0000000b170e7212 */ /* 0x000fc800078e3cff */
[----:B------:R-:W-:Y:S01]  /*4800*/  ISETP.GE.AND P0, PT, R14, RZ, PT ;  /* 0x000000ff0e00720c */ /* 0x000fe20003f06270 */
[----:B0-----:R-:W-:-:S04]  /*4810*/  VIADD R14, R13, 0xffffffe ;  /* 0x0ffffffe0d0e7836 */ /* 0x001fc80000000000 */
[----:B------:R0:W2:Y:S02]  /*4820*/  F2I.FTZ.U32.TRUNC.NTZ R15, R14 ;  /* 0x0000000e000f7305 */ /* 0x0000a4000021f000 */
[----:B------:R-:W-:-:S06]  /*4830*/  @P2 IADD3 R12, R12, 0x1, RZ ;  /* 0x000000010c0c2810 */ /* 0x000fcc0007ffe0ff */
        /* <DEDUP_REMOVED lines=19> */
[----:B------:R-:W-:-:S05]  /*4970*/  SHF.R.S32.HI R8, RZ, 0x1f, R12 ;  /* 0x0000001fff087819 */ /* 0x000fca000001140c */
[----:B------:R-:W-:-:S04]  /*4980*/  IMAD R11, R8, UR4, RZ ;  /* 0x00000004080b7c24 */ /* 0x000fc8000f8e02ff */
[----:B------:R-:W-:Y:S02]  /*4990*/  IMAD R8, R12, UR5, R11 ;  /* 0x000000050c087c24 */ /* 0x000fe4000f8e020b */
[----:B------:R-:W-:Y:S02]  /*49a0*/  @P2 VIADD R14, R14, 0x1 ;  /* 0x000000010e0e2836 */ /* 0x000fe40000000000 */
[----:B------:R-:W-:Y:S01]  /*49b0*/  IMAD.WIDE.U32 R12, R12, UR4, RZ ;  /* 0x000000040c0c7c25 */ /* 0x000fe2000f8e00ff */
[----:B------:R-:W-:-:S03]  /*49c0*/  ULDC.64 UR4, c[0x0][0x2a0] ;  /* 0x0000a80000047ab9 */ /* 0x000fc60000000a00 */
[----:B------:R-:W-:Y:S01]  /*49d0*/  @!P1 IMAD.MOV R14, RZ, RZ, -R14 ;  /* 0x000000ffff0e9224 */ /* 0x000fe200078e0a0e */
[----:B------:R-:W-:Y:S02]  /*49e0*/  @!P0 LOP3.LUT R14, RZ, R10, RZ, 0x33, !PT ;  /* 0x0000000aff0e8212 */ /* 0x000fe400078e33ff */
[----:B------:R-:W-:Y:S02]  /*49f0*/  IADD3 R13, R13, R8, RZ ;  /* 0x000000080d0d7210 */ /* 0x000fe40007ffe0ff */
[----:B------:R-:W-:Y:S01]  /*4a00*/  SHF.R.S32.HI R11, RZ, 0x1f, R14 ;  /* 0x0000001fff0b7819 */ /* 0x000fe2000001140e */
[----:B------:R-:W-:Y:S01]  /*4a10*/  IMAD R10, R14, R10, R16 ;  /* 0x0000000a0e0a7224 */ /* 0x000fe200078e0210 */
[----:B------:R-:W-:Y:S01]  /*4a20*/  IADD3 R8, R24, 0x80, RZ ;  /* 0x0000008018087810 */ /* 0x000fe20007ffe0ff */
[----:B------:R-:W-:-:S04]  /*4a30*/  IMAD.WIDE.U32 R12, R14, UR4, R12 ;  /* 0x000000040e0c7c25 */ /* 0x000fc8000f8e000c */
[----:B------:R-:W-:Y:S02]  /*4a40*/  IMAD R11, R11, UR4, RZ ;  /* 0x000000040b0b7c24 */ /* 0x000fe4000f8e02ff */
[----:B------:R-:W-:Y:S02]  /*4a50*/  IMAD.IADD R10, R23, 0x1, -R10 ;  /* 0x00000001170a7824 */ /* 0x000fe400078e0a0a */
[----:B------:R-:W-:Y:S01]  /*4a60*/  IMAD R15, R14, UR5, R11 ;  /* 0x000000050e0f7c24 */ /* 0x000fe2000f8e020b */
[----:B------:R-:W-:Y:S02]  /*4a70*/  ULDC.64 UR4, c[0x0][0x298] ;  /* 0x0000a60000047ab9 */ /* 0x000fe40000000a00 */
[----:B------:R-:W-:Y:S01]  /*4a80*/  SHF.R.S32.HI R11, RZ, 0x1f, R10 ;  /* 0x0000001fff0b7819 */ /* 0x000fe2000001140a */
[----:B------:R-:W-:-:S04]  /*4a90*/  IMAD.IADD R13, R13, 0x1, R15 ;  /* 0x000000010d0d7824 */ /* 0x000fc800078e020f */
        /* <DEDUP_REMOVED lines=16> */
        .weak           $__internal_13_$__cuda_sm20_div_s64
        .type           $__internal_13_$__cuda_sm20_div_s64,@function
        .size           $__internal_13_$__cuda_sm20_div_s64,(.L_x_8851 - $__internal_13_$__cuda_sm20_div_s64)
$__internal_13_$__cuda_sm20_div_s64:
        /* <DEDUP_REMOVED lines=17> */
[----:B------:R-:W-:-:S04]  /*4cb0*/  IMAD.HI.U32 R21, R53, R0, RZ ;  /* 0x0000000035157227 */ /* 0x000fc800078e00ff */
[----:B------:R-:W-:-:S04]  /*4cc0*/  IMAD.HI.U32 R19, P2, R53, R19, R44 ;  /* 0x0000001335137227 */ /* 0x000fc8000784002c */
[----:B------:R-:W-:Y:S02]  /*4cd0*/  IMAD R0, R53, R0, RZ ;  /* 0x0000000035007224 */ /* 0x000fe400078e02ff */
[----:B------:R-:W-:-:S03]  /*4ce0*/  IMAD.X R21, R21, 0x1, R53, P0 ;  /* 0x0000000115157824 */ /* 0x000fc600000e0635 */
[----:B------:R-:W-:-:S04]  /*4cf0*/  IADD3 R53, P0, R0, R19, RZ ;  /* 0x0000001300357210 */ /* 0x000fc80007f1e0ff */
[----:B------:R-:W-:Y:S01]  /*4d00*/  IADD3.X R21, RZ, RZ, R21, P0, P2 ;  /* 0x000000ffff157210 */ /* 0x000fe200007e4415 */
[----:B------:R-:W-:Y:S01]  /*4d10*/  IMAD.WIDE.U32 R44, R53, R40, RZ ;  /* 0x00000028352c7225 */ /* 0x000fe200078e00ff */
[----:B------:R-:W-:-:S03]  /*4d20*/  ISETP.GE.AND P2, PT, R23, RZ, PT ;  /* 0x000000ff1700720c */ /* 0x000fc60003f46270 */
[----:B------:R-:W-:Y:S01]  /*4d30*/  IMAD R19, R53, R41, R45 ;  /* 0x0000002935137224 */ /* 0x000fe200078e022d */
[----:B------:R-:W-:-:S03]  /*4d40*/  IADD3 R44, P0, RZ, -R44, RZ ;  /* 0x8000002cff2c7210 */ /* 0x000fc60007f1e0ff */
[----:B------:R-:W-:Y:S02]  /*4d50*/  IMAD R19, R21, R40, R19 ;  /* 0x0000002815137224 */ /* 0x000fe400078e0213 */
[----:B------:R-:W-:-:S04]  /*4d60*/  IMAD.HI.U32 R52, R53, R44, RZ ;  /* 0x0000002c35347227 */ /* 0x000fc800078e00ff */
[----:B------:R-:W-:-:S04]  /*4d70*/  IMAD.X R19, RZ, RZ, ~R19, P0 ;  /* 0x000000ffff137224 */ /* 0x000fc800000e0e13 */
[----:B------:R-:W-:-:S04]  /*4d80*/  IMAD.WIDE.U32 R52, P0, R53, R19, R52 ;  /* 0x0000001335347225 */ /* 0x000fc80007800034 */
[----:B------:R-:W-:-:S04]  /*4d90*/  IMAD.HI.U32 R0, R21, R19, RZ ;  /* 0x0000001315007227 */ /* 0x000fc800078e00ff */
[----:B------:R-:W-:Y:S01]  /*4da0*/  IMAD.HI.U32 R44, P5, R21, R44, R52 ;  /* 0x0000002c152c7227 */ /* 0x000fe200078a0034 */
[----:B------:R-:W-:-:S03]  /*4db0*/  IADD3.X R0, R0, R21, RZ, P0, !PT ;  /* 0x0000001500007210 */ /* 0x000fc600007fe4ff */
[----:B------:R-:W-:Y:S01]  /*4dc0*/  IMAD R19, R21, R19, RZ ;  /* 0x0000001315137224 */ /* 0x000fe200078e02ff */
[----:B------:R-:W-:Y:S01]  /*4dd0*/  IADD3 R21, P0, RZ, -R28, RZ ;  /* 0x8000001cff157210 */ /* 0x000fe20007f1e0ff */
[----:B------:R-:W-:-:S03]  /*4de0*/  IMAD.MOV.U32 R53, RZ, RZ, RZ ;  /* 0x000000ffff357224 */ /* 0x000fc600078e00ff */
[----:B------:R-:W-:Y:S02]  /*4df0*/  IADD3 R44, P4, R19, R44, RZ ;  /* 0x0000002c132c7210 */ /* 0x000fe40007f9e0ff */
        /* <DEDUP_REMOVED lines=20> */
[----:B------:R-:W-:-:S04]  /*4f40*/  SEL R21, R44, R21, P4 ;  /* 0x000000152c157207 */ /* 0x000fc80002000000 */
[----:B------:R-:W-:Y:S01]  /*4f50*/  ISETP.GE.U32.AND P0, PT, R21, R40, PT ;  /* 0x000000281500720c */ /* 0x000fe20003f06070 */
[----:B------:R-:W-:Y:S01]  /*4f60*/  IMAD.X R40, R19, 0x1, ~R41, P2 ;  /* 0x0000000113287824 */ /* 0x000fe200010e0e29 */
[----:B------:R-:W-:-:S04]  /*4f70*/  IADD3 R21, P2, R28, 0x1, RZ ;  /* 0x000000011c157810 */ /* 0x000fc80007f5e0ff */
[----:B------:R-:W-:Y:S01]  /*4f80*/  SEL R40, R40, R19, P4 ;  /* 0x0000001328287207 */ /* 0x000fe20002000000 */
[----:B------:R-:W-:Y:S01]  /*4f90*/  IMAD.X R19, RZ, RZ, R0, P2 ;  /* 0x000000ffff137224 */ /* 0x000fe200010e0600 */
[----:B------:R-:W-:Y:S02]  /*4fa0*/  SEL R21, R21, R28, P4 ;  /* 0x0000001c15157207 */ /* 0x000fe40002000000 */
[----:B------:R-:W-:Y:S01]  /*4fb0*/  ISETP.GE.U32.AND.EX P2, PT, R40, R41, PT, P0 ;  /* 0x000000292800720c */ /* 0x000fe20003f46100 */
[----:B------:R-:W-:Y:S01]  /*4fc0*/  IMAD.MOV.U32 R40, RZ, RZ, R22 ;  /* 0x000000ffff287224 */ /* 0x000fe200078e0016 */
[----:B------:R-:W-:Y:S01]  /*4fd0*/  SEL R19, R19, R0, P4 ;  /* 0x0000000013137207 */ /* 0x000fe20002000000 */
[----:B------:R-:W-:Y:S01]  /*4fe0*/  IMAD.MOV.U32 R41, RZ, RZ, 0x0 ;  /* 0x00000000ff297424 */ /* 0x000fe200078e00ff */
[----:B------:R-:W-:-:S04]  /*4ff0*/  IADD3 R28, P0, R21, 0x1, RZ ;  /* 0x00000001151c7810 */ /* 0x000fc80007f1e0ff */
[----:B------:R-:W-:Y:S01]  /*5000*/  SEL R28, R28, R21, P2 ;  /* 0x000000151c1c7207 */ /* 0x000fe20001000000 */
[----:B------:R-:W-:Y:S01]  /*5010*/  IMAD.X R0, RZ, RZ, R19, P0 ;  /* 0x000000ffff007224 */ /* 0x000fe200000e0613 */
[----:B------:R-:W-:Y:S02]  /*5020*/  LOP3.LUT R21, R5, R23, RZ, 0x3c, !PT ;  /* 0x0000001705157212 */ /* 0x000fe400078e3cff */
[----:B------:R-:W-:Y:S02]  /*5030*/  ISETP.NE.U32.AND P0, PT, R24, RZ, PT ;  /* 0x000000ff1800720c */ /* 0x000fe40003f05070 */
[----:B------:R-:W-:Y:S02]  /*5040*/  SEL R0, R0, R19, P2 ;  /* 0x0000001300007207 */ /* 0x000fe40001000000 */
[----:B------:R-:W-:Y:S02]  /*5050*/  IADD3 R19, P2, RZ, -R28, RZ ;  /* 0x8000001cff137210 */ /* 0x000fe40007f5e0ff */
[----:B------:R-:W-:-:S02]  /*5060*/  ISETP.GE.AND P4, PT, R21, RZ, PT ;  /* 0x000000ff1500720c */ /* 0x000fc40003f86270 */
[----:B------:R-:W-:Y:S02]  /*5070*/  IADD3.X R21, RZ, ~R0, RZ, P2, !PT ;  /* 0x80000000ff157210 */ /* 0x000fe400017fe4ff */
[----:B------:R-:W-:Y:S02]  /*5080*/  ISETP.NE.AND.EX P0, PT, R5, RZ, PT, P0 ;  /* 0x000000ff0500720c */ /* 0x000fe40003f05300 */
[----:B------:R-:W-:Y:S02]  /*5090*/  SEL R19, R19, R28, !P4 ;  /* 0x0000001c13137207 */ /* 0x000fe40006000000 */
[----:B------:R-:W-:Y:S02]  /*50a0*/  SEL R21, R21, R0, !P4 ;  /* 0x0000000015157207 */ /* 0x000fe40006000000 */
[----:B------:R-:W-:Y:S02]  /*50b0*/  SEL R0, R19, 0xffffffff, P0 ;  /* 0xffffffff13007807 */ /* 0x000fe40000000000 */
[----:B------:R-:W-:Y:S01]  /*50c0*/  SEL R21, R21, 0xffffffff, P0 ;  /* 0xffffffff15157807 */ /* 0x000fe20000000000 */
[----:B------:R-:W-:Y:S06]  /*50d0*/  RET.REL.NODEC R40 `(_ZN5flash32flash_fwd_splitkv_combine_kernelI23Flash_fwd_kernel_traitsILi256ELi64ELi64ELi4ELb0ELb0EN7cutlass6half_tE19Flash_kernel_traitsILi256ELi64ELi64ELi4ES3_EELi4ELi1ELb1EEEvNS_16Flash_fwd_paramsE) ;  /* 0xffffffac28c87950 */ /* 0x000fec0003c3ffff */
.L_x_709:
        /* <DEDUP_REMOVED lines=10> */
.L_x_8851:


//--------------------- .text._ZN5flash24flash_fwd_splitkv_kernelI23Flash_fwd_kernel_traitsILi256ELi64ELi64ELi4ELb0ELb0EN7cutlass6half_tE19Flash_kernel_traitsILi256ELi64ELi64ELi4ES3_EELb0ELb0ELb0ELb0ELb0ELb0ELb0ELb0EEEvNS_16Flash_fwd_paramsE --------------------------
	.section	.text._ZN5flash24flash_fwd_splitkv_kernelI23Flash_fwd_kernel_traitsILi256ELi64ELi64ELi4ELb0ELb0EN7cutlass6half_tE19Flash_kernel_traitsILi256ELi64ELi64ELi4ES3_EELb0ELb0ELb0ELb0ELb0ELb0ELb0ELb0EEEvNS_16Flash_fwd_paramsE,"ax",@progbits
	.align	128
        .global         _ZN5flash24flash_fwd_splitkv_kernelI23Flash_fwd_kernel_traitsILi256ELi64ELi64ELi4ELb0ELb0EN7cutlass6half_tE19Flash_kernel_traitsILi256ELi64ELi64ELi4ES3_EELb0ELb0ELb0ELb0ELb0ELb0ELb0ELb0EEEvNS_16Flash_fwd_paramsE
        .type           _ZN5flash24flash_fwd_splitkv_kernelI23Flash_fwd_kernel_traitsILi256ELi64ELi64ELi4ELb0ELb0EN7cutlass6half_tE19Flash_kernel_traitsILi256ELi64ELi64ELi4ES3_EELb0ELb0ELb0ELb0ELb0ELb0ELb0ELb0EEEvNS_16Flash_fwd_paramsE,@function
        .size           _ZN5flash24flash_fwd_splitkv_kernelI23Flash_fwd_kernel_traitsILi256ELi64ELi64ELi4ELb0ELb0EN7cutlass6half_tE19Flash_kernel_traitsILi256ELi64ELi64ELi4ES3_EELb0ELb0ELb0ELb0ELb0ELb0ELb0ELb0EEEvNS_16Flash_fwd_paramsE,(.L_x_8884 - _ZN5flash24flash_fwd_splitkv_kernelI23Flash_fwd_kernel_traitsILi256ELi64ELi64ELi4ELb0ELb0EN7cutlass6half_tE19Flash_kernel_traitsILi256ELi64ELi64ELi4ES3_EELb0ELb0ELb0ELb0ELb0ELb0ELb0ELb0EEEvNS_16Flash_fwd_paramsE)
        .other          _ZN5flash24flash_fwd_splitkv_kernelI23Flash_fwd_kernel_traitsILi256ELi64ELi64ELi4ELb0ELb0EN7cutlass6half_tE19Flash_kernel_traitsILi256ELi64ELi64ELi4ES3_EELb0ELb0ELb0ELb0ELb0ELb0ELb0ELb0EEEvNS_16Flash_fwd_paramsE,@"STO_CUDA_ENTRY STV_DEFAULT"
_ZN5flash24flash_fwd_splitkv_kernelI23Flash_fwd_kernel_traitsILi256ELi64ELi64ELi4ELb0ELb0EN7cutlass6half_tE19Flash_kernel_traitsILi256ELi64ELi64ELi4ES3_EELb0ELb0ELb0ELb0ELb0ELb0ELb0ELb0EEEvNS_16Flash_fwd_paramsE:
.text._ZN5flash24flash_fwd_splitkv_kernelI23Flash_fwd_kernel_traitsILi256ELi64ELi64ELi4ELb0ELb0EN7cutlass6half_tE19Flash_kernel_traitsILi256ELi64ELi64ELi4ES3_EELb0ELb0ELb0ELb0ELb0ELb0ELb0ELb0EEEvNS_16Flash_fwd_paramsE:
[----:B------:R-:W-:Y:S08]  /*0000*/  LDC R1, c[0x0][0x28] ;  /* 0x00000a00ff017b82 */ /* 0x000ff00000000800 */
[----:B------:R-:W1:Y:S01]  /*0010*/  S2UR UR9, SR_CTAID.Y ;  /* 0x00000000000979c3 */ /* 0x000e620000002600 */
[----:B------:R-:W-:Y:S01]  /*0020*/  ULDC.64 UR4, c[0x0][0x300] ;  /* 0x0000c00000047ab9 */ /* 0x000fe20000000a00 */
[----:B------:R-:W-:Y:S01]  /*0030*/  ULDC.64 UR6, c[0x0][0x2f0] ;  /* 0x0000bc0000067ab9 */ /* 0x000fe20000000a00 */
[----:B------:R-:W-:-:S02]  /*0040*/  UISETP.NE.U32.AND UP1, UPT, UR4, URZ, UPT ;  /* 0x0000003f0400728c */ /* 0x000fc4000bf25070 */
[----:B------:R-:W-:Y:S02]  /*0050*/  UISETP.NE.U32.AND UP2, UPT, UR6, URZ, UPT ;  /* 0x0000003f0600728c */ /* 0x000fe4000bf45070 */
[----:B------:R-:W-:Y:S02]  /*0060*/  UISETP.NE.AND.EX UP1, UPT, UR5, URZ, UPT, UP1 ;  /* 0x0000003f0500728c */ /* 0x000fe4000bf25310 */
[----:B------:R-:W-:Y:S01]  /*0070*/  UISETP.NE.AND.EX UP2, UPT, UR7, URZ, UPT, UP2 ;  /* 0x0000003f0700728c */ /* 0x000fe2000bf45320 */
[----:B------:R-:W-:Y:S01]  /*0080*/  ULDC.64 UR10, c[0x0][0x2f0] ;  /* 0x0000bc00000a7ab9 */ /* 0x000fe20000000a00 */
[----:B------:R-:W-:Y:S02]  /*0090*/  ULDC.U8 UR6, c[0x0][0x3c2] ;  /* 0x0000f08000067ab9 */ /* 0x000fe40000000000 */
[----:B------:R-:W-:Y:S01]  /*00a0*/  PLOP3.LUT P0, PT, PT, PT, UP1, 0x80, 0x0 ;  /* 0x000000000000781c */ /* 0x000fe20003f0f018 */
[----:B------:R-:W-:Y:S01]  /*00b0*/  ULDC.64 UR4, c[0x0][0x2f8] ;  /* 0x0000be0000047ab9 */ /* 0x000fe20000000a00 */
[----:B------:R-:W-:Y:S01]  /*00c0*/  PLOP3.LUT P2, PT, PT, PT, UP2, 0x80, 0x0 ;  /* 0x000000000000781c */ /* 0x000fe20003f4f028 */
[----:B------:R-:W-:-:S02]  /*00d0*/  UISETP.NE.AND UP3, UPT, UR6, URZ, UPT ;  /* 0x0000003f0600728c */ /* 0x000fc4000bf65270 */
[----:B------:R-:W-:Y:S01]  /*00e0*/  UISETP.EQ.U32.AND UP0, UPT, UR4, URZ, UPT ;  /* 0x0000003f0400728c */ /* 0x000fe2000bf02070 */
[----:B------:R-:W-:Y:S01]  /*00f0*/  ULDC.64 UR20, c[0x0][0x208] ;  /* 0x0000820000147ab9 */ /* 0x000fe20000000a00 */
[----:B------:R-:W-:Y:S02]  /*0100*/  ULDC.64 UR6, c[0x0][0x2f8] ;  /* 0x0000be0000067ab9 */ /* 0x000fe40000000a00 */
[----:B------:R-:W-:Y:S02]  /*0110*/  UISETP.EQ.OR.EX UP0, UPT, UR5, URZ, !UP3, UP0 ;  /* 0x0000003f0500728c */ /* 0x000fe4000df02700 */
[----:B-1----:R-:W-:-:S06]  /*0120*/  UIMAD.WIDE UR10, UR9, 0x4, UR10 ;  /* 0x00000004090a78a5 */ /* 0x002fcc000f8e020a */
[----:B------:R-:W-:Y:S02]  /*0130*/  IMAD.U32 R10, RZ, RZ, UR10 ;  /* 0x0000000aff0a7e24 */ /* 0x000fe4000f8e00ff */
[----:B------:R-:W-:Y:S01]  /*0140*/  IMAD.U32 R11, RZ, RZ, UR11 ;  /* 0x0000000bff0b7e24 */ /* 0x000fe2000f8e00ff */
[----:B------:R-:W-:Y:S02]  /*0150*/  @UP1 ULDC.64 UR10, c[0x0][0x300] ;  /* 0x0000c000000a1ab9 */ /* 0x000fe40000000a00 */
[----:B------:R-:W-:Y:S02]  /*0160*/  @UP1 UIMAD.WIDE UR10, UR9, 0x4, UR10 ;  /* 0x00000004090a18a5 */ /* 0x000fe4000f8e020a */
[----:B------:R-:W2:Y:S04]  /*0170*/  @P2 LDG.E R5, desc[UR20][R10.64] ;  /* 0x000000140a052981 */ /* 0x000ea8000c1e1900 */
[----:B------:R-:W-:Y:S01]  /*0180*/  IMAD.U32 R8, RZ, RZ, UR10 ;  /* 0x0000000aff087e24 */ /* 0x000fe2000f8e00ff */
[----:B------:R-:W3:Y:S01]  /*0190*/  @P2 LDG.E R0, desc[UR20][R10.64+0x4] ;  /* 0x000004140a002981 */ /* 0x000ee2000c1e1900 */
[----:B------:R-:W-:Y:S01]  /*01a0*/  IMAD.U32 R9, RZ, RZ, UR11 ;  /* 0x0000000bff097e24 */ /* 0x000fe2000f8e00ff */
[----:B------:R-:W-:Y:S01]  /*01b0*/  PLOP3.LUT P1, PT, PT, PT, UP0, 0x80, 0x0 ;  /* 0x000000000000781c */ /* 0x000fe20003f2f008 */
[----:B------:R-:W-:-:S03]  /*01c0*/  UIMAD.WIDE UR6, UR9, 0x4, UR6 ;  /* 0x00000004090678a5 */ /* 0x000fc6000f8e0206 */
[----:B------:R-:W4:Y:S03]  /*01d0*/  @P0 LDG.E R2, desc[UR20][R8.64] ;  /* 0x0000001408020981 */ /* 0x000f26000c1e1900 */
[----:B------:R-:W-:Y:S02]  /*01e0*/  IMAD.U32 R6, RZ, RZ, UR6 ;  /* 0x00000006ff067e24 */ /* 0x000fe4000f8e00ff */
[----:B------:R-:W-:-:S05]  /*01f0*/  IMAD.U32 R7, RZ, RZ, UR7 ;  /* 0x00000007ff077e24 */ /* 0x000fca000f8e00ff */
[----:B------:R-:W5:Y:S01]  /*0200*/  @!P1 LDG.E R4, desc[UR20][R6.64] ;  /* 0x0000001406049981 */ /* 0x000f62000c1e1900 */
[----:B------:R-:W-:Y:S01]  /*0210*/  UMOV UR14, 0xffffffff ;  /* 0xffffffff000e7882 */ /* 0x000fe20000000000 */
[----:B------:R-:W-:Y:S01]  /*0220*/  UMOV UR7, URZ ;  /* 0x0000003f00077c82 */ /* 0x000fe20008000000 */
[----:B------:R-:W1:Y:S01]  /*0230*/  S2R R3, SR_TID.X ;  /* 0x0000000000037919 */ /* 0x000e620000002100 */
[----:B------:R-:W-:Y:S01]  /*0240*/  UMOV UR13, 0xffffffff ;  /* 0xffffffff000d7882 */ /* 0x000fe20000000000 */
[----:B------:R-:W1:Y:S08]  /*0250*/  S2UR UR12, SR_CTAID.X ;  /* 0x00000000000c79c3 */ /* 0x000e700000002500 */
[----:B------:R-:W1:Y:S01]  /*0260*/  S2UR UR8, SR_CTAID.Z ;  /* 0x00000000000879c3 */ /* 0x000e620000002700 */
[----:B--2---:R-:W-:-:S02]  /*0270*/  @P2 R2UR UR14, R5 ;  /* 0x00000000050e22ca */ /* 0x004fc400000e0000 */
[----:B---3--:R-:W-:Y:S02]  /*0280*/  @P2 R2UR UR15, R0 ;  /* 0x00000000000f22ca */ /* 0x008fe400000e0000 */
[----:B----4-:R-:W-:Y:S02]  /*0290*/  @P0 R2UR UR7, R2 ;  /* 0x00000000020702ca */ /* 0x010fe400000e0000 */
[----:B------:R-:W-:-:S04]  /*02a0*/  ISETP.NE.U32.AND P0, PT, RZ, UR4, PT ;  /* 0x00000004ff007c0c */ /* 0x000fc8000bf05070 */
[----:B------:R-:W-:-:S05]  /*02b0*/  ISETP.NE.AND.EX P0, PT, RZ, UR5, PT, P0 ;  /* 0x00000005ff007c0c */ /* 0x000fca000bf05300 */
[----:B------:R-:W-:Y:S01]  /*02c0*/  @UP2 UIADD3 UR15, UR15, -UR14, URZ ;  /* 0x8000000e0f0f2290 */ /* 0x000fe2000fffe03f */
[----:B-----5:R-:W-:-:S06]  /*02d0*/  @!P1 R2UR UR13, R4 ;  /* 0x00000000040d92ca */ /* 0x020fcc00000e0000 */
[----:B------:R-:W-:Y:S01]  /*02e0*/  @!UP2 ULDC UR15, c[0x0][0x2c4] ;  /* 0x0000b100000faab9 */ /* 0x000fe20000000800 */
[----:B-1----:R-:W-:Y:S08]  /*02f0*/  @!P0 BRA `(.L_x_710) ;  /* 0x00000000001c8947 */ /* 0x002ff00003800000 */
[----:B------:R-:W-:-:S13]  /*0300*/  PLOP3.LUT P0, PT, PT, PT, UP3, 0x80, 0x0 ;  /* 0x000000000000781c */ /* 0x000fda0003f0f038 */
[----:B------:R-:W2:Y:S04]  /*0310*/  @P0 LDG.E R0, desc[UR20][R6.64+0x4] ;  /* 0x0000041406000981 */ /* 0x000ea8000c1e1900 */
[----:B------:R-:W3:Y:S01]  /*0320*/  @!P0 LDG.E R2, desc[UR20][R6.64] ;  /* 0x0000001406028981 */ /* 0x000ee2000c1e1900 */
[----:B--2---:R-:W-:-:S13]  /*0330*/  @P0 R2UR UR6, R0 ;  /* 0x00000000000602ca */ /* 0x004fda00000e0000 */
[----:B------:R-:W-:-:S07]  /*0340*/  @UP3 UIADD3 UR6, UR6, -UR13, URZ ;  /* 0x8000000d06063290 */ /* 0x000fce000fffe03f */
[----:B---3--:R-:W-:Y:S01]  /*0350*/  @!P0 R2UR UR6, R2 ;  /* 0x00000000020682ca */ /* 0x008fe200000e0000 */
[----:B------:R-:W-:-:S14]  /*0360*/  BRA `(.L_x_711) ;  /* 0x0000000000047947 */ /* 0x000fdc0003800000 */
.L_x_710:
[----:B------:R-:W-:-:S03]  /*0370*/  ULDC UR6, c[0x0][0x2c8] ;  /* 0x0000b20000067ab9 */ /* 0x000fc60000000800 */
.L_x_711:
[----:B------:R-:W-:Y:S02]  /*0380*/  ULDC.64 UR4, c[0x0][0x308] ;  /* 0x0000c20000047ab9 */ /* 0x000fe40000000a00 */
[----:B------:R-:W-:-:S04]  /*0390*/  UISETP.NE.U32.AND UP2, UPT, UR4, URZ, UPT ;  /* 0x0000003f0400728c */ /* 0x000fc8000bf45070 */
[----:B------:R-:W-:-:S06]  /*03a0*/  UISETP.NE.AND.EX UP2, UPT, UR5, URZ, UPT, UP2 ;  /* 0x0000003f0500728c */ /* 0x000fcc000bf45320 */
[----:B------:R-:W-:-:S05]  /*03b0*/  PLOP3.LUT P0, PT, PT, PT, UP2, 0x80, 0x0 ;  /* 0x000000000000781c */ /* 0x000fca0003f0f028 */
[----:B------:R-:W-:Y:S02]  /*03c0*/  @UP2 ULDC.64 UR4, c[0x0][0x308] ;  /* 0x0000c20000042ab9 */ /* 0x000fe40000000a00 */
[----:B------:R-:W-:-:S06]  /*03d0*/  @UP2 UIMAD.WIDE UR4, UR9, 0x4, UR4 ;  /* 0x00000004090428a5 */ /* 0x000fcc000f8e0204 */
[----:B------:R-:W-:Y:S02]  /*03e0*/  IMAD.U32 R4, RZ, RZ, UR4 ;  /* 0x00000004ff047e24 */ /* 0x000fe4000f8e00ff */
[----:B------:R-:W-:Y:S01]  /*03f0*/  IMAD.U32 R5, RZ, RZ, UR5 ;  /* 0x00000005ff057e24 */ /* 0x000fe2000f8e00ff */
[----:B------:R-:W-:Y:S01]  /*0400*/  USHF.L.U32 UR12, UR12, 0x6, URZ ;  /* 0x000000060c0c7899 */ /* 0x000fe2000800063f */
[----:B------:R-:W-:-:S03]  /*0410*/  @!UP2 ULDC.64 UR4, c[0x0][0x318] ;  /* 0x0000c6000004aab9 */ /* 0x000fc60000000a00 */
[----:B------:R-:W2:Y:S01]  /*0420*/  @P0 LDG.E R0, desc[UR20][R4.64] ;  /* 0x0000001404000981 */ /* 0x000ea2000c1e1900 */
[----:B------:R-:W-:Y:S02]  /*0430*/  UISETP.GT.AND UP1, UPT, UR15, UR12, UPT ;  /* 0x0000000c0f00728c */ /* 0x000fe4000bf24270 */
[----:B------:R-:W-:-:S03]  /*0440*/  @!UP2 UISETP.NE.U32.AND UP0, UPT, UR4, URZ, UPT ;  /* 0x0000003f0400a28c */ /* 0x000fc6000bf05070 */
[----:B------:R-:W-:Y:S01]  /*0450*/  @!UP2 ULDC UR4, c[0x0][0x2cc] ;  /* 0x0000b3000004aab9 */ /* 0x000fe20000000800 */
[----:B------:R-:W-:-:S04]  /*0460*/  @!UP2 UISETP.NE.AND.EX UP0, UPT, UR5, URZ, UPT, UP0 ;  /* 0x0000003f0500a28c */ /* 0x000fc8000bf05300 */
[----:B------:R-:W-:Y:S01]  /*0470*/  @!UP2 USEL UR4, UR4, URZ, UP0 ;  /* 0x0000003f0404a287 */ /* 0x000fe20008000000 */
[----:B--2---:R-:W-:Y:S02]  /*0480*/  @P0 R2UR UR22, R0 ;  /* 0x00000000001602ca */ /* 0x004fe400000e0000 */
[----:B------:R-:W-:-:S11]  /*0490*/  PLOP3.LUT P0, PT, PT, PT, UP1, 0x80, 0x0 ;  /* 0x000000000000781c */ /* 0x000fd60003f0f018 */
[----:B------:R-:W-:Y:S02]  /*04a0*/  @UP2 UIADD3 UR22, UR22, -UR7, URZ ;  /* 0x8000000716162290 */ /* 0x000fe4000fffe03f */
[----:B------:R-:W-:Y:S10]  /*04b0*/  @!P0 EXIT ;  /* 0x000000000000894d */ /* 0x000ff40003800000 */
[----:B------:R-:W-:Y:S01]  /*04c0*/  @!UP2 UIADD3 UR22, UR4, UR6, -UR7 ;  /* 0x000000060416a290 */ /* 0x000fe2000fffe807 */
[----:B------:R-:W-:Y:S02]  /*04d0*/  ULDC UR10, c[0x0][0x2c8] ;  /* 0x0000b200000a7ab9 */ /* 0x000fe40000000800 */
[----:B------:R-:W-:Y:S02]  /*04e0*/  UIADD3 UR10, UR10, 0x3f, URZ ;  /* 0x0000003f0a0a7890 */ /* 0x000fe4000fffe03f */
[----:B------:R-:W-:Y:S02]  /*04f0*/  UIADD3 UR5, UR22, 0x3f, URZ ;  /* 0x0000003f16057890 */ /* 0x000fe4000fffe03f */
[----:B------:R-:W-:Y:S02]  /*0500*/  USHF.R.S32.HI UR6, URZ, 0x1f, UR10 ;  /* 0x0000001f3f067899 */ /* 0x000fe4000801140a */
[----:B------:R-:W-:Y:S02]  /*0510*/  USHF.R.S32.HI UR4, URZ, 0x1f, UR5 ;  /* 0x0000001f3f047899 */ /* 0x000fe40008011405 */
[----:B------:R-:W-:-:S02]  /*0520*/  ULEA.HI UR6, UR6, UR10, URZ, 0x6 ;  /* 0x0000000a06067291 */ /* 0x000fc4000f8f303f */
[----:B------:R-:W-:Y:S02]  /*0530*/  ULEA.HI UR4, UR4, UR5, URZ, 0x6 ;  /* 0x0000000504047291 */ /* 0x000fe4000f8f303f */
[----:B------:R-:W-:Y:S02]  /*0540*/  USHF.R.S32.HI UR6, URZ, 0x6, UR6 ;  /* 0x000000063f067899 */ /* 0x000fe40008011406 */
[----:B------:R-:W-:-:S04]  /*0550*/  USHF.R.S32.HI UR4, URZ, 0x6, UR4 ;  /* 0x000000063f047899 */ /* 0x000fc80008011404 */
[----:B------:R-:W-:-:S04]  /*0560*/  UISETP.LT.AND UP0, UPT, UR6, UR4, UPT ;  /* 0x000000040600728c */ /* 0x000fc8000bf01270 */
[----:B------:R-:W-:-:S06]  /*0570*/  USEL UR19, UR6, UR4, UP0 ;  /* 0x0000000406137287 */ /* 0x000fcc0008000000 */
[----:B------:R-:W-:-:S13]  /*0580*/  ISETP.LT.AND P0, PT, RZ, UR19, PT ;  /* 0x00000013ff007c0c */ /* 0x000fda000bf01270 */
[----:B------:R-:W-:Y:S05]  /*0590*/  @P0 BRA `(.L_x_712) ;  /* 0x0000000800780947 */ /* 0x000fea0003800000 */
[----:B------:R-:W-:Y:S01]  /*05a0*/  SHF.R.S32.HI R10, RZ, 0x1f, R3 ;  /* 0x0000001fff0a7819 */ /* 0x000fe20000011403 */
[----:B------:R-:W-:Y:S01]  /*05b0*/  UISETP.NE.AND UP0, UPT, UR14, -0x1, UPT ;  /* 0xffffffff0e00788c */ /* 0x000fe2000bf05270 */
[----:B------:R-:W-:Y:S01]  /*05c0*/  BSSY B0, `(.L_x_713) ;  /* 0x0000040000007945 */ /* 0x000fe20003800000 */
[----:B------:R-:W-:Y:S01]  /*05d0*/  USHF.R.S32.HI UR10, URZ, 0x1f, UR12 ;  /* 0x0000001f3f0a7899 */ /* 0x000fe2000801140c */
[----:B------:R-:W-:Y:S01]  /*05e0*/  LEA.HI R10, R10, R3, RZ, 0x3 ;  /* 0x000000030a0a7211 */ /* 0x000fe200078f18ff */
[----:B------:R-:W-:Y:S01]  /*05f0*/  ULDC.64 UR6, c[0x0][0x298] ;  /* 0x0000a60000067ab9 */ /* 0x000fe20000000a00 */
[----:B------:R-:W-:Y:S01]  /*0600*/  UIADD3 UR15, -UR12, UR15, URZ ;  /* 0x0000000f0c0f7290 */ /* 0x000fe2000fffe13f */
[----:B------:R-:W-:Y:S01]  /*0610*/  IMAD.U32 R5, RZ, RZ, UR6 ;  /* 0x00000006ff057e24 */ /* 0x000fe2000f8e00ff */
[----:B------:R-:W-:Y:S01]  /*0620*/  LOP3.LUT R0, R10, 0xfffffff8, RZ, 0xc0, !PT ;  /* 0xfffffff80a007812 */ /* 0x000fe200078ec0ff */
[----:B------:R-:W-:Y:S01]  /*0630*/  UIMAD UR10, UR10, UR6, URZ ;  /* 0x000000060a0a72a4 */ /* 0x000fe2000f8e023f */
[----:B------:R-:W-:-:S02]  /*0640*/  SHF.R.S32.HI R10, RZ, 0x3, R10 ;  /* 0x00000003ff0a7819 */ /* 0x000fc4000001140a */
[----:B------:R-:W-:Y:S01]  /*0650*/  @!UP0 USHF.R.S32.HI UR11, URZ, 0x1f, UR9 ;  /* 0x0000001f3f0b8899 */ /* 0x000fe20008011409 */
[----:B------:R-:W-:Y:S01]  /*0660*/  IMAD.IADD R3, R3, 0x1, -R0 ;  /* 0x0000000103037824 */ /* 0x000fe200078e0a00 */
[----:B------:R-:W-:Y:S01]  /*0670*/  @!UP0 ULDC.64 UR4, c[0x0][0x290] ;  /* 0x0000a40000048ab9 */ /* 0x000fe20000000a00 */
[----:B------:R-:W-:Y:S01]  /*0680*/  @UP0 UIMAD.WIDE.U32 UR16, UR14, UR6, URZ ;  /* 0x000000060e1002a5 */ /* 0x000fe2000f8e003f */
[C---:B------:R-:W-:Y:S01]  /*0690*/  ISETP.GE.AND P1, PT, R10.reuse, UR15, PT ;  /* 0x0000000f0a007c0c */ /* 0x040fe2000bf26270 */
[C---:B------:R-:W-:Y:S01]  /*06a0*/  IMAD.SHL.U32 R18, R3.reuse, 0x8, RZ ;  /* 0x0000000803127824 */ /* 0x040fe200078e00ff */
[----:B------:R-:W-:Y:S01]  /*06b0*/  @!UP0 UIMAD UR11, UR11, UR4, URZ ;  /* 0x000000040b0b82a4 */ /* 0x000fe2000f8e023f */
[----:B------:R-:W-:Y:S01]  /*06c0*/  IADD3 R6, R10, 0x10, RZ ;  /* 0x000000100a067810 */ /* 0x000fe20007ffe0ff */
[----:B------:R-:W-:Y:S01]  /*06d0*/  @!UP0 UIMAD.WIDE.U32 UR18, UR9, UR4, URZ ;  /* 0x00000004091282a5 */ /* 0x000fe2000f8e003f */
[----:B------:R-:W-:Y:S01]  /*06e0*/  ISETP.NE.AND P6, PT, R3, RZ, PT ;  /* 0x000000ff0300720c */ /* 0x000fe20003fc5270 */
[----:B------:R-:W-:Y:S01]  /*06f0*/  UIMAD UR10, UR12, UR7, UR10 ;  /* 0x000000070c0a72a4 */ /* 0x000fe2000f8e020a */
[----:B------:R-:W-:Y:S01]  /*0700*/  SHF.R.S32.HI R19, RZ, 0x1f, R18 ;  /* 0x0000001fff137819 */ /* 0x000fe20000011412 */
[----:B------:R-:W-:Y:S01]  /*0710*/  @!UP0 UIMAD UR5, UR9, UR5, UR11 ;  /* 0x00000005090582a4 */ /* 0x000fe2000f8e020b */
[----:B------:R-:W-:Y:S01]  /*0720*/  SHF.R.S32.HI R2, RZ, 0x1f, R10 ;  /* 0x0000001fff027819 */ /* 0x000fe2000001140a */
[----:B------:R-:W-:Y:S01]  /*0730*/  @UP0 UIMAD UR14, UR14, UR7, UR17 ;  /* 0x000000070e0e02a4 */ /* 0x000fe2000f8e0211 */
[C---:B------:R-:W-:Y:S01]  /*0740*/  VIADD R9, R18.reuse, 0x40 ;  /* 0x0000004012097836 */ /* 0x040fe20000000000 */
[----:B------:R-:W-:Y:S01]  /*0750*/  @!UP0 UMOV UR16, UR18 ;  /* 0x0000001200108c82 */ /* 0x000fe20008000000 */
[----:B------:R-:W-:Y:S01]  /*0760*/  IMAD.WIDE.U32 R4, R5, UR12, R18 ;  /* 0x0000000c05047c25 */ /* 0x000fe2000f8e0012 */
[----:B------:R-:W-:Y:S01]  /*0770*/  @!UP0 UIADD3 UR14, UR19, UR5, URZ ;  /* 0x00000005130e8290 */ /* 0x000fe2000fffe03f */
[----:B------:R-:W-:-:S02]  /*0780*/  IADD3 R7, R18, 0xc0, RZ ;  /* 0x000000c012077810 */ /* 0x000fc40007ffe0ff */
[----:B------:R-:W-:Y:S01]  /*0790*/  IMAD.U32 R0, RZ, RZ, UR10 ;  /* 0x0000000aff007e24 */ /* 0x000fe2000f8e00ff */
[----:B------:R-:W-:Y:S01]  /*07a0*/  IADD3 R4, P0, R4, UR16, RZ ;  /* 0x0000001004047c10 */ /* 0x000fe2000ff1e0ff */
[----:B------:R-:W-:Y:S01]  /*07b0*/  USHF.R.S32.HI UR10, URZ, 0x1f, UR8 ;  /* 0x0000001f3f0a7899 */ /* 0x000fe20008011408 */
[----:B------:R-:W-:Y:S01]  /*07c0*/  VIADD R8, R18, 0x80 ;  /* 0x0000008012087836 */ /* 0x000fe20000000000 */
[----:B------:R-:W-:Y:S01]  /*07d0*/  ULDC.64 UR4, c[0x0][0x2a0] ;  /* 0x0000a80000047ab9 */ /* 0x000fe20000000a00 */
[----:B------:R-:W-:Y:S01]  /*07e0*/  IADD3.X R5, R5, UR14, R0, P0, !PT ;  /* 0x0000000e05057c10 */ /* 0x000fe200087fe400 */
[----:B------:R-:W-:Y:S01]  /*07f0*/  UIMAD UR10, UR10, UR4, URZ ;  /* 0x000000040a0a72a4 */ /* 0x000fe2000f8e023f */
[----:B------:R-:W-:Y:S01]  /*0800*/  IMAD.U32 R12, RZ, RZ, UR4 ;  /* 0x00000004ff0c7e24 */ /* 0x000fe2000f8e00ff */
[----:B------:R-:W-:Y:S01]  /*0810*/  ISETP.GE.AND P0, PT, R6, UR15, PT ;  /* 0x0000000f06007c0c */ /* 0x000fe2000bf06270 */
[----:B------:R-:W-:Y:S01]  /*0820*/  ULDC UR4, c[0x0][0x270] ;  /* 0x00009c0000047ab9 */ /* 0x000fe20000000800 */
[----:B------:R-:W-:Y:S01]  /*0830*/  UIMAD UR5, UR8, UR5, UR10 ;  /* 0x00000005080572a4 */ /* 0x000fe2000f8e020a */
[----:B------:R-:W-:Y:S01]  /*0840*/  IMAD.WIDE.U32 R12, R12, UR8, R4 ;  /* 0x000000080c0c7c25 */ /* 0x000fe2000f8e0004 */
[----:B------:R-:W-:-:S03]  /*0850*/  UIMAD UR8, UR9, UR4, UR8 ;  /* 0x00000004090872a4 */ /* 0x000fc6000f8e0208 */
[----:B------:R-:W-:Y:S01]  /*0860*/  ULDC UR4, c[0x0][0x2c4] ;  /* 0x0000b10000047ab9 */ /* 0x000fe20000000800 */
[----:B------:R-:W-:Y:S01]  /*0870*/  VIADD R17, R13, UR5 ;  /* 0x000000050d117c36 */ /* 0x000fe20008000000 */
[----:B------:R-:W-:Y:S01]  /*0880*/  UIMAD UR12, UR8, UR4, UR12 ;  /* 0x00000004080c72a4 */ /* 0x000fe2000f8e020c */
[----:B------:R-:W-:Y:S01]  /*0890*/  VIADD R5, R10, 0x20 ;  /* 0x000000200a057836 */ /* 0x000fe20000000000 */
[----:B------:R-:W-:Y:S10]  /*08a0*/  @P1 BRA `(.L_x_714) ;  /* 0x0000000000441947 */ /* 0x000ff40003800000 */
[----:B------:R-:W-:Y:S01]  /*08b0*/  IMAD R3, R2, UR6, RZ ;  /* 0x0000000602037c24 */ /* 0x000fe2000f8e02ff */
[----:B------:R-:W-:Y:S01]  /*08c0*/  ULDC UR8, c[0x0][0x2d0] ;  /* 0x0000b40000087ab9 */ /* 0x000fe20000000800 */
[----:B------:R-:W-:Y:S01]  /*08d0*/  IMAD.MOV.U32 R16, RZ, RZ, R12 ;  /* 0x000000ffff107224 */ /* 0x000fe200078e000c */
[----:B------:R-:W-:Y:S01]  /*08e0*/  ISETP.GE.AND P5, PT, R18, UR8, PT ;  /* 0x0000000812007c0c */ /* 0x000fe2000bfa6270 */
[C---:B------:R-:W-:Y:S01]  /*08f0*/  IMAD R0, R10.reuse, UR7, R3 ;  /* 0x000000070a007c24 */ /* 0x040fe2000f8e0203 */
[----:B------:R-:W-:Y:S01]  /*0900*/  ISETP.GE.AND P4, PT, R9, UR8, PT ;  /* 0x0000000809007c0c */ /* 0x000fe2000bf86270 */
[----:B------:R-:W-:Y:S01]  /*0910*/  IMAD.WIDE.U32 R14, R10, UR6, R16 ;  /* 0x000000060a0e7c25 */ /* 0x000fe2000f8e0010 */
[----:B------:R-:W-:Y:S01]  /*0920*/  ISETP.GE.AND P3, PT, R8, UR8, PT ;  /* 0x0000000808007c0c */ /* 0x000fe2000bf66270 */
[----:B------:R-:W-:Y:S01]  /*0930*/  ULDC.64 UR4, c[0x0][0x280] ;  /* 0x0000a00000047ab9 */ /* 0x000fe20000000a00 */
[----:B------:R-:W-:Y:S01]  /*0940*/  ISETP.GE.AND P2, PT, R7, UR8, PT ;  /* 0x0000000807007c0c */ /* 0x000fe2000bf46270 */
[----:B------:R-:W-:Y:S01]  /*0950*/  IMAD.IADD R0, R15, 0x1, R0 ;  /* 0x000000010f007824 */ /* 0x000fe200078e0200 */
[----:B------:R-:W-:-:S04]  /*0960*/  LEA R20, P1, R14, UR4, 0x1 ;  /* 0x000000040e147c11 */ /* 0x000fc8000f8208ff */
[----:B------:R-:W-:-:S05]  /*0970*/  LEA.HI.X R21, R14, UR5, R0, 0x1, P1 ;  /* 0x000000050e157c11 */ /* 0x000fca00088f0c00 */
[----:B------:R1:W-:Y:S04]  /*0980*/  @!P5 STG.E.128 desc[UR20][R20.64], RZ ;  /* 0x000000ff1400d986 */ /* 0x0003e8000c101d14 */
[----:B------:R1:W-:Y:S04]  /*0990*/  @!P4 STG.E.128 desc[UR20][R20.64+0x80], RZ ;  /* 0x000080ff1400c986 */ /* 0x0003e8000c101d14 */
[----:B------:R1:W-:Y:S04]  /*09a0*/  @!P3 STG.E.128 desc[UR20][R20.64+0x100], RZ ;  /* 0x000100ff1400b986 */ /* 0x0003e8000c101d14 */
[----:B------:R1:W-:Y:S02]  /*09b0*/  @!P2 STG.E.128 desc[UR20][R20.64+0x180], RZ ;  /* 0x000180ff1400a986 */ /* 0x0003e4000c101d14 */
.L_x_714:
[----:B------:R-:W-:Y:S05]  /*09c0*/  BSYNC B0 ;  /* 0x0000000000007941 */ /* 0x000fea0003800000 */
.L_x_713:
[----:B------:R-:W-:Y:S01]  /*09d0*/  BSSY B0, `(.L_x_715) ;  /* 0x0000018000007945 */ /* 0x000fe20003800000 */
[----:B------:R-:W-:Y:S02]  /*09e0*/  ISETP.GE.AND P1, PT, R5, UR15, PT ;  /* 0x0000000f05007c0c */ /* 0x000fe4000bf26270 */
[----:B------:R-:W-:Y:S01]  /*09f0*/  IADD3 R4, R10, 0x30, RZ ;  /* 0x000000300a047810 */ /* 0x000fe20007ffe0ff */
[----:B------:R-:W-:Y:S05]  /*0a00*/  @P0 BRA `(.L_x_716) ;  /* 0x0000000000500947 */ /* 0x000fea0003800000 */
[----:B------:R-:W-:Y:S01]  /*0a10*/  IADD3 R3, P0, R10, 0x10, RZ ;  /* 0x000000100a037810 */ /* 0x000fe20007f1e0ff */
[----:B------:R-:W-:Y:S01]  /*0a20*/  IMAD.MOV.U32 R14, RZ, RZ, R12 ;  /* 0x000000ffff0e7224 */ /* 0x000fe200078e000c */
[----:B------:R-:W-:Y:S01]  /*0a30*/  ULDC UR8, c[0x0][0x2d0] ;  /* 0x0000b40000087ab9 */ /* 0x000fe20000000800 */
[----:B------:R-:W-:Y:S01]  /*0a40*/  IMAD.MOV.U32 R15, RZ, RZ, R17 ;  /* 0x000000ffff0f7224 */ /* 0x000fe200078e0011 */
[----:B------:R-:W-:Y:S01]  /*0a50*/  ISETP.GE.AND P4, PT, R18, UR8, PT ;  /* 0x0000000812007c0c */ /* 0x000fe2000bf86270 */
[----:B------:R-:W-:Y:S01]  /*0a60*/  IMAD.X R0, RZ, RZ, R2, P0 ;  /* 0x000000ffff007224 */ /* 0x000fe200000e0602 */
[----:B------:R-:W-:Y:S01]  /*0a70*/  ISETP.GE.AND P3, PT, R9, UR8, PT ;  /* 0x0000000809007c0c */ /* 0x000fe2000bf66270 */
[----:B------:R-:W-:Y:S01]  /*0a80*/  IMAD.WIDE.U32 R14, R3, UR6, R14 ;  /* 0x00000006030e7c25 */ /* 0x000fe2000f8e000e */
[----:B------:R-:W-:Y:S01]  /*0a90*/  ISETP.GE.AND P2, PT, R8, UR8, PT ;  /* 0x0000000808007c0c */ /* 0x000fe2000bf46270 */
[----:B------:R-:W-:Y:S01]  /*0aa0*/  ULDC.64 UR4, c[0x0][0x280] ;  /* 0x0000a00000047ab9 */ /* 0x000fe20000000a00 */
[----:B------:R-:W-:Y:S01]  /*0ab0*/  ISETP.GE.AND P0, PT, R7, UR8, PT ;  /* 0x0000000807007c0c */ /* 0x000fe2000bf06270 */
[----:B------:R-:W-:Y:S01]  /*0ac0*/  IMAD R0, R0, UR6, RZ ;  /* 0x0000000600007c24 */ /* 0x000fe2000f8e02ff */
[----:B-1----:R-:W-:-:S03]  /*0ad0*/  LEA R20, P5, R14, UR4, 0x1 ;  /* 0x000000040e147c11 */ /* 0x002fc6000f8a08ff */
[----:B------:R-:W-:-:S04]  /*0ae0*/  IMAD R0, R3, UR7, R0 ;  /* 0x0000000703007c24 */ /* 0x000fc8000f8e0200 */
[----:B------:R-:W-:-:S05]  /*0af0*/  IMAD.IADD R0, R15, 0x1, R0 ;  /* 0x000000010f007824 */ /* 0x000fca00078e0200 */
[----:B------:R-:W-:-:S05]  /*0b00*/  LEA.HI.X R21, R14, UR5, R0, 0x1, P5 ;  /* 0x000000050e157c11 */ /* 0x000fca000a8f0c00 */
[----:B------:R2:W-:Y:S04]  /*0b10*/  @!P4 STG.E.128 desc[UR20][R20.64], RZ ;  /* 0x000000ff1400c986 */ /* 0x0005e8000c101d14 */
[----:B------:R2:W-:Y:S04]  /*0b20*/  @!P3 STG.E.128 desc[UR20][R20.64+0x80], RZ ;  /* 0x000080ff1400b986 */ /* 0x0005e8000c101d14 */
[----:B------:R2:W-:Y:S04]  /*0b30*/  @!P2 STG.E.128 desc[UR20][R20.64+0x100], RZ ;  /* 0x000100ff1400a986 */ /* 0x0005e8000c101d14 */
[----:B------:R2:W-:Y:S02]  /*0b40*/  @!P0 STG.E.128 desc[UR20][R20.64+0x180], RZ ;  /* 0x000180ff14008986 */ /* 0x0005e4000c101d14 */
.L_x_716:
[----:B------:R-:W-:Y:S05]  /*0b50*/  BSYNC B0 ;  /* 0x0000000000007941 */ /* 0x000fea0003800000 */
.L_x_715:
[----:B------:R-:W-:Y:S01]  /*0b60*/  BSSY B0, `(.L_x_717) ;  /* 0x0000017000007945 */ /* 0x000fe20003800000 */
[----:B------:R-:W-:-:S03]  /*0b70*/  ISETP.GE.AND P0, PT, R4, UR15, PT ;  /* 0x0000000f04007c0c */ /* 0x000fc6000bf06270 */
[----:B------:R-:W-:Y:S10]  /*0b80*/  @P1 BRA `(.L_x_718) ;  /* 0x0000000000501947 */ /* 0x000ff40003800000 */
        /* <DEDUP_REMOVED lines=12> */
[----:B-12---:R-:W-:-:S03]  /*0c50*/  LEA R20, P5, R14, UR4, 0x1 ;  /* 0x000000040e147c11 */ /* 0x006fc6000f8a08ff */
[----:B------:R-:W-:-:S04]  /*0c60*/  IMAD R0, R3, UR7, R0 ;  /* 0x0000000703007c24 */ /* 0x000fc8000f8e0200 */
[----:B------:R-:W-:-:S05]  /*0c70*/  IMAD.IADD R3, R15, 0x1, R0 ;  /* 0x000000010f037824 */ /* 0x000fca00078e0200 */
[----:B------:R-:W-:-:S05]  /*0c80*/  LEA.HI.X R21, R14, UR5, R3, 0x1, P5 ;  /* 0x000000050e157c11 */ /* 0x000fca000a8f0c03 */
[----:B------:R3:W-:Y:S04]  /*0c90*/  @!P4 STG.E.128 desc[UR20][R20.64], RZ ;  /* 0x000000ff1400c986 */ /* 0x0007e8000c101d14 */
[----:B------:R3:W-:Y:S04]  /*0ca0*/  @!P3 STG.E.128 desc[UR20][R20.64+0x80], RZ ;  /* 0x000080ff1400b986 */ /* 0x0007e8000c101d14 */
[----:B------:R3:W-:Y:S04]  /*0cb0*/  @!P2 STG.E.128 desc[UR20][R20.64+0x100], RZ ;  /* 0x000100ff1400a986 */ /* 0x0007e8000c101d14 */
[----:B------:R3:W-:Y:S02]  /*0cc0*/  @!P1 STG.E.128 desc[UR20][R20.64+0x180], RZ ;  /* 0x000180ff14009986 */ /* 0x0007e4000c101d14 */
.L_x_718:
[----:B------:R-:W-:Y:S05]  /*0cd0*/  BSYNC B0 ;  /* 0x0000000000007941 */ /* 0x000fea0003800000 */
.L_x_717:
[----:B------:R-:W-:Y:S01]  /*0ce0*/  BSSY B0, `(.L_x_719) ;  /* 0x0000016000007945 */ /* 0x000fe20003800000 */
[----:B------:R-:W-:-:S03]  /*0cf0*/  ISETP.GE.OR P5, PT, R6, UR15, P6 ;  /* 0x0000000f06007c0c */ /* 0x000fc6000b7a6670 */
[----:B------:R-:W-:Y:S10]  /*0d00*/  @P0 BRA `(.L_x_720) ;  /* 0x00000000004c0947 */ /* 0x000ff40003800000 */
[----:B------:R-:W-:Y:S01]  /*0d10*/  IADD3 R3, P0, R10, 0x30, RZ ;  /* 0x000000300a037810 */ /* 0x000fe20007f1e0ff */
[----:B------:R-:W-:Y:S01]  /*0d20*/  IMAD.MOV.U32 R13, RZ, RZ, R17 ;  /* 0x000000ffff0d7224 */ /* 0x000fe200078e0011 */
[----:B------:R-:W-:Y:S01]  /*0d30*/  ULDC UR8, c[0x0][0x2d0] ;  /* 0x0000b40000087ab9 */ /* 0x000fe20000000800 */
[----:B------:R-:W-:Y:S01]  /*0d40*/  ULDC.64 UR4, c[0x0][0x280] ;  /* 0x0000a00000047ab9 */ /* 0x000fe20000000a00 */
[----:B------:R-:W-:Y:S01]  /*0d50*/  ISETP.GE.AND P3, PT, R18, UR8, PT ;  /* 0x0000000812007c0c */ /* 0x000fe2000bf66270 */
[----:B------:R-:W-:Y:S01]  /*0d60*/  IMAD.X R0, RZ, RZ, R2, P0 ;  /* 0x000000ffff007224 */ /* 0x000fe200000e0602 */
[----:B------:R-:W-:Y:S01]  /*0d70*/  ISETP.GE.AND P2, PT, R9, UR8, PT ;  /* 0x0000000809007c0c */ /* 0x000fe2000bf46270 */
[----:B------:R-:W-:Y:S01]  /*0d80*/  IMAD.WIDE.U32 R12, R3, UR6, R12 ;  /* 0x00000006030c7c25 */ /* 0x000fe2000f8e000c */
[----:B------:R-:W-:Y:S02]  /*0d90*/  ISETP.GE.AND P1, PT, R8, UR8, PT ;  /* 0x0000000808007c0c */ /* 0x000fe4000bf26270 */
[----:B------:R-:W-:Y:S01]  /*0da0*/  ISETP.GE.AND P0, PT, R7, UR8, PT ;  /* 0x0000000807007c0c */ /* 0x000fe2000bf06270 */
[----:B------:R-:W-:Y:S01]  /*0db0*/  IMAD R0, R0, UR6, RZ ;  /* 0x0000000600007c24 */ /* 0x000fe2000f8e02ff */
[----:B------:R-:W-:-:S03]  /*0dc0*/  LEA R6, P4, R12, UR4, 0x1 ;  /* 0x000000040c067c11 */ /* 0x000fc6000f8808ff */
[----:B------:R-:W-:-:S04]  /*0dd0*/  IMAD R3, R3, UR7, R0 ;  /* 0x0000000703037c24 */ /* 0x000fc8000f8e0200 */
[----:B------:R-:W-:-:S05]  /*0de0*/  IMAD.IADD R3, R13, 0x1, R3 ;  /* 0x000000010d037824 */ /* 0x000fca00078e0203 */
[----:B------:R-:W-:-:S05]  /*0df0*/  LEA.HI.X R7, R12, UR5, R3, 0x1, P4 ;  /* 0x000000050c077c11 */ /* 0x000fca000a0f0c03 */
[----:B------:R4:W-:Y:S04]  /*0e00*/  @!P3 STG.E.128 desc[UR20][R6.64], RZ ;  /* 0x000000ff0600b986 */ /* 0x0009e8000c101d14 */
[----:B------:R4:W-:Y:S04]  /*0e10*/  @!P2 STG.E.128 desc[UR20][R6.64+0x80], RZ ;  /* 0x000080ff0600a986 */ /* 0x0009e8000c101d14 */
[----:B------:R4:W-:Y:S04]  /*0e20*/  @!P1 STG.E.128 desc[UR20][R6.64+0x100], RZ ;  /* 0x000100ff06009986 */ /* 0x0009e8000c101d14 */
[----:B------:R4:W-:Y:S02]  /*0e30*/  @!P0 STG.E.128 desc[UR20][R6.64+0x180], RZ ;  /* 0x000180ff06008986 */ /* 0x0009e4000c101d14 */
.L_x_720:
[----:B------:R-:W-:Y:S05]  /*0e40*/  BSYNC B0 ;  /* 0x0000000000007941 */ /* 0x000fea0003800000 */
.L_x_719:
[C---:B------:R-:W-:Y:S01]  /*0e50*/  ISETP.GE.OR P2, PT, R10.reuse, UR15, P6 ;  /* 0x0000000f0a007c0c */ /* 0x040fe2000b746670 */
[----:B------:R-:W-:Y:S01]  /*0e60*/  IMAD.U32 R3, RZ, RZ, UR12 ;  /* 0x0000000cff037e24 */ /* 0x000fe2000f8e00ff */
[----:B------:R-:W-:Y:S01]  /*0e70*/  ISETP.GE.OR P1, PT, R5, UR15, P6 ;  /* 0x0000000f05007c0c */ /* 0x000fe2000b726670 */
[----:B------:R-:W-:Y:S01]  /*0e80*/  ULDC.64 UR4, c[0x0][0x2b0] ;  /* 0x0000ac0000047ab9 */ /* 0x000fe20000000a00 */
[----:B------:R-:W-:Y:S02]  /*0e90*/  IADD3 R10, P0, R10, UR12, RZ ;  /* 0x0000000c0a0a7c10 */ /* 0x000fe4000ff1e0ff */
[----:B------:R-:W-:Y:S02]  /*0ea0*/  ISETP.GE.OR P6, PT, R4, UR15, P6 ;  /* 0x0000000f04007c0c */ /* 0x000fe4000b7c6670 */
[----:B------:R-:W-:Y:S01]  /*0eb0*/  LEA.HI.X.SX32 R3, R3, R2, 0x1, P0 ;  /* 0x0000000203037211 */ /* 0x000fe200000f0eff */
[----:B------:R-:W-:Y:S01]  /*0ec0*/  @!P5 IMAD.MOV.U32 R2, RZ, RZ, 0x7f800000 ;  /* 0x7f800000ff02d424 */ /* 0x000fe200078e00ff */
[----:B----4-:R-:W-:-:S04]  /*0ed0*/  LEA R6, P0, R10, UR4, 0x2 ;  /* 0x000000040a067c11 */ /* 0x010fc8000f8010ff */
[----:B------:R-:W-:Y:S01]  /*0ee0*/  LEA.HI.X R7, R10, UR5, R3, 0x2, P0 ;  /* 0x000000050a077c11 */ /* 0x000fe200080f1403 */
[----:B------:R-:W-:Y:S02]  /*0ef0*/  @!P2 IMAD.MOV.U32 R3, RZ, RZ, 0x7f800000 ;  /* 0x7f800000ff03a424 */ /* 0x000fe400078e00ff */
[----:B------:R-:W-:Y:S02]  /*0f00*/  @!P1 IMAD.MOV.U32 R0, RZ, RZ, 0x7f800000 ;  /* 0x7f800000ff009424 */ /* 0x000fe400078e00ff */
[----:B------:R4:W-:Y:S04]  /*0f10*/  @!P5 STG.E desc[UR20][R6.64+0x40], R2 ;  /* 0x000040020600d986 */ /* 0x0009e8000c101914 */
[----:B------:R4:W-:Y:S04]  /*0f20*/  @!P2 STG.E desc[UR20][R6.64], R3 ;  /* 0x000000030600a986 */ /* 0x0009e8000c101914 */
[----:B------:R4:W-:Y:S01]  /*0f30*/  @!P1 STG.E desc[UR20][R6.64+0x80], R0 ;  /* 0x0000800006009986 */ /* 0x0009e2000c101914 */
[----:B------:R-:W-:Y:S05]  /*0f40*/  @P6 EXIT ;  /* 0x000000000000694d */ /* 0x000fea0003800000 */
[----:B----4-:R-:W-:-:S05]  /*0f50*/  MOV R3, 0x7f800000 ;  /* 0x7f80000000037802 */ /* 0x010fca0000000f00 */
[----:B------:R-:W-:Y:S01]  /*0f60*/  STG.E desc[UR20][R6.64+0xc0], R3 ;  /* 0x0000c00306007986 */ /* 0x000fe2000c101914 */
[----:B------:R-:W-:Y:S05]  /*0f70*/  EXIT ;  /* 0x000000000000794d */ /* 0x000fea0003800000 */
.L_x_712:
        /* <DEDUP_REMOVED lines=8> */
[----:B------:R-:W-:-:S04]  /*1000*/  ULDC.64 UR4, c[0x0][0x370] ;  /* 0x0000dc0000047ab9 */ /* 0x000fc80000000a00 */
[----:B------:R-:W2:Y:S01]  /*1010*/  @P0 LDG.E R4, desc[UR20][R4.64] ;  /* 0x0000001404040981 */ /* 0x000ea2000c1e1900 */
[----:B------:R-:W-:Y:S01]  /*1020*/  ISETP.NE.U32.AND P1, PT, RZ, UR4, PT ;  /* 0x00000004ff007c0c */ /* 0x000fe2000bf25070 */
[----:B------:R-:W-:Y:S01]  /*1030*/  UMOV UR6, UR9 ;  /* 0x0000000900067c82 */ /* 0x000fe20008000000 */
[----:B------:R-:W-:Y:S02]  /*1040*/  CS2R R242, SRZ ;  /* 0x0000000000f27805 */ /* 0x000fe4000001ff00 */
[----:B------:R-:W-:Y:S02]  /*1050*/  ISETP.NE.AND.EX P1, PT, RZ, UR5, PT, P1 ;  /* 0x00000005ff007c0c */ /* 0x000fe4000bf25310 */
[----:B--2---:R-:W-:Y:S02]  /*1060*/  @P0 R2UR UR6, R4 ;  /* 0x00000000040602ca */ /* 0x004fe400000e0000 */
[----:B------:R-:W-:-:S09]  /*1070*/  PLOP3.LUT P0, PT, PT, PT, PT, 0x8, 0x0 ;  /* 0x000000000000781c */ /* 0x000fd20003f0e170 */
[----:B------:R-:W-:Y:S05]  /*1080*/  @!P1 BRA `(.L_x_721) ;  /* 0x00000000002c9947 */ /* 0x000fea0003800000 */
[----:B------:R-:W1:Y:S01]  /*1090*/  LDC.64 R4, c[0x0][0x378] ;  /* 0x0000de00ff047b82 */ /* 0x000e620000000a00 */
[----:B------:R-:W-:-:S06]  /*10a0*/  USHF.R.S32.HI UR10, URZ, 0x1f, UR9 ;  /* 0x0000001f3f0a7899 */ /* 0x000fcc0008011409 */
[C---:B-1----:R-:W-:Y:S02]  /*10b0*/  IMAD R0, R4.reuse, UR10, RZ ;  /* 0x0000000a04007c24 */ /* 0x042fe4000f8e02ff */
[----:B------:R-:W-:-:S04]  /*10c0*/  IMAD.WIDE.U32 R6, R4, UR9, RZ ;  /* 0x0000000904067c25 */ /* 0x000fc8000f8e00ff */
[----:B------:R-:W-:Y:S01]  /*10d0*/  IMAD R5, R5, UR9, R0 ;  /* 0x0000000905057c24 */ /* 0x000fe2000f8e0200 */
[----:B------:R-:W-:-:S03]  /*10e0*/  LEA R242, P1, R6, UR4, 0x2 ;  /* 0x0000000406f27c11 */ /* 0x000fc6000f8210ff */
[----:B------:R-:W-:Y:S01]  /*10f0*/  IMAD.IADD R5, R7, 0x1, R5 ;  /* 0x0000000107057824 */ /* 0x000fe200078e0205 */
[----:B------:R-:W-:-:S04]  /*1100*/  ISETP.NE.U32.AND P0, PT, R242, RZ, PT ;  /* 0x000000fff200720c */ /* 0x000fc80003f05070 */
[----:B------:R-:W-:-:S04]  /*1110*/  SHF.L.U64.HI R5, R6, 0x2, R5 ;  /* 0x0000000206057819 */ /* 0x000fc80000010205 */
[----:B------:R-:W-:-:S04]  /*1120*/  IADD3.X R243, R5, UR5, RZ, P1, !PT ;  /* 0x0000000505f37c10 */ /* 0x000fc80008ffe4ff */
[----:B------:R-:W-:-:S13]  /*1130*/  ISETP.NE.AND.EX P0, PT, R243, RZ, PT, P0 ;  /* 0x000000fff300720c */ /* 0x000fda0003f05300 */
.L_x_721:
[----:B------:R-:W-:Y:S05]  /*1140*/  @!P0 BRA `(.L_x_722) ;  /* 0x00000004005c8947 */ /* 0x000fea0003800000 */
[----:B------:R-:W1:Y:S01]  /*1150*/  LDC R15, c[0x0][0x380] ;  /* 0x0000e000ff0f7b82 */ /* 0x000e620000000800 */
[----:B------:R-:W-:Y:S01]  /*1160*/  ULEA UR7, UR19, 0xffffffc0, 0x6 ;  /* 0xffffffc013077891 */ /* 0x000fe2000f8e303f */
[----:B------:R-:W-:Y:S01]  /*1170*/  ULDC.64 UR4, c[0x0][0x230] ;  /* 0x00008c0000047ab9 */ /* 0x000fe20000000a00 */
[----:B------:R-:W-:-:S04]  /*1180*/  ULDC.64 UR10, c[0x0][0x248] ;  /* 0x00009200000a7ab9 */ /* 0x000fc80000000a00 */
[----:B------:R-:W-:-:S04]  /*1190*/  MOV R0, UR7 ;  /* 0x0000000700007c02 */ /* 0x000fc80008000f00 */
[----:B------:R-:W-:Y:S02]  /*11a0*/  IABS R0, R0 ;  /* 0x0000000000007213 */ /* 0x000fe40000000000 */
[----:B-1----:R-:W-:-:S04]  /*11b0*/  IABS R4, R15 ;  /* 0x0000000f00047213 */ /* 0x002fc80000000000 */
[----:B------:R-:W1:Y:S08]  /*11c0*/  I2F.RP R8, R4 ;  /* 0x0000000400087306 */ /* 0x000e700000209400 */
[----:B-1----:R-:W1:Y:S02]  /*11d0*/  MUFU.RCP R6, R8 ;  /* 0x0000000800067308 */ /* 0x002e640000001000 */
[----:B-1----:R-:W-:-:S06]  /*11e0*/  VIADD R6, R6, 0xffffffe ;  /* 0x0ffffffe06067836 */ /* 0x002fcc0000000000 */
[----:B------:R-:W1:Y:S02]  /*11f0*/  F2I.FTZ.U32.TRUNC.NTZ R7, R6 ;  /* 0x0000000600077305 */ /* 0x000e64000021f000 */
[----:B-1----:R-:W-:Y:S02]  /*1200*/  IMAD.MOV R5, RZ, RZ, -R7 ;  /* 0x000000ffff057224 */ /* 0x002fe400078e0a07 */
[----:B------:R-:W-:Y:S02]  /*1210*/  IMAD.MOV.U32 R6, RZ, RZ, RZ ;  /* 0x000000ffff067224 */ /* 0x000fe400078e00ff */
[----:B------:R-:W-:-:S04]  /*1220*/  IMAD R2, R5, R4, RZ ;  /* 0x0000000405027224 */ /* 0x000fc800078e02ff */
[----:B------:R-:W-:-:S06]  /*1230*/  IMAD.HI.U32 R7, R7, R2, R6 ;  /* 0x0000000207077227 */ /* 0x000fcc00078e0006 */
[----:B------:R-:W-:-:S05]  /*1240*/  IMAD.HI.U32 R7, R7, R0, RZ ;  /* 0x0000000007077227 */ /* 0x000fca00078e00ff */
[----:B------:R-:W-:-:S05]  /*1250*/  IADD3 R5, -R7, RZ, RZ ;  /* 0x000000ff07057210 */ /* 0x000fca0007ffe1ff */
[----:B------:R-:W-:Y:S01]  /*1260*/  IMAD R5, R4, R5, R0 ;  /* 0x0000000504057224 */ /* 0x000fe200078e0200 */
[----:B------:R-:W-:-:S04]  /*1270*/  LOP3.LUT R0, R15, UR7, RZ, 0x3c, !PT ;  /* 0x000000070f007c12 */ /* 0x000fc8000f8e3cff */
[----:B------:R-:W-:Y:S02]  /*1280*/  ISETP.GT.U32.AND P2, PT, R4, R5, PT ;  /* 0x000000050400720c */ /* 0x000fe40003f44070 */
[----:B------:R-:W-:Y:S02]  /*1290*/  ISETP.GE.AND P1, PT, R0, RZ, PT ;  /* 0x000000ff0000720c */ /* 0x000fe40003f26270 */
[----:B------:R-:W1:Y:S09]  /*12a0*/  LDC R0, c[0x0][0x278] ;  /* 0x00009e00ff007b82 */ /* 0x000e720000000800 */
[----:B------:R-:W-:Y:S01]  /*12b0*/  @!P2 IMAD.IADD R5, R5, 0x1, -R4 ;  /* 0x000000010505a824 */ /* 0x000fe200078e0a04 */
[----:B------:R-:W-:-:S02]  /*12c0*/  @!P2 IADD3 R7, R7, 0x1, RZ ;  /* 0x000000010707a810 */ /* 0x000fc40007ffe0ff */
[----:B------:R-:W-:Y:S02]  /*12d0*/  ISETP.NE.AND P2, PT, R15, RZ, PT ;  /* 0x000000ff0f00720c */ /* 0x000fe40003f45270 */
[----:B------:R-:W-:-:S13]  /*12e0*/  ISETP.GE.U32.AND P3, PT, R5, R4, PT ;  /* 0x000000040500720c */ /* 0x000fda0003f66070 */
[----:B------:R-:W-:-:S05]  /*12f0*/  @P3 VIADD R7, R7, 0x1 ;  /* 0x0000000107073836 */ /* 0x000fca0000000000 */
[----:B------:R-:W-:Y:S02]  /*1300*/  @!P1 IADD3 R7, -R7, RZ, RZ ;  /* 0x000000ff07079210 */ /* 0x000fe40007ffe1ff */
[----:B------:R-:W-:-:S05]  /*1310*/  @!P2 LOP3.LUT R7, RZ, R15, RZ, 0x33, !PT ;  /* 0x0000000fff07a212 */ /* 0x000fca00078e33ff */
[----:B------:R-:W-:-:S05]  /*1320*/  IMAD.WIDE R12, R7, 0x4, R242 ;  /* 0x00000004070c7825 */ /* 0x000fca00078e02f2 */
[----:B------:R-:W2:Y:S01]  /*1330*/  LDG.E R4, desc[UR20][R12.64] ;  /* 0x000000140c047981 */ /* 0x000ea2000c1e1900 */
[----:B-1----:R-:W-:Y:S01]  /*1340*/  IABS R6, R0 ;  /* 0x0000000000067213 */ /* 0x002fe20000000000 */
[----:B------:R-:W-:Y:S01]  /*1350*/  IMAD.MOV.U32 R8, RZ, RZ, RZ ;  /* 0x000000ffff087224 */ /* 0x000fe200078e00ff */
[----:B------:R-:W1:Y:S02]  /*1360*/  S2R R2, SR_CTAID.Z ;  /* 0x0000000000027919 */ /* 0x000e640000002700 */
[----:B------:R-:W3:Y:S08]  /*1370*/  I2F.RP R10, R6 ;  /* 0x00000006000a7306 */ /* 0x000ef00000209400 */
[----:B---3--:R-:W3:Y:S01]  /*1380*/  MUFU.RCP R9, R10 ;  /* 0x0000000a00097308 */ /* 0x008ee20000001000 */
[----:B-1----:R-:W-:Y:S01]  /*1390*/  IABS R2, R2 ;  /* 0x0000000200027213 */ /* 0x002fe20000000000 */
[----:B---3--:R-:W-:-:S06]  /*13a0*/  VIADD R9, R9, 0xffffffe ;  /* 0x0ffffffe09097836 */ /* 0x008fcc0000000000 */
[----:B------:R-:W1:Y:S02]  /*13b0*/  F2I.FTZ.U32.TRUNC.NTZ R9, R9 ;  /* 0x0000000900097305 */ /* 0x000e64000021f000 */
[----:B-1----:R-:W-:-:S05]  /*13c0*/  IADD3 R5, RZ, -R9, RZ ;  /* 0x80000009ff057210 */ /* 0x002fca0007ffe0ff */
[----:B------:R-:W-:-:S04]  /*13d0*/  IMAD R5, R5, R6, RZ ;  /* 0x0000000605057224 */ /* 0x000fc800078e02ff */
[----:B------:R-:W-:Y:S01]  /*13e0*/  IMAD.HI.U32 R5, R9, R5, R8 ;  /* 0x0000000509057227 */ /* 0x000fe200078e0008 */
[----:B------:R-:W-:-:S05]  /*13f0*/  MOV R8, R2 ;  /* 0x0000000200087202 */ /* 0x000fca0000000f00 */
[----:B------:R-:W-:-:S04]  /*1400*/  IMAD.HI.U32 R2, R5, R8, RZ ;  /* 0x0000000805027227 */ /* 0x000fc800078e00ff */
[----:B------:R-:W-:-:S04]  /*1410*/  IMAD.MOV R5, RZ, RZ, -R2 ;  /* 0x000000ffff057224 */ /* 0x000fc800078e0a02 */
[----:B------:R-:W-:-:S05]  /*1420*/  IMAD R5, R6, R5, R8 ;  /* 0x0000000506057224 */ /* 0x000fca00078e0208 */
[----:B------:R-:W-:-:S13]  /*1430*/  ISETP.GT.U32.AND P2, PT, R6, R5, PT ;  /* 0x000000050600720c */ /* 0x000fda0003f44070 */
[-C--:B------:R-:W-:Y:S02]  /*1440*/  @!P2 IADD3 R5, R5, -R6.reuse, RZ ;  /* 0x800000060505a210 */ /* 0x080fe40007ffe0ff */
[----:B------:R-:W-:Y:S02]  /*1450*/  @!P2 IADD3 R2, R2, 0x1, RZ ;  /* 0x000000010202a810 */ /* 0x000fe40007ffe0ff */
[----:B------:R-:W-:Y:S01]  /*1460*/  ISETP.GE.U32.AND P3, PT, R5, R6, PT ;  /* 0x000000060500720c */ /* 0x000fe20003f66070 */
[----:B------:R-:W-:Y:S01]  /*1470*/  IMAD.MOV R6, RZ, RZ, -R7 ;  /* 0x000000ffff067224 */ /* 0x000fe200078e0a07 */
[----:B------:R-:W-:-:S03]  /*1480*/  ISETP.NE.AND P2, PT, R0, RZ, PT ;  /* 0x000000ff0000720c */ /* 0x000fc60003f45270 */
[----:B------:R-:W-:-:S05]  /*1490*/  IMAD R15, R15, R6, UR7 ;  /* 0x000000070f0f7e24 */ /* 0x000fca000f8e0206 */
[----:B------:R-:W-:-:S03]  /*14a0*/  SHF.R.S32.HI R31, RZ, 0x1f, R15 ;  /* 0x0000001fff1f7819 */ /* 0x000fc6000001140f */
[----:B------:R-:W-:Y:S01]  /*14b0*/  @P3 VIADD R2, R2, 0x1 ;  /* 0x0000000102023836 */ /* 0x000fe20000000000 */
[----:B--2---:R-:W-:Y:S02]  /*14c0*/  R2UR UR16, R4 ;  /* 0x00000000041072ca */ /* 0x004fe400000e0000 */
[----:B------:R-:W-:-:S04]  /*14d0*/  LOP3.LUT R4, R0, UR8, RZ, 0x3c, !PT ;  /* 0x0000000800047c12 */ /* 0x000fc8000f8e3cff */
[----:B------:R-:W-:Y:S01]  /*14e0*/  ISETP.GE.AND P1, PT, R4, RZ, PT ;  /* 0x000000ff0400720c */ /* 0x000fe20003f26270 */
[----:B------:R-:W-:-:S06]  /*14f0*/  IMAD R4, R31, UR10, RZ ;  /* 0x0000000a1f047c24 */ /* 0x000fcc000f8e02ff */
[----:B------:R-:W-:Y:S02]  /*1500*/  USHF.R.S32.HI UR13, URZ, 0x1f, UR16 ;  /* 0x0000001f3f0d7899 */ /* 0x000fe40008011410 */
[----:B------:R-:W-:Y:S02]  /*1510*/  UIMAD.WIDE.U32 UR24, UR16, UR4, URZ ;  /* 0x00000004101872a5 */ /* 0x000fe4000f8e003f */
[----:B------:R-:W-:Y:S02]  /*1520*/  UIMAD UR6, UR13, UR4, URZ ;  /* 0x000000040d0672a4 */ /* 0x000fe4000f8e023f */
[----:B------:R-:W-:Y:S02]  /*1530*/  @!P1 IADD3 R2, -R2, RZ, RZ ;  /* 0x000000ff02029210 */ /* 0x000fe40007ffe1ff */
[----:B------:R-:W-:Y:S01]  /*1540*/  UIMAD UR4, UR16, UR5, UR6 ;  /* 0x00000005100472a4 */ /* 0x000fe2000f8e0206 */
[----:B------:R-:W-:Y:S01]  /*1550*/  MOV R7, UR25 ;  /* 0x0000001900077c02 */ /* 0x000fe20008000f00 */
[----:B------:R-:W-:Y:S01]  /*1560*/  IMAD.U32 R6, RZ, RZ, UR24 ;  /* 0x00000018ff067e24 */ /* 0x000fe2000f8e00ff */
[----:B------:R-:W-:Y:S01]  /*1570*/  @!P2 LOP3.LUT R2, RZ, R0, RZ, 0x33, !PT ;  /* 0x00000000ff02a212 */ /* 0x000fe200078e33ff */
[----:B------:R-:W-:Y:S01]  /*1580*/  UIADD3 UR4, UR25, UR4, URZ ;  /* 0x0000000419047290 */ /* 0x000fe2000fffe03f */
[----:B------:R-:W-:Y:S01]  /*1590*/  IMAD R0, R15, UR11, R4 ;  /* 0x0000000b0f007c24 */ /* 0x000fe2000f8e0204 */
[----:B------:R-:W-:Y:S01]  /*15a0*/  ULDC.64 UR6, c[0x0][0x260] ;  /* 0x0000980000067ab9 */ /* 0x000fe20000000a00 */
[--C-:B------:R-:W-:Y:S01]  /*15b0*/  SHF.R.S32.HI R21, RZ, 0x1f, R2.reuse ;  /* 0x0000001fff157819 */ /* 0x100fe20000011402 */
[----:B------:R-:W-:-:S02]  /*15c0*/  IMAD.MOV.U32 R18, RZ, RZ, R2 ;  /* 0x000000ffff127224 */ /* 0x000fc400078e0002 */
[----:B------:R-:W-:Y:S01]  /*15d0*/  IMAD.U32 R7, RZ, RZ, UR4 ;  /* 0x00000004ff077e24 */ /* 0x000fe2000f8e00ff */
[----:B------:R-:W-:Y:S02]  /*15e0*/  ULDC.64 UR4, c[0x0][0x238] ;  /* 0x00008e0000047ab9 */ /* 0x000fe40000000a00 */
[----:B------:R-:W-:Y:S01]  /*15f0*/  UIMAD UR13, UR13, UR4, URZ ;  /* 0x000000040d0d72a4 */ /* 0x000fe2000f8e023f */
[----:B------:R-:W-:Y:S01]  /*1600*/  IMAD.WIDE.U32 R4, R15, UR10, R6 ;  /* 0x0000000a0f047c25 */ /* 0x000fe2000f8e0006 */
[----:B------:R-:W-:Y:S02]  /*1610*/  UIMAD.WIDE.U32 UR24, UR16, UR4, URZ ;  /* 0x00000004101872a5 */ /* 0x000fe4000f8e003f */
[----:B------:R-:W-:Y:S01]  /*1620*/  UIMAD UR13, UR16, UR5, UR13 ;  /* 0x00000005100d72a4 */ /* 0x000fe2000f8e020d */
[----:B------:R-:W-:Y:S01]  /*1630*/  IMAD.MOV.U32 R6, RZ, RZ, R4 ;  /* 0x000000ffff067224 */ /* 0x000fe200078e0004 */
[----:B------:R-:W-:Y:S01]  /*1640*/  IADD3 R7, R5, R0, RZ ;  /* 0x0000000005077210 */ /* 0x000fe20007ffe0ff */
[----:B------:R-:W-:Y:S01]  /*1650*/  IMAD R5, R21, UR6, RZ ;  /* 0x0000000615057c24 */ /* 0x000fe2000f8e02ff */
[----:B------:R-:W-:Y:S01]  /*1660*/  UIADD3 UR13, UR25, UR13, URZ ;  /* 0x0000000d190d7290 */ /* 0x000fe2000fffe03f */
[----:B------:R-:W-:-:S02]  /*1670*/  UMOV UR16, UR24 ;  /* 0x0000001800107c82 */ /* 0x000fc40008000000 */
[C---:B------:R-:W-:Y:S02]  /*1680*/  IMAD R5, R2.reuse, UR7, R5 ;  /* 0x0000000702057c24 */ /* 0x040fe4000f8e0205 */
[----:B------:R-:W-:-:S05]  /*1690*/  IMAD.WIDE.U32 R34, R2, UR6, R6 ;  /* 0x0000000602227c25 */ /* 0x000fca000f8e0006 */
[----:B------:R-:W-:Y:S01]  /*16a0*/  IADD3 R5, R35, R5, RZ ;  /* 0x0000000523057210 */ /* 0x000fe20007ffe0ff */
[----:B------:R-:W-:Y:S06]  /*16b0*/  BRA `(.L_x_723) ;  /* 0x0000000400507947 */ /* 0x000fec0003800000 */
.L_x_722:
[----:B------:R-:W1:Y:S01]  /*16c0*/  LDC R0, c[0x0][0x278] ;  /* 0x00009e00ff007b82 */ /* 0x000e620000000800 */
[----:B------:R-:W2:Y:S01]  /*16d0*/  S2R R2, SR_CTAID.Z ;  /* 0x0000000000027919 */ /* 0x000ea20000002700 */
[----:B------:R-:W-:Y:S02]  /*16e0*/  UISETP.NE.AND UP0, UPT, UR13, -0x1, UPT ;  /* 0xffffffff0d00788c */ /* 0x000fe4000bf05270 */
[----:B------:R-:W-:-:S04]  /*16f0*/  ULEA UR16, UR19, 0xffffffc0, 0x6 ;  /* 0xffffffc013107891 */ /* 0x000fc8000f8e303f */
[----:B------:R-:W-:Y:S01]  /*1700*/  PLOP3.LUT P1, PT, PT, PT, UP0, 0x80, 0x0 ;  /* 0x000000000000781c */ /* 0x000fe20003f2f008 */
[----:B------:R-:W-:-:S04]  /*1710*/  USHF.R.S32.HI UR17, URZ, 0x1f, UR16 ;  /* 0x0000001f3f117899 */ /* 0x000fc80008011410 */
[----:B------:R-:W-:Y:S01]  /*1720*/  @UP0 UIADD3 UR5, UR7, UR13, URZ ;  /* 0x0000000d07050290 */ /* 0x000fe2000fffe03f */
[----:B------:R-:W-:-:S03]  /*1730*/  @UP0 ULDC.64 UR10, c[0x0][0x248] ;  /* 0x00009200000a0ab9 */ /* 0x000fc60000000a00 */
[----:B------:R-:W-:Y:S02]  /*1740*/  @UP0 UIMAD.WIDE.U32 UR24, UR5, UR10, URZ ;  /* 0x0000000a051802a5 */ /* 0x000fe4000f8e003f */
[----:B------:R-:W-:-:S04]  /*1750*/  @UP0 UIMAD UR5, UR5, UR11, URZ ;  /* 0x0000000b050502a4 */ /* 0x000fc8000f8e023f */
[----:B------:R-:W-:Y:S01]  /*1760*/  @UP0 UIADD3 UR5, UR25, UR5, URZ ;  /* 0x0000000519050290 */ /* 0x000fe2000fffe03f */
[----:B-1----:R-:W-:Y:S01]  /*1770*/  IABS R7, R0 ;  /* 0x0000000000077213 */ /* 0x002fe20000000000 */
[----:B------:R-:W-:Y:S01]  /*1780*/  @UP0 UMOV UR18, UR24 ;  /* 0x0000001800120c82 */ /* 0x000fe20008000000 */
[----:B------:R-:W-:Y:S02]  /*1790*/  ISETP.NE.AND P2, PT, R0, RZ, PT ;  /* 0x000000ff0000720c */ /* 0x000fe40003f45270 */
[----:B------:R-:W1:Y:S01]  /*17a0*/  I2F.RP R5, R7 ;  /* 0x0000000700057306 */ /* 0x000e620000209400 */
[----:B--2---:R-:W-:-:S07]  /*17b0*/  IABS R2, R2 ;  /* 0x0000000200027213 */ /* 0x004fce0000000000 */
[----:B-1----:R-:W1:Y:S02]  /*17c0*/  MUFU.RCP R8, R5 ;  /* 0x0000000500087308 */ /* 0x002e640000001000 */
[----:B-1----:R-:W-:-:S06]  /*17d0*/  VIADD R8, R8, 0xffffffe ;  /* 0x0ffffffe08087836 */ /* 0x002fcc0000000000 */
[----:B------:R-:W1:Y:S02]  /*17e0*/  F2I.FTZ.U32.TRUNC.NTZ R9, R8 ;  /* 0x0000000800097305 */ /* 0x000e64000021f000 */
[----:B-1----:R-:W-:Y:S01]  /*17f0*/  IMAD.MOV R4, RZ, RZ, -R9 ;  /* 0x000000ffff047224 */ /* 0x002fe200078e0a09 */
[----:B------:R-:W-:-:S03]  /*1800*/  MOV R8, RZ ;  /* 0x000000ff00087202 */ /* 0x000fc60000000f00 */
[----:B------:R-:W-:-:S04]  /*1810*/  IMAD R4, R4, R7, RZ ;  /* 0x0000000704047224 */ /* 0x000fc800078e02ff */
[----:B------:R-:W-:Y:S02]  /*1820*/  IMAD.HI.U32 R9, R9, R4, R8 ;  /* 0x0000000409097227 */ /* 0x000fe400078e0008 */
[----:B------:R-:W1:Y:S04]  /*1830*/  LDC.64 R4, c[0x0][0x260] ;  /* 0x00009800ff047b82 */ /* 0x000e680000000a00 */
[----:B------:R-:W-:-:S04]  /*1840*/  IMAD.HI.U32 R18, R9, R2, RZ ;  /* 0x0000000209127227 */ /* 0x000fc800078e00ff */
[----:B------:R-:W-:-:S04]  /*1850*/  IMAD.MOV R6, RZ, RZ, -R18 ;  /* 0x000000ffff067224 */ /* 0x000fc800078e0a12 */
[----:B------:R-:W-:Y:S01]  /*1860*/  IMAD R6, R7, R6, R2 ;  /* 0x0000000607067224 */ /* 0x000fe200078e0202 */
[----:B------:R-:W-:-:S04]  /*1870*/  LOP3.LUT R2, R0, UR8, RZ, 0x3c, !PT ;  /* 0x0000000800027c12 */ /* 0x000fc8000f8e3cff */
[----:B------:R-:W-:Y:S02]  /*1880*/  ISETP.GT.U32.AND P5, PT, R7, R6, PT ;  /* 0x000000060700720c */ /* 0x000fe40003fa4070 */
[----:B------:R-:W-:-:S11]  /*1890*/  ISETP.GE.AND P3, PT, R2, RZ, PT ;  /* 0x000000ff0200720c */ /* 0x000fd60003f66270 */
[----:B------:R-:W-:Y:S01]  /*18a0*/  @!P5 IADD3 R6, R6, -R7, RZ ;  /* 0x800000070606d210 */ /* 0x000fe20007ffe0ff */
[----:B------:R-:W-:-:S03]  /*18b0*/  @!P5 VIADD R18, R18, 0x1 ;  /* 0x000000011212d836 */ /* 0x000fc60000000000 */
[----:B------:R-:W-:-:S13]  /*18c0*/  ISETP.GE.U32.AND P4, PT, R6, R7, PT ;  /* 0x000000070600720c */ /* 0x000fda0003f86070 */
[----:B------:R-:W-:Y:S01]  /*18d0*/  @P4 IADD3 R18, R18, 0x1, RZ ;  /* 0x0000000112124810 */ /* 0x000fe20007ffe0ff */
[----:B-1----:R-:W-:Y:S06]  /*18e0*/  @P1 BRA `(.L_x_724) ;  /* 0x0000000000341947 */ /* 0x002fec0003800000 */
[----:B------:R-:W-:Y:S01]  /*18f0*/  USHF.R.S32.HI UR18, URZ, 0x1f, UR7 ;  /* 0x0000001f3f127899 */ /* 0x000fe20008011407 */
[----:B------:R-:W-:Y:S01]  /*1900*/  ULDC.64 UR10, c[0x0][0x248] ;  /* 0x00009200000a7ab9 */ /* 0x000fe20000000a00 */
[----:B------:R-:W-:Y:S02]  /*1910*/  USHF.R.S32.HI UR23, URZ, 0x1f, UR6 ;  /* 0x0000001f3f177899 */ /* 0x000fe40008011406 */
[----:B------:R-:W-:Y:S02]  /*1920*/  UIMAD UR18, UR18, UR10, URZ ;  /* 0x0000000a121272a4 */ /* 0x000fe4000f8e023f */
[----:B------:R-:W-:Y:S02]  /*1930*/  UIMAD.WIDE.U32 UR24, UR7, UR10, URZ ;  /* 0x0000000a071872a5 */ /* 0x000fe4000f8e003f */
[----:B------:R-:W-:Y:S01]  /*1940*/  UIMAD UR18, UR7, UR11, UR18 ;  /* 0x0000000b071272a4 */ /* 0x000fe2000f8e0212 */
[----:B------:R-:W-:-:S03]  /*1950*/  ULDC.64 UR4, c[0x0][0x230] ;  /* 0x00008c0000047ab9 */ /* 0x000fc60000000a00 */
[----:B------:R-:W-:Y:S02]  /*1960*/  UIADD3 UR25, UR25, UR18, URZ ;  /* 0x0000001219197290 */ /* 0x000fe4000fffe03f */
[----:B------:R-:W-:Y:S02]  /*1970*/  UIMAD UR23, UR23, UR4, URZ ;  /* 0x00000004171772a4 */ /* 0x000fe4000f8e023f */
[----:B------:R-:W-:Y:S02]  /*1980*/  UIMAD.WIDE.U32 UR24, UR6, UR4, UR24 ;  /* 0x00000004061872a5 */ /* 0x000fe4000f8e0018 */
[----:B------:R-:W-:-:S04]  /*1990*/  UIMAD UR5, UR6, UR5, UR23 ;  /* 0x00000005060572a4 */ /* 0x000fc8000f8e0217 */
[----:B------:R-:W-:Y:S01]  /*19a0*/  UIADD3 UR5, UR25, UR5, URZ ;  /* 0x0000000519057290 */ /* 0x000fe2000fffe03f */
[----:B------:R-:W-:-:S11]  /*19b0*/  UMOV UR18, UR24 ;  /* 0x0000001800127c82 */ /* 0x000fd60008000000 */
.L_x_724:
[----:B------:R-:W-:Y:S01]  /*19c0*/  UIMAD UR4, UR17, UR10, URZ ;  /* 0x0000000a110472a4 */ /* 0x000fe2000f8e023f */
[----:B------:R-:W-:Y:S01]  /*19d0*/  @!P3 IADD3 R18, -R18, RZ, RZ ;  /* 0x000000ff1212b210 */ /* 0x000fe20007ffe1ff */
[----:B------:R-:W-:Y:S01]  /*19e0*/  UMOV UR24, UR18 ;  /* 0x0000001200187c82 */ /* 0x000fe20008000000 */
[----:B------:R-:W-:Y:S01]  /*19f0*/  UMOV UR25, UR5 ;  /* 0x0000000500197c82 */ /* 0x000fe20008000000 */
[----:B------:R-:W-:Y:S01]  /*1a00*/  UIMAD UR4, UR11, UR16, UR4 ;  /* 0x000000100b0472a4 */ /* 0x000fe2000f8e0204 */
[----:B------:R-:W-:Y:S01]  /*1a10*/  @!P2 LOP3.LUT R18, RZ, R0, RZ, 0x33, !PT ;  /* 0x00000000ff12a212 */ /* 0x000fe200078e33ff */
[----:B------:R-:W-:Y:S01]  /*1a20*/  UIMAD.WIDE.U32 UR24, UR10, UR16, UR24 ;  /* 0x000000100a1872a5 */ /* 0x000fe2000f8e0018 */
[----:B------:R-:W-:Y:S01]  /*1a30*/  MOV R15, UR16 ;  /* 0x00000010000f7c02 */ /* 0x000fe20008000f00 */
[----:B------:R-:W-:Y:S01]  /*1a40*/  @UP0 UIADD3 UR13, UR7, UR13, URZ ;  /* 0x0000000d070d0290 */ /* 0x000fe2000fffe03f */
[----:B------:R-:W-:Y:S01]  /*1a50*/  SHF.R.S32.HI R21, RZ, 0x1f, R18 ;  /* 0x0000001fff157819 */ /* 0x000fe20000011412 */
[----:B------:R-:W-:Y:S01]  /*1a60*/  UIADD3 UR4, UR25, UR4, URZ ;  /* 0x0000000419047290 */ /* 0x000fe2000fffe03f */
[----:B------:R-:W-:Y:S01]  /*1a70*/  IMAD.U32 R31, RZ, RZ, UR17 ;  /* 0x00000011ff1f7e24 */ /* 0x000fe2000f8e00ff */
[----:B------:R-:W-:Y:S01]  /*1a80*/  MOV R6, UR24 ;  /* 0x0000001800067c02 */ /* 0x000fe20008000f00 */
[----:B------:R-:W-:-:S02]  /*1a90*/  IMAD.U32 R7, RZ, RZ, UR25 ;  /* 0x00000019ff077e24 */ /* 0x000fc4000f8e00ff */
[-C--:B------:R-:W-:Y:S01]  /*1aa0*/  IMAD R0, R21, R4.reuse, RZ ;  /* 0x0000000415007224 */ /* 0x080fe200078e02ff */
[----:B------:R-:W-:Y:S01]  /*1ab0*/  MOV R7, UR4 ;  /* 0x0000000400077c02 */ /* 0x000fe20008000f00 */
[----:B------:R-:W-:Y:S02]  /*1ac0*/  @UP0 ULDC.64 UR4, c[0x0][0x250] ;  /* 0x0000940000040ab9 */ /* 0x000fe40000000a00 */
[----:B------:R-:W-:Y:S01]  /*1ad0*/  @UP0 UIMAD.WIDE.U32 UR24, UR13, UR4, URZ ;  /* 0x000000040d1802a5 */ /* 0x000fe2000f8e003f */
[C---:B------:R-:W-:Y:S02]  /*1ae0*/  IMAD R5, R18.reuse, R5, R0 ;  /* 0x0000000512057224 */ /* 0x040fe400078e0200 */
[----:B------:R-:W-:Y:S01]  /*1af0*/  IMAD.WIDE.U32 R34, R18, R4, R6 ;  /* 0x0000000412227225 */ /* 0x000fe200078e0006 */
[----:B------:R-:W-:-:S03]  /*1b00*/  @UP0 UIMAD UR13, UR13, UR5, UR25 ;  /* 0x000000050d0d02a4 */ /* 0x000fc6000f8e0219 */
[----:B------:R-:W-:Y:S01]  /*1b10*/  @UP0 UMOV UR16, UR24 ;  /* 0x0000001800100c82 */ /* 0x000fe20008000000 */
[----:B------:R-:W-:Y:S01]  /*1b20*/  IMAD.IADD R5, R35, 0x1, R5 ;  /* 0x0000000123057824 */ /* 0x000fe200078e0205 */
[----:B------:R-:W-:Y:S07]  /*1b30*/  @P1 BRA `(.L_x_723) ;  /* 0x0000000000301947 */ /* 0x000fee0003800000 */
[----:B------:R-:W-:Y:S01]  /*1b40*/  USHF.R.S32.HI UR13, URZ, 0x1f, UR7 ;  /* 0x0000001f3f0d7899 */ /* 0x000fe20008011407 */
[----:B------:R-:W-:-:S03]  /*1b50*/  ULDC.64 UR4, c[0x0][0x250] ;  /* 0x0000940000047ab9 */ /* 0x000fc60000000a00 */
[----:B------:R-:W-:Y:S02]  /*1b60*/  UIMAD UR13, UR13, UR4, URZ ;  /* 0x000000040d0d72a4 */ /* 0x000fe4000f8e023f */
[----:B------:R-:W-:Y:S02]  /*1b70*/  UIMAD.WIDE.U32 UR16, UR7, UR4, URZ ;  /* 0x00000004071072a5 */ /* 0x000fe4000f8e003f */
[----:B------:R-:W-:Y:S02]  /*1b80*/  UIMAD UR13, UR7, UR5, UR13 ;  /* 0x00000005070d72a4 */ /* 0x000fe4000f8e020d */
[----:B------:R-:W-:Y:S01]  /*1b90*/  USHF.R.S32.HI UR7, URZ, 0x1f, UR6 ;  /* 0x0000001f3f077899 */ /* 0x000fe20008011406 */
[----:B------:R-:W-:Y:S01]  /*1ba0*/  ULDC.64 UR4, c[0x0][0x238] ;  /* 0x00008e0000047ab9 */ /* 0x000fe20000000a00 */
[----:B------:R-:W-:Y:S02]  /*1bb0*/  UIADD3 UR17, UR17, UR13, URZ ;  /* 0x0000000d11117290 */ /* 0x000fe4000fffe03f */
[----:B------:R-:W-:-:S02]  /*1bc0*/  UIMAD UR7, UR7, UR4, URZ ;  /* 0x00000004070772a4 */ /* 0x000fc4000f8e023f */
[----:B------:R-:W-:Y:S02]  /*1bd0*/  UIMAD.WIDE.U32 UR16, UR6, UR4, UR16 ;  /* 0x00000004061072a5 */ /* 0x000fe4000f8e0010 */
[----:B------:R-:W-:-:S04]  /*1be0*/  UIMAD UR5, UR6, UR5, UR7 ;  /* 0x00000005060572a4 */ /* 0x000fc8000f8e0207 */
[----:B------:R-:W-:-:S12]  /*1bf0*/  UIADD3 UR13, UR17, UR5, URZ ;  /* 0x00000005110d7290 */ /* 0x000fd8000fffe03f */
.L_x_723:
[----:B------:R-:W-:Y:S01]  /*1c00*/  UISETP.NE.AND UP0, UPT, UR14, -0x1, UPT ;  /* 0xffffffff0e00788c */ /* 0x000fe2000bf05270 */
[----:B------:R-:W-:Y:S01]  /*1c10*/  SHF.R.S32.HI R16, RZ, 0x1f, R3 ;  /* 0x0000001fff107819 */ /* 0x000fe20000011403 */
[----:B------:R-:W-:Y:S01]  /*1c20*/  USHF.R.S32.HI UR23, URZ, 0x1f, UR8 ;  /* 0x0000001f3f177899 */ /* 0x000fe20008011408 */
[----:B------:R-:W1:Y:S01]  /*1c30*/  S2R R29, SR_CTAID.X ;  /* 0x00000000001d7919 */ /* 0x000e620000002500 */
[----:B------:R-:W-:Y:S01]  /*1c40*/  BSSY B0, `(.L_x_725) ;  /* 0x0000074000007945 */ /* 0x000fe20003800000 */
[CC--:B------:R-:W-:Y:S02]  /*1c50*/  LEA.HI R22, R16.reuse, R3.reuse, RZ, 0x3 ;  /* 0x0000000310167211 */ /* 0x0c0fe400078f18ff */
[-C--:B------:R-:W-:Y:S02]  /*1c60*/  LEA.HI R14, R16, R3.reuse, RZ, 0x4 ;  /* 0x00000003100e7211 */ /* 0x080fe400078f20ff */
[----:B------:R-:W-:Y:S02]  /*1c70*/  LOP3.LUT R2, R22, 0xfffffff8, RZ, 0xc0, !PT ;  /* 0xfffffff816027812 */ /* 0x000fe400078ec0ff */
[----:B------:R-:W-:Y:S01]  /*1c80*/  SHF.R.S32.HI R22, RZ, 0x3, R22 ;  /* 0x00000003ff167819 */ /* 0x000fe20000011416 */
[----:B------:R-:W-:Y:S01]  /*1c90*/  @UP0 ULDC.64 UR4, c[0x0][0x240] ;  /* 0x0000900000040ab9 */ /* 0x000fe20000000a00 */
[----:B------:R-:W-:Y:S01]  /*1ca0*/  LOP3.LUT R0, R14, 0xfffffff0, RZ, 0xc0, !PT ;  /* 0xfffffff00e007812 */ /* 0x000fe200078ec0ff */
[----:B------:R-:W-:Y:S01]  /*1cb0*/  @UP0 UIMAD.WIDE.U32 UR24, UR14, UR4, URZ ;  /* 0x000000040e1802a5 */ /* 0x000fe2000f8e003f */
[----:B------:R-:W-:Y:S01]  /*1cc0*/  IMAD.IADD R2, R3, 0x1, -R2 ;  /* 0x0000000103027824 */ /* 0x000fe200078e0a02 */
[----:B------:R-:W-:Y:S01]  /*1cd0*/  @!UP0 USHF.R.S32.HI UR18, URZ, 0x1f, UR9 ;  /* 0x0000001f3f128899 */ /* 0x000fe20008011409 */
[----:B------:R-:W-:Y:S01]  /*1ce0*/  IMAD.SHL.U32 R11, R22, 0x40, RZ ;  /* 0x00000040160b7824 */ /* 0x000fe200078e00ff */
[----:B------:R-:W-:Y:S01]  /*1cf0*/  @UP0 UIMAD UR17, UR14, UR5, UR25 ;  /* 0x000000050e1102a4 */ /* 0x000fe2000f8e0219 */
[----:B------:R-:W-:Y:S01]  /*1d00*/  IMAD.SHL.U32 R240, R2, 0x8, RZ ;  /* 0x0000000802f07824 */ /* 0x000fe200078e00ff */
[----:B------:R-:W-:Y:S01]  /*1d10*/  @!UP0 ULDC.64 UR6, c[0x0][0x228] ;  /* 0x00008a0000068ab9 */ /* 0x000fe20000000a00 */
[----:B------:R-:W-:Y:S01]  /*1d20*/  ULDC.64 UR4, c[0x0][0x258] ;  /* 0x0000960000047ab9 */ /* 0x000fe20000000a00 */
[----:B------:R-:W-:Y:S01]  /*1d30*/  LOP3.LUT R11, R11, 0x1c0, RZ, 0xc0, !PT ;  /* 0x000001c00b0b7812 */ /* 0x000fe200078ec0ff */
[----:B------:R-:W-:Y:S01]  /*1d40*/  UIMAD UR23, UR23, UR4, URZ ;  /* 0x00000004171772a4 */ /* 0x000fe2000f8e023f */
[----:B------:R-:W-:Y:S01]  /*1d50*/  IMAD.U32 R24, RZ, RZ, UR4 ;  /* 0x00000004ff187e24 */ /* 0x000fe2000f8e00ff */
[----:B------:R-:W2:Y:S01]  /*1d60*/  S2UR UR4, SR_CgaCtaId ;  /* 0x00000000000479c3 */ /* 0x000ea20000008800 */
[----:B------:R-:W-:Y:S01]  /*1d70*/  IMAD.IADD R9, R3, 0x1, -R0 ;  /* 0x0000000103097824 */ /* 0x000fe200078e0a00 */
[--C-:B------:R-:W-:Y:S01]  /*1d80*/  LOP3.LUT R7, R11, 0x38, R240.reuse, 0xf8, !PT ;  /* 0x000000380b077812 */ /* 0x100fe200078ef8f0 */
[----:B------:R-:W-:Y:S01]  /*1d90*/  @!UP0 UIMAD UR18, UR18, UR6, URZ ;  /* 0x00000006121282a4 */ /* 0x000fe2000f8e023f */
[----:B------:R-:W-:Y:S01]  /*1da0*/  SHF.R.U32.HI R238, RZ, 0x3, R11 ;  /* 0x00000003ffee7819 */ /* 0x000fe2000001160b */
[----:B------:R-:W-:Y:S01]  /*1db0*/  @!UP0 UIMAD.WIDE.U32 UR26, UR9, UR6, URZ ;  /* 0x00000006091a82a5 */ /* 0x000fe2000f8e003f */
[----:B------:R-:W-:Y:S01]  /*1dc0*/  SHF.R.S32.HI R0, RZ, 0x1f, R9 ;  /* 0x0000001fff007819 */ /* 0x000fe20000011409 */
[----:B------:R-:W-:Y:S01]  /*1dd0*/  @!UP0 UIMAD UR18, UR9, UR7, UR18 ;  /* 0x00000007091282a4 */ /* 0x000fe2000f8e0212 */
[----:B------:R-:W-:Y:S01]  /*1de0*/  LOP3.LUT R238, R7, R238, RZ, 0x3c, !PT ;  /* 0x000000ee07ee7212 */ /* 0x000fe200078e3cff */
[----:B------:R-:W-:Y:S01]  /*1df0*/  UIMAD UR9, UR8, UR5, UR23 ;  /* 0x00000005080972a4 */ /* 0x000fe2000f8e0217 */
[----:B------:R-:W-:Y:S01]  /*1e00*/  LEA.HI R7, R16, R3, RZ, 0x6 ;  /* 0x0000000310077211 */ /* 0x000fe200078f30ff */
[----:B------:R-:W-:Y:S01]  /*1e10*/  UIADD3 UR5, -UR12, UR15, URZ ;  /* 0x0000000f0c057290 */ /* 0x000fe2000fffe13f */
[----:B------:R-:W-:Y:S01]  /*1e20*/  LEA.HI R17, R0, R9, RZ, 0x3 ;  /* 0x0000000900117211 */ /* 0x000fe200078f18ff */
[----:B------:R-:W-:Y:S01]  /*1e30*/  @!UP0 UIADD3 UR17, UR27, UR18, URZ ;  /* 0x000000121b118290 */ /* 0x000fe2000fffe03f */
[----:B------:R-:W-:Y:S01]  /*1e40*/  SHF.R.S32.HI R0, RZ, 0x1f, R240 ;  /* 0x0000001fff007819 */ /* 0x000fe200000114f0 */
[----:B------:R-:W-:Y:S01]  /*1e50*/  @!UP0 UMOV UR24, UR26 ;  /* 0x0000001a00188c82 */ /* 0x000fe20008000000 */
[C---:B------:R-:W-:Y:S01]  /*1e60*/  IADD3 R34, P3, R240.reuse, R34, RZ ;  /* 0x00000022f0227210 */ /* 0x040fe20007f7e0ff */
[----:B------:R-:W-:Y:S01]  /*1e70*/  IMAD.SHL.U32 R7, R7, 0x8, RZ ;  /* 0x0000000807077824 */ /* 0x000fe200078e00ff */
[----:B------:R-:W-:Y:S01]  /*1e80*/  IADD3 R4, P1, R240, UR24, RZ ;  /* 0x00000018f0047c10 */ /* 0x000fe2000ff3e0ff */
[----:B------:R-:W-:Y:S01]  /*1e90*/  ULDC.64 UR6, c[0x0][0x268] ;  /* 0x00009a0000067ab9 */ /* 0x000fe20000000a00 */
[----:B------:R-:W-:Y:S01]  /*1ea0*/  LOP3.LUT R20, R17, 0xfffffff8, RZ, 0xc0, !PT ;  /* 0xfffffff811147812 */ /* 0x000fe200078ec0ff */
[----:B------:R-:W-:Y:S01]  /*1eb0*/  IMAD.X R35, R0, 0x1, R5, P3 ;  /* 0x0000000100237824 */ /* 0x000fe200018e0605 */
[----:B------:R-:W-:Y:S01]  /*1ec0*/  IADD3 R6, P2, R240, UR16, RZ ;  /* 0x00000010f0067c10 */ /* 0x000fe2000ff5e0ff */
[----:B------:R-:W-:Y:S01]  /*1ed0*/  IMAD R21, R21, UR6, RZ ;  /* 0x0000000615157c24 */ /* 0x000fe2000f8e02ff */
[----:B------:R-:W-:Y:S01]  /*1ee0*/  ISETP.GE.AND P4, PT, R22, UR5, PT ;  /* 0x0000000516007c0c */ /* 0x000fe2000bf86270 */
[----:B------:R-:W-:Y:S01]  /*1ef0*/  USHF.L.U32 UR18, UR19, 0x6, URZ ;  /* 0x0000000613127899 */ /* 0x000fe2000800063f */
[----:B------:R-:W-:Y:S01]  /*1f00*/  LOP3.LUT R238, R238, 0xfffffe00, R7, 0xf8, !PT ;  /* 0xfffffe00eeee7812 */ /* 0x000fe200078ef807 */
[----:B------:R-:W-:Y:S01]  /*1f10*/  IMAD.IADD R20, R9, 0x1, -R20 ;  /* 0x0000000109147824 */ /* 0x000fe200078e0a14 */
[C---:B------:R-:W-:Y:S01]  /*1f20*/  IADD3.X R5, R0.reuse, UR17, RZ, P1, !PT ;  /* 0x0000001100057c10 */ /* 0x040fe20008ffe4ff */
[----:B------:R-:W-:Y:S01]  /*1f30*/  UMOV UR12, 0x400 ;  /* 0x00000400000c7882 */ /* 0x000fe20000000000 */
[----:B------:R-:W-:Y:S01]  /*1f40*/  IADD3.X R7, R0, UR13, RZ, P2, !PT ;  /* 0x0000000d00077c10 */ /* 0x000fe200097fe4ff */
[----:B------:R-:W-:Y:S01]  /*1f50*/  IMAD R21, R18, UR7, R21 ;  /* 0x0000000712157c24 */ /* 0x000fe2000f8e0215 */
[----:B------:R-:W-:Y:S01]  /*1f60*/  IADD3 R15, P3, R22, R15, RZ ;  /* 0x0000000f160f7210 */ /* 0x000fe20007f7e0ff */
[----:B------:R-:W-:Y:S01]  /*1f70*/  IMAD.WIDE.U32 R24, R24, UR8, R4 ;  /* 0x0000000818187c25 */ /* 0x000fe2000f8e0004 */
[----:B------:R-:W-:Y:S01]  /*1f80*/  UIADD3 UR17, UR18, -0x40, URZ ;  /* 0xffffffc012117890 */ /* 0x000fe2000fffe03f */
[----:B------:R-:W-:Y:S01]  /*1f90*/  SHF.R.S32.HI R23, RZ, 0x1f, R22 ;  /* 0x0000001fff177819 */ /* 0x000fe20000011416 */
[----:B--2---:R-:W-:Y:S01]  /*1fa0*/  ULEA UR4, UR4, UR12, 0x18 ;  /* 0x0000000c04047291 */ /* 0x004fe2000f8ec03f */
[----:B------:R-:W-:Y:S01]  /*1fb0*/  IMAD.WIDE.U32 R18, R18, UR6, R6 ;  /* 0x0000000612127c25 */ /* 0x000fe2000f8e0006 */
[----:B------:R-:W-:Y:S01]  /*1fc0*/  R2P PR, R20, 0x6 ;  /* 0x0000000614007804 */ /* 0x000fe20000000000 */
[----:B------:R-:W-:Y:S01]  /*1fd0*/  USHF.L.U64.HI UR13, UR10, 0x4, UR11 ;  /* 0x000000040a0d7899 */ /* 0x000fe2000801020b */
[----:B------:R-:W-:Y:S01]  /*1fe0*/  SHF.R.S32.HI R233, RZ, 0x4, R14 ;  /* 0x00000004ffe97819 */ /* 0x000fe2000001140e */
[----:B------:R-:W-:Y:S01]  /*1ff0*/  IMAD.MOV.U32 R7, RZ, RZ, 0x10 ;  /* 0x00000010ff077424 */ /* 0x000fe200078e00ff */
[----:B------:R-:W-:Y:S01]  /*2000*/  UIADD3 UR16, -UR17, UR22, URZ ;  /* 0x0000001611107290 */ /* 0x000fe2000fffe13f */
[----:B------:R-:W-:Y:S01]  /*2010*/  IMAD.MOV.U32 R5, RZ, RZ, 0x20 ;  /* 0x00000020ff057424 */ /* 0x000fe200078e00ff */
[----:B------:R-:W-:Y:S01]  /*2020*/  LEA.HI R14, R14, R233, RZ, 0x1 ;  /* 0x000000e90e0e7211 */ /* 0x000fe200078f08ff */
[----:B------:R-:W-:Y:S01]  /*2030*/  VIADD R27, R25, UR9 ;  /* 0x00000009191b7c36 */ /* 0x000fe20008000000 */
[----:B------:R-:W-:Y:S01]  /*2040*/  LEA R238, R238, UR4, 0x1 ;  /* 0x00000004eeee7c11 */ /* 0x000fe2000f8e08ff */
[----:B-1----:R-:W-:Y:S01]  /*2050*/  IMAD.WIDE R28, R29, 0x40, R22 ;  /* 0x000000401d1c7825 */ /* 0x002fe200078e0216 */
[----:B------:R-:W-:-:S02]  /*2060*/  SEL R7, R7, 0xfffffff0, !P1 ;  /* 0xfffffff007077807 */ /* 0x000fc40004800000 */
[----:B------:R-:W-:Y:S01]  /*2070*/  SEL R5, R5, 0xffffffe0, !P2 ;  /* 0xffffffe005057807 */ /* 0x000fe20005000000 */
[C---:B------:R-:W-:Y:S02]  /*2080*/  VIADD R237, R240.reuse, 0x40 ;  /* 0x00000040f0ed7836 */ /* 0x040fe40000000000 */
[C---:B------:R-:W-:Y:S02]  /*2090*/  VIADD R236, R240.reuse, 0x80 ;  /* 0x00000080f0ec7836 */ /* 0x040fe40000000000 */
[----:B------:R-:W-:Y:S01]  /*20a0*/  VIADD R235, R240, 0xc0 ;  /* 0x000000c0f0eb7836 */ /* 0x000fe20000000000 */
[----:B------:R-:W-:Y:S06]  /*20b0*/  @P4 BRA `(.L_x_726) ;  /* 0x0000000000b04947 */ /* 0x000fec0003800000 */
[----:B------:R-:W-:Y:S01]  /*20c0*/  ULDC UR8, c[0x0][0x2d0] ;  /* 0x0000b40000087ab9 */ /* 0x000fe20000000800 */
[----:B------:R-:W-:Y:S01]  /*20d0*/  ULDC.64 UR6, c[0x0][0x240] ;  /* 0x0000900000067ab9 */ /* 0x000fe20000000a00 */
[----:B------:R-:W-:Y:S01]  /*20e0*/  ISETP.GE.AND P5, PT, R237, UR8, PT ;  /* 0x00000008ed007c0c */ /* 0x000fe2000bfa6270 */
[----:B------:R-:W-:Y:S01]  /*20f0*/  IMAD R33, R29, UR6, RZ ;  /* 0x000000061d217c24 */ /* 0x000fe2000f8e02ff */
[----:B------:R-:W-:Y:S01]  /*2100*/  ISETP.GE.AND P6, PT, R240, UR8, PT ;  /* 0x00000008f0007c0c */ /* 0x000fe2000bfc6270 */
[----:B------:R-:W-:Y:S01]  /*2110*/  IMAD.MOV.U32 R26, RZ, RZ, R24 ;  /* 0x000000ffff1a7224 */ /* 0x000fe200078e0018 */
[----:B------:R-:W-:Y:S01]  /*2120*/  ISETP.GE.AND P4, PT, R236, UR8, PT ;  /* 0x00000008ec007c0c */ /* 0x000fe2000bf86270 */
[C---:B------:R-:W-:Y:S02]  /*2130*/  IMAD R0, R28.reuse, UR7, R33 ;  /* 0x000000071c007c24 */ /* 0x040fe4000f8e0221 */
[----:B------:R-:W-:-:S04]  /*2140*/  IMAD.WIDE.U32 R36, R28, UR6, R26 ;  /* 0x000000061c247c25 */ /* 0x000fc8000f8e001a */
[----:B------:R-:W-:Y:S02]  /*2150*/  IMAD.IADD R0, R37, 0x1, R0 ;  /* 0x0000000125007824 */ /* 0x000fe400078e0200 */
[----:B------:R-:W1:Y:S02]  /*2160*/  @!P5 LDC.64 R10, c[0x0][0x210] ;  /* 0x00008400ff0adb82 */ /* 0x000e640000000a00 */
[----:B------:R2:W-:Y:S06]  /*2170*/  @P6 STS.128 [R238], RZ ;  /* 0x000000ffee006388 */ /* 0x0005ec0000000c00 */
[----:B------:R-:W3:Y:S08]  /*2180*/  @!P6 LDC.64 R12, c[0x0][0x210] ;  /* 0x00008400ff0ceb82 */ /* 0x000ef00000000a00 */
[----:B------:R-:W4:Y:S01]  /*2190*/  @!P4 LDC.64 R8, c[0x0][0x210] ;  /* 0x00008400ff08cb82 */ /* 0x000f220000000a00 */
[----:B-1----:R-:W-:-:S04]  /*21a0*/  @!P5 LEA R10, P2, R36, R10, 0x1 ;  /* 0x0000000a240ad211 */ /* 0x002fc800078408ff */
[C---:B------:R-:W-:Y:S02]  /*21b0*/  @!P5 LEA.HI.X R11, R36.reuse, R11, R0, 0x1, P2 ;  /* 0x0000000b240bd211 */ /* 0x040fe400010f0c00 */
[----:B------:R-:W-:Y:S02]  /*21c0*/  ISETP.GE.AND P2, PT, R235, UR8, PT ;  /* 0x00000008eb007c0c */ /* 0x000fe4000bf46270 */
[----:B---3--:R-:W-:-:S04]  /*21d0*/  @!P6 LEA R12, P1, R36, R12, 0x1 ;  /* 0x0000000c240ce211 */ /* 0x008fc800078208ff */
[C---:B------:R-:W-:Y:S02]  /*21e0*/  @!P6 LEA.HI.X R13, R36.reuse, R13, R0, 0x1, P1 ;  /* 0x0000000d240de211 */ /* 0x040fe400008f0c00 */
[----:B----4-:R-:W-:-:S03]  /*21f0*/  @!P4 LEA R8, P1, R36, R8, 0x1 ;  /* 0x000000082408c211 */ /* 0x010fc600078208ff */
[----:B------:R-:W-:Y:S01]  /*2200*/  @!PT LDS RZ, [RZ] ;  /* 0x00000000fffff984 */ /* 0x000fe20000000800 */
[----:B------:R-:W-:Y:S01]  /*2210*/  @!PT LDS RZ, [RZ] ;  /* 0x00000000fffff984 */ /* 0x000fe20000000800 */
[----:B------:R-:W-:Y:S01]  /*2220*/  @!PT LDS RZ, [RZ] ;  /* 0x00000000fffff984 */ /* 0x000fe20000000800 */
[----:B------:R2:W-:Y:S01]  /*2230*/  @!P6 LDGSTS.E.BYPASS.LTC128B.128 [R238], desc[UR20][R12.64] ;  /* 0x000000000ceeefae */ /* 0x0005e2000b901d54 */
[----:B------:R-:W-:-:S03]  /*2240*/  @!P4 LEA.HI.X R9, R36, R9, R0, 0x1, P1 ;  /* 0x000000092409c211 */ /* 0x000fc600008f0c00 */
[----:B------:R2:W-:Y:S04]  /*2250*/  @P5 STS.128 [R238+0x2000], RZ ;  /* 0x002000ffee005388 */ /* 0x0005e80000000c00 */
[----:B------:R-:W-:Y:S01]  /*2260*/  @!PT LDS RZ, [RZ] ;  /* 0x00000000fffff984 */ /* 0x000fe20000000800 */
[----:B------:R-:W-:Y:S01]  /*2270*/  @!PT LDS RZ, [RZ] ;  /* 0x00000000fffff984 */ /* 0x000fe20000000800 */
[----:B------:R-:W-:Y:S01]  /*2280*/  @!PT LDS RZ, [RZ] ;  /* 0x00000000fffff984 */ /* 0x000fe20000000800 */
[----:B------:R2:W-:Y:S04]  /*2290*/  @!P5 LDGSTS.E.BYPASS.LTC128B.128 [R238+0x2000], desc[UR20][R10.64+0x80] ;  /* 0x020000800aeedfae */ /* 0x0005e8000b901d54 */
[----:B------:R2:W-:Y:S04]  /*22a0*/  @P4 STS.128 [R238+0x4000], RZ ;  /* 0x004000ffee004388 */ /* 0x0005e80000000c00 */
[----:B------:R-:W-:Y:S01]  /*22b0*/  @!PT LDS RZ, [RZ] ;  /* 0x00000000fffff984 */ /* 0x000fe20000000800 */
[----:B------:R-:W-:Y:S01]  /*22c0*/  @!PT LDS RZ, [RZ] ;  /* 0x00000000fffff984 */ /* 0x000fe20000000800 */
[----:B------:R-:W-:Y:S01]  /*22d0*/  @!PT LDS RZ, [RZ] ;  /* 0x00000000fffff984 */ /* 0x000fe20000000800 */
[----:B------:R2:W-:Y:S04]  /*22e0*/  @!P4 LDGSTS.E.BYPASS.LTC128B.128 [R238+0x4000], desc[UR20][R8.64+0x100] ;  /* 0x0400010008eecfae */ /* 0x0005e8000b901d54 */
[----:B------:R2:W-:Y:S01]  /*22f0*/  @P2 STS.128 [R238+0x6000], RZ ;  /* 0x006000ffee002388 */ /* 0x0005e20000000c00 */
[----:B------:R-:W-:Y:S05]  /*2300*/  @P2 BRA `(.L_x_726) ;  /* 0x00000000001c2947 */ /* 0x000fea0003800000 */
[----:B------:R-:W-:Y:S02]  /*2310*/  ULDC.64 UR6, c[0x0][0x210] ;  /* 0x0000840000067ab9 */ /* 0x000fe40000000a00 */
[----:B--2---:R-:W-:-:S04]  /*2320*/  LEA R8, P1, R36, UR6, 0x1 ;  /* 0x0000000624087c11 */ /* 0x004fc8000f8208ff */
[----:B------:R-:W-:-:S05]  /*2330*/  LEA.HI.X R9, R36, UR7, R0, 0x1, P1 ;  /* 0x0000000724097c11 */ /* 0x000fca00088f0c00 */
[----:B------:R-:W-:Y:S01]  /*2340*/  @!PT LDS RZ, [RZ] ;  /* 0x00000000fffff984 */ /* 0x000fe20000000800 */
[----:B------:R-:W-:Y:S01]  /*2350*/  @!PT LDS RZ, [RZ] ;  /* 0x00000000fffff984 */ /* 0x000fe20000000800 */
[----:B------:R-:W-:Y:S01]  /*2360*/  @!PT LDS RZ, [RZ] ;  /* 0x00000000fffff984 */ /* 0x000fe20000000800 */
[----:B------:R1:W-:Y:S04]  /*2370*/  LDGSTS.E.BYPASS.LTC128B.128 [R238+0x6000], desc[UR20][R8.64+0x180] ;  /* 0x0600018008ee7fae */ /* 0x0003e8000b901d54 */
.L_x_726:
[----:B------:R-:W-:Y:S05]  /*2380*/  BSYNC B0 ;  /* 0x0000000000007941 */ /* 0x000fea0003800000 */
.L_x_725:
[----:B------:R-:W-:Y:S01]  /*2390*/  VIADD R0, R22, 0x10 ;  /* 0x0000001016007836 */ /* 0x000fe20000000000 */
[----:B------:R-:W-:Y:S01]  /*23a0*/  LOP3.LUT R14, R14, 0xfffffffe, RZ, 0xc0, !PT ;  /* 0xfffffffe0e0e7812 */ /* 0x000fe200078ec0ff */
[C---:B-12---:R-:W-:Y:S01]  /*23b0*/  IMAD R9, R23.reuse, UR10, RZ ;  /* 0x0000000a17097c24 */ /* 0x046fe2000f8e02ff */
[----:B------:R-:W-:Y:S01]  /*23c0*/  IADD3.X R31, R23, R31, RZ, P3, !PT ;  /* 0x0000001f171f7210 */ /* 0x000fe20001ffe4ff */
[----:B------:R-:W-:Y:S01]  /*23d0*/  ULDC.64 UR8, c[0x0][0x250] ;  /* 0x0000940000087ab9 */ /* 0x000fe20000000a00 */
[----:B------:R-:W-:Y:S01]  /*23e0*/  ISETP.GE.AND P1, PT, R0, UR5, PT ;  /* 0x0000000500007c0c */ /* 0x000fe2000bf26270 */
[C---:B------:R-:W-:Y:S01]  /*23f0*/  VIADD R4, R22.reuse, 0x30 ;  /* 0x0000003016047836 */ /* 0x040fe20000000000 */
[C---:B------:R-:W-:Y:S01]  /*2400*/  IADD3 R6, R22.reuse, 0x20, RZ ;  /* 0x0000002016067810 */ /* 0x040fe20007ffe0ff */
[C---:B------:R-:W-:Y:S01]  /*2410*/  IMAD R166, R22.reuse, UR11, R9 ;  /* 0x0000000b16a67c24 */ /* 0x040fe2000f8e0209 */
[----:B------:R-:W-:Y:S01]  /*2420*/  USHF.L.U64.HI UR12, UR8, 0x4, UR9 ;  /* 0x00000004080c7899 */ /* 0x000fe20008010209 */
[C---:B------:R-:W-:Y:S01]  /*2430*/  IMAD.WIDE.U32 R34, R22.reuse, UR10, R34 ;  /* 0x0000000a16227c25 */ /* 0x040fe2000f8e0022 */
[----:B------:R-:W-:Y:S01]  /*2440*/  BSSY B0, `(.L_x_727) ;  /* 0x000003a000007945 */ /* 0x000fe20003800000 */
[----:B------:R-:W-:-:S02]  /*2450*/  ISETP.GE.AND P6, PT, R22, UR16, PT ;  /* 0x0000001016007c0c */ /* 0x000fc4000bfc6270 */
[----:B------:R-:W-:Y:S01]  /*2460*/  IMAD.IADD R233, R233, 0x1, -R14 ;  /* 0x00000001e9e97824 */ /* 0x000fe200078e0a0e */
[----:B------:R-:W-:Y:S01]  /*2470*/  ISETP.GE.AND P2, PT, R22, UR16, PT ;  /* 0x0000001016007c0c */ /* 0x000fe2000bf46270 */
[----:B------:R-:W-:Y:S01]  /*2480*/  IMAD R14, R31, UR8, RZ ;  /* 0x000000081f0e7c24 */ /* 0x000fe2000f8e02ff */
[----:B------:R-:W-:Y:S01]  /*2490*/  ISETP.GE.AND P4, PT, R6, UR5, PT ;  /* 0x0000000506007c0c */ /* 0x000fe2000bf86270 */
[----:B------:R-:W-:Y:S01]  /*24a0*/  IMAD.MOV.U32 R165, RZ, RZ, R34 ;  /* 0x000000ffffa57224 */ /* 0x000fe200078e0022 */
[----:B------:R-:W-:Y:S01]  /*24b0*/  ISETP.GE.AND P5, PT, R4, UR5, PT ;  /* 0x0000000504007c0c */ /* 0x000fe2000bfa6270 */
[----:B------:R-:W-:Y:S01]  /*24c0*/  IMAD R14, R15, UR9, R14 ;  /* 0x000000090f0e7c24 */ /* 0x000fe2000f8e020e */
[----:B------:R-:W-:Y:S01]  /*24d0*/  IADD3 R166, R35, R166, RZ ;  /* 0x000000a623a67210 */ /* 0x000fe20007ffe0ff */
[----:B------:R-:W-:Y:S10]  /*24e0*/  @P1 BRA `(.L_x_728) ;  /* 0x0000000000bc1947 */ /* 0x000ff40003800000 */
[----:B------:R-:W-:Y:S01]  /*24f0*/  ULDC UR23, c[0x0][0x2d0] ;  /* 0x0000b40000177ab9 */ /* 0x000fe20000000800 */
[----:B------:R-:W-:Y:S01]  /*2500*/  IADD3 R11, P1, R28, 0x10, RZ ;  /* 0x000000101c0b7810 */ /* 0x000fe20007f3e0ff */
[----:B------:R-:W-:Y:S01]  /*2510*/  ULDC.64 UR6, c[0x0][0x240] ;  /* 0x0000900000067ab9 */ /* 0x000fe20000000a00 */
[----:B------:R-:W-:Y:S01]  /*2520*/  ISETP.GE.AND P3, PT, R240, UR23, PT ;  /* 0x00000017f0007c0c */ /* 0x000fe2000bf66270 */
[----:B------:R-:W-:Y:S02]  /*2530*/  IMAD.MOV.U32 R12, RZ, RZ, R24 ;  /* 0x000000ffff0c7224 */ /* 0x000fe400078e0018 */
[----:B------:R-:W-:Y:S02]  /*2540*/  IMAD.X R10, RZ, RZ, R29, P1 ;  /* 0x000000ffff0a7224 */ /* 0x000fe400008e061d */
[----:B------:R-:W-:Y:S02]  /*2550*/  IMAD.MOV.U32 R13, RZ, RZ, R27 ;  /* 0x000000ffff0d7224 */ /* 0x000fe400078e001b */
[----:B------:R-:W-:-:S02]  /*2560*/  IMAD R10, R10, UR6, RZ ;  /* 0x000000060a0a7c24 */ /* 0x000fc4000f8e02ff */
[----:B------:R-:W-:-:S04]  /*2570*/  IMAD.WIDE.U32 R12, R11, UR6, R12 ;  /* 0x000000060b0c7c25 */ /* 0x000fc8000f8e000c */
[----:B------:R-:W1:Y:S01]  /*2580*/  @!P3 LDC.64 R8, c[0x0][0x210] ;  /* 0x00008400ff08bb82 */ /* 0x000e620000000a00 */
[----:B------:R-:W-:Y:S01]  /*2590*/  IMAD R10, R11, UR7, R10 ;  /* 0x000000070b0a7c24 */ /* 0x000fe2000f8e020a */
[----:B------:R2:W-:Y:S03]  /*25a0*/  @P3 STS.128 [R238+0x800], RZ ;  /* 0x000800ffee003388 */ /* 0x0005e60000000c00 */
[----:B------:R-:W-:Y:S01]  /*25b0*/  IMAD.IADD R10, R13, 0x1, R10 ;  /* 0x000000010d0a7824 */ /* 0x000fe200078e020a */
[----:B-1----:R-:W-:-:S04]  /*25c0*/  @!P3 LEA R30, P1, R12, R8, 0x1 ;  /* 0x000000080c1eb211 */ /* 0x002fc800078208ff */
[----:B------:R-:W-:Y:S02]  /*25d0*/  @!P3 LEA.HI.X R31, R12, R9, R10, 0x1, P1 ;  /* 0x000000090c1fb211 */ /* 0x000fe400008f0c0a */
[----:B------:R-:W-:-:S03]  /*25e0*/  ISETP.GE.AND P1, PT, R237, UR23, PT ;  /* 0x00000017ed007c0c */ /* 0x000fc6000bf26270 */
[----:B------:R-:W-:Y:S01]  /*25f0*/  @!PT LDS RZ, [RZ] ;  /* 0x00000000fffff984 */ /* 0x000fe20000000800 */
[----:B------:R-:W-:Y:S01]  /*2600*/  @!PT LDS RZ, [RZ] ;  /* 0x00000000fffff984 */ /* 0x000fe20000000800 */
[----:B------:R-:W-:Y:S01]  /*2610*/  @!PT LDS RZ, [RZ] ;  /* 0x00000000fffff984 */ /* 0x000fe20000000800 */
[----:B------:R2:W-:Y:S10]  /*2620*/  @!P3 LDGSTS.E.BYPASS.LTC128B.128 [R238+0x800], desc[UR20][R30.64] ;  /* 0x008000001eeebfae */ /* 0x0005f4000b901d54 */
[----:B------:R-:W1:Y:S01]  /*2630*/  @!P1 LDC.64 R8, c[0x0][0x210] ;  /* 0x00008400ff089b82 */ /* 0x000e620000000a00 */
[----:B------:R2:W-:Y:S01]  /*2640*/  @P1 STS.128 [R238+0x2800], RZ ;  /* 0x002800ffee001388 */ /* 0x0005e20000000c00 */
        /* <DEDUP_REMOVED lines=25> */
.L_x_728:
[----:B------:R-:W-:Y:S05]  /*27e0*/  BSYNC B0 ;  /* 0x0000000000007941 */ /* 0x000fea0003800000 */
.L_x_727:
[----:B------:R-:W-:Y:S04]  /*27f0*/  BSSY B0, `(.L_x_729) ;  /* 0x0000031000007945 */ /* 0x000fe80003800000 */
[----:B------:R-:W-:Y:S05]  /*2800*/  @P4 BRA `(.L_x_730) ;  /* 0x0000000000bc4947 */ /* 0x000fea0003800000 */
[----:B------:R-:W-:Y:S01]  /*2810*/  ULDC UR23, c[0x0][0x2d0] ;  /* 0x0000b40000177ab9 */ /* 0x000fe20000000800 */
[----:B------:R-:W-:Y:S01]  /*2820*/  IADD3 R11, P3, R28, 0x20, RZ ;  /* 0x000000201c0b7810 */ /* 0x000fe20007f7e0ff */
[----:B------:R-:W-:Y:S01]  /*2830*/  ULDC.64 UR6, c[0x0][0x240] ;  /* 0x0000900000067ab9 */ /* 0x000fe20000000a00 */
[----:B------:R-:W-:Y:S01]  /*2840*/  ISETP.GE.AND P1, PT, R240, UR23, PT ;  /* 0x00000017f0007c0c */ /* 0x000fe2000bf26270 */
[----:B--2---:R-:W-:Y:S01]  /*2850*/  IMAD.MOV.U32 R30, RZ, RZ, R24 ;  /* 0x000000ffff1e7224 */ /* 0x004fe200078e0018 */
[----:B------:R-:W-:Y:S01]  /*2860*/  ISETP.GE.AND P4, PT, R237, UR23, PT ;  /* 0x00000017ed007c0c */ /* 0x000fe2000bf86270 */
[----:B------:R-:W-:Y:S02]  /*2870*/  IMAD.X R10, RZ, RZ, R29, P3 ;  /* 0x000000ffff0a7224 */ /* 0x000fe400018e061d */
[----:B------:R-:W-:Y:S02]  /*2880*/  IMAD.MOV.U32 R31, RZ, RZ, R27 ;  /* 0x000000ffff1f7224 */ /* 0x000fe400078e001b */
[----:B------:R-:W-:-:S02]  /*2890*/  IMAD R10, R10, UR6, RZ ;  /* 0x000000060a0a7c24 */ /* 0x000fc4000f8e02ff */
[----:B------:R-:W-:-:S04]  /*28a0*/  IMAD.WIDE.U32 R30, R11, UR6, R30 ;  /* 0x000000060b1e7c25 */ /* 0x000fc8000f8e001e */
[----:B-1----:R-:W1:Y:S01]  /*28b0*/  @!P1 LDC.64 R8, c[0x0][0x210] ;  /* 0x00008400ff089b82 */ /* 0x002e620000000a00 */
[----:B------:R-:W-:Y:S01]  /*28c0*/  IMAD R10, R11, UR7, R10 ;  /* 0x000000070b0a7c24 */ /* 0x000fe2000f8e020a */
[----:B------:R3:W-:Y:S03]  /*28d0*/  @P1 STS.128 [R238+0x1000], RZ ;  /* 0x001000ffee001388 */ /* 0x0007e60000000c00 */
[----:B------:R-:W-:-:S03]  /*28e0*/  IMAD.IADD R12, R31, 0x1, R10 ;  /* 0x000000011f0c7824 */ /* 0x000fc600078e020a */
[----:B------:R-:W2:Y:S01]  /*28f0*/  @!P4 LDC.64 R10, c[0x0][0x210] ;  /* 0x00008400ff0acb82 */ /* 0x000ea20000000a00 */
[----:B-1----:R-:W-:-:S04]  /*2900*/  @!P1 LEA R32, P3, R30, R8, 0x1 ;  /* 0x000000081e209211 */ /* 0x002fc800078608ff */
[----:B------:R-:W-:Y:S02]  /*2910*/  @!P1 LEA.HI.X R33, R30, R9, R12, 0x1, P3 ;  /* 0x000000091e219211 */ /* 0x000fe400018f0c0c */
[----:B------:R-:W-:-:S03]  /*2920*/  ISETP.GE.AND P3, PT, R236, UR23, PT ;  /* 0x00000017ec007c0c */ /* 0x000fc6000bf66270 */
[----:B------:R-:W-:Y:S01]  /*2930*/  @!PT LDS RZ, [RZ] ;  /* 0x00000000fffff984 */ /* 0x000fe20000000800 */
[----:B------:R-:W-:Y:S01]  /*2940*/  @!PT LDS RZ, [RZ] ;  /* 0x00000000fffff984 */ /* 0x000fe20000000800 */
[----:B------:R-:W-:Y:S01]  /*2950*/  @!PT LDS RZ, [RZ] ;  /* 0x00000000fffff984 */ /* 0x000fe20000000800 */
[----:B------:R3:W-:Y:S01]  /*2960*/  @!P1 LDGSTS.E.BYPASS.LTC128B.128 [R238+0x1000], desc[UR20][R32.64] ;  /* 0x0100000020ee9fae */ /* 0x0007e2000b901d54 */
[----:B--2---:R-:W-:-:S03]  /*2970*/  @!P4 LEA R10, P1, R30, R10, 0x1 ;  /* 0x0000000a1e0ac211 */ /* 0x004fc600078208ff */
[----:B------:R3:W-:Y:S01]  /*2980*/  @P4 STS.128 [R238+0x3000], RZ ;  /* 0x003000ffee004388 */ /* 0x0007e20000000c00 */
[----:B------:R-:W-:-:S05]  /*2990*/  @!P4 LEA.HI.X R11, R30, R11, R12, 0x1, P1 ;  /* 0x0000000b1e0bc211 */ /* 0x000fca00008f0c0c */
[----:B------:R-:W1:Y:S01]  /*29a0*/  @!P3 LDC.64 R8, c[0x0][0x210] ;  /* 0x00008400ff08bb82 */ /* 0x000e620000000a00 */
[----:B------:R-:W-:Y:S01]  /*29b0*/  @!PT LDS RZ, [RZ] ;  /* 0x00000000fffff984 */ /* 0x000fe20000000800 */
[----:B------:R-:W-:Y:S01]  /*29c0*/  @!PT LDS RZ, [RZ] ;  /* 0x00000000fffff984 */ /* 0x000fe20000000800 */
[----:B------:R-:W-:Y:S01]  /*29d0*/  @!PT LDS RZ, [RZ] ;  /* 0x00000000fffff984 */ /* 0x000fe20000000800 */
[----:B------:R3:W-:Y:S04]  /*29e0*/  @!P4 LDGSTS.E.BYPASS.LTC128B.128 [R238+0x3000], desc[UR20][R10.64+0x80] ;  /* 0x030000800aeecfae */ /* 0x0007e8000b901d54 */
        /* <DEDUP_REMOVED lines=11> */
[----:B---3--:R-:W-:-:S04]  /*2aa0*/  LEA R8, P1, R30, UR6, 0x1 ;  /* 0x000000061e087c11 */ /* 0x008fc8000f8208ff */
[----:B------:R-:W-:-:S05]  /*2ab0*/  LEA.HI.X R9, R30, UR7, R12, 0x1, P1 ;  /* 0x000000071e097c11 */ /* 0x000fca00088f0c0c */
[----:B------:R-:W-:Y:S01]  /*2ac0*/  @!PT LDS RZ, [RZ] ;  /* 0x00000000fffff984 */ /* 0x000fe20000000800 */
[----:B------:R-:W-:Y:S01]  /*2ad0*/  @!PT LDS RZ, [RZ] ;  /* 0x00000000fffff984 */ /* 0x000fe20000000800 */
[----:B------:R-:W-:Y:S01]  /*2ae0*/  @!PT LDS RZ, [RZ] ;  /* 0x00000000fffff984 */ /* 0x000fe20000000800 */
[----:B------:R4:W-:Y:S04]  /*2af0*/  LDGSTS.E.BYPASS.LTC128B.128 [R238+0x7000], desc[UR20][R8.64+0x180] ;  /* 0x0700018008ee7fae */ /* 0x0009e8000b901d54 */
.L_x_730:
[----:B------:R-:W-:Y:S05]  /*2b00*/  BSYNC B0 ;  /* 0x0000000000007941 */ /* 0x000fea0003800000 */
.L_x_729:
[----:B------:R-:W-:Y:S04]  /*2b10*/  BSSY B0, `(.L_x_731) ;  /* 0x0000031000007945 */ /* 0x000fe80003800000 */
[----:B------:R-:W-:Y:S05]  /*2b20*/  @P5 BRA `(.L_x_732) ;  /* 0x0000000000bc5947 */ /* 0x000fea0003800000 */
[----:B------:R-:W-:Y:S01]  /*2b30*/  ULDC UR23, c[0x0][0x2d0] ;  /* 0x0000b40000177ab9 */ /* 0x000fe20000000800 */
[----:B------:R-:W-:Y:S01]  /*2b40*/  IADD3 R25, P1, R28, 0x30, RZ ;  /* 0x000000301c197810 */ /* 0x000fe20007f3e0ff */
[----:B------:R-:W-:Y:S01]  /*2b50*/  ULDC.64 UR6, c[0x0][0x240] ;  /* 0x0000900000067ab9 */ /* 0x000fe20000000a00 */
[----:B------:R-:W-:Y:S01]  /*2b60*/  ISETP.GE.AND P3, PT, R240, UR23, PT ;  /* 0x00000017f0007c0c */ /* 0x000fe2000bf66270 */
[----:B------:R-:W-:Y:S01]  /*2b70*/  IMAD.MOV.U32 R28, RZ, RZ, R24 ;  /* 0x000000ffff1c7224 */ /* 0x000fe200078e0018 */
[----:B------:R-:W-:Y:S01]  /*2b80*/  ISETP.GE.AND P5, PT, R237, UR23, PT ;  /* 0x00000017ed007c0c */ /* 0x000fe2000bfa6270 */
[----:B------:R-:W-:Y:S01]  /*2b90*/  IMAD.X R26, RZ, RZ, R29, P1 ;  /* 0x000000ffff1a7224 */ /* 0x000fe200008e061d */
[----:B------:R-:W-:Y:S01]  /*2ba0*/  ISETP.GE.AND P4, PT, R236, UR23, PT ;  /* 0x00000017ec007c0c */ /* 0x000fe2000bf86270 */
[----:B------:R-:W-:Y:S02]  /*2bb0*/  IMAD.MOV.U32 R29, RZ, RZ, R27 ;  /* 0x000000ffff1d7224 */ /* 0x000fe400078e001b */
[----:B------:R-:W-:-:S02]  /*2bc0*/  IMAD R26, R26, UR6, RZ ;  /* 0x000000061a1a7c24 */ /* 0x000fc4000f8e02ff */
[----:B------:R-:W-:-:S04]  /*2bd0*/  IMAD.WIDE.U32 R28, R25, UR6, R28 ;  /* 0x00000006191c7c25 */ /* 0x000fc8000f8e001c */
[----:B------:R-:W5:Y:S01]  /*2be0*/  @!P3 LDC.64 R12, c[0x0][0x210] ;  /* 0x00008400ff0cbb82 */ /* 0x000f620000000a00 */
[----:B------:R-:W-:Y:S01]  /*2bf0*/  IMAD R26, R25, UR7, R26 ;  /* 0x00000007191a7c24 */ /* 0x000fe2000f8e021a */
[----:B------:R5:W-:Y:S03]  /*2c00*/  @P3 STS.128 [R238+0x1800], RZ ;  /* 0x001800ffee003388 */ /* 0x000be60000000c00 */
[----:B------:R-:W-:-:S03]  /*2c10*/  IMAD.IADD R26, R29, 0x1, R26 ;  /* 0x000000011d1a7824 */ /* 0x000fc600078e021a */
[----:B---3--:R-:W3:Y:S08]  /*2c20*/  @!P5 LDC.64 R10, c[0x0][0x210] ;  /* 0x00008400ff0adb82 */ /* 0x008ef00000000a00 */
[----:B-12-4-:R-:W1:Y:S01]  /*2c30*/  @!P4 LDC.64 R8, c[0x0][0x210] ;  /* 0x00008400ff08cb82 */ /* 0x016e620000000a00 */
[----:B-----5:R-:W-:-:S04]  /*2c40*/  @!P3 LEA R12, P1, R28, R12, 0x1 ;  /* 0x0000000c1c0cb211 */ /* 0x020fc800078208ff */
[C---:B------:R-:W-:Y:S02]  /*2c50*/  @!P3 LEA.HI.X R13, R28.reuse, R13, R26, 0x1, P1 ;  /* 0x0000000d1c0db211 */ /* 0x040fe400008f0c1a */
[----:B---3--:R-:W-:-:S03]  /*2c60*/  @!P5 LEA R10, P1, R28, R10, 0x1 ;  /* 0x0000000a1c0ad211 */ /* 0x008fc600078208ff */
[----:B------:R-:W-:Y:S01]  /*2c70*/  @!PT LDS RZ, [RZ] ;  /* 0x00000000fffff984 */ /* 0x000fe20000000800 */
[----:B------:R-:W-:Y:S01]  /*2c80*/  @!PT LDS RZ, [RZ] ;  /* 0x00000000fffff984 */ /* 0x000fe20000000800 */
[----:B------:R-:W-:Y:S01]  /*2c90*/  @!PT LDS RZ, [RZ] ;  /* 0x00000000fffff984 */ /* 0x000fe20000000800 */
[----:B------:R2:W-:Y:S01]  /*2ca0*/  @!P3 LDGSTS.E.BYPASS.LTC128B.128 [R238+0x1800], desc[UR20][R12.64] ;  /* 0x018000000ceebfae */ /* 0x0005e2000b901d54 */
[----:B------:R-:W-:-:S03]  /*2cb0*/  @!P5 LEA.HI.X R11, R28, R11, R26, 0x1, P1 ;  /* 0x0000000b1c0bd211 */ /* 0x000fc600008f0c1a */
[----:B------:R2:W-:Y:S01]  /*2cc0*/  @P5 STS.128 [R238+0x3800], RZ ;  /* 0x003800ffee005388 */ /* 0x0005e20000000c00 */
[----:B------:R-:W-:Y:S02]  /*2cd0*/  ISETP.GE.AND P1, PT, R235, UR23, PT ;  /* 0x00000017eb007c0c */ /* 0x000fe4000bf26270 */
[C---:B-1----:R-:W-:Y:S01]  /*2ce0*/  @!P4 LEA R8, P3, R28.reuse, R8, 0x1 ;  /* 0x000000081c08c211 */ /* 0x042fe200078608ff */
[----:B------:R-:W-:Y:S01]  /*2cf0*/  @!PT LDS RZ, [RZ] ;  /* 0x00000000fffff984 */ /* 0x000fe20000000800 */
[----:B------:R-:W-:Y:S01]  /*2d00*/  @!PT LDS RZ, [RZ] ;  /* 0x00000000fffff984 */ /* 0x000fe20000000800 */
[----:B------:R-:W-:Y:S01]  /*2d10*/  @!PT LDS RZ, [RZ] ;  /* 0x00000000fffff984 */ /* 0x000fe20000000800 */
[----:B------:R2:W-:Y:S03]  /*2d20*/  @!P5 LDGSTS.E.BYPASS.LTC128B.128 [R238+0x3800], desc[UR20][R10.64+0x80] ;  /* 0x038000800aeedfae */ /* 0x0005e6000b901d54 */
[----:B------:R-:W-:Y:S01]  /*2d30*/  @!P4 LEA.HI.X R9, R28, R9, R26, 0x1, P3 ;  /* 0x000000091c09c211 */ /* 0x000fe200018f0c1a */
        /* <DEDUP_REMOVED lines=14> */
.L_x_732:
[----:B------:R-:W-:Y:S05]  /*2e20*/  BSYNC B0 ;  /* 0x0000000000007941 */ /* 0x000fea0003800000 */
.L_x_731:
[----:B------:R-:W-:Y:S04]  /*2e30*/  BSSY B0, `(.L_x_733) ;  /* 0x0000028000007945 */ /* 0x000fe80003800000 */
[----:B------:R-:W-:Y:S05]  /*2e40*/  @P6 BRA `(.L_x_734) ;  /* 0x0000000000986947 */ /* 0x000fea0003800000 */
[----:B------:R-:W-:Y:S02]  /*2e50*/  ULDC UR6, c[0x0][0x2d0] ;  /* 0x0000b40000067ab9 */ /* 0x000fe40000000800 */
[----:B------:R-:W-:Y:S02]  /*2e60*/  ISETP.GE.AND P5, PT, R237, UR6, PT ;  /* 0x00000006ed007c0c */ /* 0x000fe4000bfa6270 */
[----:B------:R-:W-:Y:S02]  /*2e70*/  ISETP.GE.AND P6, PT, R240, UR6, PT ;  /* 0x00000006f0007c0c */ /* 0x000fe4000bfc6270 */
[----:B------:R-:W-:-:S09]  /*2e80*/  ISETP.GE.AND P4, PT, R236, UR6, PT ;  /* 0x00000006ec007c0c */ /* 0x000fd2000bf86270 */
[----:B--23--:R-:W2:Y:S02]  /*2e90*/  @!P5 LDC.64 R10, c[0x0][0x218] ;  /* 0x00008600ff0adb82 */ /* 0x00cea40000000a00 */
[----:B------:R3:W-:Y:S06]  /*2ea0*/  @P6 STS.128 [R238+0x8000], RZ ;  /* 0x008000ffee006388 */ /* 0x0007ec0000000c00 */
[----:B------:R-:W5:Y:S08]  /*2eb0*/  @!P6 LDC.64 R12, c[0x0][0x218] ;  /* 0x00008600ff0ceb82 */ /* 0x000f700000000a00 */
[----:B-1--4-:R-:W1:Y:S01]  /*2ec0*/  @!P4 LDC.64 R8, c[0x0][0x218] ;  /* 0x00008600ff08cb82 */ /* 0x012e620000000a00 */
[----:B--2---:R-:W-:-:S04]  /*2ed0*/  @!P5 LEA R10, P1, R165, R10, 0x1 ;  /* 0x0000000aa50ad211 */ /* 0x004fc800078208ff */
[----:B------:R-:W-:Y:S02]  /*2ee0*/  @!P5 LEA.HI.X R11, R165, R11, R166, 0x1, P1 ;  /* 0x0000000ba50bd211 */ /* 0x000fe400008f0ca6 */
[----:B------:R-:W-:Y:S02]  /*2ef0*/  ISETP.GE.AND P1, PT, R235, UR6, PT ;  /* 0x00000006eb007c0c */ /* 0x000fe4000bf26270 */
[----:B-----5:R-:W-:-:S04]  /*2f00*/  @!P6 LEA R12, P3, R165, R12, 0x1 ;  /* 0x0000000ca50ce211 */ /* 0x020fc800078608ff */
[C---:B------:R-:W-:Y:S02]  /*2f10*/  @!P6 LEA.HI.X R13, R165.reuse, R13, R166, 0x1, P3 ;  /* 0x0000000da50de211 */ /* 0x040fe400018f0ca6 */
[----:B-1----:R-:W-:-:S03]  /*2f20*/  @!P4 LEA R8, P3, R165, R8, 0x1 ;  /* 0x00000008a508c211 */ /* 0x002fc600078608ff */
[----:B------:R-:W-:Y:S01]  /*2f30*/  @!PT LDS RZ, [RZ] ;  /* 0x00000000fffff984 */ /* 0x000fe20000000800 */
[----:B------:R-:W-:Y:S01]  /*2f40*/  @!PT LDS RZ, [RZ] ;  /* 0x00000000fffff984 */ /* 0x000fe20000000800 */
[----:B------:R-:W-:Y:S01]  /*2f50*/  @!PT LDS RZ, [RZ] ;  /* 0x00000000fffff984 */ /* 0x000fe20000000800 */
[----:B------:R3:W-:Y:S01]  /*2f60*/  @!P6 LDGSTS.E.BYPASS.LTC128B.128 [R238+0x8000], desc[UR20][R12.64] ;  /* 0x080000000ceeefae */ /* 0x0007e2000b901d54 */
        /* <DEDUP_REMOVED lines=20> */
.L_x_734:
[----:B------:R-:W-:Y:S05]  /*30b0*/  BSYNC B0 ;  /* 0x0000000000007941 */ /* 0x000fea0003800000 */
.L_x_733:
[----:B------:R-:W-:Y:S01]  /*30c0*/  ISETP.GE.AND P1, PT, R0, UR16, PT ;  /* 0x0000001000007c0c */ /* 0x000fe2000bf26270 */
[----:B------:R-:W-:Y:S01]  /*30d0*/  IMAD.SHL.U32 R20, R20, 0x40, RZ ;  /* 0x0000004014147824 */ /* 0x000fe200078e00ff */
[----:B------:R-:W-:Y:S01]  /*30e0*/  USHF.L.U32 UR23, UR10, 0x4, URZ ;  /* 0x000000040a177899 */ /* 0x000fe2000800063f */
[----:B-1234-:R-:W-:Y:S01]  /*30f0*/  IMAD.SHL.U32 R9, R233, 0x8, RZ ;  /* 0x00000008e9097824 */ /* 0x01efe200078e00ff */
[----:B------:R-:W-:Y:S01]  /*3100*/  BSSY B0, `(.L_x_735) ;  /* 0x0000031000007945 */ /* 0x000fe20003800000 */
[----:B------:R-:W-:Y:S01]  /*3110*/  IMAD.IADD R25, R19, 0x1, R21 ;  /* 0x0000000113197824 */ /* 0x000fe200078e0215 */
[----:B------:R-:W-:Y:S01]  /*3120*/  LOP3.LUT R20, R20, 0x1c0, RZ, 0xc0, !PT ;  /* 0x000001c014147812 */ /* 0x000fe200078ec0ff */
[----:B------:R-:W-:Y:S01]  /*3130*/  IMAD.SHL.U32 R22, R22, 0x8, RZ ;  /* 0x0000000816167824 */ /* 0x000fe200078e00ff */
[----:B------:R-:W-:Y:S01]  /*3140*/  ISETP.GE.AND P5, PT, R6, UR16, PT ;  /* 0x0000001006007c0c */ /* 0x000fe2000bfa6270 */
[----:B------:R-:W-:Y:S01]  /*3150*/  IMAD.SHL.U32 R23, R2, 0x40, RZ ;  /* 0x0000004002177824 */ /* 0x000fe200078e00ff */
[----:B------:R-:W-:-:S02]  /*3160*/  ISETP.GE.AND P6, PT, R4, UR16, PT ;  /* 0x0000001004007c0c */ /* 0x000fc4000bfc6270 */
[----:B------:R-:W-:Y:S01]  /*3170*/  LOP3.LUT R21, R20, 0x8, R9, 0xf8, !PT ;  /* 0x0000000814157812 */ /* 0x000fe200078ef809 */
[----:B------:R-:W-:Y:S10]  /*3180*/  @P1 BRA `(.L_x_736) ;  /* 0x0000000000a01947 */ /* 0x000ff40003800000 */
[----:B------:R-:W-:Y:S01]  /*3190*/  ULDC UR6, c[0x0][0x2d0] ;  /* 0x0000b40000067ab9 */ /* 0x000fe20000000800 */
[----:B------:R-:W-:Y:S02]  /*31a0*/  IADD3 R13, P3, R165, UR23, RZ ;  /* 0x00000017a50d7c10 */ /* 0x000fe4000ff7e0ff */
[----:B------:R-:W-:Y:S02]  /*31b0*/  ISETP.GE.AND P1, PT, R240, UR6, PT ;  /* 0x00000006f0007c0c */ /* 0x000fe4000bf26270 */
[----:B------:R-:W-:Y:S02]  /*31c0*/  IADD3.X R12, R166, UR13, RZ, P3, !PT ;  /* 0x0000000da60c7c10 */ /* 0x000fe40009ffe4ff */
[----:B------:R-:W-:-:S09]  /*31d0*/  ISETP.GE.AND P4, PT, R237, UR6, PT ;  /* 0x00000006ed007c0c */ /* 0x000fd2000bf86270 */
[----:B------:R-:W1:Y:S01]  /*31e0*/  @!P1 LDC.64 R8, c[0x0][0x218] ;  /* 0x00008600ff089b82 */ /* 0x000e620000000a00 */
[----:B------:R2:W-:Y:S07]  /*31f0*/  @P1 STS.128 [R238+0x8800], RZ ;  /* 0x008800ffee001388 */ /* 0x0005ee0000000c00 */
[----:B------:R-:W3:Y:S01]  /*3200*/  @!P4 LDC.64 R10, c[0x0][0x218] ;  /* 0x00008600ff0acb82 */ /* 0x000ee20000000a00 */
[----:B-1----:R-:W-:-:S04]  /*3210*/  @!P1 LEA R26, P3, R13, R8, 0x1 ;  /* 0x000000080d1a9211 */ /* 0x002fc800078608ff */
[----:B------:R-:W-:Y:S02]  /*3220*/  @!P1 LEA.HI.X R27, R13, R9, R12, 0x1, P3 ;  /* 0x000000090d1b9211 */ /* 0x000fe400018f0c0c */
[----:B------:R-:W-:-:S03]  /*3230*/  ISETP.GE.AND P3, PT, R236, UR6, PT ;  /* 0x00000006ec007c0c */ /* 0x000fc6000bf66270 */
[----:B------:R-:W-:Y:S01]  /*3240*/  @!PT LDS RZ, [RZ] ;  /* 0x00000000fffff984 */ /* 0x000fe20000000800 */
[----:B------:R-:W-:Y:S01]  /*3250*/  @!PT LDS RZ, [RZ] ;  /* 0x00000000fffff984 */ /* 0x000fe20000000800 */
[----:B------:R-:W-:Y:S01]  /*3260*/  @!PT LDS RZ, [RZ] ;  /* 0x00000000fffff984 */ /* 0x000fe20000000800 */
[----:B------:R2:W-:Y:S01]  /*3270*/  @!P1 LDGSTS.E.BYPASS.LTC128B.128 [R238+0x8800], desc[UR20][R26.64] ;  /* 0x088000001aee9fae */ /* 0x0005e2000b901d54 */
[----:B---3--:R-:W-:-:S03]  /*3280*/  @!P4 LEA R10, P1, R13, R10, 0x1 ;  /* 0x0000000a0d0ac211 */ /* 0x008fc600078208ff */
        /* <DEDUP_REMOVED lines=24> */
.L_x_736:
[----:B------:R-:W-:Y:S05]  /*3410*/  BSYNC B0 ;  /* 0x0000000000007941 */ /* 0x000fea0003800000 */
.L_x_735:
[----:B------:R-:W-:Y:S04]  /*3420*/  BSSY B0, `(.L_x_737) ;  /* 0x000002c000007945 */ /* 0x000fe80003800000 */
[----:B------:R-:W-:Y:S05]  /*3430*/  @P5 BRA `(.L_x_738) ;  /* 0x0000000000a85947 */ /* 0x000fea0003800000 */
[----:B------:R-:W-:Y:S01]  /*3440*/  ULDC UR6, c[0x0][0x2d0] ;  /* 0x0000b40000067ab9 */ /* 0x000fe20000000800 */
[----:B--2---:R-:W-:Y:S01]  /*3450*/  IMAD.U32 R26, RZ, RZ, UR10 ;  /* 0x0000000aff1a7e24 */ /* 0x004fe2000f8e00ff */
[----:B------:R-:W-:Y:S01]  /*3460*/  ISETP.GE.AND P3, PT, R240, UR6, PT ;  /* 0x00000006f0007c0c */ /* 0x000fe2000bf66270 */
[----:B------:R-:W-:Y:S01]  /*3470*/  IMAD.U32 R27, RZ, RZ, UR11 ;  /* 0x0000000bff1b7e24 */ /* 0x000fe2000f8e00ff */
[----:B------:R-:W-:Y:S02]  /*3480*/  ISETP.GE.AND P5, PT, R237, UR6, PT ;  /* 0x00000006ed007c0c */ /* 0x000fe4000bfa6270 */
[----:B------:R-:W-:Y:S02]  /*3490*/  ISETP.GE.AND P4, PT, R236, UR6, PT ;  /* 0x00000006ec007c0c */ /* 0x000fe4000bf86270 */
[----:B------:R-:W-:-:S04]  /*34a0*/  LEA R28, P1, R26, R165, 0x5 ;  /* 0x000000a51a1c7211 */ /* 0x000fc800078228ff */
[----:B------:R-:W-:-:S03]  /*34b0*/  LEA.HI.X R27, R26, R166, R27, 0x5, P1 ;  /* 0x000000a61a1b7211 */ /* 0x000fc600008f2c1b */
[----:B------:R-:W2:Y:S01]  /*34c0*/  @!P3 LDC.64 R12, c[0x0][0x218] ;  /* 0x00008600ff0cbb82 */ /* 0x000ea20000000a00 */
[----:B------:R3:W-:Y:S07]  /*34d0*/  @P3 STS.128 [R238+0x9000], RZ ;  /* 0x009000ffee003388 */ /* 0x0007ee0000000c00 */
[----:B------:R-:W4:Y:S08]  /*34e0*/  @!P5 LDC.64 R10, c[0x0][0x218] ;  /* 0x00008600ff0adb82 */ /* 0x000f300000000a00 */
[----:B-1----:R-:W1:Y:S01]  /*34f0*/  @!P4 LDC.64 R8, c[0x0][0x218] ;  /* 0x00008600ff08cb82 */ /* 0x002e620000000a00 */
[----:B--2---:R-:W-:-:S04]  /*3500*/  @!P3 LEA R12, P1, R28, R12, 0x1 ;  /* 0x0000000c1c0cb211 */ /* 0x004fc800078208ff */
[C---:B------:R-:W-:Y:S02]  /*3510*/  @!P3 LEA.HI.X R13, R28.reuse, R13, R27, 0x1, P1 ;  /* 0x0000000d1c0db211 */ /* 0x040fe400008f0c1b */
[----:B----4-:R-:W-:-:S03]  /*3520*/  @!P5 LEA R10, P1, R28, R10, 0x1 ;  /* 0x0000000a1c0ad211 */ /* 0x010fc600078208ff */
        /* <DEDUP_REMOVED lines=27> */
.L_x_738:
[----:B------:R-:W-:Y:S05]  /*36e0*/  BSYNC B0 ;  /* 0x0000000000007941 */ /* 0x000fea0003800000 */
.L_x_737:
[----:B------:R-:W-:Y:S04]  /*36f0*/  BSSY B0, `(.L_x_739) ;  /* 0x000002e000007945 */ /* 0x000fe80003800000 */
[----:B------:R-:W-:Y:S05]  /*3700*/  @P6 BRA `(.L_x_740) ;  /* 0x0000000000b06947 */ /* 0x000fea0003800000 */
[----:B------:R-:W-:Y:S01]  /*3710*/  ULDC UR6, c[0x0][0x2d0] ;  /* 0x0000b40000067ab9 */ /* 0x000fe20000000800 */
[----:B--2---:R-:W-:Y:S01]  /*3720*/  IMAD.U32 R26, RZ, RZ, UR10 ;  /* 0x0000000aff1a7e24 */ /* 0x004fe2000f8e00ff */
[----:B------:R-:W-:Y:S01]  /*3730*/  ISETP.GE.AND P5, PT, R237, UR6, PT ;  /* 0x00000006ed007c0c */ /* 0x000fe2000bfa6270 */
[----:B------:R-:W-:Y:S01]  /*3740*/  IMAD.MOV.U32 R28, RZ, RZ, R165 ;  /* 0x000000ffff1c7224 */ /* 0x000fe200078e00a5 */
[----:B------:R-:W-:Y:S01]  /*3750*/  ISETP.GE.AND P6, PT, R240, UR6, PT ;  /* 0x00000006f0007c0c */ /* 0x000fe2000bfc6270 */
[----:B------:R-:W-:Y:S01]  /*3760*/  IMAD.MOV.U32 R29, RZ, RZ, R166 ;  /* 0x000000ffff1d7224 */ /* 0x000fe200078e00a6 */
[----:B------:R-:W-:Y:S01]  /*3770*/  ISETP.GE.AND P4, PT, R236, UR6, PT ;  /* 0x00000006ec007c0c */ /* 0x000fe2000bf86270 */
[----:B------:R-:W-:Y:S01]  /*3780*/  UIMAD UR7, UR11, 0x30, URZ ;  /* 0x000000300b0778a4 */ /* 0x000fe2000f8e023f */
[----:B------:R-:W-:-:S05]  /*3790*/  IMAD.WIDE.U32 R28, R26, 0x30, R28 ;  /* 0x000000301a1c7825 */ /* 0x000fca00078e001c */
[----:B------:R-:W-:Y:S02]  /*37a0*/  VIADD R26, R29, UR7 ;  /* 0x000000071d1a7c36 */ /* 0x000fe40008000000 */
[----:B---3--:R-:W2:Y:S02]  /*37b0*/  @!P5 LDC.64 R10, c[0x0][0x218] ;  /* 0x00008600ff0adb82 */ /* 0x008ea40000000a00 */
[----:B------:R3:W-:Y:S06]  /*37c0*/  @P6 STS.128 [R238+0x9800], RZ ;  /* 0x009800ffee006388 */ /* 0x0007ec0000000c00 */
[----:B------:R-:W5:Y:S08]  /*37d0*/  @!P6 LDC.64 R12, c[0x0][0x218] ;  /* 0x00008600ff0ceb82 */ /* 0x000f700000000a00 */
[----:B-1--4-:R-:W1:Y:S01]  /*37e0*/  @!P4 LDC.64 R8, c[0x0][0x218] ;  /* 0x00008600ff08cb82 */ /* 0x012e620000000a00 */
[----:B--2---:R-:W-:-:S04]  /*37f0*/  @!P5 LEA R10, P1, R28, R10, 0x1 ;  /* 0x0000000a1c0ad211 */ /* 0x004fc800078208ff */
[C---:B------:R-:W-:Y:S02]  /*3800*/  @!P5 LEA.HI.X R11, R28.reuse, R11, R26, 0x1, P1 ;  /* 0x0000000b1c0bd211 */ /* 0x040fe400008f0c1a */
        /* <DEDUP_REMOVED lines=28> */
.L_x_740:
[----:B------:R-:W-:Y:S05]  /*39d0*/  BSYNC B0 ;  /* 0x0000000000007941 */ /* 0x000fea0003800000 */
.L_x_739:
[----:B------:R-:W0:Y:S01]  /*39e0*/  LDGDEPBAR ;  /* 0x00000000000079af */ /* 0x000e220000000000 */
[----:B------:R-:W-:Y:S01]  /*39f0*/  LOP3.LUT R23, R23, 0x1c0, RZ, 0xc0, !PT ;  /* 0x000001c017177812 */ /* 0x000fe200078ec0ff */
[----:B------:R-:W-:Y:S01]  /*3a00*/  IMAD.MOV.U32 R24, RZ, RZ, R18 ;  /* 0x000000ffff187224 */ /* 0x000fe200078e0012 */
[----:B------:R-:W-:Y:S01]  /*3a10*/  SHF.R.U32.HI R20, RZ, 0x3, R20 ;  /* 0x00000003ff147819 */ /* 0x000fe20000011614 */
[----:B------:R-:W-:Y:S01]  /*3a20*/  IMAD.SHL.U32 R17, R17, 0x40, RZ ;  /* 0x0000004011117824 */ /* 0x000fe200078e00ff */
[----:B------:R-:W-:Y:S01]  /*3a30*/  ISETP.GE.AND P1, PT, R0, UR16, PT ;  /* 0x0000001000007c0c */ /* 0x000fe2000bf26270 */
[----:B------:R-:W-:Y:S01]  /*3a40*/  IMAD.WIDE.U32 R24, R15, UR8, R24 ;  /* 0x000000080f187c25 */ /* 0x000fe2000f8e0018 */
[----:B------:R-:W-:Y:S01]  /*3a50*/  LOP3.LUT R22, R23, 0x8, R22, 0xf8, !PT ;  /* 0x0000000817167812 */ /* 0x000fe200078ef816 */
[----:B------:R-:W-:Y:S01]  /*3a60*/  ULDC.64 UR6, c[0x0][0x220] ;  /* 0x0000880000067ab9 */ /* 0x000fe20000000a00 */
[----:B------:R-:W-:Y:S01]  /*3a70*/  LOP3.LUT R0, R21, R20, RZ, 0x3c, !PT ;  /* 0x0000001415007212 */ /* 0x000fe200078e3cff */
[----:B------:R-:W-:Y:S01]  /*3a80*/  IMAD.IADD R15, R25, 0x1, R14 ;  /* 0x00000001190f7824 */ /* 0x000fe200078e020e */
[----:B------:R-:W-:Y:S01]  /*3a90*/  SHF.R.U32.HI R23, RZ, 0x3, R23 ;  /* 0x00000003ff177819 */ /* 0x000fe20000011617 */
[----:B------:R-:W-:Y:S01]  /*3aa0*/  BSSY B0, `(.L_x_741) ;  /* 0x000002d000007945 */ /* 0x000fe20003800000 */
[----:B------:R-:W-:-:S02]  /*3ab0*/  LEA.HI R16, R16, R3, RZ, 0x5 ;  /* 0x0000000310107211 */ /* 0x000fc400078f28ff */
[----:B------:R-:W-:Y:S02]  /*3ac0*/  LOP3.LUT R22, R22, R23, RZ, 0x3c, !PT ;  /* 0x0000001716167212 */ /* 0x000fe400078e3cff */
[----:B------:R-:W-:Y:S02]  /*3ad0*/  LOP3.LUT R0, R0, 0xfffffe00, R17, 0xf8, !PT ;  /* 0xfffffe0000007812 */ /* 0x000fe400078ef811 */
[----:B-1234-:R-:W-:Y:S01]  /*3ae0*/  SHF.R.S32.HI R9, RZ, 0x5, R16 ;  /* 0x00000005ff097819 */ /* 0x01efe20000011410 */
[----:B------:R-:W-:Y:S01]  /*3af0*/  IMAD R233, R233, 0x200, R22 ;  /* 0x00000200e9e97824 */ /* 0x000fe200078e0216 */
[----:B------:R-:W-:Y:S02]  /*3b00*/  LEA R250, P3, R24, UR6, 0x1 ;  /* 0x0000000618fa7c11 */ /* 0x000fe4000f8608ff */
[----:B------:R-:W-:Y:S01]  /*3b10*/  ISETP.GE.AND P5, PT, R6, UR16, PT ;  /* 0x0000001006007c0c */ /* 0x000fe2000bfa6270 */
[----:B------:R-:W-:-:S04]  /*3b20*/  DEPBAR.LE SB0, 0x0 ;  /* 0x000080000000791a */ /* 0x000fc80000000000 */
[----:B------:R-:W-:Y:S01]  /*3b30*/  BAR.SYNC.DEFER_BLOCKING 0x0 ;  /* 0x0000000000007b1d */ /* 0x000fe20000010000 */
[----:B------:R-:W-:Y:S01]  /*3b40*/  IMAD R234, R9, 0x400, R0 ;  /* 0x0000040009ea7824 */ /* 0x000fe200078e0200 */
[----:B------:R-:W-:-:S04]  /*3b50*/  LEA.HI.X R251, R24, UR7, R15, 0x1, P3 ;  /* 0x0000000718fb7c11 */ /* 0x000fc800098f0c0f */
[----:B------:R1:W-:Y:S04]  /*3b60*/  @P2 STS.128 [R238+0x10000], RZ ;  /* 0x010000ffee002388 */ /* 0x0003e80000000c00 */
[----:B------:R1:W-:Y:S04]  /*3b70*/  @P2 STS.128 [R238+0x12000], RZ ;  /* 0x012000ffee002388 */ /* 0x0003e80000000c00 */
[----:B------:R1:W-:Y:S04]  /*3b80*/  @P2 STS.128 [R238+0x14000], RZ ;  /* 0x014000ffee002388 */ /* 0x0003e80000000c00 */
[----:B------:R1:W-:Y:S01]  /*3b90*/  @P2 STS.128 [R238+0x16000], RZ ;  /* 0x016000ffee002388 */ /* 0x0003e20000000c00 */
[----:B------:R-:W-:Y:S05]  /*3ba0*/  @P2 BRA `(.L_x_742) ;  /* 0x0000000000702947 */ /* 0x000fea0003800000 */
[----:B------:R-:W-:Y:S02]  /*3bb0*/  ULDC UR24, c[0x0][0x2d0] ;  /* 0x0000b40000187ab9 */ /* 0x000fe40000000800 */
[----:B------:R-:W-:Y:S02]  /*3bc0*/  ISETP.GE.AND P4, PT, R237, UR24, PT ;  /* 0x00000018ed007c0c */ /* 0x000fe4000bf86270 */
[----:B------:R-:W-:Y:S02]  /*3bd0*/  ISETP.GE.AND P6, PT, R240, UR24, PT ;  /* 0x00000018f0007c0c */ /* 0x000fe4000bfc6270 */
[----:B------:R-:W-:Y:S02]  /*3be0*/  ISETP.GE.AND P3, PT, R236, UR24, PT ;  /* 0x00000018ec007c0c */ /* 0x000fe4000bf66270 */
[----:B------:R-:W-:-:S07]  /*3bf0*/  ISETP.GE.AND P2, PT, R235, UR24, PT ;  /* 0x00000018eb007c0c */ /* 0x000fce000bf46270 */
[----:B------:R-:W-:Y:S02]  /*3c00*/  @!P4 IMAD.MOV.U32 R8, RZ, RZ, R250 ;  /* 0x000000ffff08c224 */ /* 0x000fe400078e00fa */
[----:B------:R-:W-:Y:S01]  /*3c10*/  @!P4 IMAD.MOV.U32 R9, RZ, RZ, R251 ;  /* 0x000000ffff09c224 */ /* 0x000fe200078e00fb */
        /* <DEDUP_REMOVED lines=17> */
[----:B------:R-:W-:Y:S01]  /*3d30*/  @!PT LDS RZ, [RZ] ;  /* 0x00000000fffff984 */ /* 0x000fe20000000800 */
[----:B------:R-:W-:Y:S01]  /*3d40*/  @!PT LDS RZ, [RZ] ;  /* 0x00000000fffff984 */ /* 0x000fe20000000800 */
[----:B------:R-:W-:Y:S01]  /*3d50*/  @!PT LDS RZ, [RZ] ;  /* 0x00000000fffff984 */ /* 0x000fe20000000800 */
[----:B------:R3:W-:Y:S02]  /*3d60*/  LDGSTS.E.BYPASS.LTC128B.128 [R238+0x16000], desc[UR20][R250.64+0x180] ;  /* 0x16000180faee7fae */ /* 0x0007e4000b901d54 */
.L_x_742:
[----:B------:R-:W-:Y:S05]  /*3d70*/  BSYNC B0 ;  /* 0x0000000000007941 */ /* 0x000fea0003800000 */
.L_x_741:
[----:B------:R4:W-:Y:S01]  /*3d80*/  @P1 STS.128 [R238+0x10800], RZ ;  /* 0x010800ffee001388 */ /* 0x0009e20000000c00 */
[----:B------:R-:W-:Y:S01]  /*3d90*/  USHF.L.U32 UR24, UR8, 0x4, URZ ;  /* 0x0000000408187899 */ /* 0x000fe2000800063f */
[----:B------:R-:W-:Y:S01]  /*3da0*/  BSSY B0, `(.L_x_743) ;  /* 0x000002f000007945 */ /* 0x000fe20003800000 */
[----:B------:R-:W-:Y:S01]  /*3db0*/  ISETP.GE.AND P6, PT, R4, UR16, PT ;  /* 0x0000001004007c0c */ /* 0x000fe2000bfc6270 */
[----:B------:R4:W-:Y:S01]  /*3dc0*/  @P1 STS.128 [R238+0x12800], RZ ;  /* 0x012800ffee001388 */ /* 0x0009e20000000c00 */
[----:B------:R-:W-:Y:S02]  /*3dd0*/  LEA R233, R233, UR4, 0x1 ;  /* 0x00000004e9e97c11 */ /* 0x000fe4000f8e08ff */
[----:B------:R-:W-:Y:S01]  /*3de0*/  LEA R234, R234, UR4, 0x1 ;  /* 0x00000004eaea7c11 */ /* 0x000fe2000f8e08ff */
[----:B------:R4:W-:Y:S04]  /*3df0*/  @P1 STS.128 [R238+0x14800], RZ ;  /* 0x014800ffee001388 */ /* 0x0009e80000000c00 */
[----:B------:R4:W-:Y:S01]  /*3e00*/  @P1 STS.128 [R238+0x16800], RZ ;  /* 0x016800ffee001388 */ /* 0x0009e20000000c00 */
[----:B------:R-:W-:Y:S05]  /*3e10*/  @P1 BRA `(.L_x_744) ;  /* 0x00000000009c1947 */ /* 0x000fea0003800000 */
[----:B------:R-:W-:Y:S01]  /*3e20*/  ULDC UR25, c[0x0][0x2d0] ;  /* 0x0000b40000197ab9 */ /* 0x000fe20000000800 */
[----:B--2---:R-:W-:Y:S01]  /*3e30*/  IMAD.U32 R9, RZ, RZ, UR24 ;  /* 0x00000018ff097e24 */ /* 0x004fe2000f8e00ff */
[----:B------:R-:W-:Y:S01]  /*3e40*/  ISETP.GE.AND P1, PT, R240, UR25, PT ;  /* 0x00000019f0007c0c */ /* 0x000fe2000bf26270 */
[----:B------:R-:W-:Y:S01]  /*3e50*/  IMAD.U32 R6, RZ, RZ, UR24 ;  /* 0x00000018ff067e24 */ /* 0x000fe2000f8e00ff */
[----:B------:R-:W-:Y:S01]  /*3e60*/  ISETP.GE.AND P4, PT, R237, UR25, PT ;  /* 0x00000019ed007c0c */ /* 0x000fe2000bf86270 */
[----:B------:R-:W-:Y:S01]  /*3e70*/  IMAD.U32 R4, RZ, RZ, UR12 ;  /* 0x0000000cff047e24 */ /* 0x000fe2000f8e00ff */
[----:B------:R-:W-:-:S09]  /*3e80*/  ISETP.GE.AND P3, PT, R236, UR25, PT ;  /* 0x00000019ec007c0c */ /* 0x000fd2000bf66270 */
[----:B------:R-:W-:Y:S01]  /*3e90*/  @!P1 LEA R16, P2, R9, R250, 0x1 ;  /* 0x000000fa09109211 */ /* 0x000fe200078408ff */
[----:B------:R2:W-:Y:S03]  /*3ea0*/  @P1 STS.128 [R238+0x10800], RZ ;  /* 0x010800ffee001388 */ /* 0x0005e60000000c00 */
[----:B------:R-:W-:Y:S02]  /*3eb0*/  @!P1 LEA.HI.X R17, R6, R251, R4, 0x1, P2 ;  /* 0x000000fb06119211 */ /* 0x000fe400010f0c04 */
[----:B------:R-:W-:-:S03]  /*3ec0*/  IADD3 R9, P2, R24, UR24, RZ ;  /* 0x0000001818097c10 */ /* 0x000fc6000ff5e0ff */
[----:B------:R-:W-:Y:S01]  /*3ed0*/  @!PT LDS RZ, [RZ] ;  /* 0x00000000fffff984 */ /* 0x000fe20000000800 */
[----:B------:R-:W-:Y:S01]  /*3ee0*/  @!PT LDS RZ, [RZ] ;  /* 0x00000000fffff984 */ /* 0x000fe20000000800 */
[----:B------:R-:W-:Y:S01]  /*3ef0*/  @!PT LDS RZ, [RZ] ;  /* 0x00000000fffff984 */ /* 0x000fe20000000800 */
[----:B------:R2:W-:Y:S01]  /*3f00*/  @!P1 LDGSTS.E.BYPASS.LTC128B.128 [R238+0x10800], desc[UR20][R16.64] ;  /* 0x1080000010ee9fae */ /* 0x0005e2000b901d54 */
[----:B------:R-:W-:Y:S02]  /*3f10*/  IADD3.X R4, R15, UR12, RZ, P2, !PT ;  /* 0x0000000c0f047c10 */ /* 0x000fe400097fe4ff */
[C---:B------:R-:W-:Y:S01]  /*3f20*/  @!P4 LEA R12, P1, R9.reuse, UR6, 0x1 ;  /* 0x00000006090ccc11 */ /* 0x040fe2000f8208ff */
[----:B------:R2:W-:Y:S01]  /*3f30*/  @P4 STS.128 [R238+0x12800], RZ ;  /* 0x012800ffee004388 */ /* 0x0005e20000000c00 */
[C---:B------:R-:W-:Y:S02]  /*3f40*/  @!P3 LEA R10, P2, R9.reuse, UR6, 0x1 ;  /* 0x00000006090abc11 */ /* 0x040fe4000f8408ff */
[--C-:B------:R-:W-:Y:S02]  /*3f50*/  @!P4 LEA.HI.X R13, R9, UR7, R4.reuse, 0x1, P1 ;  /* 0x00000007090dcc11 */ /* 0x100fe400088f0c04 */
[----:B------:R-:W-:Y:S02]  /*3f60*/  ISETP.GE.AND P1, PT, R235, UR25, PT ;  /* 0x00000019eb007c0c */ /* 0x000fe4000bf26270 */
[----:B------:R-:W-:Y:S01]  /*3f70*/  @!P3 LEA.HI.X R11, R9, UR7, R4, 0x1, P2 ;  /* 0x00000007090bbc11 */ /* 0x000fe200090f0c04 */
        /* <DEDUP_REMOVED lines=11> */
[----:B------:R-:W-:-:S04]  /*4030*/  LEA R8, P1, R9, UR6, 0x1 ;  /* 0x0000000609087c11 */ /* 0x000fc8000f8208ff */
[----:B------:R-:W-:-:S05]  /*4040*/  LEA.HI.X R9, R9, UR7, R4, 0x1, P1 ;  /* 0x0000000709097c11 */ /* 0x000fca00088f0c04 */
[----:B------:R-:W-:Y:S01]  /*4050*/  @!PT LDS RZ, [RZ] ;  /* 0x00000000fffff984 */ /* 0x000fe20000000800 */
[----:B------:R-:W-:Y:S01]  /*4060*/  @!PT LDS RZ, [RZ] ;  /* 0x00000000fffff984 */ /* 0x000fe20000000800 */
[----:B------:R-:W-:Y:S01]  /*4070*/  @!PT LDS RZ, [RZ] ;  /* 0x00000000fffff984 */ /* 0x000fe20000000800 */
[----:B------:R1:W-:Y:S04]  /*4080*/  LDGSTS.E.BYPASS.LTC128B.128 [R238+0x16800], desc[UR20][R8.64+0x180] ;  /* 0x1680018008ee7fae */ /* 0x0003e8000b901d54 */
.L_x_744:
[----:B------:R-:W-:Y:S05]  /*4090*/  BSYNC B0 ;  /* 0x0000000000007941 */ /* 0x000fea0003800000 */
.L_x_743:
[----:B------:R1:W-:Y:S01]  /*40a0*/  @P5 STS.128 [R238+0x11000], RZ ;  /* 0x011000ffee005388 */ /* 0x0003e20000000c00 */
[----:B------:R-:W-:Y:S03]  /*40b0*/  BSSY B0, `(.L_x_745) ;  /* 0x000002d000007945 */ /* 0x000fe60003800000 */
[----:B------:R1:W-:Y:S04]  /*40c0*/  @P5 STS.128 [R238+0x13000], RZ ;  /* 0x013000ffee005388 */ /* 0x0003e80000000c00 */
[----:B------:R1:W-:Y:S04]  /*40d0*/  @P5 STS.128 [R238+0x15000], RZ ;  /* 0x015000ffee005388 */ /* 0x0003e80000000c00 */
[----:B------:R1:W-:Y:S01]  /*40e0*/  @P5 STS.128 [R238+0x17000], RZ ;  /* 0x017000ffee005388 */ /* 0x0003e20000000c00 */
[----:B------:R-:W-:Y:S05]  /*40f0*/  @P5 BRA `(.L_x_746) ;  /* 0x0000000000a05947 */ /* 0x000fea0003800000 */
[----:B------:R-:W-:Y:S01]  /*4100*/  ULDC UR25, c[0x0][0x2d0] ;  /* 0x0000b40000197ab9 */ /* 0x000fe20000000800 */
[----:B------:R-:W-:Y:S01]  /*4110*/  USHF.L.U32 UR27, UR8, 0x5, URZ ;  /* 0x00000005081b7899 */ /* 0x000fe2000800063f */
[----:B------:R-:W-:Y:S01]  /*4120*/  ISETP.GE.AND P5, PT, R240, UR25, PT ;  /* 0x00000019f0007c0c */ /* 0x000fe2000bfa6270 */
[----:B------:R-:W-:Y:S01]  /*4130*/  USHF.L.U64.HI UR26, UR8, 0x5, UR9 ;  /* 0x00000005081a7899 */ /* 0x000fe20008010209 */
[----:B------:R-:W-:Y:S02]  /*4140*/  ISETP.GE.AND P4, PT, R237, UR25, PT ;  /* 0x00000019ed007c0c */ /* 0x000fe4000bf86270 */
[----:B------:R-:W-:Y:S01]  /*4150*/  ISETP.GE.AND P3, PT, R236, UR25, PT ;  /* 0x00000019ec007c0c */ /* 0x000fe2000bf66270 */
[----:B-12---:R-:W-:Y:S01]  /*4160*/  IMAD.U32 R9, RZ, RZ, UR27 ;  /* 0x0000001bff097e24 */ /* 0x006fe2000f8e00ff */
[----:B------:R-:W-:Y:S01]  /*4170*/  IADD3 R6, P1, R24, UR27, RZ ;  /* 0x0000001b18067c10 */ /* 0x000fe2000ff3e0ff */
[----:B------:R-:W-:-:S06]  /*4180*/  IMAD.U32 R4, RZ, RZ, UR26 ;  /* 0x0000001aff047e24 */ /* 0x000fcc000f8e00ff */
[C---:B------:R-:W-:Y:S01]  /*4190*/  @!P5 LEA R10, P2, R9.reuse, R250, 0x1 ;  /* 0x000000fa090ad211 */ /* 0x040fe200078408ff */
[----:B------:R1:W-:Y:S03]  /*41a0*/  @P5 STS.128 [R238+0x11000], RZ ;  /* 0x011000ffee005388 */ /* 0x0003e60000000c00 */
[----:B------:R-:W-:Y:S02]  /*41b0*/  @!P5 LEA.HI.X R11, R9, R251, R4, 0x1, P2 ;  /* 0x000000fb090bd211 */ /* 0x000fe400010f0c04 */
[----:B------:R-:W-:Y:S02]  /*41c0*/  IADD3.X R9, R15, UR26, RZ, P1, !PT ;  /* 0x0000001a0f097c10 */ /* 0x000fe40008ffe4ff */
[C---:B------:R-:W-:Y:S01]  /*41d0*/  @!P4 LEA R16, P1, R6.reuse, UR6, 0x1 ;  /* 0x000000060610cc11 */ /* 0x040fe2000f8208ff */
[----:B------:R-:W-:Y:S01]  /*41e0*/  @!PT LDS RZ, [RZ] ;  /* 0x00000000fffff984 */ /* 0x000fe20000000800 */
[----:B------:R-:W-:Y:S01]  /*41f0*/  @!PT LDS RZ, [RZ] ;  /* 0x00000000fffff984 */ /* 0x000fe20000000800 */
[----:B------:R-:W-:Y:S01]  /*4200*/  @!PT LDS RZ, [RZ] ;  /* 0x00000000fffff984 */ /* 0x000fe20000000800 */
[----:B------:R1:W-:Y:S01]  /*4210*/  @!P5 LDGSTS.E.BYPASS.LTC128B.128 [R238+0x11000], desc[UR20][R10.64] ;  /* 0x110000000aeedfae */ /* 0x0003e2000b901d54 */
[----:B------:R-:W-:-:S02]  /*4220*/  @!P3 LEA R12, P2, R6, UR6, 0x1 ;  /* 0x00000006060cbc11 */ /* 0x000fc4000f8408ff */
[C-C-:B------:R-:W-:Y:S01]  /*4230*/  @!P4 LEA.HI.X R17, R6.reuse, UR7, R9.reuse, 0x1, P1 ;  /* 0x000000070611cc11 */ /* 0x140fe200088f0c09 */
[----:B------:R1:W-:Y:S01]  /*4240*/  @P4 STS.128 [R238+0x13000], RZ ;  /* 0x013000ffee004388 */ /* 0x0003e20000000c00 */
        /* <DEDUP_REMOVED lines=19> */
.L_x_746:
[----:B------:R-:W-:Y:S05]  /*4380*/  BSYNC B0 ;  /* 0x0000000000007941 */ /* 0x000fea0003800000 */
.L_x_745:
[----:B------:R1:W-:Y:S01]  /*4390*/  @P6 STS.128 [R238+0x11800], RZ ;  /* 0x011800ffee006388 */ /* 0x0003e20000000c00 */
[----:B------:R-:W-:Y:S03]  /*43a0*/  BSSY B0, `(.L_x_747) ;  /* 0x000002f000007945 */ /* 0x000fe60003800000 */
[----:B------:R1:W-:Y:S04]  /*43b0*/  @P6 STS.128 [R238+0x13800], RZ ;  /* 0x013800ffee006388 */ /* 0x0003e80000000c00 */
[----:B------:R1:W-:Y:S04]  /*43c0*/  @P6 STS.128 [R238+0x15800], RZ ;  /* 0x015800ffee006388 */ /* 0x0003e80000000c00 */
[----:B------:R1:W-:Y:S01]  /*43d0*/  @P6 STS.128 [R238+0x17800], RZ ;  /* 0x017800ffee006388 */ /* 0x0003e20000000c00 */
[----:B------:R-:W-:Y:S05]  /*43e0*/  @P6 BRA `(.L_x_748) ;  /* 0x0000000000a86947 */ /* 0x000fea0003800000 */
[----:B------:R-:W-:Y:S01]  /*43f0*/  ULDC UR16, c[0x0][0x2d0] ;  /* 0x0000b40000107ab9 */ /* 0x000fe20000000800 */
[----:B-12---:R-:W-:Y:S01]  /*4400*/  IMAD.U32 R9, RZ, RZ, UR8 ;  /* 0x00000008ff097e24 */ /* 0x006fe2000f8e00ff */
[----:B------:R-:W-:Y:S01]  /*4410*/  ISETP.GE.AND P5, PT, R240, UR16, PT ;  /* 0x00000010f0007c0c */ /* 0x000fe2000bfa6270 */
[----:B------:R-:W-:Y:S01]  /*4420*/  IMAD.MOV.U32 R14, RZ, RZ, R24 ;  /* 0x000000ffff0e7224 */ /* 0x000fe200078e0018 */
[----:B------:R-:W-:Y:S01]  /*4430*/  ISETP.GE.AND P4, PT, R237, UR16, PT ;  /* 0x00000010ed007c0c */ /* 0x000fe2000bf86270 */
[----:B------:R-:W-:Y:S01]  /*4440*/  UIMAD UR25, UR9, 0x30, URZ ;  /* 0x00000030091978a4 */ /* 0x000fe2000f8e023f */
[----:B------:R-:W-:Y:S01]  /*4450*/  ISETP.GE.AND P3, PT, R236, UR16, PT ;  /* 0x00000010ec007c0c */ /* 0x000fe2000bf66270 */
[----:B------:R-:W-:Y:S01]  /*4460*/  IMAD.U32 R4, RZ, RZ, UR8 ;  /* 0x00000008ff047e24 */ /* 0x000fe2000f8e00ff */
[----:B------:R-:W-:Y:S01]  /*4470*/  ISETP.GE.AND P1, PT, R235, UR16, PT ;  /* 0x00000010eb007c0c */ /* 0x000fe2000bf26270 */
[----:B------:R-:W-:-:S06]  /*4480*/  IMAD.WIDE.U32 R14, R9, 0x30, R14 ;  /* 0x00000030090e7825 */ /* 0x000fcc00078e000e */
[----:B------:R-:W-:Y:S01]  /*4490*/  VOTEU.ALL UP0, P5 ;  /* 0x00000000003f7886 */ /* 0x000fe20002800000 */
[----:B------:R-:W-:Y:S01]  /*44a0*/  @!P5 IMAD.WIDE.U32 R12, R4, 0x60, R250 ;  /* 0x00000060040cd825 */ /* 0x000fe200078e00fa */
[C---:B------:R-:W-:Y:S01]  /*44b0*/  @!P4 LEA R10, P6, R14.reuse, UR6, 0x1 ;  /* 0x000000060e0acc11 */ /* 0x040fe2000f8c08ff */
[----:B------:R1:W-:Y:S01]  /*44c0*/  @P5 STS.128 [R238+0x11800], RZ ;  /* 0x011800ffee005388 */ /* 0x0003e20000000c00 */
[----:B------:R-:W-:Y:S01]  /*44d0*/  @!P3 LEA R8, P2, R14, UR6, 0x1 ;  /* 0x000000060e08bc11 */ /* 0x000fe2000f8408ff */
[----:B------:R-:W-:Y:S01]  /*44e0*/  @!UP0 UIMAD UR26, UR9, 0x60, URZ ;  /* 0x00000060091a88a4 */ /* 0x000fe2000f8e023f */
[----:B------:R-:W-:-:S05]  /*44f0*/  VIADD R4, R15, UR25 ;  /* 0x000000190f047c36 */ /* 0x000fca0008000000 */
[----:B------:R-:W-:Y:S01]  /*4500*/  @!P5 VIADD R13, R13, UR26 ;  /* 0x0000001a0d0ddc36 */ /* 0x000fe20008000000 */
[C-C-:B------:R-:W-:Y:S02]  /*4510*/  @!P4 LEA.HI.X R11, R14.reuse, UR7, R4.reuse, 0x1, P6 ;  /* 0x000000070e0bcc11 */ /* 0x140fe4000b0f0c04 */
[----:B------:R-:W-:Y:S02]  /*4520*/  @!P3 LEA.HI.X R9, R14, UR7, R4, 0x1, P2 ;  /* 0x000000070e09bc11 */ /* 0x000fe400090f0c04 */
        /* <DEDUP_REMOVED lines=16> */
[----:B-1----:R-:W-:-:S04]  /*4630*/  LEA R8, P1, R14, UR6, 0x1 ;  /* 0x000000060e087c11 */ /* 0x002fc8000f8208ff */
[----:B------:R-:W-:-:S05]  /*4640*/  LEA.HI.X R9, R14, UR7, R4, 0x1, P1 ;  /* 0x000000070e097c11 */ /* 0x000fca00088f0c04 */
[----:B------:R-:W-:Y:S01]  /*4650*/  @!PT LDS RZ, [RZ] ;  /* 0x00000000fffff984 */ /* 0x000fe20000000800 */
[----:B------:R-:W-:Y:S01]  /*4660*/  @!PT LDS RZ, [RZ] ;  /* 0x00000000fffff984 */ /* 0x000fe20000000800 */
[----:B------:R-:W-:Y:S01]  /*4670*/  @!PT LDS RZ, [RZ] ;  /* 0x00000000fffff984 */ /* 0x000fe20000000800 */
[----:B------:R1:W-:Y:S04]  /*4680*/  LDGSTS.E.BYPASS.LTC128B.128 [R238+0x17800], desc[UR20][R8.64+0x180] ;  /* 0x1780018008ee7fae */ /* 0x0003e8000b901d54 */
.L_x_748:
[----:B------:R-:W-:Y:S05]  /*4690*/  BSYNC B0 ;  /* 0x0000000000007941 */ /* 0x000fea0003800000 */
.L_x_747:
[----:B-12---:R-:W-:Y:S01]  /*46a0*/  LDSM.16.M88.4 R12, [R234] ;  /* 0x00000000ea0c783b */ /* 0x006fe20000000200 */
[----:B------:R-:W-:Y:S01]  /*46b0*/  R2P PR, R2, 0x6 ;  /* 0x0000000602007804 */ /* 0x000fe20000000000 */
[C---:B------:R-:W-:Y:S01]  /*46c0*/  VIADD R2, R233.reuse, 0x8000 ;  /* 0x00008000e9027836 */ /* 0x040fe20000000000 */
[----:B------:R-:W-:Y:S01]  /*46d0*/  UISETP.GE.AND UP0, UPT, UR19, 0x2, UPT ;  /* 0x000000021300788c */ /* 0x000fe2000bf06270 */
[----:B------:R-:W1:Y:S01]  /*46e0*/  LDSM.16.M88.4 R24, [R233+0x8000] ;  /* 0x00800000e918783b */ /* 0x000e620000000200 */
[----:B------:R-:W-:Y:S02]  /*46f0*/  VIADD R231, R233, 0x8020 ;  /* 0x00008020e9e77836 */ /* 0x000fe40000000000 */
[--C-:B------:R-:W-:Y:S01]  /*4700*/  IMAD R232, R7, 0x2, R234.reuse ;  /* 0x0000000207e87824 */ /* 0x100fe200078e02ea */
[----:B------:R-:W2:Y:S01]  /*4710*/  LDSM.16.M88.4 R16, [R233+0x8800] ;  /* 0x00880000e910783b */ /* 0x000ea20000000200 */
[C---:B------:R-:W-:Y:S02]  /*4720*/  IMAD R230, R5.reuse, 0x2, R234 ;  /* 0x0000000205e67824 */ /* 0x040fe400078e02ea */
[----:B------:R-:W-:Y:S01]  /*4730*/  IMAD R229, R5, 0x2, R232 ;  /* 0x0000000205e57824 */ /* 0x000fe200078e02e8 */
[----:B------:R-:W5:Y:S01]  /*4740*/  LDSM.16.M88.4 R60, [R233+0x9000] ;  /* 0x00900000e93c783b */ /* 0x000f620000000200 */
[----:B------:R-:W-:-:S02]  /*4750*/  IMAD.SHL.U32 R3, R3, 0x2, RZ ;  /* 0x0000000203037824 */ /* 0x000fc400078e00ff */
[----:B------:R-:W-:Y:S01]  /*4760*/  @P1 VIADD R231, R2, 0xffffffe0 ;  /* 0xffffffe002e71836 */ /* 0x000fe20000000000 */
[----:B------:R-:W3:Y:S01]  /*4770*/  LDSM.16.M88.4 R44, [R233+0x9800] ;  /* 0x00980000e92c783b */ /* 0x000ee20000000200 */
[----:B------:R-:W-:Y:S01]  /*4780*/  IMAD.MOV.U32 R2, RZ, RZ, 0x40 ;  /* 0x00000040ff027424 */ /* 0x000fe200078e00ff */
[----:B------:R-:W-:Y:S01]  /*4790*/  LOP3.LUT R3, R3, 0x6, RZ, 0xc0, !PT ;  /* 0x0000000603037812 */ /* 0x000fe200078ec0ff */
[C---:B------:R-:W-:Y:S01]  /*47a0*/  VIADD R223, R231.reuse, 0x800 ;  /* 0x00000800e7df7836 */ /* 0x040fe20000000000 */
[----:B------:R-:W-:Y:S01]  /*47b0*/  LDSM.16.M88.4 R32, [R232] ;  /* 0x00000000e820783b */ /* 0x000fe20000000200 */
[C---:B------:R-:W-:Y:S01]  /*47c0*/  VIADD R222, R231.reuse, 0x1000 ;  /* 0x00001000e7de7836 */ /* 0x040fe20000000000 */
[----:B------:R-:W-:Y:S01]  /*47d0*/  SEL R2, R2, 0xffffffc0, !P2 ;  /* 0xffffffc002027807 */ /* 0x000fe20005000000 */
[C---:B------:R-:W-:Y:S01]  /*47e0*/  VIADD R221, R231.reuse, 0x1800 ;  /* 0x00001800e7dd7836 */ /* 0x040fe20000000000 */
[----:B------:R-:W4:Y:S01]  /*47f0*/  LDSM.16.M88.4 R40, [R231] ;  /* 0x00000000e728783b */ /* 0x000f220000000200 */
[----:B------:R-:W-:-:S02]  /*4800*/  VIADD R219, R231, 0x2000 ;  /* 0x00002000e7db7836 */ /* 0x000fc40000000000 */
[----:B------:R-:W-:Y:S01]  /*4810*/  IMAD.IADD R227, R233, 0x1, R2 ;  /* 0x00000001e9e37824 */ /* 0x000fe200078e0202 */
[----:B------:R-:W4:Y:S01]  /*4820*/  LDSM.16.M88.4 R36, [R231+0x800] ;  /* 0x00080000e724783b */ /* 0x000f220000000200 */
[----:B------:R-:W-:Y:S02]  /*4830*/  IMAD.IADD R220, R2, 0x1, R231 ;  /* 0x0000000102dc7824 */ /* 0x000fe400078e02e7 */
[C---:B------:R-:W-:Y:S01]  /*4840*/  VIADD R218, R231.reuse, 0x2800 ;  /* 0x00002800e7da7836 */ /* 0x040fe20000000000 */
[----:B------:R-:W4:Y:S01]  /*4850*/  LDSM.16.M88.4 R8, [R231+0x1000] ;  /* 0x00100000e708783b */ /* 0x000f220000000200 */
[C---:B------:R-:W-:Y:S02]  /*4860*/  VIADD R217, R231.reuse, 0x3000 ;  /* 0x00003000e7d97836 */ /* 0x040fe40000000000 */
[C---:B------:R-:W-:Y:S01]  /*4870*/  VIADD R216, R231.reuse, 0x3800 ;  /* 0x00003800e7d87836 */ /* 0x040fe20000000000 */
[----:B------:R-:W4:Y:S01]  /*4880*/  LDSM.16.M88.4 R68, [R231+0x1800] ;  /* 0x00180000e744783b */ /* 0x000f220000000200 */
[----:B------:R-:W-:-:S02]  /*4890*/  VIADD R215, R231, 0x4000 ;  /* 0x00004000e7d77836 */ /* 0x000fc40000000000 */
[C---:B------:R-:W-:Y:S01]  /*48a0*/  VIADD R214, R231.reuse, 0x4800 ;  /* 0x00004800e7d67836 */ /* 0x040fe20000000000 */
[----:B------:R-:W-:Y:S01]  /*48b0*/  LDSM.16.M88.4 R52, [R230] ;  /* 0x00000000e634783b */ /* 0x000fe20000000200 */
[C---:B------:R-:W-:Y:S02]  /*48c0*/  VIADD R213, R231.reuse, 0x5000 ;  /* 0x00005000e7d57836 */ /* 0x040fe40000000000 */
[C---:B------:R-:W-:Y:S01]  /*48d0*/  VIADD R212, R231.reuse, 0x5800 ;  /* 0x00005800e7d47836 */ /* 0x040fe20000000000 */
[C---:B-1----:R-:W-:Y:S01]  /*48e0*/  HMMA.16816.F32 R28, R12.reuse, R24, RZ ;  /* 0x000000180c1c723c */ /* 0x042fe200000018ff */
[----:B------:R-:W1:Y:S01]  /*48f0*/  LDSM.16.M88.4 R48, [R227+0x8000] ;  /* 0x00800000e330783b */ /* 0x000e620000000200 */
[C---:B------:R-:W-:Y:S02]  /*4900*/  VIADD R211, R231.reuse, 0x6000 ;  /* 0x00006000e7d37836 */ /* 0x040fe40000000000 */
[C---:B------:R-:W-:Y:S01]  /*4910*/  VIADD R210, R231.reuse, 0x6800 ;  /* 0x00006800e7d27836 */ /* 0x040fe20000000000 */
[----:B------:R-:W-:Y:S01]  /*4920*/  LDSM.16.M88.4 R72, [R227+0x9800] ;  /* 0x00980000e348783b */ /* 0x000fe20000000200 */
[----:B------:R-:W-:Y:S01]  /*4930*/  HMMA.16816.F32 R24, R12, R26, RZ ;  /* 0x0000001a0c18723c */ /* 0x000fe200000018ff */
[----:B------:R-:W-:-:S02]  /*4940*/  VIADD R209, R231, 0x7000 ;  /* 0x00007000e7d17836 */ /* 0x000fc40000000000 */
[----:B------:R-:W-:Y:S01]  /*4950*/  LDSM.16.M88.4 R76, [R233+0xb800] ;  /* 0x00b80000e94c783b */ /* 0x000fe20000000200 */
[----:B------:R-:W-:Y:S02]  /*4960*/  VIADD R208, R231, 0x7800 ;  /* 0x00007800e7d07836 */ /* 0x000fe40000000000 */
[C---:B--2---:R-:W-:Y:S01]  /*4970*/  HMMA.16816.F32 R20, R12.reuse, R16, RZ ;  /* 0x000000100c14723c */ /* 0x044fe200000018ff */
[----:B------:R-:W0:Y:S05]  /*4980*/  LDGDEPBAR ;  /* 0x00000000000079af */ /* 0x000e2a0000000000 */
[C---:B-----5:R-:W-:Y:S06]  /*4990*/  HMMA.16816.F32 R64, R12.reuse, R60, RZ ;  /* 0x0000003c0c40723c */ /* 0x060fec00000018ff */
[C---:B------:R-:W-:Y:S06]  /*49a0*/  HMMA.16816.F32 R16, R12.reuse, R18, RZ ;  /* 0x000000120c10723c */ /* 0x040fec00000018ff */
[C---:B------:R-:W-:Y:S06]  /*49b0*/  HMMA.16816.F32 R60, R12.reuse, R62, RZ ;  /* 0x0000003e0c3c723c */ /* 0x040fec00000018ff */
[C---:B---3--:R-:W-:Y:S06]  /*49c0*/  HMMA.16816.F32 R56, R12.reuse, R44, RZ ;  /* 0x0000002c0c38723c */ /* 0x048fec00000018ff */
[----:B------:R-:W-:Y:S01]  /*49d0*/  HMMA.16816.F32 R12, R12, R46, RZ ;  /* 0x0000002e0c0c723c */ /* 0x000fe200000018ff */
[----:B------:R-:W2:Y:S05]  /*49e0*/  LDSM.16.M88.4 R44, [R227+0x8800] ;  /* 0x00880000e32c783b */ /* 0x000eaa0000000200 */
[C---:B----4-:R-:W-:Y:S06]  /*49f0*/  HMMA.16816.F32 R28, R32.reuse, R40, R28 ;  /* 0x00000028201c723c */ /* 0x050fec000000181c */
[C---:B------:R-:W-:Y:S01]  /*4a00*/  HMMA.16816.F32 R24, R32.reuse, R42, R24 ;  /* 0x0000002a2018723c */ /* 0x040fe20000001818 */
[----:B------:R-:W3:Y:S05]  /*4a10*/  LDSM.16.M88.4 R40, [R227+0x9000] ;  /* 0x00900000e328783b */ /* 0x000eea0000000200 */
[C---:B------:R-:W-:Y:S06]  /*4a20*/  HMMA.16816.F32 R20, R32.reuse, R36, R20 ;  /* 0x000000242014723c */ /* 0x040fec0000001814 */
[C---:B------:R-:W-:Y:S01]  /*4a30*/  HMMA.16816.F32 R16, R32.reuse, R38, R16 ;  /* 0x000000262010723c */ /* 0x040fe20000001810 */
[----:B------:R-:W-:Y:S05]  /*4a40*/  LDSM.16.M88.4 R36, [R229] ;  /* 0x00000000e524783b */ /* 0x000fea0000000200 */
[C---:B------:R-:W-:Y:S06]  /*4a50*/  HMMA.16816.F32 R64, R32.reuse, R8, R64 ;  /* 0x000000082040723c */ /* 0x040fec0000001840 */
[C---:B------:R-:W-:Y:S01]  /*4a60*/  HMMA.16816.F32 R60, R32.reuse, R10, R60 ;  /* 0x0000000a203c723c */ /* 0x040fe2000000183c */
[----:B------:R-:W4:Y:S05]  /*4a70*/  LDSM.16.M88.4 R8, [R220] ;  /* 0x00000000dc08783b */ /* 0x000f2a0000000200 */
[C---:B------:R-:W-:Y:S06]  /*4a80*/  HMMA.16816.F32 R56, R32.reuse, R68, R56 ;  /* 0x000000442038723c */ /* 0x040fec0000001838 */
[----:B------:R-:W-:Y:S01]  /*4a90*/  HMMA.16816.F32 R12, R32, R70, R12 ;  /* 0x00000046200c723c */ /* 0x000fe2000000180c */
[----:B------:R-:W5:Y:S04]  /*4aa0*/  LDSM.16.M88.4 R32, [R220+0x800] ;  /* 0x00080000dc20783b */ /* 0x000f680000000200 */
[----:B------:R-:W5:Y:S01]  /*4ab0*/  LDSM.16.M88.4 R68, [R220+0x1000] ;  /* 0x00100000dc44783b */ /* 0x000f620000000200 */
[C---:B-1----:R-:W-:Y:S06]  /*4ac0*/  HMMA.16816.F32 R28, R52.reuse, R48, R28 ;  /* 0x00000030341c723c */ /* 0x042fec000000181c */
[C---:B------:R-:W-:Y:S01]  /*4ad0*/  HMMA.16816.F32 R24, R52.reuse, R50, R24 ;  /* 0x000000323418723c */ /* 0x040fe20000001818 */
[----:B------:R-:W-:Y:S05]  /*4ae0*/  LDSM.16.M88.4 R48, [R233+0xa000] ;  /* 0x00a00000e930783b */ /* 0x000fea0000000200 */
[C---:B--2---:R-:W-:Y:S06]  /*4af0*/  HMMA.16816.F32 R20, R52.reuse, R44, R20 ;  /* 0x0000002c3414723c */ /* 0x044fec0000001814 */
[C---:B------:R-:W-:Y:S01]  /*4b00*/  HMMA.16816.F32 R16, R52.reuse, R46, R16 ;  /* 0x0000002e3410723c */ /* 0x040fe20000001810 */
[----:B------:R-:W1:Y:S05]  /*4b10*/  LDSM.16.M88.4 R44, [R220+0x1800] ;  /* 0x00180000dc2c783b */ /* 0x000e6a0000000200 */
[C---:B---3--:R-:W-:Y:S06]  /*4b20*/  HMMA.16816.F32 R64, R52.reuse, R40, R64 ;  /* 0x000000283440723c */ /* 0x048fec0000001840 */
[C---:B------:R-:W-:Y:S01]  /*4b30*/  HMMA.16816.F32 R60, R52.reuse, R42, R60 ;  /* 0x0000002a343c723c */ /* 0x040fe2000000183c */
[----:B------:R-:W2:Y:S05]  /*4b40*/  LDSM.16.M88.4 R40, [R234+0x2000] ;  /* 0x00200000ea28783b */ /* 0x000eaa0000000200 */
[C---:B------:R-:W-:Y:S06]  /*4b50*/  HMMA.16816.F32 R56, R52.reuse, R72, R56 ;  /* 0x000000483438723c */ /* 0x040fec0000001838 */
[----:B------:R-:W-:Y:S01]  /*4b60*/  HMMA.16816.F32 R52, R52, R74, R12 ;  /* 0x0000004a3434723c */ /* 0x000fe2000000180c */
[----:B------:R-:W3:Y:S04]  /*4b70*/  LDSM.16.M88.4 R12, [R233+0xa800] ;  /* 0x00a80000e90c783b */ /* 0x000ee80000000200 */
[----:B------:R-:W-:Y:S01]  /*4b80*/  LDSM.16.M88.4 R72, [R231+0x2000] ;  /* 0x00200000e748783b */ /* 0x000fe20000000200 */
[C---:B----4-:R-:W-:Y:S06]  /*4b90*/  HMMA.16816.F32 R28, R36.reuse, R8, R28 ;  /* 0x00000008241c723c */ /* 0x050fec000000181c */
[C---:B------:R-:W-:Y:S01]  /*4ba0*/  HMMA.16816.F32 R24, R36.reuse, R10, R24 ;  /* 0x0000000a2418723c */ /* 0x040fe20000001818 */
[----:B------:R-:W4:Y:S05]  /*4bb0*/  LDSM.16.M88.4 R8, [R233+0xb000] ;  /* 0x00b00000e908783b */ /* 0x000f2a0000000200 */
[C---:B-----5:R-:W-:Y:S06]  /*4bc0*/  HMMA.16816.F32 R20, R36.reuse, R32, R20 ;  /* 0x000000202414723c */ /* 0x060fec0000001814 */
[C---:B------:R-:W-:Y:S01]  /*4bd0*/  HMMA.16816.F32 R16, R36.reuse, R34, R16 ;  /* 0x000000222410723c */ /* 0x040fe20000001810 */
[----:B------:R-:W5:Y:S05]  /*4be0*/  LDSM.16.M88.4 R32, [R232+0x2000] ;  /* 0x00200000e820783b */ /* 0x000f6a0000000200 */
[C---:B------:R-:W-:Y:S06]  /*4bf0*/  HMMA.16816.F32 R64, R36.reuse, R68, R64 ;  /* 0x000000442440723c */ /* 0x040fec0000001840 */
[C---:B------:R-:W-:Y:S01]  /*4c00*/  HMMA.16816.F32 R60, R36.reuse, R70, R60 ;  /* 0x00000046243c723c */ /* 0x040fe2000000183c */
[----:B------:R-:W5:Y:S05]  /*4c10*/  LDSM.16.M88.4 R68, [R231+0x2800] ;  /* 0x00280000e744783b */ /* 0x000f6a0000000200 */
[C---:B-1----:R-:W-:Y:S06]  /*4c20*/  HMMA.16816.F32 R56, R36.reuse, R44, R56 ;  /* 0x0000002c2438723c */ /* 0x042fec0000001838 */
[----:B------:R-:W-:Y:S01]  /*4c30*/  HMMA.16816.F32 R52, R36, R46, R52 ;  /* 0x0000002e2434723c */ /* 0x000fe20000001834 */
[----:B------:R-:W1:Y:S04]  /*4c40*/  LDSM.16.M88.4 R44, [R231+0x3000] ;  /* 0x00300000e72c783b */ /* 0x000e680000000200 */
[----:B------:R-:W1:Y:S01]  /*4c50*/  LDSM.16.M88.4 R36, [R231+0x3800] ;  /* 0x00380000e724783b */ /* 0x000e620000000200 */
[C---:B--2---:R-:W-:Y:S06]  /*4c60*/  HMMA.16816.F32 R28, R40.reuse, R48, R28 ;  /* 0x00000030281c723c */ /* 0x044fec000000181c */
[C---:B------:R-:W-:Y:S01]  /*4c70*/  HMMA.16816.F32 R24, R40.reuse, R50, R24 ;  /* 0x000000322818723c */ /* 0x040fe20000001818 */
[----:B------:R-:W-:Y:S05]  /*4c80*/  LDSM.16.M88.4 R48, [R227+0xa800] ;  /* 0x00a80000e330783b */ /* 0x000fea0000000200 */
[C---:B---3--:R-:W-:Y:S06]  /*4c90*/  HMMA.16816.F32 R20, R40.reuse, R12, R20 ;  /* 0x0000000c2814723c */ /* 0x048fec0000001814 */
[C---:B------:R-:W-:Y:S01]  /*4ca0*/  HMMA.16816.F32 R16, R40.reuse, R14, R16 ;  /* 0x0000000e2810723c */ /* 0x040fe20000001810 */
[----:B------:R-:W-:Y:S05]  /*4cb0*/  LDSM.16.M88.4 R12, [R227+0xa000] ;  /* 0x00a00000e30c783b */ /* 0x000fea0000000200 */
[C---:B----4-:R-:W-:Y:S06]  /*4cc0*/  HMMA.16816.F32 R64, R40.reuse, R8, R64 ;  /* 0x000000082840723c */ /* 0x050fec0000001840 */
[C---:B------:R-:W-:Y:S01]  /*4cd0*/  HMMA.16816.F32 R60, R40.reuse, R10, R60 ;  /* 0x0000000a283c723c */ /* 0x040fe2000000183c */
[----:B------:R-:W2:Y:S05]  /*4ce0*/  LDSM.16.M88.4 R8, [R230+0x2000] ;  /* 0x00200000e608783b */ /* 0x000eaa0000000200 */
[C---:B------:R-:W-:Y:S06]  /*4cf0*/  HMMA.16816.F32 R56, R40.reuse, R76, R56 ;  /* 0x0000004c2838723c */ /* 0x040fec0000001838 */
[----:B------:R-:W-:Y:S01]  /*4d00*/  HMMA.16816.F32 R52, R40, R78, R52 ;  /* 0x0000004e2834723c */ /* 0x000fe20000001834 */
[----:B------:R-:W3:Y:S04]  /*4d10*/  LDSM.16.M88.4 R40, [R227+0xb000] ;  /* 0x00b00000e328783b */ /* 0x000ee80000000200 */
[----:B------:R-:W-:Y:S01]  /*4d20*/  LDSM.16.M88.4 R76, [R233+0xd000] ;  /* 0x00d00000e94c783b */ /* 0x000fe20000000200 */
[C---:B-----5:R-:W-:Y:S06]  /*4d30*/  HMMA.16816.F32 R28, R32.reuse, R72, R28 ;  /* 0x00000048201c723c */ /* 0x060fec000000181c */
[C---:B------:R-:W-:Y:S01]  /*4d40*/  HMMA.16816.F32 R24, R32.reuse, R74, R24 ;  /* 0x0000004a2018723c */ /* 0x040fe20000001818 */
[----:B------:R-:W-:Y:S05]  /*4d50*/  LDSM.16.M88.4 R72, [R220+0x3800] ;  /* 0x00380000dc48783b */ /* 0x000fea0000000200 */
[C---:B------:R-:W-:Y:S06]  /*4d60*/  HMMA.16816.F32 R20, R32.reuse, R68, R20 ;  /* 0x000000442014723c */ /* 0x040fec0000001814 */
[C---:B------:R-:W-:Y:S01]  /*4d70*/  HMMA.16816.F32 R16, R32.reuse, R70, R16 ;  /* 0x000000462010723c */ /* 0x040fe20000001810 */
[----:B------:R-:W4:Y:S05]  /*4d80*/  LDSM.16.M88.4 R68, [R227+0xb800] ;  /* 0x00b80000e344783b */ /* 0x000f2a0000000200 */
[C---:B-1----:R-:W-:Y:S06]  /*4d90*/  HMMA.16816.F32 R64, R32.reuse, R44, R64 ;  /* 0x0000002c2040723c */ /* 0x042fec0000001840 */
[C---:B------:R-:W-:Y:S01]  /*4da0*/  HMMA.16816.F32 R60, R32.reuse, R46, R60 ;  /* 0x0000002e203c723c */ /* 0x040fe2000000183c */
[----:B------:R-:W-:Y:S05]  /*4db0*/  LDSM.16.M88.4 R44, [R220+0x2000] ;  /* 0x00200000dc2c783b */ /* 0x000fea0000000200 */
[C---:B------:R-:W-:Y:S06]  /*4dc0*/  HMMA.16816.F32 R56, R32.reuse, R36, R56 ;  /* 0x000000242038723c */ /* 0x040fec0000001838 */
[----:B------:R-:W-:Y:S01]  /*4dd0*/  HMMA.16816.F32 R52, R32, R38, R52 ;  /* 0x000000262034723c */ /* 0x000fe20000001834 */
[----:B------:R-:W1:Y:S04]  /*4de0*/  LDSM.16.M88.4 R36, [R229+0x2000] ;  /* 0x00200000e524783b */ /* 0x000e680000000200 */
[----:B------:R-:W5:Y:S01]  /*4df0*/  LDSM.16.M88.4 R32, [R220+0x2800] ;  /* 0x00280000dc20783b */ /* 0x000f620000000200 */
[C---:B--2---:R-:W-:Y:S06]  /*4e00*/  HMMA.16816.F32 R28, R8.reuse, R12, R28 ;  /* 0x0000000c081c723c */ /* 0x044fec000000181c */
[C---:B------:R-:W-:Y:S01]  /*4e10*/  HMMA.16816.F32 R24, R8.reuse, R14, R24 ;  /* 0x0000000e0818723c */ /* 0x040fe20000001818 */
[----:B------:R-:W2:Y:S05]  /*4e20*/  LDSM.16.M88.4 R12, [R220+0x3000] ;  /* 0x00300000dc0c783b */ /* 0x000eaa0000000200 */
[C---:B------:R-:W-:Y:S06]  /*4e30*/  HMMA.16816.F32 R20, R8.reuse, R48, R20 ;  /* 0x000000300814723c */ /* 0x040fec0000001814 */
[C---:B------:R-:W-:Y:S01]  /*4e40*/  HMMA.16816.F32 R16, R8.reuse, R50, R16 ;  /* 0x000000320810723c */ /* 0x040fe20000001810 */
[----:B------:R-:W-:Y:S05]  /*4e50*/  LDSM.16.M88.4 R48, [R234+0x4000] ;  /* 0x00400000ea30783b */ /* 0x000fea0000000200 */
[C---:B---3--:R-:W-:Y:S06]  /*4e60*/  HMMA.16816.F32 R64, R8.reuse, R40, R64 ;  /* 0x000000280840723c */ /* 0x048fec0000001840 */
[C---:B------:R-:W-:Y:S01]  /*4e70*/  HMMA.16816.F32 R60, R8.reuse, R42, R60 ;  /* 0x0000002a083c723c */ /* 0x040fe2000000183c */
[----:B------:R-:W3:Y:S05]  /*4e80*/  LDSM.16.M88.4 R40, [R233+0xc000] ;  /* 0x00c00000e928783b */ /* 0x000eea0000000200 */
[C---:B----4-:R-:W-:Y:S06]  /*4e90*/  HMMA.16816.F32 R56, R8.reuse, R68, R56 ;  /* 0x000000440838723c */ /* 0x050fec0000001838 */
[----:B------:R-:W-:Y:S01]  /*4ea0*/  HMMA.16816.F32 R52, R8, R70, R52 ;  /* 0x000000460834723c */ /* 0x000fe20000001834 */
[----:B------:R-:W4:Y:S04]  /*4eb0*/  LDSM.16.M88.4 R8, [R233+0xc800] ;  /* 0x00c80000e908783b */ /* 0x000f280000000200 */
[----:B------:R-:W4:Y:S01]  /*4ec0*/  LDSM.16.M88.4 R68, [R233+0xd800] ;  /* 0x00d80000e944783b */ /* 0x000f220000000200 */
[C---:B-1----:R-:W-:Y:S06]  /*4ed0*/  HMMA.16816.F32 R28, R36.reuse, R44, R28 ;  /* 0x0000002c241c723c */ /* 0x042fec000000181c */
[C---:B------:R-:W-:Y:S01]  /*4ee0*/  HMMA.16816.F32 R24, R36.reuse, R46, R24 ;  /* 0x0000002e2418723c */ /* 0x040fe20000001818 */
[----:B------:R-:W-:Y:S05]  /*4ef0*/  LDSM.16.M88.4 R44, [R231+0x4800] ;  /* 0x00480000e72c783b */ /* 0x000fea0000000200 */
[C---:B-----5:R-:W-:Y:S06]  /*4f00*/  HMMA.16816.F32 R20, R36.reuse, R32, R20 ;  /* 0x000000202414723c */ /* 0x060fec0000001814 */
[C---:B------:R-:W-:Y:S01]  /*4f10*/  HMMA.16816.F32 R16, R36.reuse, R34, R16 ;  /* 0x000000222410723c */ /* 0x040fe20000001810 */
[----:B------:R-:W-:Y:S05]  /*4f20*/  LDSM.16.M88.4 R32, [R231+0x4000] ;  /* 0x00400000e720783b */ /* 0x000fea0000000200 */
[C---:B--2---:R-:W-:Y:S06]  /*4f30*/  HMMA.16816.F32 R64, R36.reuse, R12, R64 ;  /* 0x0000000c2440723c */ /* 0x044fec0000001840 */
[C---:B------:R-:W-:Y:S01]  /*4f40*/  HMMA.16816.F32 R60, R36.reuse, R14, R60 ;  /* 0x0000000e243c723c */ /* 0x040fe2000000183c */
[----:B------:R-:W1:Y:S05]  /*4f50*/  LDSM.16.M88.4 R12, [R232+0x4000] ;  /* 0x00400000e80c783b */ /* 0x000e6a0000000200 */
[C---:B------:R-:W-:Y:S06]  /*4f60*/  HMMA.16816.F32 R56, R36.reuse, R72, R56 ;  /* 0x000000482438723c */ /* 0x040fec0000001838 */
[----:B------:R-:W-:Y:S01]  /*4f70*/  HMMA.16816.F32 R52, R36, R74, R52 ;  /* 0x0000004a2434723c */ /* 0x000fe20000001834 */
[----:B------:R-:W2:Y:S04]  /*4f80*/  LDSM.16.M88.4 R36, [R231+0x5000] ;  /* 0x00500000e724783b */ /* 0x000ea80000000200 */
[----:B------:R-:W5:Y:S01]  /*4f90*/  LDSM.16.M88.4 R72, [R231+0x5800] ;  /* 0x00580000e748783b */ /* 0x000f620000000200 */
[C---:B---3--:R-:W-:Y:S06]  /*4fa0*/  HMMA.16816.F32 R28, R48.reuse, R40, R28 ;  /* 0x00000028301c723c */ /* 0x048fec000000181c */
[C---:B------:R-:W-:Y:S01]  /*4fb0*/  HMMA.16816.F32 R24, R48.reuse, R42, R24 ;  /* 0x0000002a3018723c */ /* 0x040fe20000001818 */
[----:B------:R-:W-:Y:S05]  /*4fc0*/  LDSM.16.M88.4 R40, [R230+0x4000] ;  /* 0x00400000e628783b */ /* 0x000fea0000000200 */
[C---:B----4-:R-:W-:Y:S06]  /*4fd0*/  HMMA.16816.F32 R20, R48.reuse, R8, R20 ;  /* 0x000000083014723c */ /* 0x050fec0000001814 */
[C---:B------:R-:W-:Y:S01]  /*4fe0*/  HMMA.16816.F32 R16, R48.reuse, R10, R16 ;  /* 0x0000000a3010723c */ /* 0x040fe20000001810 */
[----:B------:R-:W3:Y:S05]  /*4ff0*/  LDSM.16.M88.4 R8, [R227+0xc000] ;  /* 0x00c00000e308783b */ /* 0x000eea0000000200 */
[C---:B------:R-:W-:Y:S06]  /*5000*/  HMMA.16816.F32 R64, R48.reuse, R76, R64 ;  /* 0x0000004c3040723c */ /* 0x040fec0000001840 */
[C---:B------:R-:W-:Y:S01]  /*5010*/  HMMA.16816.F32 R60, R48.reuse, R78, R60 ;  /* 0x0000004e303c723c */ /* 0x040fe2000000183c */
[----:B------:R-:W-:Y:S05]  /*5020*/  LDSM.16.M88.4 R76, [R232+0x6000] ;  /* 0x00600000e84c783b */ /* 0x000fea0000000200 */
[C---:B------:R-:W-:Y:S06]  /*5030*/  HMMA.16816.F32 R56, R48.reuse, R68, R56 ;  /* 0x000000443038723c */ /* 0x040fec0000001838 */
[----:B------:R-:W-:Y:S01]  /*5040*/  HMMA.16816.F32 R52, R48, R70, R52 ;  /* 0x000000463034723c */ /* 0x000fe20000001834 */
[----:B------:R-:W4:Y:S04]  /*5050*/  LDSM.16.M88.4 R48, [R227+0xc800] ;  /* 0x00c80000e330783b */ /* 0x000f280000000200 */
[----:B------:R-:W-:Y:S01]  /*5060*/  LDSM.16.M88.4 R68, [R229+0x4000] ;  /* 0x00400000e544783b */ /* 0x000fe20000000200 */
[C---:B-1----:R-:W-:Y:S06]  /*5070*/  HMMA.16816.F32 R28, R12.reuse, R32, R28 ;  /* 0x000000200c1c723c */ /* 0x042fec000000181c */
[C---:B------:R-:W-:Y:S01]  /*5080*/  HMMA.16816.F32 R24, R12.reuse, R34, R24 ;  /* 0x000000220c18723c */ /* 0x040fe20000001818 */
[----:B------:R-:W1:Y:S05]  /*5090*/  LDSM.16.M88.4 R32, [R227+0xd000] ;  /* 0x00d00000e320783b */ /* 0x000e6a0000000200 */
[C---:B------:R-:W-:Y:S06]  /*50a0*/  HMMA.16816.F32 R20, R12.reuse, R44, R20 ;  /* 0x0000002c0c14723c */ /* 0x040fec0000001814 */
[C---:B------:R-:W-:Y:S01]  /*50b0*/  HMMA.16816.F32 R16, R12.reuse, R46, R16 ;  /* 0x0000002e0c10723c */ /* 0x040fe20000001810 */
[----:B------:R-:W1:Y:S05]  /*50c0*/  LDSM.16.M88.4 R44, [R227+0xd800] ;  /* 0x00d80000e32c783b */ /* 0x000e6a0000000200 */
[C---:B--2---:R-:W-:Y:S06]  /*50d0*/  HMMA.16816.F32 R64, R12.reuse, R36, R64 ;  /* 0x000000240c40723c */ /* 0x044fec0000001840 */
[C---:B------:R-:W-:Y:S01]  /*50e0*/  HMMA.16816.F32 R60, R12.reuse, R38, R60 ;  /* 0x000000260c3c723c */ /* 0x040fe2000000183c */
[----:B------:R-:W2:Y:S05]  /*50f0*/  LDSM.16.M88.4 R36, [R220+0x4000] ;  /* 0x00400000dc24783b */ /* 0x000eaa0000000200 */
[C---:B-----5:R-:W-:Y:S06]  /*5100*/  HMMA.16816.F32 R56, R12.reuse, R72, R56 ;  /* 0x000000480c38723c */ /* 0x060fec0000001838 */
[----:B------:R-:W-:Y:S01]  /*5110*/  HMMA.16816.F32 R52, R12, R74, R52 ;  /* 0x0000004a0c34723c */ /* 0x000fe20000001834 */
[----:B------:R-:W5:Y:S04]  /*5120*/  LDSM.16.M88.4 R12, [R220+0x4800] ;  /* 0x00480000dc0c783b */ /* 0x000f680000000200 */
[----:B------:R-:W-:Y:S01]  /*5130*/  LDSM.16.M88.4 R72, [R220+0x5800] ;  /* 0x00580000dc48783b */ /* 0x000fe20000000200 */
[C---:B---3--:R-:W-:Y:S06]  /*5140*/  HMMA.16816.F32 R28, R40.reuse, R8, R28 ;  /* 0x00000008281c723c */ /* 0x048fec000000181c */
[C---:B------:R-:W-:Y:S01]  /*5150*/  HMMA.16816.F32 R24, R40.reuse, R10, R24 ;  /* 0x0000000a2818723c */ /* 0x040fe20000001818 */
[----:B------:R-:W3:Y:S05]  /*5160*/  LDSM.16.M88.4 R8, [R220+0x5000] ;  /* 0x00500000dc08783b */ /* 0x000eea0000000200 */
[C---:B----4-:R-:W-:Y:S06]  /*5170*/  HMMA.16816.F32 R20, R40.reuse, R48, R20 ;  /* 0x000000302814723c */ /* 0x050fec0000001814 */
[C---:B------:R-:W-:Y:S01]  /*5180*/  HMMA.16816.F32 R16, R40.reuse, R50, R16 ;  /* 0x000000322810723c */ /* 0x040fe20000001810 */
[----:B------:R-:W-:Y:S05]  /*5190*/  LDSM.16.M88.4 R48, [R233+0xe000] ;  /* 0x00e00000e930783b */ /* 0x000fea0000000200 */
[C---:B-1----:R-:W-:Y:S06]  /*51a0*/  HMMA.16816.F32 R64, R40.reuse, R32, R64 ;  /* 0x000000202840723c */ /* 0x042fec0000001840 */
[C---:B------:R-:W-:Y:S01]  /*51b0*/  HMMA.16816.F32 R60, R40.reuse, R34, R60 ;  /* 0x00000022283c723c */ /* 0x040fe2000000183c */
[----:B------:R-:W1:Y:S05]  /*51c0*/  LDSM.16.M88.4 R32, [R234+0x6000] ;  /* 0x00600000ea20783b */ /* 0x000e6a0000000200 */
[C---:B------:R-:W-:Y:S06]  /*51d0*/  HMMA.16816.F32 R56, R40.reuse, R44, R56 ;  /* 0x0000002c2838723c */ /* 0x040fec0000001838 */
[----:B------:R-:W-:Y:S01]  /*51e0*/  HMMA.16816.F32 R52, R40, R46, R52 ;  /* 0x0000002e2834723c */ /* 0x000fe20000001834 */
[----:B------:R-:W4:Y:S04]  /*51f0*/  LDSM.16.M88.4 R44, [R233+0xe800] ;  /* 0x00e80000e92c783b */ /* 0x000f280000000200 */
[----:B------:R-:W-:Y:S01]  /*5200*/  LDSM.16.M88.4 R40, [R233+0xf000] ;  /* 0x00f00000e928783b */ /* 0x000fe20000000200 */
[C---:B--2---:R-:W-:Y:S06]  /*5210*/  HMMA.16816.F32 R28, R68.reuse, R36, R28 ;  /* 0x00000024441c723c */ /* 0x044fec000000181c */
[C---:B------:R-:W-:Y:S01]  /*5220*/  HMMA.16816.F32 R24, R68.reuse, R38, R24 ;  /* 0x000000264418723c */ /* 0x040fe20000001818 */
[----:B------:R-:W2:Y:S05]  /*5230*/  LDSM.16.M88.4 R36, [R233+0xf800] ;  /* 0x00f80000e924783b */ /* 0x000eaa0000000200 */
[C---:B-----5:R-:W-:Y:S06]  /*5240*/  HMMA.16816.F32 R20, R68.reuse, R12, R20 ;  /* 0x0000000c4414723c */ /* 0x060fec0000001814 */
[C---:B------:R-:W-:Y:S01]  /*5250*/  HMMA.16816.F32 R16, R68.reuse, R14, R16 ;  /* 0x0000000e4410723c */ /* 0x040fe20000001810 */
[----:B------:R-:W5:Y:S05]  /*5260*/  LDSM.16.M88.4 R12, [R231+0x6000] ;  /* 0x00600000e70c783b */ /* 0x000f6a0000000200 */
[C---:B---3--:R-:W-:Y:S06]  /*5270*/  HMMA.16816.F32 R64, R68.reuse, R8, R64 ;  /* 0x000000084440723c */ /* 0x048fec0000001840 */
[C---:B------:R-:W-:Y:S01]  /*5280*/  HMMA.16816.F32 R60, R68.reuse, R10, R60 ;  /* 0x0000000a443c723c */ /* 0x040fe2000000183c */
[----:B------:R-:W3:Y:S05]  /*5290*/  LDSM.16.M88.4 R8, [R231+0x6800] ;  /* 0x00680000e708783b */ /* 0x000eea0000000200 */
[C---:B------:R-:W-:Y:S06]  /*52a0*/  HMMA.16816.F32 R56, R68.reuse, R72, R56 ;  /* 0x000000484438723c */ /* 0x040fec0000001838 */
[----:B------:R-:W-:Y:S01]  /*52b0*/  HMMA.16816.F32 R52, R68, R74, R52 ;  /* 0x0000004a4434723c */ /* 0x000fe20000001834 */
[----:B------:R-:W3:Y:S04]  /*52c0*/  LDSM.16.M88.4 R68, [R231+0x7800] ;  /* 0x00780000e744783b */ /* 0x000ee80000000200 */
[----:B------:R-:W3:Y:S01]  /*52d0*/  LDSM.16.M88.4 R72, [R231+0x7000] ;  /* 0x00700000e748783b */ /* 0x000ee20000000200 */
[C---:B-1----:R-:W-:Y:S06]  /*52e0*/  HMMA.16816.F32 R28, R32.reuse, R48, R28 ;  /* 0x00000030201c723c */ /* 0x042fec000000181c */
[C---:B------:R-:W-:Y:S01]  /*52f0*/  HMMA.16816.F32 R24, R32.reuse, R50, R24 ;  /* 0x000000322018723c */ /* 0x040fe20000001818 */
[----:B------:R-:W-:Y:S05]  /*5300*/  LDSM.16.M88.4 R48, [R230+0x6000] ;  /* 0x00600000e630783b */ /* 0x000fea0000000200 */
[C---:B----4-:R-:W-:Y:S06]  /*5310*/  HMMA.16816.F32 R20, R32.reuse, R44, R20 ;  /* 0x0000002c2014723c */ /* 0x050fec0000001814 */
[C---:B------:R-:W-:Y:S01]  /*5320*/  HMMA.16816.F32 R16, R32.reuse, R46, R16 ;  /* 0x0000002e2010723c */ /* 0x040fe20000001810 */
[----:B------:R-:W1:Y:S05]  /*5330*/  LDSM.16.M88.4 R44, [R227+0xe000] ;  /* 0x00e00000e32c783b */ /* 0x000e6a0000000200 */
[C---:B--2---:R-:W-:Y:S06]  /*5340*/  HMMA.16816.F32 R56, R32.reuse, R36, R56 ;  /* 0x000000242038723c */ /* 0x044fec0000001838 */
[C---:B------:R-:W-:Y:S01]  /*5350*/  HMMA.16816.F32 R52, R32.reuse, R38, R52 ;  /* 0x000000262034723c */ /* 0x040fe20000001834 */
[----:B------:R-:W-:Y:S05]  /*5360*/  LDSM.16.M88.4 R36, [R227+0xf000] ;  /* 0x00f00000e324783b */ /* 0x000fea0000000200 */
[C---:B------:R-:W-:Y:S06]  /*5370*/  HMMA.16816.F32 R64, R32.reuse, R40, R64 ;  /* 0x000000282040723c */ /* 0x040fec0000001840 */
[----:B------:R-:W-:Y:S01]  /*5380*/  HMMA.16816.F32 R60, R32, R42, R60 ;  /* 0x0000002a203c723c */ /* 0x000fe2000000183c */
[----:B------:R-:W2:Y:S04]  /*5390*/  LDSM.16.M88.4 R40, [R227+0xe800] ;  /* 0x00e80000e328783b */ /* 0x000ea80000000200 */
[----:B------:R-:W4:Y:S01]  /*53a0*/  LDSM.16.M88.4 R32, [R227+0xf800] ;  /* 0x00f80000e320783b */ /* 0x000f220000000200 */
[C---:B-----5:R-:W-:Y:S06]  /*53b0*/  HMMA.16816.F32 R28, R76.reuse, R12, R28 ;  /* 0x0000000c4c1c723c */ /* 0x060fec000000181c */
[C---:B------:R-:W-:Y:S01]  /*53c0*/  HMMA.16816.F32 R24, R76.reuse, R14, R24 ;  /* 0x0000000e4c18723c */ /* 0x040fe20000001818 */
[----:B------:R-:W-:Y:S05]  /*53d0*/  LDSM.16.M88.4 R12, [R229+0x6000] ;  /* 0x00600000e50c783b */ /* 0x000fea0000000200 */
[C---:B---3--:R-:W-:Y:S06]  /*53e0*/  HMMA.16816.F32 R20, R76.reuse, R8, R20 ;  /* 0x000000084c14723c */ /* 0x048fec0000001814 */
[C---:B------:R-:W-:Y:S01]  /*53f0*/  HMMA.16816.F32 R16, R76.reuse, R10, R16 ;  /* 0x0000000a4c10723c */ /* 0x040fe20000001810 */
[----:B------:R-:W3:Y:S05]  /*5400*/  LDSM.16.M88.4 R8, [R220+0x6000] ;  /* 0x00600000dc08783b */ /* 0x000eea0000000200 */
[C---:B------:R-:W-:Y:S06]  /*5410*/  HMMA.16816.F32 R56, R76.reuse, R68, R56 ;  /* 0x000000444c38723c */ /* 0x040fec0000001838 */
[C---:B------:R-:W-:Y:S06]  /*5420*/  HMMA.16816.F32 R52, R76.reuse, R70, R52 ;  /* 0x000000464c34723c */ /* 0x040fec0000001834 */
[C---:B------:R-:W-:Y:S06]  /*5430*/  HMMA.16816.F32 R64, R76.reuse, R72, R64 ;  /* 0x000000484c40723c */ /* 0x040fec0000001840 */
[----:B------:R-:W-:Y:S01]  /*5440*/  HMMA.16816.F32 R60, R76, R74, R60 ;  /* 0x0000004a4c3c723c */ /* 0x000fe2000000183c */
[----:B------:R-:W5:Y:S05]  /*5450*/  LDSM.16.M88.4 R72, [R220+0x6800] ;  /* 0x00680000dc48783b */ /* 0x000f6a0000000200 */
[C---:B-1----:R-:W-:Y:S06]  /*5460*/  HMMA.16816.F32 R28, R48.reuse, R44, R28 ;  /* 0x0000002c301c723c */ /* 0x042fec000000181c */
[C---:B------:R-:W-:Y:S06]  /*5470*/  HMMA.16816.F32 R24, R48.reuse, R46, R24 ;  /* 0x0000002e3018723c */ /* 0x040fec0000001818 */
[C---:B--2---:R-:W-:Y:S06]  /*5480*/  HMMA.16816.F32 R20, R48.reuse, R40, R20 ;  /* 0x000000283014723c */ /* 0x044fec0000001814 */
[C---:B------:R-:W-:Y:S01]  /*5490*/  HMMA.16816.F32 R16, R48.reuse, R42, R16 ;  /* 0x0000002a3010723c */ /* 0x040fe20000001810 */
[----:B------:R-:W1:Y:S05]  /*54a0*/  LDSM.16.M88.4 R40, [R220+0x7000] ;  /* 0x00700000dc28783b */ /* 0x000e6a0000000200 */
[C---:B----4-:R-:W-:Y:S06]  /*54b0*/  HMMA.16816.F32 R56, R48.reuse, R32, R56 ;  /* 0x000000203038723c */ /* 0x050fec0000001838 */
[----:B------:R-:W-:Y:S01]  /*54c0*/  HMMA.16816.F32 R52, R48, R34, R52 ;  /* 0x000000223034723c */ /* 0x000fe20000001834 */
[----:B------:R-:W2:Y:S01]  /*54d0*/  LDSM.16.M88.4 R32, [R220+0x7800] ;  /* 0x00780000dc20783b */ /* 0x000ea20000000200 */
[----:B------:R-:W-:-:S04]  /*54e0*/  DEPBAR.LE SB0, 0x0 ;  /* 0x000080000000791a */ /* 0x000fc80000000000 */
[----:B---3--:R-:W-:Y:S06]  /*54f0*/  HMMA.16816.F32 R28, R12, R8, R28 ;  /* 0x000000080c1c723c */ /* 0x008fec000000181c */
[----:B------:R-:W-:Y:S06]  /*5500*/  HMMA.16816.F32 R64, R48, R36, R64 ;  /* 0x000000243040723c */ /* 0x000fec0000001840 */
[----:B------:R-:W-:Y:S01]  /*5510*/  HMMA.16816.F32 R24, R12, R10, R24 ;  /* 0x0000000a0c18723c */ /* 0x000fe20000001818 */
[----:B------:R-:W-:-:S04]  /*5520*/  IMAD.U32 R36, RZ, RZ, UR19 ;  /* 0x00000013ff247e24 */ /* 0x000fc8000f8e00ff */
[----:B------:R-:W-:Y:S01]  /*5530*/  IMAD R36, R36, 0x40, R3 ;  /* 0x0000004024247824 */ /* 0x000fe200078e0203 */
[----:B-----5:R-:W-:Y:S03]  /*5540*/  HMMA.16816.F32 R20, R12, R72, R20 ;  /* 0x000000480c14723c */ /* 0x020fe60000001814 */
[C---:B------:R-:W-:Y:S02]  /*5550*/  VIADD R3, R36.reuse, 0xffffffc0 ;  /* 0xffffffc024037836 */ /* 0x040fe40000000000 */
[C---:B------:R-:W-:Y:S01]  /*5560*/  VIADD R2, R36.reuse, 0xffffffc1 ;  /* 0xffffffc124027836 */ /* 0x040fe20000000000 */
[----:B------:R-:W-:Y:S01]  /*5570*/  HMMA.16816.F32 R60, R48, R38, R60 ;  /* 0x00000026303c723c */ /* 0x000fe2000000183c */
[C---:B------:R-:W-:Y:S01]  /*5580*/  VIADD R4, R36.reuse, 0xffffffd0 ;  /* 0xffffffd024047836 */ /* 0x040fe20000000000 */
[----:B------:R-:W-:Y:S01]  /*5590*/  ISETP.GE.AND P4, PT, R3, UR22, PT ;  /* 0x0000001603007c0c */ /* 0x000fe2000bf86270 */
[----:B------:R-:W-:Y:S01]  /*55a0*/  VIADD R3, R36, 0xffffffc8 ;  /* 0xffffffc824037836 */ /* 0x000fe20000000000 */
[----:B------:R-:W-:Y:S01]  /*55b0*/  ISETP.GE.AND P3, PT, R2, UR22, PT ;  /* 0x0000001602007c0c */ /* 0x000fe2000bf66270 */
[----:B------:R-:W-:Y:S01]  /*55c0*/  VIADD R2, R36, 0xffffffc9 ;  /* 0xffffffc924027836 */ /* 0x000fe20000000000 */
[----:B------:R-:W-:Y:S01]  /*55d0*/  ISETP.GE.AND P6, PT, R4, UR22, PT ;  /* 0x0000001604007c0c */ /* 0x000fe2000bfc6270 */
[----:B------:R-:W-:Y:S01]  /*55e0*/  HMMA.16816.F32 R16, R12, R74, R16 ;  /* 0x0000004a0c10723c */ /* 0x000fe20000001810 */
[C---:B------:R-:W-:Y:S01]  /*55f0*/  VIADD R4, R36.reuse, 0xffffffd8 ;  /* 0xffffffd824047836 */ /* 0x040fe20000000000 */
[----:B------:R-:W-:Y:S01]  /*5600*/  ISETP.GE.AND P2, PT, R3, UR22, PT ;  /* 0x0000001603007c0c */ /* 0x000fe2000bf46270 */
[----:B------:R-:W-:Y:S01]  /*5610*/  VIADD R6, R36, 0xffffffe1 ;  /* 0xffffffe124067836 */ /* 0x000fe20000000000 */
[----:B------:R-:W-:-:S02]  /*5620*/  FSEL R30, R30, -INF , !P4 ;  /* 0xff8000001e1e7808 */ /* 0x000fc40006000000 */
[----:B------:R-:W-:Y:S01]  /*5630*/  FSEL R3, R28, -INF , !P4 ;  /* 0xff8000001c037808 */ /* 0x000fe20006000000 */
[C---:B-1----:R-:W-:Y:S01]  /*5640*/  HMMA.16816.F32 R64, R12.reuse, R40, R64 ;  /* 0x000000280c40723c */ /* 0x042fe20000001840 */
[----:B------:R-:W-:Y:S01]  /*5650*/  ISETP.GE.AND P1, PT, R2, UR22, PT ;  /* 0x0000001602007c0c */ /* 0x000fe2000bf26270 */
[----:B------:R-:W-:Y:S01]  /*5660*/  VIADD R2, R36, 0xffffffd1 ;  /* 0xffffffd124027836 */ /* 0x000fe20000000000 */
[----:B------:R-:W-:Y:S01]  /*5670*/  ISETP.GE.AND P4, PT, R4, UR22, PT ;  /* 0x0000001604007c0c */ /* 0x000fe2000bf86270 */
[----:B------:R-:W-:Y:S01]  /*5680*/  VIADD R4, R36, 0xffffffd9 ;  /* 0xffffffd924047836 */ /* 0x000fe20000000000 */
[----:B------:R-:W-:Y:S01]  /*5690*/  FSEL R28, R31, -INF , !P3 ;  /* 0xff8000001f1c7808 */ /* 0x000fe20005800000 */
[C---:B--2---:R-:W-:Y:S01]  /*56a0*/  HMMA.16816.F32 R52, R12.reuse, R34, R52 ;  /* 0x000000220c34723c */ /* 0x044fe20000001834 */
[----:B------:R-:W-:Y:S02]  /*56b0*/  FSEL R29, R29, -INF , !P3 ;  /* 0xff8000001d1d7808 */ /* 0x000fe40005800000 */
[----:B------:R-:W-:Y:S01]  /*56c0*/  ISETP.GE.AND P5, PT, R2, UR22, PT ;  /* 0x0000001602007c0c */ /* 0x000fe2000bfa6270 */
[----:B------:R-:W-:Y:S01]  /*56d0*/  VIADD R2, R36, 0xffffffe0 ;  /* 0xffffffe024027836 */ /* 0x000fe20000000000 */
[----:B------:R-:W-:Y:S01]  /*56e0*/  ISETP.GE.AND P3, PT, R4, UR22, PT ;  /* 0x0000001604007c0c */ /* 0x000fe2000bf66270 */
[----:B------:R-:W-:Y:S01]  /*56f0*/  VIADD R4, R36, 0xffffffe8 ;  /* 0xffffffe824047836 */ /* 0x000fe20000000000 */
[----:B------:R-:W-:Y:S01]  /*5700*/  FSEL R26, R26, -INF , !P2 ;  /* 0xff8000001a1a7808 */ /* 0x000fe20005000000 */
[----:B------:R-:W-:Y:S01]  /*5710*/  HMMA.16816.F32 R60, R12, R42, R60 ;  /* 0x0000002a0c3c723c */ /* 0x000fe2000000183c */
[----:B------:R-:W-:-:S02]  /*5720*/  FSEL R31, R24, -INF , !P2 ;  /* 0xff800000181f7808 */ /* 0x000fc40005000000 */
[----:B------:R-:W-:Y:S02]  /*5730*/  FSEL R8, R22, -INF , !P6 ;  /* 0xff80000016087808 */ /* 0x000fe40007000000 */
[----:B------:R-:W-:Y:S01]  /*5740*/  FSEL R11, R20, -INF , !P6 ;  /* 0xff800000140b7808 */ /* 0x000fe20007000000 */
[----:B------:R-:W-:Y:S01]  /*5750*/  HMMA.16816.F32 R56, R12, R32, R56 ;  /* 0x000000200c38723c */ /* 0x000fe20000001838 */
[----:B------:R-:W-:Y:S02]  /*5760*/  ISETP.GE.AND P2, PT, R2, UR22, PT ;  /* 0x0000001602007c0c */ /* 0x000fe4000bf46270 */
[----:B------:R-:W-:Y:S01]  /*5770*/  ISETP.GE.AND P6, PT, R4, UR22, PT ;  /* 0x0000001604007c0c */ /* 0x000fe2000bfc6270 */
[C---:B------:R-:W-:Y:S01]  /*5780*/  VIADD R4, R36.reuse, 0xffffffe9 ;  /* 0xffffffe924047836 */ /* 0x040fe20000000000 */
[----:B------:R-:W-:Y:S02]  /*5790*/  FSEL R2, R27, -INF , !P1 ;  /* 0xff8000001b027808 */ /* 0x000fe40004800000 */
[----:B------:R-:W-:Y:S01]  /*57a0*/  FSEL R25, R25, -INF , !P1 ;  /* 0xff80000019197808 */ /* 0x000fe20004800000 */
[----:B------:R-:W-:Y:S01]  /*57b0*/  VIADD R12, R36, 0xfffffff1 ;  /* 0xfffffff1240c7836 */ /* 0x000fe20000000000 */
[----:B------:R-:W-:Y:S01]  /*57c0*/  ISETP.GE.AND P1, PT, R6, UR22, PT ;  /* 0x0000001606007c0c */ /* 0x000fe2000bf26270 */
[----:B------:R-:W-:Y:S01]  /*57d0*/  VIADD R6, R36, 0xfffffff0 ;  /* 0xfffffff024067836 */ /* 0x000fe20000000000 */
[----:B------:R-:W-:-:S02]  /*57e0*/  FSEL R10, R23, -INF , !P5 ;  /* 0xff800000170a7808 */ /* 0x000fc40006800000 */
[----:B------:R-:W-:Y:S02]  /*57f0*/  FSEL R21, R21, -INF , !P5 ;  /* 0xff80000015157808 */ /* 0x000fe40006800000 */
[----:B------:R-:W-:Y:S02]  /*5800*/  ISETP.GE.AND P5, PT, R4, UR22, PT ;  /* 0x0000001604007c0c */ /* 0x000fe4000bfa6270 */
[----:B------:R-:W-:Y:S02]  /*5810*/  FSEL R4, R18, -INF , !P4 ;  /* 0xff80000012047808 */ /* 0x000fe40006000000 */
[----:B------:R-:W-:Y:S02]  /*5820*/  FSEL R9, R16, -INF , !P4 ;  /* 0xff80000010097808 */ /* 0x000fe40006000000 */
[----:B------:R-:W-:Y:S02]  /*5830*/  ISETP.GE.AND P4, PT, R6, UR22, PT ;  /* 0x0000001606007c0c */ /* 0x000fe4000bf86270 */
[----:B------:R-:W-:-:S02]  /*5840*/  FSEL R6, R19, -INF , !P3 ;  /* 0xff80000013067808 */ /* 0x000fc40005800000 */
[----:B------:R-:W-:Y:S02]  /*5850*/  FSEL R17, R17, -INF , !P3 ;  /* 0xff80000011117808 */ /* 0x000fe40005800000 */
[----:B------:R-:W-:Y:S01]  /*5860*/  ISETP.GE.AND P3, PT, R12, UR22, PT ;  /* 0x000000160c007c0c */ /* 0x000fe2000bf66270 */
[C---:B------:R-:W-:Y:S01]  /*5870*/  VIADD R12, R36.reuse, 0xfffffff8 ;  /* 0xfffffff8240c7836 */ /* 0x040fe20000000000 */
[----:B------:R-:W-:Y:S01]  /*5880*/  FSEL R200, R67, -INF , !P1 ;  /* 0xff80000043c87808 */ /* 0x000fe20004800000 */
[----:B------:R-:W-:Y:S01]  /*5890*/  VIADD R36, R36, 0xfffffff9 ;  /* 0xfffffff924247836 */ /* 0x000fe20000000000 */
[----:B------:R-:W-:Y:S02]  /*58a0*/  FSEL R187, R65, -INF , !P1 ;  /* 0xff80000041bb7808 */ /* 0x000fe40004800000 */
[----:B------:R-:W-:Y:S02]  /*58b0*/  FSEL R188, R66, -INF , !P2 ;  /* 0xff80000042bc7808 */ /* 0x000fe40005000000 */
[----:B------:R-:W-:-:S02]  /*58c0*/  ISETP.GE.AND P1, PT, R36, UR22, PT ;  /* 0x0000001624007c0c */ /* 0x000fc4000bf26270 */
[----:B------:R-:W-:Y:S02]  /*58d0*/  FSEL R193, R64, -INF , !P2 ;  /* 0xff80000040c17808 */ /* 0x000fe40005000000 */
[----:B------:R-:W-:Y:S02]  /*58e0*/  FSEL R168, R55, -INF , !P1 ;  /* 0xff80000037a87808 */ /* 0x000fe40004800000 */
[----:B------:R-:W-:Y:S02]  /*58f0*/  FSEL R171, R53, -INF , !P1 ;  /* 0xff80000035ab7808 */ /* 0x000fe40004800000 */
[----:B------:R-:W-:Y:S02]  /*5900*/  PLOP3.LUT P1, PT, PT, PT, UP0, 0x80, 0x0 ;  /* 0x000000000000781c */ /* 0x000fe40003f2f008 */
[----:B------:R-:W-:Y:S02]  /*5910*/  ISETP.GE.AND P2, PT, R12, UR22, PT ;  /* 0x000000160c007c0c */ /* 0x000fe4000bf46270 */
[----:B------:R-:W-:-:S02]  /*5920*/  FSEL R190, R62, -INF , !P6 ;  /* 0xff8000003ebe7808 */ /* 0x000fc40007000000 */
[----:B------:R-:W-:Y:S02]  /*5930*/  FSEL R191, R60, -INF , !P6 ;  /* 0xff8000003cbf7808 */ /* 0x000fe40007000000 */
[----:B------:R-:W-:Y:S02]  /*5940*/  FSEL R198, R63, -INF , !P5 ;  /* 0xff8000003fc67808 */ /* 0x000fe40006800000 */
[----:B------:R-:W-:Y:S02]  /*5950*/  FSEL R189, R61, -INF , !P5 ;  /* 0xff8000003dbd7808 */ /* 0x000fe40006800000 */
[----:B------:R-:W-:Y:S02]  /*5960*/  FSEL R194, R58, -INF , !P4 ;  /* 0xff8000003ac27808 */ /* 0x000fe40006000000 */
[----:B------:R-:W-:Y:S02]  /*5970*/  FSEL R199, R56, -INF , !P4 ;  /* 0xff80000038c77808 */ /* 0x000fe40006000000 */
[----:B------:R-:W-:-:S02]  /*5980*/  FSEL R192, R59, -INF , !P3 ;  /* 0xff8000003bc07808 */ /* 0x000fc40005800000 */
[----:B------:R-:W-:Y:S02]  /*5990*/  FSEL R197, R57, -INF , !P3 ;  /* 0xff80000039c57808 */ /* 0x000fe40005800000 */
[----:B------:R-:W-:Y:S02]  /*59a0*/  FSEL R170, R54, -INF , !P2 ;  /* 0xff80000036aa7808 */ /* 0x000fe40005000000 */
[----:B------:R-:W-:Y:S01]  /*59b0*/  FSEL R195, R52, -INF , !P2 ;  /* 0xff80000034c37808 */ /* 0x000fe20005000000 */
[----:B------:R-:W-:Y:S06]  /*59c0*/  BAR.SYNC.DEFER_BLOCKING 0x0 ;  /* 0x0000000000007b1d */ /* 0x000fec0000010000 */
[----:B------:R-:W-:Y:S05]  /*59d0*/  @!P1 BRA `(.L_x_749) ;  /* 0x0000000c00cc9947 */ /* 0x000fea0003800000 */
[----:B------:R-:W-:Y:S05]  /*59e0*/  @!P0 BRA `(.L_x_750) ;  /* 0x0000000000f48947 */ /* 0x000fea0003800000 */
[----:B------:R-:W1:Y:S01]  /*59f0*/  LDC R13, c[0x0][0x380] ;  /* 0x0000e000ff0d7b82 */ /* 0x000e620000000800 */
[----:B------:R-:W-:Y:S01]  /*5a00*/  UIADD3 UR18, UR18, -0x80, URZ ;  /* 0xffffff8012127890 */ /* 0x000fe2000fffe03f */
[----:B------:R-:W-:Y:S01]  /*5a10*/  MOV R16, UR17 ;  /* 0x0000001100107c02 */ /* 0x000fe20008000f00 */
[----:B------:R-:W-:-:S03]  /*5a20*/  ULDC.64 UR6, c[0x0][0x230] ;  /* 0x00008c0000067ab9 */ /* 0x000fc60000000a00 */
[----:B------:R-:W-:Y:S01]  /*5a30*/  IABS R16, R16 ;  /* 0x0000001000107213 */ /* 0x000fe20000000000 */
[----:B------:R-:W-:-:S05]  /*5a40*/  IMAD.U32 R14, RZ, RZ, UR18 ;  /* 0x00000012ff0e7e24 */ /* 0x000fca000f8e00ff */
[----:B------:R-:W-:Y:S02]  /*5a50*/  IABS R14, R14 ;  /* 0x0000000e000e7213 */ /* 0x000fe40000000000 */
[----:B-1----:R-:W-:-:S04]  /*5a60*/  IABS R12, R13 ;  /* 0x0000000d000c7213 */ /* 0x002fc80000000000 */
[----:B------:R-:W1:Y:S08]  /*5a70*/  I2F.RP R20, R12 ;  /* 0x0000000c00147306 */ /* 0x000e700000209400 */
[----:B-1----:R-:W1:Y:S02]  /*5a80*/  MUFU.RCP R18, R20 ;  /* 0x0000001400127308 */ /* 0x002e640000001000 */
[----:B-1----:R-:W-:-:S06]  /*5a90*/  VIADD R18, R18, 0xffffffe ;  /* 0x0ffffffe12127836 */ /* 0x002fcc0000000000 */
[----:B------:R-:W1:Y:S02]  /*5aa0*/  F2I.FTZ.U32.TRUNC.NTZ R19, R18 ;  /* 0x0000001200137305 */ /* 0x000e64000021f000 */
[----:B-1----:R-:W-:Y:S01]  /*5ab0*/  IMAD.MOV R15, RZ, RZ, -R19 ;  /* 0x000000ffff0f7224 */ /* 0x002fe200078e0a13 */
[----:B------:R-:W-:-:S03]  /*5ac0*/  MOV R18, RZ ;  /* 0x000000ff00127202 */ /* 0x000fc60000000f00 */
[----:B------:R-:W-:-:S04]  /*5ad0*/  IMAD R15, R15, R12, RZ ;  /* 0x0000000c0f0f7224 */ /* 0x000fc800078e02ff */
[----:B------:R-:W-:-:S06]  /*5ae0*/  IMAD.HI.U32 R15, R19, R15, R18 ;  /* 0x0000000f130f7227 */ /* 0x000fcc00078e0012 */
[----:B------:R-:W-:-:S04]  /*5af0*/  IMAD.HI.U32 R20, R15, R16, RZ ;  /* 0x000000100f147227 */ /* 0x000fc800078e00ff */
[----:B------:R-:W-:-:S04]  /*5b00*/  IMAD.HI.U32 R18, R15, R14, RZ ;  /* 0x0000000e0f127227 */ /* 0x000fc800078e00ff */
[----:B------:R-:W-:Y:S01]  /*5b10*/  IMAD.MOV R19, RZ, RZ, -R20 ;  /* 0x000000ffff137224 */ /* 0x000fe200078e0a14 */
[----:B------:R-:W-:-:S03]  /*5b20*/  IADD3 R15, -R18, RZ, RZ ;  /* 0x000000ff120f7210 */ /* 0x000fc60007ffe1ff */
[C---:B------:R-:W-:Y:S02]  /*5b30*/  IMAD R19, R12.reuse, R19, R16 ;  /* 0x000000130c137224 */ /* 0x040fe400078e0210 */
[C---:B------:R-:W-:Y:S01]  /*5b40*/  IMAD R15, R12.reuse, R15, R14 ;  /* 0x0000000f0c0f7224 */ /* 0x040fe200078e020e */
[----:B------:R-:W-:Y:S02]  /*5b50*/  LOP3.LUT R14, R13, UR17, RZ, 0x3c, !PT ;  /* 0x000000110d0e7c12 */ /* 0x000fe4000f8e3cff */
[C---:B------:R-:W-:Y:S02]  /*5b60*/  ISETP.GT.U32.AND P2, PT, R12.reuse, R19, PT ;  /* 0x000000130c00720c */ /* 0x040fe40003f44070 */
[----:B------:R-:W-:Y:S02]  /*5b70*/  ISETP.GT.U32.AND P3, PT, R12, R15, PT ;  /* 0x0000000f0c00720c */ /* 0x000fe40003f64070 */
[----:B------:R-:W-:-:S09]  /*5b80*/  ISETP.GE.AND P4, PT, R14, RZ, PT ;  /* 0x000000ff0e00720c */ /* 0x000fd20003f86270 */
[----:B------:R-:W-:Y:S02]  /*5b90*/  @!P2 IMAD.IADD R19, R19, 0x1, -R12 ;  /* 0x000000011313a824 */ /* 0x000fe400078e0a0c */
[-C--:B------:R-:W-:Y:S01]  /*5ba0*/  @!P3 IADD3 R15, R15, -R12.reuse, RZ ;  /* 0x8000000c0f0fb210 */ /* 0x080fe20007ffe0ff */
[----:B------:R-:W-:Y:S01]  /*5bb0*/  @!P2 VIADD R20, R20, 0x1 ;  /* 0x000000011414a836 */ /* 0x000fe20000000000 */
[----:B------:R-:W-:Y:S02]  /*5bc0*/  @!P3 IADD3 R18, R18, 0x1, RZ ;  /* 0x000000011212b810 */ /* 0x000fe40007ffe0ff */
[-C--:B------:R-:W-:Y:S02]  /*5bd0*/  ISETP.GE.U32.AND P6, PT, R19, R12.reuse, PT ;  /* 0x0000000c1300720c */ /* 0x080fe40003fc6070 */
[----:B------:R-:W-:Y:S02]  /*5be0*/  ISETP.GE.U32.AND P5, PT, R15, R12, PT ;  /* 0x0000000c0f00720c */ /* 0x000fe40003fa6070 */
[----:B------:R-:W-:-:S02]  /*5bf0*/  LOP3.LUT R12, R13, UR18, RZ, 0x3c, !PT ;  /* 0x000000120d0c7c12 */ /* 0x000fc4000f8e3cff */
[----:B------:R-:W-:Y:S02]  /*5c00*/  ISETP.NE.AND P3, PT, R13, RZ, PT ;  /* 0x000000ff0d00720c */ /* 0x000fe40003f65270 */
[----:B------:R-:W-:Y:S02]  /*5c10*/  ISETP.GE.AND P2, PT, R12, RZ, PT ;  /* 0x000000ff0c00720c */ /* 0x000fe40003f46270 */
[----:B------:R-:W-:-:S03]  /*5c20*/  LOP3.LUT R12, RZ, R13, RZ, 0x33, !PT ;  /* 0x0000000dff0c7212 */ /* 0x000fc600078e33ff */
[----:B------:R-:W-:Y:S02]  /*5c30*/  @P6 VIADD R20, R20, 0x1 ;  /* 0x0000000114146836 */ /* 0x000fe40000000000 */
[----:B------:R-:W-:Y:S02]  /*5c40*/  @P5 IADD3 R18, R18, 0x1, RZ ;  /* 0x0000000112125810 */ /* 0x000fe40007ffe0ff */
[----:B------:R-:W-:-:S04]  /*5c50*/  @!P4 IMAD.MOV R20, RZ, RZ, -R20 ;  /* 0x000000ffff14c224 */ /* 0x000fc800078e0a14 */
[----:B------:R-:W-:Y:S02]  /*5c60*/  @!P2 IADD3 R18, -R18, RZ, RZ ;  /* 0x000000ff1212a210 */ /* 0x000fe40007ffe1ff */
[C---:B------:R-:W-:Y:S02]  /*5c70*/  SEL R15, R12.reuse, R20, !P3 ;  /* 0x000000140c0f7207 */ /* 0x040fe40005800000 */
[----:B------:R-:W-:-:S03]  /*5c80*/  SEL R12, R12, R18, !P3 ;  /* 0x000000120c0c7207 */ /* 0x000fc60005800000 */
[----:B------:R-:W-:-:S04]  /*5c90*/  IMAD.WIDE R32, R15, 0x4, R242 ;  /* 0x000000040f207825 */ /* 0x000fc800078e02f2 */
[----:B------:R-:W-:Y:S01]  /*5ca0*/  IMAD.WIDE R22, R12, 0x4, R242 ;  /* 0x000000040c167825 */ /* 0x000fe200078e02f2 */
[----:B------:R-:W2:Y:S04]  /*5cb0*/  LDG.E R19, desc[UR20][R32.64] ;  /* 0x0000001420137981 */ /* 0x000ea8000c1e1900 */
[----:B------:R-:W2:Y:S01]  /*5cc0*/  LDG.E R14, desc[UR20][R22.64] ;  /* 0x00000014160e7981 */ /* 0x000ea2000c1e1900 */
[----:B------:R-:W-:-:S04]  /*5cd0*/  IMAD.IADD R12, R15, 0x1, -R12 ;  /* 0x000000010f0c7824 */ /* 0x000fc800078e0a0c */
[----:B------:R-:W-:-:S05]  /*5ce0*/  IMAD R15, R12, R13, -0x40 ;  /* 0xffffffc00c0f7424 */ /* 0x000fca00078e020d */
[----:B------:R-:W-:-:S05]  /*5cf0*/  SHF.R.S32.HI R12, RZ, 0x1f, R15 ;  /* 0x0000001fff0c7819 */ /* 0x000fca000001140f */
[----:B------:R-:W-:-:S04]  /*5d00*/  IMAD R12, R12, UR10, RZ ;  /* 0x0000000a0c0c7c24 */ /* 0x000fc8000f8e02ff */
[----:B------:R-:W-:Y:S01]  /*5d10*/  IMAD R12, R15, UR11, R12 ;  /* 0x0000000b0f0c7c24 */ /* 0x000fe2000f8e020c */
[----:B--2---:R-:W-:Y:S01]  /*5d20*/  IADD3 R14, -R19, R14, RZ ;  /* 0x0000000e130e7210 */ /* 0x004fe20007ffe1ff */
[----:B------:R-:W-:-:S03]  /*5d30*/  IMAD.WIDE.U32 R18, R15, UR10, RZ ;  /* 0x0000000a0f127c25 */ /* 0x000fc6000f8e00ff */
[----:B------:R-:W-:Y:S01]  /*5d40*/  SHF.R.S32.HI R13, RZ, 0x1f, R14 ;  /* 0x0000001fff0d7819 */ /* 0x000fe2000001140e */
[----:B------:R-:W-:-:S04]  /*5d50*/  IMAD.IADD R19, R19, 0x1, R12 ;  /* 0x0000000113137824 */ /* 0x000fc800078e020c */
[----:B------:R-:W-:-:S04]  /*5d60*/  IMAD R13, R13, UR6, RZ ;  /* 0x000000060d0d7c24 */ /* 0x000fc8000f8e02ff */
[C---:B------:R-:W-:Y:S02]  /*5d70*/  IMAD R13, R14.reuse, UR7, R13 ;  /* 0x000000070e0d7c24 */ /* 0x040fe4000f8e020d */
[----:B------:R-:W-:-:S04]  /*5d80*/  IMAD.WIDE.U32 R14, R14, UR6, R18 ;  /* 0x000000060e0e7c25 */ /* 0x000fc8000f8e0012 */
[----:B------:R-:W-:Y:S01]  /*5d90*/  IMAD.MOV.U32 R16, RZ, RZ, R14 ;  /* 0x000000ffff107224 */ /* 0x000fe200078e000e */
[----:B------:R-:W-:Y:S01]  /*5da0*/  IADD3 R23, R15, R13, RZ ;  /* 0x0000000d0f177210 */ /* 0x000fe20007ffe0ff */
[----:B------:R-:W-:Y:S06]  /*5db0*/  BRA `(.L_x_751) ;  /* 0x0000000000107947 */ /* 0x000fec0003800000 */
.L_x_750:
[----:B------:R-:W-:-:S04]  /*5dc0*/  ULEA UR10, -UR10, URZ, 0x6 ;  /* 0x0000003f0a0a7291 */ /* 0x000fc8000f8e313f */
[----:B------:R-:W-:Y:S02]  /*5dd0*/  USHF.R.S32.HI UR6, URZ, 0x1f, UR10 ;  /* 0x0000001f3f067899 */ /* 0x000fe4000801140a */
[----:B------:R-:W-:-:S04]  /*5de0*/  MOV R16, UR10 ;  /* 0x0000000a00107c02 */ /* 0x000fc80008000f00 */
[----:B------:R-:W-:-:S07]  /*5df0*/  MOV R23, UR6 ;  /* 0x0000000600177c02 */ /* 0x000fce0008000f00 */
.L_x_751:
[----:B------:R-:W-:Y:S01]  /*5e00*/  ULDC UR6, c[0x0][0x2d0] ;  /* 0x0000b40000067ab9 */ /* 0x000fe20000000800 */
[----:B------:R-:W-:Y:S01]  /*5e10*/  BSSY B0, `(.L_x_752) ;  /* 0x00000ac000007945 */ /* 0x000fe20003800000 */
[----:B------:R-:W-:Y:S02]  /*5e20*/  ISETP.GE.AND P6, PT, R240, UR6, PT ;  /* 0x00000006f0007c0c */ /* 0x000fe4000bfc6270 */
[----:B------:R-:W-:Y:S02]  /*5e30*/  ISETP.GE.AND P5, PT, R237, UR6, PT ;  /* 0x00000006ed007c0c */ /* 0x000fe4000bfa6270 */
[----:B------:R-:W-:Y:S02]  /*5e40*/  ISETP.GE.AND P4, PT, R236, UR6, PT ;  /* 0x00000006ec007c0c */ /* 0x000fe4000bf86270 */
[----:B------:R-:W-:-:S07]  /*5e50*/  ISETP.GE.AND P3, PT, R235, UR6, PT ;  /* 0x00000006eb007c0c */ /* 0x000fce000bf66270 */
[----:B------:R-:W1:Y:S01]  /*5e60*/  @!P6 LDC.64 R18, c[0x0][0x218] ;  /* 0x00008600ff12eb82 */ /* 0x000e620000000a00 */
[----:B------:R-:W-:Y:S01]  /*5e70*/  @!P6 IADD3 R27, P2, R16, R165, RZ ;  /* 0x000000a5101be210 */ /* 0x000fe20007f5e0ff */
[----:B------:R2:W-:Y:S04]  /*5e80*/  @P6 STS.128 [R238+0x8000], RZ ;  /* 0x008000ffee006388 */ /* 0x0005e80000000c00 */
[----:B------:R-:W-:Y:S02]  /*5e90*/  @!P6 IMAD.X R20, R23, 0x1, R166, P2 ;  /* 0x000000011714e824 */ /* 0x000fe400010e06a6 */
[----:B------:R-:W3:Y:S08]  /*5ea0*/  @!P5 LDC.64 R14, c[0x0][0x218] ;  /* 0x00008600ff0edb82 */ /* 0x000ef00000000a00 */
[----:B------:R-:W4:Y:S01]  /*5eb0*/  @!P4 LDC.64 R12, c[0x0][0x218] ;  /* 0x00008600ff0ccb82 */ /* 0x000f220000000a00 */
[----:B-1----:R-:W-:-:S04]  /*5ec0*/  @!P6 LEA R32, P2, R27, R18, 0x1 ;  /* 0x000000121b20e211 */ /* 0x002fc800078408ff */
[----:B------:R-:W-:Y:S02]  /*5ed0*/  @!P6 LEA.HI.X R33, R27, R19, R20, 0x1, P2 ;  /* 0x000000131b21e211 */ /* 0x000fe400010f0c14 */
[----:B------:R-:W-:Y:S01]  /*5ee0*/  @!P5 IADD3 R27, P2, R16, R165, RZ ;  /* 0x000000a5101bd210 */ /* 0x000fe20007f5e0ff */
[----:B------:R-:W1:Y:S02]  /*5ef0*/  @!P3 LDC.64 R18, c[0x0][0x218] ;  /* 0x00008600ff12bb82 */ /* 0x000e640000000a00 */
[----:B------:R-:W-:Y:S01]  /*5f00*/  @!PT LDS RZ, [RZ] ;  /* 0x00000000fffff984 */ /* 0x000fe20000000800 */
[----:B------:R-:W-:Y:S01]  /*5f10*/  @!PT LDS RZ, [RZ] ;  /* 0x00000000fffff984 */ /* 0x000fe20000000800 */
[----:B------:R-:W-:Y:S01]  /*5f20*/  @!PT LDS RZ, [RZ] ;  /* 0x00000000fffff984 */ /* 0x000fe20000000800 */
[----:B------:R5:W-:Y:S02]  /*5f30*/  @!P6 LDGSTS.E.BYPASS.LTC128B.128 [R238+0x8000], desc[UR20][R32.64] ;  /* 0x0800000020eeefae */ /* 0x000be4000b901d54 */
[----:B------:R-:W-:Y:S01]  /*5f40*/  @!P5 IMAD.X R20, R23, 0x1, R166, P2 ;  /* 0x000000011714d824 */ /* 0x000fe200010e06a6 */
[C---:B---3--:R-:W-:Y:S01]  /*5f50*/  @!P5 LEA R38, P2, R27.reuse, R14, 0x1 ;  /* 0x0000000e1b26d211 */ /* 0x048fe200078408ff */
[----:B------:R2:W-:Y:S03]  /*5f60*/  @P5 STS.128 [R238+0xa000], RZ ;  /* 0x00a000ffee005388 */ /* 0x0005e60000000c00 */
[----:B------:R-:W-:-:S02]  /*5f70*/  @!P5 LEA.HI.X R39, R27, R15, R20, 0x1, P2 ;  /* 0x0000000f1b27d211 */ /* 0x000fc400010f0c14 */
[----:B------:R-:W-:Y:S01]  /*5f80*/  @!P4 IADD3 R27, P2, R16, R165, RZ ;  /* 0x000000a5101bc210 */ /* 0x000fe20007f5e0ff */
[----:B------:R-:W3:Y:S02]  /*5f90*/  @!P6 LDC.64 R14, c[0x0][0x218] ;  /* 0x00008600ff0eeb82 */ /* 0x000ee40000000a00 */
[----:B------:R-:W-:Y:S01]  /*5fa0*/  @!PT LDS RZ, [RZ] ;  /* 0x00000000fffff984 */ /* 0x000fe20000000800 */
[----:B------:R-:W-:Y:S01]  /*5fb0*/  @!PT LDS RZ, [RZ] ;  /* 0x00000000fffff984 */ /* 0x000fe20000000800 */
[----:B------:R-:W-:Y:S01]  /*5fc0*/  @!PT LDS RZ, [RZ] ;  /* 0x00000000fffff984 */ /* 0x000fe20000000800 */
[----:B------:R-:W-:Y:S02]  /*5fd0*/  @!P5 LDGSTS.E.BYPASS.LTC128B.128 [R238+0xa000], desc[UR20][R38.64+0x80] ;  /* 0x0a00008026eedfae */ /* 0x000fe4000b901d54 */
[----:B------:R-:W-:Y:S01]  /*5fe0*/  @!P4 IMAD.X R20, R23, 0x1, R166, P2 ;  /* 0x000000011714c824 */ /* 0x000fe200010e06a6 */
[C---:B----4-:R-:W-:Y:S01]  /*5ff0*/  @!P4 LEA R36, P2, R27.reuse, R12, 0x1 ;  /* 0x0000000c1b24c211 */ /* 0x050fe200078408ff */
[----:B------:R2:W-:Y:S03]  /*6000*/  @P4 STS.128 [R238+0xc000], RZ ;  /* 0x00c000ffee004388 */ /* 0x0005e60000000c00 */
[----:B------:R-:W-:-:S02]  /*6010*/  @!P4 LEA.HI.X R37, R27, R13, R20, 0x1, P2 ;  /* 0x0000000d1b25c211 */ /* 0x000fc400010f0c14 */
[----:B------:R-:W-:Y:S01]  /*6020*/  @!P3 IADD3 R27, P2, R16, R165, RZ ;  /* 0x000000a5101bb210 */ /* 0x000fe20007f5e0ff */
[----:B------:R-:W4:Y:S02]  /*6030*/  @!P5 LDC.64 R12, c[0x0][0x218] ;  /* 0x00008600ff0cdb82 */ /* 0x000f240000000a00 */
[----:B------:R-:W-:Y:S01]  /*6040*/  @!PT LDS RZ, [RZ] ;  /* 0x00000000fffff984 */ /* 0x000fe20000000800 */
[----:B------:R-:W-:Y:S01]  /*6050*/  @!PT LDS RZ, [RZ] ;  /* 0x00000000fffff984 */ /* 0x000fe20000000800 */
[----:B------:R-:W-:Y:S01]  /*6060*/  @!PT LDS RZ, [RZ] ;  /* 0x00000000fffff984 */ /* 0x000fe20000000800 */
[----:B------:R-:W-:Y:S02]  /*6070*/  @!P4 LDGSTS.E.BYPASS.LTC128B.128 [R238+0xc000], desc[UR20][R36.64+0x100] ;  /* 0x0c00010024eecfae */ /* 0x000fe4000b901d54 */
[----:B------:R-:W-:Y:S01]  /*6080*/  @!P3 IMAD.X R20, R23, 0x1, R166, P2 ;  /* 0x000000011714b824 */ /* 0x000fe200010e06a6 */
[C---:B-1----:R-:W-:Y:S01]  /*6090*/  @!P3 LEA R34, P2, R27.reuse, R18, 0x1 ;  /* 0x000000121b22b211 */ /* 0x042fe200078408ff */
[----:B------:R2:W-:Y:S03]  /*60a0*/  @P3 STS.128 [R238+0xe000], RZ ;  /* 0x00e000ffee003388 */ /* 0x0005e60000000c00 */
[----:B------:R-:W-:-:S02]  /*60b0*/  @!P3 LEA.HI.X R35, R27, R19, R20, 0x1, P2 ;  /* 0x000000131b23b211 */ /* 0x000fc400010f0c14 */
[----:B------:R-:W-:Y:S01]  /*60c0*/  IADD3 R20, P2, R16, UR23, RZ ;  /* 0x0000001710147c10 */ /* 0x000fe2000ff5e0ff */
[----:B------:R-:W1:Y:S02]  /*60d0*/  @!P4 LDC.64 R18, c[0x0][0x218] ;  /* 0x00008600ff12cb82 */ /* 0x000e640000000a00 */
[----:B------:R-:W-:Y:S01]  /*60e0*/  @!PT LDS RZ, [RZ] ;  /* 0x00000000fffff984 */ /* 0x000fe20000000800 */
[----:B------:R-:W-:Y:S01]  /*60f0*/  @!PT LDS RZ, [RZ] ;  /* 0x00000000fffff984 */ /* 0x000fe20000000800 */
[----:B------:R-:W-:Y:S01]  /*6100*/  @!PT LDS RZ, [RZ] ;  /* 0x00000000fffff984 */ /* 0x000fe20000000800 */
[----:B------:R2:W-:Y:S01]  /*6110*/  @!P3 LDGSTS.E.BYPASS.LTC128B.128 [R238+0xe000], desc[UR20][R34.64+0x180] ;  /* 0x0e00018022eebfae */ /* 0x0005e2000b901d54 */
[----:B------:R-:W-:Y:S02]  /*6120*/  IADD3.X R27, R23, UR13, RZ, P2, !PT ;  /* 0x0000000d171b7c10 */ /* 0x000fe400097fe4ff */
[----:B------:R-:W-:Y:S01]  /*6130*/  @!P6 IADD3 R41, P2, R20, R165, RZ ;  /* 0x000000a51429e210 */ /* 0x000fe20007f5e0ff */
[----:B------:R1:W-:Y:S04]  /*6140*/  @P6 STS.128 [R238+0x8800], RZ ;  /* 0x008800ffee006388 */ /* 0x0003e80000000c00 */
[----:B------:R-:W-:Y:S01]  /*6150*/  @!P6 IMAD.X R22, R27, 0x1, R166, P2 ;  /* 0x000000011b16e824 */ /* 0x000fe200010e06a6 */
[----:B---3--:R-:W-:-:S04]  /*6160*/  @!P6 LEA R42, P2, R41, R14, 0x1 ;  /* 0x0000000e292ae211 */ /* 0x008fc800078408ff */
[----:B------:R-:W-:Y:S02]  /*6170*/  @!P6 LEA.HI.X R43, R41, R15, R22, 0x1, P2 ;  /* 0x0000000f292be211 */ /* 0x000fe400010f0c16 */
[----:B------:R-:W-:Y:S01]  /*6180*/  @!P5 IADD3 R41, P2, R20, R165, RZ ;  /* 0x000000a51429d210 */ /* 0x000fe20007f5e0ff */
[----:B------:R-:W3:Y:S02]  /*6190*/  @!P3 LDC.64 R14, c[0x0][0x218] ;  /* 0x00008600ff0ebb82 */ /* 0x000ee40000000a00 */
[----:B------:R-:W-:Y:S01]  /*61a0*/  @!PT LDS RZ, [RZ] ;  /* 0x00000000fffff984 */ /* 0x000fe20000000800 */
[----:B------:R-:W-:Y:S01]  /*61b0*/  @!PT LDS RZ, [RZ] ;  /* 0x00000000fffff984 */ /* 0x000fe20000000800 */
[----:B------:R-:W-:Y:S01]  /*61c0*/  @!PT LDS RZ, [RZ] ;  /* 0x00000000fffff984 */ /* 0x000fe20000000800 */
[----:B------:R1:W-:Y:S02]  /*61d0*/  @!P6 LDGSTS.E.BYPASS.LTC128B.128 [R238+0x8800], desc[UR20][R42.64] ;  /* 0x088000002aeeefae */ /* 0x0003e4000b901d54 */
[----:B------:R-:W-:Y:S01]  /*61e0*/  @!P5 IMAD.X R22, R27, 0x1, R166, P2 ;  /* 0x000000011b16d824 */ /* 0x000fe200010e06a6 */
[C---:B----4-:R-:W-:Y:S01]  /*61f0*/  @!P5 LEA R40, P2, R41.reuse, R12, 0x1 ;  /* 0x0000000c2928d211 */ /* 0x050fe200078408ff */
[----:B------:R4:W-:Y:S03]  /*6200*/  @P5 STS.128 [R238+0xa800], RZ ;  /* 0x00a800ffee005388 */ /* 0x0009e60000000c00 */
[----:B------:R-:W-:-:S02]  /*6210*/  @!P5 LEA.HI.X R41, R41, R13, R22, 0x1, P2 ;  /* 0x0000000d2929d211 */ /* 0x000fc400010f0c16 */
[----:B------:R-:W-:Y:S01]  /*6220*/  @!P4 IADD3 R45, P2, R20, R165, RZ ;  /* 0x000000a5142dc210 */ /* 0x000fe20007f5e0ff */
[----:B------:R-:W5:Y:S02]  /*6230*/  @!P6 LDC.64 R12, c[0x0][0x218] ;  /* 0x00008600ff0ceb82 */ /* 0x000f640000000a00 */
[----:B------:R-:W-:Y:S01]  /*6240*/  @!PT LDS RZ, [RZ] ;  /* 0x00000000fffff984 */ /* 0x000fe20000000800 */
[----:B------:R-:W-:Y:S01]  /*6250*/  @!PT LDS RZ, [RZ] ;  /* 0x00000000fffff984 */ /* 0x000fe20000000800 */
[----:B------:R-:W-:Y:S01]  /*6260*/  @!PT LDS RZ, [RZ] ;  /* 0x00000000fffff984 */ /* 0x000fe20000000800 */
[----:B------:R4:W-:Y:S02]  /*6270*/  @!P5 LDGSTS.E.BYPASS.LTC128B.128 [R238+0xa800], desc[UR20][R40.64+0x80] ;  /* 0x0a80008028eedfae */ /* 0x0009e4000b901d54 */
[----:B------:R-:W-:Y:S01]  /*6280*/  @!P4 IMAD.X R22, R27, 0x1, R166, P2 ;  /* 0x000000011b16c824 */ /* 0x000fe200010e06a6 */
[C---:B-1----:R-:W-:Y:S01]  /*6290*/  @!P4 LEA R44, P2, R45.reuse, R18, 0x1 ;  /* 0x000000122d2cc211 */ /* 0x042fe200078408ff */
[----:B------:R4:W-:Y:S03]  /*62a0*/  @P4 STS.128 [R238+0xc800], RZ ;  /* 0x00c800ffee004388 */ /* 0x0009e60000000c00 */
[----:B------:R-:W-:-:S02]  /*62b0*/  @!P4 LEA.HI.X R45, R45, R19, R22, 0x1, P2 ;  /* 0x000000132d2dc211 */ /* 0x000fc400010f0c16 */
        /* <DEDUP_REMOVED lines=10> */
[----:B------:R-:W-:Y:S01]  /*6360*/  IADD3 R20, P2, R20, UR23, RZ ;  /* 0x0000001714147c10 */ /* 0x000fe2000ff5e0ff */
[----:B------:R-:W3:Y:S02]  /*6370*/  @!P4 LDC.64 R14, c[0x0][0x218] ;  /* 0x00008600ff0ecb82 */ /* 0x000ee40000000a00 */
        /* <DEDUP_REMOVED lines=8> */
[----:B-----5:R-:W-:-:S04]  /*6400*/  @!P6 LEA R50, P2, R49, R12, 0x1 ;  /* 0x0000000c3132e211 */ /* 0x020fc800078408ff */
[----:B------:R-:W-:Y:S02]  /*6410*/  @!P6 LEA.HI.X R51, R49, R13, R22, 0x1, P2 ;  /* 0x0000000d3133e211 */ /* 0x000fe400010f0c16 */
        /* <DEDUP_REMOVED lines=11> */
[----:B------:R-:W2:Y:S02]  /*64d0*/  @!P6 LDC.64 R18, c[0x0][0x218] ;  /* 0x00008600ff12eb82 */ /* 0x000ea40000000a00 */
        /* <DEDUP_REMOVED lines=15> */
[C---:B-----5:R-:W-:Y:S01]  /*65d0*/  @!P3 LEA R32, P2, R22.reuse, R12, 0x1 ;  /* 0x0000000c1620b211 */ /* 0x060fe200078408ff */
        /* <DEDUP_REMOVED lines=12> */
[----:B--2---:R-:W-:-:S04]  /*66a0*/  @!P6 LEA R34, P2, R22, R18, 0x1 ;  /* 0x000000121622e211 */ /* 0x004fc800078408ff */
[----:B------:R-:W-:Y:S02]  /*66b0*/  @!P6 LEA.HI.X R35, R22, R19, R24, 0x1, P2 ;  /* 0x000000131623e211 */ /* 0x000fe400010f0c18 */
[----:B------:R-:W-:-:S03]  /*66c0*/  @!P5 IADD3 R18, P2, R20, R165, RZ ;  /* 0x000000a51412d210 */ /* 0x000fc60007f5e0ff */
[----:B------:R-:W-:Y:S01]  /*66d0*/  @!PT LDS RZ, [RZ] ;  /* 0x00000000fffff984 */ /* 0x000fe20000000800 */
[----:B------:R-:W-:Y:S01]  /*66e0*/  @!PT LDS RZ, [RZ] ;  /* 0x00000000fffff984 */ /* 0x000fe20000000800 */
[----:B------:R-:W-:Y:S01]  /*66f0*/  @!PT LDS RZ, [RZ] ;  /* 0x00000000fffff984 */ /* 0x000fe20000000800 */
[----:B------:R4:W-:Y:S02]  /*6700*/  @!P6 LDGSTS.E.BYPASS.LTC128B.128 [R238+0x9800], desc[UR20][R34.64] ;  /* 0x0980000022eeefae */ /* 0x0009e4000b901d54 */
[----:B------:R-:W-:Y:S01]  /*6710*/  @!P5 IMAD.X R19, R27, 0x1, R166, P2 ;  /* 0x000000011b13d824 */ /* 0x000fe200010e06a6 */
[C---:B-1----:R-:W-:Y:S01]  /*6720*/  @!P5 LEA R36, P2, R18.reuse, R14, 0x1 ;  /* 0x0000000e1224d211 */ /* 0x042fe200078408ff */
[----:B------:R4:W-:Y:S03]  /*6730*/  @P5 STS.128 [R238+0xb800], RZ ;  /* 0x00b800ffee005388 */ /* 0x0009e60000000c00 */
[----:B------:R-:W-:Y:S02]  /*6740*/  @!P5 LEA.HI.X R37, R18, R15, R19, 0x1, P2 ;  /* 0x0000000f1225d211 */ /* 0x000fe400010f0c13 */
[----:B------:R-:W-:-:S03]  /*6750*/  @!P4 IADD3 R14, P2, R20, R165, RZ ;  /* 0x000000a5140ec210 */ /* 0x000fc60007f5e0ff */
[----:B------:R-:W-:Y:S01]  /*6760*/  @!PT LDS RZ, [RZ] ;  /* 0x00000000fffff984 */ /* 0x000fe20000000800 */
[----:B------:R-:W-:Y:S01]  /*6770*/  @!PT LDS RZ, [RZ] ;  /* 0x00000000fffff984 */ /* 0x000fe20000000800 */
[----:B------:R-:W-:Y:S01]  /*6780*/  @!PT LDS RZ, [RZ] ;  /* 0x00000000fffff984 */ /* 0x000fe20000000800 */
[----:B------:R4:W-:Y:S02]  /*6790*/  @!P5 LDGSTS.E.BYPASS.LTC128B.128 [R238+0xb800], desc[UR20][R36.64+0x80] ;  /* 0x0b80008024eedfae */ /* 0x0009e4000b901d54 */
[----:B------:R-:W-:Y:S01]  /*67a0*/  @!P4 IMAD.X R15, R27, 0x1, R166, P2 ;  /* 0x000000011b0fc824 */ /* 0x000fe200010e06a6 */
[C---:B---3--:R-:W-:Y:S01]  /*67b0*/  @!P4 LEA R12, P2, R14.reuse, R12, 0x1 ;  /* 0x0000000c0e0cc211 */ /* 0x048fe200078408ff */
[----:B------:R4:W-:Y:S03]  /*67c0*/  @P4 STS.128 [R238+0xd800], RZ ;  /* 0x00d800ffee004388 */ /* 0x0009e60000000c00 */
[----:B------:R-:W-:-:S05]  /*67d0*/  @!P4 LEA.HI.X R13, R14, R13, R15, 0x1, P2 ;  /* 0x0000000d0e0dc211 */ /* 0x000fca00010f0c0f */
[----:B------:R-:W-:Y:S01]  /*67e0*/  @!PT LDS RZ, [RZ] ;  /* 0x00000000fffff984 */ /* 0x000fe20000000800 */
[----:B------:R-:W-:Y:S01]  /*67f0*/  @!PT LDS RZ, [RZ] ;  /* 0x00000000fffff984 */ /* 0x000fe20000000800 */
[----:B------:R-:W-:Y:S01]  /*6800*/  @!PT LDS RZ, [RZ] ;  /* 0x00000000fffff984 */ /* 0x000fe20000000800 */
[----:B------:R4:W-:Y:S04]  /*6810*/  @!P4 LDGSTS.E.BYPASS.LTC128B.128 [R238+0xd800], desc[UR20][R12.64+0x100] ;  /* 0x0d8001000ceecfae */ /* 0x0009e8000b901d54 */
[----:B------:R4:W-:Y:S01]  /*6820*/  @P3 STS.128 [R238+0xf800], RZ ;  /* 0x00f800ffee003388 */ /* 0x0009e20000000c00 */
[----:B------:R-:W-:Y:S05]  /*6830*/  @P3 BRA `(.L_x_753) ;  /* 0x0000000000243947 */ /* 0x000fea0003800000 */
[----:B------:R-:W-:Y:S01]  /*6840*/  IADD3 R20, P2, R20, R165, RZ ;  /* 0x000000a514147210 */ /* 0x000fe20007f5e0ff */
[----:B------:R-:W-:-:S04]  /*6850*/  ULDC.64 UR6, c[0x0][0x218] ;  /* 0x0000860000067ab9 */ /* 0x000fc80000000a00 */
[----:B------:R-:W-:Y:S01]  /*6860*/  IMAD.X R27, R27, 0x1, R166, P2 ;  /* 0x000000011b1b7824 */ /* 0x000fe200010e06a6 */
[----:B----4-:R-:W-:-:S04]  /*6870*/  LEA R12, P2, R20, UR6, 0x1 ;  /* 0x00000006140c7c11 */ /* 0x010fc8000f8408ff */
[----:B------:R-:W-:-:S05]  /*6880*/  LEA.HI.X R13, R20, UR7, R27, 0x1, P2 ;  /* 0x00000007140d7c11 */ /* 0x000fca00090f0c1b */
[----:B------:R-:W-:Y:S01]  /*6890*/  @!PT LDS RZ, [RZ] ;  /* 0x00000000fffff984 */ /* 0x000fe20000000800 */
[----:B------:R-:W-:Y:S01]  /*68a0*/  @!PT LDS RZ, [RZ] ;  /* 0x00000000fffff984 */ /* 0x000fe20000000800 */
[----:B------:R-:W-:Y:S01]  /*68b0*/  @!PT LDS RZ, [RZ] ;  /* 0x00000000fffff984 */ /* 0x000fe20000000800 */
[----:B------:R1:W-:Y:S04]  /*68c0*/  LDGSTS.E.BYPASS.LTC128B.128 [R238+0xf800], desc[UR20][R12.64+0x180] ;  /* 0x0f8001800cee7fae */ /* 0x0003e8000b901d54 */
.L_x_753:
[----:B------:R-:W-:Y:S05]  /*68d0*/  BSYNC B0 ;  /* 0x0000000000007941 */ /* 0x000fea0003800000 */
.L_x_752:
[----:B------:R-:W0:Y:S01]  /*68e0*/  LDGDEPBAR ;  /* 0x00000000000079af */ /* 0x000e220000000000 */
[----:B------:R-:W-:-:S04]  /*68f0*/  IADD3 R165, P2, R16, R165, RZ ;  /* 0x000000a510a57210 */ /* 0x000fc80007f5e0ff */
[----:B------:R-:W-:-:S09]  /*6900*/  IADD3.X R166, R23, R166, RZ, P2, !PT ;  /* 0x000000a617a67210 */ /* 0x000fd200017fe4ff */
.L_x_749:
[----:B------:R-:W-:Y:S01]  /*6910*/  FMNMX.FTZ R16, R3, R29, !PT ;  /* 0x0000001d03107209 */ /* 0x000fe20007810000 */
[----:B------:R-:W-:Y:S01]  /*6920*/  ULDC UR6, c[0x0][0x2ec] ;  /* 0x0000bb0000067ab9 */ /* 0x000fe20000000800 */
[----:B-1--4-:R-:W-:Y:S02]  /*6930*/  FMNMX.FTZ R13, R30, R28, !PT ;  /* 0x0000001c1e0d7209 */ /* 0x012fe40007810000 */
[----:B------:R-:W-:Y:S02]  /*6940*/  FMNMX.FTZ R16, R31, R16, !PT ;  /* 0x000000101f107209 */ /* 0x000fe40007810000 */
[----:B------:R-:W-:Y:S02]  /*6950*/  FMNMX.FTZ R13, R26, R13, !PT ;  /* 0x0000000d1a0d7209 */ /* 0x000fe40007810000 */
[----:B------:R-:W-:Y:S02]  /*6960*/  FMNMX.FTZ R16, R25, R16, !PT ;  /* 0x0000001019107209 */ /* 0x000fe40007810000 */
[----:B------:R-:W-:-:S02]  /*6970*/  FMNMX.FTZ R13, R2, R13, !PT ;  /* 0x0000000d020d7209 */ /* 0x000fc40007810000 */
[----:B------:R-:W-:Y:S02]  /*6980*/  FMNMX.FTZ R16, R11, R16, !PT ;  /* 0x000000100b107209 */ /* 0x000fe40007810000 */
[----:B------:R-:W-:Y:S02]  /*6990*/  FMNMX.FTZ R13, R8, R13, !PT ;  /* 0x0000000d080d7209 */ /* 0x000fe40007810000 */
        /* <DEDUP_REMOVED lines=22> */
[----:B------:R-:W-:Y:S01]  /*6b00*/  LEA R228, R0, UR4, 0x1 ;  /* 0x0000000400e47c11 */ /* 0x000fe2000f8e08ff */
[----:B------:R-:W1:Y:S03]  /*6b10*/  SHFL.BFLY PT, R15, R16, 0x2, 0x1f ;  /* 0x0c401f00100f7f89 */ /* 0x000e6600000e0000 */
[-C--:B------:R-:W-:Y:S01]  /*6b20*/  LEA R225, R5, R228.reuse, 0x1 ;  /* 0x000000e405e17211 */ /* 0x080fe200078e08ff */
[----:B------:R-:W2:Y:S01]  /*6b30*/  SHFL.BFLY PT, R13, R14, 0x2, 0x1f ;  /* 0x0c401f000e0d7f89 */ /* 0x000ea200000e0000 */
[----:B------:R-:W-:-:S03]  /*6b40*/  LEA R226, R7, R228, 0x1 ;  /* 0x000000e407e27211 */ /* 0x000fc600078e08ff */
[----:B------:R-:W-:Y:S01]  /*6b50*/  LDSM.16.MT88.4 R52, [R225+0x10000] ;  /* 0x01000000e134783b */ /* 0x000fe20000004200 */
[----:B------:R-:W-:-:S03]  /*6b60*/  LEA R224, R5, R226, 0x1 ;  /* 0x000000e205e07211 */ /* 0x000fc600078e08ff */
[----:B------:R-:W-:Y:S04]  /*6b70*/  LDSM.16.MT88.4 R36, [R228+0x10000] ;  /* 0x01000000e424783b */ /* 0x000fe80000004200 */
[----:B------:R-:W-:Y:S04]  /*6b80*/  LDSM.16.MT88.4 R60, [R224+0x10000] ;  /* 0x01000000e03c783b */ /* 0x000fe80000004200 */
[----:B------:R-:W-:Y:S01]  /*6b90*/  LDSM.16.MT88.4 R108, [R226+0x14000] ;  /* 0x01400000e26c783b */ /* 0x000fe20000004200 */
[----:B-1----:R-:W-:-:S03]  /*6ba0*/  FMNMX.FTZ R15, R16, R15, !PT ;  /* 0x0000000f100f7209 */ /* 0x002fc60007810000 */
[----:B------:R-:W-:Y:S01]  /*6bb0*/  LDSM.16.MT88.4 R44, [R226+0x10000] ;  /* 0x01000000e22c783b */ /* 0x000fe20000004200 */
[----:B--2---:R-:W-:-:S03]  /*6bc0*/  FMNMX.FTZ R13, R14, R13, !PT ;  /* 0x0000000d0e0d7209 */ /* 0x004fc60007810000 */
[----:B------:R-:W1:Y:S04]  /*6bd0*/  SHFL.BFLY PT, R164, R15, 0x1, 0x1f ;  /* 0x0c201f000fa47f89 */ /* 0x000e6800000e0000 */
[----:B------:R-:W2:Y:S04]  /*6be0*/  SHFL.BFLY PT, R12, R13, 0x1, 0x1f ;  /* 0x0c201f000d0c7f89 */ /* 0x000ea800000e0000 */
[----:B------:R-:W3:Y:S04]  /*6bf0*/  LDSM.16.MT88.4 R68, [R228+0x12000] ;  /* 0x01200000e444783b */ /* 0x000ee80000004200 */
[----:B------:R-:W4:Y:S04]  /*6c00*/  LDSM.16.MT88.4 R76, [R226+0x12000] ;  /* 0x01200000e24c783b */ /* 0x000f280000004200 */
[----:B------:R-:W-:Y:S04]  /*6c10*/  LDSM.16.MT88.4 R116, [R225+0x14000] ;  /* 0x01400000e174783b */ /* 0x000fe80000004200 */
[----:B------:R-:W-:Y:S01]  /*6c20*/  LDSM.16.MT88.4 R152, [R226+0x16000] ;  /* 0x01600000e298783b */ /* 0x000fe20000004200 */
[----:B-1----:R-:W-:-:S03]  /*6c30*/  FMNMX.FTZ R164, R15, R164, !PT ;  /* 0x000000a40fa47209 */ /* 0x002fc60007810000 */
[----:B------:R-:W-:Y:S01]  /*6c40*/  LDSM.16.MT88.4 R100, [R228+0x14000] ;  /* 0x01400000e464783b */ /* 0x000fe20000004200 */
[C---:B------:R-:W-:Y:S01]  /*6c50*/  FSETP.NEU.FTZ.AND P2, PT, R164.reuse, -INF , PT ;  /* 0xff800000a400780b */ /* 0x040fe20003f5d000 */
[----:B------:R-:W-:Y:S02]  /*6c60*/  FMUL.FTZ R196, R164, UR6 ;  /* 0x00000006a4c47c20 */ /* 0x000fe40008410000 */
[----:B------:R-:W-:Y:S03]  /*6c70*/  LDSM.16.MT88.4 R124, [R224+0x14000] ;  /* 0x01400000e07c783b */ /* 0x000fe60000004200 */
[----:B------:R-:W-:Y:S01]  /*6c80*/  FSEL R196, R196, RZ, P2 ;  /* 0x000000ffc4c47208 */ /* 0x000fe20001000000 */
[----:B------:R-:W-:Y:S04]  /*6c90*/  LDSM.16.MT88.4 R156, [R228+0x16000] ;  /* 0x01600000e49c783b */ /* 0x000fe80000004200 */
[--C-:B------:R-:W-:Y:S01]  /*6ca0*/  FFMA.FTZ R183, R3, UR6, -R196.reuse ;  /* 0x0000000603b77c23 */ /* 0x100fe200080108c4 */
[----:B--2---:R-:W-:Y:S01]  /*6cb0*/  FMNMX.FTZ R3, R13, R12, !PT ;  /* 0x0000000c0d037209 */ /* 0x004fe20007810000 */
[--C-:B------:R-:W-:Y:S01]  /*6cc0*/  FFMA.FTZ R180, R29, UR6, -R196.reuse ;  /* 0x000000061db47c23 */ /* 0x100fe200080108c4 */
[--C-:B------:R-:W-:Y:S01]  /*6cd0*/  FFMA.FTZ R179, R31, UR6, -R196.reuse ;  /* 0x000000061fb37c23 */ /* 0x100fe200080108c4 */
[--C-:B------:R-:W-:Y:S01]  /*6ce0*/  FFMA.FTZ R176, R25, UR6, -R196.reuse ;  /* 0x0000000619b07c23 */ /* 0x100fe200080108c4 */
[C---:B------:R-:W-:Y:S01]  /*6cf0*/  FSETP.NEU.FTZ.AND P2, PT, R3.reuse, -INF , PT ;  /* 0xff8000000300780b */ /* 0x040fe20003f5d000 */
[----:B------:R-:W-:Y:S01]  /*6d00*/  FMUL.FTZ R169, R3, UR6 ;  /* 0x0000000603a97c20 */ /* 0x000fe20008410000 */
[----:B------:R-:W-:Y:S01]  /*6d10*/  MUFU.EX2 R183, R183 ;  /* 0x000000b700b77308 */ /* 0x000fe20000000800 */
[--C-:B------:R-:W-:Y:S01]  /*6d20*/  FFMA.FTZ R177, R11, UR6, -R196.reuse ;  /* 0x000000060bb17c23 */ /* 0x100fe200080108c4 */
[--C-:B------:R-:W-:Y:S01]  /*6d30*/  FFMA.FTZ R173, R9, UR6, -R196.reuse ;  /* 0x0000000609ad7c23 */ /* 0x100fe200080108c4 */
[--C-:B------:R-:W-:Y:S01]  /*6d40*/  FFMA.FTZ R174, R21, UR6, -R196.reuse ;  /* 0x0000000615ae7c23 */ /* 0x100fe200080108c4 */
[----:B------:R-:W-:Y:S01]  /*6d50*/  FSEL R169, R169, RZ, P2 ;  /* 0x000000ffa9a97208 */ /* 0x000fe20001000000 */
[----:B------:R-:W-:Y:S01]  /*6d60*/  LDSM.16.MT88.4 R12, [R228+0x10800] ;  /* 0x01080000e40c783b */ /* 0x000fe20000004200 */
[--C-:B------:R-:W-:Y:S01]  /*6d70*/  FFMA.FTZ R184, R193, UR6, -R196.reuse ;  /* 0x00000006c1b87c23 */ /* 0x100fe200080108c4 */
[--C-:B------:R-:W-:Y:S01]  /*6d80*/  FFMA.FTZ R186, R191, UR6, -R196.reuse ;  /* 0x00000006bfba7c23 */ /* 0x100fe200080108c4 */
[----:B------:R-:W1:Y:S01]  /*6d90*/  MUFU.EX2 R180, R180 ;  /* 0x000000b400b47308 */ /* 0x000e620000000800 */
[--C-:B------:R-:W-:Y:S01]  /*6da0*/  FFMA.FTZ R182, R30, UR6, -R169.reuse ;  /* 0x000000061eb67c23 */ /* 0x100fe200080108a9 */
[--C-:B------:R-:W-:Y:S01]  /*6db0*/  FFMA.FTZ R185, R28, UR6, -R169.reuse ;  /* 0x000000061cb97c23 */ /* 0x100fe200080108a9 */
[--C-:B------:R-:W-:Y:S01]  /*6dc0*/  FFMA.FTZ R181, R26, UR6, -R169.reuse ;  /* 0x000000061ab57c23 */ /* 0x100fe200080108a9 */
[--C-:B------:R-:W-:Y:S01]  /*6dd0*/  FFMA.FTZ R178, R2, UR6, -R169.reuse ;  /* 0x0000000602b27c23 */ /* 0x100fe200080108a9 */
[--C-:B------:R-:W-:Y:S01]  /*6de0*/  FFMA.FTZ R175, R8, UR6, -R169.reuse ;  /* 0x0000000608af7c23 */ /* 0x100fe200080108a9 */
[--C-:B------:R-:W-:Y:S01]  /*6df0*/  FFMA.FTZ R172, R10, UR6, -R169.reuse ;  /* 0x000000060aac7c23 */ /* 0x100fe200080108a9 */
[--C-:B------:R-:W-:Y:S01]  /*6e00*/  FFMA.FTZ R2, R17, UR6, -R196.reuse ;  /* 0x0000000611027c23 */ /* 0x100fe200080108c4 */
[----:B------:R-:W-:Y:S01]  /*6e10*/  MUFU.EX2 R179, R179 ;  /* 0x000000b300b37308 */ /* 0x000fe20000000800 */
[----:B------:R-:W2:Y:S01]  /*6e20*/  LDSM.16.MT88.4 R8, [R225+0x10800] ;  /* 0x01080000e108783b */ /* 0x000ea20000004200 */
[--C-:B------:R-:W-:Y:S01]  /*6e30*/  FFMA.FTZ R167, R4, UR6, -R169.reuse ;  /* 0x0000000604a77c23 */ /* 0x100fe200080108a9 */
[--C-:B------:R-:W-:Y:S01]  /*6e40*/  FFMA.FTZ R0, R6, UR6, -R169.reuse ;  /* 0x0000000606007c23 */ /* 0x100fe200080108a9 */
[--C-:B------:R-:W-:Y:S01]  /*6e50*/  FFMA.FTZ R187, R187, UR6, -R196.reuse ;  /* 0x00000006bbbb7c23 */ /* 0x100fe200080108c4 */
[----:B------:R-:W5:Y:S01]  /*6e60*/  LDSM.16.MT88.4 R4, [R224+0x10800] ;  /* 0x01080000e004783b */ /* 0x000f620000004200 */
[--C-:B------:R-:W-:Y:S01]  /*6e70*/  FFMA.FTZ R189, R189, UR6, -R196.reuse ;  /* 0x00000006bdbd7c23 */ /* 0x100fe200080108c4 */
[--C-:B------:R-:W-:Y:S01]  /*6e80*/  FFMA.FTZ R188, R188, UR6, -R169.reuse ;  /* 0x00000006bcbc7c23 */ /* 0x100fe200080108a9 */
[----:B------:R-:W3:Y:S01]  /*6e90*/  MUFU.EX2 R176, R176 ;  /* 0x000000b000b07308 */ /* 0x000ee20000000800 */
[----:B-1----:R-:W-:Y:S01]  /*6ea0*/  F2FP.F16.F32.PACK_AB R148, R180, R183 ;  /* 0x000000b7b494723e */ /* 0x002fe200000000ff */
[----:B------:R-:W-:Y:S01]  /*6eb0*/  LDSM.16.MT88.4 R20, [R226+0x10800] ;  /* 0x01080000e214783b */ /* 0x000fe20000004200 */
[--C-:B------:R-:W-:Y:S01]  /*6ec0*/  FFMA.FTZ R191, R200, UR6, -R169.reuse ;  /* 0x00000006c8bf7c23 */ /* 0x100fe200080108a9 */
[--C-:B------:R-:W-:Y:S01]  /*6ed0*/  FFMA.FTZ R190, R190, UR6, -R169.reuse ;  /* 0x00000006bebe7c23 */ /* 0x100fe200080108a9 */
[--C-:B------:R-:W-:Y:S01]  /*6ee0*/  FFMA.FTZ R193, R198, UR6, -R169.reuse ;  /* 0x00000006c6c17c23 */ /* 0x100fe200080108a9 */
[----:B------:R-:W-:Y:S01]  /*6ef0*/  LDSM.16.MT88.4 R16, [R228+0x12800] ;  /* 0x01280000e410783b */ /* 0x000fe20000004200 */
[--C-:B------:R-:W-:Y:S01]  /*6f00*/  FFMA.FTZ R198, R199, UR6, -R196.reuse ;  /* 0x00000006c7c67c23 */ /* 0x100fe200080108c4 */
[----:B------:R-:W-:Y:S01]  /*6f10*/  MUFU.EX2 R182, R182 ;  /* 0x000000b600b67308 */ /* 0x000fe20000000800 */
[--C-:B------:R-:W-:Y:S01]  /*6f20*/  FFMA.FTZ R197, R197, UR6, -R196.reuse ;  /* 0x00000006c5c57c23 */ /* 0x100fe200080108c4 */
[----:B------:R-:W-:Y:S01]  /*6f30*/  LDSM.16.MT88.4 R140, [R225+0x16000] ;  /* 0x01600000e18c783b */ /* 0x000fe20000004200 */
[--C-:B------:R-:W-:Y:S01]  /*6f40*/  FFMA.FTZ R195, R195, UR6, -R196.reuse ;  /* 0x00000006c3c37c23 */ /* 0x100fe200080108c4 */
[--C-:B------:R-:W-:Y:S01]  /*6f50*/  FFMA.FTZ R199, R192, UR6, -R169.reuse ;  /* 0x00000006c0c77c23 */ /* 0x100fe200080108a9 */
[----:B------:R-:W-:Y:S01]  /*6f60*/  FFMA.FTZ R196, R171, UR6, -R196 ;  /* 0x00000006abc47c23 */ /* 0x000fe200080108c4 */
[----:B------:R-:W-:Y:S01]  /*6f70*/  LDSM.16.MT88.4 R84, [R225+0x12000] ;  /* 0x01200000e154783b */ /* 0x000fe20000004200 */
[--C-:B------:R-:W-:Y:S01]  /*6f80*/  FFMA.FTZ R194, R194, UR6, -R169.reuse ;  /* 0x00000006c2c27c23 */ /* 0x100fe200080108a9 */
[----:B------:R-:W1:Y:S01]  /*6f90*/  MUFU.EX2 R185, R185 ;  /* 0x000000b900b97308 */ /* 0x000e620000000800 */
[----:B---3--:R-:W-:Y:S01]  /*6fa0*/  F2FP.F16.F32.PACK_AB R150, R176, R179 ;  /* 0x000000b3b096723e */ /* 0x008fe200000000ff */
[----:B------:R-:W-:Y:S01]  /*6fb0*/  LDSM.16.MT88.4 R92, [R224+0x12000] ;  /* 0x01200000e05c783b */ /* 0x000fe20000004200 */
[--C-:B------:R-:W-:Y:S01]  /*6fc0*/  FFMA.FTZ R192, R170, UR6, -R169.reuse ;  /* 0x00000006aac07c23 */ /* 0x100fe200080108a9 */
[----:B------:R-:W-:Y:S01]  /*6fd0*/  FFMA.FTZ R247, R168, UR6, -R169 ;  /* 0x00000006a8f77c23 */ /* 0x000fe200080108a9 */
[----:B------:R-:W-:Y:S01]  /*6fe0*/  FADD.FTZ R180, R183, R180 ;  /* 0x000000b4b7b47221 */ /* 0x000fe20000010000 */
[----:B------:R-:W-:Y:S01]  /*6ff0*/  LDSM.16.MT88.4 R24, [R224+0x16000] ;  /* 0x01600000e018783b */ /* 0x000fe20000004200 */
[----:B------:R-:W-:Y:S01]  /*7000*/  ULDC.64 UR6, c[0x0][0x218] ;  /* 0x0000860000067ab9 */ /* 0x000fe20000000a00 */
[----:B------:R-:W-:Y:S01]  /*7010*/  MUFU.EX2 R181, R181 ;  /* 0x000000b500b57308 */ /* 0x000fe20000000800 */
[----:B------:R-:W-:Y:S01]  /*7020*/  FADD.FTZ R179, R179, R180 ;  /* 0x000000b4b3b37221 */ /* 0x000fe20000010000 */
[----:B------:R-:W-:Y:S01]  /*7030*/  LDSM.16.MT88.4 R32, [R225+0x12800] ;  /* 0x01280000e120783b */ /* 0x000fe20000004200 */
[----:B------:R-:W-:-:S02]  /*7040*/  LEA R246, P2, R165, UR6, 0x1 ;  /* 0x00000006a5f67c11 */ /* 0x000fc4000f8408ff */
[----:B------:R-:W-:Y:S01]  /*7050*/  FADD.FTZ R176, R176, R179 ;  /* 0x000000b3b0b07221 */ /* 0x000fe20000010000 */
[----:B------:R-:W-:Y:S01]  /*7060*/  LDSM.16.MT88.4 R168, [R224+0x13800] ;  /* 0x01380000e0a8783b */ /* 0x000fe20000004200 */
[----:B------:R-:W-:Y:S01]  /*7070*/  LEA.HI.X R245, R165, UR7, R166, 0x1, P2 ;  /* 0x00000007a5f57c11 */ /* 0x000fe200090f0ca6 */
[----:B------:R-:W3:Y:S01]  /*7080*/  MUFU.EX2 R178, R178 ;  /* 0x000000b200b27308 */ /* 0x000ee20000000800 */
[----:B-1----:R-:W-:Y:S01]  /*7090*/  F2FP.F16.F32.PACK_AB R149, R185, R182 ;  /* 0x000000b6b995723e */ /* 0x002fe200000000ff */
[----:B------:R-:W-:-:S06]  /*70a0*/  FADD.FTZ R182, R182, R185 ;  /* 0x000000b9b6b67221 */ /* 0x000fcc0000010000 */
[----:B------:R-:W-:Y:S08]  /*70b0*/  MUFU.EX2 R177, R177 ;  /* 0x000000b100b17308 */ /* 0x000ff00000000800 */
[----:B------:R-:W1:Y:S01]  /*70c0*/  MUFU.EX2 R174, R174 ;  /* 0x000000ae00ae7308 */ /* 0x000e620000000800 */
[----:B---3--:R-:W-:Y:S01]  /*70d0*/  F2FP.F16.F32.PACK_AB R151, R178, R181 ;  /* 0x000000b5b297723e */ /* 0x008fe200000000ff */
[----:B------:R-:W-:-:S04]  /*70e0*/  FADD.FTZ R181, R181, R182 ;  /* 0x000000b6b5b57221 */ /* 0x000fc80000010000 */
[----:B------:R-:W-:Y:S02]  /*70f0*/  FADD.FTZ R178, R178, R181 ;  /* 0x000000b5b2b27221 */ /* 0x000fe40000010000 */
[C---:B------:R-:W-:Y:S01]  /*7100*/  HMMA.16816.F32 R48, R148.reuse, R52, RZ ;  /* 0x000000349430723c */ /* 0x040fe200000018ff */
[----:B------:R-:W-:Y:S05]  /*7110*/  MUFU.EX2 R173, R173 ;  /* 0x000000ad00ad7308 */ /* 0x000fea0000000800 */
[C---:B------:R-:W-:Y:S03]  /*7120*/  HMMA.16816.F32 R52, R148.reuse, R54, RZ ;  /* 0x000000369434723c */ /* 0x040fe600000018ff */
[----:B------:R-:W3:Y:S01]  /*7130*/  MUFU.EX2 R2, R2 ;  /* 0x0000000200027308 */ /* 0x000ee20000000800 */
[C---:B-1----:R-:W-:Y:S01]  /*7140*/  F2FP.F16.F32.PACK_AB R28, R174.reuse, R177 ;  /* 0x000000b1ae1c723e */ /* 0x042fe200000000ff */
[----:B------:R-:W-:Y:S01]  /*7150*/  FADD.FTZ R177, R177, R176 ;  /* 0x000000b0b1b17221 */ /* 0x000fe20000010000 */
[----:B------:R-:W-:Y:S03]  /*7160*/  HMMA.16816.F32 R160, R148, R36, RZ ;  /* 0x0000002494a0723c */ /* 0x000fe600000018ff */
[----:B------:R-:W-:-:S02]  /*7170*/  FADD.FTZ R174, R174, R177 ;  /* 0x000000b1aeae7221 */ /* 0x000fc40000010000 */
[----:B------:R-:W-:Y:S01]  /*7180*/  MUFU.EX2 R175, R175 ;  /* 0x000000af00af7308 */ /* 0x000fe20000000800 */
[C---:B------:R-:W-:Y:S06]  /*7190*/  HMMA.16816.F32 R56, R148.reuse, R60, RZ ;  /* 0x0000003c9438723c */ /* 0x040fec00000018ff */
[----:B------:R-:W-:Y:S01]  /*71a0*/  HMMA.16816.F32 R36, R148, R38, RZ ;  /* 0x000000269424723c */ /* 0x000fe200000018ff */
[----:B------:R-:W1:Y:S01]  /*71b0*/  MUFU.EX2 R172, R172 ;  /* 0x000000ac00ac7308 */ /* 0x000e620000000800 */
[----:B---3--:R-:W-:Y:S01]  /*71c0*/  F2FP.F16.F32.PACK_AB R30, R2, R173 ;  /* 0x000000ad021e723e */ /* 0x008fe200000000ff */
[----:B------:R-:W-:-:S03]  /*71d0*/  FADD.FTZ R173, R173, R174 ;  /* 0x000000aeadad7221 */ /* 0x000fc60000010000 */
[C---:B------:R-:W-:Y:S01]  /*71e0*/  HMMA.16816.F32 R60, R148.reuse, R62, RZ ;  /* 0x0000003e943c723c */ /* 0x040fe200000018ff */
[----:B------:R-:W-:Y:S02]  /*71f0*/  FADD.FTZ R173, R2, R173 ;  /* 0x000000ad02ad7221 */ /* 0x000fe40000010000 */
[----:B------:R-:W-:Y:S03]  /*7200*/  MUFU.EX2 R167, R167 ;  /* 0x000000a700a77308 */ /* 0x000fe60000000800 */
[C---:B------:R-:W-:Y:S05]  /*7210*/  HMMA.16816.F32 R104, R148.reuse, R108, RZ ;  /* 0x0000006c9468723c */ /* 0x040fea00000018ff */
[----:B------:R-:W3:Y:S01]  /*7220*/  MUFU.EX2 R0, R0 ;  /* 0x0000000000007308 */ /* 0x000ee20000000800 */
[----:B-1----:R-:W-:Y:S01]  /*7230*/  F2FP.F16.F32.PACK_AB R29, R172, R175 ;  /* 0x000000afac1d723e */ /* 0x002fe200000000ff */
[----:B------:R-:W-:Y:S01]  /*7240*/  HMMA.16816.F32 R108, R148, R110, RZ ;  /* 0x0000006e946c723c */ /* 0x000fe200000018ff */
[----:B------:R-:W-:-:S04]  /*7250*/  FADD.FTZ R175, R175, R178 ;  /* 0x000000b2afaf7221 */ /* 0x000fc80000010000 */
[----:B------:R-:W-:Y:S01]  /*7260*/  FADD.FTZ R172, R172, R175 ;  /* 0x000000afacac7221 */ /* 0x000fe20000010000 */
[C---:B------:R-:W-:Y:S01]  /*7270*/  HMMA.16816.F32 R40, R148.reuse, R44, RZ ;  /* 0x0000002c9428723c */ /* 0x040fe200000018ff */
[----:B------:R-:W-:Y:S05]  /*7280*/  MUFU.EX2 R184, R184 ;  /* 0x000000b800b87308 */ /* 0x000fea0000000800 */
[----:B------:R-:W-:Y:S01]  /*7290*/  HMMA.16816.F32 R64, R148, R68, RZ ;  /* 0x000000449440723c */ /* 0x000fe200000018ff */
[----:B---3--:R-:W-:Y:S02]  /*72a0*/  F2FP.F16.F32.PACK_AB R31, R0, R167 ;  /* 0x000000a7001f723e */ /* 0x008fe400000000ff */
[----:B------:R-:W1:Y:S01]  /*72b0*/  MUFU.EX2 R187, R187 ;  /* 0x000000bb00bb7308 */ /* 0x000e620000000800 */
[----:B------:R-:W-:-:S02]  /*72c0*/  FADD.FTZ R167, R167, R172 ;  /* 0x000000aca7a77221 */ /* 0x000fc40000010000 */
[----:B----4-:R-:W-:Y:S02]  /*72d0*/  HMMA.16816.F32 R72, R148, R76, RZ ;  /* 0x0000004c9448723c */ /* 0x010fe400000018ff */
[----:B------:R-:W-:-:S04]  /*72e0*/  FADD.FTZ R167, R0, R167 ;  /* 0x000000a700a77221 */ /* 0x000fc80000010000 */
[C---:B--2---:R-:W-:Y:S01]  /*72f0*/  HMMA.16816.F32 R48, R28.reuse, R8, R48 ;  /* 0x000000081c30723c */ /* 0x044fe20000001830 */
[----:B------:R-:W-:Y:S05]  /*7300*/  MUFU.EX2 R186, R186 ;  /* 0x000000ba00ba7308 */ /* 0x000fea0000000800 */
[C---:B------:R-:W-:Y:S01]  /*7310*/  HMMA.16816.F32 R52, R28.reuse, R10, R52 ;  /* 0x0000000a1c34723c */ /* 0x040fe20000001834 */
[----:B------:R-:W2:Y:S02]  /*7320*/  LDSM.16.MT88.4 R8, [R226+0x14800] ;  /* 0x01480000e208783b */ /* 0x000ea40000004200 */
[----:B------:R-:W-:Y:S03]  /*7330*/  MUFU.EX2 R189, R189 ;  /* 0x000000bd00bd7308 */ /* 0x000fe60000000800 */
[C---:B------:R-:W-:Y:S05]  /*7340*/  HMMA.16816.F32 R160, R28.reuse, R12, R160 ;  /* 0x0000000c1ca0723c */ /* 0x040fea00000018a0 */
[----:B------:R-:W-:Y:S01]  /*7350*/  MUFU.EX2 R188, R188 ;  /* 0x000000bc00bc7308 */ /* 0x000fe20000000800 */
[C---:B------:R-:W-:Y:S01]  /*7360*/  HMMA.16816.F32 R36, R28.reuse, R14, R36 ;  /* 0x0000000e1c24723c */ /* 0x040fe20000001824 */
[----:B------:R-:W3:Y:S05]  /*7370*/  LDSM.16.MT88.4 R12, [R226+0x12800] ;  /* 0x01280000e20c783b */ /* 0x000eea0000004200 */
[C---:B-----5:R-:W-:Y:S01]  /*7380*/  HMMA.16816.F32 R56, R28.reuse, R4, R56 ;  /* 0x000000041c38723c */ /* 0x060fe20000001838 */
[----:B------:R-:W4:Y:S05]  /*7390*/  MUFU.EX2 R191, R191 ;  /* 0x000000bf00bf7308 */ /* 0x000f2a0000000800 */
[----:B------:R-:W-:Y:S01]  /*73a0*/  HMMA.16816.F32 R60, R28, R6, R60 ;  /* 0x000000061c3c723c */ /* 0x000fe2000000183c */
[----:B------:R-:W5:Y:S02]  /*73b0*/  LDSM.16.MT88.4 R4, [R225+0x14800] ;  /* 0x01480000e104783b */ /* 0x000f640000004200 */
[----:B------:R-:W-:Y:S03]  /*73c0*/  MUFU.EX2 R190, R190 ;  /* 0x000000be00be7308 */ /* 0x000fe60000000800 */
[C---:B------:R-:W-:Y:S05]  /*73d0*/  HMMA.16816.F32 R112, R148.reuse, R116, RZ ;  /* 0x000000749470723c */ /* 0x040fea00000018ff */
[----:B------:R-:W4:Y:S01]  /*73e0*/  MUFU.EX2 R193, R193 ;  /* 0x000000c100c17308 */ /* 0x000f220000000800 */
[----:B------:R-:W-:Y:S06]  /*73f0*/  HMMA.16816.F32 R44, R148, R46, RZ ;  /* 0x0000002e942c723c */ /* 0x000fec00000018ff */
[C---:B--2---:R-:W-:Y:S01]  /*7400*/  HMMA.16816.F32 R104, R28.reuse, R8, R104 ;  /* 0x000000081c68723c */ /* 0x044fe20000001868 */
[----:B------:R-:W-:Y:S05]  /*7410*/  MUFU.EX2 R198, R198 ;  /* 0x000000c600c67308 */ /* 0x000fea0000000800 */
[----:B------:R-:W-:Y:S01]  /*7420*/  HMMA.16816.F32 R108, R28, R10, R108 ;  /* 0x0000000a1c6c723c */ /* 0x000fe2000000186c */
[----:B------:R-:W2:Y:S02]  /*7430*/  LDSM.16.MT88.4 R8, [R226+0x16800] ;  /* 0x01680000e208783b */ /* 0x000ea40000004200 */
[----:B------:R-:W4:Y:S03]  /*7440*/  MUFU.EX2 R197, R197 ;  /* 0x000000c500c57308 */ /* 0x000f260000000800 */
[C---:B------:R-:W-:Y:S05]  /*7450*/  HMMA.16816.F32 R68, R148.reuse, R70, RZ ;  /* 0x000000469444723c */ /* 0x040fea00000018ff */
[----:B------:R-:W-:Y:S01]  /*7460*/  MUFU.EX2 R195, R195 ;  /* 0x000000c300c37308 */ /* 0x000fe20000000800 */
[C---:B------:R-:W-:Y:S06]  /*7470*/  HMMA.16816.F32 R76, R148.reuse, R78, RZ ;  /* 0x0000004e944c723c */ /* 0x040fec00000018ff */
[C---:B------:R-:W-:Y:S01]  /*7480*/  HMMA.16816.F32 R116, R148.reuse, R118, RZ ;  /* 0x000000769474723c */ /* 0x040fe200000018ff */
[----:B------:R-:W-:Y:S05]  /*7490*/  MUFU.EX2 R196, R196 ;  /* 0x000000c400c47308 */ /* 0x000fea0000000800 */
[C---:B------:R-:W-:Y:S03]  /*74a0*/  HMMA.16816.F32 R132, R148.reuse, R152, RZ ;  /* 0x000000989484723c */ /* 0x040fe600000018ff */
[----:B------:R-:W-:Y:S03]  /*74b0*/  MUFU.EX2 R194, R194 ;  /* 0x000000c200c27308 */ /* 0x000fe60000000800 */
[----:B------:R-:W-:Y:S05]  /*74c0*/  HMMA.16816.F32 R152, R148, R154, RZ ;  /* 0x0000009a9498723c */ /* 0x000fea00000018ff */
[----:B------:R-:W4:Y:S01]  /*74d0*/  MUFU.EX2 R199, R199 ;  /* 0x000000c700c77308 */ /* 0x000f220000000800 */
[C---:B------:R-:W-:Y:S06]  /*74e0*/  HMMA.16816.F32 R40, R28.reuse, R20, R40 ;  /* 0x000000141c28723c */ /* 0x040fec0000001828 */
[C---:B------:R-:W-:Y:S01]  /*74f0*/  HMMA.16816.F32 R44, R28.reuse, R22, R44 ;  /* 0x000000161c2c723c */ /* 0x040fe2000000182c */
[----:B------:R-:W1:Y:S01]  /*7500*/  LDSM.16.MT88.4 R20, [R228+0x14800] ;  /* 0x01480000e414783b */ /* 0x000e620000004200 */
[----:B------:R-:W-:Y:S04]  /*7510*/  MUFU.EX2 R192, R192 ;  /* 0x000000c000c07308 */ /* 0x000fe80000000800 */
[C---:B------:R-:W-:Y:S04]  /*7520*/  HMMA.16816.F32 R64, R28.reuse, R16, R64 ;  /* 0x000000101c40723c */ /* 0x040fe80000001840 */
[----:B------:R-:W4:Y:S02]  /*7530*/  MUFU.EX2 R247, R247 ;  /* 0x000000f700f77308 */ /* 0x000f240000000800 */
[C---:B------:R-:W-:Y:S01]  /*7540*/  HMMA.16816.F32 R68, R28.reuse, R18, R68 ;  /* 0x000000121c44723c */ /* 0x040fe20000001844 */
[----:B------:R-:W4:Y:S05]  /*7550*/  LDSM.16.MT88.4 R16, [R224+0x14800] ;  /* 0x01480000e010783b */ /* 0x000f2a0000004200 */
[C---:B---3--:R-:W-:Y:S06]  /*7560*/  HMMA.16816.F32 R72, R28.reuse, R12, R72 ;  /* 0x0000000c1c48723c */ /* 0x048fec0000001848 */
[C---:B------:R-:W-:Y:S01]  /*7570*/  HMMA.16816.F32 R76, R28.reuse, R14, R76 ;  /* 0x0000000e1c4c723c */ /* 0x040fe2000000184c */
[----:B------:R-:W3:Y:S05]  /*7580*/  LDSM.16.MT88.4 R12, [R228+0x16800] ;  /* 0x01680000e40c783b */ /* 0x000eea0000004200 */
[C---:B-----5:R-:W-:Y:S06]  /*7590*/  HMMA.16816.F32 R112, R28.reuse, R4, R112 ;  /* 0x000000041c70723c */ /* 0x060fec0000001870 */
[C---:B------:R-:W-:Y:S01]  /*75a0*/  HMMA.16816.F32 R116, R28.reuse, R6, R116 ;  /* 0x000000061c74723c */ /* 0x040fe20000001874 */
[----:B------:R-:W5:Y:S05]  /*75b0*/  LDSM.16.MT88.4 R4, [R225+0x16800] ;  /* 0x01680000e104783b */ /* 0x000f6a0000004200 */
[C---:B--2---:R-:W-:Y:S06]  /*75c0*/  HMMA.16816.F32 R132, R28.reuse, R8, R132 ;  /* 0x000000081c84723c */ /* 0x044fec0000001884 */
[----:B------:R-:W-:Y:S01]  /*75d0*/  HMMA.16816.F32 R152, R28, R10, R152 ;  /* 0x0000000a1c98723c */ /* 0x000fe20000001898 */
[----:B------:R-:W2:Y:S05]  /*75e0*/  LDSM.16.MT88.4 R8, [R225+0x11000] ;  /* 0x01100000e108783b */ /* 0x000eaa0000004200 */
[C---:B------:R-:W-:Y:S06]  /*75f0*/  HMMA.16816.F32 R96, R148.reuse, R100, RZ ;  /* 0x000000649460723c */ /* 0x040fec00000018ff */
        /* <DEDUP_REMOVED lines=12> */
[----:B------:R-:W-:Y:S01]  /*76c0*/  HMMA.16816.F32 R148, R148, R26, RZ ;  /* 0x0000001a9494723c */ /* 0x000fe200000018ff */
[----:B------:R-:W2:Y:S05]  /*76d0*/  LDSM.16.MT88.4 R24, [R224+0x12800] ;  /* 0x01280000e018783b */ /* 0x000eaa0000004200 */
[C---:B-1----:R-:W-:Y:S06]  /*76e0*/  HMMA.16816.F32 R96, R28.reuse, R20, R96 ;  /* 0x000000141c60723c */ /* 0x042fec0000001860 */
[C---:B------:R-:W-:Y:S01]  /*76f0*/  HMMA.16816.F32 R100, R28.reuse, R22, R100 ;  /* 0x000000161c64723c */ /* 0x040fe20000001864 */
[----:B------:R-:W1:Y:S05]  /*7700*/  LDSM.16.MT88.4 R20, [R228+0x11000] ;  /* 0x01100000e414783b */ /* 0x000e6a0000004200 */
[C---:B----4-:R-:W-:Y:S06]  /*7710*/  HMMA.16816.F32 R120, R28.reuse, R16, R120 ;  /* 0x000000101c78723c */ /* 0x050fec0000001878 */
[C---:B------:R-:W-:Y:S01]  /*7720*/  HMMA.16816.F32 R124, R28.reuse, R18, R124 ;  /* 0x000000121c7c723c */ /* 0x040fe2000000187c */
[----:B------:R-:W4:Y:S05]  /*7730*/  LDSM.16.MT88.4 R16, [R224+0x11000] ;  /* 0x01100000e010783b */ /* 0x000f2a0000004200 */
[C---:B---3--:R-:W-:Y:S06]  /*7740*/  HMMA.16816.F32 R128, R28.reuse, R12, R128 ;  /* 0x0000000c1c80723c */ /* 0x048fec0000001880 */
[C---:B------:R-:W-:Y:S01]  /*7750*/  HMMA.16816.F32 R156, R28.reuse, R14, R156 ;  /* 0x0000000e1c9c723c */ /* 0x040fe2000000189c */
[----:B------:R-:W3:Y:S05]  /*7760*/  LDSM.16.MT88.4 R12, [R228+0x13000] ;  /* 0x01300000e40c783b */ /* 0x000eea0000004200 */
[C---:B-----5:R-:W-:Y:S06]  /*7770*/  HMMA.16816.F32 R136, R28.reuse, R4, R136 ;  /* 0x000000041c88723c */ /* 0x060fec0000001888 */
[----:B------:R-:W-:Y:S01]  /*7780*/  HMMA.16816.F32 R140, R28, R6, R140 ;  /* 0x000000061c8c723c */ /* 0x000fe2000000188c */
[----:B------:R-:W-:Y:S01]  /*7790*/  F2FP.F16.F32.PACK_AB R4, R187, R184 ;  /* 0x000000b8bb04723e */ /* 0x000fe200000000ff */
[----:B------:R-:W-:Y:S01]  /*77a0*/  FADD.FTZ R184, R184, R173 ;  /* 0x000000adb8b87221 */ /* 0x000fe20000010000 */
[----:B------:R-:W-:Y:S01]  /*77b0*/  F2FP.F16.F32.PACK_AB R5, R191, R188 ;  /* 0x000000bcbf05723e */ /* 0x000fe200000000ff */
[----:B------:R-:W-:-:S02]  /*77c0*/  FADD.FTZ R188, R188, R167 ;  /* 0x000000a7bcbc7221 */ /* 0x000fc40000010000 */
[C---:B------:R-:W-:Y:S01]  /*77d0*/  HMMA.16816.F32 R80, R28.reuse, R32, R80 ;  /* 0x000000201c50723c */ /* 0x040fe20000001850 */
[----:B------:R-:W-:Y:S01]  /*77e0*/  F2FP.F16.F32.PACK_AB R6, R189, R186 ;  /* 0x000000babd06723e */ /* 0x000fe200000000ff */
[----:B------:R-:W-:Y:S01]  /*77f0*/  FADD.FTZ R187, R187, R184 ;  /* 0x000000b8bbbb7221 */ /* 0x000fe20000010000 */
[----:B------:R-:W-:Y:S01]  /*7800*/  F2FP.F16.F32.PACK_AB R7, R193, R190 ;  /* 0x000000bec107723e */ /* 0x000fe200000000ff */
[----:B------:R-:W-:Y:S02]  /*7810*/  FADD.FTZ R191, R191, R188 ;  /* 0x000000bcbfbf7221 */ /* 0x000fe40000010000 */
[----:B------:R-:W-:Y:S01]  /*7820*/  HMMA.16816.F32 R84, R28, R34, R84 ;  /* 0x000000221c54723c */ /* 0x000fe20000001854 */
[----:B------:R-:W-:Y:S01]  /*7830*/  LDSM.16.MT88.4 R32, [R224+0x16800] ;  /* 0x01680000e020783b */ /* 0x000fe20000004200 */
[----:B------:R-:W-:Y:S01]  /*7840*/  FADD.FTZ R186, R186, R187 ;  /* 0x000000bbbaba7221 */ /* 0x000fe20000010000 */
[----:B------:R-:W-:-:S03]  /*7850*/  FADD.FTZ R190, R190, R191 ;  /* 0x000000bfbebe7221 */ /* 0x000fc60000010000 */
[----:B--2---:R-:W-:Y:S01]  /*7860*/  HMMA.16816.F32 R48, R4, R8, R48 ;  /* 0x000000080430723c */ /* 0x004fe20000001830 */
[----:B------:R-:W-:Y:S01]  /*7870*/  FADD.FTZ R189, R189, R186 ;  /* 0x000000babdbd7221 */ /* 0x000fe20000010000 */
[----:B------:R-:W-:-:S04]  /*7880*/  FADD.FTZ R193, R193, R190 ;  /* 0x000000bec1c17221 */ /* 0x000fc80000010000 */
[----:B------:R-:W-:Y:S01]  /*7890*/  HMMA.16816.F32 R52, R4, R10, R52 ;  /* 0x0000000a0434723c */ /* 0x000fe20000001834 */
[----:B------:R-:W2:Y:S05]  /*78a0*/  LDSM.16.MT88.4 R8, [R226+0x15000] ;  /* 0x01500000e208783b */ /* 0x000eaa0000004200 */
[C---:B------:R-:W-:Y:S06]  /*78b0*/  HMMA.16816.F32 R88, R28.reuse, R24, R88 ;  /* 0x000000181c58723c */ /* 0x040fec0000001858 */
[----:B------:R-:W-:Y:S01]  /*78c0*/  HMMA.16816.F32 R92, R28, R26, R92 ;  /* 0x0000001a1c5c723c */ /* 0x000fe2000000185c */
[----:B------:R-:W5:Y:S05]  /*78d0*/  LDSM.16.MT88.4 R24, [R226+0x11000] ;  /* 0x01100000e218783b */ /* 0x000f6a0000004200 */
        /* <DEDUP_REMOVED lines=9> */
[C---:B--2---:R-:W-:Y:S06]  /*7970*/  HMMA.16816.F32 R104, R4.reuse, R8, R104 ;  /* 0x000000080468723c */ /* 0x044fec0000001868 */
[----:B------:R-:W-:Y:S01]  /*7980*/  HMMA.16816.F32 R108, R4, R10, R108 ;  /* 0x0000000a046c723c */ /* 0x000fe2000000186c */
[----:B------:R-:W2:Y:S05]  /*7990*/  LDSM.16.MT88.4 R8, [R226+0x17000] ;  /* 0x01700000e208783b */ /* 0x000eaa0000004200 */
[C---:B------:R-:W-:Y:S06]  /*79a0*/  HMMA.16816.F32 R144, R28.reuse, R32, R144 ;  /* 0x000000201c90723c */ /* 0x040fec0000001890 */
[----:B------:R-:W-:Y:S01]  /*79b0*/  HMMA.16816.F32 R148, R28, R34, R148 ;  /* 0x000000221c94723c */ /* 0x000fe20000001894 */
[----:B------:R-:W2:Y:S04]  /*79c0*/  LDSM.16.MT88.4 R32, [R225+0x13000] ;  /* 0x01300000e120783b */ /* 0x000ea80000004200 */
[----:B------:R-:W2:Y:S01]  /*79d0*/  LDSM.16.MT88.4 R28, [R224+0x13000] ;  /* 0x01300000e01c783b */ /* 0x000ea20000004200 */
[C---:B-----5:R-:W-:Y:S06]  /*79e0*/  HMMA.16816.F32 R40, R4.reuse, R24, R40 ;  /* 0x000000180428723c */ /* 0x060fec0000001828 */
[C---:B------:R-:W-:Y:S01]  /*79f0*/  HMMA.16816.F32 R44, R4.reuse, R26, R44 ;  /* 0x0000001a042c723c */ /* 0x040fe2000000182c */
        /* <DEDUP_REMOVED lines=11> */
[C---:B------:R-:W-:Y:S01]  /*7ab0*/  HMMA.16816.F32 R152, R4.reuse, R10, R152 ;  /* 0x0000000a0498723c */ /* 0x040fe20000001898 */
[----:B------:R-:W2:Y:S05]  /*7ac0*/  LDSM.16.MT88.4 R8, [R224+0x11800] ;  /* 0x01180000e008783b */ /* 0x000eaa0000004200 */
[C---:B------:R-:W-:Y:S06]  /*7ad0*/  HMMA.16816.F32 R80, R4.reuse, R32, R80 ;  /* 0x000000200450723c */ /* 0x040fec0000001850 */
[C---:B------:R-:W-:Y:S01]  /*7ae0*/  HMMA.16816.F32 R84, R4.reuse, R34, R84 ;  /* 0x000000220454723c */ /* 0x040fe20000001854 */
[----:B------:R-:W2:Y:S05]  /*7af0*/  LDSM.16.MT88.4 R32, [R228+0x11800] ;  /* 0x01180000e420783b */ /* 0x000eaa0000004200 */
[C---:B------:R-:W-:Y:S06]  /*7b00*/  HMMA.16816.F32 R88, R4.reuse, R28, R88 ;  /* 0x0000001c0458723c */ /* 0x040fec0000001858 */
[C---:B------:R-:W-:Y:S01]  /*7b10*/  HMMA.16816.F32 R92, R4.reuse, R30, R92 ;  /* 0x0000001e045c723c */ /* 0x040fe2000000185c */
[----:B------:R-:W2:Y:S05]  /*7b20*/  LDSM.16.MT88.4 R28, [R226+0x11800] ;  /* 0x01180000e21c783b */ /* 0x000eaa0000004200 */
        /* <DEDUP_REMOVED lines=10> */
[----:B------:R-:W-:Y:S01]  /*7bd0*/  HMMA.16816.F32 R148, R4, R14, R148 ;  /* 0x0000000e0494723c */ /* 0x000fe20000001894 */
[----:B------:R-:W3:Y:S06]  /*7be0*/  LDSM.16.MT88.4 R12, [R225+0x13800] ;  /* 0x01380000e10c783b */ /* 0x000eec0000004200 */
[----:B------:R-:W-:Y:S01]  /*7bf0*/  F2FP.F16.F32.PACK_AB R4, R197, R198 ;  /* 0x000000c6c504723e */ /* 0x000fe200000000ff */
[----:B------:R-:W-:Y:S01]  /*7c00*/  FADD.FTZ R198, R198, R189 ;  /* 0x000000bdc6c67221 */ /* 0x000fe20000010000 */
[----:B------:R-:W-:Y:S01]  /*7c10*/  F2FP.F16.F32.PACK_AB R5, R199, R194 ;  /* 0x000000c2c705723e */ /* 0x000fe200000000ff */
[----:B------:R-:W-:Y:S01]  /*7c20*/  FADD.FTZ R194, R194, R193 ;  /* 0x000000c1c2c27221 */ /* 0x000fe20000010000 */
[----:B------:R-:W-:Y:S01]  /*7c30*/  F2FP.F16.F32.PACK_AB R6, R196, R195 ;  /* 0x000000c3c406723e */ /* 0x000fe200000000ff */
[----:B------:R-:W-:Y:S01]  /*7c40*/  FADD.FTZ R198, R197, R198 ;  /* 0x000000c6c5c67221 */ /* 0x000fe20000010000 */
[----:B------:R-:W-:Y:S01]  /*7c50*/  F2FP.F16.F32.PACK_AB R7, R247, R192 ;  /* 0x000000c0f707723e */ /* 0x000fe200000000ff */
[----:B------:R-:W-:-:S02]  /*7c60*/  FADD.FTZ R199, R199, R194 ;  /* 0x000000c2c7c77221 */ /* 0x000fc40000010000 */
[----:B------:R-:W-:Y:S02]  /*7c70*/  FADD.FTZ R195, R195, R198 ;  /* 0x000000c6c3c37221 */ /* 0x000fe40000010000 */
[----:B------:R-:W-:Y:S02]  /*7c80*/  FADD.FTZ R192, R192, R199 ;  /* 0x000000c7c0c07221 */ /* 0x000fe40000010000 */
[----:B--2---:R-:W-:Y:S01]  /*7c90*/  HMMA.16816.F32 R56, R4, R8, R56 ;  /* 0x000000080438723c */ /* 0x004fe20000001838 */
[----:B------:R-:W-:Y:S01]  /*7ca0*/  FADD.FTZ R249, R196, R195 ;  /* 0x000000c3c4f97221 */ /* 0x000fe20000010000 */
[----:B------:R-:W-:-:S04]  /*7cb0*/  FADD.FTZ R247, R247, R192 ;  /* 0x000000c0f7f77221 */ /* 0x000fc80000010000 */
        /* <DEDUP_REMOVED lines=24> */
[C---:B------:R-:W-:Y:S06]  /*7e40*/  HMMA.16816.F32 R92, R4.reuse, R170, R92 ;  /* 0x000000aa045c723c */ /* 0x040fec000000185c */
[C---:B------:R-:W-:Y:S06]  /*7e50*/  HMMA.16816.F32 R96, R4.reuse, R32, R96 ;  /* 0x000000200460723c */ /* 0x040fec0000001860 */
[C---:B------:R-:W-:Y:S06]  /*7e60*/  HMMA.16816.F32 R100, R4.reuse, R34, R100 ;  /* 0x000000220464723c */ /* 0x040fec0000001864 */
[C---:B------:R-:W-:Y:S06]  /*7e70*/  HMMA.16816.F32 R104, R4.reuse, R28, R104 ;  /* 0x0000001c0468723c */ /* 0x040fec0000001868 */
[C---:B------:R-:W-:Y:S06]  /*7e80*/  HMMA.16816.F32 R108, R4.reuse, R30, R108 ;  /* 0x0000001e046c723c */ /* 0x040fec000000186c */
[C---:B-----5:R-:W-:Y:S06]  /*7e90*/  HMMA.16816.F32 R120, R4.reuse, R24, R120 ;  /* 0x000000180478723c */ /* 0x060fec0000001878 */
[C---:B------:R-:W-:Y:S06]  /*7ea0*/  HMMA.16816.F32 R124, R4.reuse, R26, R124 ;  /* 0x0000001a047c723c */ /* 0x040fec000000187c */
[C---:B-1----:R-:W-:Y:S06]  /*7eb0*/  HMMA.16816.F32 R128, R4.reuse, R20, R128 ;  /* 0x000000140480723c */ /* 0x042fec0000001880 */
[C---:B------:R-:W-:Y:S06]  /*7ec0*/  HMMA.16816.F32 R156, R4.reuse, R22, R156 ;  /* 0x00000016049c723c */ /* 0x040fec000000189c */
[C---:B----4-:R-:W-:Y:S06]  /*7ed0*/  HMMA.16816.F32 R132, R4.reuse, R16, R132 ;  /* 0x000000100484723c */ /* 0x050fec0000001884 */
[C---:B------:R-:W-:Y:S06]  /*7ee0*/  HMMA.16816.F32 R152, R4.reuse, R18, R152 ;  /* 0x000000120498723c */ /* 0x040fec0000001898 */
[C---:B---3--:R-:W-:Y:S06]  /*7ef0*/  HMMA.16816.F32 R136, R4.reuse, R12, R136 ;  /* 0x0000000c0488723c */ /* 0x048fec0000001888 */
[C---:B------:R-:W-:Y:S06]  /*7f00*/  HMMA.16816.F32 R140, R4.reuse, R14, R140 ;  /* 0x0000000e048c723c */ /* 0x040fec000000188c */
[C---:B--2---:R-:W-:Y:S06]  /*7f10*/  HMMA.16816.F32 R144, R4.reuse, R8, R144 ;  /* 0x000000080490723c */ /* 0x044fec0000001890 */
[----:B------:R-:W-:Y:S01]  /*7f20*/  HMMA.16816.F32 R148, R4, R10, R148 ;  /* 0x0000000a0494723c */ /* 0x000fe20000001894 */
[----:B------:R-:W-:-:S08]  /*7f30*/  NOP ;  /* 0x0000000000007918 */ /* 0x000fd00000000000 */
[----:B------:R-:W-:-:S15]  /*7f40*/  @!P1 BRA `(.L_x_754) ;  /* 0x0000004400309947 */ /* 0x000fde0003800000 */
[----:B------:R-:W-:Y:S01]  /*7f50*/  ULEA UR6, -UR8, URZ, 0x6 ;  /* 0x0000003f08067291 */ /* 0x000fe2000f8e313f */
[----:B------:R-:W-:Y:S01]  /*7f60*/  IMAD.MOV.U32 R0, RZ, RZ, R3 ;  /* 0x000000ffff007224 */ /* 0x000fe200078e0003 */
[----:B------:R-:W-:Y:S01]  /*7f70*/  UIADD3 UR22, UR19, -0x2, URZ ;  /* 0xfffffffe13167890 */ /* 0x000fe2000fffe03f */
[----:B------:R-:W-:Y:S01]  /*7f80*/  IMAD.MOV.U32 R165, RZ, RZ, R164 ;  /* 0x000000ffffa57224 */ /* 0x000fe200078e00a4 */
[----:B------:R-:W-:Y:S02]  /*7f90*/  USHF.R.S32.HI UR7, URZ, 0x1f, UR6 ;  /* 0x0000001f3f077899 */ /* 0x000fe40008011406 */
[----:B------:R-:W-:Y:S01]  /*7fa0*/  MOV R244, UR6 ;  /* 0x0000000600f47c02 */ /* 0x000fe20008000f00 */
[----:B------:R-:W-:Y:S01]  /*7fb0*/  ULDC UR17, c[0x0][0x2d0] ;  /* 0x0000b40000117ab9 */ /* 0x000fe20000000800 */
[----:B------:R-:W-:Y:S01]  /*7fc0*/  ULDC UR4, c[0x0][0x2ec] ;  /* 0x0000bb0000047ab9 */ /* 0x000fe20000000800 */
[----:B------:R-:W-:Y:S01]  /*7fd0*/  ULDC UR16, c[0x0][0x248] ;  /* 0x0000920000107ab9 */ /* 0x000fe20000000800 */
[----:B------:R-:W-:Y:S01]  /*7fe0*/  MOV R239, UR7 ;  /* 0x0000000700ef7c02 */ /* 0x000fe20008000f00 */
[----:B------:R-:W-:Y:S01]  /*7ff0*/  ULDC.64 UR8, c[0x0][0x248] ;  /* 0x0000920000087ab9 */ /* 0x000fe20000000a00 */
[----:B------:R-:W-:Y:S01]  /*8000*/  ULDC.64 UR10, c[0x0][0x250] ;  /* 0x00009400000a7ab9 */ /* 0x000fe20000000a00 */
[----:B------:R-:W-:-:S05]  /*8010*/  ULDC.64 UR6, c[0x0][0x250] ;  /* 0x0000940000067ab9 */ /* 0x000fca0000000a00 */
.L_x_758:
[----:B------:R-:W-:Y:S04]  /*8020*/  DEPBAR.LE SB0, 0x0 ;  /* 0x000080000000791a */ /* 0x000fe80000000000 */
[----:B------:R-:W-:Y:S01]  /*8030*/  BAR.SYNC.DEFER_BLOCKING 0x0 ;  /* 0x0000000000007b1d */ /* 0x000fe20000010000 */
[----:B------:R-:W-:Y:S01]  /*8040*/  ISETP.GE.AND P6, PT, R240, UR17, PT ;  /* 0x00000011f0007c0c */ /* 0x000fe2000bfc6270 */
[----:B------:R-:W-:Y:S01]  /*8050*/  IMAD.MOV.U32 R3, RZ, RZ, R244 ;  /* 0x000000ffff037224 */ /* 0x000fe200078e00f4 */
[----:B------:R-:W-:Y:S01]  /*8060*/  ISETP.GE.AND P5, PT, R237, UR17, PT ;  /* 0x00000011ed007c0c */ /* 0x000fe2000bfa6270 */
[----:B------:R-:W-:Y:S01]  /*8070*/  IMAD.MOV.U32 R164, RZ, RZ, R239 ;  /* 0x000000ffffa47224 */ /* 0x000fe200078e00ef */
[----:B------:R-:W-:Y:S01]  /*8080*/  ISETP.GE.AND P4, PT, R236, UR17, PT ;  /* 0x00000011ec007c0c */ /* 0x000fe2000bf86270 */
[----:B------:R-:W-:Y:S01]  /*8090*/  UMOV UR19, UR6 ;  /* 0x0000000600137c82 */ /* 0x000fe20008000000 */
[----:B------:R-:W-:Y:S01]  /*80a0*/  UMOV UR18, UR7 ;  /* 0x0000000700127c82 */ /* 0x000fe20008000000 */
[----:B------:R-:W-:Y:S10]  /*80b0*/  @!P0 BRA `(.L_x_755) ;  /* 0x0000000400048947 */ /* 0x000ff40003800000 */
[----:B------:R-:W1:Y:S01]  /*80c0*/  LDC R6, c[0x0][0x380] ;  /* 0x0000e000ff067b82 */ /* 0x000e620000000800 */
[----:B------:R-:W-:Y:S04]  /*80d0*/  USHF.L.U32 UR18, UR22, 0x6, URZ ;  /* 0x0000000616127899 */ /* 0x000fe8000800063f */
[----:B------:R-:W-:Y:S02]  /*80e0*/  UIADD3 UR19, UR18, 0x40, URZ ;  /* 0x0000004012137890 */ /* 0x000fe4000fffe03f */
[----:B------:R-:W-:Y:S04]  /*80f0*/  MOV R5, UR18 ;  /* 0x0000001200057c02 */ /* 0x000fe80008000f00 */
[----:B------:R-:W-:Y:S01]  /*8100*/  IMAD.U32 R7, RZ, RZ, UR19 ;  /* 0x00000013ff077e24 */ /* 0x000fe2000f8e00ff */
[----:B------:R-:W-:Y:S04]  /*8110*/  IABS R5, R5 ;  /* 0x0000000500057213 */ /* 0x000fe80000000000 */
[----:B------:R-:W-:Y:S02]  /*8120*/  IABS R7, R7 ;  /* 0x0000000700077213 */ /* 0x000fe40000000000 */
[----:B-1----:R-:W-:Y:S04]  /*8130*/  IABS R3, R6 ;  /* 0x0000000600037213 */ /* 0x002fe80000000000 */
[----:B------:R-:W1:Y:S10]  /*8140*/  I2F.RP R4, R3 ;  /* 0x0000000300047306 */ /* 0x000e740000209400 */
[----:B-1----:R-:W1:Y:S02]  /*8150*/  MUFU.RCP R2, R4 ;  /* 0x0000000400027308 */ /* 0x002e640000001000 */
[----:B-1----:R-:W-:Y:S08]  /*8160*/  VIADD R8, R2, 0xffffffe ;  /* 0x0ffffffe02087836 */ /* 0x002ff00000000000 */
[----:B------:R-:W1:Y:S02]  /*8170*/  F2I.FTZ.U32.TRUNC.NTZ R9, R8 ;  /* 0x0000000800097305 */ /* 0x000e64000021f000 */
[--C-:B-1----:R-:W-:Y:S02]  /*8180*/  IMAD.MOV R2, RZ, RZ, -R9.reuse ;  /* 0x000000ffff027224 */ /* 0x102fe400078e0a09 */
[----:B------:R-:W-:Y:S02]  /*8190*/  IMAD.MOV.U32 R8, RZ, RZ, RZ ;  /* 0x000000ffff087224 */ /* 0x000fe400078e00ff */
[----:B------:R-:W-:Y:S04]  /*81a0*/  IMAD R2, R2, R3, RZ ;  /* 0x0000000302027224 */ /* 0x000fe800078e02ff */
[----:B------:R-:W-:Y:S06]  /*81b0*/  IMAD.HI.U32 R2, R9, R2, R8 ;  /* 0x0000000209027227 */ /* 0x000fec00078e0008 */
[C---:B------:R-:W-:Y:S04]  /*81c0*/  IMAD.HI.U32 R8, R2.reuse, R5, RZ ;  /* 0x0000000502087227 */ /* 0x040fe800078e00ff */
[----:B------:R-:W-:Y:S01]  /*81d0*/  IMAD.HI.U32 R2, R2, R7, RZ ;  /* 0x0000000702027227 */ /* 0x000fe200078e00ff */
[----:B------:R-:W-:Y:S05]  /*81e0*/  IADD3 R4, -R8, RZ, RZ ;  /* 0x000000ff08047210 */ /* 0x000fea0007ffe1ff */
[C---:B------:R-:W-:Y:S02]  /*81f0*/  IMAD R5, R3.reuse, R4, R5 ;  /* 0x0000000403057224 */ /* 0x040fe400078e0205 */
[----:B------:R-:W-:Y:S03]  /*8200*/  IMAD.MOV R4, RZ, RZ, -R2 ;  /* 0x000000ffff047224 */ /* 0x000fe600078e0a02 */
[C---:B------:R-:W-:Y:S01]  /*8210*/  ISETP.GT.U32.AND P1, PT, R3.reuse, R5, PT ;  /* 0x000000050300720c */ /* 0x040fe20003f24070 */
[C---:B------:R-:W-:Y:S01]  /*8220*/  IMAD R7, R3.reuse, R4, R7 ;  /* 0x0000000403077224 */ /* 0x040fe200078e0207 */
[----:B------:R-:W-:Y:S01]  /*8230*/  LOP3.LUT R4, R6, UR19, RZ, 0x3c, !PT ;  /* 0x0000001306047c12 */ /* 0x000fe2000f8e3cff */
[----:B------:R-:W-:Y:S03]  /*8240*/  UMOV UR19, UR10 ;  /* 0x0000000a00137c82 */ /* 0x000fe60008000000 */
[----:B------:R-:W-:Y:S07]  /*8250*/  ISETP.GT.U32.AND P2, PT, R3, R7, PT ;  /* 0x000000070300720c */ /* 0x000fee0003f44070 */
[----:B------:R-:W-:Y:S02]  /*8260*/  @!P1 IMAD.IADD R5, R5, 0x1, -R3 ;  /* 0x0000000105059824 */ /* 0x000fe400078e0a03 */
[----:B------:R-:W-:Y:S03]  /*8270*/  @!P1 VIADD R8, R8, 0x1 ;  /* 0x0000000108089836 */ /* 0x000fe60000000000 */
[-C--:B------:R-:W-:Y:S01]  /*8280*/  ISETP.GE.U32.AND P3, PT, R5, R3.reuse, PT ;  /* 0x000000030500720c */ /* 0x080fe20003f66070 */
[----:B------:R-:W-:Y:S01]  /*8290*/  @!P2 VIADD R2, R2, 0x1 ;  /* 0x000000010202a836 */ /* 0x000fe20000000000 */
[-C--:B------:R-:W-:Y:S02]  /*82a0*/  @!P2 IADD3 R7, R7, -R3.reuse, RZ ;  /* 0x800000030707a210 */ /* 0x080fe40007ffe0ff */
[----:B------:R-:W-:Y:S02]  /*82b0*/  LOP3.LUT R5, RZ, R6, RZ, 0x33, !PT ;  /* 0x00000006ff057212 */ /* 0x000fe400078e33ff */
[----:B------:R-:W-:Y:S02]  /*82c0*/  ISETP.GE.U32.AND P1, PT, R7, R3, PT ;  /* 0x000000030700720c */ /* 0x000fe40003f26070 */
[----:B------:R-:W-:Y:S01]  /*82d0*/  LOP3.LUT R3, R6, UR18, RZ, 0x3c, !PT ;  /* 0x0000001206037c12 */ /* 0x000fe2000f8e3cff */
[----:B------:R-:W-:Y:S03]  /*82e0*/  UMOV UR18, UR11 ;  /* 0x0000000b00127c82 */ /* 0x000fe60008000000 */
[----:B------:R-:W-:Y:S02]  /*82f0*/  ISETP.GE.AND P2, PT, R3, RZ, PT ;  /* 0x000000ff0300720c */ /* 0x000fe40003f46270 */
[----:B------:R-:W-:Y:S02]  /*8300*/  @P3 IADD3 R8, R8, 0x1, RZ ;  /* 0x0000000108083810 */ /* 0x000fe40007ffe0ff */
[----:B------:R-:W-:Y:S03]  /*8310*/  ISETP.GE.AND P3, PT, R4, RZ, PT ;  /* 0x000000ff0400720c */ /* 0x000fe60003f66270 */
[----:B------:R-:W-:Y:S01]  /*8320*/  @P1 VIADD R2, R2, 0x1 ;  /* 0x0000000102021836 */ /* 0x000fe20000000000 */
[----:B------:R-:W-:Y:S05]  /*8330*/  ISETP.NE.AND P1, PT, R6, RZ, PT ;  /* 0x000000ff0600720c */ /* 0x000fea0003f25270 */
[----:B------:R-:W-:Y:S04]  /*8340*/  @!P2 IMAD.MOV R8, RZ, RZ, -R8 ;  /* 0x000000ffff08a224 */ /* 0x000fe800078e0a08 */
[----:B------:R-:W-:Y:S02]  /*8350*/  @!P3 IADD3 R2, -R2, RZ, RZ ;  /* 0x000000ff0202b210 */ /* 0x000fe40007ffe1ff */
[C---:B------:R-:W-:Y:S02]  /*8360*/  SEL R3, R5.reuse, R8, !P1 ;  /* 0x0000000805037207 */ /* 0x040fe40004800000 */
[----:B------:R-:W-:Y:S02]  /*8370*/  SEL R5, R5, R2, !P1 ;  /* 0x0000000205057207 */ /* 0x000fe40004800000 */
[-C--:B------:R-:W-:Y:S02]  /*8380*/  LEA R12, P2, R3, R242.reuse, 0x2 ;  /* 0x000000f2030c7211 */ /* 0x080fe400078410ff */
[----:B------:R-:W-:Y:S02]  /*8390*/  LEA R10, P1, R5, R242, 0x2 ;  /* 0x000000f2050a7211 */ /* 0x000fe400078210ff */
[-C--:B------:R-:W-:Y:S02]  /*83a0*/  LEA.HI.X.SX32 R13, R3, R243.reuse, 0x2, P2 ;  /* 0x000000f3030d7211 */ /* 0x080fe400010f16ff */
[C---:B------:R-:W-:Y:S01]  /*83b0*/  LEA.HI.X.SX32 R11, R5.reuse, R243, 0x2, P1 ;  /* 0x000000f3050b7211 */ /* 0x040fe200008f16ff */
[----:B------:R-:W-:Y:S02]  /*83c0*/  IMAD.IADD R5, R5, 0x1, -R3 ;  /* 0x0000000105057824 */ /* 0x000fe400078e0a03 */
[----:B------:R-:W2:Y:S01]  /*83d0*/  LDG.E R7, desc[UR20][R12.64] ;  /* 0x000000140c077981 */ /* 0x000ea2000c1e1900 */
[----:B------:R-:W1:Y:S01]  /*83e0*/  LDC.64 R2, c[0x0][0x238] ;  /* 0x00008e00ff027b82 */ /* 0x000e620000000a00 */
[----:B------:R-:W-:Y:S02]  /*83f0*/  IMAD R6, R5, R6, -0x40 ;  /* 0xffffffc005067424 */ /* 0x000fe400078e0206 */
[----:B------:R-:W2:Y:S02]  /*8400*/  LDG.E R8, desc[UR20][R10.64] ;  /* 0x000000140a087981 */ /* 0x000ea4000c1e1900 */
[C---:B------:R-:W-:Y:S01]  /*8410*/  IMAD R4, R6.reuse, UR11, RZ ;  /* 0x0000000b06047c24 */ /* 0x040fe2000f8e02ff */
[----:B------:R-:W-:Y:S05]  /*8420*/  SHF.R.S32.HI R5, RZ, 0x1f, R6 ;  /* 0x0000001fff057819 */ /* 0x000fea0000011406 */
[----:B------:R-:W-:Y:S02]  /*8430*/  IMAD R4, R5, UR10, R4 ;  /* 0x0000000a05047c24 */ /* 0x000fe4000f8e0204 */
[----:B--2---:R-:W-:Y:S02]  /*8440*/  IMAD.IADD R7, R7, 0x1, -R8 ;  /* 0x0000000107077824 */ /* 0x004fe400078e0a08 */
[----:B------:R-:W-:Y:S03]  /*8450*/  IMAD.WIDE.U32 R8, R6, UR10, RZ ;  /* 0x0000000a06087c25 */ /* 0x000fe6000f8e00ff */
[----:B------:R-:W-:Y:S02]  /*8460*/  SHF.R.S32.HI R5, RZ, 0x1f, R7 ;  /* 0x0000001fff057819 */ /* 0x000fe40000011407 */
[----:B------:R-:W-:Y:S03]  /*8470*/  IADD3 R9, R9, R4, RZ ;  /* 0x0000000409097210 */ /* 0x000fe60007ffe0ff */
[-C--:B-1----:R-:W-:Y:S02]  /*8480*/  IMAD R4, R5, R2.reuse, RZ ;  /* 0x0000000205047224 */ /* 0x082fe400078e02ff */
[C---:B------:R-:W-:Y:S04]  /*8490*/  IMAD.WIDE.U32 R8, R7.reuse, R2, R8 ;  /* 0x0000000207087225 */ /* 0x040fe800078e0008 */
[----:B------:R-:W-:Y:S02]  /*84a0*/  IMAD R4, R7, R3, R4 ;  /* 0x0000000307047224 */ /* 0x000fe400078e0204 */
[----:B------:R-:W-:Y:S03]  /*84b0*/  IMAD.MOV.U32 R3, RZ, RZ, R8 ;  /* 0x000000ffff037224 */ /* 0x000fe600078e0008 */
[----:B------:R-:W-:Y:S07]  /*84c0*/  IADD3 R164, R9, R4, RZ ;  /* 0x0000000409a47210 */ /* 0x000fee0007ffe0ff */
.L_x_755:
[CC--:B------:R-:W-:Y:S01]  /*84d0*/  LEA R2, P1, R3.reuse, R250.reuse, 0x1 ;  /* 0x000000fa03027211 */ /* 0x0c0fe200078208ff */
[----:B------:R-:W-:Y:S01]  /*84e0*/  @P6 STS.128 [R238+0x10000], RZ ;  /* 0x010000ffee006388 */ /* 0x000fe20000000c00 */
[C---:B------:R-:W-:Y:S01]  /*84f0*/  IADD3 R252, P2, R3.reuse, UR24, RZ ;  /* 0x0000001803fc7c10 */ /* 0x040fe2000ff5e0ff */
[----:B------:R-:W-:Y:S01]  /*8500*/  UISETP.GE.AND UP0, UPT, UR22, 0x1, UPT ;  /* 0x000000011600788c */ /* 0x000fe2000bf06270 */
[-C--:B------:R-:W-:Y:S02]  /*8510*/  LEA.HI.X R3, R3, R251.reuse, R164, 0x1, P1 ;  /* 0x000000fb03037211 */ /* 0x080fe400008f0ca4 */
[----:B------:R-:W-:Y:S02]  /*8520*/  ISETP.GE.AND P3, PT, R235, UR17, PT ;  /* 0x00000011eb007c0c */ /* 0x000fe4000bf66270 */
[-C--:B------:R-:W-:Y:S01]  /*8530*/  @!P6 LEA R26, P1, R252, R250.reuse, 0x1 ;  /* 0x000000fafc1ae211 */ /* 0x080fe200078208ff */
[----:B------:R-:W-:Y:S01]  /*8540*/  @!PT LDS RZ, [RZ] ;  /* 0x00000000fffff984 */ /* 0x000fe20000000800 */
[----:B------:R-:W-:Y:S01]  /*8550*/  @!PT LDS RZ, [RZ] ;  /* 0x00000000fffff984 */ /* 0x000fe20000000800 */
[----:B------:R-:W-:Y:S01]  /*8560*/  @!PT LDS RZ, [RZ] ;  /* 0x00000000fffff984 */ /* 0x000fe20000000800 */
[----:B------:R-:W-:Y:S01]  /*8570*/  @!P6 LDGSTS.E.BYPASS.LTC128B.128 [R238+0x10000], desc[UR20][R2.64] ;  /* 0x1000000002eeefae */ /* 0x000fe2000b901d54 */
[----:B------:R-:W-:Y:S02]  /*8580*/  IADD3.X R248, R164, UR12, RZ, P2, !PT ;  /* 0x0000000ca4f87c10 */ /* 0x000fe400097fe4ff */
[C---:B------:R-:W-:Y:S01]  /*8590*/  IADD3 R167, P2, R252.reuse, UR24, RZ ;  /* 0x00000018fca77c10 */ /* 0x040fe2000ff5e0ff */
[----:B------:R-:W-:Y:S01]  /*85a0*/  @P5 STS.128 [R238+0x12000], RZ ;  /* 0x012000ffee005388 */ /* 0x000fe20000000c00 */
[-CC-:B------:R-:W-:Y:S02]  /*85b0*/  @!P6 LEA.HI.X R27, R252, R251.reuse, R248.reuse, 0x1, P1 ;  /* 0x000000fbfc1be211 */ /* 0x180fe400008f0cf8 */
[----:B------:R-:W-:Y:S01]  /*85c0*/  IADD3.X R166, R248, UR12, RZ, P2, !PT ;  /* 0x0000000cf8a67c10 */ /* 0x000fe200097fe4ff */
[----:B------:R-:W-:Y:S01]  /*85d0*/  @!PT LDS RZ, [RZ] ;  /* 0x00000000fffff984 */ /* 0x000fe20000000800 */
[----:B------:R-:W-:Y:S01]  /*85e0*/  @!PT LDS RZ, [RZ] ;  /* 0x00000000fffff984 */ /* 0x000fe20000000800 */
[----:B------:R-:W-:Y:S01]  /*85f0*/  @!PT LDS RZ, [RZ] ;  /* 0x00000000fffff984 */ /* 0x000fe20000000800 */
[----:B------:R-:W-:Y:S01]  /*8600*/  @!P5 LDGSTS.E.BYPASS.LTC128B.128 [R238+0x12000], desc[UR20][R2.64+0x80] ;  /* 0x1200008002eedfae */ /* 0x000fe2000b901d54 */
[CC--:B------:R-:W-:Y:S02]  /*8610*/  @!P5 LEA R22, P2, R252.reuse, R250.reuse, 0x1 ;  /* 0x000000fafc16d211 */ /* 0x0c0fe400078408ff */
[CC--:B------:R-:W-:Y:S01]  /*8620*/  @!P4 LEA R18, P1, R252.reuse, R250.reuse, 0x1 ;  /* 0x000000fafc12c211 */ /* 0x0c0fe200078208ff */
[----:B------:R-:W-:Y:S01]  /*8630*/  @P4 STS.128 [R238+0x14000], RZ ;  /* 0x014000ffee004388 */ /* 0x000fe20000000c00 */
[CCC-:B------:R-:W-:Y:S02]  /*8640*/  @!P5 LEA.HI.X R23, R252.reuse, R251.reuse, R248.reuse, 0x1, P2 ;  /* 0x000000fbfc17d211 */ /* 0x1c0fe400010f0cf8 */
[CCC-:B------:R-:W-:Y:S01]  /*8650*/  @!P4 LEA.HI.X R19, R252.reuse, R251.reuse, R248.reuse, 0x1, P1 ;  /* 0x000000fbfc13c211 */ /* 0x1c0fe200008f0cf8 */
[----:B------:R-:W-:Y:S01]  /*8660*/  @!PT LDS RZ, [RZ] ;  /* 0x00000000fffff984 */ /* 0x000fe20000000800 */
[----:B------:R-:W-:Y:S01]  /*8670*/  @!PT LDS RZ, [RZ] ;  /* 0x00000000fffff984 */ /* 0x000fe20000000800 */
[----:B------:R-:W-:Y:S01]  /*8680*/  @!PT LDS RZ, [RZ] ;  /* 0x00000000fffff984 */ /* 0x000fe20000000800 */
[----:B------:R-:W-:Y:S01]  /*8690*/  @!P4 LDGSTS.E.BYPASS.LTC128B.128 [R238+0x14000], desc[UR20][R2.64+0x100] ;  /* 0x1400010002eecfae */ /* 0x000fe2000b901d54 */
[CC--:B------:R-:W-:Y:S02]  /*86a0*/  @!P3 LEA R14, P2, R252.reuse, R250.reuse, 0x1 ;  /* 0x000000fafc0eb211 */ /* 0x0c0fe400078408ff */
[C---:B------:R-:W-:Y:S01]  /*86b0*/  IADD3 R164, P1, R167.reuse, UR24, RZ ;  /* 0x00000018a7a47c10 */ /* 0x040fe2000ff3e0ff */
[----:B------:R-:W-:Y:S01]  /*86c0*/  @P3 STS.128 [R238+0x16000], RZ ;  /* 0x016000ffee003388 */ /* 0x000fe20000000c00 */
[-C--:B------:R-:W-:Y:S02]  /*86d0*/  @!P3 LEA.HI.X R15, R252, R251.reuse, R248, 0x1, P2 ;  /* 0x000000fbfc0fb211 */ /* 0x080fe400010f0cf8 */
[CC--:B------:R-:W-:Y:S01]  /*86e0*/  @!P6 LEA R206, P2, R167.reuse, R250.reuse, 0x1 ;  /* 0x000000faa7cee211 */ /* 0x0c0fe200078408ff */
[----:B------:R-:W-:Y:S01]  /*86f0*/  @!PT LDS RZ, [RZ] ;  /* 0x00000000fffff984 */ /* 0x000fe20000000800 */
[----:B------:R-:W-:Y:S01]  /*8700*/  @!PT LDS RZ, [RZ] ;  /* 0x00000000fffff984 */ /* 0x000fe20000000800 */
[----:B------:R-:W-:Y:S01]  /*8710*/  @!PT LDS RZ, [RZ] ;  /* 0x00000000fffff984 */ /* 0x000fe20000000800 */
[----:B------:R-:W-:Y:S01]  /*8720*/  @!P3 LDGSTS.E.BYPASS.LTC128B.128 [R238+0x16000], desc[UR20][R2.64+0x180] ;  /* 0x1600018002eebfae */ /* 0x000fe2000b901d54 */
[----:B------:R-:W-:Y:S02]  /*8730*/  IADD3.X R248, R166, UR12, RZ, P1, !PT ;  /* 0x0000000ca6f87c10 */ /* 0x000fe40008ffe4ff */
[CCC-:B------:R-:W-:Y:S01]  /*8740*/  @!P6 LEA.HI.X R207, R167.reuse, R251.reuse, R166.reuse, 0x1, P2 ;  /* 0x000000fba7cfe211 */ /* 0x1c0fe200010f0ca6 */
[----:B------:R-:W-:Y:S01]  /*8750*/  @P6 STS.128 [R238+0x10800], RZ ;  /* 0x010800ffee006388 */ /* 0x000fe20000000c00 */
[CC--:B------:R-:W-:Y:S02]  /*8760*/  @!P5 LEA R198, P1, R167.reuse, R250.reuse, 0x1 ;  /* 0x000000faa7c6d211 */ /* 0x0c0fe400078208ff */
[CC--:B------:R-:W-:Y:S01]  /*8770*/  @!P4 LEA R34, P2, R167.reuse, R250.reuse, 0x1 ;  /* 0x000000faa722c211 */ /* 0x0c0fe200078408ff */
[----:B------:R-:W-:Y:S01]  /*8780*/  @!PT LDS RZ, [RZ] ;  /* 0x00000000fffff984 */ /* 0x000fe20000000800 */
[----:B------:R-:W-:Y:S01]  /*8790*/  @!PT LDS RZ, [RZ] ;  /* 0x00000000fffff984 */ /* 0x000fe20000000800 */
[----:B------:R-:W-:Y:S01]  /*87a0*/  @!PT LDS RZ, [RZ] ;  /* 0x00000000fffff984 */ /* 0x000fe20000000800 */
[----:B------:R-:W-:Y:S01]  /*87b0*/  @!P6 LDGSTS.E.BYPASS.LTC128B.128 [R238+0x10800], desc[UR20][R26.64] ;  /* 0x108000001aeeefae */ /* 0x000fe2000b901d54 */
[CCC-:B------:R-:W-:Y:S02]  /*87c0*/  @!P5 LEA.HI.X R199, R167.reuse, R251.reuse, R166.reuse, 0x1, P1 ;  /* 0x000000fba7c7d211 */ /* 0x1c0fe400008f0ca6 */
        /* <DEDUP_REMOVED lines=8> */
[-C--:B------:R-:W-:Y:S02]  /*8850*/  @!P3 LEA.HI.X R31, R167, R251.reuse, R166, 0x1, P1 ;  /* 0x000000fba71fb211 */ /* 0x080fe400008f0ca6 */
        /* <DEDUP_REMOVED lines=11> */
[C---:B------:R-:W-:Y:S03]  /*8910*/  @!P3 LEA R250, P1, R164.reuse, R250, 0x1 ;  /* 0x000000faa4fab211 */ /* 0x040fe600078208ff */
[----:B------:R-:W-:Y:S01]  /*8920*/  @!PT LDS RZ, [RZ] ;  /* 0x00000000fffff984 */ /* 0x000fe20000000800 */
[----:B------:R-:W-:Y:S01]  /*8930*/  @!PT LDS RZ, [RZ] ;  /* 0x00000000fffff984 */ /* 0x000fe20000000800 */
[----:B------:R-:W-:Y:S01]  /*8940*/  @!PT LDS RZ, [RZ] ;  /* 0x00000000fffff984 */ /* 0x000fe20000000800 */
[----:B------:R-:W-:Y:S01]  /*8950*/  @!P3 LDGSTS.E.BYPASS.LTC128B.128 [R238+0x16800], desc[UR20][R14.64+0x180] ;  /* 0x168001800eeebfae */ /* 0x000fe2000b901d54 */
[----:B------:R-:W-:Y:S02]  /*8960*/  @!P3 LEA.HI.X R251, R164, R251, R248, 0x1, P1 ;  /* 0x000000fba4fbb211 */ /* 0x000fe400008f0cf8 */
[----:B------:R-:W-:Y:S01]  /*8970*/  PLOP3.LUT P1, PT, PT, PT, UP0, 0x80, 0x0 ;  /* 0x000000000000781c */ /* 0x000fe20003f2f008 */
[----:B------:R-:W-:Y:S04]  /*8980*/  @P6 STS.128 [R238+0x11000], RZ ;  /* 0x011000ffee006388 */ /* 0x000fe80000000c00 */
[----:B------:R-:W-:Y:S01]  /*8990*/  @!PT LDS RZ, [RZ] ;  /* 0x00000000fffff984 */ /* 0x000fe20000000800 */
[----:B------:R-:W-:Y:S01]  /*89a0*/  @!PT LDS RZ, [RZ] ;  /* 0x00000000fffff984 */ /* 0x000fe20000000800 */
[----:B------:R-:W-:Y:S01]  /*89b0*/  @!PT LDS RZ, [RZ] ;  /* 0x00000000fffff984 */ /* 0x000fe20000000800 */
[----:B------:R-:W-:Y:S04]  /*89c0*/  @!P6 LDGSTS.E.BYPASS.LTC128B.128 [R238+0x11000], desc[UR20][R206.64] ;  /* 0x11000000ceeeefae */ /* 0x000fe8000b901d54 */
        /* <DEDUP_REMOVED lines=34> */
[----:B------:R1:W-:Y:S04]  /*8bf0*/  @!P3 LDGSTS.E.BYPASS.LTC128B.128 [R238+0x17800], desc[UR20][R250.64+0x180] ;  /* 0x17800180faeebfae */ /* 0x0003e8000b901d54 */
[----:B------:R-:W-:Y:S04]  /*8c00*/  LDSM.16.M88.4 R168, [R234] ;  /* 0x00000000eaa8783b */ /* 0x000fe80000000200 */
[----:B------:R-:W2:Y:S04]  /*8c10*/  LDSM.16.M88.4 R172, [R233+0x8000] ;  /* 0x00800000e9ac783b */ /* 0x000ea80000000200 */
[----:B------:R-:W3:Y:S04]  /*8c20*/  LDSM.16.M88.4 R176, [R233+0x8800] ;  /* 0x00880000e9b0783b */ /* 0x000ee80000000200 */
[----:B------:R-:W4:Y:S04]  /*8c30*/  LDSM.16.M88.4 R180, [R233+0x9000] ;  /* 0x00900000e9b4783b */ /* 0x000f280000000200 */
[----:B------:R-:W5:Y:S04]  /*8c40*/  LDSM.16.M88.4 R184, [R233+0x9800] ;  /* 0x00980000e9b8783b */ /* 0x000f680000000200 */
[----:B------:R-:W0:Y:S01]  /*8c50*/  LDGDEPBAR ;  /* 0x00000000000079af */ /* 0x000e220000000000 */
[----:B-1----:R-:W-:Y:S03]  /*8c60*/  IMAD.MOV.U32 R250, RZ, RZ, R2 ;  /* 0x000000fffffa7224 */ /* 0x002fe600078e0002 */
[----:B------:R-:W-:Y:S01]  /*8c70*/  LDSM.16.M88.4 R188, [R232] ;  /* 0x00000000e8bc783b */ /* 0x000fe20000000200 */
[----:B------:R-:W-:Y:S03]  /*8c80*/  IMAD.MOV.U32 R251, RZ, RZ, R3 ;  /* 0x000000fffffb7224 */ /* 0x000fe600078e0003 */
[----:B------:R-:W1:Y:S04]  /*8c90*/  LDSM.16.M88.4 R192, [R231] ;  /* 0x00000000e7c0783b */ /* 0x000e680000000200 */
[----:B------:R-:W1:Y:S04]  /*8ca0*/  LDSM.16.M88.4 R196, [R223] ;  /* 0x00000000dfc4783b */ /* 0x000e680000000200 */
[----:B------:R-:W1:Y:S04]  /*8cb0*/  LDSM.16.M88.4 R200, [R222] ;  /* 0x00000000dec8783b */ /* 0x000e680000000200 */
[----:B------:R-:W1:Y:S01]  /*8cc0*/  LDSM.16.M88.4 R204, [R221] ;  /* 0x00000000ddcc783b */ /* 0x000e620000000200 */
[C---:B--2---:R-:W-:Y:S06]  /*8cd0*/  HMMA.16816.F32 R4, R168.reuse, R172, RZ ;  /* 0x000000aca804723c */ /* 0x044fec00000018ff */
[C---:B------:R-:W-:Y:S01]  /*8ce0*/  HMMA.16816.F32 R8, R168.reuse, R174, RZ ;  /* 0x000000aea808723c */ /* 0x040fe200000018ff */
[----:B------:R-:W-:Y:S05]  /*8cf0*/  LDSM.16.M88.4 R172, [R230] ;  /* 0x00000000e6ac783b */ /* 0x000fea0000000200 */
[C---:B---3--:R-:W-:Y:S06]  /*8d00*/  HMMA.16816.F32 R12, R168.reuse, R176, RZ ;  /* 0x000000b0a80c723c */ /* 0x048fec00000018ff */
[C---:B------:R-:W-:Y:S01]  /*8d10*/  HMMA.16816.F32 R16, R168.reuse, R178, RZ ;  /* 0x000000b2a810723c */ /* 0x040fe200000018ff */
[----:B------:R-:W2:Y:S05]  /*8d20*/  LDSM.16.M88.4 R176, [R227+0x8000] ;  /* 0x00800000e3b0783b */ /* 0x000eaa0000000200 */
[C---:B----4-:R-:W-:Y:S06]  /*8d30*/  HMMA.16816.F32 R20, R168.reuse, R180, RZ ;  /* 0x000000b4a814723c */ /* 0x050fec00000018ff */
[C---:B------:R-:W-:Y:S01]  /*8d40*/  HMMA.16816.F32 R24, R168.reuse, R182, RZ ;  /* 0x000000b6a818723c */ /* 0x040fe200000018ff */
[----:B------:R-:W3:Y:S05]  /*8d50*/  LDSM.16.M88.4 R180, [R227+0x8800] ;  /* 0x00880000e3b4783b */ /* 0x000eea0000000200 */
[C---:B-----5:R-:W-:Y:S06]  /*8d60*/  HMMA.16816.F32 R28, R168.reuse, R184, RZ ;  /* 0x000000b8a81c723c */ /* 0x060fec00000018ff */
[----:B------:R-:W-:Y:S01]  /*8d70*/  HMMA.16816.F32 R32, R168, R186, RZ ;  /* 0x000000baa820723c */ /* 0x000fe200000018ff */
[----:B------:R-:W4:Y:S04]  /*8d80*/  LDSM.16.M88.4 R168, [R227+0x9000] ;  /* 0x00900000e3a8783b */ /* 0x000f280000000200 */
[----:B------:R-:W5:Y:S01]  /*8d90*/  LDSM.16.M88.4 R184, [R227+0x9800] ;  /* 0x00980000e3b8783b */ /* 0x000f620000000200 */
[C---:B-1----:R-:W-:Y:S06]  /*8da0*/  HMMA.16816.F32 R4, R188.reuse, R192, R4 ;  /* 0x000000c0bc04723c */ /* 0x042fec0000001804 */
[C---:B------:R-:W-:Y:S01]  /*8db0*/  HMMA.16816.F32 R8, R188.reuse, R194, R8 ;  /* 0x000000c2bc08723c */ /* 0x040fe20000001808 */
[----:B------:R-:W-:Y:S05]  /*8dc0*/  LDSM.16.M88.4 R192, [R229] ;  /* 0x00000000e5c0783b */ /* 0x000fea0000000200 */
[C---:B------:R-:W-:Y:S06]  /*8dd0*/  HMMA.16816.F32 R12, R188.reuse, R196, R12 ;  /* 0x000000c4bc0c723c */ /* 0x040fec000000180c */
[C---:B------:R-:W-:Y:S01]  /*8de0*/  HMMA.16816.F32 R16, R188.reuse, R198, R16 ;  /* 0x000000c6bc10723c */ /* 0x040fe20000001810 */
[----:B------:R-:W1:Y:S05]  /*8df0*/  LDSM.16.M88.4 R196, [R220] ;  /* 0x00000000dcc4783b */ /* 0x000e6a0000000200 */
[C---:B------:R-:W-:Y:S06]  /*8e00*/  HMMA.16816.F32 R20, R188.reuse, R200, R20 ;  /* 0x000000c8bc14723c */ /* 0x040fec0000001814 */
[C---:B------:R-:W-:Y:S01]  /*8e10*/  HMMA.16816.F32 R24, R188.reuse, R202, R24 ;  /* 0x000000cabc18723c */ /* 0x040fe20000001818 */
[----:B------:R-:W1:Y:S05]  /*8e20*/  LDSM.16.M88.4 R200, [R220+0x800] ;  /* 0x00080000dcc8783b */ /* 0x000e6a0000000200 */
[C---:B------:R-:W-:Y:S06]  /*8e30*/  HMMA.16816.F32 R28, R188.reuse, R204, R28 ;  /* 0x000000ccbc1c723c */ /* 0x040fec000000181c */
        /* <DEDUP_REMOVED lines=12> */
[C---:B-----5:R-:W-:Y:S06]  /*8f00*/  HMMA.16816.F32 R28, R172.reuse, R184, R28 ;  /* 0x000000b8ac1c723c */ /* 0x060fec000000181c */
[----:B------:R-:W-:Y:S01]  /*8f10*/  HMMA.16816.F32 R32, R172, R186, R32 ;  /* 0x000000baac20723c */ /* 0x000fe20000001820 */
[----:B------:R-:W3:Y:S04]  /*8f20*/  LDSM.16.M88.4 R172, [R233+0xb000] ;  /* 0x00b00000e9ac783b */ /* 0x000ee80000000200 */
[----:B------:R-:W4:Y:S01]  /*8f30*/  LDSM.16.M88.4 R184, [R233+0xb800] ;  /* 0x00b80000e9b8783b */ /* 0x000f220000000200 */
[C---:B-1----:R-:W-:Y:S06]  /*8f40*/  HMMA.16816.F32 R4, R192.reuse, R196, R4 ;  /* 0x000000c4c004723c */ /* 0x042fec0000001804 */
[C---:B------:R-:W-:Y:S01]  /*8f50*/  HMMA.16816.F32 R8, R192.reuse, R198, R8 ;  /* 0x000000c6c008723c */ /* 0x040fe20000001808 */
[----:B------:R-:W-:Y:S05]  /*8f60*/  LDSM.16.M88.4 R196, [R219] ;  /* 0x00000000dbc4783b */ /* 0x000fea0000000200 */
[C---:B------:R-:W-:Y:S06]  /*8f70*/  HMMA.16816.F32 R12, R192.reuse, R200, R12 ;  /* 0x000000c8c00c723c */ /* 0x040fec000000180c */
[C---:B------:R-:W-:Y:S01]  /*8f80*/  HMMA.16816.F32 R16, R192.reuse, R202, R16 ;  /* 0x000000cac010723c */ /* 0x040fe20000001810 */
[----:B------:R-:W-:Y:S05]  /*8f90*/  LDSM.16.M88.4 R200, [R218] ;  /* 0x00000000dac8783b */ /* 0x000fea0000000200 */
[C---:B------:R-:W-:Y:S06]  /*8fa0*/  HMMA.16816.F32 R20, R192.reuse, R188, R20 ;  /* 0x000000bcc014723c */ /* 0x040fec0000001814 */
[C---:B------:R-:W-:Y:S01]  /*8fb0*/  HMMA.16816.F32 R24, R192.reuse, R190, R24 ;  /* 0x000000bec018723c */ /* 0x040fe20000001818 */
[----:B------:R-:W1:Y:S05]  /*8fc0*/  LDSM.16.M88.4 R188, [R232+0x2000] ;  /* 0x00200000e8bc783b */ /* 0x000e6a0000000200 */
[C---:B------:R-:W-:Y:S06]  /*8fd0*/  HMMA.16816.F32 R28, R192.reuse, R204, R28 ;  /* 0x000000ccc01c723c */ /* 0x040fec000000181c */
[----:B------:R-:W-:Y:S01]  /*8fe0*/  HMMA.16816.F32 R32, R192, R206, R32 ;  /* 0x000000cec020723c */ /* 0x000fe20000001820 */
[----:B------:R-:W5:Y:S04]  /*8ff0*/  LDSM.16.M88.4 R192, [R217] ;  /* 0x00000000d9c0783b */ /* 0x000f680000000200 */
[----:B------:R-:W5:Y:S01]  /*9000*/  LDSM.16.M88.4 R204, [R216] ;  /* 0x00000000d8cc783b */ /* 0x000f620000000200 */
[C---:B--2---:R-:W-:Y:S06]  /*9010*/  HMMA.16816.F32 R4, R168.reuse, R176, R4 ;  /* 0x000000b0a804723c */ /* 0x044fec0000001804 */
[C---:B------:R-:W-:Y:S01]  /*9020*/  HMMA.16816.F32 R8, R168.reuse, R178, R8 ;  /* 0x000000b2a808723c */ /* 0x040fe20000001808 */
[----:B------:R-:W-:Y:S05]  /*9030*/  LDSM.16.M88.4 R176, [R227+0xa000] ;  /* 0x00a00000e3b0783b */ /* 0x000fea0000000200 */
[C---:B------:R-:W-:Y:S06]  /*9040*/  HMMA.16816.F32 R12, R168.reuse, R180, R12 ;  /* 0x000000b4a80c723c */ /* 0x040fec000000180c */
[C---:B------:R-:W-:Y:S01]  /*9050*/  HMMA.16816.F32 R16, R168.reuse, R182, R16 ;  /* 0x000000b6a810723c */ /* 0x040fe20000001810 */
[----:B------:R-:W-:Y:S05]  /*9060*/  LDSM.16.M88.4 R180, [R227+0xa800] ;  /* 0x00a80000e3b4783b */ /* 0x000fea0000000200 */
[C---:B---3--:R-:W-:Y:S06]  /*9070*/  HMMA.16816.F32 R20, R168.reuse, R172, R20 ;  /* 0x000000aca814723c */ /* 0x048fec0000001814 */
[C---:B------:R-:W-:Y:S01]  /*9080*/  HMMA.16816.F32 R24, R168.reuse, R174, R24 ;  /* 0x000000aea818723c */ /* 0x040fe20000001818 */
[----:B------:R-:W2:Y:S05]  /*9090*/  LDSM.16.M88.4 R172, [R230+0x2000] ;  /* 0x00200000e6ac783b */ /* 0x000eaa0000000200 */
[C---:B----4-:R-:W-:Y:S06]  /*90a0*/  HMMA.16816.F32 R28, R168.reuse, R184, R28 ;  /* 0x000000b8a81c723c */ /* 0x050fec000000181c */
[----:B------:R-:W-:Y:S01]  /*90b0*/  HMMA.16816.F32 R32, R168, R186, R32 ;  /* 0x000000baa820723c */ /* 0x000fe20000001820 */
[----:B------:R-:W3:Y:S04]  /*90c0*/  LDSM.16.M88.4 R168, [R227+0xb000] ;  /* 0x00b00000e3a8783b */ /* 0x000ee80000000200 */
[----:B------:R-:W4:Y:S01]  /*90d0*/  LDSM.16.M88.4 R184, [R227+0xb800] ;  /* 0x00b80000e3b8783b */ /* 0x000f220000000200 */
[C---:B-1----:R-:W-:Y:S06]  /*90e0*/  HMMA.16816.F32 R4, R188.reuse, R196, R4 ;  /* 0x000000c4bc04723c */ /* 0x042fec0000001804 */
[C---:B------:R-:W-:Y:S01]  /*90f0*/  HMMA.16816.F32 R8, R188.reuse, R198, R8 ;  /* 0x000000c6bc08723c */ /* 0x040fe20000001808 */
[----:B------:R-:W-:Y:S05]  /*9100*/  LDSM.16.M88.4 R196, [R220+0x2000] ;  /* 0x00200000dcc4783b */ /* 0x000fea0000000200 */
[C---:B------:R-:W-:Y:S06]  /*9110*/  HMMA.16816.F32 R12, R188.reuse, R200, R12 ;  /* 0x000000c8bc0c723c */ /* 0x040fec000000180c */
[C---:B------:R-:W-:Y:S01]  /*9120*/  HMMA.16816.F32 R16, R188.reuse, R202, R16 ;  /* 0x000000cabc10723c */ /* 0x040fe20000001810 */
[----:B------:R-:W-:Y:S05]  /*9130*/  LDSM.16.M88.4 R200, [R220+0x2800] ;  /* 0x00280000dcc8783b */ /* 0x000fea0000000200 */
[C---:B-----5:R-:W-:Y:S06]  /*9140*/  HMMA.16816.F32 R20, R188.reuse, R192, R20 ;  /* 0x000000c0bc14723c */ /* 0x060fec0000001814 */
[C---:B------:R-:W-:Y:S01]  /*9150*/  HMMA.16816.F32 R24, R188.reuse, R194, R24 ;  /* 0x000000c2bc18723c */ /* 0x040fe20000001818 */
[----:B------:R-:W1:Y:S05]  /*9160*/  LDSM.16.M88.4 R192, [R229+0x2000] ;  /* 0x00200000e5c0783b */ /* 0x000e6a0000000200 */
[C---:B------:R-:W-:Y:S06]  /*9170*/  HMMA.16816.F32 R28, R188.reuse, R204, R28 ;  /* 0x000000ccbc1c723c */ /* 0x040fec000000181c */
[----:B------:R-:W-:Y:S01]  /*9180*/  HMMA.16816.F32 R32, R188, R206, R32 ;  /* 0x000000cebc20723c */ /* 0x000fe20000001820 */
[----:B------:R-:W5:Y:S04]  /*9190*/  LDSM.16.M88.4 R188, [R220+0x3000] ;  /* 0x00300000dcbc783b */ /* 0x000f680000000200 */
[----:B------:R-:W5:Y:S01]  /*91a0*/  LDSM.16.M88.4 R204, [R220+0x3800] ;  /* 0x00380000dccc783b */ /* 0x000f620000000200 */
        /* <DEDUP_REMOVED lines=19> */
[C---:B-----5:R-:W-:Y:S06]  /*92e0*/  HMMA.16816.F32 R20, R192.reuse, R188, R20 ;  /* 0x000000bcc014723c */ /* 0x060fec0000001814 */
        /* <DEDUP_REMOVED lines=84> */
[C---:B--2---:R-:W-:Y:S01]  /*9830*/  HMMA.16816.F32 R4, R172.reuse, R176, R4 ;  /* 0x000000b0ac04723c */ /* 0x044fe20000001804 */
[----:B------:R-:W-:Y:S04]  /*9840*/  DEPBAR.LE SB0, 0x0 ;  /* 0x000080000000791a */ /* 0x000fe80000000000 */
[----:B------:R-:W-:Y:S01]  /*9850*/  BAR.SYNC.DEFER_BLOCKING 0x0 ;  /* 0x0000000000007b1d */ /* 0x000fe20000010000 */
[C---:B------:R-:W-:Y:S06]  /*9860*/  HMMA.16816.F32 R8, R172.reuse, R178, R8 ;  /* 0x000000b2ac08723c */ /* 0x040fec0000001808 */
[C---:B------:R-:W-:Y:S06]  /*9870*/  HMMA.16816.F32 R12, R172.reuse, R180, R12 ;  /* 0x000000b4ac0c723c */ /* 0x040fec000000180c */
[C---:B------:R-:W-:Y:S06]  /*9880*/  HMMA.16816.F32 R16, R172.reuse, R182, R16 ;  /* 0x000000b6ac10723c */ /* 0x040fec0000001810 */
[C---:B---3--:R-:W-:Y:S06]  /*9890*/  HMMA.16816.F32 R20, R172.reuse, R168, R20 ;  /* 0x000000a8ac14723c */ /* 0x048fec0000001814 */
[C---:B------:R-:W-:Y:S06]  /*98a0*/  HMMA.16816.F32 R24, R172.reuse, R170, R24 ;  /* 0x000000aaac18723c */ /* 0x040fec0000001818 */
[C---:B----4-:R-:W-:Y:S06]  /*98b0*/  HMMA.16816.F32 R28, R172.reuse, R184, R28 ;  /* 0x000000b8ac1c723c */ /* 0x050fec000000181c */
[----:B------:R-:W-:Y:S06]  /*98c0*/  HMMA.16816.F32 R32, R172, R186, R32 ;  /* 0x000000baac20723c */ /* 0x000fec0000001820 */
[C---:B-1----:R-:W-:Y:S06]  /*98d0*/  HMMA.16816.F32 R4, R192.reuse, R196, R4 ;  /* 0x000000c4c004723c */ /* 0x042fec0000001804 */
[C---:B------:R-:W-:Y:S06]  /*98e0*/  HMMA.16816.F32 R8, R192.reuse, R198, R8 ;  /* 0x000000c6c008723c */ /* 0x040fec0000001808 */
[C---:B------:R-:W-:Y:S06]  /*98f0*/  HMMA.16816.F32 R12, R192.reuse, R200, R12 ;  /* 0x000000c8c00c723c */ /* 0x040fec000000180c */
[C---:B------:R-:W-:Y:S06]  /*9900*/  HMMA.16816.F32 R16, R192.reuse, R202, R16 ;  /* 0x000000cac010723c */ /* 0x040fec0000001810 */
[C---:B-----5:R-:W-:Y:S06]  /*9910*/  HMMA.16816.F32 R20, R192.reuse, R188, R20 ;  /* 0x000000bcc014723c */ /* 0x060fec0000001814 */
[C---:B------:R-:W-:Y:S06]  /*9920*/  HMMA.16816.F32 R24, R192.reuse, R190, R24 ;  /* 0x000000bec018723c */ /* 0x040fec0000001818 */
[C---:B------:R-:W-:Y:S06]  /*9930*/  HMMA.16816.F32 R28, R192.reuse, R204, R28 ;  /* 0x000000ccc01c723c */ /* 0x040fec000000181c */
[----:B------:R-:W-:Y:S01]  /*9940*/  HMMA.16816.F32 R32, R192, R206, R32 ;  /* 0x000000cec020723c */ /* 0x000fe20000001820 */
[----:B------:R-:W-:Y:S11]  /*9950*/  @!UPT UIADD3 URZ, URZ, URZ, URZ ;  /* 0x0000003f3f3ff290 */ /* 0x000ff6000fffe03f */
[----:B------:R-:W-:Y:S01]  /*9960*/  @!UPT UIADD3 URZ, URZ, URZ, URZ ;  /* 0x0000003f3f3ff290 */ /* 0x000fe2000fffe03f */
[----:B------:R-:W-:Y:S11]  /*9970*/  @!P1 BRA `(.L_x_756) ;  /* 0x0000000800f09947 */ /* 0x000ff60003800000 */
[----:B------:R-:W-:Y:S01]  /*9980*/  ULEA UR26, -UR16, URZ, 0x6 ;  /* 0x0000003f101a7291 */ /* 0x000fe2000f8e313f */
[----:B------:R-:W-:Y:S05]  /*9990*/  ULDC.64 UR10, c[0x0][0x248] ;  /* 0x00009200000a7ab9 */ /* 0x000fea0000000a00 */
[----:B------:R-:W-:Y:S01]  /*99a0*/  MOV R164, UR26 ;  /* 0x0000001a00a47c02 */ /* 0x000fe20008000f00 */
[----:B------:R-:W-:Y:S06]  /*99b0*/  USHF.R.S32.HI UR25, URZ, 0x1f, UR26 ;  /* 0x0000001f3f197899 */ /* 0x000fec000801141a */
[----:B------:R-:W-:Y:S01]  /*99c0*/  MOV R2, UR25 ;  /* 0x0000001900027c02 */ /* 0x000fe20008000f00 */
[----:B------:R-:W-:Y:S06]  /*99d0*/  @!P0 BRA `(.L_x_757) ;  /* 0x0000000400048947 */ /* 0x000fec0003800000 */
[----:B------:R-:W1:Y:S01]  /*99e0*/  LDC R164, c[0x0][0x380] ;  /* 0x0000e000ffa47b82 */ /* 0x000e620000000800 */
[----:B------:R-:W-:Y:S04]  /*99f0*/  USHF.L.U32 UR10, UR22, 0x6, URZ ;  /* 0x00000006160a7899 */ /* 0x000fe8000800063f */
[----:B------:R-:W-:Y:S02]  /*9a00*/  UIADD3 UR11, UR10, -0x40, URZ ;  /* 0xffffffc00a0b7890 */ /* 0x000fe4000fffe03f */
[----:B------:R-:W-:Y:S04]  /*9a10*/  IMAD.U32 R168, RZ, RZ, UR10 ;  /* 0x0000000affa87e24 */ /* 0x000fe8000f8e00ff */
[----:B------:R-:W-:Y:S02]  /*9a20*/  MOV R166, UR11 ;  /* 0x0000000b00a67c02 */ /* 0x000fe40008000f00 */
[----:B------:R-:W-:Y:S02]  /*9a30*/  IABS R168, R168 ;  /* 0x000000a800a87213 */ /* 0x000fe40000000000 */
        /* <DEDUP_REMOVED lines=12> */
[C---:B------:R-:W-:Y:S03]  /*9b00*/  IADD3 R3, -R169.reuse, RZ, RZ ;  /* 0x000000ffa9037210 */ /* 0x040fe60007ffe1ff */
[----:B------:R-:W-:Y:S02]  /*9b10*/  IMAD.MOV R167, RZ, RZ, -R170 ;  /* 0x000000ffffa77224 */ /* 0x000fe400078e0aaa */
[----:B------:R-:W-:Y:S01]  /*9b20*/  IMAD R166, R2, R3, R166 ;  /* 0x0000000302a67224 */ /* 0x000fe200078e02a6 */
[----:B------:R-:W-:Y:S01]  /*9b30*/  LOP3.LUT R3, R164, UR10, RZ, 0x3c, !PT ;  /* 0x0000000aa4037c12 */ /* 0x000fe2000f8e3cff */
[C---:B------:R-:W-:Y:S01]  /*9b40*/  IMAD R168, R2.reuse, R167, R168 ;  /* 0x000000a702a87224 */ /* 0x040fe200078e02a8 */
[----:B------:R-:W-:Y:S02]  /*9b50*/  UMOV UR10, UR8 ;  /* 0x00000008000a7c82 */ /* 0x000fe40008000000 */
[C---:B------:R-:W-:Y:S02]  /*9b60*/  ISETP.GT.U32.AND P1, PT, R2.reuse, R166, PT ;  /* 0x000000a60200720c */ /* 0x040fe40003f24070 */
[----:B------:R-:W-:Y:S11]  /*9b70*/  ISETP.GT.U32.AND P2, PT, R2, R168, PT ;  /* 0x000000a80200720c */ /* 0x000ff60003f44070 */
[----:B------:R-:W-:Y:S02]  /*9b80*/  @!P1 IMAD.IADD R166, R166, 0x1, -R2 ;  /* 0x00000001a6a69824 */ /* 0x000fe400078e0a02 */
[-C--:B------:R-:W-:Y:S01]  /*9b90*/  @!P2 IADD3 R168, R168, -R2.reuse, RZ ;  /* 0x80000002a8a8a210 */ /* 0x080fe20007ffe0ff */
[----:B------:R-:W-:Y:S02]  /*9ba0*/  @!P1 VIADD R169, R169, 0x1 ;  /* 0x00000001a9a99836 */ /* 0x000fe40000000000 */
[-C--:B------:R-:W-:Y:S01]  /*9bb0*/  ISETP.GE.U32.AND P1, PT, R166, R2.reuse, PT ;  /* 0x00000002a600720c */ /* 0x080fe20003f26070 */
[----:B------:R-:W-:Y:S01]  /*9bc0*/  @!P2 VIADD R170, R170, 0x1 ;  /* 0x00000001aaaaa836 */ /* 0x000fe20000000000 */
[----:B------:R-:W-:Y:S02]  /*9bd0*/  ISETP.GE.U32.AND P2, PT, R168, R2, PT ;  /* 0x00000002a800720c */ /* 0x000fe40003f46070 */
[----:B------:R-:W-:Y:S01]  /*9be0*/  LOP3.LUT R2, R164, UR11, RZ, 0x3c, !PT ;  /* 0x0000000ba4027c12 */ /* 0x000fe2000f8e3cff */
[----:B------:R-:W-:Y:S08]  /*9bf0*/  UMOV UR11, UR9 ;  /* 0x00000009000b7c82 */ /* 0x000ff00008000000 */
[----:B------:R-:W-:Y:S02]  /*9c00*/  @P1 IADD3 R169, R169, 0x1, RZ ;  /* 0x00000001a9a91810 */ /* 0x000fe40007ffe0ff */
[----:B------:R-:W-:Y:S01]  /*9c10*/  ISETP.GE.AND P1, PT, R2, RZ, PT ;  /* 0x000000ff0200720c */ /* 0x000fe20003f26270 */
[----:B------:R-:W-:Y:S01]  /*9c20*/  @P2 VIADD R170, R170, 0x1 ;  /* 0x00000001aaaa2836 */ /* 0x000fe20000000000 */
[----:B------:R-:W-:Y:S02]  /*9c30*/  ISETP.GE.AND P2, PT, R3, RZ, PT ;  /* 0x000000ff0300720c */ /* 0x000fe40003f46270 */
[----:B------:R-:W-:Y:S09]  /*9c40*/  LOP3.LUT R2, RZ, R164, RZ, 0x33, !PT ;  /* 0x000000a4ff027212 */ /* 0x000ff200078e33ff */
[----:B------:R-:W-:Y:S01]  /*9c50*/  @!P1 IMAD.MOV R169, RZ, RZ, -R169 ;  /* 0x000000ffffa99224 */ /* 0x000fe200078e0aa9 */
[----:B------:R-:W-:Y:S02]  /*9c60*/  ISETP.NE.AND P1, PT, R164, RZ, PT ;  /* 0x000000ffa400720c */ /* 0x000fe40003f25270 */
        /* <DEDUP_REMOVED lines=15> */
[----:B------:R-:W-:Y:S05]  /*9d60*/  IMAD.WIDE.U32 R168, R168, UR8, RZ ;  /* 0x00000008a8a87c25 */ /* 0x000fea000f8e00ff */
[----:B------:R-:W-:Y:S01]  /*9d70*/  IADD3 R169, R169, R164, RZ ;  /* 0x000000a4a9a97210 */ /* 0x000fe20007ffe0ff */
[----:B--2---:R-:W-:Y:S04]  /*9d80*/  IMAD.IADD R166, R166, 0x1, -R167 ;  /* 0x00000001a6a67824 */ /* 0x004fe800078e0aa7 */
[CC--:B-1----:R-:W-:Y:S01]  /*9d90*/  IMAD.WIDE.U32 R168, R166.reuse, R2.reuse, R168 ;  /* 0x00000002a6a87225 */ /* 0x0c2fe200078e00a8 */
[----:B------:R-:W-:Y:S03]  /*9da0*/  SHF.R.S32.HI R167, RZ, 0x1f, R166 ;  /* 0x0000001fffa77819 */ /* 0x000fe600000114a6 */
[----:B------:R-:W-:Y:S02]  /*9db0*/  IMAD.MOV.U32 R164, RZ, RZ, R168 ;  /* 0x000000ffffa47224 */ /* 0x000fe400078e00a8 */
[----:B------:R-:W-:Y:S04]  /*9dc0*/  IMAD R167, R167, R2, RZ ;  /* 0x00000002a7a77224 */ /* 0x000fe800078e02ff */
[----:B------:R-:W-:Y:S05]  /*9dd0*/  IMAD R167, R166, R3, R167 ;  /* 0x00000003a6a77224 */ /* 0x000fea00078e02a7 */
[----:B------:R-:W-:Y:S07]  /*9de0*/  IADD3 R2, R169, R167, RZ ;  /* 0x000000a7a9027210 */ /* 0x000fee0007ffe0ff */
.L_x_757:
[----:B------:R1:W-:Y:S01]  /*9df0*/  @P6 STS.128 [R238+0x8000], RZ ;  /* 0x008000ffee006388 */ /* 0x0003e20000000c00 */
[CC--:B------:R-:W-:Y:S01]  /*9e00*/  LEA R176, P1, R164.reuse, R246.reuse, 0x1 ;  /* 0x000000f6a4b07211 */ /* 0x0c0fe200078208ff */
[----:B------:R-:W-:Y:S01]  /*9e10*/  UMOV UR8, UR10 ;  /* 0x0000000a00087c82 */ /* 0x000fe20008000000 */
[C---:B------:R-:W-:Y:S01]  /*9e20*/  IADD3 R167, P2, R164.reuse, UR23, RZ ;  /* 0x00000017a4a77c10 */ /* 0x040fe2000ff5e0ff */
[----:B------:R-:W-:Y:S01]  /*9e30*/  UMOV UR9, UR11 ;  /* 0x0000000b00097c82 */ /* 0x000fe20008000000 */
[-C--:B------:R-:W-:Y:S02]  /*9e40*/  LEA.HI.X R177, R164, R245.reuse, R2, 0x1, P1 ;  /* 0x000000f5a4b17211 */ /* 0x080fe400008f0c02 */
[CC--:B------:R-:W-:Y:S02]  /*9e50*/  @!P6 LEA R174, P1, R167.reuse, R246.reuse, 0x1 ;  /* 0x000000f6a7aee211 */ /* 0x0c0fe400078208ff */
[----:B------:R-:W-:Y:S01]  /*9e60*/  IADD3.X R166, R2, UR13, RZ, P2, !PT ;  /* 0x0000000d02a67c10 */ /* 0x000fe200097fe4ff */
[----:B------:R-:W-:Y:S01]  /*9e70*/  @!PT LDS RZ, [RZ] ;  /* 0x00000000fffff984 */ /* 0x000fe20000000800 */
[----:B------:R-:W-:Y:S01]  /*9e80*/  @!PT LDS RZ, [RZ] ;  /* 0x00000000fffff984 */ /* 0x000fe20000000800 */
[----:B------:R-:W-:Y:S01]  /*9e90*/  @!PT LDS RZ, [RZ] ;  /* 0x00000000fffff984 */ /* 0x000fe20000000800 */
[----:B------:R1:W-:Y:S01]  /*9ea0*/  @!P6 LDGSTS.E.BYPASS.LTC128B.128 [R238+0x8000], desc[UR20][R176.64] ;  /* 0x08000000b0eeefae */ /* 0x0003e2000b901d54 */
[C---:B------:R-:W-:Y:S02]  /*9eb0*/  IADD3 R3, P2, R167.reuse, UR23, RZ ;  /* 0x00000017a7037c10 */ /* 0x040fe4000ff5e0ff */
[CCC-:B------:R-:W-:Y:S01]  /*9ec0*/  @!P6 LEA.HI.X R175, R167.reuse, R245.reuse, R166.reuse, 0x1, P1 ;  /* 0x000000f5a7afe211 */ /* 0x1c0fe200008f0ca6 */
[----:B------:R1:W-:Y:S01]  /*9ed0*/  @P5 STS.128 [R238+0xa000], RZ ;  /* 0x00a000ffee005388 */ /* 0x0003e20000000c00 */
[CC--:B------:R-:W-:Y:S02]  /*9ee0*/  @!P4 LEA R170, P1, R167.reuse, R246.reuse, 0x1 ;  /* 0x000000f6a7aac211 */ /* 0x0c0fe400078208ff */
[----:B------:R-:W-:Y:S01]  /*9ef0*/  IADD3.X R164, R166, UR13, RZ, P2, !PT ;  /* 0x0000000da6a47c10 */ /* 0x000fe200097fe4ff */
[----:B------:R-:W-:Y:S01]  /*9f00*/  @!PT LDS RZ, [RZ] ;  /* 0x00000000fffff984 */ /* 0x000fe20000000800 */
[----:B------:R-:W-:Y:S01]  /*9f10*/  @!PT LDS RZ, [RZ] ;  /* 0x00000000fffff984 */ /* 0x000fe20000000800 */
[----:B------:R-:W-:Y:S01]  /*9f20*/  @!PT LDS RZ, [RZ] ;  /* 0x00000000fffff984 */ /* 0x000fe20000000800 */
[----:B------:R1:W-:Y:S01]  /*9f30*/  @!P5 LDGSTS.E.BYPASS.LTC128B.128 [R238+0xa000], desc[UR20][R176.64+0x80] ;  /* 0x0a000080b0eedfae */ /* 0x0003e2000b901d54 */
[CC--:B------:R-:W-:Y:S02]  /*9f40*/  @!P5 LEA R172, P2, R167.reuse, R246.reuse, 0x1 ;  /* 0x000000f6a7acd211 */ /* 0x0c0fe400078408ff */
[CCC-:B------:R-:W-:Y:S01]  /*9f50*/  @!P4 LEA.HI.X R171, R167.reuse, R245.reuse, R166.reuse, 0x1, P1 ;  /* 0x000000f5a7abc211 */ /* 0x1c0fe200008f0ca6 */
[----:B------:R1:W-:Y:S01]  /*9f60*/  @P4 STS.128 [R238+0xc000], RZ ;  /* 0x00c000ffee004388 */ /* 0x0003e20000000c00 */
[CCC-:B------:R-:W-:Y:S02]  /*9f70*/  @!P5 LEA.HI.X R173, R167.reuse, R245.reuse, R166.reuse, 0x1, P2 ;  /* 0x000000f5a7add211 */ /* 0x1c0fe400010f0ca6 */
[-C--:B------:R-:W-:Y:S01]  /*9f80*/  @!P3 LEA R168, P2, R167, R246.reuse, 0x1 ;  /* 0x000000f6a7a8b211 */ /* 0x080fe200078408ff */
[----:B------:R-:W-:Y:S01]  /*9f90*/  @!PT LDS RZ, [RZ] ;  /* 0x00000000fffff984 */ /* 0x000fe20000000800 */
[----:B------:R-:W-:Y:S01]  /*9fa0*/  @!PT LDS RZ, [RZ] ;  /* 0x00000000fffff984 */ /* 0x000fe20000000800 */
[----:B------:R-:W-:Y:S01]  /*9fb0*/  @!PT LDS RZ, [RZ] ;  /* 0x00000000fffff984 */ /* 0x000fe20000000800 */
[----:B------:R1:W-:Y:S01]  /*9fc0*/  @!P4 LDGSTS.E.BYPASS.LTC128B.128 [R238+0xc000], desc[UR20][R176.64+0x100] ;  /* 0x0c000100b0eecfae */ /* 0x0003e2000b901d54 */
[----:B------:R-:W-:Y:S02]  /*9fd0*/  IADD3 R2, P1, R3, UR23, RZ ;  /* 0x0000001703027c10 */ /* 0x000fe4000ff3e0ff */
[-C--:B------:R-:W-:Y:S01]  /*9fe0*/  @!P3 LEA.HI.X R169, R167, R245.reuse, R166, 0x1, P2 ;  /* 0x000000f5a7a9b211 */ /* 0x080fe200010f0ca6 */
[----:B------:R1:W-:Y:S01]  /*9ff0*/  @P3 STS.128 [R238+0xe000], RZ ;  /* 0x00e000ffee003388 */ /* 0x0003e20000000c00 */
[CC--:B------:R-:W-:Y:S02]  /*a000*/  @!P6 LEA R186, P2, R3.reuse, R246.reuse, 0x1 ;  /* 0x000000f603bae211 */ /* 0x0c0fe400078408ff */
[----:B------:R-:W-:Y:S01]  /*a010*/  IADD3.X R166, R164, UR13, RZ, P1, !PT ;  /* 0x0000000da4a67c10 */ /* 0x000fe20008ffe4ff */
[----:B------:R-:W-:Y:S01]  /*a020*/  @!PT LDS RZ, [RZ] ;  /* 0x00000000fffff984 */ /* 0x000fe20000000800 */
[----:B------:R-:W-:Y:S01]  /*a030*/  @!PT LDS RZ, [RZ] ;  /* 0x00000000fffff984 */ /* 0x000fe20000000800 */
[----:B------:R-:W-:Y:S01]  /*a040*/  @!PT LDS RZ, [RZ] ;  /* 0x00000000fffff984 */ /* 0x000fe20000000800 */
[----:B------:R1:W-:Y:S01]  /*a050*/  @!P3 LDGSTS.E.BYPASS.LTC128B.128 [R238+0xe000], desc[UR20][R176.64+0x180] ;  /* 0x0e000180b0eebfae */ /* 0x0003e2000b901d54 */
[CCC-:B------:R-:W-:Y:S02]  /*a060*/  @!P6 LEA.HI.X R187, R3.reuse, R245.reuse, R164.reuse, 0x1, P2 ;  /* 0x000000f503bbe211 */ /* 0x1c0fe400010f0ca4 */
[CC--:B------:R-:W-:Y:S01]  /*a070*/  @!P5 LEA R182, P1, R3.reuse, R246.reuse, 0x1 ;  /* 0x000000f603b6d211 */ /* 0x0c0fe200078208ff */
[----:B------:R1:W-:Y:S01]  /*a080*/  @P6 STS.128 [R238+0x8800], RZ ;  /* 0x008800ffee006388 */ /* 0x0003e20000000c00 */
[CC--:B------:R-:W-:Y:S02]  /*a090*/  @!P4 LEA R180, P2, R3.reuse, R246.reuse, 0x1 ;  /* 0x000000f603b4c211 */ /* 0x0c0fe400078408ff */
[CCC-:B------:R-:W-:Y:S01]  /*a0a0*/  @!P5 LEA.HI.X R183, R3.reuse, R245.reuse, R164.reuse, 0x1, P1 ;  /* 0x000000f503b7d211 */ /* 0x1c0fe200008f0ca4 */
        /* <DEDUP_REMOVED lines=8> */
[-C--:B------:R-:W-:Y:S01]  /*a130*/  @!P3 LEA.HI.X R179, R3, R245.reuse, R164, 0x1, P1 ;  /* 0x000000f503b3b211 */ /* 0x080fe200008f0ca4 */
        /* <DEDUP_REMOVED lines=13> */
[CC--:B------:R-:W-:Y:S02]  /*a210*/  @!P4 LEA.HI.X R189, R2.reuse, R245.reuse, R166, 0x1, P2 ;  /* 0x000000f502bdc211 */ /* 0x0c0fe400010f0ca6 */
[C---:B------:R-:W-:Y:S01]  /*a220*/  @!P3 LEA R192, P1, R2.reuse, R246, 0x1 ;  /* 0x000000f602c0b211 */ /* 0x040fe200078208ff */
[----:B------:R1:W-:Y:S01]  /*a230*/  @P3 STS.128 [R238+0xe800], RZ ;  /* 0x00e800ffee003388 */ /* 0x0003e20000000c00 */
[----:B------:R-:W-:Y:S02]  /*a240*/  IMAD.MOV.U32 R246, RZ, RZ, R176 ;  /* 0x000000fffff67224 */ /* 0x000fe400078e00b0 */
[----:B------:R-:W-:Y:S01]  /*a250*/  @!P3 LEA.HI.X R193, R2, R245, R166, 0x1, P1 ;  /* 0x000000f502c1b211 */ /* 0x000fe200008f0ca6 */
[----:B------:R-:W-:Y:S01]  /*a260*/  @!PT LDS RZ, [RZ] ;  /* 0x00000000fffff984 */ /* 0x000fe20000000800 */
[----:B------:R-:W-:Y:S01]  /*a270*/  @!PT LDS RZ, [RZ] ;  /* 0x00000000fffff984 */ /* 0x000fe20000000800 */
[----:B------:R-:W-:Y:S01]  /*a280*/  @!PT LDS RZ, [RZ] ;  /* 0x00000000fffff984 */ /* 0x000fe20000000800 */
[----:B------:R1:W-:Y:S01]  /*a290*/  @!P3 LDGSTS.E.BYPASS.LTC128B.128 [R238+0xe800], desc[UR20][R168.64+0x180] ;  /* 0x0e800180a8eebfae */ /* 0x0003e2000b901d54 */
[----:B------:R-:W-:Y:S03]  /*a2a0*/  IMAD.MOV.U32 R245, RZ, RZ, R177 ;  /* 0x000000fffff57224 */ /* 0x000fe600078e00b1 */
        /* <DEDUP_REMOVED lines=40> */
[----:B------:R-:W0:Y:S02]  /*a530*/  LDGDEPBAR ;  /* 0x00000000000079af */ /* 0x000e240000000000 */
.L_x_756:
[----:B------:R-:W-:Y:S01]  /*a540*/  FMNMX.FTZ R2, R4, R165, !PT ;  /* 0x000000a504027209 */ /* 0x000fe20007810000 */
[----:B-1----:R-:W-:Y:S01]  /*a550*/  LDSM.16.MT88.4 R172, [R226+0x10000] ;  /* 0x01000000e2ac783b */ /* 0x002fe20000004200 */
[----:B------:R-:W-:Y:S01]  /*a560*/  FMNMX.FTZ R164, R6, R0, !PT ;  /* 0x0000000006a47209 */ /* 0x000fe20007810000 */
[----:B------:R-:W-:Y:S01]  /*a570*/  UMOV UR10, UR19 ;  /* 0x00000013000a7c82 */ /* 0x000fe20008000000 */
[----:B------:R-:W-:Y:S01]  /*a580*/  FMNMX.FTZ R3, R5, R2, !PT ;  /* 0x0000000205037209 */ /* 0x000fe20007810000 */
[----:B------:R-:W-:Y:S01]  /*a590*/  UMOV UR11, UR18 ;  /* 0x00000012000b7c82 */ /* 0x000fe20008000000 */
[----:B------:R-:W-:Y:S02]  /*a5a0*/  FMNMX.FTZ R167, R7, R164, !PT ;  /* 0x000000a407a77209 */ /* 0x000fe40007810000 */
[----:B------:R-:W-:Y:S01]  /*a5b0*/  FMNMX.FTZ R2, R8, R3, !PT ;  /* 0x0000000308027209 */ /* 0x000fe20007810000 */
[----:B------:R-:W-:Y:S01]  /*a5c0*/  LDSM.16.MT88.4 R176, [R225+0x10000] ;  /* 0x01000000e1b0783b */ /* 0x000fe20000004200 */
[----:B------:R-:W-:Y:S02]  /*a5d0*/  FMNMX.FTZ R164, R10, R167, !PT ;  /* 0x000000a70aa47209 */ /* 0x000fe40007810000 */
[----:B------:R-:W-:Y:S02]  /*a5e0*/  FMNMX.FTZ R3, R9, R2, !PT ;  /* 0x0000000209037209 */ /* 0x000fe40007810000 */
        /* <DEDUP_REMOVED lines=21> */
[----:B------:R-:W-:Y:S02]  /*a740*/  FMNMX.FTZ R2, R28, R3, !PT ;  /* 0x000000031c027209 */ /* 0x000fe40007810000 */
[----:B------:R-:W-:Y:S02]  /*a750*/  FMNMX.FTZ R164, R30, R169, !PT ;  /* 0x000000a91ea47209 */ /* 0x000fe40007810000 */
[----:B------:R-:W-:Y:S04]  /*a760*/  FMNMX.FTZ R3, R29, R2, !PT ;  /* 0x000000021d037209 */ /* 0x000fe80007810000 */
[----:B------:R-:W-:Y:S02]  /*a770*/  FMNMX.FTZ R2, R32, R3, !PT ;  /* 0x0000000320027209 */ /* 0x000fe40007810000 */
[----:B------:R-:W-:Y:S02]  /*a780*/  FMNMX.FTZ R3, R31, R164, !PT ;  /* 0x000000a41f037209 */ /* 0x000fe40007810000 */
[----:B------:R-:W-:Y:S02]  /*a790*/  FMNMX.FTZ R168, R33, R2, !PT ;  /* 0x0000000221a87209 */ /* 0x000fe40007810000 */
[----:B------:R-:W-:Y:S03]  /*a7a0*/  FMNMX.FTZ R2, R34, R3, !PT ;  /* 0x0000000322027209 */ /* 0x000fe60007810000 */
[----:B------:R-:W-:Y:S01]  /*a7b0*/  SHFL.BFLY PT, R3, R168, 0x2, 0x1f ;  /* 0x0c401f00a8037f89 */ /* 0x000fe200000e0000 */
[----:B------:R-:W-:Y:S07]  /*a7c0*/  FMNMX.FTZ R167, R35, R2, !PT ;  /* 0x0000000223a77209 */ /* 0x000fee0007810000 */
[----:B------:R-:W1:Y:S02]  /*a7d0*/  SHFL.BFLY PT, R2, R167, 0x2, 0x1f ;  /* 0x0c401f00a7027f89 */ /* 0x000e6400000e0000 */
[----:B-1----:R-:W-:Y:S02]  /*a7e0*/  FMNMX.FTZ R166, R167, R2, !PT ;  /* 0x00000002a7a67209 */ /* 0x002fe40007810000 */
[----:B------:R-:W-:Y:S04]  /*a7f0*/  FMNMX.FTZ R169, R168, R3, !PT ;  /* 0x00000003a8a97209 */ /* 0x000fe80007810000 */
[----:B------:R-:W1:Y:S08]  /*a800*/  SHFL.BFLY PT, R3, R166, 0x1, 0x1f ;  /* 0x0c201f00a6037f89 */ /* 0x000e7000000e0000 */
[----:B------:R-:W2:Y:S01]  /*a810*/  SHFL.BFLY PT, R164, R169, 0x1, 0x1f ;  /* 0x0c201f00a9a47f89 */ /* 0x000ea200000e0000 */
[----:B-1----:R-:W-:Y:S02]  /*a820*/  FMNMX.FTZ R3, R166, R3, !PT ;  /* 0x00000003a6037209 */ /* 0x002fe40007810000 */
[----:B--2---:R-:W-:Y:S03]  /*a830*/  FMNMX.FTZ R164, R169, R164, !PT ;  /* 0x000000a4a9a47209 */ /* 0x004fe60007810000 */
[C---:B------:R-:W-:Y:S01]  /*a840*/  FADD.FTZ R0, -R3.reuse, R0 ;  /* 0x0000000003007221 */ /* 0x040fe20000010100 */
[C---:B------:R-:W-:Y:S01]  /*a850*/  FMUL.FTZ R198, R3.reuse, UR4 ;  /* 0x0000000403c67c20 */ /* 0x040fe20008410000 */
[----:B------:R-:W1:Y:S01]  /*a860*/  LDSM.16.MT88.4 R168, [R228+0x10000] ;  /* 0x01000000e4a8783b */ /* 0x000e620000004200 */
[----:B------:R-:W-:Y:S01]  /*a870*/  FSETP.NEU.FTZ.AND P1, PT, R164, -INF , PT ;  /* 0xff800000a400780b */ /* 0x000fe20003f3d000 */
[----:B------:R-:W-:Y:S01]  /*a880*/  FMUL.FTZ R167, R0, UR4 ;  /* 0x0000000400a77c20 */ /* 0x000fe20008410000 */
[C---:B------:R-:W-:Y:S01]  /*a890*/  FMUL.FTZ R200, R164.reuse, UR4 ;  /* 0x00000004a4c87c20 */ /* 0x040fe20008410000 */
[----:B------:R-:W-:Y:S02]  /*a8a0*/  FADD.FTZ R2, -R164, R165 ;  /* 0x000000a5a4027221 */ /* 0x000fe40000010100 */
[----:B------:R2:W3:Y:S02]  /*a8b0*/  MUFU.EX2 R0, R167 ;  /* 0x000000a700007308 */ /* 0x0004e40000000800 */
[----:B------:R-:W-:Y:S01]  /*a8c0*/  FSEL R200, R200, RZ, P1 ;  /* 0x000000ffc8c87208 */ /* 0x000fe20000800000 */
[----:B------:R-:W-:Y:S01]  /*a8d0*/  FMUL.FTZ R165, R2, UR4 ;  /* 0x0000000402a57c20 */ /* 0x000fe20008410000 */
[----:B------:R-:W-:Y:S03]  /*a8e0*/  FSETP.NEU.FTZ.AND P1, PT, R3, -INF , PT ;  /* 0xff8000000300780b */ /* 0x000fe60003f3d000 */
[--C-:B------:R-:W-:Y:S01]  /*a8f0*/  FFMA.FTZ R166, R5, UR4, -R200.reuse ;  /* 0x0000000405a67c23 */ /* 0x100fe200080108c8 */
[----:B------:R-:W-:Y:S01]  /*a900*/  FSEL R198, R198, RZ, P1 ;  /* 0x000000ffc6c67208 */ /* 0x000fe20000800000 */
[--C-:B------:R-:W-:Y:S01]  /*a910*/  FFMA.FTZ R197, R4, UR4, -R200.reuse ;  /* 0x0000000404c57c23 */ /* 0x100fe200080108c8 */
[----:B------:R-:W4:Y:S01]  /*a920*/  MUFU.EX2 R2, R165 ;  /* 0x000000a500027308 */ /* 0x000f220000000800 */
[--C-:B------:R-:W-:Y:S01]  /*a930*/  FFMA.FTZ R201, R12, UR4, -R200.reuse ;  /* 0x000000040cc97c23 */ /* 0x100fe200080108c8 */
[----:B------:R-:W-:Y:S01]  /*a940*/  FFMA.FTZ R202, R13, UR4, -R200 ;  /* 0x000000040dca7c23 */ /* 0x000fe200080108c8 */
[--C-:B------:R-:W-:Y:S01]  /*a950*/  FFMA.FTZ R199, R6, UR4, -R198.reuse ;  /* 0x0000000406c77c23 */ /* 0x100fe200080108c6 */
[----:B------:R-:W-:Y:S01]  /*a960*/  FFMA.FTZ R5, R7, UR4, -R198 ;  /* 0x0000000407057c23 */ /* 0x000fe200080108c6 */
[--C-:B------:R-:W-:Y:S01]  /*a970*/  FFMA.FTZ R6, R8, UR4, -R200.reuse ;  /* 0x0000000408067c23 */ /* 0x100fe200080108c8 */
[----:B------:R-:W-:Y:S01]  /*a980*/  FFMA.FTZ R7, R9, UR4, -R200 ;  /* 0x0000000409077c23 */ /* 0x000fe200080108c8 */
[--C-:B--2---:R-:W-:Y:S01]  /*a990*/  FFMA.FTZ R167, R10, UR4, -R198.reuse ;  /* 0x000000040aa77c23 */ /* 0x104fe200080108c6 */
[--C-:B------:R-:W-:Y:S02]  /*a9a0*/  FFMA.FTZ R196, R11, UR4, -R198.reuse ;  /* 0x000000040bc47c23 */ /* 0x100fe400080108c6 */
[----:B------:R-:W-:Y:S01]  /*a9b0*/  MUFU.EX2 R197, R197 ;  /* 0x000000c500c57308 */ /* 0x000fe20000000800 */
[C---:B---3--:R-:W-:Y:S01]  /*a9c0*/  FMUL.FTZ R10, R0.reuse, R162 ;  /* 0x000000a2000a7220 */ /* 0x048fe20000410000 */
[C---:B------:R-:W-:Y:S01]  /*a9d0*/  FMUL.FTZ R11, R0.reuse, R163 ;  /* 0x000000a3000b7220 */ /* 0x040fe20000410000 */
[C---:B------:R-:W-:Y:S01]  /*a9e0*/  FMUL.FTZ R38, R0.reuse, R38 ;  /* 0x0000002600267220 */ /* 0x040fe20000410000 */
[C---:B------:R-:W-:Y:S01]  /*a9f0*/  FMUL.FTZ R39, R0.reuse, R39 ;  /* 0x0000002700277220 */ /* 0x040fe20000410000 */
[C---:B------:R-:W-:Y:S01]  /*aa00*/  FMUL.FTZ R42, R0.reuse, R42 ;  /* 0x0000002a002a7220 */ /* 0x040fe20000410000 */
[C---:B------:R-:W-:Y:S01]  /*aa10*/  FMUL.FTZ R43, R0.reuse, R43 ;  /* 0x0000002b002b7220 */ /* 0x040fe20000410000 */
[----:B------:R-:W-:Y:S03]  /*aa20*/  FMUL.FTZ R46, R0, R46 ;  /* 0x0000002e002e7220 */ /* 0x000fe60000410000 */
[----:B------:R-:W2:Y:S01]  /*aa30*/  MUFU.EX2 R166, R166 ;  /* 0x000000a600a67308 */ /* 0x000ea20000000800 */
[C---:B----4-:R-:W-:Y:S01]  /*aa40*/  FMUL.FTZ R8, R2.reuse, R160 ;  /* 0x000000a002087220 */ /* 0x050fe20000410000 */
[C---:B------:R-:W-:Y:S01]  /*aa50*/  FMUL.FTZ R9, R2.reuse, R161 ;  /* 0x000000a102097220 */ /* 0x040fe20000410000 */
[C---:B------:R-:W-:Y:S01]  /*aa60*/  FMUL.FTZ R36, R2.reuse, R36 ;  /* 0x0000002402247220 */ /* 0x040fe20000410000 */
[C---:B------:R-:W-:Y:S01]  /*aa70*/  FMUL.FTZ R37, R2.reuse, R37 ;  /* 0x0000002502257220 */ /* 0x040fe20000410000 */
[C---:B------:R-:W-:Y:S01]  /*aa80*/  FMUL.FTZ R40, R2.reuse, R40 ;  /* 0x0000002802287220 */ /* 0x040fe20000410000 */
[C---:B------:R-:W-:Y:S01]  /*aa90*/  FMUL.FTZ R41, R2.reuse, R41 ;  /* 0x0000002902297220 */ /* 0x040fe20000410000 */
[C---:B------:R-:W-:Y:S03]  /*aaa0*/  FMUL.FTZ R44, R2.reuse, R44 ;  /* 0x0000002c022c7220 */ /* 0x040fe60000410000 */
[----:B------:R-:W-:Y:S01]  /*aab0*/  MUFU.EX2 R199, R199 ;  /* 0x000000c700c77308 */ /* 0x000fe20000000800 */
[----:B------:R-:W-:Y:S01]  /*aac0*/  FMUL.FTZ R45, R2, R45 ;  /* 0x0000002d022d7220 */ /* 0x000fe20000410000 */
[----:B------:R-:W-:Y:S01]  /*aad0*/  FMUL.FTZ R47, R0, R47 ;  /* 0x0000002f002f7220 */ /* 0x000fe20000410000 */
[C---:B------:R-:W-:Y:S01]  /*aae0*/  FMUL.FTZ R12, R2.reuse, R156 ;  /* 0x0000009c020c7220 */ /* 0x040fe20000410000 */
[C---:B------:R-:W-:Y:S01]  /*aaf0*/  FMUL.FTZ R13, R2.reuse, R157 ;  /* 0x0000009d020d7220 */ /* 0x040fe20000410000 */
[C---:B------:R-:W-:Y:S01]  /*ab00*/  FMUL.FTZ R48, R2.reuse, R48 ;  /* 0x0000003002307220 */ /* 0x040fe20000410000 */
[----:B------:R-:W-:Y:S01]  /*ab10*/  FMUL.FTZ R49, R2, R49 ;  /* 0x0000003102317220 */ /* 0x000fe20000410000 */
[----:B------:R-:W-:Y:S03]  /*ab20*/  FMUL.FTZ R50, R0, R50 ;  /* 0x0000003200327220 */ /* 0x000fe60000410000 */
[----:B------:R-:W3:Y:S01]  /*ab30*/  MUFU.EX2 R5, R5 ;  /* 0x0000000500057308 */ /* 0x000ee20000000800 */
[----:B--2---:R-:W-:Y:S01]  /*ab40*/  F2FP.F16.F32.PACK_AB R160, R166, R197 ;  /* 0x000000c5a6a0723e */ /* 0x004fe200000000ff */
[----:B------:R-:W-:Y:S01]  /*ab50*/  FMUL.FTZ R51, R0, R51 ;  /* 0x0000003300337220 */ /* 0x000fe20000410000 */
[C---:B------:R-:W-:Y:S01]  /*ab60*/  FMUL.FTZ R52, R2.reuse, R52 ;  /* 0x0000003402347220 */ /* 0x040fe20000410000 */
[----:B------:R-:W-:Y:S01]  /*ab70*/  FMUL.FTZ R53, R2, R53 ;  /* 0x0000003502357220 */ /* 0x000fe20000410000 */
[C---:B------:R-:W-:Y:S01]  /*ab80*/  FMUL.FTZ R54, R0.reuse, R54 ;  /* 0x0000003600367220 */ /* 0x040fe20000410000 */
[----:B------:R-:W-:Y:S01]  /*ab90*/  FMUL.FTZ R55, R0, R55 ;  /* 0x0000003700377220 */ /* 0x000fe20000410000 */
[C---:B------:R-:W-:Y:S03]  /*aba0*/  FMUL.FTZ R56, R2.reuse, R56 ;  /* 0x0000003802387220 */ /* 0x040fe60000410000 */
[----:B------:R-:W-:Y:S01]  /*abb0*/  MUFU.EX2 R6, R6 ;  /* 0x0000000600067308 */ /* 0x000fe20000000800 */
[----:B------:R-:W-:Y:S01]  /*abc0*/  FMUL.FTZ R57, R2, R57 ;  /* 0x0000003902397220 */ /* 0x000fe20000410000 */
[C---:B------:R-:W-:Y:S01]  /*abd0*/  FMUL.FTZ R58, R0.reuse, R58 ;  /* 0x0000003a003a7220 */ /* 0x040fe20000410000 */
[----:B------:R-:W-:Y:S01]  /*abe0*/  FMUL.FTZ R59, R0, R59 ;  /* 0x0000003b003b7220 */ /* 0x000fe20000410000 */
[C---:B------:R-:W-:Y:S01]  /*abf0*/  FMUL.FTZ R60, R2.reuse, R60 ;  /* 0x0000003c023c7220 */ /* 0x040fe20000410000 */
[----:B------:R-:W-:Y:S01]  /*ac00*/  FMUL.FTZ R61, R2, R61 ;  /* 0x0000003d023d7220 */ /* 0x000fe20000410000 */
[C---:B------:R-:W-:Y:S01]  /*ac10*/  FMUL.FTZ R62, R0.reuse, R62 ;  /* 0x0000003e003e7220 */ /* 0x040fe20000410000 */
[----:B------:R-:W-:Y:S03]  /*ac20*/  FMUL.FTZ R63, R0, R63 ;  /* 0x0000003f003f7220 */ /* 0x000fe60000410000 */
[----:B------:R-:W2:Y:S01]  /*ac30*/  MUFU.EX2 R7, R7 ;  /* 0x0000000700077308 */ /* 0x000ea20000000800 */
[----:B---3--:R-:W-:Y:S01]  /*ac40*/  F2FP.F16.F32.PACK_AB R161, R5, R199 ;  /* 0x000000c705a1723e */ /* 0x008fe200000000ff */
[C---:B------:R-:W-:Y:S01]  /*ac50*/  FMUL.FTZ R64, R2.reuse, R64 ;  /* 0x0000004002407220 */ /* 0x040fe20000410000 */
[----:B------:R-:W-:Y:S01]  /*ac60*/  FMUL.FTZ R65, R2, R65 ;  /* 0x0000004102417220 */ /* 0x000fe20000410000 */
[C---:B------:R-:W-:Y:S01]  /*ac70*/  FMUL.FTZ R66, R0.reuse, R66 ;  /* 0x0000004200427220 */ /* 0x040fe20000410000 */
[----:B------:R-:W-:Y:S01]  /*ac80*/  FMUL.FTZ R67, R0, R67 ;  /* 0x0000004300437220 */ /* 0x000fe20000410000 */
[C---:B------:R-:W-:Y:S01]  /*ac90*/  FMUL.FTZ R68, R2.reuse, R68 ;  /* 0x0000004402447220 */ /* 0x040fe20000410000 */
[----:B------:R-:W-:Y:S03]  /*aca0*/  FMUL.FTZ R69, R2, R69 ;  /* 0x0000004502457220 */ /* 0x000fe60000410000 */
[----:B------:R-:W-:Y:S01]  /*acb0*/  MUFU.EX2 R167, R167 ;  /* 0x000000a700a77308 */ /* 0x000fe20000000800 */
[C---:B------:R-:W-:Y:S01]  /*acc0*/  FMUL.FTZ R70, R0.reuse, R70 ;  /* 0x0000004600467220 */ /* 0x040fe20000410000 */
[----:B------:R-:W-:Y:S01]  /*acd0*/  FMUL.FTZ R71, R0, R71 ;  /* 0x0000004700477220 */ /* 0x000fe20000410000 */
[C---:B------:R-:W-:Y:S01]  /*ace0*/  FMUL.FTZ R72, R2.reuse, R72 ;  /* 0x0000004802487220 */ /* 0x040fe20000410000 */
[----:B------:R-:W-:Y:S01]  /*acf0*/  FMUL.FTZ R73, R2, R73 ;  /* 0x0000004902497220 */ /* 0x000fe20000410000 */
[C---:B------:R-:W-:Y:S01]  /*ad00*/  FMUL.FTZ R74, R0.reuse, R74 ;  /* 0x0000004a004a7220 */ /* 0x040fe20000410000 */
[----:B------:R-:W-:Y:S01]  /*ad10*/  FMUL.FTZ R75, R0, R75 ;  /* 0x0000004b004b7220 */ /* 0x000fe20000410000 */
[C---:B------:R-:W-:Y:S03]  /*ad20*/  FMUL.FTZ R76, R2.reuse, R76 ;  /* 0x0000004c024c7220 */ /* 0x040fe60000410000 */
[----:B------:R-:W3:Y:S01]  /*ad30*/  MUFU.EX2 R196, R196 ;  /* 0x000000c400c47308 */ /* 0x000ee20000000800 */
[----:B--2---:R-:W-:Y:S01]  /*ad40*/  F2FP.F16.F32.PACK_AB R162, R7, R6 ;  /* 0x0000000607a2723e */ /* 0x004fe200000000ff */
[----:B------:R-:W-:Y:S01]  /*ad50*/  FMUL.FTZ R77, R2, R77 ;  /* 0x0000004d024d7220 */ /* 0x000fe20000410000 */
[C---:B------:R-:W-:Y:S01]  /*ad60*/  FMUL.FTZ R78, R0.reuse, R78 ;  /* 0x0000004e004e7220 */ /* 0x040fe20000410000 */
        /* <DEDUP_REMOVED lines=13> */
[----:B---3--:R-:W-:Y:S01]  /*ae40*/  F2FP.F16.F32.PACK_AB R163, R196, R167 ;  /* 0x000000a7c4a3723e */ /* 0x008fe200000000ff */
[C---:B------:R-:W-:Y:S01]  /*ae50*/  FMUL.FTZ R92, R2.reuse, R92 ;  /* 0x0000005c025c7220 */ /* 0x040fe20000410000 */
[----:B------:R-:W-:Y:S01]  /*ae60*/  FMUL.FTZ R93, R2, R93 ;  /* 0x0000005d025d7220 */ /* 0x000fe20000410000 */
[C---:B------:R-:W-:Y:S01]  /*ae70*/  FMUL.FTZ R94, R0.reuse, R94 ;  /* 0x0000005e005e7220 */ /* 0x040fe20000410000 */
[----:B------:R-:W-:Y:S01]  /*ae80*/  FMUL.FTZ R95, R0, R95 ;  /* 0x0000005f005f7220 */ /* 0x000fe20000410000 */
[C---:B------:R-:W-:Y:S01]  /*ae90*/  FMUL.FTZ R96, R2.reuse, R96 ;  /* 0x0000006002607220 */ /* 0x040fe20000410000 */
[----:B------:R-:W-:Y:S01]  /*aea0*/  FMUL.FTZ R97, R2, R97 ;  /* 0x0000006102617220 */ /* 0x000fe20000410000 */
[C---:B-1----:R-:W-:Y:S01]  /*aeb0*/  HMMA.16816.F32 R8, R160.reuse, R168, R8 ;  /* 0x000000a8a008723c */ /* 0x042fe20000001808 */
[----:B------:R-:W-:Y:S01]  /*aec0*/  MUFU.EX2 R201, R201 ;  /* 0x000000c900c97308 */ /* 0x000fe20000000800 */
[----:B------:R-:W-:Y:S01]  /*aed0*/  ISETP.LT.AND P1, PT, RZ, UR22, PT ;  /* 0x00000016ff007c0c */ /* 0x000fe2000bf21270 */
[----:B------:R-:W-:Y:S02]  /*aee0*/  UIADD3 UR22, UR22, -0x1, URZ ;  /* 0xffffffff16167890 */ /* 0x000fe4000fffe03f */
[C---:B------:R-:W-:Y:S01]  /*aef0*/  FMUL.FTZ R98, R0.reuse, R98 ;  /* 0x0000006200627220 */ /* 0x040fe20000410000 */
[C---:B------:R-:W-:Y:S01]  /*af00*/  HMMA.16816.F32 R36, R160.reuse, R170, R36 ;  /* 0x000000aaa024723c */ /* 0x040fe20000001824 */
[----:B------:R-:W1:Y:S04]  /*af10*/  LDSM.16.MT88.4 R168, [R228+0x12000] ;  /* 0x01200000e4a8783b */ /* 0x000e680000004200 */
[----:B------:R-:W2:Y:S01]  /*af20*/  MUFU.EX2 R202, R202 ;  /* 0x000000ca00ca7308 */ /* 0x000ea20000000800 */
[----:B------:R-:W-:Y:S01]  /*af30*/  FMUL.FTZ R99, R0, R99 ;  /* 0x0000006300637220 */ /* 0x000fe20000410000 */
[C---:B------:R-:W-:Y:S04]  /*af40*/  HMMA.16816.F32 R40, R160.reuse, R172, R40 ;  /* 0x000000aca028723c */ /* 0x040fe80000001828 */
[C---:B------:R-:W-:Y:S02]  /*af50*/  FMUL.FTZ R100, R2.reuse, R100 ;  /* 0x0000006402647220 */ /* 0x040fe40000410000 */
[C---:B------:R-:W-:Y:S01]  /*af60*/  HMMA.16816.F32 R44, R160.reuse, R174, R44 ;  /* 0x000000aea02c723c */ /* 0x040fe2000000182c */
[----:B------:R-:W3:Y:S04]  /*af70*/  LDSM.16.MT88.4 R172, [R226+0x12000] ;  /* 0x01200000e2ac783b */ /* 0x000ee80000004200 */
[----:B------:R-:W-:Y:S01]  /*af80*/  FMUL.FTZ R101, R2, R101 ;  /* 0x0000006502657220 */ /* 0x000fe20000410000 */
[C---:B------:R-:W-:Y:S05]  /*af90*/  HMMA.16816.F32 R48, R160.reuse, R176, R48 ;  /* 0x000000b0a030723c */ /* 0x040fea0000001830 */
[C---:B------:R-:W-:Y:S01]  /*afa0*/  FMUL.FTZ R102, R0.reuse, R102 ;  /* 0x0000006600667220 */ /* 0x040fe20000410000 */
[C---:B------:R-:W-:Y:S01]  /*afb0*/  HMMA.16816.F32 R52, R160.reuse, R178, R52 ;  /* 0x000000b2a034723c */ /* 0x040fe20000001834 */
[----:B------:R-:W4:Y:S04]  /*afc0*/  LDSM.16.MT88.4 R176, [R225+0x12000] ;  /* 0x01200000e1b0783b */ /* 0x000f280000004200 */
[----:B------:R-:W-:Y:S01]  /*afd0*/  FMUL.FTZ R103, R0, R103 ;  /* 0x0000006700677220 */ /* 0x000fe20000410000 */
[C---:B------:R-:W-:Y:S05]  /*afe0*/  HMMA.16816.F32 R56, R160.reuse, R180, R56 ;  /* 0x000000b4a038723c */ /* 0x040fea0000001838 */
[C---:B------:R-:W-:Y:S01]  /*aff0*/  FMUL.FTZ R104, R2.reuse, R104 ;  /* 0x0000006802687220 */ /* 0x040fe20000410000 */
[C---:B------:R-:W-:Y:S01]  /*b000*/  HMMA.16816.F32 R60, R160.reuse, R182, R60 ;  /* 0x000000b6a03c723c */ /* 0x040fe2000000183c */
[----:B------:R-:W5:Y:S04]  /*b010*/  LDSM.16.MT88.4 R180, [R224+0x12000] ;  /* 0x01200000e0b4783b */ /* 0x000f680000004200 */
[----:B------:R-:W-:Y:S01]  /*b020*/  FMUL.FTZ R105, R2, R105 ;  /* 0x0000006902697220 */ /* 0x000fe20000410000 */
[C---:B-1----:R-:W-:Y:S05]  /*b030*/  HMMA.16816.F32 R64, R160.reuse, R168, R64 ;  /* 0x000000a8a040723c */ /* 0x042fea0000001840 */
[C---:B------:R-:W-:Y:S01]  /*b040*/  FMUL.FTZ R106, R0.reuse, R106 ;  /* 0x0000006a006a7220 */ /* 0x040fe20000410000 */
[C---:B------:R-:W-:Y:S01]  /*b050*/  HMMA.16816.F32 R68, R160.reuse, R170, R68 ;  /* 0x000000aaa044723c */ /* 0x040fe20000001844 */
[----:B------:R-:W1:Y:S04]  /*b060*/  LDSM.16.MT88.4 R168, [R228+0x14000] ;  /* 0x01400000e4a8783b */ /* 0x000e680000004200 */
[----:B------:R-:W-:Y:S01]  /*b070*/  FMUL.FTZ R107, R0, R107 ;  /* 0x0000006b006b7220 */ /* 0x000fe20000410000 */
[C---:B---3--:R-:W-:Y:S05]  /*b080*/  HMMA.16816.F32 R72, R160.reuse, R172, R72 ;  /* 0x000000aca048723c */ /* 0x048fea0000001848 */
[C---:B------:R-:W-:Y:S01]  /*b090*/  FMUL.FTZ R108, R2.reuse, R108 ;  /* 0x0000006c026c7220 */ /* 0x040fe20000410000 */
[C---:B------:R-:W-:Y:S01]  /*b0a0*/  HMMA.16816.F32 R76, R160.reuse, R174, R76 ;  /* 0x000000aea04c723c */ /* 0x040fe2000000184c */
[----:B------:R-:W3:Y:S04]  /*b0b0*/  LDSM.16.MT88.4 R172, [R226+0x14000] ;  /* 0x01400000e2ac783b */ /* 0x000ee80000004200 */
[----:B------:R-:W-:Y:S01]  /*b0c0*/  FMUL.FTZ R109, R2, R109 ;  /* 0x0000006d026d7220 */ /* 0x000fe20000410000 */
[C---:B----4-:R-:W-:Y:S05]  /*b0d0*/  HMMA.16816.F32 R80, R160.reuse, R176, R80 ;  /* 0x000000b0a050723c */ /* 0x050fea0000001850 */
[C---:B------:R-:W-:Y:S01]  /*b0e0*/  FMUL.FTZ R110, R0.reuse, R110 ;  /* 0x0000006e006e7220 */ /* 0x040fe20000410000 */
[C---:B------:R-:W-:Y:S01]  /*b0f0*/  HMMA.16816.F32 R84, R160.reuse, R178, R84 ;  /* 0x000000b2a054723c */ /* 0x040fe20000001854 */
[----:B------:R-:W4:Y:S04]  /*b100*/  LDSM.16.MT88.4 R176, [R225+0x14000] ;  /* 0x01400000e1b0783b */ /* 0x000f280000004200 */
[----:B------:R-:W-:Y:S01]  /*b110*/  FMUL.FTZ R111, R0, R111 ;  /* 0x0000006f006f7220 */ /* 0x000fe20000410000 */
[C---:B-----5:R-:W-:Y:S05]  /*b120*/  HMMA.16816.F32 R88, R160.reuse, R180, R88 ;  /* 0x000000b4a058723c */ /* 0x060fea0000001858 */
        /* <DEDUP_REMOVED lines=16> */
[----:B------:R-:W-:Y:S01]  /*b230*/  FMUL.FTZ R119, R0, R119 ;  /* 0x0000007700777220 */ /* 0x000fe20000410000 */
[C---:B------:R-:W-:Y:S01]  /*b240*/  FMUL.FTZ R120, R2.reuse, R120 ;  /* 0x0000007802787220 */ /* 0x040fe20000410000 */
[----:B------:R-:W-:Y:S03]  /*b250*/  FMUL.FTZ R121, R2, R121 ;  /* 0x0000007902797220 */ /* 0x000fe60000410000 */
[C---:B------:R-:W-:Y:S01]  /*b260*/  FMUL.FTZ R122, R0.reuse, R122 ;  /* 0x0000007a007a7220 */ /* 0x040fe20000410000 */
[----:B------:R-:W-:Y:S01]  /*b270*/  FMUL.FTZ R123, R0, R123 ;  /* 0x0000007b007b7220 */ /* 0x000fe20000410000 */
[C---:B------:R-:W-:Y:S01]  /*b280*/  HMMA.16816.F32 R116, R160.reuse, R178, R116 ;  /* 0x000000b2a074723c */ /* 0x040fe20000001874 */
[----:B------:R-:W4:Y:S02]  /*b290*/  LDSM.16.MT88.4 R176, [R225+0x16000] ;  /* 0x01600000e1b0783b */ /* 0x000f240000004200 */
[C---:B------:R-:W-:Y:S01]  /*b2a0*/  FMUL.FTZ R124, R2.reuse, R124 ;  /* 0x0000007c027c7220 */ /* 0x040fe20000410000 */
[----:B------:R-:W-:Y:S01]  /*b2b0*/  FMUL.FTZ R125, R2, R125 ;  /* 0x0000007d027d7220 */ /* 0x000fe20000410000 */
[C---:B------:R-:W-:Y:S01]  /*b2c0*/  FMUL.FTZ R126, R0.reuse, R126 ;  /* 0x0000007e007e7220 */ /* 0x040fe20000410000 */
[C---:B-----5:R-:W-:Y:S05]  /*b2d0*/  HMMA.16816.F32 R120, R160.reuse, R180, R120 ;  /* 0x000000b4a078723c */ /* 0x060fea0000001878 */
[----:B------:R-:W-:Y:S01]  /*b2e0*/  FMUL.FTZ R127, R0, R127 ;  /* 0x0000007f007f7220 */ /* 0x000fe20000410000 */
[C---:B------:R-:W-:Y:S01]  /*b2f0*/  FMUL.FTZ R128, R2.reuse, R128 ;  /* 0x0000008002807220 */ /* 0x040fe20000410000 */
[----:B------:R-:W-:Y:S01]  /*b300*/  FMUL.FTZ R129, R2, R129 ;  /* 0x0000008102817220 */ /* 0x000fe20000410000 */
[C---:B------:R-:W-:Y:S03]  /*b310*/  FMUL.FTZ R130, R0.reuse, R130 ;  /* 0x0000008200827220 */ /* 0x040fe60000410000 */
[----:B------:R-:W-:Y:S01]  /*b320*/  FMUL.FTZ R131, R0, R131 ;  /* 0x0000008300837220 */ /* 0x000fe20000410000 */
[C---:B------:R-:W-:Y:S01]  /*b330*/  HMMA.16816.F32 R124, R160.reuse, R182, R124 ;  /* 0x000000b6a07c723c */ /* 0x040fe2000000187c */
[----:B------:R-:W-:Y:S02]  /*b340*/  LDSM.16.MT88.4 R180, [R224+0x10800] ;  /* 0x01080000e0b4783b */ /* 0x000fe40000004200 */
[--C-:B------:R-:W-:Y:S01]  /*b350*/  FFMA.FTZ R203, R14, UR4, -R198.reuse ;  /* 0x000000040ecb7c23 */ /* 0x100fe200080108c6 */
[----:B------:R-:W-:Y:S01]  /*b360*/  FFMA.FTZ R204, R15, UR4, -R198 ;  /* 0x000000040fcc7c23 */ /* 0x000fe200080108c6 */
[C---:B------:R-:W-:Y:S01]  /*b370*/  FMUL.FTZ R14, R0.reuse, R158 ;  /* 0x0000009e000e7220 */ /* 0x040fe20000410000 */
[C---:B-1----:R-:W-:Y:S03]  /*b380*/  HMMA.16816.F32 R128, R160.reuse, R168, R128 ;  /* 0x000000a8a080723c */ /* 0x042fe60000001880 */
[----:B------:R-:W-:Y:S02]  /*b390*/  MUFU.EX2 R203, R203 ;  /* 0x000000cb00cb7308 */ /* 0x000fe40000000800 */
[----:B------:R-:W-:Y:S01]  /*b3a0*/  FMUL.FTZ R15, R0, R159 ;  /* 0x0000009f000f7220 */ /* 0x000fe20000410000 */
[C---:B------:R-:W-:Y:S01]  /*b3b0*/  FMUL.FTZ R132, R2.reuse, R132 ;  /* 0x0000008402847220 */ /* 0x040fe20000410000 */
[----:B------:R-:W1:Y:S01]  /*b3c0*/  LDSM.16.MT88.4 R156, [R224+0x16000] ;  /* 0x01600000e09c783b */ /* 0x000e620000004200 */
[----:B------:R-:W-:Y:S03]  /*b3d0*/  FMUL.FTZ R133, R2, R133 ;  /* 0x0000008502857220 */ /* 0x000fe60000410000 */
[C---:B------:R-:W-:Y:S01]  /*b3e0*/  FMUL.FTZ R134, R0.reuse, R134 ;  /* 0x0000008600867220 */ /* 0x040fe20000410000 */
[C---:B------:R-:W-:Y:S01]  /*b3f0*/  HMMA.16816.F32 R12, R160.reuse, R170, R12 ;  /* 0x000000aaa00c723c */ /* 0x040fe2000000180c */
[----:B------:R-:W5:Y:S02]  /*b400*/  MUFU.EX2 R204, R204 ;  /* 0x000000cc00cc7308 */ /* 0x000f640000000800 */
[----:B------:R-:W-:Y:S01]  /*b410*/  FMUL.FTZ R135, R0, R135 ;  /* 0x0000008700877220 */ /* 0x000fe20000410000 */
[----:B------:R-:W5:Y:S01]  /*b420*/  LDSM.16.MT88.4 R168, [R228+0x10800] ;  /* 0x01080000e4a8783b */ /* 0x000f620000004200 */
[--C-:B------:R-:W-:Y:S01]  /*b430*/  FFMA.FTZ R205, R16, UR4, -R200.reuse ;  /* 0x0000000410cd7c23 */ /* 0x100fe200080108c8 */
[----:B------:R-:W-:Y:S01]  /*b440*/  FFMA.FTZ R206, R17, UR4, -R200 ;  /* 0x0000000411ce7c23 */ /* 0x000fe200080108c8 */
[--C-:B------:R-:W-:Y:S01]  /*b450*/  FFMA.FTZ R207, R18, UR4, -R198.reuse ;  /* 0x0000000412cf7c23 */ /* 0x100fe200080108c6 */
[----:B------:R-:W-:Y:S02]  /*b460*/  FFMA.FTZ R248, R19, UR4, -R198 ;  /* 0x0000000413f87c23 */ /* 0x000fe400080108c6 */
[C---:B---3--:R-:W-:Y:S01]  /*b470*/  HMMA.16816.F32 R132, R160.reuse, R172, R132 ;  /* 0x000000aca084723c */ /* 0x048fe20000001884 */
[----:B------:R-:W-:Y:S02]  /*b480*/  MUFU.EX2 R205, R205 ;  /* 0x000000cd00cd7308 */ /* 0x000fe40000000800 */
[C---:B------:R-:W-:Y:S01]  /*b490*/  FMUL.FTZ R16, R2.reuse, R152 ;  /* 0x0000009802107220 */ /* 0x040fe20000410000 */
[----:B------:R-:W-:Y:S01]  /*b4a0*/  FMUL.FTZ R17, R2, R153 ;  /* 0x0000009902117220 */ /* 0x000fe20000410000 */
[C---:B------:R-:W-:Y:S01]  /*b4b0*/  FMUL.FTZ R18, R0.reuse, R154 ;  /* 0x0000009a00127220 */ /* 0x040fe20000410000 */
[----:B------:R-:W-:Y:S01]  /*b4c0*/  FMUL.FTZ R19, R0, R155 ;  /* 0x0000009b00137220 */ /* 0x000fe20000410000 */
[C---:B------:R-:W-:Y:S01]  /*b4d0*/  FMUL.FTZ R136, R2.reuse, R136 ;  /* 0x0000008802887220 */ /* 0x040fe20000410000 */
[----:B------:R-:W-:Y:S03]  /*b4e0*/  FMUL.FTZ R137, R2, R137 ;  /* 0x0000008902897220 */ /* 0x000fe60000410000 */
[----:B------:R-:W3:Y:S01]  /*b4f0*/  MUFU.EX2 R206, R206 ;  /* 0x000000ce00ce7308 */ /* 0x000ee20000000800 */
[C---:B------:R-:W-:Y:S01]  /*b500*/  FMUL.FTZ R138, R0.reuse, R138 ;  /* 0x0000008a008a7220 */ /* 0x040fe20000410000 */
[----:B------:R-:W-:Y:S01]  /*b510*/  FMUL.FTZ R139, R0, R139 ;  /* 0x0000008b008b7220 */ /* 0x000fe20000410000 */
[C---:B------:R-:W-:Y:S01]  /*b520*/  HMMA.16816.F32 R16, R160.reuse, R174, R16 ;  /* 0x000000aea010723c */ /* 0x040fe20000001810 */
[----:B------:R-:W3:Y:S02]  /*b530*/  LDSM.16.MT88.4 R172, [R226+0x10800] ;  /* 0x01080000e2ac783b */ /* 0x000ee40000004200 */
[C---:B------:R-:W-:Y:S01]  /*b540*/  FMUL.FTZ R140, R2.reuse, R140 ;  /* 0x0000008c028c7220 */ /* 0x040fe20000410000 */
[----:B------:R-:W-:Y:S01]  /*b550*/  FMUL.FTZ R141, R2, R141 ;  /* 0x0000008d028d7220 */ /* 0x000fe20000410000 */
[C---:B------:R-:W-:Y:S01]  /*b560*/  FMUL.FTZ R142, R0.reuse, R142 ;  /* 0x0000008e008e7220 */ /* 0x040fe20000410000 */
[C---:B----4-:R-:W-:Y:S01]  /*b570*/  HMMA.16816.F32 R136, R160.reuse, R176, R136 ;  /* 0x000000b0a088723c */ /* 0x050fe20000001888 */
[----:B------:R-:W-:Y:S04]  /*b580*/  MUFU.EX2 R207, R207 ;  /* 0x000000cf00cf7308 */ /* 0x000fe80000000800 */
[----:B------:R-:W-:Y:S01]  /*b590*/  FMUL.FTZ R143, R0, R143 ;  /* 0x0000008f008f7220 */ /* 0x000fe20000410000 */
[C---:B------:R-:W-:Y:S01]  /*b5a0*/  FMUL.FTZ R144, R2.reuse, R144 ;  /* 0x0000009002907220 */ /* 0x040fe20000410000 */
[----:B------:R-:W-:Y:S01]  /*b5b0*/  FMUL.FTZ R145, R2, R145 ;  /* 0x0000009102917220 */ /* 0x000fe20000410000 */
[C---:B------:R-:W-:Y:S03]  /*b5c0*/  FMUL.FTZ R146, R0.reuse, R146 ;  /* 0x0000009200927220 */ /* 0x040fe60000410000 */
[----:B------:R-:W4:Y:S01]  /*b5d0*/  MUFU.EX2 R248, R248 ;  /* 0x000000f800f87308 */ /* 0x000f220000000800 */
[----:B------:R-:W-:Y:S01]  /*b5e0*/  FMUL.FTZ R147, R0, R147 ;  /* 0x0000009300937220 */ /* 0x000fe20000410000 */
[C---:B------:R-:W-:Y:S01]  /*b5f0*/  HMMA.16816.F32 R140, R160.reuse, R178, R140 ;  /* 0x000000b2a08c723c */ /* 0x040fe2000000188c */
[----:B------:R-:W4:Y:S02]  /*b600*/  LDSM.16.MT88.4 R176, [R225+0x10800] ;  /* 0x01080000e1b0783b */ /* 0x000f240000004200 */
[C---:B------:R-:W-:Y:S01]  /*b610*/  FMUL.FTZ R148, R2.reuse, R148 ;  /* 0x0000009402947220 */ /* 0x040fe20000410000 */
[----:B------:R-:W-:Y:S01]  /*b620*/  FMUL.FTZ R149, R2, R149 ;  /* 0x0000009502957220 */ /* 0x000fe20000410000 */
[C---:B------:R-:W-:Y:S01]  /*b630*/  FMUL.FTZ R150, R0.reuse, R150 ;  /* 0x0000009600967220 */ /* 0x040fe20000410000 */
[C---:B-1----:R-:W-:Y:S05]  /*b640*/  HMMA.16816.F32 R144, R160.reuse, R156, R144 ;  /* 0x0000009ca090723c */ /* 0x042fea0000001890 */
[----:B------:R-:W-:Y:S01]  /*b650*/  FMUL.FTZ R151, R0, R151 ;  /* 0x0000009700977220 */ /* 0x000fe20000410000 */
[----:B--2---:R-:W-:Y:S01]  /*b660*/  F2FP.F16.F32.PACK_AB R152, R202, R201 ;  /* 0x000000c9ca98723e */ /* 0x004fe200000000ff */
[----:B------:R-:W-:Y:S01]  /*b670*/  FFMA.FTZ R197, R2, R249, R197 ;  /* 0x000000f902c57223 */ /* 0x000fe200000100c5 */
[----:B-----5:R-:W-:Y:S03]  /*b680*/  F2FP.F16.F32.PACK_AB R153, R204, R203 ;  /* 0x000000cbcc99723e */ /* 0x020fe600000000ff */
[----:B---3--:R-:W-:Y:S01]  /*b690*/  F2FP.F16.F32.PACK_AB R154, R206, R205 ;  /* 0x000000cdce9a723e */ /* 0x008fe200000000ff */
[----:B------:R-:W-:Y:S01]  /*b6a0*/  HMMA.16816.F32 R148, R160, R158, R148 ;  /* 0x0000009ea094723c */ /* 0x000fe20000001894 */
[----:B------:R-:W1:Y:S02]  /*b6b0*/  LDSM.16.MT88.4 R156, [R224+0x12800] ;  /* 0x01280000e09c783b */ /* 0x000e640000004200 */
[----:B----4-:R-:W-:Y:S01]  /*b6c0*/  F2FP.F16.F32.PACK_AB R155, R248, R207 ;  /* 0x000000cff89b723e */ /* 0x010fe200000000ff */
[----:B------:R-:W-:Y:S01]  /*b6d0*/  FFMA.FTZ R199, R0, R247, R199 ;  /* 0x000000f700c77223 */ /* 0x000fe200000100c7 */
[----:B------:R-:W-:Y:S01]  /*b6e0*/  MOV R165, R164 ;  /* 0x000000a400a57202 */ /* 0x000fe20000000f00 */
[----:B------:R-:W-:Y:S02]  /*b6f0*/  FADD.FTZ R197, R166, R197 ;  /* 0x000000c5a6c57221 */ /* 0x000fe40000010000 */
[----:B------:R-:W-:Y:S01]  /*b700*/  FADD.FTZ R0, R5, R199 ;  /* 0x000000c705007221 */ /* 0x000fe20000010000 */
[----:B------:R-:W2:Y:S01]  /*b710*/  LDSM.16.MT88.4 R160, [R228+0x14800] ;  /* 0x01480000e4a0783b */ /* 0x000ea20000004200 */
[C---:B------:R-:W-:Y:S05]  /*b720*/  HMMA.16816.F32 R8, R152.reuse, R168, R8 ;  /* 0x000000a89808723c */ /* 0x040fea0000001808 */
[----:B------:R-:W-:Y:S01]  /*b730*/  FADD.FTZ R6, R6, R197 ;  /* 0x000000c506067221 */ /* 0x000fe20000010000 */
[C---:B------:R-:W-:Y:S01]  /*b740*/  HMMA.16816.F32 R36, R152.reuse, R170, R36 ;  /* 0x000000aa9824723c */ /* 0x040fe20000001824 */
[----:B------:R-:W3:Y:S04]  /*b750*/  LDSM.16.MT88.4 R168, [R226+0x14800] ;  /* 0x01480000e2a8783b */ /* 0x000ee80000004200 */
[----:B------:R-:W-:Y:S01]  /*b760*/  FADD.FTZ R167, R167, R0 ;  /* 0x00000000a7a77221 */ /* 0x000fe20000010000 */
[C---:B------:R-:W-:Y:S05]  /*b770*/  HMMA.16816.F32 R40, R152.reuse, R172, R40 ;  /* 0x000000ac9828723c */ /* 0x040fea0000001828 */
[----:B------:R-:W-:Y:S01]  /*b780*/  FADD.FTZ R6, R7, R6 ;  /* 0x0000000607067221 */ /* 0x000fe20000010000 */
[C---:B------:R-:W-:Y:S01]  /*b790*/  HMMA.16816.F32 R44, R152.reuse, R174, R44 ;  /* 0x000000ae982c723c */ /* 0x040fe2000000182c */
[----:B------:R-:W4:Y:S04]  /*b7a0*/  LDSM.16.MT88.4 R172, [R225+0x14800] ;  /* 0x01480000e1ac783b */ /* 0x000f280000004200 */
[----:B------:R-:W-:Y:S01]  /*b7b0*/  FADD.FTZ R196, R196, R167 ;  /* 0x000000a7c4c47221 */ /* 0x000fe20000010000 */
[C---:B------:R-:W-:Y:S05]  /*b7c0*/  HMMA.16816.F32 R48, R152.reuse, R176, R48 ;  /* 0x000000b09830723c */ /* 0x040fea0000001830 */
[----:B------:R-:W-:Y:S01]  /*b7d0*/  FADD.FTZ R201, R201, R6 ;  /* 0x00000006c9c97221 */ /* 0x000fe20000010000 */
[C---:B------:R-:W-:Y:S01]  /*b7e0*/  HMMA.16816.F32 R52, R152.reuse, R178, R52 ;  /* 0x000000b29834723c */ /* 0x040fe20000001834 */
[----:B------:R-:W5:Y:S04]  /*b7f0*/  LDSM.16.MT88.4 R176, [R224+0x14800] ;  /* 0x01480000e0b0783b */ /* 0x000f680000004200 */
        /* <DEDUP_REMOVED lines=9> */
[----:B------:R-:W-:Y:S04]  /*b890*/  LDSM.16.MT88.4 R184, [R228+0x15000] ;  /* 0x01500000e4b8783b */ /* 0x000fe80000004200 */
[----:B------:R-:W-:Y:S01]  /*b8a0*/  FADD.FTZ R207, R207, R204 ;  /* 0x000000cccfcf7221 */ /* 0x000fe20000010000 */
[C---:B------:R-:W-:Y:S05]  /*b8b0*/  HMMA.16816.F32 R72, R152.reuse, R188, R72 ;  /* 0x000000bc9848723c */ /* 0x040fea0000001848 */
[----:B------:R-:W-:Y:S01]  /*b8c0*/  FADD.FTZ R205, R206, R205 ;  /* 0x000000cdcecd7221 */ /* 0x000fe20000010000 */
[C---:B------:R-:W-:Y:S05]  /*b8d0*/  HMMA.16816.F32 R76, R152.reuse, R190, R76 ;  /* 0x000000be984c723c */ /* 0x040fea000000184c */
[--C-:B------:R-:W-:Y:S01]  /*b8e0*/  FFMA.FTZ R188, R20, UR4, -R200.reuse ;  /* 0x0000000414bc7c23 */ /* 0x100fe200080108c8 */
[C---:B------:R-:W-:Y:S05]  /*b8f0*/  HMMA.16816.F32 R80, R152.reuse, R192, R80 ;  /* 0x000000c09850723c */ /* 0x040fea0000001850 */
[--C-:B------:R-:W-:Y:S01]  /*b900*/  FFMA.FTZ R189, R21, UR4, -R200.reuse ;  /* 0x0000000415bd7c23 */ /* 0x100fe200080108c8 */
[C---:B------:R-:W-:Y:S01]  /*b910*/  HMMA.16816.F32 R84, R152.reuse, R194, R84 ;  /* 0x000000c29854723c */ /* 0x040fe20000001854 */
[----:B------:R-:W-:Y:S04]  /*b920*/  MUFU.EX2 R188, R188 ;  /* 0x000000bc00bc7308 */ /* 0x000fe80000000800 */
[--C-:B------:R-:W-:Y:S01]  /*b930*/  FFMA.FTZ R192, R24, UR4, -R200.reuse ;  /* 0x0000000418c07c23 */ /* 0x100fe200080108c8 */
[C---:B-1----:R-:W-:Y:S05]  /*b940*/  HMMA.16816.F32 R88, R152.reuse, R156, R88 ;  /* 0x0000009c9858723c */ /* 0x042fea0000001858 */
[----:B------:R-:W1:Y:S01]  /*b950*/  MUFU.EX2 R189, R189 ;  /* 0x000000bd00bd7308 */ /* 0x000e620000000800 */
[----:B------:R-:W-:Y:S01]  /*b960*/  FFMA.FTZ R193, R25, UR4, -R200 ;  /* 0x0000000419c17c23 */ /* 0x000fe200080108c8 */
[C---:B------:R-:W-:Y:S01]  /*b970*/  HMMA.16816.F32 R92, R152.reuse, R158, R92 ;  /* 0x0000009e985c723c */ /* 0x040fe2000000185c */
[----:B------:R-:W5:Y:S03]  /*b980*/  LDSM.16.MT88.4 R156, [R226+0x16800] ;  /* 0x01680000e29c783b */ /* 0x000f660000004200 */
[--C-:B------:R-:W-:Y:S02]  /*b990*/  FFMA.FTZ R194, R26, UR4, -R198.reuse ;  /* 0x000000041ac27c23 */ /* 0x100fe400080108c6 */
[C---:B--2---:R-:W-:Y:S02]  /*b9a0*/  HMMA.16816.F32 R96, R152.reuse, R160, R96 ;  /* 0x000000a09860723c */ /* 0x044fe40000001860 */
[----:B------:R-:W-:Y:S03]  /*b9b0*/  MUFU.EX2 R192, R192 ;  /* 0x000000c000c07308 */ /* 0x000fe60000000800 */
[--C-:B------:R-:W-:Y:S01]  /*b9c0*/  FFMA.FTZ R195, R27, UR4, -R198.reuse ;  /* 0x000000041bc37c23 */ /* 0x100fe200080108c6 */
[C---:B------:R-:W-:Y:S01]  /*b9d0*/  HMMA.16816.F32 R100, R152.reuse, R162, R100 ;  /* 0x000000a29864723c */ /* 0x040fe20000001864 */
[----:B------:R-:W2:Y:S05]  /*b9e0*/  LDSM.16.MT88.4 R160, [R225+0x16800] ;  /* 0x01680000e1a0783b */ /* 0x000eaa0000004200 */
[----:B------:R-:W5:Y:S01]  /*b9f0*/  MUFU.EX2 R193, R193 ;  /* 0x000000c100c17308 */ /* 0x000f620000000800 */
[----:B-1----:R-:W-:Y:S01]  /*ba00*/  F2FP.F16.F32.PACK_AB R20, R189, R188 ;  /* 0x000000bcbd14723e */ /* 0x002fe200000000ff */
[C---:B---3--:R-:W-:Y:S01]  /*ba10*/  HMMA.16816.F32 R104, R152.reuse, R168, R104 ;  /* 0x000000a89868723c */ /* 0x048fe20000001868 */
[----:B------:R-:W-:Y:S02]  /*ba20*/  LDSM.16.MT88.4 R24, [R224+0x11000] ;  /* 0x01100000e018783b */ /* 0x000fe40000004200 */
[--C-:B------:R-:W-:Y:S03]  /*ba30*/  FFMA.FTZ R190, R22, UR4, -R198.reuse ;  /* 0x0000000416be7c23 */ /* 0x100fe600080108c6 */
[C---:B------:R-:W-:Y:S02]  /*ba40*/  HMMA.16816.F32 R108, R152.reuse, R170, R108 ;  /* 0x000000aa986c723c */ /* 0x040fe4000000186c */
[----:B------:R-:W-:Y:S01]  /*ba50*/  MUFU.EX2 R194, R194 ;  /* 0x000000c200c27308 */ /* 0x000fe20000000800 */
[----:B------:R-:W1:Y:S03]  /*ba60*/  LDSM.16.MT88.4 R168, [R224+0x16800] ;  /* 0x01680000e0a8783b */ /* 0x000e660000004200 */
[C---:B----4-:R-:W-:Y:S06]  /*ba70*/  HMMA.16816.F32 R112, R152.reuse, R172, R112 ;  /* 0x000000ac9870723c */ /* 0x050fec0000001870 */
[----:B------:R-:W-:Y:S01]  /*ba80*/  MUFU.EX2 R190, R190 ;  /* 0x000000be00be7308 */ /* 0x000fe20000000800 */
[----:B-----5:R-:W-:Y:S01]  /*ba90*/  F2FP.F16.F32.PACK_AB R22, R193, R192 ;  /* 0x000000c0c116723e */ /* 0x020fe200000000ff */
[C---:B------:R-:W-:Y:S01]  /*baa0*/  HMMA.16816.F32 R116, R152.reuse, R174, R116 ;  /* 0x000000ae9874723c */ /* 0x040fe20000001874 */
[----:B------:R-:W3:Y:S02]  /*bab0*/  LDSM.16.MT88.4 R172, [R228+0x11000] ;  /* 0x01100000e4ac783b */ /* 0x000ee40000004200 */
[----:B------:R-:W-:Y:S03]  /*bac0*/  FFMA.FTZ R191, R23, UR4, -R198 ;  /* 0x0000000417bf7c23 */ /* 0x000fe600080108c6 */
[C---:B------:R-:W-:Y:S02]  /*bad0*/  HMMA.16816.F32 R120, R152.reuse, R176, R120 ;  /* 0x000000b09878723c */ /* 0x040fe40000001878 */
[----:B------:R-:W4:Y:S03]  /*bae0*/  MUFU.EX2 R195, R195 ;  /* 0x000000c300c37308 */ /* 0x000f260000000800 */
[----:B------:R-:W-:Y:S01]  /*baf0*/  FADD.FTZ R207, R248, R207 ;  /* 0x000000cff8cf7221 */ /* 0x000fe20000010000 */
[C---:B------:R-:W-:Y:S01]  /*bb00*/  HMMA.16816.F32 R124, R152.reuse, R178, R124 ;  /* 0x000000b2987c723c */ /* 0x040fe2000000187c */
[----:B------:R-:W-:Y:S05]  /*bb10*/  LDSM.16.MT88.4 R176, [R225+0x11000] ;  /* 0x01100000e1b0783b */ /* 0x000fea0000004200 */
[----:B------:R-:W5:Y:S01]  /*bb20*/  MUFU.EX2 R191, R191 ;  /* 0x000000bf00bf7308 */ /* 0x000f620000000800 */
[----:B------:R-:W-:Y:S01]  /*bb30*/  MOV R0, R3 ;  /* 0x0000000300007202 */ /* 0x000fe20000000f00 */
[C---:B------:R-:W-:Y:S03]  /*bb40*/  HMMA.16816.F32 R128, R152.reuse, R180, R128 ;  /* 0x000000b49880723c */ /* 0x040fe60000001880 */
[----:B------:R-:W-:Y:S03]  /*bb50*/  FADD.FTZ R188, R188, R205 ;  /* 0x000000cdbcbc7221 */ /* 0x000fe60000010000 */
[C---:B------:R-:W-:Y:S01]  /*bb60*/  HMMA.16816.F32 R12, R152.reuse, R182, R12 ;  /* 0x000000b6980c723c */ /* 0x040fe2000000180c */
[----:B------:R-:W-:Y:S04]  /*bb70*/  LDSM.16.MT88.4 R180, [R224+0x13000] ;  /* 0x01300000e0b4783b */ /* 0x000fe80000004200 */
[----:B----4-:R-:W-:Y:S01]  /*bb80*/  F2FP.F16.F32.PACK_AB R23, R195, R194 ;  /* 0x000000c2c317723e */ /* 0x010fe200000000ff */
[C---:B------:R-:W-:Y:S05]  /*bb90*/  HMMA.16816.F32 R132, R152.reuse, R156, R132 ;  /* 0x0000009c9884723c */ /* 0x040fea0000001884 */
[----:B-----5:R-:W-:Y:S01]  /*bba0*/  F2FP.F16.F32.PACK_AB R21, R191, R190 ;  /* 0x000000bebf15723e */ /* 0x020fe200000000ff */
[C---:B------:R-:W-:Y:S01]  /*bbb0*/  HMMA.16816.F32 R16, R152.reuse, R158, R16 ;  /* 0x0000009e9810723c */ /* 0x040fe20000001810 */
[----:B------:R-:W4:Y:S04]  /*bbc0*/  LDSM.16.MT88.4 R156, [R226+0x11000] ;  /* 0x01100000e29c783b */ /* 0x000f280000004200 */
[----:B------:R-:W-:Y:S01]  /*bbd0*/  FADD.FTZ R190, R190, R207 ;  /* 0x000000cfbebe7221 */ /* 0x000fe20000010000 */
[C---:B--2---:R-:W-:Y:S05]  /*bbe0*/  HMMA.16816.F32 R136, R152.reuse, R160, R136 ;  /* 0x000000a09888723c */ /* 0x044fea0000001888 */
[----:B------:R-:W-:Y:S01]  /*bbf0*/  FADD.FTZ R189, R189, R188 ;  /* 0x000000bcbdbd7221 */ /* 0x000fe20000010000 */
[C---:B------:R-:W-:Y:S01]  /*bc00*/  HMMA.16816.F32 R140, R152.reuse, R162, R140 ;  /* 0x000000a2988c723c */ /* 0x040fe2000000188c */
[----:B------:R-:W2:Y:S04]  /*bc10*/  LDSM.16.MT88.4 R160, [R228+0x13000] ;  /* 0x01300000e4a0783b */ /* 0x000ea80000004200 */
[----:B------:R-:W-:Y:S01]  /*bc20*/  FADD.FTZ R191, R191, R190 ;  /* 0x000000bebfbf7221 */ /* 0x000fe20000010000 */
[C---:B-1----:R-:W-:Y:S05]  /*bc30*/  HMMA.16816.F32 R144, R152.reuse, R168, R144 ;  /* 0x000000a89890723c */ /* 0x042fea0000001890 */
[----:B------:R-:W-:Y:S01]  /*bc40*/  FADD.FTZ R192, R192, R189 ;  /* 0x000000bdc0c07221 */ /* 0x000fe20000010000 */
[----:B------:R-:W-:Y:S01]  /*bc50*/  HMMA.16816.F32 R148, R152, R170, R148 ;  /* 0x000000aa9894723c */ /* 0x000fe20000001894 */
[----:B------:R-:W1:Y:S04]  /*bc60*/  LDSM.16.MT88.4 R152, [R226+0x13000] ;  /* 0x01300000e298783b */ /* 0x000e680000004200 */
[----:B------:R-:W-:Y:S01]  /*bc70*/  FADD.FTZ R194, R194, R191 ;  /* 0x000000bfc2c27221 */ /* 0x000fe20000010000 */
[C---:B---3--:R-:W-:Y:S03]  /*bc80*/  HMMA.16816.F32 R8, R20.reuse, R172, R8 ;  /* 0x000000ac1408723c */ /* 0x048fe60000001808 */
[----:B------:R-:W3:Y:S02]  /*bc90*/  LDSM.16.MT88.4 R168, [R225+0x13000] ;  /* 0x01300000e1a8783b */ /* 0x000ee40000004200 */
[----:B------:R-:W-:Y:S01]  /*bca0*/  FADD.FTZ R193, R193, R192 ;  /* 0x000000c0c1c17221 */ /* 0x000fe20000010000 */
[C---:B------:R-:W-:Y:S05]  /*bcb0*/  HMMA.16816.F32 R36, R20.reuse, R174, R36 ;  /* 0x000000ae1424723c */ /* 0x040fea0000001824 */
[----:B------:R-:W5:Y:S01]  /*bcc0*/  LDSM.16.MT88.4 R172, [R226+0x15000] ;  /* 0x01500000e2ac783b */ /* 0x000f620000004200 */
[C---:B----4-:R-:W-:Y:S05]  /*bcd0*/  HMMA.16816.F32 R40, R20.reuse, R156, R40 ;  /* 0x0000009c1428723c */ /* 0x050fea0000001828 */
[----:B------:R-:W-:Y:S01]  /*bce0*/  FADD.FTZ R195, R195, R194 ;  /* 0x000000c2c3c37221 */ /* 0x000fe20000010000 */
[C---:B------:R-:W-:Y:S01]  /*bcf0*/  HMMA.16816.F32 R44, R20.reuse, R158, R44 ;  /* 0x0000009e142c723c */ /* 0x040fe2000000182c */
[----:B------:R-:W-:Y:S05]  /*bd00*/  LDSM.16.MT88.4 R156, [R224+0x15000] ;  /* 0x01500000e09c783b */ /* 0x000fea0000004200 */
[C---:B------:R-:W-:Y:S06]  /*bd10*/  HMMA.16816.F32 R48, R20.reuse, R176, R48 ;  /* 0x000000b01430723c */ /* 0x040fec0000001830 */
[C---:B------:R-:W-:Y:S05]  /*bd20*/  HMMA.16816.F32 R52, R20.reuse, R178, R52 ;  /* 0x000000b21434723c */ /* 0x040fea0000001834 */
[--C-:B------:R-:W-:Y:S01]  /*bd30*/  FFMA.FTZ R176, R28, UR4, -R200.reuse ;  /* 0x000000041cb07c23 */ /* 0x100fe200080108c8 */
[C---:B------:R-:W-:Y:S05]  /*bd40*/  HMMA.16816.F32 R56, R20.reuse, R24, R56 ;  /* 0x000000181438723c */ /* 0x040fea0000001838 */
[----:B------:R-:W-:Y:S01]  /*bd50*/  FFMA.FTZ R177, R29, UR4, -R200 ;  /* 0x000000041db17c23 */ /* 0x000fe200080108c8 */
[C---:B------:R-:W-:Y:S01]  /*bd60*/  HMMA.16816.F32 R60, R20.reuse, R26, R60 ;  /* 0x0000001a143c723c */ /* 0x040fe2000000183c */
[----:B------:R-:W4:Y:S01]  /*bd70*/  LDSM.16.MT88.4 R24, [R225+0x15000] ;  /* 0x01500000e118783b */ /* 0x000f220000004200 */
[----:B------:R-:W-:Y:S03]  /*bd80*/  MUFU.EX2 R176, R176 ;  /* 0x000000b000b07308 */ /* 0x000fe60000000800 */
[--C-:B------:R-:W-:Y:S01]  /*bd90*/  FFMA.FTZ R178, R30, UR4, -R198.reuse ;  /* 0x000000041eb27c23 */ /* 0x100fe200080108c6 */
[C---:B--2---:R-:W-:Y:S06]  /*bda0*/  HMMA.16816.F32 R64, R20.reuse, R160, R64 ;  /* 0x000000a01440723c */ /* 0x044fec0000001840 */
[----:B------:R-:W2:Y:S01]  /*bdb0*/  MUFU.EX2 R177, R177 ;  /* 0x000000b100b17308 */ /* 0x000ea20000000800 */
[----:B------:R-:W-:Y:S01]  /*bdc0*/  FFMA.FTZ R179, R31, UR4, -R198 ;  /* 0x000000041fb37c23 */ /* 0x000fe200080108c6 */
[C---:B------:R-:W-:Y:S01]  /*bdd0*/  HMMA.16816.F32 R68, R20.reuse, R162, R68 ;  /* 0x000000a21444723c */ /* 0x040fe20000001844 */
[----:B------:R-:W-:Y:S05]  /*bde0*/  LDSM.16.MT88.4 R160, [R226+0x17000] ;  /* 0x01700000e2a0783b */ /* 0x000fea0000004200 */
[C---:B-1----:R-:W-:Y:S02]  /*bdf0*/  HMMA.16816.F32 R72, R20.reuse, R152, R72 ;  /* 0x000000981448723c */ /* 0x042fe40000001848 */
[----:B------:R-:W-:Y:S01]  /*be00*/  MUFU.EX2 R178, R178 ;  /* 0x000000b200b27308 */ /* 0x000fe20000000800 */
[----:B------:R-:W-:Y:S03]  /*be10*/  LDSM.16.MT88.4 R28, [R224+0x17000] ;  /* 0x01700000e01c783b */ /* 0x000fe60000004200 */
[C---:B------:R-:W-:Y:S06]  /*be20*/  HMMA.16816.F32 R76, R20.reuse, R154, R76 ;  /* 0x0000009a144c723c */ /* 0x040fec000000184c */
[----:B------:R-:W1:Y:S01]  /*be30*/  MUFU.EX2 R179, R179 ;  /* 0x000000b300b37308 */ /* 0x000e620000000800 */
[----:B------:R-:W2:Y:S01]  /*be40*/  LDSM.16.MT88.4 R152, [R228+0x17000] ;  /* 0x01700000e498783b */ /* 0x000ea20000004200 */
[C---:B---3--:R-:W-:Y:S06]  /*be50*/  HMMA.16816.F32 R80, R20.reuse, R168, R80 ;  /* 0x000000a81450723c */ /* 0x048fec0000001850 */
[C---:B------:R-:W-:Y:S01]  /*be60*/  HMMA.16816.F32 R84, R20.reuse, R170, R84 ;  /* 0x000000aa1454723c */ /* 0x040fe20000001854 */
[----:B------:R-:W-:Y:S05]  /*be70*/  LDSM.16.MT88.4 R168, [R224+0x11800] ;  /* 0x01180000e0a8783b */ /* 0x000fea0000004200 */
[C---:B------:R-:W-:Y:S06]  /*be80*/  HMMA.16816.F32 R88, R20.reuse, R180, R88 ;  /* 0x000000b41458723c */ /* 0x040fec0000001858 */
[C---:B------:R-:W-:Y:S05]  /*be90*/  HMMA.16816.F32 R92, R20.reuse, R182, R92 ;  /* 0x000000b6145c723c */ /* 0x040fea000000185c */
[----:B------:R-:W-:Y:S01]  /*bea0*/  FFMA.FTZ R180, R32, UR4, -R200 ;  /* 0x0000000420b47c23 */ /* 0x000fe200080108c8 */
[C---:B------:R-:W-:Y:S05]  /*beb0*/  HMMA.16816.F32 R96, R20.reuse, R184, R96 ;  /* 0x000000b81460723c */ /* 0x040fea0000001860 */
[----:B------:R-:W-:Y:S01]  /*bec0*/  FFMA.FTZ R182, R34, UR4, -R198 ;  /* 0x0000000422b67c23 */ /* 0x000fe200080108c6 */
[C---:B------:R-:W-:Y:S01]  /*bed0*/  HMMA.16816.F32 R100, R20.reuse, R186, R100 ;  /* 0x000000ba1464723c */ /* 0x040fe20000001864 */
[----:B------:R-:W-:Y:S04]  /*bee0*/  MUFU.EX2 R180, R180 ;  /* 0x000000b400b47308 */ /* 0x000fe80000000800 */
[----:B------:R-:W-:Y:S01]  /*bef0*/  FFMA.FTZ R200, R33, UR4, -R200 ;  /* 0x0000000421c87c23 */ /* 0x000fe200080108c8 */
[C---:B-----5:R-:W-:Y:S05]  /*bf00*/  HMMA.16816.F32 R104, R20.reuse, R172, R104 ;  /* 0x000000ac1468723c */ /* 0x060fea0000001868 */
[----:B------:R-:W3:Y:S01]  /*bf10*/  MUFU.EX2 R181, R200 ;  /* 0x000000c800b57308 */ /* 0x000ee20000000800 */
[----:B------:R-:W-:Y:S01]  /*bf20*/  FFMA.FTZ R198, R35, UR4, -R198 ;  /* 0x0000000423c67c23 */ /* 0x000fe200080108c6 */
[C---:B------:R-:W-:Y:S01]  /*bf30*/  HMMA.16816.F32 R108, R20.reuse, R174, R108 ;  /* 0x000000ae146c723c */ /* 0x040fe2000000186c */
[----:B------:R-:W-:Y:S07]  /*bf40*/  LDSM.16.MT88.4 R32, [R225+0x11800] ;  /* 0x01180000e120783b */ /* 0x000fee0000004200 */
[----:B------:R-:W-:Y:S01]  /*bf50*/  MUFU.EX2 R182, R182 ;  /* 0x000000b600b67308 */ /* 0x000fe20000000800 */
[C---:B----4-:R-:W-:Y:S01]  /*bf60*/  HMMA.16816.F32 R112, R20.reuse, R24, R112 ;  /* 0x000000181470723c */ /* 0x050fe20000001870 */
[----:B------:R-:W-:Y:S05]  /*bf70*/  LDSM.16.MT88.4 R172, [R228+0x13800] ;  /* 0x01380000e4ac783b */ /* 0x000fea0000004200 */
[C---:B------:R-:W-:Y:S03]  /*bf80*/  HMMA.16816.F32 R116, R20.reuse, R26, R116 ;  /* 0x0000001a1474723c */ /* 0x040fe60000001874 */
[----:B------:R-:W4:Y:S01]  /*bf90*/  MUFU.EX2 R183, R198 ;  /* 0x000000c600b77308 */ /* 0x000f220000000800 */
[----:B------:R-:W5:Y:S02]  /*bfa0*/  LDSM.16.MT88.4 R24, [R225+0x17000] ;  /* 0x01700000e118783b */ /* 0x000f640000004200 */
[C---:B------:R-:W-:Y:S06]  /*bfb0*/  HMMA.16816.F32 R120, R20.reuse, R156, R120 ;  /* 0x0000009c1478723c */ /* 0x040fec0000001878 */
[C---:B------:R-:W-:Y:S01]  /*bfc0*/  HMMA.16816.F32 R124, R20.reuse, R158, R124 ;  /* 0x0000009e147c723c */ /* 0x040fe2000000187c */
[----:B------:R-:W4:Y:S05]  /*bfd0*/  LDSM.16.MT88.4 R156, [R228+0x11800] ;  /* 0x01180000e49c783b */ /* 0x000f2a0000004200 */
[C---:B--2---:R-:W-:Y:S06]  /*bfe0*/  HMMA.16816.F32 R128, R20.reuse, R152, R128 ;  /* 0x000000981480723c */ /* 0x044fec0000001880 */
[C---:B------:R-:W-:Y:S01]  /*bff0*/  HMMA.16816.F32 R12, R20.reuse, R154, R12 ;  /* 0x0000009a140c723c */ /* 0x040fe2000000180c */
[----:B------:R-:W2:Y:S05]  /*c000*/  LDSM.16.MT88.4 R152, [R226+0x11800] ;  /* 0x01180000e298783b */ /* 0x000eaa0000004200 */
[C---:B------:R-:W-:Y:S06]  /*c010*/  HMMA.16816.F32 R132, R20.reuse, R160, R132 ;  /* 0x000000a01484723c */ /* 0x040fec0000001884 */
[C---:B------:R-:W-:Y:S06]  /*c020*/  HMMA.16816.F32 R16, R20.reuse, R162, R16 ;  /* 0x000000a21410723c */ /* 0x040fec0000001810 */
[C---:B-----5:R-:W-:Y:S06]  /*c030*/  HMMA.16816.F32 R136, R20.reuse, R24, R136 ;  /* 0x000000181488723c */ /* 0x060fec0000001888 */
[C---:B------:R-:W-:Y:S05]  /*c040*/  HMMA.16816.F32 R140, R20.reuse, R26, R140 ;  /* 0x0000001a148c723c */ /* 0x040fea000000188c */
[----:B------:R-:W-:Y:S01]  /*c050*/  F2FP.F16.F32.PACK_AB R24, R177, R176 ;  /* 0x000000b0b118723e */ /* 0x000fe200000000ff */
[C---:B------:R-:W-:Y:S05]  /*c060*/  HMMA.16816.F32 R144, R20.reuse, R28, R144 ;  /* 0x0000001c1490723c */ /* 0x040fea0000001890 */
[----:B-1----:R-:W-:Y:S01]  /*c070*/  F2FP.F16.F32.PACK_AB R25, R179, R178 ;  /* 0x000000b2b319723e */ /* 0x002fe200000000ff */
[----:B------:R-:W-:Y:S01]  /*c080*/  HMMA.16816.F32 R148, R20, R30, R148 ;  /* 0x0000001e1494723c */ /* 0x000fe20000001894 */
[----:B------:R-:W-:Y:S04]  /*c090*/  LDSM.16.MT88.4 R20, [R225+0x13800] ;  /* 0x01380000e114783b */ /* 0x000fe80000004200 */
[----:B---3--:R-:W-:Y:S01]  /*c0a0*/  F2FP.F16.F32.PACK_AB R26, R181, R180 ;  /* 0x000000b4b51a723e */ /* 0x008fe200000000ff */
[----:B------:R-:W-:Y:S01]  /*c0b0*/  FADD.FTZ R176, R176, R193 ;  /* 0x000000c1b0b07221 */ /* 0x000fe20000010000 */
[----:B----4-:R-:W-:Y:S01]  /*c0c0*/  F2FP.F16.F32.PACK_AB R27, R183, R182 ;  /* 0x000000b6b71b723e */ /* 0x010fe200000000ff */
[----:B------:R-:W-:Y:S01]  /*c0d0*/  FADD.FTZ R178, R178, R195 ;  /* 0x000000c3b2b27221 */ /* 0x000fe20000010000 */
[----:B------:R-:W-:Y:S02]  /*c0e0*/  LDSM.16.MT88.4 R28, [R224+0x13800] ;  /* 0x01380000e01c783b */ /* 0x000fe40000004200 */
[----:B------:R-:W-:Y:S01]  /*c0f0*/  FADD.FTZ R177, R177, R176 ;  /* 0x000000b0b1b17221 */ /* 0x000fe20000010000 */
[----:B------:R-:W-:Y:S02]  /*c100*/  FADD.FTZ R179, R179, R178 ;  /* 0x000000b2b3b37221 */ /* 0x000fe40000010000 */
[C---:B------:R-:W-:Y:S03]  /*c110*/  HMMA.16816.F32 R160, R24.reuse, R156, R8 ;  /* 0x0000009c18a0723c */ /* 0x040fe60000001808 */
[----:B------:R-:W1:Y:S02]  /*c120*/  LDSM.16.MT88.4 R8, [R226+0x13800] ;  /* 0x01380000e208783b */ /* 0x000e640000004200 */
[----:B------:R-:W-:Y:S01]  /*c130*/  FADD.FTZ R180, R180, R177 ;  /* 0x000000b1b4b47221 */ /* 0x000fe20000010000 */
[C---:B------:R-:W-:Y:S05]  /*c140*/  HMMA.16816.F32 R36, R24.reuse, R158, R36 ;  /* 0x0000009e1824723c */ /* 0x040fea0000001824 */
[----:B------:R-:W-:Y:S01]  /*c150*/  LDSM.16.MT88.4 R156, [R225+0x15800] ;  /* 0x01580000e19c783b */ /* 0x000fe20000004200 */
[C---:B--2---:R-:W-:Y:S05]  /*c160*/  HMMA.16816.F32 R40, R24.reuse, R152, R40 ;  /* 0x000000981828723c */ /* 0x044fea0000001828 */
[----:B------:R-:W-:Y:S01]  /*c170*/  FADD.FTZ R182, R182, R179 ;  /* 0x000000b3b6b67221 */ /* 0x000fe20000010000 */
[C---:B------:R-:W-:Y:S01]  /*c180*/  HMMA.16816.F32 R44, R24.reuse, R154, R44 ;  /* 0x0000009a182c723c */ /* 0x040fe2000000182c */
[----:B------:R-:W-:Y:S04]  /*c190*/  LDSM.16.MT88.4 R152, [R226+0x15800] ;  /* 0x01580000e298783b */ /* 0x000fe80000004200 */
[----:B------:R-:W-:Y:S01]  /*c1a0*/  FADD.FTZ R249, R181, R180 ;  /* 0x000000b4b5f97221 */ /* 0x000fe20000010000 */
[C---:B------:R-:W-:Y:S05]  /*c1b0*/  HMMA.16816.F32 R48, R24.reuse, R32, R48 ;  /* 0x000000201830723c */ /* 0x040fea0000001830 */
[----:B------:R-:W-:Y:S01]  /*c1c0*/  FADD.FTZ R247, R183, R182 ;  /* 0x000000b6b7f77221 */ /* 0x000fe20000010000 */
[C---:B------:R-:W-:Y:S01]  /*c1d0*/  HMMA.16816.F32 R52, R24.reuse, R34, R52 ;  /* 0x000000221834723c */ /* 0x040fe20000001834 */
[----:B------:R-:W2:Y:S05]  /*c1e0*/  LDSM.16.MT88.4 R32, [R228+0x15800] ;  /* 0x01580000e420783b */ /* 0x000eaa0000004200 */
[C---:B------:R-:W-:Y:S06]  /*c1f0*/  HMMA.16816.F32 R56, R24.reuse, R168, R56 ;  /* 0x000000a81838723c */ /* 0x040fec0000001838 */
[C---:B------:R-:W-:Y:S01]  /*c200*/  HMMA.16816.F32 R60, R24.reuse, R170, R60 ;  /* 0x000000aa183c723c */ /* 0x040fe2000000183c */
[----:B------:R-:W-:Y:S05]  /*c210*/  LDSM.16.MT88.4 R168, [R224+0x17800] ;  /* 0x01780000e0a8783b */ /* 0x000fea0000004200 */
[C---:B------:R-:W-:Y:S06]  /*c220*/  HMMA.16816.F32 R64, R24.reuse, R172, R64 ;  /* 0x000000ac1840723c */ /* 0x040fec0000001840 */
[C---:B------:R-:W-:Y:S06]  /*c230*/  HMMA.16816.F32 R68, R24.reuse, R174, R68 ;  /* 0x000000ae1844723c */ /* 0x040fec0000001844 */
[C---:B-1----:R-:W-:Y:S06]  /*c240*/  HMMA.16816.F32 R72, R24.reuse, R8, R72 ;  /* 0x000000081848723c */ /* 0x042fec0000001848 */
[C---:B------:R-:W-:Y:S01]  /*c250*/  HMMA.16816.F32 R76, R24.reuse, R10, R76 ;  /* 0x0000000a184c723c */ /* 0x040fe2000000184c */
[----:B------:R-:W1:Y:S05]  /*c260*/  LDSM.16.MT88.4 R8, [R224+0x15800] ;  /* 0x01580000e008783b */ /* 0x000e6a0000004200 */
[C---:B------:R-:W-:Y:S06]  /*c270*/  HMMA.16816.F32 R80, R24.reuse, R20, R80 ;  /* 0x000000141850723c */ /* 0x040fec0000001850 */
[C---:B------:R-:W-:Y:S01]  /*c280*/  HMMA.16816.F32 R84, R24.reuse, R22, R84 ;  /* 0x000000161854723c */ /* 0x040fe20000001854 */
[----:B------:R-:W3:Y:S05]  /*c290*/  LDSM.16.MT88.4 R20, [R228+0x17800] ;  /* 0x01780000e414783b */ /* 0x000eea0000004200 */
        /* <DEDUP_REMOVED lines=8> */
[C---:B------:R-:W-:Y:S06]  /*c320*/  HMMA.16816.F32 R112, R24.reuse, R156, R112 ;  /* 0x0000009c1870723c */ /* 0x040fec0000001870 */
[C---:B------:R-:W-:Y:S06]  /*c330*/  HMMA.16816.F32 R116, R24.reuse, R158, R116 ;  /* 0x0000009e1874723c */ /* 0x040fec0000001874 */
[C---:B-1----:R-:W-:Y:S06]  /*c340*/  HMMA.16816.F32 R120, R24.reuse, R8, R120 ;  /* 0x000000081878723c */ /* 0x042fec0000001878 */
[C---:B------:R-:W-:Y:S06]  /*c350*/  HMMA.16816.F32 R124, R24.reuse, R10, R124 ;  /* 0x0000000a187c723c */ /* 0x040fec000000187c */
[C---:B---3--:R-:W-:Y:S06]  /*c360*/  HMMA.16816.F32 R128, R24.reuse, R20, R128 ;  /* 0x000000141880723c */ /* 0x048fec0000001880 */
[C---:B------:R-:W-:Y:S06]  /*c370*/  HMMA.16816.F32 R156, R24.reuse, R22, R12 ;  /* 0x00000016189c723c */ /* 0x040fec000000180c */
[C---:B----4-:R-:W-:Y:S06]  /*c380*/  HMMA.16816.F32 R132, R24.reuse, R28, R132 ;  /* 0x0000001c1884723c */ /* 0x050fec0000001884 */
[C---:B------:R-:W-:Y:S06]  /*c390*/  HMMA.16816.F32 R152, R24.reuse, R30, R16 ;  /* 0x0000001e1898723c */ /* 0x040fec0000001810 */
[C---:B--2---:R-:W-:Y:S06]  /*c3a0*/  HMMA.16816.F32 R136, R24.reuse, R32, R136 ;  /* 0x000000201888723c */ /* 0x044fec0000001888 */
[C---:B------:R-:W-:Y:S06]  /*c3b0*/  HMMA.16816.F32 R140, R24.reuse, R34, R140 ;  /* 0x00000022188c723c */ /* 0x040fec000000188c */
[C---:B------:R-:W-:Y:S06]  /*c3c0*/  HMMA.16816.F32 R144, R24.reuse, R168, R144 ;  /* 0x000000a81890723c */ /* 0x040fec0000001890 */
[----:B------:R-:W-:Y:S01]  /*c3d0*/  HMMA.16816.F32 R148, R24, R170, R148 ;  /* 0x000000aa1894723c */ /* 0x000fe20000001894 */
[----:B------:R-:W-:Y:S11]  /*c3e0*/  @!UPT UIADD3 URZ, URZ, URZ, URZ ;  /* 0x0000003f3f3ff290 */ /* 0x000ff6000fffe03f */
[----:B------:R-:W-:Y:S01]  /*c3f0*/  @!UPT UIADD3 URZ, URZ, URZ, URZ ;  /* 0x0000003f3f3ff290 */ /* 0x000fe2000fffe03f */
[----:B------:R-:W-:Y:S11]  /*c400*/  @P1 BRA `(.L_x_758) ;  /* 0xffffffbc00041947 */ /* 0x000ff6000383ffff */
.L_x_754:
[----:B------:R-:W1:Y:S01]  /*c410*/  SHFL.BFLY PT, R2, R249, 0x2, 0x1f ;  /* 0x0c401f00f9027f89 */ /* 0x000e6200000e0000 */
[----:B------:R-:W-:Y:S01]  /*c420*/  MOV R4, 0x3f800000 ;  /* 0x3f80000000047802 */ /* 0x000fe20000000f00 */
[----:B------:R-:W2:Y:S01]  /*c430*/  S2UR UR4, SR_CgaCtaId ;  /* 0x00000000000479c3 */ /* 0x000ea20000008800 */
[----:B------:R-:W-:Y:S01]  /*c440*/  MOV R5, 0x3f800000 ;  /* 0x3f80000000057802 */ /* 0x000fe20000000f00 */
[----:B------:R-:W3:Y:S01]  /*c450*/  SHFL.BFLY PT, R0, R247, 0x2, 0x1f ;  /* 0x0c401f00f7007f89 */ /* 0x000ee200000e0000 */
[----:B------:R-:W-:Y:S01]  /*c460*/  UMOV UR6, 0x400 ;  /* 0x0000040000067882 */ /* 0x000fe20000000000 */
[----:B------:R-:W-:Y:S01]  /*c470*/  UISETP.NE.AND UP0, UPT, UR14, -0x1, UPT ;  /* 0xffffffff0e00788c */ /* 0x000fe2000bf05270 */
[----:B-1----:R-:W-:Y:S01]  /*c480*/  FADD.FTZ R9, R2, R249 ;  /* 0x000000f902097221 */ /* 0x002fe20000010000 */
[----:B--2---:R-:W-:Y:S01]  /*c490*/  ULEA UR4, UR4, UR6, 0x18 ;  /* 0x0000000604047291 */ /* 0x004fe2000f8ec03f */
[----:B---3--:R-:W-:-:S03]  /*c4a0*/  FADD.FTZ R7, R0, R247 ;  /* 0x000000f700077221 */ /* 0x008fc60000010000 */
[----:B------:R-:W1:Y:S05]  /*c4b0*/  SHFL.BFLY PT, R2, R9, 0x1, 0x1f ;  /* 0x0c201f0009027f89 */ /* 0x000e6a00000e0000 */
[----:B------:R-:W-:Y:S02]  /*c4c0*/  @UP0 ULDC.64 UR6, c[0x0][0x298] ;  /* 0x0000a60000060ab9 */ /* 0x000fe40000000a00 */
[----:B------:R-:W-:Y:S01]  /*c4d0*/  @UP0 UIMAD.WIDE.U32 UR10, UR14, UR6, URZ ;  /* 0x000000060e0a02a5 */ /* 0x000fe2000f8e003f */
[----:B------:R-:W2:Y:S03]  /*c4e0*/  SHFL.BFLY PT, R0, R7, 0x1, 0x1f ;  /* 0x0c201f0007007f89 */ /* 0x000ea600000e0000 */
[----:B------:R-:W-:Y:S01]  /*c4f0*/  @UP0 UIMAD UR8, UR14, UR7, UR11 ;  /* 0x000000070e0802a4 */ /* 0x000fe2000f8e020b */
[----:B-1----:R-:W-:Y:S01]  /*c500*/  FADD.FTZ R2, R9, R2 ;  /* 0x0000000209027221 */ /* 0x002fe20000010000 */
[----:B--2---:R-:W-:-:S04]  /*c510*/  FADD.FTZ R0, R7, R0 ;  /* 0x0000000007007221 */ /* 0x004fc80000010000 */
[----:B------:R-:W-:Y:S02]  /*c520*/  FSETP.NE.FTZ.AND P4, PT, R2, RZ, PT ;  /* 0x000000ff0200720b */ /* 0x000fe40003f95000 */
[----:B------:R-:W-:-:S11]  /*c530*/  FSETP.NE.FTZ.AND P3, PT, R0, RZ, PT ;  /* 0x000000ff0000720b */ /* 0x000fd60003f75000 */
[----:B------:R-:W1:Y:S08]  /*c540*/  @P4 MUFU.RCP R4, R2 ;  /* 0x0000000200044308 */ /* 0x000e700000001000 */
[----:B------:R-:W2:Y:S08]  /*c550*/  @P3 MUFU.RCP R5, R0 ;  /* 0x0000000000053308 */ /* 0x000eb00000001000 */
[----:B------:R-:W-:Y:S01]  /*c560*/  @P4 MUFU.LG2 R2, R2 ;  /* 0x0000000200024308 */ /* 0x000fe20000000c00 */
[C---:B-1----:R-:W-:Y:S01]  /*c570*/  FMUL.FTZ R160, R4.reuse, R160 ;  /* 0x000000a004a07220 */ /* 0x042fe20000410000 */
[C---:B------:R-:W-:Y:S01]  /*c580*/  FMUL.FTZ R161, R4.reuse, R161 ;  /* 0x000000a104a17220 */ /* 0x040fe20000410000 */
        /* <DEDUP_REMOVED lines=61> */
[----:B------:R-:W-:Y:S01]  /*c960*/  FMUL.FTZ R149, R4, R149 ;  /* 0x0000009504957220 */ /* 0x000fe20000410000 */
[C---:B--2---:R-:W-:Y:S01]  /*c970*/  FMUL.FTZ R163, R5.reuse, R163 ;  /* 0x000000a305a37220 */ /* 0x044fe20000410000 */
[----:B------:R-:W1:Y:S01]  /*c980*/  S2R R4, SR_TID.X ;  /* 0x0000000000047919 */ /* 0x000e620000002100 */
        /* <DEDUP_REMOVED lines=31> */
[----:B-1----:R-:W-:Y:S01]  /*cb80*/  SHF.R.S32.HI R7, RZ, 0x1f, R4 ;  /* 0x0000001fff077819 */ /* 0x002fe20000011404 */
[C---:B------:R-:W-:Y:S01]  /*cb90*/  FMUL.FTZ R99, R5.reuse, R99 ;  /* 0x0000006305637220 */ /* 0x040fe20000410000 */
[C---:B------:R-:W-:Y:S01]  /*cba0*/  FMUL.FTZ R98, R5.reuse, R98 ;  /* 0x0000006205627220 */ /* 0x040fe20000410000 */
[----:B------:R-:W-:Y:S01]  /*cbb0*/  FMUL.FTZ R103, R5, R103 ;  /* 0x0000006705677220 */ /* 0x000fe20000410000 */
[----:B------:R-:W-:Y:S01]  /*cbc0*/  LEA.HI R6, R7, R4, RZ, 0x2 ;  /* 0x0000000407067211 */ /* 0x000fe200078f10ff */
[C---:B------:R-:W-:Y:S01]  /*cbd0*/  FMUL.FTZ R102, R5.reuse, R102 ;  /* 0x0000006605667220 */ /* 0x040fe20000410000 */
[C---:B------:R-:W-:Y:S01]  /*cbe0*/  FMUL.FTZ R107, R5.reuse, R107 ;  /* 0x0000006b056b7220 */ /* 0x040fe20000410000 */
[C---:B------:R-:W-:Y:S01]  /*cbf0*/  FMUL.FTZ R106, R5.reuse, R106 ;  /* 0x0000006a056a7220 */ /* 0x040fe20000410000 */
[--C-:B------:R-:W-:Y:S01]  /*cc00*/  SHF.R.S32.HI R9, RZ, 0x2, R6.reuse ;  /* 0x00000002ff097819 */ /* 0x100fe20000011406 */
[C---:B------:R-:W-:Y:S01]  /*cc10*/  FMUL.FTZ R111, R5.reuse, R111 ;  /* 0x0000006f056f7220 */ /* 0x040fe20000410000 */
[----:B------:R-:W-:Y:S01]  /*cc20*/  SHF.R.S32.HI R8, RZ, 0x1f, R6 ;  /* 0x0000001fff087819 */ /* 0x000fe20000011406 */
[C---:B------:R-:W-:Y:S01]  /*cc30*/  FMUL.FTZ R110, R5.reuse, R110 ;  /* 0x0000006e056e7220 */ /* 0x040fe20000410000 */
[C---:B------:R-:W-:Y:S01]  /*cc40*/  FMUL.FTZ R115, R5.reuse, R115 ;  /* 0x0000007305737220 */ /* 0x040fe20000410000 */
[C---:B------:R-:W-:Y:S01]  /*cc50*/  FMUL.FTZ R114, R5.reuse, R114 ;  /* 0x0000007205727220 */ /* 0x040fe20000410000 */
[----:B------:R-:W-:Y:S01]  /*cc60*/  LEA.HI R8, R8, R9, RZ, 0x3 ;  /* 0x0000000908087211 */ /* 0x000fe200078f18ff */
[C---:B------:R-:W-:Y:S01]  /*cc70*/  FMUL.FTZ R119, R5.reuse, R119 ;  /* 0x0000007705777220 */ /* 0x040fe20000410000 */
[C---:B------:R-:W-:Y:S01]  /*cc80*/  FMUL.FTZ R118, R5.reuse, R118 ;  /* 0x0000007605767220 */ /* 0x040fe20000410000 */
[C---:B------:R-:W-:Y:S01]  /*cc90*/  FMUL.FTZ R123, R5.reuse, R123 ;  /* 0x0000007b057b7220 */ /* 0x040fe20000410000 */
[----:B------:R-:W-:Y:S01]  /*cca0*/  LOP3.LUT R8, R8, 0xfffffff8, RZ, 0xc0, !PT ;  /* 0xfffffff808087812 */ /* 0x000fe200078ec0ff */
[C---:B------:R-:W-:Y:S01]  /*ccb0*/  FMUL.FTZ R122, R5.reuse, R122 ;  /* 0x0000007a057a7220 */ /* 0x040fe20000410000 */
[C---:B------:R-:W-:Y:S01]  /*ccc0*/  FMUL.FTZ R127, R5.reuse, R127 ;  /* 0x0000007f057f7220 */ /* 0x040fe20000410000 */
[----:B------:R-:W-:Y:S01]  /*ccd0*/  FMUL.FTZ R126, R5, R126 ;  /* 0x0000007e057e7220 */ /* 0x000fe20000410000 */
[----:B------:R-:W-:Y:S01]  /*cce0*/  IADD3 R8, R9, -R8, RZ ;  /* 0x8000000809087210 */ /* 0x000fe20007ffe0ff */
        /* <DEDUP_REMOVED lines=16> */
[----:B------:R-:W-:Y:S01]  /*cdf0*/  LEA.HI R5, R7, R4, RZ, 0x5 ;  /* 0x0000000407057211 */ /* 0x000fe200078f28ff */
[----:B------:R-:W1:Y:S01]  /*ce00*/  @P3 MUFU.LG2 R0, R0 ;  /* 0x0000000000003308 */ /* 0x000e620000000c00 */
[----:B------:R-:W-:-:S02]  /*ce10*/  LOP3.LUT R9, R6, 0x3ffffffc, RZ, 0xc0, !PT ;  /* 0x3ffffffc06097812 */ /* 0x000fc400078ec0ff */
[----:B------:R-:W-:Y:S02]  /*ce20*/  SHF.L.U32 R10, R8, 0x6, RZ ;  /* 0x00000006080a7819 */ /* 0x000fe400000006ff */
[----:B------:R-:W-:Y:S02]  /*ce30*/  SHF.R.S32.HI R6, RZ, 0x5, R5 ;  /* 0x00000005ff067819 */ /* 0x000fe40000011405 */
[----:B------:R-:W-:Y:S02]  /*ce40*/  IADD3 R9, -R9, R4, RZ ;  /* 0x0000000409097210 */ /* 0x000fe40007ffe1ff */
[----:B------:R-:W-:Y:S02]  /*ce50*/  LOP3.LUT R10, R10, 0x1c0, RZ, 0xc0, !PT ;  /* 0x000001c00a0a7812 */ /* 0x000fe400078ec0ff */
[----:B------:R-:W-:Y:S02]  /*ce60*/  LOP3.LUT R11, R8, 0x1, RZ, 0xc0, !PT ;  /* 0x00000001080b7812 */ /* 0x000fe400078ec0ff */
[----:B------:R-:W-:-:S02]  /*ce70*/  LEA R9, R6, R9, 0x9 ;  /* 0x0000000906097211 */ /* 0x000fc400078e48ff */
[----:B------:R-:W-:Y:S02]  /*ce80*/  LEA.HI R10, R10, R10, RZ, 0x1d ;  /* 0x0000000a0a0a7211 */ /* 0x000fe400078fe8ff */
[----:B------:R-:W-:Y:S01]  /*ce90*/  ISETP.NE.U32.AND P0, PT, R11, 0x1, PT ;  /* 0x000000010b00780c */ /* 0x000fe20003f05070 */
[----:B-1----:R-:W-:Y:S01]  /*cea0*/  @P3 FMUL.FTZ R0, R0, 0.69314718246459960938 ;  /* 0x3f31721800003820 */ /* 0x002fe20000410000 */
[----:B------:R-:W-:Y:S02]  /*ceb0*/  LEA R9, R9, R10, 0x1 ;  /* 0x0000000a09097211 */ /* 0x000fe400078e08ff */
[----:B------:R-:W-:Y:S02]  /*cec0*/  R2P PR, R8, 0x6 ;  /* 0x0000000608007804 */ /* 0x000fe40000000000 */
[----:B------:R-:W-:Y:S01]  /*ced0*/  LEA R9, R9, UR4, 0x1 ;  /* 0x0000000409097c11 */ /* 0x000fe2000f8e08ff */
[----:B------:R-:W-:Y:S01]  /*cee0*/  ULDC.U8 UR4, c[0x0][0x3d8] ;  /* 0x0000f60000047ab9 */ /* 0x000fe20000000000 */
[----:B------:R-:W-:-:S02]  /*cef0*/  MOV R8, 0x20 ;  /* 0x0000002000087802 */ /* 0x000fc40000000f00 */
[----:B------:R-:W-:Y:S02]  /*cf00*/  MOV R10, 0x40 ;  /* 0x00000040000a7802 */ /* 0x000fe40000000f00 */
[C---:B------:R-:W-:Y:S02]  /*cf10*/  IADD3 R11, R9.reuse, -0x10, RZ ;  /* 0xfffffff0090b7810 */ /* 0x040fe40007ffe0ff */
[----:B------:R-:W-:Y:S02]  /*cf20*/  SEL R8, R8, 0xffffffe0, !P1 ;  /* 0xffffffe008087807 */ /* 0x000fe40004800000 */
[----:B------:R-:W-:Y:S02]  /*cf30*/  @P0 IADD3 R11, R9, 0x10, RZ ;  /* 0x00000010090b0810 */ /* 0x000fe40007ffe0ff */
[----:B------:R-:W-:Y:S02]  /*cf40*/  F2FP.F16.F32.PACK_AB R160, R161, R160 ;  /* 0x000000a0a1a0723e */ /* 0x000fe400000000ff */
[----:B------:R-:W-:-:S02]  /*cf50*/  F2FP.F16.F32.PACK_AB R162, R163, R162 ;  /* 0x000000a2a3a2723e */ /* 0x000fc400000000ff */
[----:B------:R-:W-:Y:S01]  /*cf60*/  SEL R10, R10, 0xffffffc0, !P2 ;  /* 0xffffffc00a0a7807 */ /* 0x000fe20005000000 */
[----:B------:R-:W-:Y:S01]  /*cf70*/  STS [R9], R160 ;  /* 0x000000a009007388 */ /* 0x000fe20000000800 */
[----:B------:R-:W-:Y:S02]  /*cf80*/  F2FP.F16.F32.PACK_AB R36, R37, R36 ;  /* 0x000000242524723e */ /* 0x000fe400000000ff */
[----:B------:R-:W-:Y:S01]  /*cf90*/  F2FP.F16.F32.PACK_AB R38, R39, R38 ;  /* 0x000000262726723e */ /* 0x000fe200000000ff */
[----:B------:R-:W-:Y:S01]  /*cfa0*/  STS [R9+0x400], R162 ;  /* 0x000400a209007388 */ /* 0x000fe20000000800 */
[----:B------:R-:W-:Y:S02]  /*cfb0*/  F2FP.F16.F32.PACK_AB R40, R41, R40 ;  /* 0x000000282928723e */ /* 0x000fe400000000ff */
[----:B------:R-:W-:Y:S01]  /*cfc0*/  F2FP.F16.F32.PACK_AB R42, R43, R42 ;  /* 0x0000002a2b2a723e */ /* 0x000fe200000000ff */
[----:B------:R-:W-:Y:S01]  /*cfd0*/  STS [R11], R36 ;  /* 0x000000240b007388 */ /* 0x000fe20000000800 */
[----:B------:R-:W-:-:S02]  /*cfe0*/  IADD3 R13, R9, R8, RZ ;  /* 0x00000008090d7210 */ /* 0x000fc40007ffe0ff */
[----:B------:R-:W-:Y:S01]  /*cff0*/  F2FP.F16.F32.PACK_AB R44, R45, R44 ;  /* 0x0000002c2d2c723e */ /* 0x000fe200000000ff */
[----:B------:R-:W-:Y:S01]  /*d000*/  STS [R11+0x400], R38 ;  /* 0x000400260b007388 */ /* 0x000fe20000000800 */
[----:B------:R-:W-:Y:S02]  /*d010*/  F2FP.F16.F32.PACK_AB R46, R47, R46 ;  /* 0x0000002e2f2e723e */ /* 0x000fe400000000ff */
[----:B------:R-:W-:Y:S01]  /*d020*/  IADD3 R15, R8, R11, RZ ;  /* 0x0000000b080f7210 */ /* 0x000fe20007ffe0ff */
[----:B------:R-:W-:Y:S01]  /*d030*/  STS [R13], R40 ;  /* 0x000000280d007388 */ /* 0x000fe20000000800 */
[----:B------:R-:W-:Y:S02]  /*d040*/  F2FP.F16.F32.PACK_AB R48, R49, R48 ;  /* 0x000000303130723e */ /* 0x000fe400000000ff */
[----:B------:R-:W-:Y:S01]  /*d050*/  F2FP.F16.F32.PACK_AB R50, R51, R50 ;  /* 0x000000323332723e */ /* 0x000fe200000000ff */
[----:B------:R-:W-:Y:S01]  /*d060*/  STS [R13+0x400], R42 ;  /* 0x0004002a0d007388 */ /* 0x000fe20000000800 */
[----:B------:R-:W-:-:S02]  /*d070*/  IADD3 R17, R9, R10, RZ ;  /* 0x0000000a09117210 */ /* 0x000fc40007ffe0ff */
[----:B------:R-:W-:Y:S01]  /*d080*/  F2FP.F16.F32.PACK_AB R52, R53, R52 ;  /* 0x000000343534723e */ /* 0x000fe200000000ff */
[----:B------:R-:W-:Y:S01]  /*d090*/  STS [R15], R44 ;  /* 0x0000002c0f007388 */ /* 0x000fe20000000800 */
[----:B------:R-:W-:Y:S02]  /*d0a0*/  F2FP.F16.F32.PACK_AB R54, R55, R54 ;  /* 0x000000363736723e */ /* 0x000fe400000000ff */
[----:B------:R-:W-:Y:S01]  /*d0b0*/  IADD3 R19, R10, R11, RZ ;  /* 0x0000000b0a137210 */ /* 0x000fe20007ffe0ff */
        /* <DEDUP_REMOVED lines=10> */
[----:B------:R-:W-:Y:S01]  /*d160*/  F2FP.F16.F32.PACK_AB R64, R65, R64 ;  /* 0x000000404140723e */ /* 0x000fe200000000ff */
[----:B------:R-:W1:Y:S01]  /*d170*/  @P3 LDC R10, c[0x0][0x2e8] ;  /* 0x0000ba00ff0a3b82 */ /* 0x000e620000000800 */
[----:B------:R-:W-:Y:S01]  /*d180*/  F2FP.F16.F32.PACK_AB R66, R67, R66 ;  /* 0x000000424342723e */ /* 0x000fe200000000ff */
[----:B------:R-:W-:Y:S01]  /*d190*/  STS [R19+0x400], R54 ;  /* 0x0004003613007388 */ /* 0x000fe20000000800 */
[----:B------:R-:W-:-:S02]  /*d1a0*/  F2FP.F16.F32.PACK_AB R68, R69, R68 ;  /* 0x000000444544723e */ /* 0x000fc400000000ff */
[----:B------:R-:W-:Y:S01]  /*d1b0*/  F2FP.F16.F32.PACK_AB R70, R71, R70 ;  /* 0x000000464746723e */ /* 0x000fe200000000ff */
[----:B------:R-:W-:Y:S01]  /*d1c0*/  STS [R21], R56 ;  /* 0x0000003815007388 */ /* 0x000fe20000000800 */
[----:B------:R-:W-:Y:S02]  /*d1d0*/  F2FP.F16.F32.PACK_AB R72, R73, R72 ;  /* 0x000000484948723e */ /* 0x000fe400000000ff */
[----:B------:R-:W-:Y:S01]  /*d1e0*/  F2FP.F16.F32.PACK_AB R74, R75, R74 ;  /* 0x0000004a4b4a723e */ /* 0x000fe200000000ff */
[----:B------:R-:W-:Y:S01]  /*d1f0*/  STS [R21+0x400], R58 ;  /* 0x0004003a15007388 */ /* 0x000fe20000000800 */
[----:B------:R-:W-:Y:S02]  /*d200*/  F2FP.F16.F32.PACK_AB R76, R77, R76 ;  /* 0x0000004c4d4c723e */ /* 0x000fe400000000ff */
[----:B------:R-:W-:Y:S01]  /*d210*/  F2FP.F16.F32.PACK_AB R78, R79, R78 ;  /* 0x0000004e4f4e723e */ /* 0x000fe200000000ff */
[----:B------:R-:W-:Y:S01]  /*d220*/  STS [R23], R60 ;  /* 0x0000003c17007388 */ /* 0x000fe20000000800 */
[----:B------:R-:W-:-:S02]  /*d230*/  F2FP.F16.F32.PACK_AB R80, R81, R80 ;  /* 0x000000505150723e */ /* 0x000fc400000000ff */
[----:B------:R-:W-:Y:S01]  /*d240*/  F2FP.F16.F32.PACK_AB R82, R83, R82 ;  /* 0x000000525352723e */ /* 0x000fe200000000ff */
[----:B------:R-:W-:Y:S01]  /*d250*/  STS [R23+0x400], R62 ;  /* 0x0004003e17007388 */ /* 0x000fe20000000800 */
[----:B------:R-:W-:Y:S02]  /*d260*/  F2FP.F16.F32.PACK_AB R84, R85, R84 ;  /* 0x000000545554723e */ /* 0x000fe400000000ff */
[----:B------:R-:W-:Y:S01]  /*d270*/  F2FP.F16.F32.PACK_AB R86, R87, R86 ;  /* 0x000000565756723e */ /* 0x000fe200000000ff */
[----:B------:R-:W-:Y:S01]  /*d280*/  STS [R9+0x2000], R64 ;  /* 0x0020004009007388 */ /* 0x000fe20000000800 */
[----:B------:R-:W-:Y:S02]  /*d290*/  F2FP.F16.F32.PACK_AB R88, R89, R88 ;  /* 0x000000585958723e */ /* 0x000fe400000000ff */
[----:B------:R-:W-:Y:S01]  /*d2a0*/  F2FP.F16.F32.PACK_AB R90, R91, R90 ;  /* 0x0000005a5b5a723e */ /* 0x000fe200000000ff */
[----:B------:R-:W-:Y:S01]  /*d2b0*/  STS [R9+0x2400], R66 ;  /* 0x0024004209007388 */ /* 0x000fe20000000800 */
        /* <DEDUP_REMOVED lines=51> */
[----:B------:R-:W-:Y:S02]  /*d5f0*/  PLOP3.LUT P0, PT, PT, PT, UP0, 0x80, 0x0 ;  /* 0x000000000000781c */ /* 0x000fe40003f0f008 */
[----:B------:R-:W-:Y:S01]  /*d600*/  ISETP.NE.AND P1, PT, RZ, UR4, PT ;  /* 0x00000004ff007c0c */ /* 0x000fe2000bf25270 */
[----:B------:R-:W-:Y:S01]  /*d610*/  STS [R11+0x4400], R102 ;  /* 0x004400660b007388 */ /* 0x000fe20000000800 */
[----:B------:R-:W-:-:S03]  /*d620*/  MOV R8, 0x7f800000 ;  /* 0x7f80000000087802 */ /* 0x000fc60000000f00 */
[----:B------:R-:W-:Y:S04]  /*d630*/  STS [R13+0x4000], R104 ;  /* 0x004000680d007388 */ /* 0x000fe80000000800 */
        /* <DEDUP_REMOVED lines=12> */
[----:B------:R2:W-:Y:S04]  /*d700*/  STS [R9+0x6400], R130 ;  /* 0x0064008209007388 */ /* 0x0005e80000000800 */
[----:B------:R-:W-:Y:S04]  /*d710*/  STS [R11+0x6000], R156 ;  /* 0x0060009c0b007388 */ /* 0x000fe80000000800 */
[----:B------:R3:W-:Y:S04]  /*d720*/  STS [R11+0x6400], R158 ;  /* 0x0064009e0b007388 */ /* 0x0007e80000000800 */
[----:B------:R-:W-:Y:S04]  /*d730*/  STS [R13+0x6000], R132 ;  /* 0x006000840d007388 */ /* 0x000fe80000000800 */
[----:B------:R4:W-:Y:S04]  /*d740*/  STS [R13+0x6400], R134 ;  /* 0x006400860d007388 */ /* 0x0009e80000000800 */
[----:B------:R1:W-:Y:S04]  /*d750*/  STS [R15+0x6000], R152 ;  /* 0x006000980f007388 */ /* 0x0003e80000000800 */
[----:B------:R1:W-:Y:S01]  /*d760*/  STS [R15+0x6400], R154 ;  /* 0x0064009a0f007388 */ /* 0x0003e20000000800 */
[----:B--2---:R-:W-:-:S03]  /*d770*/  MOV R9, 0x7f800000 ;  /* 0x7f80000000097802 */ /* 0x004fc60000000f00 */
[----:B------:R2:W-:Y:S04]  /*d780*/  STS [R17+0x6000], R136 ;  /* 0x0060008811007388 */ /* 0x0005e80000000800 */
[----:B------:R2:W-:Y:S01]  /*d790*/  STS [R17+0x6400], R138 ;  /* 0x0064008a11007388 */ /* 0x0005e20000000800 */
[----:B---3--:R-:W3:Y:S03]  /*d7a0*/  @P4 LDC R11, c[0x0][0x2e8] ;  /* 0x0000ba00ff0b4b82 */ /* 0x008ee60000000800 */
[----:B------:R2:W-:Y:S04]  /*d7b0*/  STS [R19+0x6000], R140 ;  /* 0x0060008c13007388 */ /* 0x0005e80000000800 */
[----:B------:R2:W-:Y:S01]  /*d7c0*/  STS [R19+0x6400], R142 ;  /* 0x0064008e13007388 */ /* 0x0005e20000000800 */
[----:B----4-:R-:W-:-:S03]  /*d7d0*/  @P4 FMUL.FTZ R13, R2, 0.69314718246459960938 ;  /* 0x3f317218020d4820 */ /* 0x010fc60000410000 */
[----:B------:R2:W-:Y:S04]  /*d7e0*/  STS [R21+0x6000], R144 ;  /* 0x0060009015007388 */ /* 0x0005e80000000800 */
[----:B------:R2:W-:Y:S04]  /*d7f0*/  STS [R21+0x6400], R146 ;  /* 0x0064009215007388 */ /* 0x0005e80000000800 */
[----:B------:R2:W-:Y:S04]  /*d800*/  STS [R23+0x6000], R148 ;  /* 0x0060009417007388 */ /* 0x0005e80000000800 */
[----:B------:R2:W-:Y:S01]  /*d810*/  STS [R23+0x6400], R150 ;  /* 0x0064009617007388 */ /* 0x0005e20000000800 */
[----:B-1----:R-:W-:Y:S05]  /*d820*/  @P0 BRA `(.L_x_759) ;  /* 0x00000000001c0947 */ /* 0x002fea0003800000 */
[----:B------:R-:W1:Y:S01]  /*d830*/  S2UR UR8, SR_CTAID.Y ;  /* 0x00000000000879c3 */ /* 0x000e620000002600 */
[----:B------:R-:W-:Y:S01]  /*d840*/  ULDC.64 UR6, c[0x0][0x290] ;  /* 0x0000a40000067ab9 */ /* 0x000fe20000000a00 */
[----:B-1----:R-:W-:Y:S02]  /*d850*/  USHF.R.S32.HI UR4, URZ, 0x1f, UR8 ;  /* 0x0000001f3f047899 */ /* 0x002fe40008011408 */
[----:B------:R-:W-:Y:S02]  /*d860*/  UIMAD.WIDE.U32 UR10, UR8, UR6, URZ ;  /* 0x00000006080a72a5 */ /* 0x000fe4000f8e003f */
[----:B------:R-:W-:-:S04]  /*d870*/  UIMAD UR4, UR4, UR6, URZ ;  /* 0x00000006040472a4 */ /* 0x000fc8000f8e023f */
[----:B------:R-:W-:-:S04]  /*d880*/  UIMAD UR4, UR8, UR7, UR4 ;  /* 0x00000007080472a4 */ /* 0x000fc8000f8e0204 */
[----:B------:R-:W-:-:S12]  /*d890*/  UIADD3 UR8, UR11, UR4, URZ ;  /* 0x000000040b087290 */ /* 0x000fd8000fffe03f */
.L_x_759:
[----:B---3--:R-:W-:Y:S01]  /*d8a0*/  @P4 FFMA.FTZ R8, R164, R11, R13 ;  /* 0x0000000ba4084223 */ /* 0x008fe2000001000d */
[----:B------:R-:W-:Y:S01]  /*d8b0*/  @P3 FFMA.FTZ R9, R3, R10, R0 ;  /* 0x0000000a03093223 */ /* 0x000fe20000010000 */
[----:B------:R-:W-:Y:S06]  /*d8c0*/  @!P1 BRA `(.L_x_760) ;  /* 0x00000000001c9947 */ /* 0x000fec0003800000 */
[----:B------:R-:W1:Y:S01]  /*d8d0*/  S2UR UR7, SR_CTAID.Y ;  /* 0x00000000000779c3 */ /* 0x000e620000002600 */
[----:B------:R-:W-:-:S07]  /*d8e0*/  ULDC UR6, c[0x0][0x2c4] ;  /* 0x0000b10000067ab9 */ /* 0x000fce0000000800 */
[----:B------:R-:W3:Y:S01]  /*d8f0*/  S2UR UR4, SR_CTAID.Z ;  /* 0x00000000000479c3 */ /* 0x000ee20000002700 */
[----:B-1----:R-:W-:-:S03]  /*d900*/  @!UP0 UIMAD UR14, UR7, UR6, URZ ;  /* 0x00000006070e82a4 */ /* 0x002fc6000f8e023f */
[----:B------:R-:W-:Y:S02]  /*d910*/  ULDC UR6, c[0x0][0x2e4] ;  /* 0x0000b90000067ab9 */ /* 0x000fe40000000800 */
[----:B---3--:R-:W-:Y:S01]  /*d920*/  UIMAD UR14, UR4, UR6, UR14 ;  /* 0x00000006040e72a4 */ /* 0x008fe2000f8e020e */
[----:B------:R-:W-:Y:S05]  /*d930*/  BRA `(.L_x_761) ;  /* 0x0000000000187947 */ /* 0x000fea0003800000 */
.L_x_760:
[----:B------:R-:W-:Y:S01]  /*d940*/  S2UR UR4, SR_CTAID.Z ;  /* 0x00000000000479c3 */ /* 0x000fe20000002700 */
[----:B------:R-:W-:Y:S01]  /*d950*/  ULDC UR6, c[0x0][0x270] ;  /* 0x00009c0000067ab9 */ /* 0x000fe20000000800 */
[----:B------:R-:W-:-:S06]  /*d960*/  ULDC UR14, c[0x0][0x2c4] ;  /* 0x0000b100000e7ab9 */ /* 0x000fcc0000000800 */
[----:B------:R-:W1:Y:S02]  /*d970*/  S2UR UR7, SR_CTAID.Y ;  /* 0x00000000000779c3 */ /* 0x000e640000002600 */
[----:B-1----:R-:W-:-:S04]  /*d980*/  UIMAD UR6, UR7, UR6, UR4 ;  /* 0x00000006070672a4 */ /* 0x002fc8000f8e0204 */
[----:B------:R-:W-:Y:S02]  /*d990*/  UIMAD UR14, UR6, UR14, URZ ;  /* 0x0000000e060e72a4 */ /* 0x000fe4000f8e023f */
.L_x_761:
[----:B------:R-:W-:Y:S01]  /*d9a0*/  LOP3.LUT R5, R5, 0xffffffe0, RZ, 0xc0, !PT ;  /* 0xffffffe005057812 */ /* 0x000fe200078ec0ff */
[----:B------:R-:W1:Y:S01]  /*d9b0*/  S2R R25, SR_TID.X ;  /* 0x0000000000197919 */ /* 0x000e620000002100 */
[----:B------:R-:W-:Y:S01]  /*d9c0*/  SHF.R.S32.HI R3, RZ, 0x1f, R6 ;  /* 0x0000001fff037819 */ /* 0x000fe20000011406 */
[----:B------:R-:W-:Y:S02]  /*d9d0*/  BSSY B0, `(.L_x_762) ;  /* 0x0000019000007945 */ /* 0x000fe40003800000 */
[----:B------:R-:W-:Y:S01]  /*d9e0*/  IMAD.IADD R2, R4, 0x1, -R5 ;  /* 0x0000000104027824 */ /* 0x000fe200078e0a05 */
[----:B------:R-:W-:Y:S01]  /*d9f0*/  LEA.HI R3, R3, R6, RZ, 0x2 ;  /* 0x0000000603037211 */ /* 0x000fe200078f10ff */
[----:B------:R-:W-:Y:S03]  /*da00*/  BAR.SYNC.DEFER_BLOCKING 0x0 ;  /* 0x0000000000007b1d */ /* 0x000fe60000010000 */
[----:B------:R-:W-:-:S02]  /*da10*/  LOP3.LUT P0, RZ, R2, 0x3, RZ, 0xc0, !PT ;  /* 0x0000000302ff7812 */ /* 0x000fc4000780c0ff */
[----:B------:R-:W-:Y:S02]  /*da20*/  SHF.R.S32.HI R5, RZ, 0x1f, R2 ;  /* 0x0000001fff057819 */ /* 0x000fe40000011402 */
[----:B------:R-:W-:Y:S02]  /*da30*/  LOP3.LUT R3, R3, 0xffffffc, RZ, 0xc0, !PT ;  /* 0x0ffffffc03037812 */ /* 0x000fe400078ec0ff */
[----:B------:R-:W-:-:S03]  /*da40*/  LEA.HI R0, R5, R2, RZ, 0x2 ;  /* 0x0000000205007211 */ /* 0x000fc600078f10ff */
[----:B------:R-:W-:Y:S01]  /*da50*/  IMAD.IADD R3, R6, 0x1, -R3 ;  /* 0x0000000106037824 */ /* 0x000fe200078e0a03 */
[----:B------:R-:W-:-:S05]  /*da60*/  SHF.R.S32.HI R0, RZ, 0x2, R0 ;  /* 0x00000002ff007819 */ /* 0x000fca0000011400 */
[----:B------:R-:W-:Y:S01]  /*da70*/  IMAD R3, R3, 0x10, R0 ;  /* 0x0000001003037824 */ /* 0x000fe200078e0200 */
[----:B------:R-:W-:Y:S06]  /*da80*/  @P0 BRA `(.L_x_763) ;  /* 0x0000000000340947 */ /* 0x000fec0003800000 */
[----:B------:R-:W3:Y:S01]  /*da90*/  S2UR UR6, SR_CTAID.X ;  /* 0x00000000000679c3 */ /* 0x000ee20000002500 */
[C---:B------:R-:W-:Y:S01]  /*daa0*/  VIADD R2, R3.reuse, 0x8 ;  /* 0x0000000803027836 */ /* 0x040fe20000000000 */
[----:B------:R-:W-:-:S04]  /*dab0*/  ISETP.GE.AND P2, PT, R3, UR5, PT ;  /* 0x0000000503007c0c */ /* 0x000fc8000bf46270 */
[----:B------:R-:W-:Y:S01]  /*dac0*/  ISETP.GE.AND P1, PT, R2, UR5, PT ;  /* 0x0000000502007c0c */ /* 0x000fe2000bf26270 */
[----:B---3--:R-:W-:-:S04]  /*dad0*/  ULEA UR6, UR6, UR14, 0x6 ;  /* 0x0000000e06067291 */ /* 0x008fc8000f8e303f */
[----:B------:R-:W-:Y:S02]  /*dae0*/  USHF.R.S32.HI UR9, URZ, 0x1f, UR6 ;  /* 0x0000001f3f097899 */ /* 0x000fe40008011406 */
[----:B------:R-:W-:Y:S01]  /*daf0*/  IADD3 R0, P0, R3, UR6, RZ ;  /* 0x0000000603007c10 */ /* 0x000fe2000ff1e0ff */
[----:B------:R-:W-:-:S03]  /*db00*/  ULDC.64 UR6, c[0x0][0x2b0] ;  /* 0x0000ac0000067ab9 */ /* 0x000fc60000000a00 */
[----:B------:R-:W-:Y:S02]  /*db10*/  LEA.HI.X.SX32 R3, R3, UR9, 0x1, P0 ;  /* 0x0000000903037c11 */ /* 0x000fe400080f0eff */
[----:B------:R-:W-:-:S04]  /*db20*/  LEA R2, P0, R0, UR6, 0x2 ;  /* 0x0000000600027c11 */ /* 0x000fc8000f8010ff */
[----:B------:R-:W-:-:S05]  /*db30*/  LEA.HI.X R3, R0, UR7, R3, 0x2, P0 ;  /* 0x0000000700037c11 */ /* 0x000fca00080f1403 */
[----:B------:R3:W-:Y:S04]  /*db40*/  @!P2 STG.E desc[UR20][R2.64], R8 ;  /* 0x000000080200a986 */ /* 0x0007e8000c101914 */
[----:B------:R3:W-:Y:S02]  /*db50*/  @!P1 STG.E desc[UR20][R2.64+0x20], R9 ;  /* 0x0000200902009986 */ /* 0x0007e4000c101914 */
.L_x_763:
[----:B------:R-:W-:Y:S05]  /*db60*/  BSYNC B0 ;  /* 0x0000000000007941 */ /* 0x000fea0003800000 */
.L_x_762:
[----:B------:R-:W4:Y:S01]  /*db70*/  S2UR UR7, SR_CTAID.X ;  /* 0x00000000000779c3 */ /* 0x000f220000002500 */
[----:B------:R-:W-:Y:S01]  /*db80*/  LEA.HI R0, R7, R4, RZ, 0x3 ;  /* 0x0000000407007211 */ /* 0x000fe200078f18ff */
[----:B---3--:R3:W3:Y:S01]  /*db90*/  LDS.128 R8, [R238+0x1800] ;  /* 0x00180000ee087984 */ /* 0x0086e20000000c00 */
[----:B------:R-:W-:Y:S01]  /*dba0*/  SHF.R.S32.HI R241, RZ, 0x1f, R240 ;  /* 0x0000001ffff17819 */ /* 0x000fe200000114f0 */
[----:B------:R-:W-:Y:S01]  /*dbb0*/  BSSY B0, `(.L_x_764) ;  /* 0x0000032000007945 */ /* 0x000fe20003800000 */
[----:B-1----:R-:W-:Y:S01]  /*dbc0*/  SHF.R.S32.HI R4, RZ, 0x1f, R25 ;  /* 0x0000001fff047819 */ /* 0x002fe20000011419 */
[----:B--2---:R1:W2:Y:S01]  /*dbd0*/  LDS.128 R20, [R238] ;  /* 0x00000000ee147984 */ /* 0x0042a20000000c00 */
[----:B------:R-:W-:Y:S01]  /*dbe0*/  SHF.R.S32.HI R0, RZ, 0x3, R0 ;  /* 0x00000003ff007819 */ /* 0x000fe20000011400 */
[----:B------:R-:W5:Y:S01]  /*dbf0*/  LDC.64 R2, c[0x0][0x298] ;  /* 0x0000a600ff027b82 */ /* 0x000f620000000a00 */
[----:B------:R-:W-:Y:S01]  /*dc00*/  LEA.HI R25, R4, R25, RZ, 0x3 ;  /* 0x0000001904197211 */ /* 0x000fe200078f18ff */
[----:B------:R1:W1:Y:S02]  /*dc10*/  LDS.128 R16, [R238+0x2000] ;  /* 0x00200000ee107984 */ /* 0x0002640000000c00 */
[----:B------:R-:W-:Y:S01]  /*dc20*/  VIADD R5, R0, 0x10 ;  /* 0x0000001000057836 */ /* 0x000fe20000000000 */
[----:B------:R-:W-:-:S03]  /*dc30*/  SHF.R.S32.HI R25, RZ, 0x3, R25 ;  /* 0x00000003ff197819 */ /* 0x000fc60000011419 */
[----:B------:R-:W3:Y:S01]  /*dc40*/  LDC.64 R26, c[0x0][0x2a0] ;  /* 0x0000a800ff1a7b82 */ /* 0x000ee20000000a00 */
[----:B------:R-:W-:Y:S01]  /*dc50*/  ISETP.GE.AND P2, PT, R5, UR5, PT ;  /* 0x0000000505007c0c */ /* 0x000fe2000bf46270 */
[----:B------:R-:W-:Y:S01]  /*dc60*/  VIADD R5, R0, 0x20 ;  /* 0x0000002000057836 */ /* 0x000fe20000000000 */
[----:B------:R-:W-:-:S04]  /*dc70*/  SHF.R.S32.HI R25, RZ, 0x1f, R25 ;  /* 0x0000001fff197819 */ /* 0x000fc80000011419 */
[----:B------:R-:W-:Y:S01]  /*dc80*/  ISETP.GE.AND P1, PT, R5, UR5, PT ;  /* 0x0000000505007c0c */ /* 0x000fe2000bf26270 */
[----:B----4-:R-:W-:-:S04]  /*dc90*/  USHF.L.U32 UR7, UR7, 0x6, URZ ;  /* 0x0000000607077899 */ /* 0x010fc8000800063f */
[----:B------:R-:W-:Y:S02]  /*dca0*/  USHF.R.S32.HI UR6, URZ, 0x1f, UR7 ;  /* 0x0000001f3f067899 */ /* 0x000fe40008011407 */
[----:B-----5:R-:W-:-:S04]  /*dcb0*/  IMAD.WIDE.U32 R12, R2, UR7, R240 ;  /* 0x00000007020c7c25 */ /* 0x020fc8000f8e00f0 */
[----:B------:R-:W-:Y:S01]  /*dcc0*/  IMAD R4, R2, UR6, RZ ;  /* 0x0000000602047c24 */ /* 0x000fe2000f8e02ff */
[----:B------:R-:W-:Y:S01]  /*dcd0*/  USHF.R.S32.HI UR6, URZ, 0x1f, UR4 ;  /* 0x0000001f3f067899 */ /* 0x000fe20008011404 */
[----:B------:R-:W-:Y:S02]  /*dce0*/  IADD3 R12, P0, R12, UR10, RZ ;  /* 0x0000000a0c0c7c10 */ /* 0x000fe4000ff1e0ff */
[----:B------:R-:W-:Y:S01]  /*dcf0*/  IMAD R7, R3, UR7, R4 ;  /* 0x0000000703077c24 */ /* 0x000fe2000f8e0204 */
[----:B------:R-:W-:Y:S01]  /*dd00*/  UIADD3 UR7, -UR7, UR15, URZ ;  /* 0x0000000f07077290 */ /* 0x000fe2000fffe13f */
[----:B------:R-:W-:Y:S02]  /*dd10*/  VIADD R4, R0, 0x30 ;  /* 0x0000003000047836 */ /* 0x000fe40000000000 */
[----:B---3--:R-:W-:Y:S01]  /*dd20*/  IMAD R6, R26, UR6, RZ ;  /* 0x000000061a067c24 */ /* 0x008fe2000f8e02ff */
[----:B------:R-:W-:Y:S02]  /*dd30*/  IADD3.X R13, R13, UR8, R7, P0, !PT ;  /* 0x000000080d0d7c10 */ /* 0x000fe400087fe407 */
[----:B------:R-:W-:Y:S01]  /*dd40*/  ISETP.GE.AND P0, PT, R4, UR5, PT ;  /* 0x0000000504007c0c */ /* 0x000fe2000bf06270 */
[----:B------:R-:W-:Y:S01]  /*dd50*/  IMAD R29, R27, UR4, R6 ;  /* 0x000000041b1d7c24 */ /* 0x000fe2000f8e0206 */
[----:B------:R-:W-:Y:S01]  /*dd60*/  ISETP.GE.AND P3, PT, R0, UR7, PT ;  /* 0x0000000700007c0c */ /* 0x000fe2000bf66270 */
[----:B------:R-:W-:Y:S01]  /*dd70*/  IMAD.WIDE.U32 R26, R26, UR4, R12 ;  /* 0x000000041a1a7c25 */ /* 0x000fe2000f8e000c */
[----:B------:R3:W4:Y:S03]  /*dd80*/  LDS.128 R4, [R238+0x6000] ;  /* 0x00600000ee047984 */ /* 0x0007260000000c00 */
[----:B------:R-:W-:Y:S01]  /*dd90*/  IMAD.IADD R29, R29, 0x1, R27 ;  /* 0x000000011d1d7824 */ /* 0x000fe200078e021b */
[----:B------:R3:W1:Y:S07]  /*dda0*/  LDS.128 R12, [R238+0x4000] ;  /* 0x00400000ee0c7984 */ /* 0x00066e0000000c00 */
[----:B--2---:R-:W-:Y:S05]  /*ddb0*/  @P3 BRA `(.L_x_765) ;  /* 0x0000000000443947 */ /* 0x004fea0003800000 */
[-C--:B------:R-:W-:Y:S01]  /*ddc0*/  IMAD R24, R25, R2.reuse, RZ ;  /* 0x0000000219187224 */ /* 0x080fe200078e02ff */
[----:B------:R-:W-:Y:S01]  /*ddd0*/  ULDC.64 UR6, c[0x0][0x280] ;  /* 0x0000a00000067ab9 */ /* 0x000fe20000000a00 */
[----:B------:R-:W-:Y:S01]  /*dde0*/  IMAD.MOV.U32 R28, RZ, RZ, R26 ;  /* 0x000000ffff1c7224 */ /* 0x000fe200078e001a */
[----:B------:R-:W-:Y:S01]  /*ddf0*/  ULDC UR4, c[0x0][0x2d0] ;  /* 0x0000b40000047ab9 */ /* 0x000fe20000000800 */
[----:B------:R-:W-:Y:S01]  /*de00*/  IMAD R24, R0, R3, R24 ;  /* 0x0000000300187224 */ /* 0x000fe200078e0218 */
[----:B------:R-:W-:Y:S01]  /*de10*/  ISETP.GE.AND P6, PT, R240, UR4, PT ;  /* 0x00000004f0007c0c */ /* 0x000fe2000bfc6270 */
[----:B------:R-:W-:Y:S01]  /*de20*/  IMAD.WIDE.U32 R30, R0, R2, R28 ;  /* 0x00000002001e7225 */ /* 0x000fe200078e001c */
[----:B------:R-:W-:Y:S02]  /*de30*/  ISETP.GE.AND P5, PT, R237, UR4, PT ;  /* 0x00000004ed007c0c */ /* 0x000fe4000bfa6270 */
[----:B------:R-:W-:Y:S01]  /*de40*/  ISETP.GE.AND P4, PT, R236, UR4, PT ;  /* 0x00000004ec007c0c */ /* 0x000fe2000bf86270 */
[----:B------:R-:W-:Y:S01]  /*de50*/  IMAD.IADD R24, R24, 0x1, R31 ;  /* 0x0000000118187824 */ /* 0x000fe200078e021f */
[----:B------:R-:W-:-:S04]  /*de60*/  LEA R32, P3, R30, UR6, 0x1 ;  /* 0x000000061e207c11 */ /* 0x000fc8000f8608ff */
[----:B------:R-:W-:Y:S02]  /*de70*/  LEA.HI.X R33, R30, UR7, R24, 0x1, P3 ;  /* 0x000000071e217c11 */ /* 0x000fe400098f0c18 */
[----:B------:R-:W-:-:S03]  /*de80*/  ISETP.GE.AND P3, PT, R235, UR4, PT ;  /* 0x00000004eb007c0c */ /* 0x000fc6000bf66270 */
[----:B------:R2:W-:Y:S04]  /*de90*/  @!P6 STG.E.128 desc[UR20][R32.64], R20 ;  /* 0x000000142000e986 */ /* 0x0005e8000c101d14 */
[----:B-1----:R2:W-:Y:S04]  /*dea0*/  @!P5 STG.E.128 desc[UR20][R32.64+0x80], R16 ;  /* 0x000080102000d986 */ /* 0x0025e8000c101d14 */
[----:B------:R2:W-:Y:S04]  /*deb0*/  @!P4 STG.E.128 desc[UR20][R32.64+0x100], R12 ;  /* 0x0001000c2000c986 */ /* 0x0005e8000c101d14 */
[----:B----4-:R2:W-:Y:S02]  /*dec0*/  @!P3 STG.E.128 desc[UR20][R32.64+0x180], R4 ;  /* 0x000180042000b986 */ /* 0x0105e4000c101d14 */
.L_x_765:
[----:B------:R-:W-:Y:S05]  /*ded0*/  BSYNC B0 ;  /* 0x0000000000007941 */ /* 0x000fea0003800000 */
.L_x_764:
[----:B--2---:R2:W2:Y:S01]  /*dee0*/  LDS.128 R20, [R238+0x800] ;  /* 0x00080000ee147984 */ /* 0x0044a20000000c00 */
[----:B------:R-:W-:Y:S03]  /*def0*/  BSSY B0, `(.L_x_766) ;  /* 0x0000019000007945 */ /* 0x000fe60003800000 */
[----:B-1----:R1:W1:Y:S04]  /*df00*/  LDS.128 R16, [R238+0x2800] ;  /* 0x00280000ee107984 */ /* 0x0022680000000c00 */
[----:B------:R1:W1:Y:S04]  /*df10*/  LDS.128 R12, [R238+0x4800] ;  /* 0x00480000ee0c7984 */ /* 0x0002680000000c00 */
[----:B----4-:R4:W1:Y:S01]  /*df20*/  LDS.128 R4, [R238+0x6800] ;  /* 0x00680000ee047984 */ /* 0x0108620000000c00 */
[----:B------:R-:W-:Y:S05]  /*df30*/  @P2 BRA `(.L_x_767) ;  /* 0x0000000000502947 */ /* 0x000fea0003800000 */
[----:B------:R-:W-:Y:S01]  /*df40*/  IADD3 R31, P2, R0, 0x10, RZ ;  /* 0x00000010001f7810 */ /* 0x000fe20007f5e0ff */
[----:B------:R-:W-:Y:S01]  /*df50*/  IMAD.MOV.U32 R32, RZ, RZ, R26 ;  /* 0x000000ffff207224 */ /* 0x000fe200078e001a */
[----:B------:R-:W-:Y:S01]  /*df60*/  ULDC UR4, c[0x0][0x2d0] ;  /* 0x0000b40000047ab9 */ /* 0x000fe20000000800 */
[----:B------:R-:W-:Y:S01]  /*df70*/  ULDC.64 UR6, c[0x0][0x280] ;  /* 0x0000a00000067ab9 */ /* 0x000fe20000000a00 */
[----:B------:R-:W-:Y:S01]  /*df80*/  ISETP.GE.AND P5, PT, R240, UR4, PT ;  /* 0x00000004f0007c0c */ /* 0x000fe2000bfa6270 */
[----:B------:R-:W-:Y:S01]  /*df90*/  IMAD.X R33, RZ, RZ, R25, P2 ;  /* 0x000000ffff217224 */ /* 0x000fe200010e0619 */
[----:B------:R-:W-:Y:S02]  /*dfa0*/  ISETP.GE.AND P4, PT, R237, UR4, PT ;  /* 0x00000004ed007c0c */ /* 0x000fe4000bf86270 */
[----:B------:R-:W-:Y:S01]  /*dfb0*/  ISETP.GE.AND P3, PT, R236, UR4, PT ;  /* 0x00000004ec007c0c */ /* 0x000fe2000bf66270 */
[----:B------:R-:W-:Y:S01]  /*dfc0*/  IMAD R24, R33, R2, RZ ;  /* 0x0000000221187224 */ /* 0x000fe200078e02ff */
[----:B------:R-:W-:Y:S01]  /*dfd0*/  ISETP.GE.AND P2, PT, R235, UR4, PT ;  /* 0x00000004eb007c0c */ /* 0x000fe2000bf46270 */
[----:B------:R-:W-:-:S02]  /*dfe0*/  IMAD.MOV.U32 R33, RZ, RZ, R29 ;  /* 0x000000ffff217224 */ /* 0x000fc400078e001d */
[C---:B------:R-:W-:Y:S02]  /*dff0*/  IMAD R24, R31.reuse, R3, R24 ;  /* 0x000000031f187224 */ /* 0x040fe400078e0218 */
[----:B------:R-:W-:-:S04]  /*e000*/  IMAD.WIDE.U32 R32, R31, R2, R32 ;  /* 0x000000021f207225 */ /* 0x000fc800078e0020 */
[----:B------:R-:W-:Y:S01]  /*e010*/  IMAD.IADD R24, R24, 0x1, R33 ;  /* 0x0000000118187824 */ /* 0x000fe200078e0221 */
[----:B------:R-:W-:-:S04]  /*e020*/  LEA R30, P6, R32, UR6, 0x1 ;  /* 0x00000006201e7c11 */ /* 0x000fc8000f8c08ff */
[----:B------:R-:W-:-:S05]  /*e030*/  LEA.HI.X R31, R32, UR7, R24, 0x1, P6 ;  /* 0x00000007201f7c11 */ /* 0x000fca000b0f0c18 */
[----:B--2---:R2:W-:Y:S04]  /*e040*/  @!P5 STG.E.128 desc[UR20][R30.64], R20 ;  /* 0x000000141e00d986 */ /* 0x0045e8000c101d14 */
[----:B-1----:R2:W-:Y:S04]  /*e050*/  @!P4 STG.E.128 desc[UR20][R30.64+0x80], R16 ;  /* 0x000080101e00c986 */ /* 0x0025e8000c101d14 */
[----:B------:R2:W-:Y:S04]  /*e060*/  @!P3 STG.E.128 desc[UR20][R30.64+0x100], R12 ;  /* 0x0001000c1e00b986 */ /* 0x0005e8000c101d14 */
[----:B------:R2:W-:Y:S02]  /*e070*/  @!P2 STG.E.128 desc[UR20][R30.64+0x180], R4 ;  /* 0x000180041e00a986 */ /* 0x0005e4000c101d14 */
.L_x_767:
[----:B------:R-:W-:Y:S05]  /*e080*/  BSYNC B0 ;  /* 0x0000000000007941 */ /* 0x000fea0003800000 */
.L_x_766:
[----:B--2---:R2:W2:Y:S01]  /*e090*/  LDS.128 R20, [R238+0x1000] ;  /* 0x00100000ee147984 */ /* 0x0044a20000000c00 */
[----:B------:R-:W-:Y:S03]  /*e0a0*/  BSSY B0, `(.L_x_768) ;  /* 0x0000019000007945 */ /* 0x000fe60003800000 */
[----:B-1----:R1:W1:Y:S04]  /*e0b0*/  LDS.128 R16, [R238+0x3000] ;  /* 0x00300000ee107984 */ /* 0x0022680000000c00 */
[----:B------:R1:W1:Y:S04]  /*e0c0*/  LDS.128 R12, [R238+0x5000] ;  /* 0x00500000ee0c7984 */ /* 0x0002680000000c00 */
[----:B------:R1:W1:Y:S01]  /*e0d0*/  LDS.128 R4, [R238+0x7000] ;  /* 0x00700000ee047984 */ /* 0x0002620000000c00 */
        /* <DEDUP_REMOVED lines=21> */
.L_x_769:
[----:B------:R-:W-:Y:S05]  /*e230*/  BSYNC B0 ;  /* 0x0000000000007941 */ /* 0x000fea0003800000 */
.L_x_768:
[----:B-12---:R1:W2:Y:S04]  /*e240*/  LDS.128 R12, [R238+0x3800] ;  /* 0x00380000ee0c7984 */ /* 0x0062a80000000c00 */
[----:B------:R1:W1:Y:S04]  /*e250*/  LDS.128 R4, [R238+0x5800] ;  /* 0x00580000ee047984 */ /* 0x0002680000000c00 */
[----:B------:R1:W1:Y:S01]  /*e260*/  LDS.128 R16, [R238+0x7800] ;  /* 0x00780000ee107984 */ /* 0x0002620000000c00 */
[----:B------:R-:W-:Y:S05]  /*e270*/  @P0 EXIT ;  /* 0x000000000000094d */ /* 0x000fea0003800000 */
[----:B------:R-:W-:Y:S01]  /*e280*/  IADD3 R0, P0, R0, 0x30, RZ ;  /* 0x0000003000007810 */ /* 0x000fe20007f1e0ff */
[----:B------:R-:W-:Y:S01]  /*e290*/  IMAD.MOV.U32 R27, RZ, RZ, R29 ;  /* 0x000000ffff1b7224 */ /* 0x000fe200078e001d */
[----:B------:R-:W-:Y:S01]  /*e2a0*/  ULDC.64 UR4, c[0x0][0x280] ;  /* 0x0000a00000047ab9 */ /* 0x000fe20000000a00 */
[----:B------:R-:W-:Y:S02]  /*e2b0*/  ULDC UR6, c[0x0][0x2d0] ;  /* 0x0000b40000067ab9 */ /* 0x000fe40000000800 */
[----:B------:R-:W-:Y:S01]  /*e2c0*/  IMAD.X R25, RZ, RZ, R25, P0 ;  /* 0x000000ffff197224 */ /* 0x000fe200000e0619 */
[----:B------:R-:W-:Y:S01]  /*e2d0*/  ISETP.GE.AND P3, PT, R240, UR6, PT ;  /* 0x00000006f0007c0c */ /* 0x000fe2000bf66270 */
[-C--:B------:R-:W-:Y:S01]  /*e2e0*/  IMAD.WIDE.U32 R26, R0, R2.reuse, R26 ;  /* 0x00000002001a7225 */ /* 0x080fe200078e001a */
[----:B------:R-:W-:Y:S02]  /*e2f0*/  ISETP.GE.AND P2, PT, R237, UR6, PT ;  /* 0x00000006ed007c0c */ /* 0x000fe4000bf46270 */
[----:B------:R-:W-:Y:S01]  /*e300*/  ISETP.GE.AND P1, PT, R236, UR6, PT ;  /* 0x00000006ec007c0c */ /* 0x000fe2000bf26270 */
[----:B------:R-:W-:Y:S01]  /*e310*/  IMAD R20, R25, R2, RZ ;  /* 0x0000000219147224 */ /* 0x000fe200078e02ff */
[----:B------:R-:W-:-:S03]  /*e320*/  LEA R2, P0, R26, UR4, 0x1 ;  /* 0x000000041a027c11 */ /* 0x000fc6000f8008ff */
[----:B------:R-:W-:-:S04]  /*e330*/  IMAD R20, R0, R3, R20 ;  /* 0x0000000300147224 */ /* 0x000fc800078e0214 */
[----:B------:R-:W-:-:S05]  /*e340*/  IMAD.IADD R20, R20, 0x1, R27 ;  /* 0x0000000114147824 */ /* 0x000fca00078e021b */
[----:B------:R-:W-:Y:S02]  /*e350*/  LEA.HI.X R3, R26, UR5, R20, 0x1, P0 ;  /* 0x000000051a037c11 */ /* 0x000fe400080f0c14 */
[----:B------:R-:W-:-:S03]  /*e360*/  ISETP.GE.AND P0, PT, R235, UR6, PT ;  /* 0x00000006eb007c0c */ /* 0x000fc6000bf06270 */
[----:B------:R3:W-:Y:S04]  /*e370*/  @!P3 STG.E.128 desc[UR20][R2.64], R8 ;  /* 0x000000080200b986 */ /* 0x0007e8000c101d14 */
[----:B--2---:R3:W-:Y:S04]  /*e380*/  @!P2 STG.E.128 desc[UR20][R2.64+0x80], R12 ;  /* 0x0000800c0200a986 */ /* 0x0047e8000c101d14 */
[----:B-1----:R3:W-:Y:S02]  /*e390*/  @!P1 STG.E.128 desc[UR20][R2.64+0x100], R4 ;  /* 0x0001000402009986 */ /* 0x0027e4000c101d14 */
[----:B------:R-:W-:Y:S05]  /*e3a0*/  @P0 EXIT ;  /* 0x000000000000094d */ /* 0x000fea0003800000 */
[----:B------:R-:W-:Y:S01]  /*e3b0*/  STG.E.128 desc[UR20][R2.64+0x180], R16 ;  /* 0x0001801002007986 */ /* 0x000fe2000c101d14 */
[----:B------:R-:W-:Y:S05]  /*e3c0*/  EXIT ;  /* 0x000000000000794d */ /* 0x000fea0003800000 */
.L_x_770:
        /* <DEDUP_REMOVED lines=11> */
.L_x_8884:


//--------------------- .text._ZN5flash24flash_fwd_splitkv_kernelI23Flash_fwd_kernel_traitsILi256ELi64ELi64ELi4ELb0ELb0EN7cutlass6half_tE19Flash_kernel_traitsILi256ELi64ELi64ELi4ES3_EELb0ELb0ELb0ELb0ELb0ELb1ELb0ELb0EEEvNS_16Flash_fwd_paramsE --------------------------
	.section	.text._ZN5flash24flash_fwd_splitkv_kernelI23Flash_fwd_kernel_traitsILi256ELi64ELi64ELi4ELb0ELb0EN7cutlass6half_tE19Flash_kernel_traitsILi256ELi64ELi64ELi4ES3_EELb0ELb0ELb0ELb0ELb0ELb1ELb0ELb0EEEvNS_16Flash_fwd_paramsE,"ax",@progbits
	.align	128
        .global         _ZN5flash24flash_fwd_splitkv_kernelI23Flash_fwd_kernel_traitsILi256ELi64ELi64ELi4ELb0ELb0EN7cutlass6half_tE19Flash_kernel_traitsILi256ELi64ELi64ELi4ES3_EELb0ELb0ELb0ELb0ELb0ELb1ELb0ELb0EEEvNS_16Flash_fwd_paramsE
        .type           _ZN5flash24flash_fwd_splitkv_kernelI23Flash_fwd_kernel_traitsILi256ELi64ELi64ELi4ELb0ELb0EN7cutlass6half_tE19Flash_kernel_traitsILi256ELi64ELi64ELi4ES3_EELb0ELb0ELb0ELb0ELb0ELb1ELb0ELb0EEEvNS_16Flash_fwd_paramsE,@function
        .size           _ZN5flash24flash_fwd_splitkv_kernelI23Flash_fwd_kernel_traitsILi256ELi64ELi64ELi4ELb0ELb0EN7cutlass6half_tE19Flash_kernel_traitsILi256ELi64ELi64ELi4ES3_EELb0ELb0ELb0ELb0ELb0ELb1ELb0ELb0EEEvNS_16Flash_fwd_paramsE,(.L_x_8885 - _ZN5flash24flash_fwd_splitkv_kernelI23Flash_fwd_kernel_traitsILi256ELi64ELi64ELi4ELb0ELb0EN7cutlass6half_tE19Flash_kernel_traitsILi256ELi64ELi64ELi4ES3_EELb0ELb0ELb0ELb0ELb0ELb1ELb0ELb0EEEvNS_16Flash_fwd_paramsE)
        .other          _ZN5flash24flash_fwd_splitkv_kernelI23Flash_fwd_kernel_traitsILi256ELi64ELi64ELi4ELb0ELb0EN7cutlass6half_tE19Flash_kernel_traitsILi256ELi64ELi64ELi4ES3_EELb0ELb0ELb0ELb0ELb0ELb1ELb0ELb0EEEvNS_16Flash_fwd_paramsE,@"STO_CUDA_ENTRY STV_DEFAULT"
_ZN5flash24flash_fwd_splitkv_kernelI23Flash_fwd_kernel_traitsILi256ELi64ELi64ELi4ELb0ELb0EN7cutlass6half_tE19Flash_kernel_traitsILi256ELi64ELi64ELi4ES3_EELb0ELb0ELb0ELb0ELb0ELb1ELb0ELb0EEEvNS_16Flash_fwd_paramsE:
.text._ZN5flash24flash_fwd_splitkv_kernelI23Flash_fwd_kernel_traitsILi256ELi64ELi64ELi4ELb0ELb0EN7cutlass6half_tE19Flash_kernel_traitsILi256ELi64ELi64ELi4ES3_EELb0ELb0ELb0ELb0ELb0ELb1ELb0ELb0EEEvNS_16Flash_fwd_paramsE:
        /* <DEDUP_REMOVED lines=55> */
.L_x_771:
[----:B------:R-:W-:-:S03]  /*0370*/  ULDC UR6, c[0x0][0x2c8] ;  /* 0x0000b20000067ab9 */ /* 0x000fc60000000800 */
.L_x_772:
        /* <DEDUP_REMOVED lines=100> */
.L_x_775:
[----:B------:R-:W-:Y:S05]  /*09c0*/  BSYNC B0 ;  /* 0x0000000000007941 */ /* 0x000fea0003800000 */
.L_x_774:
        /* <DEDUP_REMOVED lines=24> */
.L_x_777:
[----:B------:R-:W-:Y:S05]  /*0b50*/  BSYNC B0 ;  /* 0x0000000000007941 */ /* 0x000fea0003800000 */
.L_x_776:
        /* <DEDUP_REMOVED lines=23> */
.L_x_779:
[----:B------:R-:W-:Y:S05]  /*0cd0*/  BSYNC B0 ;  /* 0x0000000000007941 */ /* 0x000fea0003800000 */
.L_x_778:
        /* <DEDUP_REMOVED lines=22> */
.L_x_781:
[----:B------:R-:W-:Y:S05]  /*0e40*/  BSYNC B0 ;  /* 0x0000000000007941 */ /* 0x000fea0003800000 */
.L_x_780:
        /* <DEDUP_REMOVED lines=19> */
.L_x_773:
        /* <DEDUP_REMOVED lines=28> */
.L_x_782:
        /* <DEDUP_REMOVED lines=88> */
.L_x_783:
        /* <DEDUP_REMOVED lines=48> */
.L_x_785:
        /* <DEDUP_REMOVED lines=36> */
.L_x_784:
        /* <DEDUP_REMOVED lines=120> */
.L_x_787:
[----:B------:R-:W-:Y:S05]  /*2380*/  BSYNC B0 ;  /* 0x0000000000007941 */ /* 0x000fea0003800000 */
.L_x_786:
        /* <DEDUP_REMOVED lines=69> */
.L_x_789:
[----:B------:R-:W-:Y:S05]  /*27e0*/  BSYNC B0 ;  /* 0x0000000000007941 */ /* 0x000fea0003800000 */
.L_x_788:
        /* <DEDUP_REMOVED lines=49> */
.L_x_791:
[----:B------:R-:W-:Y:S05]  /*2b00*/  BSYNC B0 ;  /* 0x0000000000007941 */ /* 0x000fea0003800000 */
.L_x_790:
        /* <DEDUP_REMOVED lines=49> */
.L_x_793:
[----:B------:R-:W-:Y:S05]  /*2e20*/  BSYNC B0 ;  /* 0x0000000000007941 */ /* 0x000fea0003800000 */
.L_x_792:
        /* <DEDUP_REMOVED lines=40> */
.L_x_795:
[----:B------:R-:W-:Y:S05]  /*30b0*/  BSYNC B0 ;  /* 0x0000000000007941 */ /* 0x000fea0003800000 */
.L_x_794:
        /* <DEDUP_REMOVED lines=53> */
.L_x_797:
[----:B------:R-:W-:Y:S05]  /*3410*/  BSYNC B0 ;  /* 0x0000000000007941 */ /* 0x000fea0003800000 */
.L_x_796:
        /* <DEDUP_REMOVED lines=44> */
.L_x_799:
[----:B------:R-:W-:Y:S05]  /*36e0*/  BSYNC B0 ;  /* 0x0000000000007941 */ /* 0x000fea0003800000 */
.L_x_798:
        /* <DEDUP_REMOVED lines=46> */
.L_x_801:
[----:B------:R-:W-:Y:S05]  /*39d0*/  BSYNC B0 ;  /* 0x0000000000007941 */ /* 0x000fea0003800000 */
.L_x_800:
        /* <DEDUP_REMOVED lines=57> */
.L_x_803:
[----:B------:R-:W-:Y:S05]  /*3d70*/  BSYNC B0 ;  /* 0x0000000000007941 */ /* 0x000fea0003800000 */
.L_x_802:
        /* <DEDUP_REMOVED lines=49> */
.L_x_805:
[----:B------:R-:W-:Y:S05]  /*4090*/  BSYNC B0 ;  /* 0x0000000000007941 */ /* 0x000fea0003800000 */
.L_x_804:
        /* <DEDUP_REMOVED lines=46> */
.L_x_807:
[----:B------:R-:W-:Y:S05]  /*4380*/  BSYNC B0 ;  /* 0x0000000000007941 */ /* 0x000fea0003800000 */
.L_x_806:
        /* <DEDUP_REMOVED lines=48> */
.L_x_809:
[----:B------:R-:W-:Y:S05]  /*4690*/  BSYNC B0 ;  /* 0x0000000000007941 */ /* 0x000fea0003800000 */
.L_x_808:
[----:B------:R-:W-:Y:S01]  /*46a0*/  LDSM.16.M88.4 R20, [R238] ;  /* 0x00000000ee14783b */ /* 0x000fe20000000200 */
[----:B------:R-:W-:Y:S01]  /*46b0*/  R2P PR, R2, 0x6 ;  /* 0x0000000602007804 */ /* 0x000fe20000000000 */
[C---:B------:R-:W-:Y:S01]  /*46c0*/  VIADD R2, R237.reuse, 0x8000 ;  /* 0x00008000ed027836 */ /* 0x040fe20000000000 */
[----:B------:R-:W-:Y:S01]  /*46d0*/  ULDC UR6, c[0x0][0x39c] ;  /* 0x0000e70000067ab9 */ /* 0x000fe20000000800 */
[----:B------:R-:W1:Y:S01]  /*46e0*/  LDSM.16.M88.4 R28, [R237+0x8000] ;  /* 0x00800000ed1c783b */ /* 0x000e620000000200 */
[----:B------:R-:W-:Y:S01]  /*46f0*/  VIADD R235, R237, 0x8020 ;  /* 0x00008020edeb7836 */ /* 0x000fe20000000000 */
[----:B------:R-:W-:Y:S01]  /*4700*/  UISETP.GE.AND UP0, UPT, UR19, 0x2, UPT ;  /* 0x000000021300788c */ /* 0x000fe2000bf06270 */
[--C-:B------:R-:W-:Y:S01]  /*4710*/  IMAD R236, R7, 0x2, R238.reuse ;  /* 0x0000000207ec7824 */ /* 0x100fe200078e02ee */
[----:B------:R-:W5:Y:S01]  /*4720*/  LDSM.16.M88.4 R60, [R237+0x8800] ;  /* 0x00880000ed3c783b */ /* 0x000f620000000200 */
[----:B------:R-:W-:-:S03]  /*4730*/  IMAD R234, R5, 0x2, R238 ;  /* 0x0000000205ea7824 */ /* 0x000fc600078e02ee */
[----:B------:R-:W-:Y:S01]  /*4740*/  LDSM.16.M88.4 R32, [R236] ;  /* 0x00000000ec20783b */ /* 0x000fe20000000200 */
[----:B------:R-:W-:Y:S02]  /*4750*/  LEA R233, R5, R236, 0x1 ;  /* 0x000000ec05e97211 */ /* 0x000fe400078e08ff */
[----:B------:R-:W-:Y:S01]  /*4760*/  @P1 IADD3 R235, R2, -0x20, RZ ;  /* 0xffffffe002eb1810 */ /* 0x000fe20007ffe0ff */
[----:B------:R-:W3:Y:S01]  /*4770*/  LDSM.16.M88.4 R52, [R237+0x9000] ;  /* 0x00900000ed34783b */ /* 0x000ee20000000200 */
[----:B------:R-:W-:Y:S02]  /*4780*/  IMAD.MOV.U32 R2, RZ, RZ, 0x40 ;  /* 0x00000040ff027424 */ /* 0x000fe400078e00ff */
[C---:B------:R-:W-:Y:S01]  /*4790*/  IADD3 R226, R235.reuse, 0x1000, RZ ;  /* 0x00001000ebe27810 */ /* 0x040fe20007ffe0ff */
[----:B------:R-:W4:Y:S01]  /*47a0*/  LDSM.16.M88.4 R68, [R235] ;  /* 0x00000000eb44783b */ /* 0x000f220000000200 */
[C---:B------:R-:W-:Y:S01]  /*47b0*/  VIADD R227, R235.reuse, 0x800 ;  /* 0x00000800ebe37836 */ /* 0x040fe20000000000 */
[----:B------:R-:W-:Y:S01]  /*47c0*/  SEL R2, R2, 0xffffffc0, !P2 ;  /* 0xffffffc002027807 */ /* 0x000fe20005000000 */
[C---:B------:R-:W-:Y:S01]  /*47d0*/  VIADD R225, R235.reuse, 0x1800 ;  /* 0x00001800ebe17836 */ /* 0x040fe20000000000 */
[----:B------:R-:W-:Y:S01]  /*47e0*/  LDSM.16.M88.4 R76, [R234] ;  /* 0x00000000ea4c783b */ /* 0x000fe20000000200 */
[C---:B------:R-:W-:Y:S01]  /*47f0*/  VIADD R223, R235.reuse, 0x2000 ;  /* 0x00002000ebdf7836 */ /* 0x040fe20000000000 */
[----:B------:R-:W-:Y:S01]  /*4800*/  IADD3 R222, R235, 0x2800, RZ ;  /* 0x00002800ebde7810 */ /* 0x000fe20007ffe0ff */
[----:B------:R-:W-:Y:S01]  /*4810*/  IMAD.IADD R231, R237, 0x1, R2 ;  /* 0x00000001ede77824 */ /* 0x000fe200078e0202 */
[----:B------:R-:W-:Y:S01]  /*4820*/  LDSM.16.M88.4 R64, [R237+0x9800] ;  /* 0x00980000ed40783b */ /* 0x000fe20000000200 */
[----:B------:R-:W-:Y:S01]  /*4830*/  IMAD.IADD R224, R2, 0x1, R235 ;  /* 0x0000000102e07824 */ /* 0x000fe200078e02eb */
[C---:B------:R-:W-:Y:S01]  /*4840*/  IADD3 R219, R235.reuse, 0x4000, RZ ;  /* 0x00004000ebdb7810 */ /* 0x040fe20007ffe0ff */
[C---:B------:R-:W-:Y:S01]  /*4850*/  VIADD R221, R235.reuse, 0x3000 ;  /* 0x00003000ebdd7836 */ /* 0x040fe20000000000 */
[----:B------:R-:W4:Y:S01]  /*4860*/  LDSM.16.M88.4 R72, [R231+0x8000] ;  /* 0x00800000e748783b */ /* 0x000f220000000200 */
[C---:B------:R-:W-:Y:S01]  /*4870*/  VIADD R220, R235.reuse, 0x3800 ;  /* 0x00003800ebdc7836 */ /* 0x040fe20000000000 */
[C---:B------:R-:W-:Y:S01]  /*4880*/  IADD3 R216, R235.reuse, 0x5800, RZ ;  /* 0x00005800ebd87810 */ /* 0x040fe20007ffe0ff */
[C---:B------:R-:W-:Y:S01]  /*4890*/  VIADD R218, R235.reuse, 0x4800 ;  /* 0x00004800ebda7836 */ /* 0x040fe20000000000 */
[----:B------:R-:W4:Y:S01]  /*48a0*/  LDSM.16.M88.4 R24, [R235+0x800] ;  /* 0x00080000eb18783b */ /* 0x000f220000000200 */
[C---:B------:R-:W-:Y:S01]  /*48b0*/  VIADD R217, R235.reuse, 0x5000 ;  /* 0x00005000ebd97836 */ /* 0x040fe20000000000 */
[C---:B------:R-:W-:Y:S01]  /*48c0*/  IADD3 R213, R235.reuse, 0x7000, RZ ;  /* 0x00007000ebd57810 */ /* 0x040fe20007ffe0ff */
[C---:B------:R-:W-:Y:S01]  /*48d0*/  VIADD R215, R235.reuse, 0x6000 ;  /* 0x00006000ebd77836 */ /* 0x040fe20000000000 */
[----:B------:R-:W4:Y:S01]  /*48e0*/  LDSM.16.M88.4 R36, [R235+0x1000] ;  /* 0x00100000eb24783b */ /* 0x000f220000000200 */
[----:B------:R-:W-:-:S02]  /*48f0*/  VIADD R214, R235, 0x6800 ;  /* 0x00006800ebd67836 */ /* 0x000fc40000000000 */
[----:B------:R-:W-:Y:S01]  /*4900*/  VIADD R212, R235, 0x7800 ;  /* 0x00007800ebd47836 */ /* 0x000fe20000000000 */
[C---:B-12---:R-:W-:Y:S01]  /*4910*/  HMMA.16816.F32 R16, R20.reuse, R28, RZ ;  /* 0x0000001c1410723c */ /* 0x046fe200000018ff */
[----:B------:R-:W-:Y:S04]  /*4920*/  LDSM.16.M88.4 R44, [R233] ;  /* 0x00000000e92c783b */ /* 0x000fe80000000200 */
[----:B------:R-:W1:Y:S01]  /*4930*/  LDSM.16.M88.4 R88, [R224] ;  /* 0x00000000e058783b */ /* 0x000e620000000200 */
[C---:B------:R-:W-:Y:S03]  /*4940*/  HMMA.16816.F32 R28, R20.reuse, R30, RZ ;  /* 0x0000001e141c723c */ /* 0x040fe600000018ff */
[----:B------:R-:W2:Y:S03]  /*4950*/  LDSM.16.M88.4 R48, [R235+0x1800] ;  /* 0x00180000eb30783b */ /* 0x000ea60000000200 */
[C---:B-----5:R-:W-:Y:S01]  /*4960*/  HMMA.16816.F32 R40, R20.reuse, R60, RZ ;  /* 0x0000003c1428723c */ /* 0x060fe200000018ff */
[----:B------:R-:W5:Y:S04]  /*4970*/  LDSM.16.M88.4 R8, [R231+0x8800] ;  /* 0x00880000e708783b */ /* 0x000f680000000200 */
[----:B------:R-:W5:Y:S01]  /*4980*/  LDSM.16.M88.4 R12, [R231+0x9000] ;  /* 0x00900000e70c783b */ /* 0x000f620000000200 */
[----:B---3--:R-:W-:Y:S03]  /*4990*/  HMMA.16816.F32 R56, R20, R52, RZ ;  /* 0x000000341438723c */ /* 0x008fe600000018ff */
[----:B------:R-:W-:Y:S03]  /*49a0*/  LDSM.16.M88.4 R84, [R237+0xa000] ;  /* 0x00a00000ed54783b */ /* 0x000fe60000000200 */
[C---:B----4-:R-:W-:Y:S01]  /*49b0*/  HMMA.16816.F32 R16, R32.reuse, R68, R16 ;  /* 0x000000442010723c */ /* 0x050fe20000001810 */
[----:B------:R-:W-:Y:S04]  /*49c0*/  LDSM.16.M88.4 R92, [R237+0xe000] ;  /* 0x00e00000ed5c783b */ /* 0x000fe80000000200 */
[----:B------:R-:W-:Y:S01]  /*49d0*/  LDSM.16.M88.4 R96, [R231+0xc800] ;  /* 0x00c80000e760783b */ /* 0x000fe20000000200 */
[----:B------:R-:W-:Y:S03]  /*49e0*/  HMMA.16816.F32 R28, R32, R70, R28 ;  /* 0x00000046201c723c */ /* 0x000fe6000000181c */
[----:B------:R-:W-:Y:S03]  /*49f0*/  LDSM.16.M88.4 R68, [R224+0x1000] ;  /* 0x00100000e044783b */ /* 0x000fe60000000200 */
[C---:B------:R-:W-:Y:S01]  /*4a00*/  HMMA.16816.F32 R60, R20.reuse, R62, RZ ;  /* 0x0000003e143c723c */ /* 0x040fe200000018ff */
[----:B------:R-:W0:Y:S05]  /*4a10*/  LDGDEPBAR ;  /* 0x00000000000079af */ /* 0x000e2a0000000000 */
[----:B------:R-:W-:Y:S06]  /*4a20*/  HMMA.16816.F32 R52, R20, R54, RZ ;  /* 0x000000361434723c */ /* 0x000fec00000018ff */
[C---:B------:R-:W-:Y:S06]  /*4a30*/  HMMA.16816.F32 R16, R76.reuse, R72, R16 ;  /* 0x000000484c10723c */ /* 0x040fec0000001810 */
[----:B------:R-:W-:Y:S01]  /*4a40*/  HMMA.16816.F32 R28, R76, R74, R28 ;  /* 0x0000004a4c1c723c */ /* 0x000fe2000000181c */
[----:B------:R-:W-:Y:S05]  /*4a50*/  LDSM.16.M88.4 R72, [R235+0x2000] ;  /* 0x00200000eb48783b */ /* 0x000fea0000000200 */
[C---:B------:R-:W-:Y:S06]  /*4a60*/  HMMA.16816.F32 R80, R20.reuse, R64, RZ ;  /* 0x000000401450723c */ /* 0x040fec00000018ff */
[----:B------:R-:W-:Y:S01]  /*4a70*/  HMMA.16816.F32 R20, R20, R66, RZ ;  /* 0x000000421414723c */ /* 0x000fe200000018ff */
[----:B------:R-:W-:Y:S05]  /*4a80*/  LDSM.16.M88.4 R64, [R231+0x9800] ;  /* 0x00980000e740783b */ /* 0x000fea0000000200 */
[C---:B------:R-:W-:Y:S06]  /*4a90*/  HMMA.16816.F32 R40, R32.reuse, R24, R40 ;  /* 0x000000182028723c */ /* 0x040fec0000001828 */
[C---:B------:R-:W-:Y:S01]  /*4aa0*/  HMMA.16816.F32 R60, R32.reuse, R26, R60 ;  /* 0x0000001a203c723c */ /* 0x040fe2000000183c */
[----:B------:R-:W-:Y:S05]  /*4ab0*/  LDSM.16.M88.4 R24, [R224+0x800] ;  /* 0x00080000e018783b */ /* 0x000fea0000000200 */
[C---:B------:R-:W-:Y:S06]  /*4ac0*/  HMMA.16816.F32 R56, R32.reuse, R36, R56 ;  /* 0x000000242038723c */ /* 0x040fec0000001838 */
[----:B------:R-:W-:Y:S01]  /*4ad0*/  HMMA.16816.F32 R52, R32, R38, R52 ;  /* 0x000000262034723c */ /* 0x000fe20000001834 */
[----:B------:R-:W3:Y:S05]  /*4ae0*/  LDSM.16.M88.4 R36, [R238+0x2000] ;  /* 0x00200000ee24783b */ /* 0x000eea0000000200 */
[C---:B-1----:R-:W-:Y:S06]  /*4af0*/  HMMA.16816.F32 R16, R44.reuse, R88, R16 ;  /* 0x000000582c10723c */ /* 0x042fec0000001810 */
[----:B------:R-:W-:Y:S01]  /*4b00*/  HMMA.16816.F32 R28, R44, R90, R28 ;  /* 0x0000005a2c1c723c */ /* 0x000fe2000000181c */
[----:B------:R-:W-:Y:S05]  /*4b10*/  LDSM.16.M88.4 R88, [R231+0xa000] ;  /* 0x00a00000e758783b */ /* 0x000fea0000000200 */
[C---:B--2---:R-:W-:Y:S06]  /*4b20*/  HMMA.16816.F32 R80, R32.reuse, R48, R80 ;  /* 0x000000302050723c */ /* 0x044fec0000001850 */
[----:B------:R-:W-:Y:S01]  /*4b30*/  HMMA.16816.F32 R32, R32, R50, R20 ;  /* 0x000000322020723c */ /* 0x000fe20000001814 */
[----:B------:R-:W-:Y:S04]  /*4b40*/  LDSM.16.M88.4 R48, [R224+0x1800] ;  /* 0x00180000e030783b */ /* 0x000fe80000000200 */
[----:B------:R-:W-:Y:S01]  /*4b50*/  LDSM.16.M88.4 R20, [R237+0xb000] ;  /* 0x00b00000ed14783b */ /* 0x000fe20000000200 */
[C---:B-----5:R-:W-:Y:S06]  /*4b60*/  HMMA.16816.F32 R40, R76.reuse, R8, R40 ;  /* 0x000000084c28723c */ /* 0x060fec0000001828 */
[C---:B------:R-:W-:Y:S01]  /*4b70*/  HMMA.16816.F32 R60, R76.reuse, R10, R60 ;  /* 0x0000000a4c3c723c */ /* 0x040fe2000000183c */
[----:B------:R-:W-:Y:S05]  /*4b80*/  LDSM.16.M88.4 R8, [R237+0xa800] ;  /* 0x00a80000ed08783b */ /* 0x000fea0000000200 */
[C---:B------:R-:W-:Y:S06]  /*4b90*/  HMMA.16816.F32 R56, R76.reuse, R12, R56 ;  /* 0x0000000c4c38723c */ /* 0x040fec0000001838 */
[----:B------:R-:W-:Y:S01]  /*4ba0*/  HMMA.16816.F32 R52, R76, R14, R52 ;  /* 0x0000000e4c34723c */ /* 0x000fe20000001834 */
[----:B------:R-:W1:Y:S05]  /*4bb0*/  LDSM.16.M88.4 R12, [R236+0x2000] ;  /* 0x00200000ec0c783b */ /* 0x000e6a0000000200 */
[C---:B---3--:R-:W-:Y:S06]  /*4bc0*/  HMMA.16816.F32 R16, R36.reuse, R84, R16 ;  /* 0x000000542410723c */ /* 0x048fec0000001810 */
[----:B------:R-:W-:Y:S01]  /*4bd0*/  HMMA.16816.F32 R28, R36, R86, R28 ;  /* 0x00000056241c723c */ /* 0x000fe2000000181c */
[----:B------:R-:W-:Y:S05]  /*4be0*/  LDSM.16.M88.4 R84, [R224+0x2000] ;  /* 0x00200000e054783b */ /* 0x000fea0000000200 */
[C---:B------:R-:W-:Y:S06]  /*4bf0*/  HMMA.16816.F32 R80, R76.reuse, R64, R80 ;  /* 0x000000404c50723c */ /* 0x040fec0000001850 */
[----:B------:R-:W-:Y:S01]  /*4c00*/  HMMA.16816.F32 R76, R76, R66, R32 ;  /* 0x000000424c4c723c */ /* 0x000fe20000001820 */
[----:B------:R-:W-:Y:S04]  /*4c10*/  LDSM.16.M88.4 R64, [R237+0xb800] ;  /* 0x00b80000ed40783b */ /* 0x000fe80000000200 */
[----:B------:R-:W-:Y:S01]  /*4c20*/  LDSM.16.M88.4 R32, [R235+0x3000] ;  /* 0x00300000eb20783b */ /* 0x000fe20000000200 */
[C---:B------:R-:W-:Y:S06]  /*4c30*/  HMMA.16816.F32 R40, R44.reuse, R24, R40 ;  /* 0x000000182c28723c */ /* 0x040fec0000001828 */
[C---:B------:R-:W-:Y:S01]  /*4c40*/  HMMA.16816.F32 R60, R44.reuse, R26, R60 ;  /* 0x0000001a2c3c723c */ /* 0x040fe2000000183c */
[----:B------:R-:W-:Y:S05]  /*4c50*/  LDSM.16.M88.4 R24, [R235+0x2800] ;  /* 0x00280000eb18783b */ /* 0x000fea0000000200 */
[C---:B------:R-:W-:Y:S06]  /*4c60*/  HMMA.16816.F32 R56, R44.reuse, R68, R56 ;  /* 0x000000442c38723c */ /* 0x040fec0000001838 */
[----:B------:R-:W-:Y:S01]  /*4c70*/  HMMA.16816.F32 R52, R44, R70, R52 ;  /* 0x000000462c34723c */ /* 0x000fe20000001834 */
[----:B------:R-:W2:Y:S05]  /*4c80*/  LDSM.16.M88.4 R68, [R234+0x2000] ;  /* 0x00200000ea44783b */ /* 0x000eaa0000000200 */
[C---:B-1----:R-:W-:Y:S06]  /*4c90*/  HMMA.16816.F32 R16, R12.reuse, R72, R16 ;  /* 0x000000480c10723c */ /* 0x042fec0000001810 */
        /* <DEDUP_REMOVED lines=11> */
[----:B------:R-:W1:Y:S05]  /*4d50*/  LDSM.16.M88.4 R20, [R233+0x2000] ;  /* 0x00200000e914783b */ /* 0x000e6a0000000200 */
[C---:B--2---:R-:W-:Y:S06]  /*4d60*/  HMMA.16816.F32 R16, R68.reuse, R88, R16 ;  /* 0x000000584410723c */ /* 0x044fec0000001810 */
        /* <DEDUP_REMOVED lines=47> */
[----:B------:R-:W1:Y:S05]  /*5060*/  LDSM.16.M88.4 R12, [R224+0x4000] ;  /* 0x00400000e00c783b */ /* 0x000e6a0000000200 */
[C---:B------:R-:W-:Y:S06]  /*5070*/  HMMA.16816.F32 R56, R32.reuse, R8, R56 ;  /* 0x000000082038723c */ /* 0x040fec0000001838 */
[----:B------:R-:W-:Y:S01]  /*5080*/  HMMA.16816.F32 R52, R32, R10, R52 ;  /* 0x0000000a2034723c */ /* 0x000fe20000001834 */
[----:B------:R-:W3:Y:S05]  /*5090*/  LDSM.16.M88.4 R8, [R235+0x5000] ;  /* 0x00500000eb08783b */ /* 0x000eea0000000200 */
[C---:B--2---:R-:W-:Y:S06]  /*50a0*/  HMMA.16816.F32 R16, R72.reuse, R24, R16 ;  /* 0x000000184810723c */ /* 0x044fec0000001810 */
[----:B------:R-:W-:Y:S01]  /*50b0*/  HMMA.16816.F32 R28, R72, R26, R28 ;  /* 0x0000001a481c723c */ /* 0x000fe2000000181c */
[----:B------:R-:W-:Y:S05]  /*50c0*/  LDSM.16.M88.4 R24, [R236+0x6000] ;  /* 0x00600000ec18783b */ /* 0x000fea0000000200 */
[C---:B------:R-:W-:Y:S06]  /*50d0*/  HMMA.16816.F32 R80, R32.reuse, R36, R80 ;  /* 0x000000242050723c */ /* 0x040fec0000001850 */
[----:B------:R-:W-:Y:S01]  /*50e0*/  HMMA.16816.F32 R76, R32, R38, R76 ;  /* 0x00000026204c723c */ /* 0x000fe2000000184c */
[----:B------:R-:W2:Y:S04]  /*50f0*/  LDSM.16.M88.4 R36, [R238+0x6000] ;  /* 0x00600000ee24783b */ /* 0x000ea80000000200 */
[----:B------:R-:W-:Y:S01]  /*5100*/  LDSM.16.M88.4 R32, [R237+0xe800] ;  /* 0x00e80000ed20783b */ /* 0x000fe20000000200 */
[C---:B-1----:R-:W-:Y:S06]  /*5110*/  HMMA.16816.F32 R16, R48.reuse, R12, R16 ;  /* 0x0000000c3010723c */ /* 0x042fec0000001810 */
[----:B------:R-:W-:Y:S01]  /*5120*/  HMMA.16816.F32 R28, R48, R14, R28 ;  /* 0x0000000e301c723c */ /* 0x000fe2000000181c */
[----:B------:R-:W-:Y:S05]  /*5130*/  LDSM.16.M88.4 R12, [R234+0x6000] ;  /* 0x00600000ea0c783b */ /* 0x000fea0000000200 */
[C---:B------:R-:W-:Y:S06]  /*5140*/  HMMA.16816.F32 R40, R88.reuse, R20, R40 ;  /* 0x000000145828723c */ /* 0x040fec0000001828 */
[C---:B------:R-:W-:Y:S01]  /*5150*/  HMMA.16816.F32 R60, R88.reuse, R22, R60 ;  /* 0x00000016583c723c */ /* 0x040fe2000000183c */
[----:B------:R-:W1:Y:S05]  /*5160*/  LDSM.16.M88.4 R20, [R235+0x6000] ;  /* 0x00600000eb14783b */ /* 0x000e6a0000000200 */
[C---:B---3--:R-:W-:Y:S06]  /*5170*/  HMMA.16816.F32 R56, R88.reuse, R8, R56 ;  /* 0x000000085838723c */ /* 0x048fec0000001838 */
[----:B------:R-:W-:Y:S01]  /*5180*/  HMMA.16816.F32 R52, R88, R10, R52 ;  /* 0x0000000a5834723c */ /* 0x000fe20000001834 */
[----:B------:R-:W-:Y:S05]  /*5190*/  LDSM.16.M88.4 R8, [R231+0xe000] ;  /* 0x00e00000e708783b */ /* 0x000fea0000000200 */
[----:B--2---:R-:W-:Y:S06]  /*51a0*/  HMMA.16816.F32 R16, R36, R92, R16 ;  /* 0x0000005c2410723c */ /* 0x004fec0000001810 */
[C---:B------:R-:W-:Y:S06]  /*51b0*/  HMMA.16816.F32 R80, R88.reuse, R84, R80 ;  /* 0x000000545850723c */ /* 0x040fec0000001850 */
[----:B------:R-:W-:Y:S01]  /*51c0*/  HMMA.16816.F32 R76, R88, R86, R76 ;  /* 0x00000056584c723c */ /* 0x000fe2000000184c */
[----:B------:R-:W2:Y:S04]  /*51d0*/  LDSM.16.M88.4 R84, [R224+0x5000] ;  /* 0x00500000e054783b */ /* 0x000ea80000000200 */
[----:B------:R-:W-:Y:S01]  /*51e0*/  LDSM.16.M88.4 R88, [R235+0x6800] ;  /* 0x00680000eb58783b */ /* 0x000fe20000000200 */
[----:B------:R-:W-:Y:S03]  /*51f0*/  HMMA.16816.F32 R28, R36, R94, R28 ;  /* 0x0000005e241c723c */ /* 0x000fe6000000181c */
[----:B------:R-:W-:Y:S03]  /*5200*/  LDSM.16.M88.4 R92, [R233+0x6000] ;  /* 0x00600000e95c783b */ /* 0x000fe60000000200 */
[C---:B------:R-:W-:Y:S06]  /*5210*/  HMMA.16816.F32 R40, R72.reuse, R96, R40 ;  /* 0x000000604828723c */ /* 0x040fec0000001828 */
[C---:B------:R-:W-:Y:S06]  /*5220*/  HMMA.16816.F32 R60, R72.reuse, R98, R60 ;  /* 0x00000062483c723c */ /* 0x040fec000000183c */
[C---:B------:R-:W-:Y:S01]  /*5230*/  HMMA.16816.F32 R96, R72.reuse, R68, R56 ;  /* 0x000000444860723c */ /* 0x040fe20000001838 */
[----:B------:R-:W-:Y:S05]  /*5240*/  LDSM.16.M88.4 R56, [R224+0x6000] ;  /* 0x00600000e038783b */ /* 0x000fea0000000200 */
[----:B------:R-:W-:Y:S06]  /*5250*/  HMMA.16816.F32 R52, R72, R70, R52 ;  /* 0x000000464834723c */ /* 0x000fec0000001834 */
[C---:B-1----:R-:W-:Y:S06]  /*5260*/  HMMA.16816.F32 R16, R24.reuse, R20, R16 ;  /* 0x000000141810723c */ /* 0x042fec0000001810 */
[----:B------:R-:W-:Y:S01]  /*5270*/  HMMA.16816.F32 R28, R24, R22, R28 ;  /* 0x00000016181c723c */ /* 0x000fe2000000181c */
[----:B------:R-:W1:Y:S05]  /*5280*/  LDSM.16.M88.4 R20, [R237+0xf000] ;  /* 0x00f00000ed14783b */ /* 0x000e6a0000000200 */
[C---:B------:R-:W-:Y:S06]  /*5290*/  HMMA.16816.F32 R40, R48.reuse, R44, R40 ;  /* 0x0000002c3028723c */ /* 0x040fec0000001828 */
[C---:B------:R-:W-:Y:S01]  /*52a0*/  HMMA.16816.F32 R60, R48.reuse, R46, R60 ;  /* 0x0000002e303c723c */ /* 0x040fe2000000183c */
[----:B------:R-:W-:Y:S05]  /*52b0*/  LDSM.16.M88.4 R44, [R231+0xe800] ;  /* 0x00e80000e72c783b */ /* 0x000fea0000000200 */
[----:B--2---:R-:W-:Y:S06]  /*52c0*/  HMMA.16816.F32 R96, R48, R84, R96 ;  /* 0x000000543060723c */ /* 0x004fec0000001860 */
[C---:B------:R-:W-:Y:S06]  /*52d0*/  HMMA.16816.F32 R80, R72.reuse, R64, R80 ;  /* 0x000000404850723c */ /* 0x040fec0000001850 */
[----:B------:R-:W-:Y:S01]  /*52e0*/  HMMA.16816.F32 R76, R72, R66, R76 ;  /* 0x00000042484c723c */ /* 0x000fe2000000184c */
[----:B------:R-:W2:Y:S05]  /*52f0*/  LDSM.16.M88.4 R64, [R224+0x5800] ;  /* 0x00580000e040783b */ /* 0x000eaa0000000200 */
[----:B------:R-:W-:Y:S06]  /*5300*/  HMMA.16816.F32 R52, R48, R86, R52 ;  /* 0x000000563034723c */ /* 0x000fec0000001834 */
[C---:B------:R-:W-:Y:S06]  /*5310*/  HMMA.16816.F32 R16, R12.reuse, R8, R16 ;  /* 0x000000080c10723c */ /* 0x040fec0000001810 */
[----:B------:R-:W-:Y:S01]  /*5320*/  HMMA.16816.F32 R28, R12, R10, R28 ;  /* 0x0000000a0c1c723c */ /* 0x000fe2000000181c */
[----:B------:R-:W3:Y:S05]  /*5330*/  LDSM.16.M88.4 R8, [R235+0x7000] ;  /* 0x00700000eb08783b */ /* 0x000eea0000000200 */
[C---:B------:R-:W-:Y:S06]  /*5340*/  HMMA.16816.F32 R40, R36.reuse, R32, R40 ;  /* 0x000000202428723c */ /* 0x040fec0000001828 */
[C---:B------:R-:W-:Y:S01]  /*5350*/  HMMA.16816.F32 R60, R36.reuse, R34, R60 ;  /* 0x00000022243c723c */ /* 0x040fe2000000183c */
[----:B------:R-:W-:Y:S05]  /*5360*/  LDSM.16.M88.4 R32, [R224+0x6800] ;  /* 0x00680000e020783b */ /* 0x000fea0000000200 */
[C---:B-1----:R-:W-:Y:S06]  /*5370*/  HMMA.16816.F32 R96, R36.reuse, R20, R96 ;  /* 0x000000142460723c */ /* 0x042fec0000001860 */
[----:B------:R-:W-:Y:S01]  /*5380*/  HMMA.16816.F32 R52, R36, R22, R52 ;  /* 0x000000162434723c */ /* 0x000fe20000001834 */
[----:B------:R-:W1:Y:S05]  /*5390*/  LDSM.16.M88.4 R20, [R237+0xf800] ;  /* 0x00f80000ed14783b */ /* 0x000e6a0000000200 */
[C---:B------:R-:W-:Y:S06]  /*53a0*/  HMMA.16816.F32 R16, R92.reuse, R56, R16 ;  /* 0x000000385c10723c */ /* 0x040fec0000001810 */
[----:B------:R-:W-:Y:S01]  /*53b0*/  HMMA.16816.F32 R28, R92, R58, R28 ;  /* 0x0000003a5c1c723c */ /* 0x000fe2000000181c */
[----:B------:R-:W4:Y:S05]  /*53c0*/  LDSM.16.M88.4 R56, [R231+0xf000] ;  /* 0x00f00000e738783b */ /* 0x000f2a0000000200 */
[C---:B--2---:R-:W-:Y:S06]  /*53d0*/  HMMA.16816.F32 R80, R48.reuse, R64, R80 ;  /* 0x000000403050723c */ /* 0x044fec0000001850 */
[----:B------:R-:W-:Y:S06]  /*53e0*/  HMMA.16816.F32 R76, R48, R66, R76 ;  /* 0x00000042304c723c */ /* 0x000fec000000184c */
[----:B------:R-:W-:Y:S01]  /*53f0*/  HMMA.16816.F32 R40, R24, R88, R40 ;  /* 0x000000581828723c */ /* 0x000fe20000001828 */
[----:B------:R-:W-:Y:S01]  /*5400*/  FMUL.FTZ R2, R16, UR6 ;  /* 0x0000000610027c20 */ /* 0x000fe20008410000 */
[----:B------:R-:W-:Y:S01]  /*5410*/  FMUL.FTZ R4, R17, UR6 ;  /* 0x0000000611047c20 */ /* 0x000fe20008410000 */
[----:B------:R-:W-:-:S03]  /*5420*/  FMUL.FTZ R6, R18, UR6 ;  /* 0x0000000612067c20 */ /* 0x000fc60008410000 */
[C---:B------:R-:W-:Y:S01]  /*5430*/  HMMA.16816.F32 R60, R24.reuse, R90, R60 ;  /* 0x0000005a183c723c */ /* 0x040fe2000000183c */
[----:B------:R-:W-:Y:S01]  /*5440*/  FMUL.FTZ R28, R28, UR6 ;  /* 0x000000061c1c7c20 */ /* 0x000fe20008410000 */
[----:B------:R-:W-:Y:S01]  /*5450*/  FMUL.FTZ R29, R29, UR6 ;  /* 0x000000061d1d7c20 */ /* 0x000fe20008410000 */
[----:B------:R-:W-:Y:S01]  /*5460*/  FMUL.FTZ R30, R30, UR6 ;  /* 0x000000061e1e7c20 */ /* 0x000fe20008410000 */
[----:B------:R-:W2:Y:S02]  /*5470*/  MUFU.TANH R2, R2 ;  /* 0x0000000200027308 */ /* 0x000ea40000002400 */
[C---:B---3--:R-:W-:Y:S06]  /*5480*/  HMMA.16816.F32 R96, R24.reuse, R8, R96 ;  /* 0x000000081860723c */ /* 0x048fec0000001860 */
[----:B------:R-:W-:Y:S01]  /*5490*/  HMMA.16816.F32 R52, R24, R10, R52 ;  /* 0x0000000a1834723c */ /* 0x000fe20000001834 */
[----:B------:R-:W3:Y:S01]  /*54a0*/  LDSM.16.M88.4 R8, [R235+0x7800] ;  /* 0x00780000eb08783b */ /* 0x000ee20000000200 */
[----:B------:R-:W-:Y:S04]  /*54b0*/  MUFU.TANH R4, R4 ;  /* 0x0000000400047308 */ /* 0x000fe80000002400 */
[C---:B-1----:R-:W-:Y:S04]  /*54c0*/  HMMA.16816.F32 R80, R36.reuse, R20, R80 ;  /* 0x000000142450723c */ /* 0x042fe80000001850 */
[----:B------:R-:W-:Y:S02]  /*54d0*/  MUFU.TANH R6, R6 ;  /* 0x0000000600067308 */ /* 0x000fe40000002400 */
[----:B------:R-:W-:Y:S06]  /*54e0*/  HMMA.16816.F32 R76, R36, R22, R76 ;  /* 0x00000016244c723c */ /* 0x000fec000000184c */
[C---:B------:R-:W-:Y:S01]  /*54f0*/  HMMA.16816.F32 R40, R12.reuse, R44, R40 ;  /* 0x0000002c0c28723c */ /* 0x040fe20000001828 */
[----:B------:R-:W-:Y:S05]  /*5500*/  MUFU.TANH R45, R28 ;  /* 0x0000001c002d7308 */ /* 0x000fea0000002400 */
[----:B------:R-:W-:Y:S01]  /*5510*/  HMMA.16816.F32 R60, R12, R46, R60 ;  /* 0x0000002e0c3c723c */ /* 0x000fe2000000183c */
[----:B------:R-:W-:-:S02]  /*5520*/  FMUL.FTZ R44, R19, UR6 ;  /* 0x00000006132c7c20 */ /* 0x000fc40008410000 */
[----:B------:R-:W-:Y:S01]  /*5530*/  MUFU.TANH R46, R29 ;  /* 0x0000001d002e7308 */ /* 0x000fe20000002400 */
[----:B------:R-:W1:Y:S02]  /*5540*/  LDSM.16.M88.4 R16, [R224+0x7000] ;  /* 0x00700000e010783b */ /* 0x000e640000000200 */
[C---:B----4-:R-:W-:Y:S05]  /*5550*/  HMMA.16816.F32 R96, R12.reuse, R56, R96 ;  /* 0x000000380c60723c */ /* 0x050fea0000001860 */
[----:B------:R4:W-:Y:S01]  /*5560*/  MUFU.TANH R47, R30 ;  /* 0x0000001e002f7308 */ /* 0x0009e20000002400 */
[----:B------:R-:W-:Y:S01]  /*5570*/  HMMA.16816.F32 R52, R12, R58, R52 ;  /* 0x0000003a0c34723c */ /* 0x000fe20000001834 */
[----:B------:R-:W-:-:S05]  /*5580*/  FMUL.FTZ R56, R31, UR6 ;  /* 0x000000061f387c20 */ /* 0x000fca0008410000 */
[C---:B---3--:R-:W-:Y:S01]  /*5590*/  HMMA.16816.F32 R80, R24.reuse, R8, R80 ;  /* 0x000000081850723c */ /* 0x048fe20000001850 */
[----:B------:R-:W3:Y:S05]  /*55a0*/  MUFU.TANH R44, R44 ;  /* 0x0000002c002c7308 */ /* 0x000eea0000002400 */
[----:B------:R-:W-:Y:S01]  /*55b0*/  HMMA.16816.F32 R76, R24, R10, R76 ;  /* 0x0000000a184c723c */ /* 0x000fe2000000184c */
[----:B------:R-:W-:Y:S02]  /*55c0*/  IMAD.SHL.U32 R8, R3, 0x2, RZ ;  /* 0x0000000203087824 */ /* 0x000fe400078e00ff */
[----:B------:R-:W-:Y:S01]  /*55d0*/  IMAD.U32 R3, RZ, RZ, UR19 ;  /* 0x00000013ff037e24 */ /* 0x000fe2000f8e00ff */
[----:B----4-:R-:W4:Y:S01]  /*55e0*/  LDSM.16.M88.4 R28, [R231+0xf800] ;  /* 0x00f80000e71c783b */ /* 0x010f220000000200 */
[----:B------:R-:W5:Y:S01]  /*55f0*/  MUFU.TANH R56, R56 ;  /* 0x0000003800387308 */ /* 0x000f620000002400 */
[----:B------:R-:W-:Y:S01]  /*5600*/  HMMA.16816.F32 R40, R92, R32, R40 ;  /* 0x000000205c28723c */ /* 0x000fe20000001828 */
[----:B------:R-:W-:-:S04]  /*5610*/  LOP3.LUT R8, R8, 0x6, RZ, 0xc0, !PT ;  /* 0x0000000608087812 */ /* 0x000fc800078ec0ff */
[----:B------:R-:W-:Y:S01]  /*5620*/  LEA R3, R3, R8, 0x6 ;  /* 0x0000000803037211 */ /* 0x000fe200078e30ff */
[----:B------:R-:W-:Y:S01]  /*5630*/  HMMA.16816.F32 R60, R92, R34, R60 ;  /* 0x000000225c3c723c */ /* 0x000fe2000000183c */
[----:B------:R-:W5:Y:S01]  /*5640*/  LDSM.16.M88.4 R32, [R224+0x7800] ;  /* 0x00780000e020783b */ /* 0x000f620000000200 */
[----:B------:R-:W-:-:S04]  /*5650*/  DEPBAR.LE SB0, 0x0 ;  /* 0x000080000000791a */ /* 0x000fc80000000000 */
[C---:B------:R-:W-:Y:S01]  /*5660*/  VIADD R11, R3.reuse, 0xffffffc0 ;  /* 0xffffffc0030b7836 */ /* 0x040fe20000000000 */
[C---:B------:R-:W-:Y:S01]  /*5670*/  IADD3 R8, R3.reuse, -0x38, RZ ;  /* 0xffffffc803087810 */ /* 0x040fe20007ffe0ff */
[C---:B-1----:R-:W-:Y:S01]  /*5680*/  HMMA.16816.F32 R52, R92.reuse, R18, R52 ;  /* 0x000000125c34723c */ /* 0x042fe20000001834 */
[----:B------:R-:W-:Y:S02]  /*5690*/  VIADD R10, R3, 0xffffffc1 ;  /* 0xffffffc1030a7836 */ /* 0x000fe40000000000 */
[----:B------:R-:W-:Y:S01]  /*56a0*/  ISETP.GE.AND P5, PT, R11, UR22, PT ;  /* 0x000000160b007c0c */ /* 0x000fe2000bfa6270 */
[C---:B------:R-:W-:Y:S01]  /*56b0*/  VIADD R11, R3.reuse, 0xffffffc9 ;  /* 0xffffffc9030b7836 */ /* 0x040fe20000000000 */
[----:B------:R-:W-:Y:S01]  /*56c0*/  ISETP.GE.AND P3, PT, R8, UR22, PT ;  /* 0x0000001608007c0c */ /* 0x000fe2000bf66270 */
[----:B------:R-:W-:Y:S01]  /*56d0*/  HMMA.16816.F32 R96, R92, R16, R96 ;  /* 0x000000105c60723c */ /* 0x000fe20000001860 */
[----:B--2---:R-:W-:Y:S01]  /*56e0*/  FSEL R25, R2, -INF , !P5 ;  /* 0xff80000002197808 */ /* 0x004fe20006800000 */
[----:B------:R-:W-:Y:S01]  /*56f0*/  VIADD R2, R3, 0xffffffd9 ;  /* 0xffffffd903027836 */ /* 0x000fe20000000000 */
[----:B------:R-:W-:Y:S01]  /*5700*/  ISETP.GE.AND P4, PT, R10, UR22, PT ;  /* 0x000000160a007c0c */ /* 0x000fe2000bf86270 */
[----:B------:R-:W-:Y:S01]  /*5710*/  FMUL.FTZ R40, R40, UR6 ;  /* 0x0000000628287c20 */ /* 0x000fe20008410000 */
[----:B------:R-:W-:Y:S01]  /*5720*/  FMUL.FTZ R21, R42, UR6 ;  /* 0x000000062a157c20 */ /* 0x000fe20008410000 */
[----:B------:R-:W-:Y:S01]  /*5730*/  FMUL.FTZ R20, R41, UR6 ;  /* 0x0000000629147c20 */ /* 0x000fe20008410000 */
[----:B------:R-:W-:Y:S01]  /*5740*/  FMUL.FTZ R41, R43, UR6 ;  /* 0x000000062b297c20 */ /* 0x000fe20008410000 */
[----:B---3--:R-:W-:Y:S01]  /*5750*/  FSEL R44, R44, -INF , !P4 ;  /* 0xff8000002c2c7808 */ /* 0x008fe20006000000 */
[C---:B------:R-:W-:Y:S01]  /*5760*/  VIADD R10, R3.reuse, 0xffffffd0 ;  /* 0xffffffd0030a7836 */ /* 0x040fe20000000000 */
[----:B------:R-:W-:Y:S01]  /*5770*/  MUFU.TANH R40, R40 ;  /* 0x0000002800287308 */ /* 0x000fe20000002400 */
[----:B------:R-:W-:Y:S01]  /*5780*/  FSEL R23, R4, -INF , !P4 ;  /* 0xff80000004177808 */ /* 0x000fe20006000000 */
[----:B------:R-:W-:Y:S01]  /*5790*/  FMUL.FTZ R16, R60, UR6 ;  /* 0x000000063c107c20 */ /* 0x000fe20008410000 */
[----:B------:R-:W-:Y:S01]  /*57a0*/  ISETP.GE.AND P4, PT, R2, UR22, PT ;  /* 0x0000001602007c0c */ /* 0x000fe2000bf86270 */
[----:B------:R-:W-:Y:S01]  /*57b0*/  FMUL.FTZ R17, R62, UR6 ;  /* 0x000000063e117c20 */ /* 0x000fe20008410000 */
[----:B------:R-:W-:Y:S01]  /*57c0*/  IADD3 R2, R3, -0x20, RZ ;  /* 0xffffffe003027810 */ /* 0x000fe20007ffe0ff */
[----:B------:R-:W-:Y:S01]  /*57d0*/  FMUL.FTZ R9, R61, UR6 ;  /* 0x000000063d097c20 */ /* 0x000fe20008410000 */
[----:B------:R-:W-:Y:S01]  /*57e0*/  FSEL R45, R45, -INF , !P3 ;  /* 0xff8000002d2d7808 */ /* 0x000fe20005800000 */
[C---:B----4-:R-:W-:Y:S01]  /*57f0*/  HMMA.16816.F32 R80, R12.reuse, R28, R80 ;  /* 0x0000001c0c50723c */ /* 0x050fe20000001850 */
[----:B------:R-:W1:Y:S01]  /*5800*/  MUFU.TANH R21, R21 ;  /* 0x0000001500157308 */ /* 0x000e620000002400 */
[----:B------:R-:W-:Y:S01]  /*5810*/  ISETP.GE.AND P2, PT, R11, UR22, PT ;  /* 0x000000160b007c0c */ /* 0x000fe2000bf46270 */
[----:B------:R-:W-:Y:S01]  /*5820*/  FMUL.FTZ R52, R52, UR6 ;  /* 0x0000000634347c20 */ /* 0x000fe20008410000 */
[----:B------:R-:W-:Y:S01]  /*5830*/  FMUL.FTZ R54, R54, UR6 ;  /* 0x0000000636367c20 */ /* 0x000fe20008410000 */
[----:B------:R-:W-:Y:S01]  /*5840*/  FMUL.FTZ R22, R63, UR6 ;  /* 0x000000063f167c20 */ /* 0x000fe20008410000 */
[----:B------:R-:W-:Y:S01]  /*5850*/  HMMA.16816.F32 R76, R12, R30, R76 ;  /* 0x0000001e0c4c723c */ /* 0x000fe2000000184c */
[----:B------:R-:W-:Y:S01]  /*5860*/  IADD3 R8, R3, -0x2f, RZ ;  /* 0xffffffd103087810 */ /* 0x000fe20007ffe0ff */
[----:B------:R-:W-:Y:S01]  /*5870*/  FMUL.FTZ R96, R96, UR6 ;  /* 0x0000000660607c20 */ /* 0x000fe20008410000 */
[----:B------:R-:W-:Y:S01]  /*5880*/  MUFU.TANH R20, R20 ;  /* 0x0000001400147308 */ /* 0x000fe20000002400 */
[----:B-----5:R-:W-:Y:S01]  /*5890*/  FSEL R56, R56, -INF , !P2 ;  /* 0xff80000038387808 */ /* 0x020fe20005000000 */
[----:B------:R-:W-:Y:S01]  /*58a0*/  FMUL.FTZ R97, R97, UR6 ;  /* 0x0000000661617c20 */ /* 0x000fe20008410000 */
[----:B------:R-:W-:Y:S01]  /*58b0*/  FSEL R27, R46, -INF , !P2 ;  /* 0xff8000002e1b7808 */ /* 0x000fe20005000000 */
[----:B------:R-:W-:Y:S01]  /*58c0*/  FMUL.FTZ R98, R98, UR6 ;  /* 0x0000000662627c20 */ /* 0x000fe20008410000 */
[----:B------:R-:W-:Y:S01]  /*58d0*/  FSEL R12, R47, -INF , !P3 ;  /* 0xff8000002f0c7808 */ /* 0x000fe20005800000 */
[----:B------:R-:W-:Y:S01]  /*58e0*/  FMUL.FTZ R99, R99, UR6 ;  /* 0x0000000663637c20 */ /* 0x000fe20008410000 */
[----:B------:R-:W-:Y:S01]  /*58f0*/  ISETP.GE.AND P3, PT, R2, UR22, PT ;  /* 0x0000001602007c0c */ /* 0x000fe2000bf66270 */
[----:B------:R-:W2:Y:S01]  /*5900*/  MUFU.TANH R41, R41 ;  /* 0x0000002900297308 */ /* 0x000ea20000002400 */
[----:B------:R-:W-:Y:S01]  /*5910*/  VIADD R2, R3, 0xffffffe1 ;  /* 0xffffffe103027836 */ /* 0x000fe20000000000 */
[----:B------:R-:W-:Y:S01]  /*5920*/  ISETP.GE.AND P1, PT, R10, UR22, PT ;  /* 0x000000160a007c0c */ /* 0x000fe2000bf26270 */
[----:B------:R-:W-:Y:S01]  /*5930*/  FMUL.FTZ R53, R53, UR6 ;  /* 0x0000000635357c20 */ /* 0x000fe20008410000 */
[----:B------:R-:W-:Y:S01]  /*5940*/  ISETP.GE.AND P6, PT, R8, UR22, PT ;  /* 0x0000001608007c0c */ /* 0x000fe2000bfc6270 */
[C---:B------:R-:W-:Y:S01]  /*5950*/  VIADD R8, R3.reuse, 0xffffffd8 ;  /* 0xffffffd803087836 */ /* 0x040fe20000000000 */
[----:B------:R-:W-:Y:S01]  /*5960*/  ISETP.GE.AND P2, PT, R2, UR22, PT ;  /* 0x0000001602007c0c */ /* 0x000fe2000bf46270 */
[C---:B------:R-:W-:Y:S01]  /*5970*/  HMMA.16816.F32 R80, R92.reuse, R32, R80 ;  /* 0x000000205c50723c */ /* 0x040fe20000001850 */
[----:B------:R-:W3:Y:S01]  /*5980*/  MUFU.TANH R16, R16 ;  /* 0x0000001000107308 */ /* 0x000ee20000002400 */
[----:B------:R-:W-:Y:S01]  /*5990*/  VIADD R2, R3, 0xffffffe8 ;  /* 0xffffffe803027836 */ /* 0x000fe20000000000 */
[----:B-1----:R-:W-:Y:S01]  /*59a0*/  FSEL R10, R21, -INF , !P1 ;  /* 0xff800000150a7808 */ /* 0x002fe20004800000 */
[----:B------:R-:W-:Y:S01]  /*59b0*/  FMUL.FTZ R55, R55, UR6 ;  /* 0x0000000637377c20 */ /* 0x000fe20008410000 */
[----:B------:R-:W-:Y:S01]  /*59c0*/  FSEL R15, R40, -INF , !P1 ;  /* 0xff800000280f7808 */ /* 0x000fe20004800000 */
[----:B------:R-:W-:Y:S01]  /*59d0*/  HMMA.16816.F32 R76, R92, R34, R76 ;  /* 0x000000225c4c723c */ /* 0x000fe2000000184c */
[----:B------:R-:W-:-:S02]  /*59e0*/  ISETP.GE.AND P1, PT, R2, UR22, PT ;  /* 0x0000001602007c0c */ /* 0x000fc4000bf26270 */
[----:B------:R-:W1:Y:S01]  /*59f0*/  MUFU.TANH R17, R17 ;  /* 0x0000001100117308 */ /* 0x000e620000002400 */
[----:B------:R-:W-:Y:S02]  /*5a00*/  IADD3 R2, R3, -0x17, RZ ;  /* 0xffffffe903027810 */ /* 0x000fe40007ffe0ff */
[----:B------:R-:W-:Y:S02]  /*5a10*/  FSEL R14, R6, -INF , !P5 ;  /* 0xff800000060e7808 */ /* 0x000fe40006800000 */
[----:B------:R-:W-:Y:S02]  /*5a20*/  ISETP.GE.AND P5, PT, R8, UR22, PT ;  /* 0x0000001608007c0c */ /* 0x000fe4000bfa6270 */
[----:B--2---:R-:W-:Y:S01]  /*5a30*/  FSEL R8, R41, -INF , !P6 ;  /* 0xff80000029087808 */ /* 0x004fe20007000000 */
[----:B------:R-:W2:Y:S01]  /*5a40*/  MUFU.TANH R191, R52 ;  /* 0x0000003400bf7308 */ /* 0x000ea20000002400 */
[----:B------:R-:W-:Y:S02]  /*5a50*/  FSEL R13, R20, -INF , !P6 ;  /* 0xff800000140d7808 */ /* 0x000fe40007000000 */
[----:B------:R-:W-:Y:S01]  /*5a60*/  ISETP.GE.AND P6, PT, R2, UR22, PT ;  /* 0x0000001602007c0c */ /* 0x000fe2000bfc6270 */
[----:B------:R-:W-:Y:S01]  /*5a70*/  VIADD R2, R3, 0xfffffff0 ;  /* 0xfffffff003027836 */ /* 0x000fe20000000000 */
[----:B---3--:R-:W-:-:S02]  /*5a80*/  FSEL R11, R16, -INF , !P5 ;  /* 0xff800000100b7808 */ /* 0x008fc40006800000 */
[----:B------:R-:W-:Y:S01]  /*5a90*/  FMUL.FTZ R80, R80, UR6 ;  /* 0x0000000650507c20 */ /* 0x000fe20008410000 */
[----:B------:R-:W3:Y:S01]  /*5aa0*/  MUFU.TANH R190, R54 ;  /* 0x0000003600be7308 */ /* 0x000ee20000002400 */
[----:B------:R-:W-:Y:S01]  /*5ab0*/  FMUL.FTZ R81, R81, UR6 ;  /* 0x0000000651517c20 */ /* 0x000fe20008410000 */
[----:B------:R-:W-:Y:S01]  /*5ac0*/  FMUL.FTZ R82, R82, UR6 ;  /* 0x0000000652527c20 */ /* 0x000fe20008410000 */
[----:B------:R-:W-:Y:S01]  /*5ad0*/  FMUL.FTZ R83, R83, UR6 ;  /* 0x0000000653537c20 */ /* 0x000fe20008410000 */
[----:B-1----:R-:W-:Y:S01]  /*5ae0*/  FSEL R6, R17, -INF , !P5 ;  /* 0xff80000011067808 */ /* 0x002fe20006800000 */
[----:B------:R-:W-:Y:S01]  /*5af0*/  FMUL.FTZ R76, R76, UR6 ;  /* 0x000000064c4c7c20 */ /* 0x000fe20008410000 */
[----:B------:R-:W-:Y:S01]  /*5b00*/  FMUL.FTZ R78, R78, UR6 ;  /* 0x000000064e4e7c20 */ /* 0x000fe20008410000 */
[----:B------:R-:W-:Y:S01]  /*5b10*/  FMUL.FTZ R77, R77, UR6 ;  /* 0x000000064d4d7c20 */ /* 0x000fe20008410000 */
[----:B------:R-:W1:Y:S01]  /*5b20*/  MUFU.TANH R9, R9 ;  /* 0x0000000900097308 */ /* 0x000e620000002400 */
[----:B------:R-:W-:Y:S01]  /*5b30*/  FMUL.FTZ R79, R79, UR6 ;  /* 0x000000064f4f7c20 */ /* 0x000fe20008410000 */
[----:B------:R-:W-:Y:S01]  /*5b40*/  ISETP.GE.AND P5, PT, R2, UR22, PT ;  /* 0x0000001602007c0c */ /* 0x000fe2000bfa6270 */
[----:B------:R-:W-:Y:S01]  /*5b50*/  VIADD R2, R3, 0xfffffff1 ;  /* 0xfffffff103027836 */ /* 0x000fe20000000000 */
[----:B--2---:R-:W-:-:S04]  /*5b60*/  FSEL R191, R191, -INF , !P1 ;  /* 0xff800000bfbf7808 */ /* 0x004fc80004800000 */
[----:B------:R-:W2:Y:S01]  /*5b70*/  MUFU.TANH R22, R22 ;  /* 0x0000001600167308 */ /* 0x000ea20000002400 */
[----:B---3--:R-:W-:Y:S02]  /*5b80*/  FSEL R190, R190, -INF , !P1 ;  /* 0xff800000bebe7808 */ /* 0x008fe40004800000 */
[----:B------:R-:W-:-:S05]  /*5b90*/  PLOP3.LUT P1, PT, PT, PT, UP0, 0x80, 0x0 ;  /* 0x000000000000781c */ /* 0x000fca0003f2f008 */
[----:B------:R-:W3:Y:S01]  /*5ba0*/  MUFU.TANH R193, R96 ;  /* 0x0000006000c17308 */ /* 0x000ee20000002400 */
[----:B-1----:R-:W-:-:S07]  /*5bb0*/  FSEL R9, R9, -INF , !P4 ;  /* 0xff80000009097808 */ /* 0x002fce0006000000 */
[----:B------:R-:W1:Y:S01]  /*5bc0*/  MUFU.TANH R187, R97 ;  /* 0x0000006100bb7308 */ /* 0x000e620000002400 */
[----:B--2---:R-:W-:Y:S02]  /*5bd0*/  FSEL R4, R22, -INF , !P4 ;  /* 0xff80000016047808 */ /* 0x004fe40006000000 */
[----:B------:R-:W-:Y:S02]  /*5be0*/  ISETP.GE.AND P4, PT, R2, UR22, PT ;  /* 0x0000001602007c0c */ /* 0x000fe4000bf86270 */
[C---:B------:R-:W-:Y:S01]  /*5bf0*/  IADD3 R2, R3.reuse, -0x8, RZ ;  /* 0xfffffff803027810 */ /* 0x040fe20007ffe0ff */
[----:B------:R-:W-:Y:S02]  /*5c00*/  VIADD R3, R3, 0xfffffff9 ;  /* 0xfffffff903037836 */ /* 0x000fe40000000000 */
[----:B------:R-:W2:Y:S01]  /*5c10*/  MUFU.TANH R188, R98 ;  /* 0x0000006200bc7308 */ /* 0x000ea20000002400 */
[----:B---3--:R-:W-:-:S07]  /*5c20*/  FSEL R193, R193, -INF , !P3 ;  /* 0xff800000c1c17808 */ /* 0x008fce0005800000 */
[----:B------:R-:W3:Y:S01]  /*5c30*/  MUFU.TANH R202, R99 ;  /* 0x0000006300ca7308 */ /* 0x000ee20000002400 */
[----:B-1----:R-:W-:-:S07]  /*5c40*/  FSEL R187, R187, -INF , !P2 ;  /* 0xff800000bbbb7808 */ /* 0x002fce0005000000 */
[----:B------:R-:W1:Y:S01]  /*5c50*/  MUFU.TANH R189, R53 ;  /* 0x0000003500bd7308 */ /* 0x000e620000002400 */
[----:B--2---:R-:W-:Y:S02]  /*5c60*/  FSEL R188, R188, -INF , !P3 ;  /* 0xff800000bcbc7808 */ /* 0x004fe40005800000 */
[----:B------:R-:W-:-:S05]  /*5c70*/  ISETP.GE.AND P3, PT, R2, UR22, PT ;  /* 0x0000001602007c0c */ /* 0x000fca000bf66270 */
[----:B------:R-:W2:Y:S01]  /*5c80*/  MUFU.TANH R200, R55 ;  /* 0x0000003700c87308 */ /* 0x000ea20000002400 */
[----:B---3--:R-:W-:Y:S02]  /*5c90*/  FSEL R202, R202, -INF , !P2 ;  /* 0xff800000caca7808 */ /* 0x008fe40005000000 */
[----:B------:R-:W-:-:S05]  /*5ca0*/  ISETP.GE.AND P2, PT, R3, UR22, PT ;  /* 0x0000001603007c0c */ /* 0x000fca000bf46270 */
[----:B------:R-:W3:Y:S01]  /*5cb0*/  MUFU.TANH R201, R80 ;  /* 0x0000005000c97308 */ /* 0x000ee20000002400 */
[----:B-1----:R-:W-:-:S07]  /*5cc0*/  FSEL R189, R189, -INF , !P6 ;  /* 0xff800000bdbd7808 */ /* 0x002fce0007000000 */
[----:B------:R-:W1:Y:S01]  /*5cd0*/  MUFU.TANH R199, R81 ;  /* 0x0000005100c77308 */ /* 0x000e620000002400 */
[----:B--2---:R-:W-:-:S07]  /*5ce0*/  FSEL R200, R200, -INF , !P6 ;  /* 0xff800000c8c87808 */ /* 0x004fce0007000000 */
[----:B------:R-:W2:Y:S01]  /*5cf0*/  MUFU.TANH R196, R82 ;  /* 0x0000005200c47308 */ /* 0x000ea20000002400 */
[----:B---3--:R-:W-:-:S07]  /*5d00*/  FSEL R201, R201, -INF , !P5 ;  /* 0xff800000c9c97808 */ /* 0x008fce0006800000 */
        /* <DEDUP_REMOVED lines=9> */
[----:B--2---:R-:W-:Y:S02]  /*5da0*/  FSEL R170, R170, -INF , !P3 ;  /* 0xff800000aaaa7808 */ /* 0x004fe40005800000 */
[----:B---3--:R-:W-:Y:S02]  /*5db0*/  FSEL R168, R168, -INF , !P2 ;  /* 0xff800000a8a87808 */ /* 0x008fe40005000000 */
[----:B-1----:R-:W-:Y:S01]  /*5dc0*/  FSEL R171, R171, -INF , !P2 ;  /* 0xff800000abab7808 */ /* 0x002fe20005000000 */
[----:B------:R-:W-:Y:S06]  /*5dd0*/  BAR.SYNC.DEFER_BLOCKING 0x0 ;  /* 0x0000000000007b1d */ /* 0x000fec0000010000 */
[----:B------:R-:W-:Y:S05]  /*5de0*/  @!P1 BRA `(.L_x_810) ;  /* 0x0000000c00c89947 */ /* 0x000fea0003800000 */
[----:B------:R-:W-:Y:S05]  /*5df0*/  @!P0 BRA `(.L_x_811) ;  /* 0x0000000000f08947 */ /* 0x000fea0003800000 */
[----:B------:R-:W1:Y:S01]  /*5e00*/  LDC R3, c[0x0][0x380] ;  /* 0x0000e000ff037b82 */ /* 0x000e620000000800 */
[----:B------:R-:W-:Y:S01]  /*5e10*/  UIADD3 UR18, UR18, -0x80, URZ ;  /* 0xffffff8012127890 */ /* 0x000fe2000fffe03f */
[----:B------:R-:W-:Y:S01]  /*5e20*/  IMAD.U32 R18, RZ, RZ, UR17 ;  /* 0x00000011ff127e24 */ /* 0x000fe2000f8e00ff */
[----:B------:R-:W-:-:S04]  /*5e30*/  ULDC.64 UR6, c[0x0][0x230] ;  /* 0x00008c0000067ab9 */ /* 0x000fc80000000a00 */
[----:B------:R-:W-:Y:S02]  /*5e40*/  MOV R16, UR18 ;  /* 0x0000001200107c02 */ /* 0x000fe40008000f00 */
[----:B------:R-:W-:Y:S02]  /*5e50*/  IABS R18, R18 ;  /* 0x0000001200127213 */ /* 0x000fe40000000000 */
[----:B------:R-:W-:Y:S02]  /*5e60*/  IABS R16, R16 ;  /* 0x0000001000107213 */ /* 0x000fe40000000000 */
[----:B-1----:R-:W-:-:S04]  /*5e70*/  IABS R2, R3 ;  /* 0x0000000300027213 */ /* 0x002fc80000000000 */
[----:B------:R-:W1:Y:S08]  /*5e80*/  I2F.RP R19, R2 ;  /* 0x0000000200137306 */ /* 0x000e700000209400 */
[----:B-1----:R-:W1:Y:S02]  /*5e90*/  MUFU.RCP R20, R19 ;  /* 0x0000001300147308 */ /* 0x002e640000001000 */
[----:B-1----:R-:W-:-:S06]  /*5ea0*/  VIADD R20, R20, 0xffffffe ;  /* 0x0ffffffe14147836 */ /* 0x002fcc0000000000 */
[----:B------:R-:W1:Y:S02]  /*5eb0*/  F2I.FTZ.U32.TRUNC.NTZ R21, R20 ;  /* 0x0000001400157305 */ /* 0x000e64000021f000 */
[----:B-1----:R-:W-:Y:S01]  /*5ec0*/  IADD3 R17, RZ, -R21, RZ ;  /* 0x80000015ff117210 */ /* 0x002fe20007ffe0ff */
[----:B------:R-:W-:-:S04]  /*5ed0*/  IMAD.MOV.U32 R20, RZ, RZ, RZ ;  /* 0x000000ffff147224 */ /* 0x000fc800078e00ff */
[----:B------:R-:W-:-:S04]  /*5ee0*/  IMAD R17, R17, R2, RZ ;  /* 0x0000000211117224 */ /* 0x000fc800078e02ff */
[----:B------:R-:W-:-:S06]  /*5ef0*/  IMAD.HI.U32 R17, R21, R17, R20 ;  /* 0x0000001115117227 */ /* 0x000fcc00078e0014 */
[----:B------:R-:W-:-:S04]  /*5f00*/  IMAD.HI.U32 R21, R17, R18, RZ ;  /* 0x0000001211157227 */ /* 0x000fc800078e00ff */
[----:B------:R-:W-:Y:S01]  /*5f10*/  IMAD.HI.U32 R20, R17, R16, RZ ;  /* 0x0000001011147227 */ /* 0x000fe200078e00ff */
[----:B------:R-:W-:-:S03]  /*5f20*/  IADD3 R19, -R21, RZ, RZ ;  /* 0x000000ff15137210 */ /* 0x000fc60007ffe1ff */
[----:B------:R-:W-:Y:S02]  /*5f30*/  IMAD.MOV R17, RZ, RZ, -R20 ;  /* 0x000000ffff117224 */ /* 0x000fe400078e0a14 */
[C---:B------:R-:W-:Y:S02]  /*5f40*/  IMAD R19, R2.reuse, R19, R18 ;  /* 0x0000001302137224 */ /* 0x040fe400078e0212 */
[C---:B------:R-:W-:Y:S01]  /*5f50*/  IMAD R17, R2.reuse, R17, R16 ;  /* 0x0000001102117224 */ /* 0x040fe200078e0210 */
[----:B------:R-:W-:Y:S02]  /*5f60*/  LOP3.LUT R16, R3, UR17, RZ, 0x3c, !PT ;  /* 0x0000001103107c12 */ /* 0x000fe4000f8e3cff */
[C---:B------:R-:W-:Y:S02]  /*5f70*/  ISETP.GT.U32.AND P2, PT, R2.reuse, R19, PT ;  /* 0x000000130200720c */ /* 0x040fe40003f44070 */
[----:B------:R-:W-:Y:S02]  /*5f80*/  ISETP.GT.U32.AND P3, PT, R2, R17, PT ;  /* 0x000000110200720c */ /* 0x000fe40003f64070 */
[----:B------:R-:W-:-:S09]  /*5f90*/  ISETP.GE.AND P4, PT, R16, RZ, PT ;  /* 0x000000ff1000720c */ /* 0x000fd20003f86270 */
[-C--:B------:R-:W-:Y:S02]  /*5fa0*/  @!P2 IADD3 R19, R19, -R2.reuse, RZ ;  /* 0x800000021313a210 */ /* 0x080fe40007ffe0ff */
[----:B------:R-:W-:Y:S01]  /*5fb0*/  @!P3 IMAD.IADD R17, R17, 0x1, -R2 ;  /* 0x000000011111b824 */ /* 0x000fe200078e0a02 */
[----:B------:R-:W-:Y:S01]  /*5fc0*/  @!P2 IADD3 R21, R21, 0x1, RZ ;  /* 0x000000011515a810 */ /* 0x000fe20007ffe0ff */
[----:B------:R-:W-:Y:S01]  /*5fd0*/  @!P3 VIADD R20, R20, 0x1 ;  /* 0x000000011414b836 */ /* 0x000fe20000000000 */
[-C--:B------:R-:W-:Y:S02]  /*5fe0*/  ISETP.GE.U32.AND P6, PT, R19, R2.reuse, PT ;  /* 0x000000021300720c */ /* 0x080fe40003fc6070 */
[----:B------:R-:W-:Y:S02]  /*5ff0*/  ISETP.GE.U32.AND P5, PT, R17, R2, PT ;  /* 0x000000021100720c */ /* 0x000fe40003fa6070 */
[C---:B------:R-:W-:Y:S02]  /*6000*/  LOP3.LUT R2, R3.reuse, UR18, RZ, 0x3c, !PT ;  /* 0x0000001203027c12 */ /* 0x040fe4000f8e3cff */
[----:B------:R-:W-:-:S02]  /*6010*/  ISETP.NE.AND P3, PT, R3, RZ, PT ;  /* 0x000000ff0300720c */ /* 0x000fc40003f65270 */
[----:B------:R-:W-:Y:S02]  /*6020*/  ISETP.GE.AND P2, PT, R2, RZ, PT ;  /* 0x000000ff0200720c */ /* 0x000fe40003f46270 */
[----:B------:R-:W-:-:S03]  /*6030*/  LOP3.LUT R2, RZ, R3, RZ, 0x33, !PT ;  /* 0x00000003ff027212 */ /* 0x000fc600078e33ff */
[----:B------:R-:W-:Y:S02]  /*6040*/  @P6 IADD3 R21, R21, 0x1, RZ ;  /* 0x0000000115156810 */ /* 0x000fe40007ffe0ff */
[----:B------:R-:W-:Y:S02]  /*6050*/  @P5 VIADD R20, R20, 0x1 ;  /* 0x0000000114145836 */ /* 0x000fe40000000000 */
[----:B------:R-:W-:-:S04]  /*6060*/  @!P4 IADD3 R21, -R21, RZ, RZ ;  /* 0x000000ff1515c210 */ /* 0x000fc80007ffe1ff */
[----:B------:R-:W-:Y:S01]  /*6070*/  @!P2 IMAD.MOV R20, RZ, RZ, -R20 ;  /* 0x000000ffff14a224 */ /* 0x000fe200078e0a14 */
[----:B------:R-:W-:-:S04]  /*6080*/  SEL R17, R2, R21, !P3 ;  /* 0x0000001502117207 */ /* 0x000fc80005800000 */
[----:B------:R-:W-:Y:S01]  /*6090*/  SEL R2, R2, R20, !P3 ;  /* 0x0000001402027207 */ /* 0x000fe20005800000 */
[----:B------:R-:W-:-:S04]  /*60a0*/  IMAD.WIDE R28, R17, 0x4, R246 ;  /* 0x00000004111c7825 */ /* 0x000fc800078e02f6 */
[----:B------:R-:W-:Y:S01]  /*60b0*/  IMAD.WIDE R20, R2, 0x4, R246 ;  /* 0x0000000402147825 */ /* 0x000fe200078e02f6 */
[----:B------:R-:W2:Y:S04]  /*60c0*/  LDG.E R19, desc[UR20][R28.64] ;  /* 0x000000141c137981 */ /* 0x000ea8000c1e1900 */
[----:B------:R-:W2:Y:S01]  /*60d0*/  LDG.E R16, desc[UR20][R20.64] ;  /* 0x0000001414107981 */ /* 0x000ea2000c1e1900 */
[----:B------:R-:W-:-:S05]  /*60e0*/  IADD3 R2, R17, -R2, RZ ;  /* 0x8000000211027210 */ /* 0x000fca0007ffe0ff */
[----:B------:R-:W-:-:S05]  /*60f0*/  IMAD R17, R2, R3, -0x40 ;  /* 0xffffffc002117424 */ /* 0x000fca00078e0203 */
[----:B------:R-:W-:-:S05]  /*6100*/  SHF.R.S32.HI R2, RZ, 0x1f, R17 ;  /* 0x0000001fff027819 */ /* 0x000fca0000011411 */
[----:B------:R-:W-:-:S04]  /*6110*/  IMAD R2, R2, UR10, RZ ;  /* 0x0000000a02027c24 */ /* 0x000fc8000f8e02ff */
[C---:B------:R-:W-:Y:S02]  /*6120*/  IMAD R2, R17.reuse, UR11, R2 ;  /* 0x0000000b11027c24 */ /* 0x040fe4000f8e0202 */
[----:B--2---:R-:W-:Y:S02]  /*6130*/  IMAD.IADD R16, R16, 0x1, -R19 ;  /* 0x0000000110107824 */ /* 0x004fe400078e0a13 */
[----:B------:R-:W-:-:S03]  /*6140*/  IMAD.WIDE.U32 R18, R17, UR10, RZ ;  /* 0x0000000a11127c25 */ /* 0x000fc6000f8e00ff */
[----:B------:R-:W-:Y:S02]  /*6150*/  SHF.R.S32.HI R3, RZ, 0x1f, R16 ;  /* 0x0000001fff037819 */ /* 0x000fe40000011410 */
[----:B------:R-:W-:-:S03]  /*6160*/  IADD3 R19, R19, R2, RZ ;  /* 0x0000000213137210 */ /* 0x000fc60007ffe0ff */
[----:B------:R-:W-:Y:S02]  /*6170*/  IMAD R3, R3, UR6, RZ ;  /* 0x0000000603037c24 */ /* 0x000fe4000f8e02ff */
[----:B------:R-:W-:-:S04]  /*6180*/  IMAD.WIDE.U32 R20, R16, UR6, R18 ;  /* 0x0000000610147c25 */ /* 0x000fc8000f8e0012 */
[----:B------:R-:W-:-:S04]  /*6190*/  IMAD R3, R16, UR7, R3 ;  /* 0x0000000710037c24 */ /* 0x000fc8000f8e0203 */
[----:B------:R-:W-:Y:S01]  /*61a0*/  IMAD.IADD R21, R21, 0x1, R3 ;  /* 0x0000000115157824 */ /* 0x000fe200078e0203 */
[----:B------:R-:W-:Y:S06]  /*61b0*/  BRA `(.L_x_812) ;  /* 0x0000000000107947 */ /* 0x000fec0003800000 */
.L_x_811:
[----:B------:R-:W-:-:S04]  /*61c0*/  ULEA UR10, -UR10, URZ, 0x6 ;  /* 0x0000003f0a0a7291 */ /* 0x000fc8000f8e313f */
[----:B------:R-:W-:Y:S02]  /*61d0*/  USHF.R.S32.HI UR6, URZ, 0x1f, UR10 ;  /* 0x0000001f3f067899 */ /* 0x000fe4000801140a */
[----:B------:R-:W-:-:S04]  /*61e0*/  MOV R20, UR10 ;  /* 0x0000000a00147c02 */ /* 0x000fc80008000f00 */
[----:B------:R-:W-:-:S07]  /*61f0*/  MOV R21, UR6 ;  /* 0x0000000600157c02 */ /* 0x000fce0008000f00 */
.L_x_812:
        /* <DEDUP_REMOVED lines=173> */
.L_x_814:
[----:B------:R-:W-:Y:S05]  /*6cd0*/  BSYNC B0 ;  /* 0x0000000000007941 */ /* 0x000fea0003800000 */
.L_x_813:
[----:B------:R-:W0:Y:S01]  /*6ce0*/  LDGDEPBAR ;  /* 0x00000000000079af */ /* 0x000e220000000000 */
[----:B------:R-:W-:-:S04]  /*6cf0*/  IADD3 R165, P2, R20, R165, RZ ;  /* 0x000000a514a57210 */ /* 0x000fc80007f5e0ff */
[----:B------:R-:W-:-:S09]  /*6d00*/  IADD3.X R166, R21, R166, RZ, P2, !PT ;  /* 0x000000a615a67210 */ /* 0x000fd200017fe4ff */
.L_x_810:
[----:B------:R-:W-:Y:S01]  /*6d10*/  FMNMX.FTZ R16, R25, R23, !PT ;  /* 0x0000001719107209 */ /* 0x000fe20007810000 */
[----:B------:R-:W-:Y:S01]  /*6d20*/  ULDC UR6, c[0x0][0x2ec] ;  /* 0x0000bb0000067ab9 */ /* 0x000fe20000000800 */
        /* <DEDUP_REMOVED lines=30> */
[----:B------:R-:W2:Y:S03]  /*6f10*/  SHFL.BFLY PT, R17, R16, 0x2, 0x1f ;  /* 0x0c401f0010117f89 */ /* 0x000ea600000e0000 */
[-C--:B------:R-:W-:Y:S01]  /*6f20*/  LEA R229, R5, R232.reuse, 0x1 ;  /* 0x000000e805e57211 */ /* 0x080fe200078e08ff */
[----:B-1--4-:R-:W1:Y:S01]  /*6f30*/  SHFL.BFLY PT, R2, R19, 0x2, 0x1f ;  /* 0x0c401f0013027f89 */ /* 0x012e6200000e0000 */
[----:B------:R-:W-:-:S03]  /*6f40*/  LEA R230, R7, R232, 0x1 ;  /* 0x000000e807e67211 */ /* 0x000fc600078e08ff */
[----:B------:R-:W-:Y:S01]  /*6f50*/  LDSM.16.MT88.4 R140, [R229+0x10000] ;  /* 0x01000000e58c783b */ /* 0x000fe20000004200 */
[----:B------:R-:W-:-:S03]  /*6f60*/  LEA R228, R5, R230, 0x1 ;  /* 0x000000e605e47211 */ /* 0x000fc600078e08ff */
[----:B------:R-:W-:Y:S04]  /*6f70*/  LDSM.16.MT88.4 R156, [R232+0x10000] ;  /* 0x01000000e89c783b */ /* 0x000fe80000004200 */
[----:B------:R-:W-:Y:S04]  /*6f80*/  LDSM.16.MT88.4 R132, [R228+0x10000] ;  /* 0x01000000e484783b */ /* 0x000fe80000004200 */
[----:B------:R-:W-:Y:S01]  /*6f90*/  LDSM.16.MT88.4 R80, [R230+0x14000] ;  /* 0x01400000e650783b */ /* 0x000fe20000004200 */
[----:B--2---:R-:W-:-:S03]  /*6fa0*/  FMNMX.FTZ R17, R16, R17, !PT ;  /* 0x0000001110117209 */ /* 0x004fc60007810000 */
[----:B------:R-:W-:Y:S01]  /*6fb0*/  LDSM.16.MT88.4 R148, [R230+0x10000] ;  /* 0x01000000e694783b */ /* 0x000fe20000004200 */
[----:B-1----:R-:W-:-:S03]  /*6fc0*/  FMNMX.FTZ R2, R19, R2, !PT ;  /* 0x0000000213027209 */ /* 0x002fc60007810000 */
        /* <DEDUP_REMOVED lines=8> */
[----:B--2---:R-:W-:Y:S01]  /*7050*/  FMNMX.FTZ R3, R2, R3, !PT ;  /* 0x0000000302037209 */ /* 0x004fe20007810000 */
[C---:B------:R-:W-:Y:S01]  /*7060*/  FMUL.FTZ R198, R164.reuse, UR6 ;  /* 0x00000006a4c67c20 */ /* 0x040fe20008410000 */
[----:B------:R-:W-:Y:S01]  /*7070*/  FSETP.NEU.FTZ.AND P2, PT, R164, -INF , PT ;  /* 0xff800000a400780b */ /* 0x000fe20003f5d000 */
[----:B------:R-:W-:Y:S02]  /*7080*/  LDSM.16.MT88.4 R16, [R232+0x12800] ;  /* 0x01280000e810783b */ /* 0x000fe40000004200 */
[C---:B------:R-:W-:Y:S01]  /*7090*/  FMUL.FTZ R169, R3.reuse, UR6 ;  /* 0x0000000603a97c20 */ /* 0x040fe20008410000 */
[----:B------:R-:W-:Y:S01]  /*70a0*/  FSEL R198, R198, RZ, P2 ;  /* 0x000000ffc6c67208 */ /* 0x000fe20001000000 */
[----:B------:R-:W-:Y:S01]  /*70b0*/  LDSM.16.MT88.4 R96, [R228+0x14000] ;  /* 0x01400000e460783b */ /* 0x000fe20000004200 */
[----:B------:R-:W-:-:S03]  /*70c0*/  FSETP.NEU.FTZ.AND P2, PT, R3, -INF , PT ;  /* 0xff8000000300780b */ /* 0x000fc60003f5d000 */
[--C-:B------:R-:W-:Y:S01]  /*70d0*/  FFMA.FTZ R183, R25, UR6, -R198.reuse ;  /* 0x0000000619b77c23 */ /* 0x100fe200080108c6 */
[----:B------:R-:W-:Y:S01]  /*70e0*/  FSEL R169, R169, RZ, P2 ;  /* 0x000000ffa9a97208 */ /* 0x000fe20001000000 */
[--C-:B------:R-:W-:Y:S01]  /*70f0*/  FFMA.FTZ R180, R23, UR6, -R198.reuse ;  /* 0x0000000617b47c23 */ /* 0x100fe200080108c6 */
        /* <DEDUP_REMOVED lines=8> */
[--C-:B------:R-:W-:Y:S01]  /*7180*/  FFMA.FTZ R2, R9, UR6, -R198.reuse ;  /* 0x0000000609027c23 */ /* 0x100fe200080108c6 */
[--C-:B------:R-:W-:Y:S01]  /*7190*/  FFMA.FTZ R175, R10, UR6, -R169.reuse ;  /* 0x000000060aaf7c23 */ /* 0x100fe200080108a9 */
[--C-:B------:R-:W-:Y:S01]  /*71a0*/  FFMA.FTZ R172, R8, UR6, -R169.reuse ;  /* 0x0000000608ac7c23 */ /* 0x100fe200080108a9 */
[--C-:B------:R-:W-:Y:S01]  /*71b0*/  FFMA.FTZ R177, R15, UR6, -R198.reuse ;  /* 0x000000060fb17c23 */ /* 0x100fe200080108c6 */
[----:B------:R-:W1:Y:S01]  /*71c0*/  LDSM.16.MT88.4 R8, [R229+0x10800] ;  /* 0x01080000e508783b */ /* 0x000e620000004200 */
[--C-:B------:R-:W-:Y:S01]  /*71d0*/  FFMA.FTZ R174, R13, UR6, -R198.reuse ;  /* 0x000000060dae7c23 */ /* 0x100fe200080108c6 */
[--C-:B------:R-:W-:Y:S01]  /*71e0*/  FFMA.FTZ R167, R6, UR6, -R169.reuse ;  /* 0x0000000606a77c23 */ /* 0x100fe200080108a9 */
[----:B------:R-:W2:Y:S01]  /*71f0*/  MUFU.EX2 R180, R180 ;  /* 0x000000b400b47308 */ /* 0x000ea20000000800 */
[--C-:B------:R-:W-:Y:S01]  /*7200*/  FFMA.FTZ R0, R4, UR6, -R169.reuse ;  /* 0x0000000604007c23 */ /* 0x100fe200080108a9 */
[----:B------:R-:W5:Y:S01]  /*7210*/  LDSM.16.MT88.4 R12, [R232+0x10800] ;  /* 0x01080000e80c783b */ /* 0x000f620000004200 */
[--C-:B------:R-:W-:Y:S01]  /*7220*/  FFMA.FTZ R184, R193, UR6, -R198.reuse ;  /* 0x00000006c1b87c23 */ /* 0x100fe200080108c6 */
[--C-:B------:R-:W-:Y:S01]  /*7230*/  FFMA.FTZ R186, R191, UR6, -R198.reuse ;  /* 0x00000006bfba7c23 */ /* 0x100fe200080108c6 */
[--C-:B------:R-:W-:Y:S01]  /*7240*/  FFMA.FTZ R187, R187, UR6, -R198.reuse ;  /* 0x00000006bbbb7c23 */ /* 0x100fe200080108c6 */
[----:B------:R-:W5:Y:S01]  /*7250*/  LDSM.16.MT88.4 R4, [R228+0x10800] ;  /* 0x01080000e404783b */ /* 0x000f620000004200 */
[--C-:B------:R-:W-:Y:S01]  /*7260*/  FFMA.FTZ R189, R189, UR6, -R198.reuse ;  /* 0x00000006bdbd7c23 */ /* 0x100fe200080108c6 */
[----:B------:R-:W-:Y:S01]  /*7270*/  MUFU.EX2 R179, R179 ;  /* 0x000000b300b37308 */ /* 0x000fe20000000800 */
[--C-:B------:R-:W-:Y:S01]  /*7280*/  FFMA.FTZ R188, R188, UR6, -R169.reuse ;  /* 0x00000006bcbc7c23 */ /* 0x100fe200080108a9 */
[----:B------:R-:W-:Y:S01]  /*7290*/  LDSM.16.MT88.4 R20, [R230+0x10800] ;  /* 0x01080000e614783b */ /* 0x000fe20000004200 */
[--C-:B------:R-:W-:Y:S01]  /*72a0*/  FFMA.FTZ R191, R202, UR6, -R169.reuse ;  /* 0x00000006cabf7c23 */ /* 0x100fe200080108a9 */
[--C-:B------:R-:W-:Y:S01]  /*72b0*/  FFMA.FTZ R190, R190, UR6, -R169.reuse ;  /* 0x00000006bebe7c23 */ /* 0x100fe200080108a9 */
[--C-:B------:R-:W-:Y:S01]  /*72c0*/  FFMA.FTZ R193, R200, UR6, -R169.reuse ;  /* 0x00000006c8c17c23 */ /* 0x100fe200080108a9 */
[----:B------:R-:W-:Y:S01]  /*72d0*/  LDSM.16.MT88.4 R104, [R232+0x16000] ;  /* 0x01600000e868783b */ /* 0x000fe20000004200 */
[--C-:B------:R-:W-:Y:S01]  /*72e0*/  FFMA.FTZ R200, R201, UR6, -R198.reuse ;  /* 0x00000006c9c87c23 */ /* 0x100fe200080108c6 */
[----:B------:R-:W3:Y:S01]  /*72f0*/  MUFU.EX2 R176, R176 ;  /* 0x000000b000b07308 */ /* 0x000ee20000000800 */
[----:B--2---:R-:W-:Y:S01]  /*7300*/  F2FP.F16.F32.PACK_AB R128, R180, R183 ;  /* 0x000000b7b480723e */ /* 0x004fe200000000ff */
[----:B------:R-:W-:Y:S01]  /*7310*/  LDSM.16.MT88.4 R120, [R229+0x16000] ;  /* 0x01600000e578783b */ /* 0x000fe20000004200 */
[--C-:B------:R-:W-:Y:S01]  /*7320*/  FFMA.FTZ R201, R192, UR6, -R169.reuse ;  /* 0x00000006c0c97c23 */ /* 0x100fe200080108a9 */
[--C-:B------:R-:W-:Y:S01]  /*7330*/  FFMA.FTZ R199, R199, UR6, -R198.reuse ;  /* 0x00000006c7c77c23 */ /* 0x100fe200080108c6 */
[--C-:B------:R-:W-:Y:S01]  /*7340*/  FFMA.FTZ R197, R197, UR6, -R198.reuse ;  /* 0x00000006c5c57c23 */ /* 0x100fe200080108c6 */
[----:B------:R-:W-:Y:S01]  /*7350*/  LDSM.16.MT88.4 R56, [R229+0x12000] ;  /* 0x01200000e538783b */ /* 0x000fe20000004200 */
[----:B------:R-:W-:Y:S01]  /*7360*/  FFMA.FTZ R252, R171, UR6, -R198 ;  /* 0x00000006abfc7c23 */ /* 0x000fe200080108c6 */
[----:B------:R-:W-:Y:S01]  /*7370*/  MUFU.EX2 R182, R182 ;  /* 0x000000b600b67308 */ /* 0x000fe20000000800 */
[--C-:B------:R-:W-:Y:S01]  /*7380*/  FFMA.FTZ R196, R196, UR6, -R169.reuse ;  /* 0x00000006c4c47c23 */ /* 0x100fe200080108a9 */
[----:B------:R-:W-:Y:S01]  /*7390*/  LDSM.16.MT88.4 R64, [R228+0x12000] ;  /* 0x01200000e440783b */ /* 0x000fe20000004200 */
[--C-:B------:R-:W-:Y:S01]  /*73a0*/  FFMA.FTZ R192, R170, UR6, -R169.reuse ;  /* 0x00000006aac07c23 */ /* 0x100fe200080108a9 */
[----:B------:R-:W-:Y:S01]  /*73b0*/  FFMA.FTZ R251, R168, UR6, -R169 ;  /* 0x00000006a8fb7c23 */ /* 0x000fe200080108a9 */
[----:B------:R-:W-:Y:S01]  /*73c0*/  FADD.FTZ R180, R183, R180 ;  /* 0x000000b4b7b47221 */ /* 0x000fe20000010000 */
[----:B------:R-:W-:Y:S01]  /*73d0*/  LDSM.16.MT88.4 R24, [R228+0x16000] ;  /* 0x01600000e418783b */ /* 0x000fe20000004200 */
[----:B------:R-:W-:Y:S01]  /*73e0*/  ULDC.64 UR6, c[0x0][0x218] ;  /* 0x0000860000067ab9 */ /* 0x000fe20000000a00 */
[----:B------:R-:W2:Y:S01]  /*73f0*/  MUFU.EX2 R185, R185 ;  /* 0x000000b900b97308 */ /* 0x000ea20000000800 */
[----:B---3--:R-:W-:Y:S01]  /*7400*/  F2FP.F16.F32.PACK_AB R130, R176, R179 ;  /* 0x000000b3b082723e */ /* 0x008fe200000000ff */
[----:B------:R-:W-:Y:S01]  /*7410*/  LDSM.16.MT88.4 R32, [R229+0x12800] ;  /* 0x01280000e520783b */ /* 0x000fe20000004200 */
[----:B------:R-:W-:Y:S01]  /*7420*/  FADD.FTZ R179, R179, R180 ;  /* 0x000000b4b3b37221 */ /* 0x000fe20000010000 */
[----:B------:R-:W-:-:S02]  /*7430*/  LEA R250, P2, R165, UR6, 0x1 ;  /* 0x00000006a5fa7c11 */ /* 0x000fc4000f8408ff */
[----:B------:R-:W-:Y:S01]  /*7440*/  LDSM.16.MT88.4 R168, [R228+0x13800] ;  /* 0x01380000e4a8783b */ /* 0x000fe20000004200 */
[----:B------:R-:W-:Y:S01]  /*7450*/  FADD.FTZ R176, R176, R179 ;  /* 0x000000b3b0b07221 */ /* 0x000fe20000010000 */
[----:B------:R-:W-:Y:S01]  /*7460*/  MUFU.EX2 R181, R181 ;  /* 0x000000b500b57308 */ /* 0x000fe20000000800 */
[----:B------:R-:W-:-:S07]  /*7470*/  LEA.HI.X R249, R165, UR7, R166, 0x1, P2 ;  /* 0x00000007a5f97c11 */ /* 0x000fce00090f0ca6 */
[----:B------:R-:W3:Y:S01]  /*7480*/  MUFU.EX2 R178, R178 ;  /* 0x000000b200b27308 */ /* 0x000ee20000000800 */
[----:B--2---:R-:W-:Y:S01]  /*7490*/  F2FP.F16.F32.PACK_AB R129, R185, R182 ;  /* 0x000000b6b981723e */ /* 0x004fe200000000ff */
[----:B------:R-:W-:-:S06]  /*74a0*/  FADD.FTZ R182, R182, R185 ;  /* 0x000000b9b6b67221 */ /* 0x000fcc0000010000 */
[----:B------:R-:W-:Y:S08]  /*74b0*/  MUFU.EX2 R177, R177 ;  /* 0x000000b100b17308 */ /* 0x000ff00000000800 */
[----:B------:R-:W2:Y:S01]  /*74c0*/  MUFU.EX2 R174, R174 ;  /* 0x000000ae00ae7308 */ /* 0x000ea20000000800 */
[----:B---3--:R-:W-:Y:S01]  /*74d0*/  F2FP.F16.F32.PACK_AB R131, R178, R181 ;  /* 0x000000b5b283723e */ /* 0x008fe200000000ff */
[----:B------:R-:W-:-:S04]  /*74e0*/  FADD.FTZ R181, R181, R182 ;  /* 0x000000b6b5b57221 */ /* 0x000fc80000010000 */
[----:B------:R-:W-:Y:S02]  /*74f0*/  FADD.FTZ R178, R178, R181 ;  /* 0x000000b5b2b27221 */ /* 0x000fe40000010000 */
[C---:B------:R-:W-:Y:S01]  /*7500*/  HMMA.16816.F32 R144, R128.reuse, R140, RZ ;  /* 0x0000008c8090723c */ /* 0x040fe200000018ff */
[----:B------:R-:W-:Y:S05]  /*7510*/  MUFU.EX2 R173, R173 ;  /* 0x000000ad00ad7308 */ /* 0x000fea0000000800 */
[C---:B------:R-:W-:Y:S03]  /*7520*/  HMMA.16816.F32 R140, R128.reuse, R142, RZ ;  /* 0x0000008e808c723c */ /* 0x040fe600000018ff */
[----:B------:R-:W3:Y:S01]  /*7530*/  MUFU.EX2 R2, R2 ;  /* 0x0000000200027308 */ /* 0x000ee20000000800 */
[C---:B--2---:R-:W-:Y:S01]  /*7540*/  F2FP.F16.F32.PACK_AB R28, R174.reuse, R177 ;  /* 0x000000b1ae1c723e */ /* 0x044fe200000000ff */
[----:B------:R-:W-:Y:S01]  /*7550*/  FADD.FTZ R177, R177, R176 ;  /* 0x000000b0b1b17221 */ /* 0x000fe20000010000 */
[----:B------:R-:W-:Y:S03]  /*7560*/  HMMA.16816.F32 R160, R128, R156, RZ ;  /* 0x0000009c80a0723c */ /* 0x000fe600000018ff */
[----:B------:R-:W-:-:S02]  /*7570*/  FADD.FTZ R174, R174, R177 ;  /* 0x000000b1aeae7221 */ /* 0x000fc40000010000 */
[----:B------:R-:W-:Y:S01]  /*7580*/  MUFU.EX2 R175, R175 ;  /* 0x000000af00af7308 */ /* 0x000fe20000000800 */
[C---:B------:R-:W-:Y:S06]  /*7590*/  HMMA.16816.F32 R136, R128.reuse, R132, RZ ;  /* 0x000000848088723c */ /* 0x040fec00000018ff */
[----:B------:R-:W-:Y:S01]  /*75a0*/  HMMA.16816.F32 R156, R128, R158, RZ ;  /* 0x0000009e809c723c */ /* 0x000fe200000018ff */
[----:B------:R-:W2:Y:S01]  /*75b0*/  MUFU.EX2 R172, R172 ;  /* 0x000000ac00ac7308 */ /* 0x000ea20000000800 */
[----:B---3--:R-:W-:Y:S01]  /*75c0*/  F2FP.F16.F32.PACK_AB R30, R2, R173 ;  /* 0x000000ad021e723e */ /* 0x008fe200000000ff */
[----:B------:R-:W-:-:S03]  /*75d0*/  FADD.FTZ R173, R173, R174 ;  /* 0x000000aeadad7221 */ /* 0x000fc60000010000 */
[C---:B------:R-:W-:Y:S01]  /*75e0*/  HMMA.16816.F32 R132, R128.reuse, R134, RZ ;  /* 0x000000868084723c */ /* 0x040fe200000018ff */
[----:B------:R-:W-:Y:S02]  /*75f0*/  FADD.FTZ R173, R2, R173 ;  /* 0x000000ad02ad7221 */ /* 0x000fe40000010000 */
[----:B------:R-:W-:Y:S03]  /*7600*/  MUFU.EX2 R167, R167 ;  /* 0x000000a700a77308 */ /* 0x000fe60000000800 */
[C---:B------:R-:W-:Y:S05]  /*7610*/  HMMA.16816.F32 R76, R128.reuse, R80, RZ ;  /* 0x00000050804c723c */ /* 0x040fea00000018ff */
[----:B------:R-:W3:Y:S01]  /*7620*/  MUFU.EX2 R0, R0 ;  /* 0x0000000000007308 */ /* 0x000ee20000000800 */
[----:B--2---:R-:W-:Y:S01]  /*7630*/  F2FP.F16.F32.PACK_AB R29, R172, R175 ;  /* 0x000000afac1d723e */ /* 0x004fe200000000ff */
[----:B------:R-:W-:Y:S01]  /*7640*/  HMMA.16816.F32 R80, R128, R82, RZ ;  /* 0x000000528050723c */ /* 0x000fe200000018ff */
[----:B------:R-:W-:-:S04]  /*7650*/  FADD.FTZ R175, R175, R178 ;  /* 0x000000b2afaf7221 */ /* 0x000fc80000010000 */
[----:B------:R-:W-:Y:S01]  /*7660*/  FADD.FTZ R172, R172, R175 ;  /* 0x000000afacac7221 */ /* 0x000fe20000010000 */
[C---:B------:R-:W-:Y:S01]  /*7670*/  HMMA.16816.F32 R152, R128.reuse, R148, RZ ;  /* 0x000000948098723c */ /* 0x040fe200000018ff */
[----:B------:R-:W-:Y:S05]  /*7680*/  MUFU.EX2 R184, R184 ;  /* 0x000000b800b87308 */ /* 0x000fea0000000800 */
[----:B------:R-:W-:Y:S01]  /*7690*/  HMMA.16816.F32 R36, R128, R40, RZ ;  /* 0x000000288024723c */ /* 0x000fe200000018ff */
[----:B---3--:R-:W-:Y:S02]  /*76a0*/  F2FP.F16.F32.PACK_AB R31, R0, R167 ;  /* 0x000000a7001f723e */ /* 0x008fe400000000ff */
[----:B------:R-:W2:Y:S01]  /*76b0*/  MUFU.EX2 R187, R187 ;  /* 0x000000bb00bb7308 */ /* 0x000ea20000000800 */
[----:B------:R-:W-:-:S02]  /*76c0*/  FADD.FTZ R167, R167, R172 ;  /* 0x000000aca7a77221 */ /* 0x000fc40000010000 */
[----:B----4-:R-:W-:Y:S02]  /*76d0*/  HMMA.16816.F32 R44, R128, R48, RZ ;  /* 0x00000030802c723c */ /* 0x010fe400000018ff */
[----:B------:R-:W-:-:S04]  /*76e0*/  FADD.FTZ R167, R0, R167 ;  /* 0x000000a700a77221 */ /* 0x000fc80000010000 */
[C---:B-1----:R-:W-:Y:S01]  /*76f0*/  HMMA.16816.F32 R144, R28.reuse, R8, R144 ;  /* 0x000000081c90723c */ /* 0x042fe20000001890 */
[----:B------:R-:W-:Y:S05]  /*7700*/  MUFU.EX2 R186, R186 ;  /* 0x000000ba00ba7308 */ /* 0x000fea0000000800 */
[C---:B------:R-:W-:Y:S01]  /*7710*/  HMMA.16816.F32 R140, R28.reuse, R10, R140 ;  /* 0x0000000a1c8c723c */ /* 0x040fe2000000188c */
[----:B------:R-:W1:Y:S02]  /*7720*/  LDSM.16.MT88.4 R8, [R230+0x14800] ;  /* 0x01480000e608783b */ /* 0x000e640000004200 */
[----:B------:R-:W-:Y:S03]  /*7730*/  MUFU.EX2 R189, R189 ;  /* 0x000000bd00bd7308 */ /* 0x000fe60000000800 */
[C---:B-----5:R-:W-:Y:S05]  /*7740*/  HMMA.16816.F32 R160, R28.reuse, R12, R160 ;  /* 0x0000000c1ca0723c */ /* 0x060fea00000018a0 */
[----:B------:R-:W-:Y:S01]  /*7750*/  MUFU.EX2 R188, R188 ;  /* 0x000000bc00bc7308 */ /* 0x000fe20000000800 */
[C---:B------:R-:W-:Y:S01]  /*7760*/  HMMA.16816.F32 R156, R28.reuse, R14, R156 ;  /* 0x0000000e1c9c723c */ /* 0x040fe2000000189c */
[----:B------:R-:W3:Y:S05]  /*7770*/  LDSM.16.MT88.4 R12, [R230+0x12800] ;  /* 0x01280000e60c783b */ /* 0x000eea0000004200 */
[C---:B------:R-:W-:Y:S01]  /*7780*/  HMMA.16816.F32 R136, R28.reuse, R4, R136 ;  /* 0x000000041c88723c */ /* 0x040fe20000001888 */
[----:B------:R-:W4:Y:S05]  /*7790*/  MUFU.EX2 R191, R191 ;  /* 0x000000bf00bf7308 */ /* 0x000f2a0000000800 */
[----:B------:R-:W-:Y:S01]  /*77a0*/  HMMA.16816.F32 R132, R28, R6, R132 ;  /* 0x000000061c84723c */ /* 0x000fe20000001884 */
[----:B------:R-:W5:Y:S02]  /*77b0*/  LDSM.16.MT88.4 R4, [R229+0x14800] ;  /* 0x01480000e504783b */ /* 0x000f640000004200 */
[----:B------:R-:W-:Y:S03]  /*77c0*/  MUFU.EX2 R190, R190 ;  /* 0x000000be00be7308 */ /* 0x000fe60000000800 */
[C---:B------:R-:W-:Y:S05]  /*77d0*/  HMMA.16816.F32 R84, R128.reuse, R88, RZ ;  /* 0x000000588054723c */ /* 0x040fea00000018ff */
[----:B------:R-:W4:Y:S01]  /*77e0*/  MUFU.EX2 R193, R193 ;  /* 0x000000c100c17308 */ /* 0x000f220000000800 */
[----:B------:R-:W-:Y:S06]  /*77f0*/  HMMA.16816.F32 R148, R128, R150, RZ ;  /* 0x000000968094723c */ /* 0x000fec00000018ff */
[C---:B-1----:R-:W-:Y:S01]  /*7800*/  HMMA.16816.F32 R76, R28.reuse, R8, R76 ;  /* 0x000000081c4c723c */ /* 0x042fe2000000184c */
[----:B------:R-:W-:Y:S05]  /*7810*/  MUFU.EX2 R200, R200 ;  /* 0x000000c800c87308 */ /* 0x000fea0000000800 */
[----:B------:R-:W-:Y:S01]  /*7820*/  HMMA.16816.F32 R80, R28, R10, R80 ;  /* 0x0000000a1c50723c */ /* 0x000fe20000001850 */
[----:B------:R-:W1:Y:S02]  /*7830*/  LDSM.16.MT88.4 R8, [R230+0x16800] ;  /* 0x01680000e608783b */ /* 0x000e640000004200 */
        /* <DEDUP_REMOVED lines=12> */
[----:B------:R-:W2:Y:S01]  /*7900*/  LDSM.16.MT88.4 R20, [R232+0x14800] ;  /* 0x01480000e814783b */ /* 0x000ea20000004200 */
        /* <DEDUP_REMOVED lines=11> */
[C---:B-1----:R-:W-:Y:S06]  /*79c0*/  HMMA.16816.F32 R108, R28.reuse, R8, R108 ;  /* 0x000000081c6c723c */ /* 0x042fec000000186c */
[----:B------:R-:W-:Y:S01]  /*79d0*/  HMMA.16816.F32 R112, R28, R10, R112 ;  /* 0x0000000a1c70723c */ /* 0x000fe20000001870 */
[----:B------:R-:W1:Y:S05]  /*79e0*/  LDSM.16.MT88.4 R8, [R229+0x11000] ;  /* 0x01100000e508783b */ /* 0x000e6a0000004200 */
        /* <DEDUP_REMOVED lines=14> */
[----:B------:R-:W1:Y:S05]  /*7ad0*/  LDSM.16.MT88.4 R24, [R228+0x12800] ;  /* 0x01280000e418783b */ /* 0x000e6a0000004200 */
[C---:B--2---:R-:W-:Y:S06]  /*7ae0*/  HMMA.16816.F32 R68, R28.reuse, R20, R68 ;  /* 0x000000141c44723c */ /* 0x044fec0000001844 */
[C---:B------:R-:W-:Y:S01]  /*7af0*/  HMMA.16816.F32 R72, R28.reuse, R22, R72 ;  /* 0x000000161c48723c */ /* 0x040fe20000001848 */
[----:B------:R-:W2:Y:S05]  /*7b00*/  LDSM.16.MT88.4 R20, [R232+0x11000] ;  /* 0x01100000e814783b */ /* 0x000eaa0000004200 */
        /* <DEDUP_REMOVED lines=21> */
[----:B-1----:R-:W-:Y:S01]  /*7c60*/  HMMA.16816.F32 R144, R4, R8, R144 ;  /* 0x000000080490723c */ /* 0x002fe20000001890 */
[----:B------:R-:W-:Y:S01]  /*7c70*/  FADD.FTZ R189, R189, R186 ;  /* 0x000000babdbd7221 */ /* 0x000fe20000010000 */
[----:B------:R-:W-:-:S04]  /*7c80*/  FADD.FTZ R193, R193, R190 ;  /* 0x000000bec1c17221 */ /* 0x000fc80000010000 */
[----:B------:R-:W-:Y:S01]  /*7c90*/  HMMA.16816.F32 R140, R4, R10, R140 ;  /* 0x0000000a048c723c */ /* 0x000fe2000000188c */
[----:B------:R-:W1:Y:S05]  /*7ca0*/  LDSM.16.MT88.4 R8, [R230+0x15000] ;  /* 0x01500000e608783b */ /* 0x000e6a0000004200 */
[C---:B------:R-:W-:Y:S06]  /*7cb0*/  HMMA.16816.F32 R60, R28.reuse, R24, R60 ;  /* 0x000000181c3c723c */ /* 0x040fec000000183c */
[----:B------:R-:W-:Y:S01]  /*7cc0*/  HMMA.16816.F32 R64, R28, R26, R64 ;  /* 0x0000001a1c40723c */ /* 0x000fe20000001840 */
[----:B------:R-:W5:Y:S05]  /*7cd0*/  LDSM.16.MT88.4 R24, [R230+0x11000] ;  /* 0x01100000e618783b */ /* 0x000f6a0000004200 */
        /* <DEDUP_REMOVED lines=9> */
[C---:B-1----:R-:W-:Y:S06]  /*7d70*/  HMMA.16816.F32 R76, R4.reuse, R8, R76 ;  /* 0x00000008044c723c */ /* 0x042fec000000184c */
[----:B------:R-:W-:Y:S01]  /*7d80*/  HMMA.16816.F32 R80, R4, R10, R80 ;  /* 0x0000000a0450723c */ /* 0x000fe20000001850 */
[----:B------:R-:W1:Y:S05]  /*7d90*/  LDSM.16.MT88.4 R8, [R230+0x17000] ;  /* 0x01700000e608783b */ /* 0x000e6a0000004200 */
[C---:B------:R-:W-:Y:S06]  /*7da0*/  HMMA.16816.F32 R124, R28.reuse, R32, R124 ;  /* 0x000000201c7c723c */ /* 0x040fec000000187c */
[----:B------:R-:W-:Y:S01]  /*7db0*/  HMMA.16816.F32 R128, R28, R34, R128 ;  /* 0x000000221c80723c */ /* 0x000fe20000001880 */
[----:B------:R-:W1:Y:S04]  /*7dc0*/  LDSM.16.MT88.4 R32, [R229+0x13000] ;  /* 0x01300000e520783b */ /* 0x000e680000004200 */
[----:B------:R-:W1:Y:S01]  /*7dd0*/  LDSM.16.MT88.4 R28, [R228+0x13000] ;  /* 0x01300000e41c783b */ /* 0x000e620000004200 */
[C---:B-----5:R-:W-:Y:S06]  /*7de0*/  HMMA.16816.F32 R152, R4.reuse, R24, R152 ;  /* 0x000000180498723c */ /* 0x060fec0000001898 */
[C---:B------:R-:W-:Y:S01]  /*7df0*/  HMMA.16816.F32 R148, R4.reuse, R26, R148 ;  /* 0x0000001a0494723c */ /* 0x040fe20000001894 */
        /* <DEDUP_REMOVED lines=11> */
[C---:B------:R-:W-:Y:S01]  /*7eb0*/  HMMA.16816.F32 R112, R4.reuse, R10, R112 ;  /* 0x0000000a0470723c */ /* 0x040fe20000001870 */
[----:B------:R-:W1:Y:S05]  /*7ec0*/  LDSM.16.MT88.4 R8, [R228+0x11800] ;  /* 0x01180000e408783b */ /* 0x000e6a0000004200 */
[C---:B------:R-:W-:Y:S06]  /*7ed0*/  HMMA.16816.F32 R52, R4.reuse, R32, R52 ;  /* 0x000000200434723c */ /* 0x040fec0000001834 */
[C---:B------:R-:W-:Y:S01]  /*7ee0*/  HMMA.16816.F32 R56, R4.reuse, R34, R56 ;  /* 0x000000220438723c */ /* 0x040fe20000001838 */
[----:B------:R-:W1:Y:S05]  /*7ef0*/  LDSM.16.MT88.4 R32, [R232+0x11800] ;  /* 0x01180000e820783b */ /* 0x000e6a0000004200 */
[C---:B------:R-:W-:Y:S06]  /*7f00*/  HMMA.16816.F32 R60, R4.reuse, R28, R60 ;  /* 0x0000001c043c723c */ /* 0x040fec000000183c */
[C---:B------:R-:W-:Y:S01]  /*7f10*/  HMMA.16816.F32 R64, R4.reuse, R30, R64 ;  /* 0x0000001e0440723c */ /* 0x040fe20000001840 */
[----:B------:R-:W1:Y:S05]  /*7f20*/  LDSM.16.MT88.4 R28, [R230+0x11800] ;  /* 0x01180000e61c783b */ /* 0x000e6a0000004200 */
        /* <DEDUP_REMOVED lines=22> */
[----:B-1----:R-:W-:Y:S01]  /*8090*/  HMMA.16816.F32 R136, R4, R8, R136 ;  /* 0x000000080488723c */ /* 0x002fe20000001888 */
[----:B------:R-:W-:Y:S01]  /*80a0*/  FADD.FTZ R252, R252, R197 ;  /* 0x000000c5fcfc7221 */ /* 0x000fe20000010000 */
[----:B------:R-:W-:-:S04]  /*80b0*/  FADD.FTZ R251, R251, R192 ;  /* 0x000000c0fbfb7221 */ /* 0x000fc80000010000 */
        /* <DEDUP_REMOVED lines=31> */
[C---:B--2---:R-:W-:Y:S06]  /*82b0*/  HMMA.16816.F32 R100, R4.reuse, R20, R100 ;  /* 0x000000140464723c */ /* 0x044fec0000001864 */
[C---:B------:R-:W-:Y:S06]  /*82c0*/  HMMA.16816.F32 R104, R4.reuse, R22, R104 ;  /* 0x000000160468723c */ /* 0x040fec0000001868 */
[C---:B----4-:R-:W-:Y:S06]  /*82d0*/  HMMA.16816.F32 R108, R4.reuse, R16, R108 ;  /* 0x00000010046c723c */ /* 0x050fec000000186c */
[C---:B------:R-:W-:Y:S06]  /*82e0*/  HMMA.16816.F32 R112, R4.reuse, R18, R112 ;  /* 0x000000120470723c */ /* 0x040fec0000001870 */
[C---:B---3--:R-:W-:Y:S06]  /*82f0*/  HMMA.16816.F32 R116, R4.reuse, R12, R116 ;  /* 0x0000000c0474723c */ /* 0x048fec0000001874 */
[C---:B------:R-:W-:Y:S06]  /*8300*/  HMMA.16816.F32 R120, R4.reuse, R14, R120 ;  /* 0x0000000e0478723c */ /* 0x040fec0000001878 */
[C---:B-1----:R-:W-:Y:S06]  /*8310*/  HMMA.16816.F32 R124, R4.reuse, R8, R124 ;  /* 0x00000008047c723c */ /* 0x042fec000000187c */
        /* <DEDUP_REMOVED lines=13> */
[----:B------:R-:W-:Y:S01]  /*83f0*/  ULDC UR16, c[0x0][0x248] ;  /* 0x0000920000107ab9 */ /* 0x000fe20000000800 */
[----:B------:R-:W-:Y:S01]  /*8400*/  ULDC.64 UR8, c[0x0][0x248] ;  /* 0x0000920000087ab9 */ /* 0x000fe20000000a00 */
[----:B------:R-:W-:Y:S01]  /*8410*/  ULDC.64 UR10, c[0x0][0x250] ;  /* 0x00009400000a7ab9 */ /* 0x000fe20000000a00 */
[----:B------:R-:W-:-:S05]  /*8420*/  ULDC.64 UR6, c[0x0][0x250] ;  /* 0x0000940000067ab9 */ /* 0x000fca0000000a00 */
.L_x_819:
        /* <DEDUP_REMOVED lines=75> */
.L_x_816:
[CC--:B------:R-:W-:Y:S01]  /*88e0*/  LEA R2, P1, R3.reuse, R194.reuse, 0x1 ;  /* 0x000000c203027211 */ /* 0x0c0fe200078208ff */
[----:B------:R-:W-:Y:S01]  /*88f0*/  @P6 STS.128 [R242+0x10000], RZ ;  /* 0x010000fff2006388 */ /* 0x000fe20000000c00 */
[C---:B------:R-:W-:Y:S01]  /*8900*/  IADD3 R9, P2, R3.reuse, UR24, RZ ;  /* 0x0000001803097c10 */ /* 0x040fe2000ff5e0ff */
[----:B------:R-:W-:Y:S01]  /*8910*/  UISETP.GE.AND UP0, UPT, UR25, 0x1, UPT ;  /* 0x000000011900788c */ /* 0x000fe2000bf06270 */
[-C--:B------:R-:W-:Y:S02]  /*8920*/  LEA.HI.X R3, R3, R195.reuse, R164, 0x1, P1 ;  /* 0x000000c303037211 */ /* 0x080fe400008f0ca4 */
[----:B------:R-:W-:Y:S02]  /*8930*/  ISETP.GE.AND P3, PT, R239, UR18, PT ;  /* 0x00000012ef007c0c */ /* 0x000fe4000bf66270 */
[CC--:B------:R-:W-:Y:S01]  /*8940*/  @!P6 LEA R26, P1, R9.reuse, R194.reuse, 0x1 ;  /* 0x000000c2091ae211 */ /* 0x0c0fe200078208ff */
[----:B------:R-:W-:Y:S01]  /*8950*/  @!PT LDS RZ, [RZ] ;  /* 0x00000000fffff984 */ /* 0x000fe20000000800 */
[----:B------:R-:W-:Y:S01]  /*8960*/  @!PT LDS RZ, [RZ] ;  /* 0x00000000fffff984 */ /* 0x000fe20000000800 */
[----:B------:R-:W-:Y:S01]  /*8970*/  @!PT LDS RZ, [RZ] ;  /* 0x00000000fffff984 */ /* 0x000fe20000000800 */
[----:B------:R-:W-:Y:S01]  /*8980*/  @!P6 LDGSTS.E.BYPASS.LTC128B.128 [R242+0x10000], desc[UR20][R2.64] ;  /* 0x1000000002f2efae */ /* 0x000fe2000b901d54 */
[----:B------:R-:W-:Y:S02]  /*8990*/  IADD3.X R10, R164, UR12, RZ, P2, !PT ;  /* 0x0000000ca40a7c10 */ /* 0x000fe400097fe4ff */
[C---:B------:R-:W-:Y:S01]  /*89a0*/  IADD3 R165, P2, R9.reuse, UR24, RZ ;  /* 0x0000001809a57c10 */ /* 0x040fe2000ff5e0ff */
[----:B------:R-:W-:Y:S01]  /*89b0*/  @P5 STS.128 [R242+0x12000], RZ ;  /* 0x012000fff2005388 */ /* 0x000fe20000000c00 */
[CCC-:B------:R-:W-:Y:S02]  /*89c0*/  @!P6 LEA.HI.X R27, R9.reuse, R195.reuse, R10.reuse, 0x1, P1 ;  /* 0x000000c3091be211 */ /* 0x1c0fe400008f0c0a */
        /* <DEDUP_REMOVED lines=14> */
[-C--:B------:R-:W-:Y:S02]  /*8ab0*/  @!P3 LEA R14, P2, R9, R194.reuse, 0x1 ;  /* 0x000000c2090eb211 */ /* 0x080fe400078408ff */
[----:B------:R-:W-:Y:S01]  /*8ac0*/  IADD3 R164, P1, R165, UR24, RZ ;  /* 0x00000018a5a47c10 */ /* 0x000fe2000ff3e0ff */
        /* <DEDUP_REMOVED lines=89> */
[----:B------:R-:W0:Y:S04]  /*9060*/  LDGDEPBAR ;  /* 0x00000000000079af */ /* 0x000e280000000000 */
[----:B------:R-:W-:Y:S04]  /*9070*/  LDSM.16.M88.4 R188, [R236] ;  /* 0x00000000ecbc783b */ /* 0x000fe80000000200 */
[----:B-1----:R-:W1:Y:S04]  /*9080*/  LDSM.16.M88.4 R192, [R235] ;  /* 0x00000000ebc0783b */ /* 0x002e680000000200 */
[----:B------:R-:W1:Y:S04]  /*9090*/  LDSM.16.M88.4 R196, [R227] ;  /* 0x00000000e3c4783b */ /* 0x000e680000000200 */
[----:B------:R-:W1:Y:S04]  /*90a0*/  LDSM.16.M88.4 R200, [R226] ;  /* 0x00000000e2c8783b */ /* 0x000e680000000200 */
[----:B------:R-:W1:Y:S01]  /*90b0*/  LDSM.16.M88.4 R204, [R225] ;  /* 0x00000000e1cc783b */ /* 0x000e620000000200 */
[C---:B--2---:R-:W-:Y:S03]  /*90c0*/  HMMA.16816.F32 R4, R168.reuse, R172, RZ ;  /* 0x000000aca804723c */ /* 0x044fe600000018ff */
[----:B------:R-:W-:Y:S03]  /*90d0*/  LDSM.16.M88.4 R208, [R231+0x8000] ;  /* 0x00800000e7d0783b */ /* 0x000fe60000000200 */
[C---:B------:R-:W-:Y:S01]  /*90e0*/  HMMA.16816.F32 R8, R168.reuse, R174, RZ ;  /* 0x000000aea808723c */ /* 0x040fe200000018ff */
[----:B------:R-:W2:Y:S05]  /*90f0*/  LDSM.16.M88.4 R172, [R234] ;  /* 0x00000000eaac783b */ /* 0x000eaa0000000200 */
[C---:B---3--:R-:W-:Y:S06]  /*9100*/  HMMA.16816.F32 R12, R168.reuse, R176, RZ ;  /* 0x000000b0a80c723c */ /* 0x048fec00000018ff */
[C---:B------:R-:W-:Y:S01]  /*9110*/  HMMA.16816.F32 R16, R168.reuse, R178, RZ ;  /* 0x000000b2a810723c */ /* 0x040fe200000018ff */
[----:B------:R-:W-:Y:S05]  /*9120*/  LDSM.16.M88.4 R176, [R231+0x9000] ;  /* 0x00900000e7b0783b */ /* 0x000fea0000000200 */
[C---:B----4-:R-:W-:Y:S06]  /*9130*/  HMMA.16816.F32 R20, R168.reuse, R180, RZ ;  /* 0x000000b4a814723c */ /* 0x050fec00000018ff */
[C---:B------:R-:W-:Y:S01]  /*9140*/  HMMA.16816.F32 R24, R168.reuse, R182, RZ ;  /* 0x000000b6a818723c */ /* 0x040fe200000018ff */
[----:B------:R-:W-:Y:S05]  /*9150*/  LDSM.16.M88.4 R180, [R231+0x9800] ;  /* 0x00980000e7b4783b */ /* 0x000fea0000000200 */
[C---:B-----5:R-:W-:Y:S06]  /*9160*/  HMMA.16816.F32 R28, R168.reuse, R184, RZ ;  /* 0x000000b8a81c723c */ /* 0x060fec00000018ff */
[----:B------:R-:W-:Y:S01]  /*9170*/  HMMA.16816.F32 R32, R168, R186, RZ ;  /* 0x000000baa820723c */ /* 0x000fe200000018ff */
[----:B------:R-:W3:Y:S04]  /*9180*/  LDSM.16.M88.4 R168, [R231+0x8800] ;  /* 0x00880000e7a8783b */ /* 0x000ee80000000200 */
[----:B------:R-:W-:Y:S01]  /*9190*/  LDSM.16.M88.4 R184, [R233] ;  /* 0x00000000e9b8783b */ /* 0x000fe20000000200 */
[C---:B-1----:R-:W-:Y:S06]  /*91a0*/  HMMA.16816.F32 R4, R188.reuse, R192, R4 ;  /* 0x000000c0bc04723c */ /* 0x042fec0000001804 */
[C---:B------:R-:W-:Y:S01]  /*91b0*/  HMMA.16816.F32 R8, R188.reuse, R194, R8 ;  /* 0x000000c2bc08723c */ /* 0x040fe20000001808 */
[----:B------:R-:W1:Y:S05]  /*91c0*/  LDSM.16.M88.4 R192, [R224] ;  /* 0x00000000e0c0783b */ /* 0x000e6a0000000200 */
[C---:B------:R-:W-:Y:S06]  /*91d0*/  HMMA.16816.F32 R12, R188.reuse, R196, R12 ;  /* 0x000000c4bc0c723c */ /* 0x040fec000000180c */
[C---:B------:R-:W-:Y:S01]  /*91e0*/  HMMA.16816.F32 R16, R188.reuse, R198, R16 ;  /* 0x000000c6bc10723c */ /* 0x040fe20000001810 */
[----:B------:R-:W-:Y:S05]  /*91f0*/  LDSM.16.M88.4 R196, [R224+0x1000] ;  /* 0x00100000e0c4783b */ /* 0x000fea0000000200 */
[C---:B------:R-:W-:Y:S06]  /*9200*/  HMMA.16816.F32 R20, R188.reuse, R200, R20 ;  /* 0x000000c8bc14723c */ /* 0x040fec0000001814 */
[C---:B------:R-:W-:Y:S01]  /*9210*/  HMMA.16816.F32 R24, R188.reuse, R202, R24 ;  /* 0x000000cabc18723c */ /* 0x040fe20000001818 */
[----:B------:R-:W-:Y:S05]  /*9220*/  LDSM.16.M88.4 R200, [R224+0x1800] ;  /* 0x00180000e0c8783b */ /* 0x000fea0000000200 */
[C---:B------:R-:W-:Y:S06]  /*9230*/  HMMA.16816.F32 R28, R188.reuse, R204, R28 ;  /* 0x000000ccbc1c723c */ /* 0x040fec000000181c */
[----:B------:R-:W-:Y:S01]  /*9240*/  HMMA.16816.F32 R32, R188, R206, R32 ;  /* 0x000000cebc20723c */ /* 0x000fe20000001820 */
[----:B------:R-:W4:Y:S04]  /*9250*/  LDSM.16.M88.4 R188, [R224+0x800] ;  /* 0x00080000e0bc783b */ /* 0x000f280000000200 */
[----:B------:R-:W-:Y:S01]  /*9260*/  LDSM.16.M88.4 R204, [R238+0x2000] ;  /* 0x00200000eecc783b */ /* 0x000fe20000000200 */
[C---:B--2---:R-:W-:Y:S06]  /*9270*/  HMMA.16816.F32 R4, R172.reuse, R208, R4 ;  /* 0x000000d0ac04723c */ /* 0x044fec0000001804 */
[C---:B------:R-:W-:Y:S01]  /*9280*/  HMMA.16816.F32 R8, R172.reuse, R210, R8 ;  /* 0x000000d2ac08723c */ /* 0x040fe20000001808 */
[----:B------:R-:W2:Y:S05]  /*9290*/  LDSM.16.M88.4 R208, [R237+0xa000] ;  /* 0x00a00000edd0783b */ /* 0x000eaa0000000200 */
[C---:B---3--:R-:W-:Y:S06]  /*92a0*/  HMMA.16816.F32 R12, R172.reuse, R168, R12 ;  /* 0x000000a8ac0c723c */ /* 0x048fec000000180c */
[C---:B------:R-:W-:Y:S01]  /*92b0*/  HMMA.16816.F32 R16, R172.reuse, R170, R16 ;  /* 0x000000aaac10723c */ /* 0x040fe20000001810 */
[----:B------:R-:W3:Y:S05]  /*92c0*/  LDSM.16.M88.4 R168, [R237+0xa800] ;  /* 0x00a80000eda8783b */ /* 0x000eea0000000200 */
[C---:B------:R-:W-:Y:S06]  /*92d0*/  HMMA.16816.F32 R20, R172.reuse, R176, R20 ;  /* 0x000000b0ac14723c */ /* 0x040fec0000001814 */
[C---:B------:R-:W-:Y:S01]  /*92e0*/  HMMA.16816.F32 R24, R172.reuse, R178, R24 ;  /* 0x000000b2ac18723c */ /* 0x040fe20000001818 */
[----:B------:R-:W-:Y:S05]  /*92f0*/  LDSM.16.M88.4 R176, [R237+0xb800] ;  /* 0x00b80000edb0783b */ /* 0x000fea0000000200 */
[C---:B------:R-:W-:Y:S06]  /*9300*/  HMMA.16816.F32 R28, R172.reuse, R180, R28 ;  /* 0x000000b4ac1c723c */ /* 0x040fec000000181c */
[----:B------:R-:W-:Y:S01]  /*9310*/  HMMA.16816.F32 R32, R172, R182, R32 ;  /* 0x000000b6ac20723c */ /* 0x000fe20000001820 */
[----:B------:R-:W5:Y:S04]  /*9320*/  LDSM.16.M88.4 R172, [R237+0xb000] ;  /* 0x00b00000edac783b */ /* 0x000f680000000200 */
[----:B------:R-:W-:Y:S01]  /*9330*/  LDSM.16.M88.4 R180, [R236+0x2000] ;  /* 0x00200000ecb4783b */ /* 0x000fe20000000200 */
[C---:B-1----:R-:W-:Y:S06]  /*9340*/  HMMA.16816.F32 R4, R184.reuse, R192, R4 ;  /* 0x000000c0b804723c */ /* 0x042fec0000001804 */
[C---:B------:R-:W-:Y:S01]  /*9350*/  HMMA.16816.F32 R8, R184.reuse, R194, R8 ;  /* 0x000000c2b808723c */ /* 0x040fe20000001808 */
[----:B------:R-:W1:Y:S05]  /*9360*/  LDSM.16.M88.4 R192, [R223] ;  /* 0x00000000dfc0783b */ /* 0x000e6a0000000200 */
[C---:B----4-:R-:W-:Y:S06]  /*9370*/  HMMA.16816.F32 R12, R184.reuse, R188, R12 ;  /* 0x000000bcb80c723c */ /* 0x050fec000000180c */
[C---:B------:R-:W-:Y:S01]  /*9380*/  HMMA.16816.F32 R16, R184.reuse, R190, R16 ;  /* 0x000000beb810723c */ /* 0x040fe20000001810 */
[----:B------:R-:W-:Y:S05]  /*9390*/  LDSM.16.M88.4 R188, [R221] ;  /* 0x00000000ddbc783b */ /* 0x000fea0000000200 */
[C---:B------:R-:W-:Y:S06]  /*93a0*/  HMMA.16816.F32 R20, R184.reuse, R196, R20 ;  /* 0x000000c4b814723c */ /* 0x040fec0000001814 */
[C---:B------:R-:W-:Y:S01]  /*93b0*/  HMMA.16816.F32 R24, R184.reuse, R198, R24 ;  /* 0x000000c6b818723c */ /* 0x040fe20000001818 */
[----:B------:R-:W-:Y:S05]  /*93c0*/  LDSM.16.M88.4 R196, [R220] ;  /* 0x00000000dcc4783b */ /* 0x000fea0000000200 */
[C---:B------:R-:W-:Y:S06]  /*93d0*/  HMMA.16816.F32 R28, R184.reuse, R200, R28 ;  /* 0x000000c8b81c723c */ /* 0x040fec000000181c */
[----:B------:R-:W-:Y:S01]  /*93e0*/  HMMA.16816.F32 R32, R184, R202, R32 ;  /* 0x000000cab820723c */ /* 0x000fe20000001820 */
[----:B------:R-:W4:Y:S04]  /*93f0*/  LDSM.16.M88.4 R184, [R222] ;  /* 0x00000000deb8783b */ /* 0x000f280000000200 */
[----:B------:R-:W-:Y:S01]  /*9400*/  LDSM.16.M88.4 R200, [R234+0x2000] ;  /* 0x00200000eac8783b */ /* 0x000fe20000000200 */
[C---:B--2---:R-:W-:Y:S06]  /*9410*/  HMMA.16816.F32 R4, R204.reuse, R208, R4 ;  /* 0x000000d0cc04723c */ /* 0x044fec0000001804 */
[C---:B------:R-:W-:Y:S01]  /*9420*/  HMMA.16816.F32 R8, R204.reuse, R210, R8 ;  /* 0x000000d2cc08723c */ /* 0x040fe20000001808 */
[----:B------:R-:W2:Y:S05]  /*9430*/  LDSM.16.M88.4 R208, [R231+0xa000] ;  /* 0x00a00000e7d0783b */ /* 0x000eaa0000000200 */
[C---:B---3--:R-:W-:Y:S06]  /*9440*/  HMMA.16816.F32 R12, R204.reuse, R168, R12 ;  /* 0x000000a8cc0c723c */ /* 0x048fec000000180c */
[C---:B------:R-:W-:Y:S01]  /*9450*/  HMMA.16816.F32 R16, R204.reuse, R170, R16 ;  /* 0x000000aacc10723c */ /* 0x040fe20000001810 */
[----:B------:R-:W3:Y:S05]  /*9460*/  LDSM.16.M88.4 R168, [R231+0xa800] ;  /* 0x00a80000e7a8783b */ /* 0x000eea0000000200 */
[C---:B-----5:R-:W-:Y:S06]  /*9470*/  HMMA.16816.F32 R20, R204.reuse, R172, R20 ;  /* 0x000000accc14723c */ /* 0x060fec0000001814 */
[C---:B------:R-:W-:Y:S01]  /*9480*/  HMMA.16816.F32 R24, R204.reuse, R174, R24 ;  /* 0x000000aecc18723c */ /* 0x040fe20000001818 */
[----:B------:R-:W5:Y:S05]  /*9490*/  LDSM.16.M88.4 R172, [R231+0xb000] ;  /* 0x00b00000e7ac783b */ /* 0x000f6a0000000200 */
[C---:B------:R-:W-:Y:S06]  /*94a0*/  HMMA.16816.F32 R28, R204.reuse, R176, R28 ;  /* 0x000000b0cc1c723c */ /* 0x040fec000000181c */
[----:B------:R-:W-:Y:S01]  /*94b0*/  HMMA.16816.F32 R32, R204, R178, R32 ;  /* 0x000000b2cc20723c */ /* 0x000fe20000001820 */
[----:B------:R-:W5:Y:S04]  /*94c0*/  LDSM.16.M88.4 R176, [R231+0xb800] ;  /* 0x00b80000e7b0783b */ /* 0x000f680000000200 */
[----:B------:R-:W-:Y:S01]  /*94d0*/  LDSM.16.M88.4 R204, [R224+0x2000] ;  /* 0x00200000e0cc783b */ /* 0x000fe20000000200 */
[C---:B-1----:R-:W-:Y:S06]  /*94e0*/  HMMA.16816.F32 R4, R180.reuse, R192, R4 ;  /* 0x000000c0b404723c */ /* 0x042fec0000001804 */
[C---:B------:R-:W-:Y:S01]  /*94f0*/  HMMA.16816.F32 R8, R180.reuse, R194, R8 ;  /* 0x000000c2b408723c */ /* 0x040fe20000001808 */
[----:B------:R-:W1:Y:S05]  /*9500*/  LDSM.16.M88.4 R192, [R233+0x2000] ;  /* 0x00200000e9c0783b */ /* 0x000e6a0000000200 */
[C---:B----4-:R-:W-:Y:S06]  /*9510*/  HMMA.16816.F32 R12, R180.reuse, R184, R12 ;  /* 0x000000b8b40c723c */ /* 0x050fec000000180c */
        /* <DEDUP_REMOVED lines=27> */
[----:B------:R-:W4:Y:S05]  /*96d0*/  LDSM.16.M88.4 R180, [R218] ;  /* 0x00000000dab4783b */ /* 0x000f2a0000000200 */
[C---:B------:R-:W-:Y:S06]  /*96e0*/  HMMA.16816.F32 R20, R192.reuse, R184, R20 ;  /* 0x000000b8c014723c */ /* 0x040fec0000001814 */
[C---:B------:R-:W-:Y:S01]  /*96f0*/  HMMA.16816.F32 R24, R192.reuse, R186, R24 ;  /* 0x000000bac018723c */ /* 0x040fe20000001818 */
[----:B------:R-:W4:Y:S05]  /*9700*/  LDSM.16.M88.4 R184, [R217] ;  /* 0x00000000d9b8783b */ /* 0x000f2a0000000200 */
        /* <DEDUP_REMOVED lines=22> */
[----:B------:R-:W4:Y:S05]  /*9870*/  LDSM.16.M88.4 R180, [R224+0x4800] ;  /* 0x00480000e0b4783b */ /* 0x000f2a0000000200 */
[C---:B------:R-:W-:Y:S06]  /*9880*/  HMMA.16816.F32 R20, R200.reuse, R184, R20 ;  /* 0x000000b8c814723c */ /* 0x040fec0000001814 */
[C---:B------:R-:W-:Y:S01]  /*9890*/  HMMA.16816.F32 R24, R200.reuse, R186, R24 ;  /* 0x000000bac818723c */ /* 0x040fe20000001818 */
[----:B------:R-:W4:Y:S05]  /*98a0*/  LDSM.16.M88.4 R184, [R224+0x5000] ;  /* 0x00500000e0b8783b */ /* 0x000f2a0000000200 */
        /* <DEDUP_REMOVED lines=47> */
[C---:B------:R-:W-:Y:S06]  /*9ba0*/  HMMA.16816.F32 R16, R192.reuse, R182, R16 ;  /* 0x000000b6c010723c */ /* 0x040fec0000001810 */
[C---:B------:R-:W-:Y:S06]  /*9bb0*/  HMMA.16816.F32 R20, R192.reuse, R184, R20 ;  /* 0x000000b8c014723c */ /* 0x040fec0000001814 */
[C---:B------:R-:W-:Y:S06]  /*9bc0*/  HMMA.16816.F32 R24, R192.reuse, R186, R24 ;  /* 0x000000bac018723c */ /* 0x040fec0000001818 */
[C---:B------:R-:W-:Y:S06]  /*9bd0*/  HMMA.16816.F32 R28, R192.reuse, R188, R28 ;  /* 0x000000bcc01c723c */ /* 0x040fec000000181c */
[----:B------:R-:W-:Y:S06]  /*9be0*/  HMMA.16816.F32 R32, R192, R190, R32 ;  /* 0x000000bec020723c */ /* 0x000fec0000001820 */
[C---:B--2---:R-:W-:Y:S06]  /*9bf0*/  HMMA.16816.F32 R4, R196.reuse, R208, R4 ;  /* 0x000000d0c404723c */ /* 0x044fec0000001804 */
[C---:B------:R-:W-:Y:S06]  /*9c00*/  HMMA.16816.F32 R8, R196.reuse, R210, R8 ;  /* 0x000000d2c408723c */ /* 0x040fec0000001808 */
[C---:B---3--:R-:W-:Y:S06]  /*9c10*/  HMMA.16816.F32 R12, R196.reuse, R168, R12 ;  /* 0x000000a8c40c723c */ /* 0x048fec000000180c */
[C---:B------:R-:W-:Y:S01]  /*9c20*/  HMMA.16816.F32 R16, R196.reuse, R170, R16 ;  /* 0x000000aac410723c */ /* 0x040fe20000001810 */
[----:B------:R-:W2:Y:S05]  /*9c30*/  LDSM.16.M88.4 R168, [R224+0x6800] ;  /* 0x00680000e0a8783b */ /* 0x000eaa0000000200 */
[C---:B-----5:R-:W-:Y:S06]  /*9c40*/  HMMA.16816.F32 R20, R196.reuse, R172, R20 ;  /* 0x000000acc414723c */ /* 0x060fec0000001814 */
[C---:B------:R-:W-:Y:S01]  /*9c50*/  HMMA.16816.F32 R24, R196.reuse, R174, R24 ;  /* 0x000000aec418723c */ /* 0x040fe20000001818 */
[----:B------:R-:W3:Y:S05]  /*9c60*/  LDSM.16.M88.4 R172, [R224+0x7000] ;  /* 0x00700000e0ac783b */ /* 0x000eea0000000200 */
[C---:B------:R-:W-:Y:S06]  /*9c70*/  HMMA.16816.F32 R28, R196.reuse, R176, R28 ;  /* 0x000000b0c41c723c */ /* 0x040fec000000181c */
[----:B------:R-:W-:Y:S06]  /*9c80*/  HMMA.16816.F32 R32, R196, R178, R32 ;  /* 0x000000b2c420723c */ /* 0x000fec0000001820 */
[C---:B-1----:R-:W-:Y:S06]  /*9c90*/  HMMA.16816.F32 R4, R200.reuse, R204, R4 ;  /* 0x000000ccc804723c */ /* 0x042fec0000001804 */
[C---:B------:R-:W-:Y:S06]  /*9ca0*/  HMMA.16816.F32 R8, R200.reuse, R206, R8 ;  /* 0x000000cec808723c */ /* 0x040fec0000001808 */
[C---:B--2---:R-:W-:Y:S06]  /*9cb0*/  HMMA.16816.F32 R12, R200.reuse, R168, R12 ;  /* 0x000000a8c80c723c */ /* 0x044fec000000180c */
[C---:B------:R-:W-:Y:S01]  /*9cc0*/  HMMA.16816.F32 R16, R200.reuse, R170, R16 ;  /* 0x000000aac810723c */ /* 0x040fe20000001810 */
[----:B------:R-:W1:Y:S01]  /*9cd0*/  LDSM.16.M88.4 R168, [R224+0x7800] ;  /* 0x00780000e0a8783b */ /* 0x000e620000000200 */
[----:B------:R-:W-:Y:S04]  /*9ce0*/  DEPBAR.LE SB0, 0x0 ;  /* 0x000080000000791a */ /* 0x000fe80000000000 */
[----:B------:R-:W-:Y:S01]  /*9cf0*/  BAR.SYNC.DEFER_BLOCKING 0x0 ;  /* 0x0000000000007b1d */ /* 0x000fe20000010000 */
[C---:B---3--:R-:W-:Y:S05]  /*9d00*/  HMMA.16816.F32 R20, R200.reuse, R172, R20 ;  /* 0x000000acc814723c */ /* 0x048fea0000001814 */
[----:B------:R-:W-:Y:S01]  /*9d10*/  FMUL.FTZ R166, R5, UR17 ;  /* 0x0000001105a67c20 */ /* 0x000fe20008410000 */
[----:B------:R-:W-:Y:S01]  /*9d20*/  FMUL.FTZ R194, R4, UR17 ;  /* 0x0000001104c27c20 */ /* 0x000fe20008410000 */
[----:B------:R-:W-:Y:S01]  /*9d30*/  FMUL.FTZ R164, R6, UR17 ;  /* 0x0000001106a47c20 */ /* 0x000fe20008410000 */
[----:B------:R-:W-:Y:S01]  /*9d40*/  FMUL.FTZ R165, R7, UR17 ;  /* 0x0000001107a57c20 */ /* 0x000fe20008410000 */
[----:B------:R2:W3:Y:S01]  /*9d50*/  MUFU.TANH R182, R166 ;  /* 0x000000a600b67308 */ /* 0x0004e20000002400 */
[C---:B------:R-:W-:Y:S03]  /*9d60*/  HMMA.16816.F32 R24, R200.reuse, R174, R24 ;  /* 0x000000aec818723c */ /* 0x040fe60000001818 */
[----:B------:R-:W-:Y:S01]  /*9d70*/  FMUL.FTZ R13, R13, UR17 ;  /* 0x000000110d0d7c20 */ /* 0x000fe20008410000 */
[----:B------:R-:W-:Y:S01]  /*9d80*/  FMUL.FTZ R195, R8, UR17 ;  /* 0x0000001108c37c20 */ /* 0x000fe20008410000 */
[----:B------:R-:W-:Y:S01]  /*9d90*/  FMUL.FTZ R14, R14, UR17 ;  /* 0x000000110e0e7c20 */ /* 0x000fe20008410000 */
[----:B------:R-:W-:Y:S03]  /*9da0*/  FMUL.FTZ R15, R15, UR17 ;  /* 0x000000110f0f7c20 */ /* 0x000fe60008410000 */
[----:B------:R4:W1:Y:S02]  /*9db0*/  MUFU.TANH R186, R194 ;  /* 0x000000c200ba7308 */ /* 0x0008640000002400 */
[----:B------:R-:W-:Y:S03]  /*9dc0*/  FMUL.FTZ R17, R17, UR17 ;  /* 0x0000001111117c20 */ /* 0x000fe60008410000 */
[----:B------:R-:W-:Y:S05]  /*9dd0*/  FMUL.FTZ R21, R21, UR17 ;  /* 0x0000001115157c20 */ /* 0x000fea0008410000 */
[----:B------:R5:W3:Y:S01]  /*9de0*/  MUFU.TANH R181, R164 ;  /* 0x000000a400b57308 */ /* 0x000ae20000002400 */
[----:B--2---:R-:W-:Y:S01]  /*9df0*/  FMUL.FTZ R166, R10, UR17 ;  /* 0x000000110aa67c20 */ /* 0x004fe20008410000 */
[----:B------:R-:W-:Y:S01]  /*9e00*/  FMUL.FTZ R10, R12, UR17 ;  /* 0x000000110c0a7c20 */ /* 0x000fe20008410000 */
[----:B------:R-:W-:Y:S07]  /*9e10*/  FMUL.FTZ R22, R22, UR17 ;  /* 0x0000001116167c20 */ /* 0x000fee0008410000 */
[----:B------:R2:W2:Y:S01]  /*9e20*/  MUFU.TANH R180, R165 ;  /* 0x000000a500b47308 */ /* 0x0004a20000002400 */
[----:B----4-:R-:W-:Y:S01]  /*9e30*/  FMUL.FTZ R194, R9, UR17 ;  /* 0x0000001109c27c20 */ /* 0x010fe20008410000 */
[C---:B-1----:R-:W-:Y:S03]  /*9e40*/  HMMA.16816.F32 R28, R200.reuse, R168, R28 ;  /* 0x000000a8c81c723c */ /* 0x042fe6000000181c */
[----:B------:R-:W-:Y:S05]  /*9e50*/  FMUL.FTZ R25, R25, UR17 ;  /* 0x0000001119197c20 */ /* 0x000fea0008410000 */
[----:B------:R1:W4:Y:S03]  /*9e60*/  MUFU.TANH R9, R166 ;  /* 0x000000a600097308 */ /* 0x0003260000002400 */
[----:B-----5:R-:W-:Y:S01]  /*9e70*/  FMUL.FTZ R164, R11, UR17 ;  /* 0x000000110ba47c20 */ /* 0x020fe20008410000 */
[----:B------:R-:W-:Y:S06]  /*9e80*/  HMMA.16816.F32 R32, R200, R170, R32 ;  /* 0x000000aac820723c */ /* 0x000fec0000001820 */
[----:B------:R5:W3:Y:S01]  /*9e90*/  MUFU.TANH R11, R164 ;  /* 0x000000a4000b7308 */ /* 0x000ae20000002400 */
[----:B--2---:R-:W-:Y:S09]  /*9ea0*/  FMUL.FTZ R165, R16, UR17 ;  /* 0x0000001110a57c20 */ /* 0x004ff20008410000 */
[----:B------:R2:W2:Y:S01]  /*9eb0*/  MUFU.TANH R208, R165 ;  /* 0x000000a500d07308 */ /* 0x0004a20000002400 */
[----:B-1----:R-:W-:Y:S01]  /*9ec0*/  FMUL.FTZ R166, R18, UR17 ;  /* 0x0000001112a67c20 */ /* 0x002fe20008410000 */
[----:B------:R-:W-:Y:S01]  /*9ed0*/  FMUL.FTZ R206, R28, UR17 ;  /* 0x000000111cce7c20 */ /* 0x000fe20008410000 */
[----:B------:R-:W-:Y:S01]  /*9ee0*/  FMUL.FTZ R29, R29, UR17 ;  /* 0x000000111d1d7c20 */ /* 0x000fe20008410000 */
[----:B------:R-:W-:Y:S06]  /*9ef0*/  FMUL.FTZ R30, R30, UR17 ;  /* 0x000000111e1e7c20 */ /* 0x000fec0008410000 */
[----:B------:R1:W1:Y:S01]  /*9f00*/  MUFU.TANH R196, R166 ;  /* 0x000000a600c47308 */ /* 0x0002620000002400 */
[----:B-----5:R-:W-:Y:S01]  /*9f10*/  FMUL.FTZ R164, R19, UR17 ;  /* 0x0000001113a47c20 */ /* 0x020fe20008410000 */
[----:B------:R-:W-:Y:S01]  /*9f20*/  FMUL.FTZ R198, R32, UR17 ;  /* 0x0000001120c67c20 */ /* 0x000fe20008410000 */
[----:B------:R-:W-:Y:S07]  /*9f30*/  FMUL.FTZ R35, R35, UR17 ;  /* 0x0000001123237c20 */ /* 0x000fee0008410000 */
[----:B------:R5:W3:Y:S01]  /*9f40*/  MUFU.TANH R173, R164 ;  /* 0x000000a400ad7308 */ /* 0x000ae20000002400 */
[----:B--2---:R-:W-:Y:S09]  /*9f50*/  FMUL.FTZ R165, R23, UR17 ;  /* 0x0000001117a57c20 */ /* 0x004ff20008410000 */
[----:B------:R2:W2:Y:S01]  /*9f60*/  MUFU.TANH R209, R165 ;  /* 0x000000a500d17308 */ /* 0x0004a20000002400 */
[----:B-1----:R-:W-:Y:S09]  /*9f70*/  FMUL.FTZ R166, R26, UR17 ;  /* 0x000000111aa67c20 */ /* 0x002ff20008410000 */
[----:B------:R1:W1:Y:S01]  /*9f80*/  MUFU.TANH R207, R166 ;  /* 0x000000a600cf7308 */ /* 0x0002620000002400 */
[----:B-----5:R-:W-:Y:S09]  /*9f90*/  FMUL.FTZ R164, R27, UR17 ;  /* 0x000000111ba47c20 */ /* 0x020ff20008410000 */
[----:B------:R5:W3:Y:S01]  /*9fa0*/  MUFU.TANH R189, R10 ;  /* 0x0000000a00bd7308 */ /* 0x000ae20000002400 */
[----:B--2---:R-:W-:Y:S09]  /*9fb0*/  FMUL.FTZ R165, R31, UR17 ;  /* 0x000000111fa57c20 */ /* 0x004ff20008410000 */
[----:B------:R2:W2:Y:S01]  /*9fc0*/  MUFU.TANH R192, R13 ;  /* 0x0000000d00c07308 */ /* 0x0004a20000002400 */
[----:B-1----:R-:W-:Y:S09]  /*9fd0*/  FMUL.FTZ R166, R34, UR17 ;  /* 0x0000001122a67c20 */ /* 0x002ff20008410000 */
[----:B------:R1:W1:Y:S01]  /*9fe0*/  MUFU.TANH R205, R164 ;  /* 0x000000a400cd7308 */ /* 0x0002620000002400 */
[----:B-----5:R-:W-:Y:S09]  /*9ff0*/  FMUL.FTZ R10, R20, UR17 ;  /* 0x00000011140a7c20 */ /* 0x020ff20008410000 */
[----:B------:R-:W3:Y:S01]  /*a000*/  MUFU.TANH R199, R165 ;  /* 0x000000a500c77308 */ /* 0x000ee20000002400 */
[----:B--2---:R-:W-:Y:S09]  /*a010*/  FMUL.FTZ R13, R24, UR17 ;  /* 0x00000011180d7c20 */ /* 0x004ff20008410000 */
[----:B------:R2:W2:Y:S01]  /*a020*/  MUFU.TANH R8, R195 ;  /* 0x000000c300087308 */ /* 0x0004a20000002400 */
[----:B-1----:R-:W-:Y:S09]  /*a030*/  FMUL.FTZ R164, R33, UR17 ;  /* 0x0000001121a47c20 */ /* 0x002ff20008410000 */
[----:B------:R1:W1:Y:S10]  /*a040*/  MUFU.TANH R183, R194 ;  /* 0x000000c200b77308 */ /* 0x0002740000002400 */
[----:B------:R3:W3:Y:S01]  /*a050*/  MUFU.TANH R191, R14 ;  /* 0x0000000e00bf7308 */ /* 0x0006e20000002400 */
[----:B--2---:R-:W-:Y:S09]  /*a060*/  IMAD.MOV.U32 R195, RZ, RZ, R3 ;  /* 0x000000ffffc37224 */ /* 0x004ff200078e0003 */
[----:B------:R2:W2:Y:S01]  /*a070*/  MUFU.TANH R190, R15 ;  /* 0x0000000f00be7308 */ /* 0x0004a20000002400 */
[----:B-1----:R-:W-:Y:S09]  /*a080*/  IMAD.MOV.U32 R194, RZ, RZ, R2 ;  /* 0x000000ffffc27224 */ /* 0x002ff200078e0002 */
[----:B------:R1:W1:Y:S10]  /*a090*/  MUFU.TANH R193, R17 ;  /* 0x0000001100c17308 */ /* 0x0002740000002400 */
[----:B------:R1:W1:Y:S10]  /*a0a0*/  MUFU.TANH R204, R10 ;  /* 0x0000000a00cc7308 */ /* 0x0002740000002400 */
[----:B------:R1:W1:Y:S10]  /*a0b0*/  MUFU.TANH R179, R21 ;  /* 0x0000001500b37308 */ /* 0x0002740000002400 */
[----:B------:R1:W1:Y:S10]  /*a0c0*/  MUFU.TANH R211, R22 ;  /* 0x0000001600d37308 */ /* 0x0002740000002400 */
[----:B------:R1:W1:Y:S10]  /*a0d0*/  MUFU.TANH R178, R13 ;  /* 0x0000000d00b27308 */ /* 0x0002740000002400 */
[----:B------:R1:W1:Y:S10]  /*a0e0*/  MUFU.TANH R210, R25 ;  /* 0x0000001900d27308 */ /* 0x0002740000002400 */
[----:B------:R-:W1:Y:S10]  /*a0f0*/  MUFU.TANH R206, R206 ;  /* 0x000000ce00ce7308 */ /* 0x000e740000002400 */
[----:B------:R1:W1:Y:S10]  /*a100*/  MUFU.TANH R202, R29 ;  /* 0x0000001d00ca7308 */ /* 0x0002740000002400 */
[----:B------:R1:W1:Y:S10]  /*a110*/  MUFU.TANH R201, R30 ;  /* 0x0000001e00c97308 */ /* 0x0002740000002400 */
[----:B------:R-:W1:Y:S10]  /*a120*/  MUFU.TANH R198, R198 ;  /* 0x000000c600c67308 */ /* 0x000e740000002400 */
[----:B------:R1:W1:Y:S10]  /*a130*/  MUFU.TANH R197, R164 ;  /* 0x000000a400c57308 */ /* 0x0002740000002400 */
[----:B------:R-:W1:Y:S10]  /*a140*/  MUFU.TANH R166, R166 ;  /* 0x000000a600a67308 */ /* 0x000e740000002400 */
[----:B------:R1:W1:Y:S01]  /*a150*/  MUFU.TANH R165, R35 ;  /* 0x0000002300a57308 */ /* 0x0002620000002400 */
[----:B--234-:R-:W-:Y:S05]  /*a160*/  @!P1 BRA `(.L_x_817) ;  /* 0x0000000800ec9947 */ /* 0x01cfea0003800000 */
[----:B------:R-:W-:Y:S01]  /*a170*/  ULEA UR27, -UR16, URZ, 0x6 ;  /* 0x0000003f101b7291 */ /* 0x000fe2000f8e313f */
[----:B------:R-:W-:Y:S05]  /*a180*/  ULDC.64 UR10, c[0x0][0x248] ;  /* 0x00009200000a7ab9 */ /* 0x000fea0000000a00 */
[----:B------:R-:W-:Y:S01]  /*a190*/  MOV R4, UR27 ;  /* 0x0000001b00047c02 */ /* 0x000fe20008000f00 */
[----:B------:R-:W-:Y:S06]  /*a1a0*/  USHF.R.S32.HI UR26, URZ, 0x1f, UR27 ;  /* 0x0000001f3f1a7899 */ /* 0x000fec000801141b */
[----:B------:R-:W-:Y:S01]  /*a1b0*/  MOV R2, UR26 ;  /* 0x0000001a00027c02 */ /* 0x000fe20008000f00 */
[----:B------:R-:W-:Y:S06]  /*a1c0*/  @!P0 BRA `(.L_x_818) ;  /* 0x0000000400008947 */ /* 0x000fec0003800000 */
[----:B------:R-:W2:Y:S01]  /*a1d0*/  LDC R4, c[0x0][0x380] ;  /* 0x0000e000ff047b82 */ /* 0x000ea20000000800 */
[----:B------:R-:W-:Y:S04]  /*a1e0*/  USHF.L.U32 UR10, UR25, 0x6, URZ ;  /* 0x00000006190a7899 */ /* 0x000fe8000800063f */
[----:B------:R-:W-:Y:S02]  /*a1f0*/  UIADD3 UR11, UR10, -0x40, URZ ;  /* 0xffffffc00a0b7890 */ /* 0x000fe4000fffe03f */
[----:B------:R-:W-:Y:S04]  /*a200*/  IMAD.U32 R6, RZ, RZ, UR10 ;  /* 0x0000000aff067e24 */ /* 0x000fe8000f8e00ff */
[----:B------:R-:W-:Y:S02]  /*a210*/  MOV R5, UR11 ;  /* 0x0000000b00057c02 */ /* 0x000fe40008000f00 */
[----:B------:R-:W-:Y:S02]  /*a220*/  IABS R6, R6 ;  /* 0x0000000600067213 */ /* 0x000fe40000000000 */
[----:B------:R-:W-:Y:S02]  /*a230*/  IABS R5, R5 ;  /* 0x0000000500057213 */ /* 0x000fe40000000000 */
[----:B--2---:R-:W-:Y:S04]  /*a240*/  IABS R2, R4 ;  /* 0x0000000400027213 */ /* 0x004fe80000000000 */
[----:B------:R-:W2:Y:S10]  /*a250*/  I2F.RP R7, R2 ;  /* 0x0000000200077306 */ /* 0x000eb40000209400 */
[----:B--2---:R-:W2:Y:S02]  /*a260*/  MUFU.RCP R3, R7 ;  /* 0x0000000700037308 */ /* 0x004ea40000001000 */
[----:B--2---:R-:W-:Y:S08]  /*a270*/  VIADD R14, R3, 0xffffffe ;  /* 0x0ffffffe030e7836 */ /* 0x004ff00000000000 */
[----:B------:R-:W2:Y:S02]  /*a280*/  F2I.FTZ.U32.TRUNC.NTZ R15, R14 ;  /* 0x0000000e000f7305 */ /* 0x000ea4000021f000 */
[--C-:B--2---:R-:W-:Y:S02]  /*a290*/  IMAD.MOV R3, RZ, RZ, -R15.reuse ;  /* 0x000000ffff037224 */ /* 0x104fe400078e0a0f */
[----:B------:R-:W-:Y:S02]  /*a2a0*/  IMAD.MOV.U32 R14, RZ, RZ, RZ ;  /* 0x000000ffff0e7224 */ /* 0x000fe400078e00ff */
[----:B------:R-:W-:Y:S04]  /*a2b0*/  IMAD R12, R3, R2, RZ ;  /* 0x00000002030c7224 */ /* 0x000fe800078e02ff */
[----:B------:R-:W-:Y:S06]  /*a2c0*/  IMAD.HI.U32 R12, R15, R12, R14 ;  /* 0x0000000c0f0c7227 */ /* 0x000fec00078e000e */
[C---:B-1----:R-:W-:Y:S04]  /*a2d0*/  IMAD.HI.U32 R10, R12.reuse, R5, RZ ;  /* 0x000000050c0a7227 */ /* 0x042fe800078e00ff */
[----:B------:R-:W-:Y:S01]  /*a2e0*/  IMAD.HI.U32 R12, R12, R6, RZ ;  /* 0x000000060c0c7227 */ /* 0x000fe200078e00ff */
[----:B------:R-:W-:Y:S03]  /*a2f0*/  IADD3 R3, -R10, RZ, RZ ;  /* 0x000000ff0a037210 */ /* 0x000fe60007ffe1ff */
[----:B------:R-:W-:Y:S02]  /*a300*/  IMAD.MOV R7, RZ, RZ, -R12 ;  /* 0x000000ffff077224 */ /* 0x000fe400078e0a0c */
[----:B------:R-:W-:Y:S01]  /*a310*/  IMAD R5, R2, R3, R5 ;  /* 0x0000000302057224 */ /* 0x000fe200078e0205 */
[----:B------:R-:W-:Y:S01]  /*a320*/  LOP3.LUT R3, R4, UR10, RZ, 0x3c, !PT ;  /* 0x0000000a04037c12 */ /* 0x000fe2000f8e3cff */
[C---:B------:R-:W-:Y:S01]  /*a330*/  IMAD R6, R2.reuse, R7, R6 ;  /* 0x0000000702067224 */ /* 0x040fe200078e0206 */
[----:B------:R-:W-:Y:S01]  /*a340*/  LOP3.LUT R7, RZ, R4, RZ, 0x33, !PT ;  /* 0x00000004ff077212 */ /* 0x000fe200078e33ff */
[----:B------:R-:W-:Y:S01]  /*a350*/  UMOV UR10, UR8 ;  /* 0x00000008000a7c82 */ /* 0x000fe20008000000 */
        /* <DEDUP_REMOVED lines=13> */
[----:B------:R-:W-:Y:S11]  /*a430*/  ISETP.GE.AND P2, PT, R3, RZ, PT ;  /* 0x000000ff0300720c */ /* 0x000ff60003f46270 */
        /* <DEDUP_REMOVED lines=14> */
[----:B------:R-:W-:Y:S01]  /*a520*/  IMAD R4, R10, UR9, RZ ;  /* 0x000000090a047c24 */ /* 0x000fe2000f8e02ff */
[----:B------:R-:W-:Y:S05]  /*a530*/  SHF.R.S32.HI R7, RZ, 0x1f, R10 ;  /* 0x0000001fff077819 */ /* 0x000fea000001140a */
[----:B------:R-:W-:Y:S01]  /*a540*/  IMAD R7, R7, UR8, R4 ;  /* 0x0000000807077c24 */ /* 0x000fe2000f8e0204 */
[----:B--2---:R-:W-:Y:S01]  /*a550*/  IADD3 R13, -R6, R5, RZ ;  /* 0x00000005060d7210 */ /* 0x004fe20007ffe1ff */
[----:B------:R-:W-:Y:S03]  /*a560*/  IMAD.WIDE.U32 R4, R10, UR8, RZ ;  /* 0x000000080a047c25 */ /* 0x000fe6000f8e00ff */
[----:B------:R-:W-:Y:S01]  /*a570*/  SHF.R.S32.HI R15, RZ, 0x1f, R13 ;  /* 0x0000001fff0f7819 */ /* 0x000fe2000001140d */
[----:B------:R-:W-:Y:S04]  /*a580*/  IMAD.IADD R5, R5, 0x1, R7 ;  /* 0x0000000105057824 */ /* 0x000fe800078e0207 */
[-C--:B-1----:R-:W-:Y:S02]  /*a590*/  IMAD R6, R15, R2.reuse, RZ ;  /* 0x000000020f067224 */ /* 0x082fe400078e02ff */
[C---:B------:R-:W-:Y:S04]  /*a5a0*/  IMAD.WIDE.U32 R4, R13.reuse, R2, R4 ;  /* 0x000000020d047225 */ /* 0x040fe800078e0004 */
[----:B------:R-:W-:Y:S05]  /*a5b0*/  IMAD R6, R13, R3, R6 ;  /* 0x000000030d067224 */ /* 0x000fea00078e0206 */
[----:B------:R-:W-:Y:S07]  /*a5c0*/  IADD3 R2, R5, R6, RZ ;  /* 0x0000000605027210 */ /* 0x000fee0007ffe0ff */
.L_x_818:
[----:B------:R2:W-:Y:S01]  /*a5d0*/  @P6 STS.128 [R242+0x8000], RZ ;  /* 0x008000fff2006388 */ /* 0x0005e20000000c00 */
[CC--:B------:R-:W-:Y:S01]  /*a5e0*/  LEA R20, P1, R4.reuse, R250.reuse, 0x1 ;  /* 0x000000fa04147211 */ /* 0x0c0fe200078208ff */
[----:B------:R-:W-:Y:S01]  /*a5f0*/  UMOV UR8, UR10 ;  /* 0x0000000a00087c82 */ /* 0x000fe20008000000 */
[C---:B------:R-:W-:Y:S01]  /*a600*/  IADD3 R5, P2, R4.reuse, UR23, RZ ;  /* 0x0000001704057c10 */ /* 0x040fe2000ff5e0ff */
[----:B------:R-:W-:Y:S01]  /*a610*/  UMOV UR9, UR11 ;  /* 0x0000000b00097c82 */ /* 0x000fe20008000000 */
[-C--:B-1----:R-:W-:Y:S02]  /*a620*/  LEA.HI.X R21, R4, R249.reuse, R2, 0x1, P1 ;  /* 0x000000f904157211 */ /* 0x082fe400008f0c02 */
        /* <DEDUP_REMOVED lines=111> */
.L_x_817:
[----:B--2---:R-:W-:Y:S01]  /*ad20*/  FMNMX.FTZ R5, R186, R167, !PT ;  /* 0x000000a7ba057209 */ /* 0x004fe20007810000 */
        /* <DEDUP_REMOVED lines=44> */
[C---:B------:R-:W-:Y:S02]  /*aff0*/  FMUL.FTZ R176, R3.reuse, UR4 ;  /* 0x0000000403b07c20 */ /* 0x040fe40008410000 */
[----:B------:R-:W1:Y:S01]  /*b000*/  LDSM.16.MT88.4 R12, [R232+0x10000] ;  /* 0x01000000e80c783b */ /* 0x000e620000004200 */
[----:B------:R-:W-:Y:S01]  /*b010*/  FADD.FTZ R0, -R3, R0 ;  /* 0x0000000003007221 */ /* 0x000fe20000010100 */
[C---:B------:R-:W-:Y:S01]  /*b020*/  FSETP.NEU.FTZ.AND P1, PT, R164.reuse, -INF , PT ;  /* 0xff800000a400780b */ /* 0x040fe20003f3d000 */
[C---:B------:R-:W-:Y:S01]  /*b030*/  FMUL.FTZ R177, R164.reuse, UR4 ;  /* 0x00000004a4b17c20 */ /* 0x040fe20008410000 */
[----:B------:R-:W-:Y:S01]  /*b040*/  FADD.FTZ R2, -R164, R167 ;  /* 0x000000a7a4027221 */ /* 0x000fe20000010100 */
[----:B------:R-:W-:Y:S01]  /*b050*/  FMUL.FTZ R6, R0, UR4 ;  /* 0x0000000400067c20 */ /* 0x000fe20008410000 */
[----:B------:R-:W-:Y:S02]  /*b060*/  MOV R167, R164 ;  /* 0x000000a400a77202 */ /* 0x000fe40000000f00 */
[----:B------:R-:W-:Y:S01]  /*b070*/  FSEL R177, R177, RZ, P1 ;  /* 0x000000ffb1b17208 */ /* 0x000fe20000800000 */
[----:B------:R-:W-:Y:S01]  /*b080*/  FMUL.FTZ R5, R2, UR4 ;  /* 0x0000000402057c20 */ /* 0x000fe20008410000 */
[----:B------:R-:W-:Y:S01]  /*b090*/  FSETP.NEU.FTZ.AND P1, PT, R3, -INF , PT ;  /* 0xff8000000300780b */ /* 0x000fe20003f3d000 */
[----:B------:R-:W2:Y:S02]  /*b0a0*/  MUFU.EX2 R0, R6 ;  /* 0x0000000600007308 */ /* 0x000ea40000000800 */
        /* <DEDUP_REMOVED lines=10> */
[----:B------:R-:W3:Y:S01]  /*b150*/  MUFU.EX2 R2, R5 ;  /* 0x0000000500027308 */ /* 0x000ee20000000800 */
[--C-:B------:R-:W-:Y:S01]  /*b160*/  FFMA.FTZ R203, R173, UR4, -R176.reuse ;  /* 0x00000004adcb7c23 */ /* 0x100fe200080108b0 */
[--C-:B------:R-:W-:Y:S01]  /*b170*/  FFMA.FTZ R189, R192, UR4, -R177.reuse ;  /* 0x00000004c0bd7c23 */ /* 0x100fe200080108b1 */
[----:B------:R-:W-:Y:S01]  /*b180*/  LDSM.16.MT88.4 R172, [R229+0x12800] ;  /* 0x01280000e5ac783b */ /* 0x000fe20000004200 */
[--C-:B------:R-:W-:Y:S01]  /*b190*/  FFMA.FTZ R191, R191, UR4, -R176.reuse ;  /* 0x00000004bfbf7c23 */ /* 0x100fe200080108b0 */
[C---:B--2---:R-:W-:Y:S01]  /*b1a0*/  FMUL.FTZ R6, R0.reuse, R162 ;  /* 0x000000a200067220 */ /* 0x044fe20000410000 */
[C---:B------:R-:W-:Y:S01]  /*b1b0*/  FMUL.FTZ R7, R0.reuse, R163 ;  /* 0x000000a300077220 */ /* 0x040fe20000410000 */
[C---:B------:R-:W-:Y:S03]  /*b1c0*/  FMUL.FTZ R10, R0.reuse, R158 ;  /* 0x0000009e000a7220 */ /* 0x040fe60000410000 */
[----:B------:R-:W-:Y:S01]  /*b1d0*/  MUFU.EX2 R187, R187 ;  /* 0x000000bb00bb7308 */ /* 0x000fe20000000800 */
[C---:B------:R-:W-:Y:S01]  /*b1e0*/  FMUL.FTZ R11, R0.reuse, R159 ;  /* 0x0000009f000b7220 */ /* 0x040fe20000410000 */
[C---:B------:R-:W-:Y:S01]  /*b1f0*/  FMUL.FTZ R18, R0.reuse, R150 ;  /* 0x0000009600127220 */ /* 0x040fe20000410000 */
[C---:B------:R-:W-:Y:S01]  /*b200*/  FMUL.FTZ R19, R0.reuse, R151 ;  /* 0x0000009700137220 */ /* 0x040fe20000410000 */
[C---:B------:R-:W-:Y:S01]  /*b210*/  FMUL.FTZ R26, R0.reuse, R142 ;  /* 0x0000008e001a7220 */ /* 0x040fe20000410000 */
[C---:B------:R-:W-:Y:S01]  /*b220*/  FMUL.FTZ R27, R0.reuse, R143 ;  /* 0x0000008f001b7220 */ /* 0x040fe20000410000 */
[C---:B------:R-:W-:Y:S01]  /*b230*/  FMUL.FTZ R34, R0.reuse, R134 ;  /* 0x0000008600227220 */ /* 0x040fe20000410000 */
[----:B------:R-:W-:Y:S03]  /*b240*/  FMUL.FTZ R35, R0, R135 ;  /* 0x0000008700237220 */ /* 0x000fe60000410000 */
[----:B------:R-:W2:Y:S01]  /*b250*/  MUFU.EX2 R186, R186 ;  /* 0x000000ba00ba7308 */ /* 0x000ea20000000800 */
[C---:B---3--:R-:W-:Y:S01]  /*b260*/  FMUL.FTZ R4, R2.reuse, R160 ;  /* 0x000000a002047220 */ /* 0x048fe20000410000 */
[C---:B------:R-:W-:Y:S01]  /*b270*/  FMUL.FTZ R5, R2.reuse, R161 ;  /* 0x000000a102057220 */ /* 0x040fe20000410000 */
[C---:B------:R-:W-:Y:S01]  /*b280*/  FMUL.FTZ R8, R2.reuse, R156 ;  /* 0x0000009c02087220 */ /* 0x040fe20000410000 */
[C---:B------:R-:W-:Y:S01]  /*b290*/  FMUL.FTZ R9, R2.reuse, R157 ;  /* 0x0000009d02097220 */ /* 0x040fe20000410000 */
[C---:B------:R-:W-:Y:S01]  /*b2a0*/  FMUL.FTZ R16, R2.reuse, R148 ;  /* 0x0000009402107220 */ /* 0x040fe20000410000 */
[C---:B------:R-:W-:Y:S01]  /*b2b0*/  FMUL.FTZ R17, R2.reuse, R149 ;  /* 0x0000009502117220 */ /* 0x040fe20000410000 */
[----:B------:R-:W3:Y:S03]  /*b2c0*/  LDSM.16.MT88.4 R156, [R228+0x10000] ;  /* 0x01000000e49c783b */ /* 0x000ee60000004200 */
[----:B------:R-:W-:Y:S01]  /*b2d0*/  MUFU.EX2 R185, R185 ;  /* 0x000000b900b97308 */ /* 0x000fe20000000800 */
[C---:B------:R-:W-:Y:S01]  /*b2e0*/  FMUL.FTZ R24, R2.reuse, R140 ;  /* 0x0000008c02187220 */ /* 0x040fe20000410000 */
[C---:B------:R-:W-:Y:S01]  /*b2f0*/  FMUL.FTZ R25, R2.reuse, R141 ;  /* 0x0000008d02197220 */ /* 0x040fe20000410000 */
[C---:B------:R-:W-:Y:S01]  /*b300*/  FMUL.FTZ R32, R2.reuse, R132 ;  /* 0x0000008402207220 */ /* 0x040fe20000410000 */
[C---:B------:R-:W-:Y:S01]  /*b310*/  FMUL.FTZ R33, R2.reuse, R133 ;  /* 0x0000008502217220 */ /* 0x040fe20000410000 */
[C---:B------:R-:W-:Y:S01]  /*b320*/  FMUL.FTZ R36, R2.reuse, R36 ;  /* 0x0000002402247220 */ /* 0x040fe20000410000 */
[----:B------:R-:W-:Y:S01]  /*b330*/  FMUL.FTZ R37, R2, R37 ;  /* 0x0000002502257220 */ /* 0x000fe20000410000 */
[----:B------:R-:W4:Y:S03]  /*b340*/  LDSM.16.MT88.4 R148, [R232+0x12000] ;  /* 0x01200000e894783b */ /* 0x000f260000004200 */
[----:B------:R-:W5:Y:S01]  /*b350*/  MUFU.EX2 R182, R182 ;  /* 0x000000b600b67308 */ /* 0x000f620000000800 */
[----:B--2---:R-:W-:Y:S01]  /*b360*/  F2FP.F16.F32.PACK_AB R160, R186, R187 ;  /* 0x000000bbbaa0723e */ /* 0x004fe200000000ff */
[C---:B------:R-:W-:Y:S01]  /*b370*/  FMUL.FTZ R38, R0.reuse, R38 ;  /* 0x0000002600267220 */ /* 0x040fe20000410000 */
[----:B------:R-:W-:Y:S01]  /*b380*/  FMUL.FTZ R39, R0, R39 ;  /* 0x0000002700277220 */ /* 0x000fe20000410000 */
[C---:B------:R-:W-:Y:S01]  /*b390*/  FMUL.FTZ R40, R2.reuse, R40 ;  /* 0x0000002802287220 */ /* 0x040fe20000410000 */
[----:B------:R-:W-:Y:S01]  /*b3a0*/  FMUL.FTZ R41, R2, R41 ;  /* 0x0000002902297220 */ /* 0x000fe20000410000 */
[C---:B------:R-:W-:Y:S01]  /*b3b0*/  FMUL.FTZ R42, R0.reuse, R42 ;  /* 0x0000002a002a7220 */ /* 0x040fe20000410000 */
[----:B------:R-:W2:Y:S03]  /*b3c0*/  LDSM.16.MT88.4 R140, [R230+0x12000] ;  /* 0x01200000e68c783b */ /* 0x000ea60000004200 */
[----:B------:R-:W-:Y:S01]  /*b3d0*/  MUFU.EX2 R184, R184 ;  /* 0x000000b800b87308 */ /* 0x000fe20000000800 */
[----:B------:R-:W-:Y:S01]  /*b3e0*/  FMUL.FTZ R43, R0, R43 ;  /* 0x0000002b002b7220 */ /* 0x000fe20000410000 */
[C---:B------:R-:W-:Y:S01]  /*b3f0*/  FMUL.FTZ R44, R2.reuse, R44 ;  /* 0x0000002c022c7220 */ /* 0x040fe20000410000 */
[----:B------:R-:W-:Y:S01]  /*b400*/  FMUL.FTZ R45, R2, R45 ;  /* 0x0000002d022d7220 */ /* 0x000fe20000410000 */
[C---:B------:R-:W-:Y:S01]  /*b410*/  FMUL.FTZ R46, R0.reuse, R46 ;  /* 0x0000002e002e7220 */ /* 0x040fe20000410000 */
[----:B------:R-:W-:Y:S01]  /*b420*/  FMUL.FTZ R47, R0, R47 ;  /* 0x0000002f002f7220 */ /* 0x000fe20000410000 */
[----:B------:R-:W-:Y:S01]  /*b430*/  FMUL.FTZ R48, R2, R48 ;  /* 0x0000003002307220 */ /* 0x000fe20000410000 */
[----:B------:R-:W2:Y:S03]  /*b440*/  LDSM.16.MT88.4 R132, [R229+0x12000] ;  /* 0x01200000e584783b */ /* 0x000ea60000004200 */
[----:B------:R-:W1:Y:S01]  /*b450*/  MUFU.EX2 R183, R183 ;  /* 0x000000b700b77308 */ /* 0x000e620000000800 */
[----:B-----5:R-:W-:Y:S01]  /*b460*/  F2FP.F16.F32.PACK_AB R161, R182, R185 ;  /* 0x000000b9b6a1723e */ /* 0x020fe200000000ff */
        /* <DEDUP_REMOVED lines=14> */
[----:B------:R-:W5:Y:S01]  /*b550*/  MUFU.EX2 R180, R180 ;  /* 0x000000b400b47308 */ /* 0x000f620000000800 */
[----:B-1----:R-:W-:Y:S01]  /*b560*/  F2FP.F16.F32.PACK_AB R162, R183, R184 ;  /* 0x000000b8b7a2723e */ /* 0x002fe200000000ff */
        /* <DEDUP_REMOVED lines=14> */
[----:B------:R-:W-:Y:S01]  /*b650*/  FMUL.FTZ R76, R2, R76 ;  /* 0x0000004c024c7220 */ /* 0x000fe20000410000 */
[----:B-----5:R-:W-:Y:S01]  /*b660*/  F2FP.F16.F32.PACK_AB R163, R180, R181 ;  /* 0x000000b5b4a3723e */ /* 0x020fe200000000ff */
[----:B------:R-:W-:Y:S01]  /*b670*/  FMUL.FTZ R77, R2, R77 ;  /* 0x0000004d024d7220 */ /* 0x000fe20000410000 */
[C---:B------:R-:W-:Y:S01]  /*b680*/  FMUL.FTZ R78, R0.reuse, R78 ;  /* 0x0000004e004e7220 */ /* 0x040fe20000410000 */
[----:B------:R-:W-:Y:S01]  /*b690*/  FMUL.FTZ R79, R0, R79 ;  /* 0x0000004f004f7220 */ /* 0x000fe20000410000 */
[C---:B------:R-:W-:Y:S01]  /*b6a0*/  FMUL.FTZ R80, R2.reuse, R80 ;  /* 0x0000005002507220 */ /* 0x040fe20000410000 */
[----:B------:R-:W-:Y:S01]  /*b6b0*/  FMUL.FTZ R81, R2, R81 ;  /* 0x0000005102517220 */ /* 0x000fe20000410000 */
[C---:B------:R-:W-:Y:S01]  /*b6c0*/  FMUL.FTZ R82, R0.reuse, R82 ;  /* 0x0000005200527220 */ /* 0x040fe20000410000 */
[C---:B------:R-:W-:Y:S01]  /*b6d0*/  HMMA.16816.F32 R4, R160.reuse, R12, R4 ;  /* 0x0000000ca004723c */ /* 0x040fe20000001804 */
[----:B------:R-:W-:Y:S01]  /*b6e0*/  MUFU.EX2 R188, R188 ;  /* 0x000000bc00bc7308 */ /* 0x000fe20000000800 */
[----:B------:R-:W-:Y:S01]  /*b6f0*/  ISETP.LT.AND P1, PT, RZ, UR25, PT ;  /* 0x00000019ff007c0c */ /* 0x000fe2000bf21270 */
[----:B------:R-:W-:Y:S02]  /*b700*/  UIADD3 UR25, UR25, -0x1, URZ ;  /* 0xffffffff19197890 */ /* 0x000fe4000fffe03f */
[----:B------:R-:W-:Y:S01]  /*b710*/  FMUL.FTZ R83, R0, R83 ;  /* 0x0000005300537220 */ /* 0x000fe20000410000 */
[C---:B------:R-:W-:Y:S05]  /*b720*/  HMMA.16816.F32 R8, R160.reuse, R14, R8 ;  /* 0x0000000ea008723c */ /* 0x040fea0000001808 */
[----:B------:R-:W1:Y:S01]  /*b730*/  MUFU.EX2 R189, R189 ;  /* 0x000000bd00bd7308 */ /* 0x000e620000000800 */
[C---:B------:R-:W-:Y:S01]  /*b740*/  FMUL.FTZ R12, R2.reuse, R152 ;  /* 0x00000098020c7220 */ /* 0x040fe20000410000 */
[----:B------:R-:W-:Y:S01]  /*b750*/  FMUL.FTZ R13, R2, R153 ;  /* 0x00000099020d7220 */ /* 0x000fe20000410000 */
[C---:B------:R-:W-:Y:S03]  /*b760*/  FMUL.FTZ R14, R0.reuse, R154 ;  /* 0x0000009a000e7220 */ /* 0x040fe60000410000 */
[----:B------:R-:W-:Y:S02]  /*b770*/  FMUL.FTZ R15, R0, R155 ;  /* 0x0000009b000f7220 */ /* 0x000fe40000410000 */
[----:B------:R-:W-:Y:S01]  /*b780*/  LDSM.16.MT88.4 R152, [R228+0x10800] ;  /* 0x01080000e498783b */ /* 0x000fe20000004200 */
[C---:B------:R-:W-:Y:S01]  /*b790*/  FMUL.FTZ R84, R2.reuse, R84 ;  /* 0x0000005402547220 */ /* 0x040fe20000410000 */
[----:B------:R-:W-:Y:S01]  /*b7a0*/  FMUL.FTZ R85, R2, R85 ;  /* 0x0000005502557220 */ /* 0x000fe20000410000 */
[C---:B------:R-:W-:Y:S01]  /*b7b0*/  FMUL.FTZ R86, R0.reuse, R86 ;  /* 0x0000005600567220 */ /* 0x040fe20000410000 */
[----:B------:R-:W-:Y:S01]  /*b7c0*/  FMUL.FTZ R87, R0, R87 ;  /* 0x0000005700577220 */ /* 0x000fe20000410000 */
[C---:B------:R-:W-:Y:S01]  /*b7d0*/  HMMA.16816.F32 R12, R160.reuse, R20, R12 ;  /* 0x00000014a00c723c */ /* 0x040fe2000000180c */
[----:B------:R-:W-:Y:S02]  /*b7e0*/  MUFU.EX2 R191, R191 ;  /* 0x000000bf00bf7308 */ /* 0x000fe40000000800 */
[C---:B------:R-:W-:Y:S01]  /*b7f0*/  FMUL.FTZ R88, R2.reuse, R88 ;  /* 0x0000005802587220 */ /* 0x040fe20000410000 */
[----:B------:R-:W-:Y:S01]  /*b800*/  FMUL.FTZ R89, R2, R89 ;  /* 0x0000005902597220 */ /* 0x000fe20000410000 */
[----:B------:R-:W-:Y:S01]  /*b810*/  FMUL.FTZ R90, R0, R90 ;  /* 0x0000005a005a7220 */ /* 0x000fe20000410000 */
[C---:B------:R-:W-:Y:S05]  /*b820*/  HMMA.16816.F32 R16, R160.reuse, R22, R16 ;  /* 0x00000016a010723c */ /* 0x040fea0000001810 */
[----:B------:R-:W-:Y:S01]  /*b830*/  MUFU.EX2 R203, R203 ;  /* 0x000000cb00cb7308 */ /* 0x000fe20000000800 */
[C---:B------:R-:W-:Y:S01]  /*b840*/  FMUL.FTZ R20, R2.reuse, R144 ;  /* 0x0000009002147220 */ /* 0x040fe20000410000 */
[----:B------:R-:W-:Y:S01]  /*b850*/  FMUL.FTZ R21, R2, R145 ;  /* 0x0000009102157220 */ /* 0x000fe20000410000 */
[C---:B------:R-:W-:Y:S03]  /*b860*/  FMUL.FTZ R22, R0.reuse, R146 ;  /* 0x0000009200167220 */ /* 0x040fe60000410000 */
[C---:B------:R-:W-:Y:S02]  /*b870*/  FMUL.FTZ R23, R0.reuse, R147 ;  /* 0x0000009300177220 */ /* 0x040fe40000410000 */
[----:B------:R-:W-:Y:S01]  /*b880*/  LDSM.16.MT88.4 R144, [R232+0x10800] ;  /* 0x01080000e890783b */ /* 0x000fe20000004200 */
[----:B------:R-:W-:Y:S01]  /*b890*/  FMUL.FTZ R91, R0, R91 ;  /* 0x0000005b005b7220 */ /* 0x000fe20000410000 */
[C---:B------:R-:W-:Y:S01]  /*b8a0*/  FMUL.FTZ R92, R2.reuse, R92 ;  /* 0x0000005c025c7220 */ /* 0x040fe20000410000 */
[----:B------:R-:W-:Y:S01]  /*b8b0*/  FMUL.FTZ R93, R2, R93 ;  /* 0x0000005d025d7220 */ /* 0x000fe20000410000 */
[C---:B------:R-:W-:Y:S01]  /*b8c0*/  FMUL.FTZ R94, R0.reuse, R94 ;  /* 0x0000005e005e7220 */ /* 0x040fe20000410000 */
[C---:B------:R-:W-:Y:S03]  /*b8d0*/  HMMA.16816.F32 R20, R160.reuse, R28, R20 ;  /* 0x0000001ca014723c */ /* 0x040fe60000001814 */
[----:B------:R-:W-:Y:S01]  /*b8e0*/  FMUL.FTZ R95, R0, R95 ;  /* 0x0000005f005f7220 */ /* 0x000fe20000410000 */
[C---:B------:R-:W-:Y:S01]  /*b8f0*/  FMUL.FTZ R96, R2.reuse, R96 ;  /* 0x0000006002607220 */ /* 0x040fe20000410000 */
[C---:B------:R-:W-:Y:S01]  /*b900*/  FMUL.FTZ R97, R2.reuse, R97 ;  /* 0x0000006102617220 */ /* 0x040fe20000410000 */
[C---:B------:R-:W-:Y:S05]  /*b910*/  HMMA.16816.F32 R24, R160.reuse, R30, R24 ;  /* 0x0000001ea018723c */ /* 0x040fea0000001818 */
[C---:B------:R-:W-:Y:S01]  /*b920*/  FMUL.FTZ R28, R2.reuse, R136 ;  /* 0x00000088021c7220 */ /* 0x040fe20000410000 */
[----:B------:R-:W-:Y:S01]  /*b930*/  FMUL.FTZ R29, R2, R137 ;  /* 0x00000089021d7220 */ /* 0x000fe20000410000 */
[C---:B------:R-:W-:Y:S01]  /*b940*/  FMUL.FTZ R30, R0.reuse, R138 ;  /* 0x0000008a001e7220 */ /* 0x040fe20000410000 */
[C---:B------:R-:W-:Y:S02]  /*b950*/  FMUL.FTZ R31, R0.reuse, R139 ;  /* 0x0000008b001f7220 */ /* 0x040fe40000410000 */
[----:B------:R-:W5:Y:S01]  /*b960*/  LDSM.16.MT88.4 R136, [R228+0x12000] ;  /* 0x01200000e488783b */ /* 0x000f620000004200 */
[C---:B------:R-:W-:Y:S01]  /*b970*/  FMUL.FTZ R98, R0.reuse, R98 ;  /* 0x0000006200627220 */ /* 0x040fe20000410000 */
[----:B------:R-:W-:Y:S01]  /*b980*/  FMUL.FTZ R99, R0, R99 ;  /* 0x0000006300637220 */ /* 0x000fe20000410000 */
[C---:B------:R-:W-:Y:S01]  /*b990*/  FMUL.FTZ R100, R2.reuse, R100 ;  /* 0x0000006402647220 */ /* 0x040fe20000410000 */
[----:B------:R-:W-:Y:S01]  /*b9a0*/  FMUL.FTZ R101, R2, R101 ;  /* 0x0000006502657220 */ /* 0x000fe20000410000 */
[C---:B---3--:R-:W-:Y:S03]  /*b9b0*/  HMMA.16816.F32 R28, R160.reuse, R156, R28 ;  /* 0x0000009ca01c723c */ /* 0x048fe6000000181c */
[C---:B------:R-:W-:Y:S01]  /*b9c0*/  FMUL.FTZ R102, R0.reuse, R102 ;  /* 0x0000006600667220 */ /* 0x040fe20000410000 */
[----:B------:R-:W-:Y:S01]  /*b9d0*/  FMUL.FTZ R103, R0, R103 ;  /* 0x0000006700677220 */ /* 0x000fe20000410000 */
[C---:B------:R-:W-:Y:S01]  /*b9e0*/  FMUL.FTZ R104, R2.reuse, R104 ;  /* 0x0000006802687220 */ /* 0x040fe20000410000 */
[C---:B------:R-:W-:Y:S01]  /*b9f0*/  HMMA.16816.F32 R32, R160.reuse, R158, R32 ;  /* 0x0000009ea020723c */ /* 0x040fe20000001820 */
[----:B------:R-:W-:Y:S04]  /*ba00*/  LDSM.16.MT88.4 R156, [R232+0x12800] ;  /* 0x01280000e89c783b */ /* 0x000fe80000004200 */
[----:B------:R-:W-:Y:S01]  /*ba10*/  FMUL.FTZ R105, R2, R105 ;  /* 0x0000006902697220 */ /* 0x000fe20000410000 */
[C---:B----4-:R-:W-:Y:S05]  /*ba20*/  HMMA.16816.F32 R36, R160.reuse, R148, R36 ;  /* 0x00000094a024723c */ /* 0x050fea0000001824 */
[C---:B------:R-:W-:Y:S01]  /*ba30*/  FMUL.FTZ R106, R0.reuse, R106 ;  /* 0x0000006a006a7220 */ /* 0x040fe20000410000 */
[C---:B------:R-:W-:Y:S01]  /*ba40*/  HMMA.16816.F32 R40, R160.reuse, R150, R40 ;  /* 0x00000096a028723c */ /* 0x040fe20000001828 */
[----:B------:R-:W-:Y:S04]  /*ba50*/  LDSM.16.MT88.4 R148, [R230+0x10800] ;  /* 0x01080000e694783b */ /* 0x000fe80000004200 */
[----:B------:R-:W-:Y:S01]  /*ba60*/  FMUL.FTZ R107, R0, R107 ;  /* 0x0000006b006b7220 */ /* 0x000fe20000410000 */
[C---:B--2---:R-:W-:Y:S05]  /*ba70*/  HMMA.16816.F32 R44, R160.reuse, R140, R44 ;  /* 0x0000008ca02c723c */ /* 0x044fea000000182c */
[C---:B------:R-:W-:Y:S01]  /*ba80*/  FMUL.FTZ R108, R2.reuse, R108 ;  /* 0x0000006c026c7220 */ /* 0x040fe20000410000 */
[C---:B------:R-:W-:Y:S01]  /*ba90*/  HMMA.16816.F32 R48, R160.reuse, R142, R48 ;  /* 0x0000008ea030723c */ /* 0x040fe20000001830 */
[----:B------:R-:W2:Y:S04]  /*baa0*/  LDSM.16.MT88.4 R140, [R232+0x14000] ;  /* 0x01400000e88c783b */ /* 0x000ea80000004200 */
[----:B------:R-:W-:Y:S01]  /*bab0*/  FMUL.FTZ R109, R2, R109 ;  /* 0x0000006d026d7220 */ /* 0x000fe20000410000 */
[C---:B------:R-:W-:Y:S05]  /*bac0*/  HMMA.16816.F32 R52, R160.reuse, R132, R52 ;  /* 0x00000084a034723c */ /* 0x040fea0000001834 */
[C---:B------:R-:W-:Y:S01]  /*bad0*/  FMUL.FTZ R110, R0.reuse, R110 ;  /* 0x0000006e006e7220 */ /* 0x040fe20000410000 */
[C---:B------:R-:W-:Y:S01]  /*bae0*/  HMMA.16816.F32 R56, R160.reuse, R134, R56 ;  /* 0x00000086a038723c */ /* 0x040fe20000001838 */
[----:B------:R-:W3:Y:S04]  /*baf0*/  LDSM.16.MT88.4 R132, [R230+0x14000] ;  /* 0x01400000e684783b */ /* 0x000ee80000004200 */
[----:B------:R-:W-:Y:S01]  /*bb00*/  FMUL.FTZ R111, R0, R111 ;  /* 0x0000006f006f7220 */ /* 0x000fe20000410000 */
[C---:B-----5:R-:W-:Y:S05]  /*bb10*/  HMMA.16816.F32 R60, R160.reuse, R136, R60 ;  /* 0x00000088a03c723c */ /* 0x060fea000000183c */
[C---:B------:R-:W-:Y:S01]  /*bb20*/  FMUL.FTZ R112, R2.reuse, R112 ;  /* 0x0000007002707220 */ /* 0x040fe20000410000 */
[C---:B------:R-:W-:Y:S01]  /*bb30*/  HMMA.16816.F32 R64, R160.reuse, R138, R64 ;  /* 0x0000008aa040723c */ /* 0x040fe20000001840 */
[----:B------:R-:W4:Y:S04]  /*bb40*/  LDSM.16.MT88.4 R136, [R229+0x14000] ;  /* 0x01400000e588783b */ /* 0x000f280000004200 */
[----:B------:R-:W-:Y:S01]  /*bb50*/  FMUL.FTZ R113, R2, R113 ;  /* 0x0000007102717220 */ /* 0x000fe20000410000 */
[C---:B------:R-:W-:Y:S01]  /*bb60*/  FMUL.FTZ R114, R0.reuse, R114 ;  /* 0x0000007200727220 */ /* 0x040fe20000410000 */
[----:B------:R-:W-:Y:S01]  /*bb70*/  FMUL.FTZ R115, R0, R115 ;  /* 0x0000007300737220 */ /* 0x000fe20000410000 */
[C---:B------:R-:W-:Y:S03]  /*bb80*/  FMUL.FTZ R116, R2.reuse, R116 ;  /* 0x0000007402747220 */ /* 0x040fe60000410000 */
[----:B------:R-:W-:Y:S01]  /*bb90*/  FMUL.FTZ R117, R2, R117 ;  /* 0x0000007502757220 */ /* 0x000fe20000410000 */
[C---:B------:R-:W-:Y:S01]  /*bba0*/  FMUL.FTZ R118, R0.reuse, R118 ;  /* 0x0000007600767220 */ /* 0x040fe20000410000 */
[----:B------:R-:W-:Y:S01]  /*bbb0*/  FMUL.FTZ R119, R0, R119 ;  /* 0x0000007700777220 */ /* 0x000fe20000410000 */
[--C-:B------:R-:W-:Y:S01]  /*bbc0*/  FFMA.FTZ R190, R190, UR4, -R176.reuse ;  /* 0x00000004bebe7c23 */ /* 0x100fe200080108b0 */
[--C-:B------:R-:W-:Y:S01]  /*bbd0*/  FFMA.FTZ R192, R208, UR4, -R177.reuse ;  /* 0x00000004d0c07c23 */ /* 0x100fe200080108b1 */
[--C-:B------:R-:W-:Y:S01]  /*bbe0*/  FFMA.FTZ R193, R193, UR4, -R177.reuse ;  /* 0x00000004c1c17c23 */ /* 0x100fe200080108b1 */
[C---:B--2---:R-:W-:Y:S03]  /*bbf0*/  HMMA.16816.F32 R68, R160.reuse, R140, R68 ;  /* 0x0000008ca044723c */ /* 0x044fe60000001844 */
[--C-:B------:R-:W-:Y:S01]  /*bc00*/  FFMA.FTZ R196, R196, UR4, -R176.reuse ;  /* 0x00000004c4c47c23 */ /* 0x100fe200080108b0 */
[C---:B------:R-:W-:Y:S01]  /*bc10*/  FMUL.FTZ R120, R2.reuse, R120 ;  /* 0x0000007802787220 */ /* 0x040fe20000410000 */
[----:B------:R-:W-:Y:S01]  /*bc20*/  FMUL.FTZ R121, R2, R121 ;  /* 0x0000007902797220 */ /* 0x000fe20000410000 */
[C---:B------:R-:W-:Y:S01]  /*bc30*/  HMMA.16816.F32 R72, R160.reuse, R142, R72 ;  /* 0x0000008ea048723c */ /* 0x040fe20000001848 */
[----:B------:R-:W2:Y:S01]  /*bc40*/  LDSM.16.MT88.4 R140, [R228+0x14000] ;  /* 0x01400000e48c783b */ /* 0x000ea20000004200 */
[----:B------:R-:W5:Y:S03]  /*bc50*/  MUFU.EX2 R190, R190 ;  /* 0x000000be00be7308 */ /* 0x000f660000000800 */
[C---:B------:R-:W-:Y:S01]  /*bc60*/  FMUL.FTZ R122, R0.reuse, R122 ;  /* 0x0000007a007a7220 */ /* 0x040fe20000410000 */
[C---:B---3--:R-:W-:Y:S06]  /*bc70*/  HMMA.16816.F32 R76, R160.reuse, R132, R76 ;  /* 0x00000084a04c723c */ /* 0x048fec000000184c */
[----:B------:R-:W-:Y:S01]  /*bc80*/  MUFU.EX2 R192, R192 ;  /* 0x000000c000c07308 */ /* 0x000fe20000000800 */
[----:B------:R-:W-:Y:S01]  /*bc90*/  FMUL.FTZ R123, R0, R123 ;  /* 0x0000007b007b7220 */ /* 0x000fe20000410000 */
[C---:B------:R-:W-:Y:S01]  /*bca0*/  HMMA.16816.F32 R80, R160.reuse, R134, R80 ;  /* 0x00000086a050723c */ /* 0x040fe20000001850 */
[----:B------:R-:W3:Y:S02]  /*bcb0*/  LDSM.16.MT88.4 R132, [R232+0x16000] ;  /* 0x01600000e884783b */ /* 0x000ee40000004200 */
[C---:B------:R-:W-:Y:S03]  /*bcc0*/  FMUL.FTZ R124, R2.reuse, R124 ;  /* 0x0000007c027c7220 */ /* 0x040fe60000410000 */
[C---:B----4-:R-:W-:Y:S02]  /*bcd0*/  HMMA.16816.F32 R84, R160.reuse, R136, R84 ;  /* 0x00000088a054723c */ /* 0x050fe40000001854 */
[----:B------:R-:W4:Y:S03]  /*bce0*/  MUFU.EX2 R193, R193 ;  /* 0x000000c100c17308 */ /* 0x000f260000000800 */
[----:B------:R-:W-:Y:S01]  /*bcf0*/  FMUL.FTZ R125, R2, R125 ;  /* 0x0000007d027d7220 */ /* 0x000fe20000410000 */
[C---:B------:R-:W-:Y:S01]  /*bd00*/  HMMA.16816.F32 R88, R160.reuse, R138, R88 ;  /* 0x0000008aa058723c */ /* 0x040fe20000001858 */
[----:B------:R-:W1:Y:S05]  /*bd10*/  LDSM.16.MT88.4 R136, [R230+0x16000] ;  /* 0x01600000e688783b */ /* 0x000e6a0000004200 */
[----:B------:R-:W4:Y:S01]  /*bd20*/  MUFU.EX2 R196, R196 ;  /* 0x000000c400c47308 */ /* 0x000f220000000800 */
[C---:B------:R-:W-:Y:S01]  /*bd30*/  FMUL.FTZ R126, R0.reuse, R126 ;  /* 0x0000007e007e7220 */ /* 0x040fe20000410000 */
[----:B------:R-:W-:Y:S03]  /*bd40*/  FMUL.FTZ R127, R0, R127 ;  /* 0x0000007f007f7220 */ /* 0x000fe60000410000 */
[C---:B------:R-:W-:Y:S01]  /*bd50*/  FMUL.FTZ R128, R2.reuse, R128 ;  /* 0x0000008002807220 */ /* 0x040fe20000410000 */
[----:B------:R-:W-:Y:S01]  /*bd60*/  FMUL.FTZ R129, R2, R129 ;  /* 0x0000008102817220 */ /* 0x000fe20000410000 */
[C---:B------:R-:W-:Y:S01]  /*bd70*/  FMUL.FTZ R130, R0.reuse, R130 ;  /* 0x0000008200827220 */ /* 0x040fe20000410000 */
[----:B------:R-:W-:Y:S01]  /*bd80*/  FMUL.FTZ R131, R0, R131 ;  /* 0x0000008300837220 */ /* 0x000fe20000410000 */
[--C-:B------:R-:W-:Y:S01]  /*bd90*/  FFMA.FTZ R200, R204, UR4, -R177.reuse ;  /* 0x00000004ccc87c23 */ /* 0x100fe200080108b1 */
[--C-:B------:R-:W-:Y:S01]  /*bda0*/  FFMA.FTZ R204, R179, UR4, -R177.reuse ;  /* 0x00000004b3cc7c23 */ /* 0x100fe200080108b1 */
[--C-:B------:R-:W-:Y:S01]  /*bdb0*/  FFMA.FTZ R208, R211, UR4, -R176.reuse ;  /* 0x00000004d3d07c23 */ /* 0x100fe200080108b0 */
[--C-:B------:R-:W-:Y:S01]  /*bdc0*/  FFMA.FTZ R211, R178, UR4, -R177.reuse ;  /* 0x00000004b2d37c23 */ /* 0x100fe200080108b1 */
[C---:B--2---:R-:W-:Y:S02]  /*bdd0*/  HMMA.16816.F32 R92, R160.reuse, R140, R92 ;  /* 0x0000008ca05c723c */ /* 0x044fe4000000185c */
[----:B------:R-:W2:Y:S01]  /*bde0*/  MUFU.EX2 R200, R200 ;  /* 0x000000c800c87308 */ /* 0x000ea20000000800 */
[--C-:B------:R-:W-:Y:S01]  /*bdf0*/  FFMA.FTZ R209, R209, UR4, -R176.reuse ;  /* 0x00000004d1d17c23 */ /* 0x100fe200080108b0 */
[--C-:B------:R-:W-:Y:S01]  /*be00*/  FFMA.FTZ R210, R210, UR4, -R177.reuse ;  /* 0x00000004d2d27c23 */ /* 0x100fe200080108b1 */
[--C-:B------:R-:W-:Y:S01]  /*be10*/  FFMA.FTZ R207, R207, UR4, -R176.reuse ;  /* 0x00000004cfcf7c23 */ /* 0x100fe200080108b0 */
[C---:B------:R-:W-:Y:S01]  /*be20*/  HMMA.16816.F32 R96, R160.reuse, R142, R96 ;  /* 0x0000008ea060723c */ /* 0x040fe20000001860 */
[----:B------:R-:W2:Y:S05]  /*be30*/  LDSM.16.MT88.4 R140, [R229+0x16000] ;  /* 0x01600000e58c783b */ /* 0x000eaa0000004200 */
[----:B------:R-:W2:Y:S01]  /*be40*/  MUFU.EX2 R204, R204 ;  /* 0x000000cc00cc7308 */ /* 0x000ea20000000800 */
[--C-:B------:R-:W-:Y:S01]  /*be50*/  FFMA.FTZ R205, R205, UR4, -R176.reuse ;  /* 0x00000004cdcd7c23 */ /* 0x100fe200080108b0 */
[C---:B---3--:R-:W-:Y:S03]  /*be60*/  HMMA.16816.F32 R100, R160.reuse, R132, R100 ;  /* 0x00000084a064723c */ /* 0x048fe60000001864 */
[--C-:B------:R-:W-:Y:S03]  /*be70*/  FFMA.FTZ R206, R206, UR4, -R177.reuse ;  /* 0x00000004cece7c23 */ /* 0x100fe600080108b1 */
[C---:B------:R-:W-:Y:S01]  /*be80*/  HMMA.16816.F32 R104, R160.reuse, R134, R104 ;  /* 0x00000086a068723c */ /* 0x040fe20000001868 */
[----:B------:R-:W3:Y:S01]  /*be90*/  LDSM.16.MT88.4 R132, [R228+0x16000] ;  /* 0x01600000e484783b */ /* 0x000ee20000004200 */
[----:B------:R-:W-:Y:S03]  /*bea0*/  MUFU.EX2 R208, R208 ;  /* 0x000000d000d07308 */ /* 0x000fe60000000800 */
[--C-:B------:R-:W-:Y:S01]  /*beb0*/  FFMA.FTZ R202, R202, UR4, -R177.reuse ;  /* 0x00000004caca7c23 */ /* 0x100fe200080108b1 */
[C---:B-1----:R-:W-:Y:S06]  /*bec0*/  HMMA.16816.F32 R108, R160.reuse, R136, R108 ;  /* 0x00000088a06c723c */ /* 0x042fec000000186c */
[----:B------:R-:W1:Y:S01]  /*bed0*/  MUFU.EX2 R209, R209 ;  /* 0x000000d100d17308 */ /* 0x000e620000000800 */
[--C-:B------:R-:W-:Y:S01]  /*bee0*/  FFMA.FTZ R201, R201, UR4, -R176.reuse ;  /* 0x00000004c9c97c23 */ /* 0x100fe200080108b0 */
[C---:B------:R-:W-:Y:S03]  /*bef0*/  HMMA.16816.F32 R112, R160.reuse, R138, R112 ;  /* 0x0000008aa070723c */ /* 0x040fe60000001870 */
[----:B------:R-:W-:Y:S01]  /*bf00*/  F2FP.F16.F32.PACK_AB R136, R189, R188 ;  /* 0x000000bcbd88723e */ /* 0x000fe200000000ff */
[--C-:B------:R-:W-:Y:S01]  /*bf10*/  FFMA.FTZ R199, R199, UR4, -R176.reuse ;  /* 0x00000004c7c77c23 */ /* 0x100fe200080108b0 */
[----:B-----5:R-:W-:Y:S01]  /*bf20*/  F2FP.F16.F32.PACK_AB R137, R190, R191 ;  /* 0x000000bfbe89723e */ /* 0x020fe200000000ff */
[--C-:B------:R-:W-:Y:S02]  /*bf30*/  FFMA.FTZ R198, R198, UR4, -R177.reuse ;  /* 0x00000004c6c67c23 */ /* 0x100fe400080108b1 */
[----:B------:R-:W-:Y:S03]  /*bf40*/  MUFU.EX2 R211, R211 ;  /* 0x000000d300d37308 */ /* 0x000fe60000000800 */
[----:B----4-:R-:W-:Y:S01]  /*bf50*/  F2FP.F16.F32.PACK_AB R138, R193, R192 ;  /* 0x000000c0c18a723e */ /* 0x010fe200000000ff */
[----:B------:R-:W-:Y:S01]  /*bf60*/  FFMA.FTZ R177, R197, UR4, -R177 ;  /* 0x00000004c5b17c23 */ /* 0x000fe200080108b1 */
[----:B------:R-:W-:Y:S01]  /*bf70*/  F2FP.F16.F32.PACK_AB R139, R203, R196 ;  /* 0x000000c4cb8b723e */ /* 0x000fe200000000ff */
[--C-:B------:R-:W-:Y:S01]  /*bf80*/  FFMA.FTZ R166, R166, UR4, -R176.reuse ;  /* 0x00000004a6a67c23 */ /* 0x100fe200080108b0 */
[----:B------:R-:W-:Y:S01]  /*bf90*/  FFMA.FTZ R176, R165, UR4, -R176 ;  /* 0x00000004a5b07c23 */ /* 0x000fe200080108b0 */
[----:B------:R-:W-:Y:S01]  /*bfa0*/  FFMA.FTZ R187, R2, R252, R187 ;  /* 0x000000fc02bb7223 */ /* 0x000fe200000100bb */
[C---:B--2---:R-:W-:Y:S01]  /*bfb0*/  HMMA.16816.F32 R116, R160.reuse, R140, R116 ;  /* 0x0000008ca074723c */ /* 0x044fe20000001874 */
[----:B------:R-:W-:Y:S02]  /*bfc0*/  MUFU.EX2 R197, R177 ;  /* 0x000000b100c57308 */ /* 0x000fe40000000800 */
[----:B------:R-:W-:Y:S01]  /*bfd0*/  FFMA.FTZ R185, R0, R251, R185 ;  /* 0x000000fb00b97223 */ /* 0x000fe200000100b9 */
[----:B------:R-:W-:Y:S01]  /*bfe0*/  MOV R0, R3 ;  /* 0x0000000300007202 */ /* 0x000fe20000000f00 */
[----:B------:R-:W-:Y:S01]  /*bff0*/  FADD.FTZ R187, R186, R187 ;  /* 0x000000bbbabb7221 */ /* 0x000fe20000010000 */
[C---:B------:R-:W-:Y:S01]  /*c000*/  HMMA.16816.F32 R120, R160.reuse, R142, R120 ;  /* 0x0000008ea078723c */ /* 0x040fe20000001878 */
[----:B------:R-:W2:Y:S04]  /*c010*/  LDSM.16.MT88.4 R140, [R229+0x10800] ;  /* 0x01080000e58c783b */ /* 0x000ea80000004200 */
[----:B------:R4:W-:Y:S01]  /*c020*/  MUFU.EX2 R165, R176 ;  /* 0x000000b000a57308 */ /* 0x0009e20000000800 */
[----:B------:R-:W-:Y:S01]  /*c030*/  FADD.FTZ R182, R182, R185 ;  /* 0x000000b9b6b67221 */ /* 0x000fe20000010000 */
[C---:B---3--:R-:W-:Y:S08]  /*c040*/  HMMA.16816.F32 R124, R160.reuse, R132, R124 ;  /* 0x00000084a07c723c */ /* 0x048ff0000000187c */
[----:B------:R-:W3:Y:S01]  /*c050*/  MUFU.EX2 R210, R210 ;  /* 0x000000d200d27308 */ /* 0x000ee20000000800 */
[----:B------:R-:W-:Y:S01]  /*c060*/  HMMA.16816.F32 R128, R160, R134, R128 ;  /* 0x00000086a080723c */ /* 0x000fe20000001880 */
[----:B------:R-:W5:Y:S02]  /*c070*/  LDSM.16.MT88.4 R132, [R228+0x12800] ;  /* 0x01280000e484783b */ /* 0x000f640000004200 */
[----:B------:R-:W-:Y:S03]  /*c080*/  FADD.FTZ R184, R184, R187 ;  /* 0x000000bbb8b87221 */ /* 0x000fe60000010000 */
[C---:B------:R-:W-:Y:S03]  /*c090*/  HMMA.16816.F32 R4, R136.reuse, R144, R4 ;  /* 0x000000908804723c */ /* 0x040fe60000001804 */
[----:B------:R-:W-:Y:S01]  /*c0a0*/  MUFU.EX2 R207, R207 ;  /* 0x000000cf00cf7308 */ /* 0x000fe20000000800 */
[----:B------:R-:W1:Y:S01]  /*c0b0*/  LDSM.16.MT88.4 R160, [R232+0x14800] ;  /* 0x01480000e8a0783b */ /* 0x000e620000004200 */
[----:B------:R-:W-:Y:S01]  /*c0c0*/  FADD.FTZ R181, R181, R182 ;  /* 0x000000b6b5b57221 */ /* 0x000fe20000010000 */
[C---:B------:R-:W-:Y:S07]  /*c0d0*/  HMMA.16816.F32 R8, R136.reuse, R146, R8 ;  /* 0x000000928808723c */ /* 0x040fee0000001808 */
[----:B------:R-:W3:Y:S01]  /*c0e0*/  MUFU.EX2 R205, R205 ;  /* 0x000000cd00cd7308 */ /* 0x000ee20000000800 */
[----:B------:R-:W3:Y:S01]  /*c0f0*/  LDSM.16.MT88.4 R144, [R230+0x14800] ;  /* 0x01480000e690783b */ /* 0x000ee20000004200 */
[C---:B------:R-:W-:Y:S08]  /*c100*/  HMMA.16816.F32 R12, R136.reuse, R148, R12 ;  /* 0x00000094880c723c */ /* 0x040ff0000000180c */
[----:B------:R-:W3:Y:S01]  /*c110*/  MUFU.EX2 R206, R206 ;  /* 0x000000ce00ce7308 */ /* 0x000ee20000000800 */
[C---:B------:R-:W-:Y:S01]  /*c120*/  HMMA.16816.F32 R16, R136.reuse, R150, R16 ;  /* 0x000000968810723c */ /* 0x040fe20000001810 */
[----:B------:R-:W3:Y:S02]  /*c130*/  LDSM.16.MT88.4 R148, [R229+0x14800] ;  /* 0x01480000e594783b */ /* 0x000ee40000004200 */
[----:B------:R-:W-:Y:S03]  /*c140*/  FADD.FTZ R183, R183, R184 ;  /* 0x000000b8b7b77221 */ /* 0x000fe60000010000 */
[C---:B--2---:R-:W-:Y:S03]  /*c150*/  HMMA.16816.F32 R20, R136.reuse, R140, R20 ;  /* 0x0000008c8814723c */ /* 0x044fe60000001814 */
[----:B------:R-:W-:Y:S01]  /*c160*/  MUFU.EX2 R202, R202 ;  /* 0x000000ca00ca7308 */ /* 0x000fe20000000800 */
[----:B----4-:R-:W-:Y:S01]  /*c170*/  LDSM.16.MT88.4 R176, [R232+0x13800] ;  /* 0x01380000e8b0783b */ /* 0x010fe20000004200 */
[----:B------:R-:W-:Y:S01]  /*c180*/  FADD.FTZ R180, R180, R181 ;  /* 0x000000b5b4b47221 */ /* 0x000fe20000010000 */
[C---:B------:R-:W-:Y:S07]  /*c190*/  HMMA.16816.F32 R24, R136.reuse, R142, R24 ;  /* 0x0000008e8818723c */ /* 0x040fee0000001818 */
[----:B------:R-:W2:Y:S01]  /*c1a0*/  MUFU.EX2 R201, R201 ;  /* 0x000000c900c97308 */ /* 0x000ea20000000800 */
[----:B------:R-:W4:Y:S01]  /*c1b0*/  LDSM.16.MT88.4 R140, [R228+0x14800] ;  /* 0x01480000e48c783b */ /* 0x000f220000004200 */
[C---:B------:R-:W-:Y:S08]  /*c1c0*/  HMMA.16816.F32 R28, R136.reuse, R152, R28 ;  /* 0x00000098881c723c */ /* 0x040ff0000000181c */
[----:B------:R-:W2:Y:S01]  /*c1d0*/  MUFU.EX2 R199, R199 ;  /* 0x000000c700c77308 */ /* 0x000ea20000000800 */
[C---:B------:R-:W-:Y:S01]  /*c1e0*/  HMMA.16816.F32 R32, R136.reuse, R154, R32 ;  /* 0x0000009a8820723c */ /* 0x040fe20000001820 */
[----:B------:R-:W2:Y:S02]  /*c1f0*/  LDSM.16.MT88.4 R152, [R232+0x16800] ;  /* 0x01680000e898783b */ /* 0x000ea40000004200 */
[----:B------:R-:W-:Y:S03]  /*c200*/  FADD.FTZ R188, R188, R183 ;  /* 0x000000b7bcbc7221 */ /* 0x000fe60000010000 */
[C---:B------:R-:W-:Y:S03]  /*c210*/  HMMA.16816.F32 R36, R136.reuse, R156, R36 ;  /* 0x0000009c8824723c */ /* 0x040fe60000001824 */
[----:B------:R-:W2:Y:S02]  /*c220*/  MUFU.EX2 R198, R198 ;  /* 0x000000c600c67308 */ /* 0x000ea40000000800 */
[----:B------:R-:W-:Y:S01]  /*c230*/  FADD.FTZ R191, R191, R180 ;  /* 0x000000b4bfbf7221 */ /* 0x000fe20000010000 */
[C---:B------:R-:W-:Y:S01]  /*c240*/  HMMA.16816.F32 R40, R136.reuse, R158, R40 ;  /* 0x0000009e8828723c */ /* 0x040fe20000001828 */
[----:B------:R-:W-:Y:S06]  /*c250*/  LDSM.16.MT88.4 R156, [R229+0x11000] ;  /* 0x01100000e59c783b */ /* 0x000fec0000004200 */
[----:B------:R-:W2:Y:S01]  /*c260*/  MUFU.EX2 R166, R166 ;  /* 0x000000a600a67308 */ /* 0x000ea20000000800 */
[----:B------:R-:W-:Y:S01]  /*c270*/  FADD.FTZ R189, R189, R188 ;  /* 0x000000bcbdbd7221 */ /* 0x000fe20000010000 */
[C---:B------:R-:W-:Y:S03]  /*c280*/  HMMA.16816.F32 R44, R136.reuse, R168, R44 ;  /* 0x000000a8882c723c */ /* 0x040fe6000000182c */
[----:B------:R-:W-:Y:S03]  /*c290*/  FADD.FTZ R191, R190, R191 ;  /* 0x000000bfbebf7221 */ /* 0x000fe60000010000 */
[C---:B------:R-:W-:Y:S01]  /*c2a0*/  HMMA.16816.F32 R48, R136.reuse, R170, R48 ;  /* 0x000000aa8830723c */ /* 0x040fe20000001830 */
[----:B------:R-:W-:Y:S04]  /*c2b0*/  LDSM.16.MT88.4 R168, [R228+0x13000] ;  /* 0x01300000e4a8783b */ /* 0x000fe80000004200 */
[----:B------:R-:W-:Y:S01]  /*c2c0*/  FADD.FTZ R192, R192, R189 ;  /* 0x000000bdc0c07221 */ /* 0x000fe20000010000 */
[C---:B------:R-:W-:Y:S05]  /*c2d0*/  HMMA.16816.F32 R52, R136.reuse, R172, R52 ;  /* 0x000000ac8834723c */ /* 0x040fea0000001834 */
[----:B------:R-:W-:Y:S01]  /*c2e0*/  FADD.FTZ R196, R196, R191 ;  /* 0x000000bfc4c47221 */ /* 0x000fe20000010000 */
[C---:B------:R-:W-:Y:S01]  /*c2f0*/  HMMA.16816.F32 R56, R136.reuse, R174, R56 ;  /* 0x000000ae8838723c */ /* 0x040fe20000001838 */
[----:B------:R-:W-:Y:S04]  /*c300*/  LDSM.16.MT88.4 R172, [R232+0x15000] ;  /* 0x01500000e8ac783b */ /* 0x000fe80000004200 */
[----:B------:R-:W-:Y:S01]  /*c310*/  FADD.FTZ R193, R193, R192 ;  /* 0x000000c0c1c17221 */ /* 0x000fe20000010000 */
[C---:B-----5:R-:W-:Y:S05]  /*c320*/  HMMA.16816.F32 R60, R136.reuse, R132, R60 ;  /* 0x00000084883c723c */ /* 0x060fea000000183c */
[----:B------:R-:W-:Y:S01]  /*c330*/  FADD.FTZ R203, R203, R196 ;  /* 0x000000c4cbcb7221 */ /* 0x000fe20000010000 */
[C---:B------:R-:W-:Y:S01]  /*c340*/  HMMA.16816.F32 R64, R136.reuse, R134, R64 ;  /* 0x000000868840723c */ /* 0x040fe20000001840 */
[----:B------:R-:W5:Y:S04]  /*c350*/  LDSM.16.MT88.4 R132, [R230+0x16800] ;  /* 0x01680000e684783b */ /* 0x000f680000004200 */
[----:B------:R-:W-:Y:S01]  /*c360*/  FADD.FTZ R193, R200, R193 ;  /* 0x000000c1c8c17221 */ /* 0x000fe20000010000 */
[C---:B-1----:R-:W-:Y:S06]  /*c370*/  HMMA.16816.F32 R68, R136.reuse, R160, R68 ;  /* 0x000000a08844723c */ /* 0x042fec0000001844 */
[C---:B------:R-:W-:Y:S01]  /*c380*/  HMMA.16816.F32 R72, R136.reuse, R162, R72 ;  /* 0x000000a28848723c */ /* 0x040fe20000001848 */
[----:B------:R-:W-:Y:S05]  /*c390*/  LDSM.16.MT88.4 R160, [R228+0x11000] ;  /* 0x01100000e4a0783b */ /* 0x000fea0000004200 */
[C---:B---3--:R-:W-:Y:S06]  /*c3a0*/  HMMA.16816.F32 R76, R136.reuse, R144, R76 ;  /* 0x00000090884c723c */ /* 0x048fec000000184c */
[C---:B------:R-:W-:Y:S01]  /*c3b0*/  HMMA.16816.F32 R80, R136.reuse, R146, R80 ;  /* 0x000000928850723c */ /* 0x040fe20000001850 */
[----:B------:R-:W1:Y:S05]  /*c3c0*/  LDSM.16.MT88.4 R144, [R229+0x16800] ;  /* 0x01680000e590783b */ /* 0x000e6a0000004200 */
[C---:B------:R-:W-:Y:S06]  /*c3d0*/  HMMA.16816.F32 R84, R136.reuse, R148, R84 ;  /* 0x000000948854723c */ /* 0x040fec0000001854 */
[C---:B------:R-:W-:Y:S01]  /*c3e0*/  HMMA.16816.F32 R88, R136.reuse, R150, R88 ;  /* 0x000000968858723c */ /* 0x040fe20000001858 */
[----:B------:R-:W-:Y:S05]  /*c3f0*/  LDSM.16.MT88.4 R148, [R232+0x11000] ;  /* 0x01100000e894783b */ /* 0x000fea0000004200 */
[C---:B----4-:R-:W-:Y:S06]  /*c400*/  HMMA.16816.F32 R92, R136.reuse, R140, R92 ;  /* 0x0000008c885c723c */ /* 0x050fec000000185c */
[C---:B------:R-:W-:Y:S01]  /*c410*/  HMMA.16816.F32 R96, R136.reuse, R142, R96 ;  /* 0x0000008e8860723c */ /* 0x040fe20000001860 */
[----:B------:R-:W3:Y:S05]  /*c420*/  LDSM.16.MT88.4 R140, [R228+0x16800] ;  /* 0x01680000e48c783b */ /* 0x000eea0000004200 */
[C---:B--2---:R-:W-:Y:S06]  /*c430*/  HMMA.16816.F32 R100, R136.reuse, R152, R100 ;  /* 0x000000988864723c */ /* 0x044fec0000001864 */
[C---:B------:R-:W-:Y:S01]  /*c440*/  HMMA.16816.F32 R104, R136.reuse, R154, R104 ;  /* 0x0000009a8868723c */ /* 0x040fe20000001868 */
[----:B------:R-:W2:Y:S05]  /*c450*/  LDSM.16.MT88.4 R152, [R230+0x11000] ;  /* 0x01100000e698783b */ /* 0x000eaa0000004200 */
[C---:B-----5:R-:W-:Y:S06]  /*c460*/  HMMA.16816.F32 R108, R136.reuse, R132, R108 ;  /* 0x00000084886c723c */ /* 0x060fec000000186c */
[C---:B------:R-:W-:Y:S05]  /*c470*/  HMMA.16816.F32 R112, R136.reuse, R134, R112 ;  /* 0x000000868870723c */ /* 0x040fea0000001870 */
[----:B------:R-:W-:Y:S01]  /*c480*/  F2FP.F16.F32.PACK_AB R132, R204, R200 ;  /* 0x000000c8cc84723e */ /* 0x000fe200000000ff */
[C---:B-1----:R-:W-:Y:S05]  /*c490*/  HMMA.16816.F32 R116, R136.reuse, R144, R116 ;  /* 0x000000908874723c */ /* 0x042fea0000001874 */
[----:B------:R-:W-:Y:S01]  /*c4a0*/  F2FP.F16.F32.PACK_AB R133, R209, R208 ;  /* 0x000000d0d185723e */ /* 0x000fe200000000ff */
[C---:B------:R-:W-:Y:S01]  /*c4b0*/  HMMA.16816.F32 R120, R136.reuse, R146, R120 ;  /* 0x000000928878723c */ /* 0x040fe20000001878 */
[----:B------:R-:W1:Y:S04]  /*c4c0*/  LDSM.16.MT88.4 R144, [R232+0x13000] ;  /* 0x01300000e890783b */ /* 0x000e680000004200 */
[----:B------:R-:W-:Y:S01]  /*c4d0*/  F2FP.F16.F32.PACK_AB R134, R210, R211 ;  /* 0x000000d3d286723e */ /* 0x000fe200000000ff */
[C---:B---3--:R-:W-:Y:S05]  /*c4e0*/  HMMA.16816.F32 R124, R136.reuse, R140, R124 ;  /* 0x0000008c887c723c */ /* 0x048fea000000187c */
[----:B------:R-:W-:Y:S01]  /*c4f0*/  F2FP.F16.F32.PACK_AB R135, R205, R207 ;  /* 0x000000cfcd87723e */ /* 0x000fe200000000ff */
[----:B------:R-:W-:Y:S01]  /*c500*/  HMMA.16816.F32 R128, R136, R142, R128 ;  /* 0x0000008e8880723c */ /* 0x000fe20000001880 */
[----:B------:R-:W3:Y:S04]  /*c510*/  LDSM.16.MT88.4 R136, [R230+0x13000] ;  /* 0x01300000e688783b */ /* 0x000ee80000004200 */
[----:B------:R-:W-:Y:S01]  /*c520*/  FADD.FTZ R208, R208, R203 ;  /* 0x000000cbd0d07221 */ /* 0x000fe20000010000 */
[C---:B------:R-:W-:Y:S03]  /*c530*/  HMMA.16816.F32 R4, R132.reuse, R148, R4 ;  /* 0x000000948404723c */ /* 0x040fe60000001804 */
[----:B------:R-:W4:Y:S02]  /*c540*/  LDSM.16.MT88.4 R140, [R229+0x13000] ;  /* 0x01300000e58c783b */ /* 0x000f240000004200 */
[----:B------:R-:W-:Y:S01]  /*c550*/  FADD.FTZ R204, R204, R193 ;  /* 0x000000c1cccc7221 */ /* 0x000fe20000010000 */
[C---:B------:R-:W-:Y:S05]  /*c560*/  HMMA.16816.F32 R8, R132.reuse, R150, R8 ;  /* 0x000000968408723c */ /* 0x040fea0000001808 */
[----:B------:R-:W5:Y:S01]  /*c570*/  LDSM.16.MT88.4 R148, [R230+0x15000] ;  /* 0x01500000e694783b */ /* 0x000f620000004200 */
[C---:B--2---:R-:W-:Y:S05]  /*c580*/  HMMA.16816.F32 R12, R132.reuse, R152, R12 ;  /* 0x00000098840c723c */ /* 0x044fea000000180c */
[----:B------:R-:W-:Y:S01]  /*c590*/  FADD.FTZ R208, R209, R208 ;  /* 0x000000d0d1d07221 */ /* 0x000fe20000010000 */
[C---:B------:R-:W-:Y:S01]  /*c5a0*/  HMMA.16816.F32 R16, R132.reuse, R154, R16 ;  /* 0x0000009a8410723c */ /* 0x040fe20000001810 */
[----:B------:R-:W2:Y:S04]  /*c5b0*/  LDSM.16.MT88.4 R152, [R229+0x15000] ;  /* 0x01500000e598783b */ /* 0x000ea80000004200 */
        /* <DEDUP_REMOVED lines=9> */
[----:B------:R-:W-:Y:S01]  /*c650*/  FADD.FTZ R211, R206, R211 ;  /* 0x000000d3ced37221 */ /* 0x000fe20000010000 */
[C---:B-1----:R-:W-:Y:S05]  /*c660*/  HMMA.16816.F32 R36, R132.reuse, R144, R36 ;  /* 0x000000908424723c */ /* 0x042fea0000001824 */
[----:B------:R-:W-:Y:S01]  /*c670*/  FADD.FTZ R208, R201, R208 ;  /* 0x000000d0c9d07221 */ /* 0x000fe20000010000 */
[C---:B------:R-:W-:Y:S01]  /*c680*/  HMMA.16816.F32 R40, R132.reuse, R146, R40 ;  /* 0x000000928428723c */ /* 0x040fe20000001828 */
[----:B------:R-:W1:Y:S04]  /*c690*/  LDSM.16.MT88.4 R144, [R228+0x15000] ;  /* 0x01500000e490783b */ /* 0x000e680000004200 */
[C---:B------:R-:W-:Y:S01]  /*c6a0*/  FADD.FTZ R211, R202.reuse, R211 ;  /* 0x000000d3cad37221 */ /* 0x040fe20000010000 */
[C---:B---3--:R-:W-:Y:S06]  /*c6b0*/  HMMA.16816.F32 R44, R132.reuse, R136, R44 ;  /* 0x00000088842c723c */ /* 0x048fec000000182c */
[C---:B------:R-:W-:Y:S01]  /*c6c0*/  HMMA.16816.F32 R48, R132.reuse, R138, R48 ;  /* 0x0000008a8430723c */ /* 0x040fe20000001830 */
[----:B------:R-:W3:Y:S05]  /*c6d0*/  LDSM.16.MT88.4 R136, [R232+0x17000] ;  /* 0x01700000e888783b */ /* 0x000eea0000004200 */
[C---:B----4-:R-:W-:Y:S06]  /*c6e0*/  HMMA.16816.F32 R52, R132.reuse, R140, R52 ;  /* 0x0000008c8434723c */ /* 0x050fec0000001834 */
[C---:B------:R-:W-:Y:S01]  /*c6f0*/  HMMA.16816.F32 R56, R132.reuse, R142, R56 ;  /* 0x0000008e8438723c */ /* 0x040fe20000001838 */
[----:B------:R-:W4:Y:S05]  /*c700*/  LDSM.16.MT88.4 R140, [R230+0x17000] ;  /* 0x01700000e68c783b */ /* 0x000f2a0000004200 */
[C---:B------:R-:W-:Y:S06]  /*c710*/  HMMA.16816.F32 R60, R132.reuse, R168, R60 ;  /* 0x000000a8843c723c */ /* 0x040fec000000183c */
[C---:B------:R-:W-:Y:S05]  /*c720*/  HMMA.16816.F32 R64, R132.reuse, R170, R64 ;  /* 0x000000aa8440723c */ /* 0x040fea0000001840 */
[----:B------:R-:W-:Y:S01]  /*c730*/  F2FP.F16.F32.PACK_AB R168, R202, R206 ;  /* 0x000000cecaa8723e */ /* 0x000fe200000000ff */
[C---:B------:R-:W-:Y:S05]  /*c740*/  HMMA.16816.F32 R68, R132.reuse, R172, R68 ;  /* 0x000000ac8444723c */ /* 0x040fea0000001844 */
[----:B------:R-:W-:Y:S01]  /*c750*/  F2FP.F16.F32.PACK_AB R169, R199, R201 ;  /* 0x000000c9c7a9723e */ /* 0x000fe200000000ff */
[C---:B------:R-:W-:Y:S01]  /*c760*/  HMMA.16816.F32 R72, R132.reuse, R174, R72 ;  /* 0x000000ae8448723c */ /* 0x040fe20000001848 */
[----:B------:R-:W-:Y:S04]  /*c770*/  LDSM.16.MT88.4 R172, [R228+0x11800] ;  /* 0x01180000e4ac783b */ /* 0x000fe80000004200 */
[----:B------:R-:W-:Y:S01]  /*c780*/  F2FP.F16.F32.PACK_AB R170, R197, R198 ;  /* 0x000000c6c5aa723e */ /* 0x000fe200000000ff */
[C---:B-----5:R-:W-:Y:S05]  /*c790*/  HMMA.16816.F32 R76, R132.reuse, R148, R76 ;  /* 0x00000094844c723c */ /* 0x060fea000000184c */
[----:B------:R-:W-:Y:S01]  /*c7a0*/  F2FP.F16.F32.PACK_AB R171, R165, R166 ;  /* 0x000000a6a5ab723e */ /* 0x000fe200000000ff */
[C---:B------:R-:W-:Y:S01]  /*c7b0*/  HMMA.16816.F32 R80, R132.reuse, R150, R80 ;  /* 0x000000968450723c */ /* 0x040fe20000001850 */
[----:B------:R-:W5:Y:S04]  /*c7c0*/  LDSM.16.MT88.4 R148, [R229+0x17000] ;  /* 0x01700000e594783b */ /* 0x000f680000004200 */
        /* <DEDUP_REMOVED lines=8> */
[C---:B------:R-:W-:Y:S05]  /*c850*/  HMMA.16816.F32 R96, R132.reuse, R146, R96 ;  /* 0x000000928460723c */ /* 0x040fea0000001860 */
[----:B------:R-:W-:Y:S01]  /*c860*/  FADD.FTZ R251, R165, R166 ;  /* 0x000000a6a5fb7221 */ /* 0x000fe20000010000 */
[C---:B---3--:R-:W-:Y:S06]  /*c870*/  HMMA.16816.F32 R100, R132.reuse, R136, R100 ;  /* 0x000000888464723c */ /* 0x048fec0000001864 */
[C---:B------:R-:W-:Y:S01]  /*c880*/  HMMA.16816.F32 R104, R132.reuse, R138, R104 ;  /* 0x0000008a8468723c */ /* 0x040fe20000001868 */
[----:B------:R-:W1:Y:S05]  /*c890*/  LDSM.16.MT88.4 R136, [R230+0x11800] ;  /* 0x01180000e688783b */ /* 0x000e6a0000004200 */
[C---:B----4-:R-:W-:Y:S06]  /*c8a0*/  HMMA.16816.F32 R108, R132.reuse, R140, R108 ;  /* 0x0000008c846c723c */ /* 0x050fec000000186c */
[C---:B------:R-:W-:Y:S01]  /*c8b0*/  HMMA.16816.F32 R112, R132.reuse, R142, R112 ;  /* 0x0000008e8470723c */ /* 0x040fe20000001870 */
[----:B------:R-:W3:Y:S05]  /*c8c0*/  LDSM.16.MT88.4 R140, [R229+0x11800] ;  /* 0x01180000e58c783b */ /* 0x000eea0000004200 */
[C---:B-----5:R-:W-:Y:S06]  /*c8d0*/  HMMA.16816.F32 R116, R132.reuse, R148, R116 ;  /* 0x000000948474723c */ /* 0x060fec0000001874 */
[C---:B------:R-:W-:Y:S06]  /*c8e0*/  HMMA.16816.F32 R120, R132.reuse, R150, R120 ;  /* 0x000000968478723c */ /* 0x040fec0000001878 */
[C---:B--2---:R-:W-:Y:S06]  /*c8f0*/  HMMA.16816.F32 R124, R132.reuse, R152, R124 ;  /* 0x00000098847c723c */ /* 0x044fec000000187c */
[----:B------:R-:W-:Y:S06]  /*c900*/  HMMA.16816.F32 R128, R132, R154, R128 ;  /* 0x0000009a8480723c */ /* 0x000fec0000001880 */
[C---:B------:R-:W-:Y:S01]  /*c910*/  HMMA.16816.F32 R160, R168.reuse, R156, R4 ;  /* 0x0000009ca8a0723c */ /* 0x040fe20000001804 */
[----:B------:R-:W2:Y:S05]  /*c920*/  LDSM.16.MT88.4 R4, [R230+0x13800] ;  /* 0x01380000e604783b */ /* 0x000eaa0000004200 */
[C---:B------:R-:W-:Y:S03]  /*c930*/  HMMA.16816.F32 R156, R168.reuse, R158, R8 ;  /* 0x0000009ea89c723c */ /* 0x040fe60000001808 */
[----:B------:R-:W4:Y:S03]  /*c940*/  LDSM.16.MT88.4 R8, [R229+0x13800] ;  /* 0x01380000e508783b */ /* 0x000f260000004200 */
[C---:B-1----:R-:W-:Y:S05]  /*c950*/  HMMA.16816.F32 R152, R168.reuse, R136, R12 ;  /* 0x00000088a898723c */ /* 0x042fea000000180c */
[----:B------:R-:W1:Y:S01]  /*c960*/  LDSM.16.MT88.4 R12, [R228+0x13800] ;  /* 0x01380000e40c783b */ /* 0x000e620000004200 */
[C---:B------:R-:W-:Y:S06]  /*c970*/  HMMA.16816.F32 R148, R168.reuse, R138, R16 ;  /* 0x0000008aa894723c */ /* 0x040fec0000001810 */
[C---:B---3--:R-:W-:Y:S01]  /*c980*/  HMMA.16816.F32 R144, R168.reuse, R140, R20 ;  /* 0x0000008ca890723c */ /* 0x048fe20000001814 */
[----:B------:R-:W3:Y:S05]  /*c990*/  LDSM.16.MT88.4 R16, [R232+0x15800] ;  /* 0x01580000e810783b */ /* 0x000eea0000004200 */
[C---:B------:R-:W-:Y:S03]  /*c9a0*/  HMMA.16816.F32 R140, R168.reuse, R142, R24 ;  /* 0x0000008ea88c723c */ /* 0x040fe60000001818 */
[----:B------:R-:W5:Y:S03]  /*c9b0*/  LDSM.16.MT88.4 R20, [R230+0x15800] ;  /* 0x01580000e614783b */ /* 0x000f660000004200 */
[C---:B------:R-:W-:Y:S05]  /*c9c0*/  HMMA.16816.F32 R136, R168.reuse, R172, R28 ;  /* 0x000000aca888723c */ /* 0x040fea000000181c */
[----:B------:R-:W5:Y:S01]  /*c9d0*/  LDSM.16.MT88.4 R24, [R229+0x15800] ;  /* 0x01580000e518783b */ /* 0x000f620000004200 */
[C---:B------:R-:W-:Y:S06]  /*c9e0*/  HMMA.16816.F32 R132, R168.reuse, R174, R32 ;  /* 0x000000aea884723c */ /* 0x040fec0000001820 */
[C---:B------:R-:W-:Y:S06]  /*c9f0*/  HMMA.16816.F32 R36, R168.reuse, R176, R36 ;  /* 0x000000b0a824723c */ /* 0x040fec0000001824 */
[C---:B------:R-:W-:Y:S06]  /*ca00*/  HMMA.16816.F32 R40, R168.reuse, R178, R40 ;  /* 0x000000b2a828723c */ /* 0x040fec0000001828 */
[C---:B--2---:R-:W-:Y:S06]  /*ca10*/  HMMA.16816.F32 R44, R168.reuse, R4, R44 ;  /* 0x00000004a82c723c */ /* 0x044fec000000182c */
[C---:B------:R-:W-:Y:S01]  /*ca20*/  HMMA.16816.F32 R48, R168.reuse, R6, R48 ;  /* 0x00000006a830723c */ /* 0x040fe20000001830 */
[----:B------:R-:W2:Y:S05]  /*ca30*/  LDSM.16.MT88.4 R4, [R228+0x15800] ;  /* 0x01580000e404783b */ /* 0x000eaa0000004200 */
[C---:B----4-:R-:W-:Y:S06]  /*ca40*/  HMMA.16816.F32 R52, R168.reuse, R8, R52 ;  /* 0x00000008a834723c */ /* 0x050fec0000001834 */
[C---:B------:R-:W-:Y:S01]  /*ca50*/  HMMA.16816.F32 R56, R168.reuse, R10, R56 ;  /* 0x0000000aa838723c */ /* 0x040fe20000001838 */
[----:B------:R-:W4:Y:S05]  /*ca60*/  LDSM.16.MT88.4 R8, [R232+0x17800] ;  /* 0x01780000e808783b */ /* 0x000f2a0000004200 */
[C---:B-1----:R-:W-:Y:S06]  /*ca70*/  HMMA.16816.F32 R60, R168.reuse, R12, R60 ;  /* 0x0000000ca83c723c */ /* 0x042fec000000183c */
[C---:B------:R-:W-:Y:S01]  /*ca80*/  HMMA.16816.F32 R64, R168.reuse, R14, R64 ;  /* 0x0000000ea840723c */ /* 0x040fe20000001840 */
[----:B------:R-:W1:Y:S05]  /*ca90*/  LDSM.16.MT88.4 R12, [R230+0x17800] ;  /* 0x01780000e60c783b */ /* 0x000e6a0000004200 */
[C---:B---3--:R-:W-:Y:S06]  /*caa0*/  HMMA.16816.F32 R68, R168.reuse, R16, R68 ;  /* 0x00000010a844723c */ /* 0x048fec0000001844 */
[C---:B------:R-:W-:Y:S01]  /*cab0*/  HMMA.16816.F32 R72, R168.reuse, R18, R72 ;  /* 0x00000012a848723c */ /* 0x040fe20000001848 */
[----:B------:R-:W3:Y:S05]  /*cac0*/  LDSM.16.MT88.4 R16, [R229+0x17800] ;  /* 0x01780000e510783b */ /* 0x000eea0000004200 */
[C---:B-----5:R-:W-:Y:S06]  /*cad0*/  HMMA.16816.F32 R76, R168.reuse, R20, R76 ;  /* 0x00000014a84c723c */ /* 0x060fec000000184c */
[C---:B------:R-:W-:Y:S01]  /*cae0*/  HMMA.16816.F32 R80, R168.reuse, R22, R80 ;  /* 0x00000016a850723c */ /* 0x040fe20000001850 */
[----:B------:R-:W5:Y:S05]  /*caf0*/  LDSM.16.MT88.4 R20, [R228+0x17800] ;  /* 0x01780000e414783b */ /* 0x000f6a0000004200 */
[C---:B------:R-:W-:Y:S06]  /*cb00*/  HMMA.16816.F32 R84, R168.reuse, R24, R84 ;  /* 0x00000018a854723c */ /* 0x040fec0000001854 */
[C---:B------:R-:W-:Y:S06]  /*cb10*/  HMMA.16816.F32 R88, R168.reuse, R26, R88 ;  /* 0x0000001aa858723c */ /* 0x040fec0000001858 */
[C---:B--2---:R-:W-:Y:S06]  /*cb20*/  HMMA.16816.F32 R92, R168.reuse, R4, R92 ;  /* 0x00000004a85c723c */ /* 0x044fec000000185c */
[C---:B------:R-:W-:Y:S06]  /*cb30*/  HMMA.16816.F32 R96, R168.reuse, R6, R96 ;  /* 0x00000006a860723c */ /* 0x040fec0000001860 */
[C---:B----4-:R-:W-:Y:S06]  /*cb40*/  HMMA.16816.F32 R100, R168.reuse, R8, R100 ;  /* 0x00000008a864723c */ /* 0x050fec0000001864 */
[C---:B------:R-:W-:Y:S06]  /*cb50*/  HMMA.16816.F32 R104, R168.reuse, R10, R104 ;  /* 0x0000000aa868723c */ /* 0x040fec0000001868 */
[C---:B-1----:R-:W-:Y:S06]  /*cb60*/  HMMA.16816.F32 R108, R168.reuse, R12, R108 ;  /* 0x0000000ca86c723c */ /* 0x042fec000000186c */
[C---:B------:R-:W-:Y:S06]  /*cb70*/  HMMA.16816.F32 R112, R168.reuse, R14, R112 ;  /* 0x0000000ea870723c */ /* 0x040fec0000001870 */
[C---:B---3--:R-:W-:Y:S06]  /*cb80*/  HMMA.16816.F32 R116, R168.reuse, R16, R116 ;  /* 0x00000010a874723c */ /* 0x048fec0000001874 */
[C---:B------:R-:W-:Y:S06]  /*cb90*/  HMMA.16816.F32 R120, R168.reuse, R18, R120 ;  /* 0x00000012a878723c */ /* 0x040fec0000001878 */
[C---:B-----5:R-:W-:Y:S06]  /*cba0*/  HMMA.16816.F32 R124, R168.reuse, R20, R124 ;  /* 0x00000014a87c723c */ /* 0x060fec000000187c */
[----:B------:R-:W-:Y:S01]  /*cbb0*/  HMMA.16816.F32 R128, R168, R22, R128 ;  /* 0x00000016a880723c */ /* 0x000fe20000001880 */
[----:B------:R-:W-:Y:S11]  /*cbc0*/  @!UPT UIADD3 URZ, URZ, URZ, URZ ;  /* 0x0000003f3f3ff290 */ /* 0x000ff6000fffe03f */
[----:B------:R-:W-:Y:S01]  /*cbd0*/  @!UPT UIADD3 URZ, URZ, URZ, URZ ;  /* 0x0000003f3f3ff290 */ /* 0x000fe2000fffe03f */
[----:B------:R-:W-:Y:S11]  /*cbe0*/  @P1 BRA `(.L_x_819) ;  /* 0xffffffb800101947 */ /* 0x000ff6000383ffff */
.L_x_815:
        /* <DEDUP_REMOVED lines=329> */
.L_x_820:
        /* <DEDUP_REMOVED lines=10> */
.L_x_821:
[----:B------:R-:W-:Y:S01]  /*e120*/  S2UR UR4, SR_CTAID.Z ;  /* 0x00000000000479c3 */ /* 0x000fe20000002700 */
[----:B------:R-:W-:Y:S01]  /*e130*/  ULDC UR6, c[0x0][0x270] ;  /* 0x00009c0000067ab9 */ /* 0x000fe20000000800 */
[----:B------:R-:W-:-:S06]  /*e140*/  ULDC UR14, c[0x0][0x2c4] ;  /* 0x0000b100000e7ab9 */ /* 0x000fcc0000000800 */
[----:B------:R-:W1:Y:S02]  /*e150*/  S2UR UR7, SR_CTAID.Y ;  /* 0x00000000000779c3 */ /* 0x000e640000002600 */
[----:B-1----:R-:W-:-:S04]  /*e160*/  UIMAD UR6, UR7, UR6, UR4 ;  /* 0x00000006070672a4 */ /* 0x002fc8000f8e0204 */
[----:B------:R-:W-:Y:S02]  /*e170*/  UIMAD UR14, UR6, UR14, URZ ;  /* 0x0000000e060e72a4 */ /* 0x000fe4000f8e023f */
.L_x_822:
        /* <DEDUP_REMOVED lines=28> */
.L_x_824:
[----:B------:R-:W-:Y:S05]  /*e340*/  BSYNC B0 ;  /* 0x0000000000007941 */ /* 0x000fea0003800000 */
.L_x_823:
        /* <DEDUP_REMOVED lines=54> */
.L_x_826:
[----:B------:R-:W-:Y:S05]  /*e6b0*/  BSYNC B0 ;  /* 0x0000000000007941 */ /* 0x000fea0003800000 */
.L_x_825:
        /* <DEDUP_REMOVED lines=26> */
.L_x_828:
[----:B------:R-:W-:Y:S05]  /*e860*/  BSYNC B0 ;  /* 0x0000000000007941 */ /* 0x000fea0003800000 */
.L_x_827:
        /* <DEDUP_REMOVED lines=26> */
.L_x_830:
[----:B------:R-:W-:Y:S05]  /*ea10*/  BSYNC B0 ;  /* 0x0000000000007941 */ /* 0x000fea0003800000 */
.L_x_829:
        /* <DEDUP_REMOVED lines=25> */
.L_x_831:
        /* <DEDUP_REMOVED lines=13> */
.L_x_8885:


//--------------------- .text._ZN5flash24flash_fwd_splitkv_kernelI23Flash_fwd_kernel_traitsILi256ELi64ELi64ELi4ELb0ELb0EN7cutlass6half_tE19Flash_kernel_traitsILi256ELi64ELi64ELi4ES3_EELb0ELb0ELb0ELb0ELb0ELb0ELb0ELb1EEEvNS_16Flash_fwd_paramsE --------------------------
	.section	.text._ZN5flash24flash_fwd_splitkv_kernelI23Flash_fwd_kernel_traitsILi256ELi64ELi64ELi4ELb0ELb0EN7cutlass6half_tE19Flash_kernel_traitsILi256ELi64ELi64ELi4ES3_EELb0ELb0ELb0ELb0ELb0ELb0ELb0ELb1EEEvNS_16Flash_fwd_paramsE,"ax",@progbits
	.align	128
        .global         _ZN5flash24flash_fwd_splitkv_kernelI23Flash_fwd_kernel_traitsILi256ELi64ELi64ELi4ELb0ELb0EN7cutlass6half_tE19Flash_kernel_traitsILi256ELi64ELi64ELi4ES3_EELb0ELb0ELb0ELb0ELb0ELb0ELb0ELb1EEEvNS_16Flash_fwd_paramsE
        .type           _ZN5flash24flash_fwd_splitkv_kernelI23Flash_fwd_kernel_traitsILi256ELi64ELi64ELi4ELb0ELb0EN7cutlass6half_tE19Flash_kernel_traitsILi256ELi64ELi64ELi4ES3_EELb0ELb0ELb0ELb0ELb0ELb0ELb0ELb1EEEvNS_16Flash_fwd_paramsE,@function
        .size           _ZN5flash24flash_fwd_splitkv_kernelI23Flash_fwd_kernel_traitsILi256ELi64ELi64ELi4ELb0ELb0EN7cutlass6half_tE19Flash_kernel_traitsILi256ELi64ELi64ELi4ES3_EELb0ELb0ELb0ELb0ELb0ELb0ELb0ELb1EEEvNS_16Flash_fwd_paramsE,(.L_x_8852 - _ZN5flash24flash_fwd_splitkv_kernelI23Flash_fwd_kernel_traitsILi256ELi64ELi64ELi4ELb0ELb0EN7cutlass6half_tE19Flash_kernel_traitsILi256ELi64ELi64ELi4ES3_EELb0ELb0ELb0ELb0ELb0ELb0ELb0ELb1EEEvNS_16Flash_fwd_paramsE)
        .other          _ZN5flash24flash_fwd_splitkv_kernelI23Flash_fwd_kernel_traitsILi256ELi64ELi64ELi4ELb0ELb0EN7cutlass6half_tE19Flash_kernel_traitsILi256ELi64ELi64ELi4ES3_EELb0ELb0ELb0ELb0ELb0ELb0ELb0ELb1EEEvNS_16Flash_fwd_paramsE,@"STO_CUDA_ENTRY STV_DEFAULT"
_ZN5flash24flash_fwd_splitkv_kernelI23Flash_fwd_kernel_traitsILi256ELi64ELi64ELi4ELb0ELb0EN7cutlass6half_tE19Flash_kernel_traitsILi256ELi64ELi64ELi4ES3_EELb0ELb0ELb0ELb0ELb0ELb0ELb0ELb1EEEvNS_16Flash_fwd_paramsE:
.text._ZN5flash24flash_fwd_splitkv_kernelI23Flash_fwd_kernel_traitsILi256ELi64ELi64ELi4ELb0ELb0EN7cutlass6half_tE19Flash_kernel_traitsILi256ELi64ELi64ELi4ES3_EELb0ELb0ELb0ELb0ELb0ELb0ELb0ELb1EEEvNS_16Flash_fwd_paramsE:
[----:B------:R-:W-:Y:S01]  /*0000*/  LDC R1, c[0x0][0x28] ;  /* 0x00000a00ff017b82 */ /* 0x000fe20000000800 */
[----:B------:R-:W1:Y:S07]  /*0010*/  S2R R240, SR_CTAID.X ;  /* 0x0000000000f07919 */ /* 0x000e6e0000002500 */
[----:B------:R-:W2:Y:S01]  /*0020*/  LDC.64 R18, c[0x0][0x198] ;  /* 0x00006600ff127b82 */ /* 0x000ea20000000a00 */
[----:B------:R-:W-:Y:S01]  /*0030*/  BSSY B4, `(.L_x_832) ;  /* 0x0000005000047945 */ /* 0x000fe20003800000 */
[----:B------:R-:W-:Y:S01]  /*0040*/  MOV R237, 0x80 ;  /* 0x0000008000ed7802 */ /* 0x000fe20000000f00 */
[----:B------:R-:W3:Y:S01]  /*0050*/  S2R R239, SR_CTAID.Y ;  /* 0x0000000000ef7919 */ /* 0x000ee20000002600 */
[----:B------:R-:W4:Y:S05]  /*0060*/  S2R R238, SR_CTAID.Z ;  /* 0x0000000000ee7919 */ /* 0x000f2a0000002700 */
[----:B-1234-:R-:W-:Y:S05]  /*0070*/  CALL.REL.NOINC `($_ZN5flash24flash_fwd_splitkv_kernelI23Flash_fwd_kernel_traitsILi256ELi64ELi64ELi4ELb0ELb0EN7cutlass6half_tE19Flash_kernel_traitsILi256ELi64ELi64ELi4ES3_EELb0ELb0ELb0ELb0ELb0ELb0ELb0ELb1EEEvNS_16Flash_fwd_paramsE$_ZN5flash30compute_attn_1rowblock_splitkvI23Flash_fwd_kernel_traitsILi256ELi64ELi64ELi4ELb0ELb0EN7cutlass6half_tE19Flash_kernel_traitsILi256ELi64ELi64ELi4ES3_EELb0ELb0ELb0ELb0ELb0ELb0ELb0ELb1ENS_16Flash_fwd_paramsEEEvRKT8_iiiii) ;  /* 0x0000000000087944 */ /* 0x01efea0003c00000 */
[----:B------:R-:W-:Y:S05]  /*0080*/  BSYNC B4 ;  /* 0x0000000000047941 */ /* 0x000fea0003800000 */
.L_x_832:
[----:B------:R-:W-:Y:S05]  /*0090*/  EXIT ;  /* 0x000000000000794d */ /* 0x000fea0003800000 */
        .type           $_ZN5flash24flash_fwd_splitkv_kernelI23Flash_fwd_kernel_traitsILi256ELi64ELi64ELi4ELb0ELb0EN7cutlass6half_tE19Flash_kernel_traitsILi256ELi64ELi64ELi4ES3_EELb0ELb0ELb0ELb0ELb0ELb0ELb0ELb1EEEvNS_16Flash_fwd_paramsE$_ZN5flash30compute_attn_1rowblock_splitkvI23Flash_fwd_kernel_traitsILi256ELi64ELi64ELi4ELb0ELb0EN7cutlass6half_tE19Flash_kernel_traitsILi256ELi64ELi64ELi4ES3_EELb0ELb0ELb0ELb0ELb0ELb0ELb0ELb1ENS_16Flash_fwd_paramsEEEvRKT8_iiiii,@function
        .size           $_ZN5flash24flash_fwd_splitkv_kernelI23Flash_fwd_kernel_traitsILi256ELi64ELi64ELi4ELb0ELb0EN7cutlass6half_tE19Flash_kernel_traitsILi256ELi64ELi64ELi4ES3_EELb0ELb0ELb0ELb0ELb0ELb0ELb0ELb1EEEvNS_16Flash_fwd_paramsE$_ZN5flash30compute_attn_1rowblock_splitkvI23Flash_fwd_kernel_traitsILi256ELi64ELi64ELi4ELb0ELb0EN7cutlass6half_tE19Flash_kernel_traitsILi256ELi64ELi64ELi4ES3_EELb0ELb0ELb0ELb0ELb0ELb0ELb0ELb1ENS_16Flash_fwd_paramsEEEvRKT8_iiiii,(.L_x_8852 - $_ZN5flash24flash_fwd_splitkv_kernelI23Flash_fwd_kernel_traitsILi256ELi64ELi64ELi4ELb0ELb0EN7cutlass6half_tE19Flash_kernel_traitsILi256ELi64ELi64ELi4ES3_EELb0ELb0ELb0ELb0ELb0ELb0ELb0ELb1EEEvNS_16Flash_fwd_paramsE$_ZN5flash30compute_attn_1rowblock_splitkvI23Flash_fwd_kernel_traitsILi256ELi64ELi64ELi4ELb0ELb0EN7cutlass6half_tE19Flash_kernel_traitsILi256ELi64ELi64ELi4ES3_EELb0ELb0ELb0ELb0ELb0ELb0ELb0ELb1ENS_16Flash_fwd_paramsEEEvRKT8_iiiii)
$_ZN5flash24flash_fwd_splitkv_kernelI23Flash_fwd_kernel_traitsILi256ELi64ELi64ELi4ELb0ELb0EN7cutlass6half_tE19Flash_kernel_traitsILi256ELi64ELi64ELi4ES3_EELb0ELb0ELb0ELb0ELb0ELb0ELb0ELb1EEEvNS_16Flash_fwd_paramsE$_ZN5flash30compute_attn_1rowblock_splitkvI23Flash_fwd_kernel_traitsILi256ELi64ELi64ELi4ELb0ELb0EN7cutlass6half_tE19Flash_kernel_traitsILi256ELi64ELi64ELi4ES3_EELb0ELb0ELb0ELb0ELb0ELb0ELb0ELb1ENS_16Flash_fwd_paramsEEEvRKT8_iiiii:
[----:B------:R-:W-:Y:S02]  /*00a0*/  ULDC.64 UR6, c[0x0][0x208] ;  /* 0x0000820000067ab9 */ /* 0x000fe40000000a00 */
[----:B------:R-:W2:Y:S04]  /*00b0*/  LD.E.64 R2, desc[UR6][R18.64+0xe0] ;  /* 0x0000e00612027980 */ /* 0x000ea8000c101b00 */
[----:B------:R-:W3:Y:S01]  /*00c0*/  LD.E.64 R20, desc[UR6][R18.64+0xf0] ;  /* 0x0000f00612147980 */ /* 0x000ee2000c101b00 */
[----:B------:R-:W-:Y:S02]  /*00d0*/  IMAD.MOV.U32 R242, RZ, RZ, -0x1 ;  /* 0xfffffffffff27424 */ /* 0x000fe400078e00ff */
[----:B------:R-:W-:Y:S01]  /*00e0*/  IMAD.MOV.U32 R12, RZ, RZ, RZ ;  /* 0x000000ffff0c7224 */ /* 0x000fe200078e00ff */
[----:B--2---:R-:W-:-:S04]  /*00f0*/  ISETP.NE.U32.AND P0, PT, R2, RZ, PT ;  /* 0x000000ff0200720c */ /* 0x004fc80003f05070 */
[----:B------:R-:W-:Y:S01]  /*0100*/  ISETP.NE.AND.EX P0, PT, R3, RZ, PT, P0 ;  /* 0x000000ff0300720c */ /* 0x000fe20003f05300 */
[----:B------:R-:W-:-:S12]  /*0110*/  IMAD.WIDE R2, R239, 0x4, R2 ;  /* 0x00000004ef027825 */ /* 0x000fd800078e0202 */
[----:B------:R-:W2:Y:S04]  /*0120*/  @P0 LD.E R242, desc[UR6][R2.64] ;  /* 0x0000000602f20980 */ /* 0x000ea8000c101900 */
[----:B------:R-:W2:Y:S01]  /*0130*/  @P0 LD.E R241, desc[UR6][R2.64+0x4] ;  /* 0x0000040602f10980 */ /* 0x000ea2000c101900 */
[----:B---3--:R-:W-:-:S04]  /*0140*/  ISETP.NE.U32.AND P4, PT, R20, RZ, PT ;  /* 0x000000ff1400720c */ /* 0x008fc80003f85070 */
[----:B------:R-:W-:Y:S01]  /*0150*/  ISETP.NE.AND.EX P4, PT, R21, RZ, PT, P4 ;  /* 0x000000ff1500720c */ /* 0x000fe20003f85340 */
[----:B------:R-:W-:-:S12]  /*0160*/  IMAD.WIDE R20, R239, 0x4, R20 ;  /* 0x00000004ef147825 */ /* 0x000fd800078e0214 */
[----:B------:R1:W5:Y:S04]  /*0170*/  @P4 LD.E R12, desc[UR6][R20.64] ;  /* 0x00000006140c4980 */ /* 0x000368000c101900 */
[----:B------:R-:W3:Y:S01]  /*0180*/  LD.E.64 R2, desc[UR6][R18.64+0xe8] ;  /* 0x0000e80612027980 */ /* 0x000ee2000c101b00 */
[----:B------:R-:W4:Y:S01]  /*0190*/  S2R R45, SR_TID.X ;  /* 0x00000000002d7919 */ /* 0x000f220000002100 */
[----:B------:R-:W-:Y:S01]  /*01a0*/  BSSY B0, `(.L_x_833) ;  /* 0x000000c000007945 */ /* 0x000fe20003800000 */
[----:B------:R-:W-:Y:S01]  /*01b0*/  IMAD.MOV.U32 R13, RZ, RZ, -0x1 ;  /* 0xffffffffff0d7424 */ /* 0x000fe200078e00ff */
[----:B--2---:R-:W-:-:S06]  /*01c0*/  @P0 IADD3 R241, -R242, R241, RZ ;  /* 0x000000f1f2f10210 */ /* 0x004fcc0007ffe1ff */
[----:B------:R1:W5:Y:S01]  /*01d0*/  @!P0 LD.E R241, desc[UR6][R18.64+0xb4] ;  /* 0x0000b40612f18980 */ /* 0x000362000c101900 */
[----:B---3--:R-:W-:-:S04]  /*01e0*/  ISETP.NE.U32.AND P0, PT, R2, RZ, PT ;  /* 0x000000ff0200720c */ /* 0x008fc80003f05070 */
[----:B------:R-:W-:Y:S01]  /*01f0*/  ISETP.NE.AND.EX P0, PT, R3, RZ, PT, P0 ;  /* 0x000000ff0300720c */ /* 0x000fe20003f05300 */
[----:B------:R-:W-:-:S12]  /*0200*/  IMAD.WIDE R2, R239, 0x4, R2 ;  /* 0x00000004ef027825 */ /* 0x000fd800078e0202 */
[----:B-1--4-:R-:W-:Y:S05]  /*0210*/  @!P0 BRA `(.L_x_834) ;  /* 0x0000000000108947 */ /* 0x012fea0003800000 */
[----:B------:R-:W2:Y:S02]  /*0220*/  LD.E.U8 R0, desc[UR6][R18.64+0x1b2] ;  /* 0x0001b20612007980 */ /* 0x000ea4000c101100 */
[----:B--2---:R-:W-:-:S13]  /*0230*/  ISETP.NE.AND P1, PT, R0, RZ, PT ;  /* 0x000000ff0000720c */ /* 0x004fda0003f25270 */
[----:B------:R-:W-:Y:S05]  /*0240*/  @!P1 BRA `(.L_x_834) ;  /* 0x0000000000049947 */ /* 0x000fea0003800000 */
[----:B------:R1:W5:Y:S02]  /*0250*/  LD.E R13, desc[UR6][R2.64] ;  /* 0x00000006020d7980 */ /* 0x000364000c101900 */
.L_x_834:
[----:B------:R-:W-:Y:S05]  /*0260*/  BSYNC B0 ;  /* 0x0000000000007941 */ /* 0x000fea0003800000 */
.L_x_833:
[----:B------:R-:W-:Y:S04]  /*0270*/  BSSY B0, `(.L_x_835) ;  /* 0x0000009000007945 */ /* 0x000fe80003800000 */
[----:B------:R-:W-:Y:S05]  /*0280*/  @!P0 BRA `(.L_x_836) ;  /* 0x0000000000188947 */ /* 0x000fea0003800000 */
[----:B------:R-:W2:Y:S02]  /*0290*/  LD.E.U8 R0, desc[UR6][R18.64+0x1b2] ;  /* 0x0001b20612007980 */ /* 0x000ea4000c101100 */
[----:B--2---:R-:W-:-:S13]  /*02a0*/  ISETP.NE.AND P0, PT, R0, RZ, PT ;  /* 0x000000ff0000720c */ /* 0x004fda0003f05270 */
[----:B------:R-:W2:Y:S02]  /*02b0*/  @P0 LD.E R81, desc[UR6][R2.64+0x4] ;  /* 0x0000040602510980 */ /* 0x000ea4000c101900 */
[----:B--2--5:R-:W-:-:S06]  /*02c0*/  @P0 IADD3 R81, R81, -R13, RZ ;  /* 0x8000000d51510210 */ /* 0x024fcc0007ffe0ff */
[----:B------:R3:W5:Y:S01]  /*02d0*/  @!P0 LD.E R81, desc[UR6][R2.64] ;  /* 0x0000000602518980 */ /* 0x000762000c101900 */
[----:B------:R-:W-:Y:S05]  /*02e0*/  BRA `(.L_x_837) ;  /* 0x0000000000047947 */ /* 0x000fea0003800000 */
.L_x_836:
[----:B------:R2:W5:Y:S02]  /*02f0*/  LD.E R81, desc[UR6][R18.64+0xb8] ;  /* 0x0000b80612517980 */ /* 0x000564000c101900 */
.L_x_837:
[----:B------:R-:W-:Y:S05]  /*0300*/  BSYNC B0 ;  /* 0x0000000000007941 */ /* 0x000fea0003800000 */
.L_x_835:
[----:B-1-3--:R-:W3:Y:S01]  /*0310*/  LD.E.64 R2, desc[UR6][R18.64+0xf8] ;  /* 0x0000f80612027980 */ /* 0x00aee2000c101b00 */
[----:B------:R-:W-:Y:S01]  /*0320*/  BSSY B1, `(.L_x_838) ;  /* 0x0000012000017945 */ /* 0x000fe20003800000 */
[----:B-----5:R-:W-:Y:S01]  /*0330*/  IMAD.IADD R81, R81, 0x1, -R12 ;  /* 0x0000000151517824 */ /* 0x020fe200078e0a0c */
[----:B---3--:R-:W-:-:S04]  /*0340*/  ISETP.NE.U32.AND P0, PT, R2, RZ, PT ;  /* 0x000000ff0200720c */ /* 0x008fc80003f05070 */
[----:B------:R-:W-:-:S13]  /*0350*/  ISETP.NE.AND.EX P0, PT, R3, RZ, PT, P0 ;  /* 0x000000ff0300720c */ /* 0x000fda0003f05300 */
[----:B------:R-:W-:Y:S05]  /*0360*/  @!P0 BRA `(.L_x_839) ;  /* 0x0000000000108947 */ /* 0x000fea0003800000 */
[----:B------:R-:W-:-:S06]  /*0370*/  IMAD.WIDE R50, R239, 0x4, R2 ;  /* 0x00000004ef327825 */ /* 0x000fcc00078e0202 */
[----:B------:R-:W3:Y:S02]  /*0380*/  LD.E R50, desc[UR6][R50.64] ;  /* 0x0000000632327980 */ /* 0x000ee4000c101900 */
[----:B---3--:R-:W-:Y:S01]  /*0390*/  IADD3 R50, R50, -R12, RZ ;  /* 0x8000000c32327210 */ /* 0x008fe20007ffe0ff */
[----:B------:R-:W-:Y:S05]  /*03a0*/  BRA `(.L_x_840) ;  /* 0x0000000000247947 */ /* 0x000fea0003800000 */
.L_x_839:
[----:B------:R-:W3:Y:S01]  /*03b0*/  LD.E.64 R2, desc[UR6][R18.64+0x108] ;  /* 0x0001080612027980 */ /* 0x000ee2000c101b00 */
[----:B------:R-:W-:Y:S01]  /*03c0*/  BSSY B0, `(.L_x_841) ;  /* 0x0000006000007945 */ /* 0x000fe20003800000 */
[----:B------:R-:W-:Y:S01]  /*03d0*/  IMAD.MOV.U32 R50, RZ, RZ, RZ ;  /* 0x000000ffff327224 */ /* 0x000fe200078e00ff */
[----:B---3--:R-:W-:-:S04]  /*03e0*/  ISETP.NE.U32.AND P0, PT, R2, RZ, PT ;  /* 0x000000ff0200720c */ /* 0x008fc80003f05070 */
[----:B------:R-:W-:-:S13]  /*03f0*/  ISETP.NE.AND.EX P0, PT, R3, RZ, PT, P0 ;  /* 0x000000ff0300720c */ /* 0x000fda0003f05300 */
[----:B------:R-:W-:Y:S05]  /*0400*/  @!P0 BRA `(.L_x_842) ;  /* 0x0000000000048947 */ /* 0x000fea0003800000 */
[----:B------:R1:W5:Y:S02]  /*0410*/  LD.E R50, desc[UR6][R18.64+0xbc] ;  /* 0x0000bc0612327980 */ /* 0x000364000c101900 */
.L_x_842:
[----:B------:R-:W-:Y:S05]  /*0420*/  BSYNC B0 ;  /* 0x0000000000007941 */ /* 0x000fea0003800000 */
.L_x_841:
[----:B-----5:R-:W-:Y:S02]  /*0430*/  IADD3 R50, R81, R50, RZ ;  /* 0x0000003251327210 */ /* 0x020fe40007ffe0ff */
.L_x_840:
[----:B------:R-:W-:Y:S05]  /*0440*/  BSYNC B1 ;  /* 0x0000000000017941 */ /* 0x000fea0003800000 */
.L_x_838:
[----:B------:R-:W-:Y:S01]  /*0450*/  IMAD.SHL.U32 R154, R240, 0x40, RZ ;  /* 0x00000040f09a7824 */ /* 0x000fe200078e00ff */
[----:B------:R-:W-:Y:S01]  /*0460*/  MOV R2, R237 ;  /* 0x000000ed00027202 */ /* 0x000fe20000000f00 */
[----:B------:R-:W-:-:S03]  /*0470*/  IMAD.MOV.U32 R3, RZ, RZ, 0x0 ;  /* 0x00000000ff037424 */ /* 0x000fc600078e00ff */
[----:B------:R-:W-:-:S13]  /*0480*/  ISETP.GT.AND P0, PT, R241, R154, PT ;  /* 0x0000009af100720c */ /* 0x000fda0003f04270 */
[----:B-12---:R-:W-:Y:S05]  /*0490*/  @!P0 RET.REL.NODEC R2 `(_ZN5flash24flash_fwd_splitkv_kernelI23Flash_fwd_kernel_traitsILi256ELi64ELi64ELi4ELb0ELb0EN7cutlass6half_tE19Flash_kernel_traitsILi256ELi64ELi64ELi4ES3_EELb0ELb0ELb0ELb0ELb0ELb0ELb0ELb1EEEvNS_16Flash_fwd_paramsE) ;  /* 0xfffffff802d88950 */ /* 0x006fea0003c3ffff */
[----:B------:R-:W2:Y:S01]  /*04a0*/  LD.E R4, desc[UR6][R18.64+0xb8] ;  /* 0x0000b80612047980 */ /* 0x000ea2000c101900 */
[----:B------:R-:W-:-:S05]  /*04b0*/  VIADD R2, R50, 0x3f ;  /* 0x0000003f32027836 */ /* 0x000fca0000000000 */
[----:B------:R-:W-:-:S04]  /*04c0*/  SHF.R.S32.HI R0, RZ, 0x1f, R2 ;  /* 0x0000001fff007819 */ /* 0x000fc80000011402 */
[----:B------:R-:W-:-:S04]  /*04d0*/  LEA.HI R0, R0, R2, RZ, 0x6 ;  /* 0x0000000200007211 */ /* 0x000fc800078f30ff */
[----:B------:R-:W-:Y:S01]  /*04e0*/  SHF.R.S32.HI R0, RZ, 0x6, R0 ;  /* 0x00000006ff007819 */ /* 0x000fe20000011400 */
[----:B--2---:R-:W-:-:S05]  /*04f0*/  VIADD R4, R4, 0x3f ;  /* 0x0000003f04047836 */ /* 0x004fca0000000000 */
[----:B------:R-:W-:-:S04]  /*0500*/  SHF.R.S32.HI R3, RZ, 0x1f, R4 ;  /* 0x0000001fff037819 */ /* 0x000fc80000011404 */
[----:B------:R-:W-:-:S04]  /*0510*/  LEA.HI R3, R3, R4, RZ, 0x6 ;  /* 0x0000000403037211 */ /* 0x000fc800078f30ff */
[----:B------:R-:W-:-:S04]  /*0520*/  SHF.R.S32.HI R3, RZ, 0x6, R3 ;  /* 0x00000006ff037819 */ /* 0x000fc80000011403 */
[----:B------:R-:W-:-:S04]  /*0530*/  VIMNMX R165, R3, R0, PT ;  /* 0x0000000003a57248 */ /* 0x000fc80003fe0100 */
[----:B------:R-:W-:-:S13]  /*0540*/  ISETP.GT.AND P0, PT, R165, RZ, PT ;  /* 0x000000ffa500720c */ /* 0x000fda0003f04270 */
[----:B------:R-:W-:Y:S05]  /*0550*/  @P0 BRA `(.L_x_843) ;  /* 0x0000000800680947 */ /* 0x000fea0003800000 */
[----:B------:R-:W-:Y:S01]  /*0560*/  ISETP.NE.AND P0, PT, R242, -0x1, PT ;  /* 0xfffffffff200780c */ /* 0x000fe20003f05270 */
[----:B------:R-:W2:Y:S04]  /*0570*/  LD.E.64 R6, desc[UR6][R18.64+0x88] ;  /* 0x0000880612067980 */ /* 0x000ea8000c101b00 */
[----:B------:R-:W3:Y:S04]  /*0580*/  LD.E.64 R22, desc[UR6][R18.64+0x90] ;  /* 0x0000900612167980 */ /* 0x000ee8000c101b00 */
[----:B------:R1:W5:Y:S04]  /*0590*/  LD.E R3, desc[UR6][R18.64+0x60] ;  /* 0x0000600612037980 */ /* 0x000368000c101900 */
[----:B------:R-:W4:Y:S04]  /*05a0*/  @!P0 LD.E.64 R14, desc[UR6][R18.64+0x80] ;  /* 0x00008006120e8980 */ /* 0x000f28000c101b00 */
[----:B------:R1:W5:Y:S04]  /*05b0*/  LD.E R0, desc[UR6][R18.64+0xb4] ;  /* 0x0000b40612007980 */ /* 0x000368000c101900 */
[----:B------:R1:W5:Y:S04]  /*05c0*/  LD.E.64 R4, desc[UR6][R18.64+0xa0] ;  /* 0x0000a00612047980 */ /* 0x000368000c101b00 */
[----:B------:R1:W5:Y:S04]  /*05d0*/  LD.E R2, desc[UR6][R18.64+0xc0] ;  /* 0x0000c00612027980 */ /* 0x000368000c101900 */
[----:B------:R-:W5:Y:S01]  /*05e0*/  LD.E.64 R18, desc[UR6][R18.64+0x70] ;  /* 0x0000700612127980 */ /* 0x000f62000c101b00 */
[----:B------:R-:W-:-:S04]  /*05f0*/  SHF.R.S32.HI R8, RZ, 0x1f, R45 ;  /* 0x0000001fff087819 */ /* 0x000fc8000001142d */
[----:B------:R-:W-:-:S04]  /*0600*/  LEA.HI R8, R8, R45, RZ, 0x3 ;  /* 0x0000002d08087211 */ /* 0x000fc800078f18ff */
[----:B------:R-:W-:-:S05]  /*0610*/  LOP3.LUT R9, R8, 0xfffffff8, RZ, 0xc0, !PT ;  /* 0xfffffff808097812 */ /* 0x000fca00078ec0ff */
[----:B------:R-:W-:-:S04]  /*0620*/  IMAD.IADD R45, R45, 0x1, -R9 ;  /* 0x000000012d2d7824 */ /* 0x000fc800078e0a09 */
[----:B------:R-:W-:Y:S01]  /*0630*/  IMAD.SHL.U32 R20, R45, 0x8, RZ ;  /* 0x000000082d147824 */ /* 0x000fe200078e00ff */
[----:B------:R-:W-:-:S04]  /*0640*/  @!P0 SHF.R.S32.HI R10, RZ, 0x1f, R239 ;  /* 0x0000001fff0a8819 */ /* 0x000fc800000114ef */
[----:B------:R-:W-:Y:S02]  /*0650*/  SHF.R.S32.HI R21, RZ, 0x1f, R20 ;  /* 0x0000001fff157819 */ /* 0x000fe40000011414 */
[----:B------:R-:W-:Y:S02]  /*0660*/  SHF.R.S32.HI R8, RZ, 0x3, R8 ;  /* 0x00000003ff087819 */ /* 0x000fe40000011408 */
[----:B------:R-:W-:Y:S01]  /*0670*/  IADD3 R241, -R154, R241, RZ ;  /* 0x000000f19af17210 */ /* 0x000fe20007ffe1ff */
[----:B------:R-:W-:Y:S01]  /*0680*/  BSSY B0, `(.L_x_844) ;  /* 0x000002d000007945 */ /* 0x000fe20003800000 */
[----:B------:R-:W-:Y:S01]  /*0690*/  ISETP.NE.AND P3, PT, R45, RZ, PT ;  /* 0x000000ff2d00720c */ /* 0x000fe20003f65270 */
[-C--:B--2---:R-:W-:Y:S02]  /*06a0*/  @P0 IMAD R11, R7, R242.reuse, RZ ;  /* 0x000000f2070b0224 */ /* 0x084fe400078e02ff */
[----:B------:R-:W-:-:S05]  /*06b0*/  @P0 IMAD.WIDE.U32 R12, R6, R242, RZ ;  /* 0x000000f2060c0225 */ /* 0x000fca00078e00ff */
[----:B------:R-:W-:Y:S01]  /*06c0*/  @P0 IADD3 R11, R13, R11, RZ ;  /* 0x0000000b0d0b0210 */ /* 0x000fe20007ffe0ff */
[-C--:B----4-:R-:W-:Y:S02]  /*06d0*/  @!P0 IMAD R9, R15, R239.reuse, RZ ;  /* 0x000000ef0f098224 */ /* 0x090fe400078e02ff */
[----:B------:R-:W-:Y:S01]  /*06e0*/  @!P0 IMAD.WIDE.U32 R16, R14, R239, RZ ;  /* 0x000000ef0e108225 */ /* 0x000fe200078e00ff */
[----:B------:R-:W-:-:S03]  /*06f0*/  SHF.R.S32.HI R13, RZ, 0x1f, R154 ;  /* 0x0000001fff0d7819 */ /* 0x000fc6000001149a */
[----:B------:R-:W-:Y:S02]  /*0700*/  @!P0 IMAD R10, R14, R10, R9 ;  /* 0x0000000a0e0a8224 */ /* 0x000fe400078e0209 */
[----:B------:R-:W-:Y:S02]  /*0710*/  IMAD R9, R7, R154, RZ ;  /* 0x0000009a07097224 */ /* 0x000fe400078e02ff */
[----:B------:R-:W-:-:S04]  /*0720*/  IMAD.WIDE.U32 R14, R154, R6, R20 ;  /* 0x000000069a0e7225 */ /* 0x000fc800078e0014 */
[----:B------:R-:W-:Y:S02]  /*0730*/  @!P0 IMAD.MOV.U32 R12, RZ, RZ, R16 ;  /* 0x000000ffff0c8224 */ /* 0x000fe400078e0010 */
[----:B------:R-:W-:Y:S02]  /*0740*/  IMAD R9, R6, R13, R9 ;  /* 0x0000000d06097224 */ /* 0x000fe400078e0209 */
[----:B------:R-:W-:Y:S01]  /*0750*/  @!P0 IMAD.IADD R11, R17, 0x1, R10 ;  /* 0x00000001110b8824 */ /* 0x000fe200078e020a */
[----:B------:R-:W-:-:S04]  /*0760*/  IADD3 R10, P0, R12, R14, RZ ;  /* 0x0000000e0c0a7210 */ /* 0x000fc80007f1e0ff */
[----:B------:R-:W-:Y:S02]  /*0770*/  IADD3.X R11, R11, R15, R9, P0, !PT ;  /* 0x0000000f0b0b7210 */ /* 0x000fe400007fe409 */
[C---:B------:R-:W-:Y:S01]  /*0780*/  ISETP.GE.AND P0, PT, R8.reuse, R241, PT ;  /* 0x000000f10800720c */ /* 0x040fe20003f06270 */
[----:B---3--:R-:W-:Y:S01]  /*0790*/  IMAD R24, R23, R238, RZ ;  /* 0x000000ee17187224 */ /* 0x008fe200078e02ff */
[----:B------:R-:W-:Y:S01]  /*07a0*/  SHF.R.S32.HI R9, RZ, 0x1f, R238 ;  /* 0x0000001fff097819 */ /* 0x000fe200000114ee */
[----:B------:R-:W-:-:S04]  /*07b0*/  VIADD R13, R8, 0x10 ;  /* 0x00000010080d7836 */ /* 0x000fc80000000000 */
[----:B------:R-:W-:Y:S02]  /*07c0*/  IMAD R24, R22, R9, R24 ;  /* 0x0000000916187224 */ /* 0x000fe400078e0218 */
[----:B------:R-:W-:Y:S01]  /*07d0*/  IMAD.WIDE.U32 R22, R238, R22, R10 ;  /* 0x00000016ee167225 */ /* 0x000fe200078e000a */
[----:B------:R-:W-:Y:S02]  /*07e0*/  ISETP.GE.AND P1, PT, R13, R241, PT ;  /* 0x000000f10d00720c */ /* 0x000fe40003f26270 */
[----:B------:R-:W-:Y:S01]  /*07f0*/  SHF.R.S32.HI R11, RZ, 0x1f, R8 ;  /* 0x0000001fff0b7819 */ /* 0x000fe20000011408 */
[----:B------:R-:W-:Y:S01]  /*0800*/  VIADD R16, R20, 0x40 ;  /* 0x0000004014107836 */ /* 0x000fe20000000000 */
[----:B------:R-:W-:Y:S01]  /*0810*/  IADD3 R12, R8, 0x20, RZ ;  /* 0x00000020080c7810 */ /* 0x000fe20007ffe0ff */
[C---:B------:R-:W-:Y:S01]  /*0820*/  VIADD R14, R20.reuse, 0xc0 ;  /* 0x000000c0140e7836 */ /* 0x040fe20000000000 */
[----:B------:R-:W-:Y:S02]  /*0830*/  IADD3 R15, R20, 0x80, RZ ;  /* 0x00000080140f7810 */ /* 0x000fe40007ffe0ff */
[----:B------:R-:W-:Y:S01]  /*0840*/  IADD3 R25, R23, R24, RZ ;  /* 0x0000001817197210 */ /* 0x000fe20007ffe0ff */
[----:B-1----:R-:W-:Y:S06]  /*0850*/  @P0 BRA `(.L_x_845) ;  /* 0x00000000003c0947 */ /* 0x002fec0003800000 */
[----:B------:R-:W-:Y:S01]  /*0860*/  IMAD R9, R7, R8, RZ ;  /* 0x0000000807097224 */ /* 0x000fe200078e02ff */
[-C--:B-----5:R-:W-:Y:S01]  /*0870*/  ISETP.GE.AND P6, PT, R20, R2.reuse, PT ;  /* 0x000000021400720c */ /* 0x0a0fe20003fc6270 */
[----:B------:R-:W-:Y:S01]  /*0880*/  IMAD.MOV.U32 R24, RZ, RZ, R22 ;  /* 0x000000ffff187224 */ /* 0x000fe200078e0016 */
[-C--:B------:R-:W-:Y:S01]  /*0890*/  ISETP.GE.AND P5, PT, R16, R2.reuse, PT ;  /* 0x000000021000720c */ /* 0x080fe20003fa6270 */
[C---:B------:R-:W-:Y:S01]  /*08a0*/  IMAD R9, R6.reuse, R11, R9 ;  /* 0x0000000b06097224 */ /* 0x040fe200078e0209 */
[----:B------:R-:W-:Y:S01]  /*08b0*/  ISETP.GE.AND P4, PT, R15, R2, PT ;  /* 0x000000020f00720c */ /* 0x000fe20003f86270 */
[----:B------:R-:W-:Y:S01]  /*08c0*/  IMAD.WIDE.U32 R26, R6, R8, R24 ;  /* 0x00000008061a7225 */ /* 0x000fe200078e0018 */
[----:B------:R-:W-:-:S03]  /*08d0*/  ISETP.GE.AND P2, PT, R14, R2, PT ;  /* 0x000000020e00720c */ /* 0x000fc60003f46270 */
[----:B------:R-:W-:Y:S01]  /*08e0*/  IMAD.IADD R9, R27, 0x1, R9 ;  /* 0x000000011b097824 */ /* 0x000fe200078e0209 */
[----:B------:R-:W-:-:S04]  /*08f0*/  LEA R28, P0, R26, R18, 0x1 ;  /* 0x000000121a1c7211 */ /* 0x000fc800078008ff */
[----:B------:R-:W-:-:S05]  /*0900*/  LEA.HI.X R29, R26, R19, R9, 0x1, P0 ;  /* 0x000000131a1d7211 */ /* 0x000fca00000f0c09 */
[----:B------:R1:W-:Y:S04]  /*0910*/  @!P6 ST.E.128 desc[UR6][R28.64], RZ ;  /* 0x000000ff1c00e985 */ /* 0x0003e8000c101d06 */
[----:B------:R1:W-:Y:S04]  /*0920*/  @!P5 ST.E.128 desc[UR6][R28.64+0x80], RZ ;  /* 0x000080ff1c00d985 */ /* 0x0003e8000c101d06 */
[----:B------:R1:W-:Y:S04]  /*0930*/  @!P4 ST.E.128 desc[UR6][R28.64+0x100], RZ ;  /* 0x000100ff1c00c985 */ /* 0x0003e8000c101d06 */
[----:B------:R1:W-:Y:S02]  /*0940*/  @!P2 ST.E.128 desc[UR6][R28.64+0x180], RZ ;  /* 0x000180ff1c00a985 */ /* 0x0003e4000c101d06 */
.L_x_845:
[----:B------:R-:W-:Y:S05]  /*0950*/  BSYNC B0 ;  /* 0x0000000000007941 */ /* 0x000fea0003800000 */
.L_x_844:
[----:B------:R-:W-:Y:S01]  /*0960*/  BSSY B0, `(.L_x_846) ;  /* 0x0000015000007945 */ /* 0x000fe20003800000 */
[----:B------:R-:W-:-:S03]  /*0970*/  ISETP.GE.AND P0, PT, R12, R241, PT ;  /* 0x000000f10c00720c */ /* 0x000fc60003f06270 */
[----:B------:R-:W-:Y:S10]  /*0980*/  @P1 BRA `(.L_x_847) ;  /* 0x0000000000481947 */ /* 0x000ff40003800000 */
[----:B------:R-:W-:Y:S01]  /*0990*/  IADD3 R10, P1, R8, 0x10, RZ ;  /* 0x00000010080a7810 */ /* 0x000fe20007f3e0ff */
[----:B------:R-:W-:Y:S01]  /*09a0*/  IMAD.MOV.U32 R26, RZ, RZ, R22 ;  /* 0x000000ffff1a7224 */ /* 0x000fe200078e0016 */
[-C--:B-----5:R-:W-:Y:S01]  /*09b0*/  ISETP.GE.AND P5, PT, R20, R2.reuse, PT ;  /* 0x000000021400720c */ /* 0x0a0fe20003fa6270 */
[----:B------:R-:W-:Y:S01]  /*09c0*/  IMAD.MOV.U32 R27, RZ, RZ, R25 ;  /* 0x000000ffff1b7224 */ /* 0x000fe200078e0019 */
[-C--:B------:R-:W-:Y:S01]  /*09d0*/  ISETP.GE.AND P4, PT, R16, R2.reuse, PT ;  /* 0x000000021000720c */ /* 0x080fe20003f86270 */
[----:B------:R-:W-:Y:S01]  /*09e0*/  IMAD.X R9, RZ, RZ, R11, P1 ;  /* 0x000000ffff097224 */ /* 0x000fe200008e060b */
[----:B------:R-:W-:Y:S01]  /*09f0*/  ISETP.GE.AND P2, PT, R15, R2, PT ;  /* 0x000000020f00720c */ /* 0x000fe20003f46270 */
[----:B------:R-:W-:Y:S01]  /*0a00*/  IMAD.WIDE.U32 R26, R6, R10, R26 ;  /* 0x0000000a061a7225 */ /* 0x000fe200078e001a */
[----:B------:R-:W-:-:S03]  /*0a10*/  ISETP.GE.AND P1, PT, R14, R2, PT ;  /* 0x000000020e00720c */ /* 0x000fc60003f26270 */
[----:B------:R-:W-:Y:S01]  /*0a20*/  IMAD R9, R9, R6, RZ ;  /* 0x0000000609097224 */ /* 0x000fe200078e02ff */
[----:B-1----:R-:W-:-:S03]  /*0a30*/  LEA R28, P6, R26, R18, 0x1 ;  /* 0x000000121a1c7211 */ /* 0x002fc600078c08ff */
[----:B------:R-:W-:-:S04]  /*0a40*/  IMAD R9, R7, R10, R9 ;  /* 0x0000000a07097224 */ /* 0x000fc800078e0209 */
[----:B------:R-:W-:-:S05]  /*0a50*/  IMAD.IADD R9, R27, 0x1, R9 ;  /* 0x000000011b097824 */ /* 0x000fca00078e0209 */
[----:B------:R-:W-:-:S05]  /*0a60*/  LEA.HI.X R29, R26, R19, R9, 0x1, P6 ;  /* 0x000000131a1d7211 */ /* 0x000fca00030f0c09 */
[----:B------:R2:W-:Y:S04]  /*0a70*/  @!P5 ST.E.128 desc[UR6][R28.64], RZ ;  /* 0x000000ff1c00d985 */ /* 0x0005e8000c101d06 */
[----:B------:R2:W-:Y:S04]  /*0a80*/  @!P4 ST.E.128 desc[UR6][R28.64+0x80], RZ ;  /* 0x000080ff1c00c985 */ /* 0x0005e8000c101d06 */
[----:B------:R2:W-:Y:S04]  /*0a90*/  @!P2 ST.E.128 desc[UR6][R28.64+0x100], RZ ;  /* 0x000100ff1c00a985 */ /* 0x0005e8000c101d06 */
[----:B------:R2:W-:Y:S02]  /*0aa0*/  @!P1 ST.E.128 desc[UR6][R28.64+0x180], RZ ;  /* 0x000180ff1c009985 */ /* 0x0005e4000c101d06 */
.L_x_847:
[----:B------:R-:W-:Y:S05]  /*0ab0*/  BSYNC B0 ;  /* 0x0000000000007941 */ /* 0x000fea0003800000 */
.L_x_846:
[----:B-----5:R-:W-:Y:S01]  /*0ac0*/  IMAD R3, R239, R3, R238 ;  /* 0x00000003ef037224 */ /* 0x020fe200078e02ee */
[----:B------:R-:W-:Y:S01]  /*0ad0*/  BSSY B0, `(.L_x_848) ;  /* 0x0000016000007945 */ /* 0x000fe20003800000 */
[----:B------:R-:W-:Y:S02]  /*0ae0*/  ISETP.GE.OR P5, PT, R13, R241, P3 ;  /* 0x000000f10d00720c */ /* 0x000fe40001fa6670 */
[----:B------:R-:W-:Y:S01]  /*0af0*/  IMAD R154, R0, R3, R154 ;  /* 0x00000003009a7224 */ /* 0x000fe200078e029a */
[----:B------:R-:W-:Y:S10]  /*0b00*/  @P0 BRA `(.L_x_849) ;  /* 0x0000000000480947 */ /* 0x000ff40003800000 */
[----:B------:R-:W-:Y:S01]  /*0b10*/  IADD3 R3, P0, R8, 0x20, RZ ;  /* 0x0000002008037810 */ /* 0x000fe20007f1e0ff */
[----:B------:R-:W-:Y:S01]  /*0b20*/  IMAD.MOV.U32 R26, RZ, RZ, R22 ;  /* 0x000000ffff1a7224 */ /* 0x000fe200078e0016 */
[-C--:B------:R-:W-:Y:S01]  /*0b30*/  ISETP.GE.AND P4, PT, R20, R2.reuse, PT ;  /* 0x000000021400720c */ /* 0x080fe20003f86270 */
[----:B------:R-:W-:Y:S01]  /*0b40*/  IMAD.MOV.U32 R27, RZ, RZ, R25 ;  /* 0x000000ffff1b7224 */ /* 0x000fe200078e0019 */
[-C--:B------:R-:W-:Y:S01]  /*0b50*/  ISETP.GE.AND P2, PT, R16, R2.reuse, PT ;  /* 0x000000021000720c */ /* 0x080fe20003f46270 */
[----:B------:R-:W-:Y:S01]  /*0b60*/  IMAD.X R0, RZ, RZ, R11, P0 ;  /* 0x000000ffff007224 */ /* 0x000fe200000e060b */
[-C--:B------:R-:W-:Y:S01]  /*0b70*/  ISETP.GE.AND P1, PT, R15, R2.reuse, PT ;  /* 0x000000020f00720c */ /* 0x080fe20003f26270 */
[----:B------:R-:W-:Y:S01]  /*0b80*/  IMAD.WIDE.U32 R26, R6, R3, R26 ;  /* 0x00000003061a7225 */ /* 0x000fe200078e001a */
[----:B------:R-:W-:-:S03]  /*0b90*/  ISETP.GE.AND P0, PT, R14, R2, PT ;  /* 0x000000020e00720c */ /* 0x000fc60003f06270 */
[----:B------:R-:W-:Y:S01]  /*0ba0*/  IMAD R0, R0, R6, RZ ;  /* 0x0000000600007224 */ /* 0x000fe200078e02ff */
[----:B-12---:R-:W-:-:S03]  /*0bb0*/  LEA R28, P6, R26, R18, 0x1 ;  /* 0x000000121a1c7211 */ /* 0x006fc600078c08ff */
[----:B------:R-:W-:-:S04]  /*0bc0*/  IMAD R0, R7, R3, R0 ;  /* 0x0000000307007224 */ /* 0x000fc800078e0200 */
[----:B------:R-:W-:-:S05]  /*0bd0*/  IMAD.IADD R0, R27, 0x1, R0 ;  /* 0x000000011b007824 */ /* 0x000fca00078e0200 */
[----:B------:R-:W-:-:S05]  /*0be0*/  LEA.HI.X R29, R26, R19, R0, 0x1, P6 ;  /* 0x000000131a1d7211 */ /* 0x000fca00030f0c00 */
[----:B------:R3:W-:Y:S04]  /*0bf0*/  @!P4 ST.E.128 desc[UR6][R28.64], RZ ;  /* 0x000000ff1c00c985 */ /* 0x0007e8000c101d06 */
[----:B------:R3:W-:Y:S04]  /*0c00*/  @!P2 ST.E.128 desc[UR6][R28.64+0x80], RZ ;  /* 0x000080ff1c00a985 */ /* 0x0007e8000c101d06 */
[----:B------:R3:W-:Y:S04]  /*0c10*/  @!P1 ST.E.128 desc[UR6][R28.64+0x100], RZ ;  /* 0x000100ff1c009985 */ /* 0x0007e8000c101d06 */
[----:B------:R3:W-:Y:S02]  /*0c20*/  @!P0 ST.E.128 desc[UR6][R28.64+0x180], RZ ;  /* 0x000180ff1c008985 */ /* 0x0007e4000c101d06 */
.L_x_849:
[----:B------:R-:W-:Y:S05]  /*0c30*/  BSYNC B0 ;  /* 0x0000000000007941 */ /* 0x000fea0003800000 */
.L_x_848:
[C---:B------:R-:W-:Y:S01]  /*0c40*/  VIADD R3, R8.reuse, 0x30 ;  /* 0x0000003008037836 */ /* 0x040fe20000000000 */
[-C--:B------:R-:W-:Y:S01]  /*0c50*/  ISETP.GE.OR P6, PT, R8, R241.reuse, P3 ;  /* 0x000000f10800720c */ /* 0x080fe20001fc6670 */
[----:B------:R-:W-:Y:S01]  /*0c60*/  BSSY B0, `(.L_x_850) ;  /* 0x000001e000007945 */ /* 0x000fe20003800000 */
[-C--:B------:R-:W-:Y:S02]  /*0c70*/  ISETP.GE.OR P4, PT, R12, R241.reuse, P3 ;  /* 0x000000f10c00720c */ /* 0x080fe40001f86670 */
[CC--:B------:R-:W-:Y:S02]  /*0c80*/  ISETP.GE.AND P1, PT, R3.reuse, R241.reuse, PT ;  /* 0x000000f10300720c */ /* 0x0c0fe40003f26270 */
[C---:B------:R-:W-:Y:S02]  /*0c90*/  IADD3 R0, P0, R154.reuse, R8, RZ ;  /* 0x000000089a007210 */ /* 0x040fe40007f1e0ff */
[----:B------:R-:W-:Y:S01]  /*0ca0*/  ISETP.GE.OR P3, PT, R3, R241, P3 ;  /* 0x000000f10300720c */ /* 0x000fe20001f66670 */
[----:B------:R-:W-:Y:S01]  /*0cb0*/  @!P5 IMAD.MOV.U32 R3, RZ, RZ, 0x7f800000 ;  /* 0x7f800000ff03d424 */ /* 0x000fe200078e00ff */
[----:B------:R-:W-:-:S02]  /*0cc0*/  LEA.HI.X.SX32 R154, R154, R11, 0x1, P0 ;  /* 0x0000000b9a9a7211 */ /* 0x000fc400000f0eff */
[----:B------:R-:W-:Y:S01]  /*0cd0*/  LEA R12, P0, R0, R4, 0x2 ;  /* 0x00000004000c7211 */ /* 0x000fe200078010ff */
[----:B------:R-:W-:-:S03]  /*0ce0*/  @!P6 IMAD.MOV.U32 R4, RZ, RZ, 0x7f800000 ;  /* 0x7f800000ff04e424 */ /* 0x000fc600078e00ff */
[----:B------:R-:W-:Y:S01]  /*0cf0*/  LEA.HI.X R13, R0, R5, R154, 0x2, P0 ;  /* 0x00000005000d7211 */ /* 0x000fe200000f149a */
[----:B------:R-:W-:Y:S01]  /*0d00*/  @!P4 IMAD.MOV.U32 R0, RZ, RZ, 0x7f800000 ;  /* 0x7f800000ff00c424 */ /* 0x000fe200078e00ff */
[----:B------:R-:W-:Y:S07]  /*0d10*/  @P1 BRA `(.L_x_851) ;  /* 0x0000000000481947 */ /* 0x000fee0003800000 */
[----:B------:R-:W-:Y:S01]  /*0d20*/  IADD3 R8, P0, R8, 0x30, RZ ;  /* 0x0000003008087810 */ /* 0x000fe20007f1e0ff */
[----:B------:R-:W-:Y:S01]  /*0d30*/  IMAD.MOV.U32 R10, RZ, RZ, R22 ;  /* 0x000000ffff0a7224 */ /* 0x000fe200078e0016 */
[----:B------:R-:W-:-:S03]  /*0d40*/  ISETP.GE.AND P2, PT, R16, R2, PT ;  /* 0x000000021000720c */ /* 0x000fc60003f46270 */
[----:B------:R-:W-:Y:S01]  /*0d50*/  IMAD.X R5, RZ, RZ, R11, P0 ;  /* 0x000000ffff057224 */ /* 0x000fe200000e060b */
[----:B------:R-:W-:Y:S01]  /*0d60*/  ISETP.GE.AND P0, PT, R20, R2, PT ;  /* 0x000000021400720c */ /* 0x000fe20003f06270 */
[----:B------:R-:W-:Y:S02]  /*0d70*/  IMAD.MOV.U32 R11, RZ, RZ, R25 ;  /* 0x000000ffff0b7224 */ /* 0x000fe400078e0019 */
[----:B------:R-:W-:Y:S02]  /*0d80*/  IMAD R5, R5, R6, RZ ;  /* 0x0000000605057224 */ /* 0x000fe400078e02ff */
[----:B------:R-:W-:-:S04]  /*0d90*/  IMAD.WIDE.U32 R10, R6, R8, R10 ;  /* 0x00000008060a7225 */ /* 0x000fc800078e000a */
[----:B------:R-:W-:Y:S01]  /*0da0*/  IMAD R5, R7, R8, R5 ;  /* 0x0000000807057224 */ /* 0x000fe200078e0205 */
[----:B------:R-:W-:-:S03]  /*0db0*/  LEA R6, P1, R10, R18, 0x1 ;  /* 0x000000120a067211 */ /* 0x000fc600078208ff */
[----:B------:R-:W-:-:S05]  /*0dc0*/  IMAD.IADD R5, R11, 0x1, R5 ;  /* 0x000000010b057824 */ /* 0x000fca00078e0205 */
[----:B------:R-:W-:Y:S02]  /*0dd0*/  LEA.HI.X R7, R10, R19, R5, 0x1, P1 ;  /* 0x000000130a077211 */ /* 0x000fe400008f0c05 */
[----:B------:R-:W-:-:S03]  /*0de0*/  ISETP.GE.AND P1, PT, R15, R2, PT ;  /* 0x000000020f00720c */ /* 0x000fc60003f26270 */
[----:B------:R4:W-:Y:S01]  /*0df0*/  @!P0 ST.E.128 desc[UR6][R6.64], RZ ;  /* 0x000000ff06008985 */ /* 0x0009e2000c101d06 */
[----:B------:R-:W-:-:S03]  /*0e00*/  ISETP.GE.AND P0, PT, R14, R2, PT ;  /* 0x000000020e00720c */ /* 0x000fc60003f06270 */
[----:B------:R4:W-:Y:S06]  /*0e10*/  @!P2 ST.E.128 desc[UR6][R6.64+0x80], RZ ;  /* 0x000080ff0600a985 */ /* 0x0009ec000c101d06 */
[----:B------:R4:W-:Y:S04]  /*0e20*/  @!P1 ST.E.128 desc[UR6][R6.64+0x100], RZ ;  /* 0x000100ff06009985 */ /* 0x0009e8000c101d06 */
[----:B------:R4:W-:Y:S02]  /*0e30*/  @!P0 ST.E.128 desc[UR6][R6.64+0x180], RZ ;  /* 0x000180ff06008985 */ /* 0x0009e4000c101d06 */
.L_x_851:
[----:B------:R-:W-:Y:S05]  /*0e40*/  BSYNC B0 ;  /* 0x0000000000007941 */ /* 0x000fea0003800000 */
.L_x_850:
[----:B------:R5:W-:Y:S01]  /*0e50*/  @!P5 ST.E desc[UR6][R12.64+0x40], R3 ;  /* 0x000040030c00d985 */ /* 0x000be2000c101906 */
[----:B------:R-:W-:-:S03]  /*0e60*/  MOV R2, R237 ;  /* 0x000000ed00027202 */ /* 0x000fc60000000f00 */
[----:B------:R-:W-:Y:S04]  /*0e70*/  @!P6 ST.E desc[UR6][R12.64], R4 ;  /* 0x000000040c00e985 */ /* 0x000fe8000c101906 */
[----:B------:R1:W-:Y:S01]  /*0e80*/  @!P4 ST.E desc[UR6][R12.64+0x80], R0 ;  /* 0x000080000c00c985 */ /* 0x0003e2000c101906 */
[----:B-----5:R-:W-:-:S04]  /*0e90*/  MOV R3, 0x0 ;  /* 0x0000000000037802 */ /* 0x020fc80000000f00 */
[----:B-1234-:R-:W-:Y:S05]  /*0ea0*/  @P3 RET.REL.NODEC R2 `(_ZN5flash24flash_fwd_splitkv_kernelI23Flash_fwd_kernel_traitsILi256ELi64ELi64ELi4ELb0ELb0EN7cutlass6half_tE19Flash_kernel_traitsILi256ELi64ELi64ELi4ES3_EELb0ELb0ELb0ELb0ELb0ELb0ELb0ELb1EEEvNS_16Flash_fwd_paramsE) ;  /* 0xfffffff002543950 */ /* 0x01efea0003c3ffff */
[----:B------:R-:W-:Y:S02]  /*0eb0*/  MOV R0, 0x7f800000 ;  /* 0x7f80000000007802 */ /* 0x000fe40000000f00 */
[----:B------:R-:W-:Y:S02]  /*0ec0*/  MOV R2, R237 ;  /* 0x000000ed00027202 */ /* 0x000fe40000000f00 */
[----:B------:R-:W-:Y:S01]  /*0ed0*/  MOV R3, 0x0 ;  /* 0x0000000000037802 */ /* 0x000fe20000000f00 */
[----:B------:R1:W-:Y:S03]  /*0ee0*/  ST.E desc[UR6][R12.64+0xc0], R0 ;  /* 0x0000c0000c007985 */ /* 0x0003e6000c101906 */
[----:B-1----:R-:W-:Y:S05]  /*0ef0*/  RET.REL.NODEC R2 `(_ZN5flash24flash_fwd_splitkv_kernelI23Flash_fwd_kernel_traitsILi256ELi64ELi64ELi4ELb0ELb0EN7cutlass6half_tE19Flash_kernel_traitsILi256ELi64ELi64ELi4ES3_EELb0ELb0ELb0ELb0ELb0ELb0ELb0ELb1EEEvNS_16Flash_fwd_paramsE) ;  /* 0xfffffff002407950 */ /* 0x002fea0003c3ffff */
.L_x_843:
[----:B------:R-:W2:Y:S04]  /*0f00*/  LD.E.64 R6, desc[UR6][R18.64+0x160] ;  /* 0x0001600612067980 */ /* 0x000ea8000c101b00 */
[----:B------:R-:W3:Y:S01]  /*0f10*/  LD.E.64 R2, desc[UR6][R18.64+0x158] ;  /* 0x0001580612027980 */ /* 0x000ee2000c101b00 */
[----:B--2---:R-:W-:-:S04]  /*0f20*/  ISETP.NE.U32.AND P1, PT, R6, RZ, PT ;  /* 0x000000ff0600720c */ /* 0x004fc80003f25070 */
[----:B------:R-:W-:-:S13]  /*0f30*/  ISETP.NE.AND.EX P1, PT, R7, RZ, PT, P1 ;  /* 0x000000ff0700720c */ /* 0x000fda0003f25310 */
[----:B------:R-:W2:Y:S01]  /*0f40*/  @P1 LD.E.64 R8, desc[UR6][R18.64+0x168] ;  /* 0x0001680612081980 */ /* 0x000ea2000c101b00 */
[----:B---3--:R-:W-:Y:S01]  /*0f50*/  ISETP.NE.U32.AND P0, PT, R2, RZ, PT ;  /* 0x000000ff0200720c */ /* 0x008fe20003f05070 */
[----:B------:R-:W-:-:S03]  /*0f60*/  IMAD.MOV.U32 R11, RZ, RZ, R239 ;  /* 0x000000ffff0b7224 */ /* 0x000fc600078e00ef */
[----:B------:R-:W-:Y:S02]  /*0f70*/  ISETP.NE.AND.EX P0, PT, R3, RZ, PT, P0 ;  /* 0x000000ff0300720c */ /* 0x000fe40003f05300 */
[----:B------:R-:W-:Y:S02]  /*0f80*/  @P1 SHF.R.S32.HI R0, RZ, 0x1f, R239 ;  /* 0x0000001fff001819 */ /* 0x000fe400000114ef */
[----:B------:R-:W-:-:S09]  /*0f90*/  CS2R R244, SRZ ;  /* 0x0000000000f47805 */ /* 0x000fd2000001ff00 */
[----:B------:R-:W-:-:S05]  /*0fa0*/  @P0 IMAD.WIDE R2, R239, 0x4, R2 ;  /* 0x00000004ef020825 */ /* 0x000fca00078e0202 */
[----:B------:R1:W5:Y:S01]  /*0fb0*/  @P0 LD.E R11, desc[UR6][R2.64] ;  /* 0x00000006020b0980 */ /* 0x000362000c101900 */
[----:B------:R-:W-:Y:S01]  /*0fc0*/  BSSY B0, `(.L_x_852) ;  /* 0x00000b1000007945 */ /* 0x000fe20003800000 */
[-C--:B--2---:R-:W-:Y:S02]  /*0fd0*/  @P1 IMAD R4, R9, R239.reuse, RZ ;  /* 0x000000ef09041224 */ /* 0x084fe400078e02ff */
[----:B-1----:R-:W-:-:S04]  /*0fe0*/  @P1 IMAD.WIDE.U32 R2, R8, R239, RZ ;  /* 0x000000ef08021225 */ /* 0x002fc800078e00ff */
[----:B------:R-:W-:Y:S01]  /*0ff0*/  @P1 IMAD R0, R8, R0, R4 ;  /* 0x0000000008001224 */ /* 0x000fe200078e0204 */
[----:B------:R-:W-:-:S03]  /*1000*/  @P1 LEA R245, P0, R2, R6, 0x2 ;  /* 0x0000000602f51211 */ /* 0x000fc600078010ff */
[----:B------:R-:W-:-:S05]  /*1010*/  @P1 IMAD.IADD R0, R3, 0x1, R0 ;  /* 0x0000000103001824 */ /* 0x000fca00078e0200 */
[----:B------:R-:W-:-:S04]  /*1020*/  @P1 LEA.HI.X R244, R2, R7, R0, 0x2, P0 ;  /* 0x0000000702f41211 */ /* 0x000fc800000f1400 */
[----:B------:R-:W-:-:S04]  /*1030*/  LOP3.LUT R245, R245, R244, RZ, 0x3c, !PT ;  /* 0x000000f4f5f57212 */ /* 0x000fc800078e3cff */
[----:B------:R-:W-:-:S04]  /*1040*/  LOP3.LUT R244, R245, R244, RZ, 0x3c, !PT ;  /* 0x000000f4f5f47212 */ /* 0x000fc800078e3cff */
[----:B------:R-:W-:Y:S02]  /*1050*/  LOP3.LUT R245, R245, R244, RZ, 0x3c, !PT ;  /* 0x000000f4f5f57212 */ /* 0x000fe400078e3cff */
[----:B------:R-:W-:-:S04]  /*1060*/  ISETP.NE.U32.AND P0, PT, R244, RZ, PT ;  /* 0x000000fff400720c */ /* 0x000fc80003f05070 */
[----:B------:R-:W-:-:S13]  /*1070*/  ISETP.NE.AND.EX P0, PT, R245, RZ, PT, P0 ;  /* 0x000000fff500720c */ /* 0x000fda0003f05300 */
[----:B------:R-:W-:Y:S05]  /*1080*/  @!P0 BRA `(.L_x_853) ;  /* 0x0000000400548947 */ /* 0x000fea0003800000 */
[----:B------:R-:W2:Y:S04]  /*1090*/  LD.E R9, desc[UR6][R18.64+0x170] ;  /* 0x0001700612097980 */ /* 0x000ea8000c101900 */
[----:B------:R-:W3:Y:S01]  /*10a0*/  LD.E R2, desc[UR6][R18.64+0x68] ;  /* 0x0000680612027980 */ /* 0x000ee2000c101900 */
[----:B------:R-:W-:-:S03]  /*10b0*/  LEA R7, R165, 0xffffffc0, 0x6 ;  /* 0xffffffc0a5077811 */ /* 0x000fc600078e30ff */
[----:B------:R-:W4:Y:S01]  /*10c0*/  LD.E.64 R14, desc[UR6][R18.64+0x20] ;  /* 0x00002006120e7980 */ /* 0x000f22000c101b00 */
[----:B------:R-:W-:-:S03]  /*10d0*/  IABS R3, R7 ;  /* 0x0000000700037213 */ /* 0x000fc60000000000 */
[----:B------:R-:W4:Y:S04]  /*10e0*/  LD.E.64 R46, desc[UR6][R18.64+0x38] ;  /* 0x00003806122e7980 */ /* 0x000f28000c101b00 */
[----:B------:R-:W4:Y:S04]  /*10f0*/  LD.E.64 R12, desc[UR6][R18.64+0x50] ;  /* 0x00005006120c7980 */ /* 0x000f28000c101b00 */
[----:B------:R-:W5:Y:S04]  /*1100*/  LD.E.64 R26, desc[UR6][R18.64+0x58] ;  /* 0x00005806121a7980 */ /* 0x000f68000c101b00 */
[----:B------:R-:W5:Y:S01]  /*1110*/  LD.E.64 R48, desc[UR6][R18.64+0x40] ;  /* 0x0000400612307980 */ /* 0x000f62000c101b00 */
[----:B--2---:R-:W-:-:S04]  /*1120*/  IABS R4, R9 ;  /* 0x0000000900047213 */ /* 0x004fc80000000000 */
[----:B------:R-:W1:Y:S08]  /*1130*/  I2F.RP R10, R4 ;  /* 0x00000004000a7306 */ /* 0x000e700000209400 */
[----:B-1----:R-:W1:Y:S02]  /*1140*/  MUFU.RCP R10, R10 ;  /* 0x0000000a000a7308 */ /* 0x002e640000001000 */
[----:B-1----:R-:W-:-:S06]  /*1150*/  IADD3 R10, R10, 0xffffffe, RZ ;  /* 0x0ffffffe0a0a7810 */ /* 0x002fcc0007ffe0ff */
[----:B-----5:R-:W1:Y:S01]  /*1160*/  F2I.FTZ.U32.TRUNC.NTZ R11, R10 ;  /* 0x0000000a000b7305 */ /* 0x020e62000021f000 */
[----:B------:R-:W-:Y:S02]  /*1170*/  IABS R0, R9 ;  /* 0x0000000900007213 */ /* 0x000fe40000000000 */
[----:B-1----:R-:W-:Y:S01]  /*1180*/  IADD3 R5, RZ, -R11, RZ ;  /* 0x8000000bff057210 */ /* 0x002fe20007ffe0ff */
[----:B------:R-:W-:-:S04]  /*1190*/  IMAD.MOV.U32 R10, RZ, RZ, RZ ;  /* 0x000000ffff0a7224 */ /* 0x000fc800078e00ff */
[----:B------:R-:W-:-:S04]  /*11a0*/  IMAD R5, R5, R4, RZ ;  /* 0x0000000405057224 */ /* 0x000fc800078e02ff */
[----:B------:R-:W-:Y:S01]  /*11b0*/  IMAD.HI.U32 R5, R11, R5, R10 ;  /* 0x000000050b057227 */ /* 0x000fe200078e000a */
[----:B------:R-:W-:Y:S01]  /*11c0*/  IADD3 R0, RZ, -R0, RZ ;  /* 0x80000000ff007210 */ /* 0x000fe20007ffe0ff */
[----:B------:R-:W2:Y:S04]  /*11d0*/  LD.E.64 R10, desc[UR6][R18.64+0x28] ;  /* 0x00002806120a7980 */ /* 0x000ea8000c101b00 */
[----:B------:R-:W-:-:S04]  /*11e0*/  IMAD.HI.U32 R5, R5, R3, RZ ;  /* 0x0000000305057227 */ /* 0x000fc800078e00ff */
[----:B------:R-:W-:-:S05]  /*11f0*/  IMAD R0, R5, R0, R3 ;  /* 0x0000000005007224 */ /* 0x000fca00078e0203 */
[----:B------:R-:W-:-:S13]  /*1200*/  ISETP.GT.U32.AND P1, PT, R4, R0, PT ;  /* 0x000000000400720c */ /* 0x000fda0003f24070 */
[----:B------:R-:W-:-:S05]  /*1210*/  @!P1 IMAD.IADD R0, R0, 0x1, -R4 ;  /* 0x0000000100009824 */ /* 0x000fca00078e0a04 */
[----:B------:R-:W-:Y:S02]  /*1220*/  ISETP.GE.U32.AND P2, PT, R0, R4, PT ;  /* 0x000000040000720c */ /* 0x000fe40003f46070 */
[----:B------:R-:W-:Y:S02]  /*1230*/  LOP3.LUT R0, R7, R9, RZ, 0x3c, !PT ;  /* 0x0000000907007212 */ /* 0x000fe400078e3cff */
[----:B------:R-:W-:Y:S02]  /*1240*/  @!P1 IADD3 R5, R5, 0x1, RZ ;  /* 0x0000000105059810 */ /* 0x000fe40007ffe0ff */
[----:B------:R-:W-:Y:S02]  /*1250*/  ISETP.GE.AND P0, PT, R0, RZ, PT ;  /* 0x000000ff0000720c */ /* 0x000fe40003f06270 */
[----:B------:R-:W-:-:S05]  /*1260*/  ISETP.NE.AND P1, PT, R9, RZ, PT ;  /* 0x000000ff0900720c */ /* 0x000fca0003f25270 */
[----:B------:R-:W-:-:S05]  /*1270*/  @P2 VIADD R5, R5, 0x1 ;  /* 0x0000000105052836 */ /* 0x000fca0000000000 */
[----:B------:R-:W-:-:S05]  /*1280*/  MOV R8, R5 ;  /* 0x0000000500087202 */ /* 0x000fca0000000f00 */
[----:B------:R-:W-:Y:S01]  /*1290*/  @!P0 IMAD.MOV R8, RZ, RZ, -R8 ;  /* 0x000000ffff088224 */ /* 0x000fe200078e0a08 */
[----:B------:R-:W-:-:S05]  /*12a0*/  @!P1 LOP3.LUT R8, RZ, R9, RZ, 0x33, !PT ;  /* 0x00000009ff089212 */ /* 0x000fca00078e33ff */
[----:B------:R-:W-:-:S05]  /*12b0*/  IMAD.WIDE R4, R8, 0x4, R244 ;  /* 0x0000000408047825 */ /* 0x000fca00078e02f4 */
[----:B------:R1:W2:Y:S01]  /*12c0*/  LD.E R0, desc[UR6][R4.64] ;  /* 0x0000000604007980 */ /* 0x0002a2000c101900 */
[----:B---3--:R-:W-:-:S04]  /*12d0*/  IABS R6, R2 ;  /* 0x0000000200067213 */ /* 0x008fc80000000000 */
[----:B------:R-:W3:Y:S08]  /*12e0*/  I2F.RP R3, R6 ;  /* 0x0000000600037306 */ /* 0x000ef00000209400 */
[----:B---3--:R-:W3:Y:S02]  /*12f0*/  MUFU.RCP R3, R3 ;  /* 0x0000000300037308 */ /* 0x008ee40000001000 */
[----:B---3--:R-:W-:-:S06]  /*1300*/  IADD3 R3, R3, 0xffffffe, RZ ;  /* 0x0ffffffe03037810 */ /* 0x008fcc0007ffe0ff */
[----:B------:R-:W3:Y:S01]  /*1310*/  F2I.FTZ.U32.TRUNC.NTZ R17, R3 ;  /* 0x0000000300117305 */ /* 0x000ee2000021f000 */
[----:B------:R-:W-:Y:S02]  /*1320*/  MOV R16, RZ ;  /* 0x000000ff00107202 */ /* 0x000fe40000000f00 */
[----:B-1----:R-:W-:Y:S02]  /*1330*/  IABS R5, R238 ;  /* 0x000000ee00057213 */ /* 0x002fe40000000000 */
[----:B------:R-:W-:Y:S01]  /*1340*/  IABS R4, R2 ;  /* 0x0000000200047213 */ /* 0x000fe20000000000 */
[----:B---3--:R-:W-:-:S04]  /*1350*/  IMAD.MOV R3, RZ, RZ, -R17 ;  /* 0x000000ffff037224 */ /* 0x008fc800078e0a11 */
[----:B------:R-:W-:-:S04]  /*1360*/  IMAD R3, R3, R6, RZ ;  /* 0x0000000603037224 */ /* 0x000fc800078e02ff */
[----:B------:R-:W-:-:S04]  /*1370*/  IMAD.HI.U32 R3, R17, R3, R16 ;  /* 0x0000000311037227 */ /* 0x000fc800078e0010 */
[----:B------:R-:W-:Y:S02]  /*1380*/  IMAD.MOV R4, RZ, RZ, -R4 ;  /* 0x000000ffff047224 */ /* 0x000fe400078e0a04 */
[----:B------:R-:W-:-:S04]  /*1390*/  IMAD.HI.U32 R3, R3, R5, RZ ;  /* 0x0000000503037227 */ /* 0x000fc800078e00ff */
[----:B------:R-:W-:-:S05]  /*13a0*/  IMAD R4, R3, R4, R5 ;  /* 0x0000000403047224 */ /* 0x000fca00078e0205 */
[----:B------:R-:W-:Y:S01]  /*13b0*/  ISETP.GT.U32.AND P1, PT, R6, R4, PT ;  /* 0x000000040600720c */ /* 0x000fe20003f24070 */
[----:B------:R-:W-:-:S12]  /*13c0*/  IMAD.MOV R8, RZ, RZ, -R8 ;  /* 0x000000ffff087224 */ /* 0x000fd800078e0a08 */
[----:B------:R-:W-:-:S04]  /*13d0*/  @!P1 IADD3 R4, R4, -R6, RZ ;  /* 0x8000000604049210 */ /* 0x000fc80007ffe0ff */
[----:B------:R-:W-:Y:S02]  /*13e0*/  ISETP.GE.U32.AND P2, PT, R4, R6, PT ;  /* 0x000000060400720c */ /* 0x000fe40003f46070 */
[----:B------:R-:W-:Y:S02]  /*13f0*/  LOP3.LUT R6, R238, R2, RZ, 0x3c, !PT ;  /* 0x00000002ee067212 */ /* 0x000fe400078e3cff */
[----:B------:R-:W-:Y:S02]  /*1400*/  @!P1 IADD3 R3, R3, 0x1, RZ ;  /* 0x0000000103039810 */ /* 0x000fe40007ffe0ff */
[----:B------:R-:W-:Y:S01]  /*1410*/  ISETP.GE.AND P0, PT, R6, RZ, PT ;  /* 0x000000ff0600720c */ /* 0x000fe20003f06270 */
[----:B------:R-:W-:Y:S01]  /*1420*/  IMAD R7, R9, R8, R7 ;  /* 0x0000000809077224 */ /* 0x000fe200078e0207 */
[----:B------:R-:W-:-:S04]  /*1430*/  ISETP.NE.AND P1, PT, R2, RZ, PT ;  /* 0x000000ff0200720c */ /* 0x000fc80003f25270 */
[----:B------:R-:W-:Y:S01]  /*1440*/  SHF.R.S32.HI R6, RZ, 0x1f, R7 ;  /* 0x0000001fff067819 */ /* 0x000fe20000011407 */
[----:B------:R-:W-:-:S06]  /*1450*/  @P2 VIADD R3, R3, 0x1 ;  /* 0x0000000103032836 */ /* 0x000fcc0000000000 */
[----:B------:R-:W-:Y:S02]  /*1460*/  @!P0 IMAD.MOV R3, RZ, RZ, -R3 ;  /* 0x000000ffff038224 */ /* 0x000fe400078e0a03 */
[----:B------:R-:W-:-:S05]  /*1470*/  @!P1 LOP3.LUT R3, RZ, R2, RZ, 0x33, !PT ;  /* 0x00000002ff039212 */ /* 0x000fca00078e33ff */
[----:B----4-:R-:W-:Y:S01]  /*1480*/  IMAD R8, R13, R3, RZ ;  /* 0x000000030d087224 */ /* 0x010fe200078e02ff */
[----:B--2---:R-:W-:Y:S01]  /*1490*/  SHF.R.S32.HI R5, RZ, 0x1f, R0 ;  /* 0x0000001fff057819 */ /* 0x004fe20000011400 */
[----:B------:R-:W-:-:S04]  /*14a0*/  IMAD R4, R15, R0, RZ ;  /* 0x000000000f047224 */ /* 0x000fc800078e02ff */
[C---:B------:R-:W-:Y:S02]  /*14b0*/  IMAD R4, R14.reuse, R5, R4 ;  /* 0x000000050e047224 */ /* 0x040fe400078e0204 */
[----:B------:R-:W-:-:S05]  /*14c0*/  IMAD.WIDE.U32 R14, R14, R0, RZ ;  /* 0x000000000e0e7225 */ /* 0x000fca00078e00ff */
[----:B------:R-:W-:Y:S01]  /*14d0*/  IADD3 R15, R15, R4, RZ ;  /* 0x000000040f0f7210 */ /* 0x000fe20007ffe0ff */
[----:B------:R-:W-:-:S04]  /*14e0*/  IMAD R4, R47, R7, RZ ;  /* 0x000000072f047224 */ /* 0x000fc800078e02ff */
[----:B------:R-:W-:Y:S02]  /*14f0*/  IMAD R4, R46, R6, R4 ;  /* 0x000000062e047224 */ /* 0x000fe400078e0204 */
[----:B------:R-:W-:-:S05]  /*1500*/  IMAD.WIDE.U32 R14, R7, R46, R14 ;  /* 0x0000002e070e7225 */ /* 0x000fca00078e000e */
[----:B------:R-:W-:Y:S01]  /*1510*/  IADD3 R15, R15, R4, RZ ;  /* 0x000000040f0f7210 */ /* 0x000fe20007ffe0ff */
[-C--:B------:R-:W-:Y:S01]  /*1520*/  IMAD R2, R11, R0.reuse, RZ ;  /* 0x000000000b027224 */ /* 0x080fe200078e02ff */
[----:B------:R-:W-:Y:S01]  /*1530*/  SHF.R.S32.HI R4, RZ, 0x1f, R3 ;  /* 0x0000001fff047819 */ /* 0x000fe20000011403 */
[----:B------:R-:W-:-:S04]  /*1540*/  IMAD.WIDE.U32 R16, R10, R0, RZ ;  /* 0x000000000a107225 */ /* 0x000fc800078e00ff */
[----:B------:R-:W-:Y:S02]  /*1550*/  IMAD R2, R10, R5, R2 ;  /* 0x000000050a027224 */ /* 0x000fe400078e0202 */
[----:B------:R-:W-:Y:S02]  /*1560*/  IMAD R0, R12, R4, R8 ;  /* 0x000000040c007224 */ /* 0x000fe400078e0208 */
[----:B------:R-:W-:Y:S01]  /*1570*/  IMAD.WIDE.U32 R12, R3, R12, R14 ;  /* 0x0000000c030c7225 */ /* 0x000fe200078e000e */
[----:B------:R-:W-:-:S03]  /*1580*/  IADD3 R9, R17, R2, RZ ;  /* 0x0000000211097210 */ /* 0x000fc60007ffe0ff */
[----:B------:R-:W-:Y:S01]  /*1590*/  IMAD.MOV.U32 R8, RZ, RZ, R16 ;  /* 0x000000ffff087224 */ /* 0x000fe200078e0010 */
[----:B------:R-:W-:Y:S01]  /*15a0*/  MOV R2, R12 ;  /* 0x0000000c00027202 */ /* 0x000fe20000000f00 */
[----:B------:R-:W-:Y:S02]  /*15b0*/  IMAD.IADD R0, R13, 0x1, R0 ;  /* 0x000000010d007824 */ /* 0x000fe400078e0200 */
[----:B------:R-:W-:Y:S01]  /*15c0*/  IMAD.MOV.U32 R5, RZ, RZ, R3 ;  /* 0x000000ffff057224 */ /* 0x000fe200078e0003 */
[----:B------:R-:W-:Y:S05]  /*15d0*/  BRA `(.L_x_854) ;  /* 0x00000004003c7947 */ /* 0x000fea0003800000 */
.L_x_853:
[----:B------:R-:W2:Y:S01]  /*15e0*/  LD.E R4, desc[UR6][R18.64+0x68] ;  /* 0x0000680612047980 */ /* 0x000ea2000c101900 */
[----:B------:R-:W-:-:S03]  /*15f0*/  ISETP.NE.AND P3, PT, R13, -0x1, PT ;  /* 0xffffffff0d00780c */ /* 0x000fc60003f65270 */
[----:B------:R-:W3:Y:S04]  /*1600*/  LD.E.64 R46, desc[UR6][R18.64+0x38] ;  /* 0x00003806122e7980 */ /* 0x000ee8000c101b00 */
[----:B------:R-:W4:Y:S04]  /*1610*/  LD.E.64 R48, desc[UR6][R18.64+0x40] ;  /* 0x0000400612307980 */ /* 0x000f28000c101b00 */
[----:B------:R-:W4:Y:S04]  /*1620*/  LD.E.64 R14, desc[UR6][R18.64+0x50] ;  /* 0x00005006120e7980 */ /* 0x000f28000c101b00 */
[----:B------:R-:W4:Y:S04]  /*1630*/  @!P3 LD.E.64 R22, desc[UR6][R18.64+0x20] ;  /* 0x000020061216b980 */ /* 0x000f28000c101b00 */
[----:B------:R-:W4:Y:S04]  /*1640*/  @!P3 LD.E.64 R16, desc[UR6][R18.64+0x28] ;  /* 0x000028061210b980 */ /* 0x000f28000c101b00 */
[----:B------:R1:W5:Y:S01]  /*1650*/  LD.E.64 R26, desc[UR6][R18.64+0x58] ;  /* 0x00005806121a7980 */ /* 0x000362000c101b00 */
[----:B------:R-:W-:Y:S01]  /*1660*/  IMAD.MOV.U32 R8, RZ, RZ, RZ ;  /* 0x000000ffff087224 */ /* 0x000fe200078e00ff */
[----:B------:R-:W-:-:S02]  /*1670*/  IABS R7, R238 ;  /* 0x000000ee00077213 */ /* 0x000fc40000000000 */
[----:B------:R-:W-:Y:S02]  /*1680*/  @!P3 SHF.R.S32.HI R6, RZ, 0x1f, R12 ;  /* 0x0000001fff06b819 */ /* 0x000fe4000001140c */
[----:B--2---:R-:W-:-:S04]  /*1690*/  IABS R2, R4 ;  /* 0x0000000400027213 */ /* 0x004fc80000000000 */
[----:B------:R-:W2:Y:S08]  /*16a0*/  I2F.RP R0, R2 ;  /* 0x0000000200007306 */ /* 0x000eb00000209400 */
[----:B--2---:R-:W2:Y:S02]  /*16b0*/  MUFU.RCP R0, R0 ;  /* 0x0000000000007308 */ /* 0x004ea40000001000 */
[----:B--2---:R-:W-:-:S06]  /*16c0*/  IADD3 R0, R0, 0xffffffe, RZ ;  /* 0x0ffffffe00007810 */ /* 0x004fcc0007ffe0ff */
[----:B------:R-:W2:Y:S02]  /*16d0*/  F2I.FTZ.U32.TRUNC.NTZ R9, R0 ;  /* 0x0000000000097305 */ /* 0x000ea4000021f000 */
[----:B--2---:R-:W-:-:S05]  /*16e0*/  IADD3 R0, RZ, -R9, RZ ;  /* 0x80000009ff007210 */ /* 0x004fca0007ffe0ff */
[----:B------:R-:W-:Y:S01]  /*16f0*/  IMAD R3, R0, R2, RZ ;  /* 0x0000000200037224 */ /* 0x000fe200078e02ff */
[----:B------:R-:W-:-:S03]  /*1700*/  IABS R0, R4 ;  /* 0x0000000400007213 */ /* 0x000fc60000000000 */
[----:B------:R-:W-:Y:S01]  /*1710*/  IMAD.HI.U32 R3, R9, R3, R8 ;  /* 0x0000000309037227 */ /* 0x000fe200078e0008 */
[----:B------:R-:W-:-:S05]  /*1720*/  IADD3 R0, RZ, -R0, RZ ;  /* 0x80000000ff007210 */ /* 0x000fca0007ffe0ff */
[----:B------:R-:W-:-:S04]  /*1730*/  IMAD.HI.U32 R3, R3, R7, RZ ;  /* 0x0000000703037227 */ /* 0x000fc800078e00ff */
[----:B------:R-:W-:-:S05]  /*1740*/  IMAD R0, R3, R0, R7 ;  /* 0x0000000003007224 */ /* 0x000fca00078e0207 */
[----:B------:R-:W-:Y:S01]  /*1750*/  ISETP.GT.U32.AND P0, PT, R2, R0, PT ;  /* 0x000000000200720c */ /* 0x000fe20003f04070 */
[-C--:B---3--:R-:W-:Y:S02]  /*1760*/  @!P3 IMAD R5, R47, R12.reuse, RZ ;  /* 0x0000000c2f05b224 */ /* 0x088fe400078e02ff */
[----:B------:R-:W-:-:S04]  /*1770*/  @!P3 IMAD.WIDE.U32 R24, R46, R12, RZ ;  /* 0x0000000c2e18b225 */ /* 0x000fc800078e00ff */
[----:B------:R-:W-:Y:S01]  /*1780*/  @!P3 IMAD R5, R6, R46, R5 ;  /* 0x0000002e0605b224 */ /* 0x000fe200078e0205 */
[----:B------:R-:W-:Y:S02]  /*1790*/  @P3 IADD3 R7, R12, R13, RZ ;  /* 0x0000000d0c073210 */ /* 0x000fe40007ffe0ff */
[----:B-----5:R-:W-:Y:S01]  /*17a0*/  @!P3 SHF.R.S32.HI R6, RZ, 0x1f, R11 ;  /* 0x0000001fff06b819 */ /* 0x020fe2000001140b */
[----:B------:R-:W-:Y:S02]  /*17b0*/  @!P3 IMAD.IADD R25, R25, 0x1, R5 ;  /* 0x000000011919b824 */ /* 0x000fe400078e0205 */
[----:B------:R-:W-:Y:S02]  /*17c0*/  @!P0 IMAD.IADD R0, R0, 0x1, -R2 ;  /* 0x0000000100008824 */ /* 0x000fe400078e0a02 */
[----:B----4-:R-:W-:Y:S02]  /*17d0*/  @!P3 IMAD R5, R23, R11, RZ ;  /* 0x0000000b1705b224 */ /* 0x010fe400078e02ff */
[-C--:B------:R-:W-:Y:S01]  /*17e0*/  @P3 IMAD R9, R47, R7.reuse, RZ ;  /* 0x000000072f093224 */ /* 0x080fe200078e02ff */
[----:B------:R-:W-:Y:S01]  /*17f0*/  ISETP.GE.U32.AND P2, PT, R0, R2, PT ;  /* 0x000000020000720c */ /* 0x000fe20003f46070 */
[----:B------:R-:W-:Y:S01]  /*1800*/  @P3 IMAD.WIDE.U32 R28, R46, R7, RZ ;  /* 0x000000072e1c3225 */ /* 0x000fe200078e00ff */
[----:B------:R-:W-:-:S03]  /*1810*/  LOP3.LUT R2, R238, R4, RZ, 0x3c, !PT ;  /* 0x00000004ee027212 */ /* 0x000fc600078e3cff */
[C---:B------:R-:W-:Y:S02]  /*1820*/  @!P3 IMAD R5, R22.reuse, R6, R5 ;  /* 0x000000061605b224 */ /* 0x040fe400078e0205 */
[----:B------:R-:W-:Y:S01]  /*1830*/  @!P3 IMAD.WIDE.U32 R22, R22, R11, R24 ;  /* 0x0000000b1616b225 */ /* 0x000fe200078e0018 */
[----:B------:R-:W-:Y:S02]  /*1840*/  ISETP.GE.AND P1, PT, R2, RZ, PT ;  /* 0x000000ff0200720c */ /* 0x000fe40003f26270 */
[----:B------:R-:W-:Y:S02]  /*1850*/  @!P0 IADD3 R3, R3, 0x1, RZ ;  /* 0x0000000103038810 */ /* 0x000fe40007ffe0ff */
[----:B------:R-:W-:Y:S02]  /*1860*/  @P3 IADD3 R9, R29, R9, RZ ;  /* 0x000000091d093210 */ /* 0x000fe40007ffe0ff */
[----:B------:R-:W-:Y:S02]  /*1870*/  ISETP.NE.AND P0, PT, R4, RZ, PT ;  /* 0x000000ff0400720c */ /* 0x000fe40003f05270 */
[----:B------:R-:W-:-:S02]  /*1880*/  @P3 MOV R10, R28 ;  /* 0x0000001c000a3202 */ /* 0x000fc40000000f00 */
[----:B------:R-:W-:Y:S01]  /*1890*/  @!P3 IADD3 R9, R23, R5, RZ ;  /* 0x000000051709b210 */ /* 0x000fe20007ffe0ff */
[----:B------:R-:W-:Y:S01]  /*18a0*/  @!P3 IMAD R5, R49, R12, RZ ;  /* 0x0000000c3105b224 */ /* 0x000fe200078e02ff */
[----:B------:R-:W-:Y:S02]  /*18b0*/  @!P3 SHF.R.S32.HI R0, RZ, 0x1f, R12 ;  /* 0x0000001fff00b819 */ /* 0x000fe4000001140c */
[----:B------:R-:W-:Y:S02]  /*18c0*/  LEA R7, R165, 0xffffffc0, 0x6 ;  /* 0xffffffc0a5077811 */ /* 0x000fe400078e30ff */
[----:B------:R-:W-:Y:S01]  /*18d0*/  @!P3 MOV R10, R22 ;  /* 0x00000016000ab202 */ /* 0x000fe20000000f00 */
[----:B------:R-:W-:Y:S01]  /*18e0*/  @!P3 IMAD R0, R0, R48, R5 ;  /* 0x000000300000b224 */ /* 0x000fe200078e0205 */
[----:B------:R-:W-:Y:S01]  /*18f0*/  SHF.R.S32.HI R6, RZ, 0x1f, R7 ;  /* 0x0000001fff067819 */ /* 0x000fe20000011407 */
[----:B------:R-:W-:Y:S01]  /*1900*/  @!P3 IMAD.WIDE.U32 R24, R48, R12, RZ ;  /* 0x0000000c3018b225 */ /* 0x000fe200078e00ff */
[----:B------:R-:W-:-:S03]  /*1910*/  MOV R23, R9 ;  /* 0x0000000900177202 */ /* 0x000fc60000000f00 */
[-C--:B------:R-:W-:Y:S02]  /*1920*/  IMAD R8, R47, R7.reuse, RZ ;  /* 0x000000072f087224 */ /* 0x080fe400078e02ff */
[----:B------:R-:W-:Y:S02]  /*1930*/  IMAD.MOV.U32 R22, RZ, RZ, R10 ;  /* 0x000000ffff167224 */ /* 0x000fe400078e000a */
[----:B------:R-:W-:Y:S01]  /*1940*/  @P2 VIADD R3, R3, 0x1 ;  /* 0x0000000103032836 */ /* 0x000fe20000000000 */
[----:B------:R-:W-:Y:S01]  /*1950*/  @!P3 IADD3 R25, R25, R0, RZ ;  /* 0x000000001919b210 */ /* 0x000fe20007ffe0ff */
[----:B------:R-:W-:Y:S01]  /*1960*/  IMAD R8, R6, R46, R8 ;  /* 0x0000002e06087224 */ /* 0x000fe200078e0208 */
[----:B------:R-:W-:Y:S01]  /*1970*/  @!P3 SHF.R.S32.HI R0, RZ, 0x1f, R11 ;  /* 0x0000001fff00b819 */ /* 0x000fe2000001140b */
[----:B------:R-:W-:Y:S01]  /*1980*/  IMAD.WIDE.U32 R22, R46, R7, R22 ;  /* 0x000000072e167225 */ /* 0x000fe200078e0016 */
[----:B------:R-:W-:Y:S02]  /*1990*/  @!P1 IADD3 R3, -R3, RZ, RZ ;  /* 0x000000ff03039210 */ /* 0x000fe40007ffe1ff */
[----:B------:R-:W-:Y:S01]  /*19a0*/  @!P0 LOP3.LUT R3, RZ, R4, RZ, 0x33, !PT ;  /* 0x00000004ff038212 */ /* 0x000fe200078e33ff */
[----:B------:R-:W-:Y:S01]  /*19b0*/  @!P3 IMAD R2, R17, R11, RZ ;  /* 0x0000000b1102b224 */ /* 0x000fe200078e02ff */
[----:B------:R-:W-:Y:S01]  /*19c0*/  IADD3 R23, R23, R8, RZ ;  /* 0x0000000817177210 */ /* 0x000fe20007ffe0ff */
[----:B------:R-:W-:Y:S01]  /*19d0*/  @P3 IMAD.IADD R12, R12, 0x1, R13 ;  /* 0x000000010c0c3824 */ /* 0x000fe200078e020d */
[----:B------:R-:W-:Y:S01]  /*19e0*/  SHF.R.S32.HI R4, RZ, 0x1f, R3 ;  /* 0x0000001fff047819 */ /* 0x000fe20000011403 */
[----:B------:R-:W-:-:S02]  /*19f0*/  @!P3 IMAD R0, R16, R0, R2 ;  /* 0x000000001000b224 */ /* 0x000fc400078e0202 */
[----:B------:R-:W-:Y:S02]  /*1a00*/  IMAD R2, R15, R3, RZ ;  /* 0x000000030f027224 */ /* 0x000fe400078e02ff */
[-C--:B------:R-:W-:Y:S02]  /*1a10*/  @P3 IMAD R9, R49, R12.reuse, RZ ;  /* 0x0000000c31093224 */ /* 0x080fe400078e02ff */
[----:B------:R-:W-:-:S04]  /*1a20*/  @P3 IMAD.WIDE.U32 R12, R48, R12, RZ ;  /* 0x0000000c300c3225 */ /* 0x000fc800078e00ff */
[----:B------:R-:W-:-:S04]  /*1a30*/  @!P3 IMAD.WIDE.U32 R16, R16, R11, R24 ;  /* 0x0000000b1010b225 */ /* 0x000fc800078e0018 */
[----:B------:R-:W-:Y:S01]  /*1a40*/  IMAD.WIDE.U32 R22, R14, R3, R22 ;  /* 0x000000030e167225 */ /* 0x000fe200078e0016 */
[----:B------:R-:W-:-:S03]  /*1a50*/  @P3 IADD3 R9, R13, R9, RZ ;  /* 0x000000090d093210 */ /* 0x000fc60007ffe0ff */
[----:B------:R-:W-:Y:S01]  /*1a60*/  IMAD R14, R14, R4, R2 ;  /* 0x000000040e0e7224 */ /* 0x000fe200078e0202 */
[----:B------:R-:W-:Y:S01]  /*1a70*/  @!P3 IADD3 R9, R17, R0, RZ ;  /* 0x000000001109b210 */ /* 0x000fe20007ffe0ff */
[----:B------:R-:W-:Y:S01]  /*1a80*/  @P3 IMAD.MOV.U32 R8, RZ, RZ, R12 ;  /* 0x000000ffff083224 */ /* 0x000fe200078e000c */
[----:B------:R-:W-:Y:S01]  /*1a90*/  @!P3 MOV R8, R16 ;  /* 0x000000100008b202 */ /* 0x000fe20000000f00 */
[----:B------:R-:W-:Y:S01]  /*1aa0*/  IMAD.MOV.U32 R2, RZ, RZ, R22 ;  /* 0x000000ffff027224 */ /* 0x000fe200078e0016 */
[----:B------:R-:W-:Y:S02]  /*1ab0*/  IADD3 R0, R23, R14, RZ ;  /* 0x0000000e17007210 */ /* 0x000fe40007ffe0ff */
[----:B-1----:R-:W-:Y:S02]  /*1ac0*/  MOV R5, R3 ;  /* 0x0000000300057202 */ /* 0x002fe40000000f00 */
.L_x_854:
[----:B------:R-:W-:Y:S05]  /*1ad0*/  BSYNC B0 ;  /* 0x0000000000007941 */ /* 0x000fea0003800000 */
.L_x_852:
[----:B------:R-:W-:Y:S01]  /*1ae0*/  ISETP.NE.AND P0, PT, R242, -0x1, PT ;  /* 0xfffffffff200780c */ /* 0x000fe20003f05270 */
[----:B------:R-:W2:Y:S04]  /*1af0*/  LD.E.64 R12, desc[UR6][R18.64+0x30] ;  /* 0x00003006120c7980 */ /* 0x000ea8000c101b00 */
[----:B------:R-:W3:Y:S04]  /*1b00*/  LD.E.64 R10, desc[UR6][R18.64+0x48] ;  /* 0x00004806120a7980 */ /* 0x000ee8000c101b00 */
[----:B------:R-:W4:Y:S04]  /*1b10*/  LD.E R152, desc[UR6][R18.64+0xc0] ;  /* 0x0000c00612987980 */ /* 0x000f28000c101900 */
[----:B------:R-:W3:Y:S04]  /*1b20*/  @!P0 LD.E.64 R24, desc[UR6][R18.64+0x18] ;  /* 0x0000180612188980 */ /* 0x000ee8000c101b00 */
[----:B------:R1:W5:Y:S04]  /*1b30*/  @P4 LD.E R20, desc[UR6][R20.64] ;  /* 0x0000000614144980 */ /* 0x000368000c101900 */
[----:B------:R-:W4:Y:S04]  /*1b40*/  LD.E.64 R158, desc[UR6][R18.64+0x8] ;  /* 0x00000806129e7980 */ /* 0x000f28000c101b00 */
[----:B------:R-:W4:Y:S04]  /*1b50*/  LD.E.64 R168, desc[UR6][R18.64+0x10] ;  /* 0x0000100612a87980 */ /* 0x000f28000c101b00 */
[----:B------:R1:W5:Y:S01]  /*1b60*/  LD.E.64 R176, desc[UR6][R18.64] ;  /* 0x0000000612b07980 */ /* 0x000362000c101b00 */
[----:B------:R-:W-:-:S04]  /*1b70*/  SHF.R.S32.HI R3, RZ, 0x1f, R45 ;  /* 0x0000001fff037819 */ /* 0x000fc8000001142d */
[CC--:B------:R-:W-:Y:S02]  /*1b80*/  LEA.HI R17, R3.reuse, R45.reuse, RZ, 0x4 ;  /* 0x0000002d03117211 */ /* 0x0c0fe400078f20ff */
[----:B------:R-:W-:Y:S02]  /*1b90*/  LEA.HI R166, R3, R45, RZ, 0x3 ;  /* 0x0000002d03a67211 */ /* 0x000fe400078f18ff */
[----:B------:R-:W-:Y:S02]  /*1ba0*/  SHF.R.S32.HI R14, RZ, 0x4, R17 ;  /* 0x00000004ff0e7819 */ /* 0x000fe40000011411 */
[----:B------:R-:W-:Y:S02]  /*1bb0*/  LOP3.LUT R51, R166, 0xfffffff8, RZ, 0xc0, !PT ;  /* 0xfffffff8a6337812 */ /* 0x000fe400078ec0ff */
[C---:B------:R-:W-:Y:S02]  /*1bc0*/  LEA.HI R52, R17.reuse, R14, RZ, 0x1 ;  /* 0x0000000e11347211 */ /* 0x040fe400078f08ff */
[----:B------:R-:W-:-:S02]  /*1bd0*/  LOP3.LUT R17, R17, 0xfffffff0, RZ, 0xc0, !PT ;  /* 0xfffffff011117812 */ /* 0x000fc400078ec0ff */
[----:B------:R-:W-:Y:S01]  /*1be0*/  LOP3.LUT R52, R52, 0xfffffffe, RZ, 0xc0, !PT ;  /* 0xfffffffe34347812 */ /* 0x000fe200078ec0ff */
[C---:B------:R-:W-:Y:S02]  /*1bf0*/  IMAD.IADD R51, R45.reuse, 0x1, -R51 ;  /* 0x000000012d337824 */ /* 0x040fe400078e0a33 */
[----:B------:R-:W-:Y:S02]  /*1c00*/  IMAD.IADD R17, R45, 0x1, -R17 ;  /* 0x000000012d117824 */ /* 0x000fe400078e0a11 */
[----:B------:R-:W-:Y:S02]  /*1c10*/  IMAD.IADD R52, R14, 0x1, -R52 ;  /* 0x000000010e347824 */ /* 0x000fe400078e0a34 */
[----:B------:R-:W-:Y:S01]  /*1c20*/  IMAD.SHL.U32 R14, R51, 0x8, RZ ;  /* 0x00000008330e7824 */ /* 0x000fe200078e00ff */
[----:B------:R-:W-:-:S04]  /*1c30*/  SHF.R.S32.HI R15, RZ, 0x1f, R17 ;  /* 0x0000001fff0f7819 */ /* 0x000fc80000011411 */
[----:B------:R-:W-:Y:S02]  /*1c40*/  IADD3 R28, P1, R14, R8, RZ ;  /* 0x000000080e1c7210 */ /* 0x000fe40007f3e0ff */
[----:B------:R-:W-:Y:S02]  /*1c50*/  LEA.HI R8, R15, R17, RZ, 0x3 ;  /* 0x000000110f087211 */ /* 0x000fe400078f18ff */
[----:B------:R-:W-:Y:S02]  /*1c60*/  SHF.R.S32.HI R166, RZ, 0x3, R166 ;  /* 0x00000003ffa67819 */ /* 0x000fe400000114a6 */
[----:B------:R-:W-:Y:S02]  /*1c70*/  LOP3.LUT R16, R8, 0xfffffff8, RZ, 0xc0, !PT ;  /* 0xfffffff808107812 */ /* 0x000fe400078ec0ff */
[----:B------:R-:W-:Y:S01]  /*1c80*/  LEA.HI R3, R3, R45, RZ, 0x6 ;  /* 0x0000002d03037211 */ /* 0x000fe200078f30ff */
[----:B-1----:R-:W-:Y:S01]  /*1c90*/  IMAD.SHL.U32 R21, R166, 0x40, RZ ;  /* 0x00000040a6157824 */ /* 0x002fe200078e00ff */
[----:B------:R-:W-:Y:S01]  /*1ca0*/  SHF.R.S32.HI R15, RZ, 0x1f, R14 ;  /* 0x0000001fff0f7819 */ /* 0x000fe2000001140e */
[----:B------:R-:W-:-:S02]  /*1cb0*/  IMAD.IADD R16, R17, 0x1, -R16 ;  /* 0x0000000111107824 */ /* 0x000fc400078e0a10 */
[----:B------:R-:W-:Y:S01]  /*1cc0*/  IMAD.SHL.U32 R153, R3, 0x8, RZ ;  /* 0x0000000803997824 */ /* 0x000fe200078e00ff */
[----:B------:R-:W-:Y:S01]  /*1cd0*/  LOP3.LUT R21, R21, 0x1c0, RZ, 0xc0, !PT ;  /* 0x000001c015157812 */ /* 0x000fe200078ec0ff */
[-C--:B------:R-:W-:Y:S02]  /*1ce0*/  IMAD R6, R6, R48.reuse, RZ ;  /* 0x0000003006067224 */ /* 0x080fe400078e02ff */
[----:B------:R-:W-:Y:S02]  /*1cf0*/  IMAD.X R29, R15, 0x1, R9, P1 ;  /* 0x000000010f1d7824 */ /* 0x000fe400008e0609 */
[----:B------:R-:W-:Y:S01]  /*1d00*/  IMAD.SHL.U32 R3, R16, 0x40, RZ ;  /* 0x0000004010037824 */ /* 0x000fe200078e00ff */
[----:B------:R-:W-:Y:S01]  /*1d10*/  LOP3.LUT R22, R21, 0x38, R14, 0xf8, !PT ;  /* 0x0000003815167812 */ /* 0x000fe200078ef80e */
[C---:B------:R-:W-:Y:S01]  /*1d20*/  IMAD R6, R7.reuse, R49, R6 ;  /* 0x0000003107067224 */ /* 0x040fe200078e0206 */
[----:B------:R-:W-:Y:S01]  /*1d30*/  SHF.R.U32.HI R21, RZ, 0x3, R21 ;  /* 0x00000003ff157819 */ /* 0x000fe20000011615 */
[----:B------:R-:W-:Y:S01]  /*1d40*/  IMAD.WIDE.U32 R28, R7, R48, R28 ;  /* 0x00000030071c7225 */ /* 0x000fe200078e001c */
[----:B------:R-:W-:-:S02]  /*1d50*/  SHF.L.U32 R7, R52, 0x3, RZ ;  /* 0x0000000334077819 */ /* 0x000fc400000006ff */
[----:B------:R-:W-:Y:S01]  /*1d60*/  LOP3.LUT R3, R3, 0x1c0, RZ, 0xc0, !PT ;  /* 0x000001c003037812 */ /* 0x000fe200078ec0ff */
[----:B------:R-:W-:Y:S01]  /*1d70*/  IMAD.IADD R29, R29, 0x1, R6 ;  /* 0x000000011d1d7824 */ /* 0x000fe200078e0206 */
[----:B------:R-:W-:Y:S02]  /*1d80*/  LOP3.LUT R21, R22, R21, RZ, 0x3c, !PT ;  /* 0x0000001516157212 */ /* 0x000fe400078e3cff */
[C---:B------:R-:W-:Y:S02]  /*1d90*/  LOP3.LUT P3, RZ, R16.reuse, 0x4, RZ, 0xc0, !PT ;  /* 0x0000000410ff7812 */ /* 0x040fe4000786c0ff */
[----:B------:R-:W-:Y:S02]  /*1da0*/  LOP3.LUT P2, RZ, R16, 0x2, RZ, 0xc0, !PT ;  /* 0x0000000210ff7812 */ /* 0x000fe4000784c0ff */
[----:B------:R-:W-:Y:S02]  /*1db0*/  LOP3.LUT R7, R3, 0x8, R7, 0xf8, !PT ;  /* 0x0000000803077812 */ /* 0x000fe400078ef807 */
[----:B------:R-:W-:-:S02]  /*1dc0*/  SHF.R.U32.HI R35, RZ, 0x3, R3 ;  /* 0x00000003ff237819 */ /* 0x000fc40000011603 */
[----:B------:R-:W-:Y:S01]  /*1dd0*/  SHF.R.S32.HI R56, RZ, 0x1f, R239 ;  /* 0x0000001fff387819 */ /* 0x000fe200000114ef */
[----:B------:R-:W-:Y:S01]  /*1de0*/  IMAD.SHL.U32 R8, R8, 0x40, RZ ;  /* 0x0000004008087824 */ /* 0x000fe200078e00ff */
[----:B------:R-:W-:-:S04]  /*1df0*/  LOP3.LUT R35, R7, R35, RZ, 0x3c, !PT ;  /* 0x0000002307237212 */ /* 0x000fc800078e3cff */
[----:B------:R-:W-:Y:S02]  /*1e00*/  LOP3.LUT R35, R35, 0xfffffe00, R8, 0xf8, !PT ;  /* 0xfffffe0023237812 */ /* 0x000fe400078ef808 */
[----:B------:R-:W-:-:S04]  /*1e10*/  SHF.R.S32.HI R80, RZ, 0x1f, R81 ;  /* 0x0000001fff507819 */ /* 0x000fc80000011451 */
[----:B------:R-:W-:Y:S01]  /*1e20*/  LEA.HI R80, R80, R81, RZ, 0x6 ;  /* 0x0000005150507211 */ /* 0x000fe200078f30ff */
[----:B------:R-:W-:-:S03]  /*1e30*/  IMAD R160, R27, R5, RZ ;  /* 0x000000051ba07224 */ /* 0x000fc600078e02ff */
[----:B------:R-:W-:Y:S01]  /*1e40*/  SHF.R.S32.HI R80, RZ, 0x6, R80 ;  /* 0x00000006ff507819 */ /* 0x000fe20000011450 */
[-C--:B------:R-:W-:Y:S01]  /*1e50*/  IMAD R160, R4, R26.reuse, R160 ;  /* 0x0000001a04a07224 */ /* 0x080fe200078e02a0 */
[----:B------:R-:W-:Y:S01]  /*1e60*/  SHF.R.S32.HI R167, RZ, 0x1f, R166 ;  /* 0x0000001fffa77819 */ /* 0x000fe200000114a6 */
[----:B------:R-:W-:Y:S01]  /*1e70*/  IMAD.WIDE.U32 R26, R5, R26, R28 ;  /* 0x0000001a051a7225 */ /* 0x000fe200078e001c */
[----:B------:R-:W-:-:S03]  /*1e80*/  VIMNMX R80, RZ, R80, !PT ;  /* 0x00000050ff507248 */ /* 0x000fc60007fe0100 */
[----:B------:R-:W-:Y:S02]  /*1e90*/  IMAD.IADD R161, R27, 0x1, R160 ;  /* 0x000000011ba17824 */ /* 0x000fe400078e02a0 */
[----:B------:R-:W-:Y:S02]  /*1ea0*/  IMAD.MOV.U32 R160, RZ, RZ, R26 ;  /* 0x000000ffffa07224 */ /* 0x000fe400078e001a */
[----:B------:R-:W-:-:S04]  /*1eb0*/  IMAD.WIDE R170, R240, 0x40, R166 ;  /* 0x00000040f0aa7825 */ /* 0x000fc800078e02a6 */
[-C--:B------:R-:W-:Y:S02]  /*1ec0*/  IMAD R155, R47, R166.reuse, RZ ;  /* 0x000000a62f9b7224 */ /* 0x080fe400078e02ff */
[----:B------:R-:W-:Y:S02]  /*1ed0*/  IMAD R162, R49, R166, RZ ;  /* 0x000000a631a27224 */ /* 0x000fe400078e02ff */
[C---:B------:R-:W-:Y:S02]  /*1ee0*/  IMAD R155, R167.reuse, R46, R155 ;  /* 0x0000002ea79b7224 */ /* 0x040fe400078e029b */
[-C--:B------:R-:W-:Y:S02]  /*1ef0*/  IMAD R162, R167, R48.reuse, R162 ;  /* 0x00000030a7a27224 */ /* 0x080fe400078e02a2 */
[----:B------:R-:W-:-:S04]  /*1f00*/  IMAD.WIDE.U32 R160, R166, R48, R160 ;  /* 0x00000030a6a07225 */ /* 0x000fc800078e00a0 */
[----:B------:R-:W-:Y:S02]  /*1f10*/  IMAD.MOV.U32 R34, RZ, RZ, 0x10 ;  /* 0x00000010ff227424 */ /* 0x000fe400078e00ff */
[----:B------:R-:W-:Y:S02]  /*1f20*/  IMAD.MOV.U32 R33, RZ, RZ, 0x20 ;  /* 0x00000020ff217424 */ /* 0x000fe400078e00ff */
[----:B------:R-:W-:Y:S01]  /*1f30*/  IMAD.IADD R163, R161, 0x1, R162 ;  /* 0x00000001a1a37824 */ /* 0x000fe200078e02a2 */
[----:B------:R-:W-:Y:S01]  /*1f40*/  LOP3.LUT R153, R21, 0xfffffe00, R153, 0xf8, !PT ;  /* 0xfffffe0015997812 */ /* 0x000fe200078ef899 */
[C---:B------:R-:W-:Y:S01]  /*1f50*/  IMAD.SHL.U32 R233, R46.reuse, 0x10, RZ ;  /* 0x000000102ee97824 */ /* 0x040fe200078e00ff */
[----:B------:R-:W-:Y:S01]  /*1f60*/  SHF.L.U64.HI R234, R46, 0x4, R47 ;  /* 0x000000042eea7819 */ /* 0x000fe2000001022f */
[C---:B------:R-:W-:Y:S01]  /*1f70*/  IMAD.SHL.U32 R231, R48.reuse, 0x10, RZ ;  /* 0x0000001030e77824 */ /* 0x040fe200078e00ff */
[----:B------:R-:W-:Y:S01]  /*1f80*/  SHF.L.U64.HI R232, R48, 0x4, R49 ;  /* 0x0000000430e87819 */ /* 0x000fe20000010231 */
[----:B------:R-:W-:Y:S01]  /*1f90*/  IMAD.SHL.U32 R150, R51, 0x4, RZ ;  /* 0x0000000433967824 */ /* 0x000fe200078e00ff */
[----:B------:R-:W-:-:S02]  /*1fa0*/  SEL R34, R34, 0xfffffff0, !P2 ;  /* 0xfffffff022227807 */ /* 0x000fc40005000000 */
[----:B------:R-:W-:Y:S01]  /*1fb0*/  SEL R33, R33, 0xffffffe0, !P3 ;  /* 0xffffffe021217807 */ /* 0x000fe20005800000 */
[----:B--2---:R-:W-:-:S04]  /*1fc0*/  @P0 IMAD.WIDE.U32 R22, R12, R242, RZ ;  /* 0x000000f20c160225 */ /* 0x004fc800078e00ff */
[----:B------:R-:W-:Y:S02]  /*1fd0*/  @P0 IMAD.MOV.U32 R3, RZ, RZ, R22 ;  /* 0x000000ffff030224 */ /* 0x000fe400078e0016 */
[----:B------:R-:W-:Y:S02]  /*1fe0*/  @P0 IMAD R7, R13, R242, RZ ;  /* 0x000000f20d070224 */ /* 0x000fe400078e02ff */
[-C--:B---3--:R-:W-:Y:S02]  /*1ff0*/  @!P0 IMAD R6, R25, R239.reuse, RZ ;  /* 0x000000ef19068224 */ /* 0x088fe400078e02ff */
[----:B------:R-:W-:-:S04]  /*2000*/  @!P0 IMAD.WIDE.U32 R16, R24, R239, RZ ;  /* 0x000000ef18108225 */ /* 0x000fc800078e00ff */
[----:B------:R-:W-:Y:S02]  /*2010*/  @!P0 IMAD R6, R24, R56, R6 ;  /* 0x0000003818068224 */ /* 0x000fe400078e0206 */
[----:B------:R-:W-:Y:S02]  /*2020*/  @!P0 IMAD.MOV.U32 R3, RZ, RZ, R16 ;  /* 0x000000ffff038224 */ /* 0x000fe400078e0010 */
[----:B------:R-:W-:Y:S01]  /*2030*/  @P0 IMAD.IADD R7, R23, 0x1, R7 ;  /* 0x0000000117070824 */ /* 0x000fe200078e0207 */
[----:B------:R-:W-:Y:S02]  /*2040*/  @!P0 IADD3 R7, R17, R6, RZ ;  /* 0x0000000611078210 */ /* 0x000fe40007ffe0ff */
[C---:B------:R-:W-:Y:S01]  /*2050*/  IADD3 R8, P1, R14.reuse, R3, RZ ;  /* 0x000000030e087210 */ /* 0x040fe20007f3e0ff */
[----:B------:R-:W-:Y:S02]  /*2060*/  IMAD R6, R11, R238, RZ ;  /* 0x000000ee0b067224 */ /* 0x000fe400078e02ff */
[----:B------:R-:W-:-:S02]  /*2070*/  VIADD R11, R14, 0x40 ;  /* 0x000000400e0b7836 */ /* 0x000fc40000000000 */
[----:B------:R-:W-:Y:S01]  /*2080*/  IMAD.X R9, R15, 0x1, R7, P1 ;  /* 0x000000010f097824 */ /* 0x000fe200008e0607 */
[----:B------:R-:W-:Y:S01]  /*2090*/  SHF.R.S32.HI R3, RZ, 0x1f, R238 ;  /* 0x0000001fff037819 */ /* 0x000fe200000114ee */
[--C-:B------:R-:W-:Y:S02]  /*20a0*/  @P0 IMAD.MOV.U32 R174, RZ, RZ, R12.reuse ;  /* 0x000000ffffae0224 */ /* 0x100fe400078e000c */
[--C-:B------:R-:W-:Y:S02]  /*20b0*/  @P0 IMAD.MOV.U32 R175, RZ, RZ, R13.reuse ;  /* 0x000000ffffaf0224 */ /* 0x100fe400078e000d */
[----:B------:R-:W-:Y:S02]  /*20c0*/  @!P0 IMAD.MOV.U32 R174, RZ, RZ, R12 ;  /* 0x000000ffffae8224 */ /* 0x000fe400078e000c */
[----:B------:R-:W-:Y:S01]  /*20d0*/  @!P0 IMAD.MOV.U32 R175, RZ, RZ, R13 ;  /* 0x000000ffffaf8224 */ /* 0x000fe200078e000d */
[----:B----4-:R-:W-:Y:S01]  /*20e0*/  ISETP.GE.AND P0, PT, R11, R152, PT ;  /* 0x000000980b00720c */ /* 0x010fe20003f06270 */
[----:B------:R-:W-:Y:S01]  /*20f0*/  IMAD.WIDE.U32 R12, R238, R10, R8 ;  /* 0x0000000aee0c7225 */ /* 0x000fe200078e0008 */
[----:B------:R-:W-:-:S03]  /*2100*/  IADD3 R9, R14, 0xc0, RZ ;  /* 0x000000c00e097810 */ /* 0x000fc60007ffe0ff */
[----:B------:R-:W-:Y:S01]  /*2110*/  IMAD R3, R10, R3, R6 ;  /* 0x000000030a037224 */ /* 0x000fe200078e0206 */
[----:B------:R-:W-:Y:S02]  /*2120*/  SEL R6, RZ, 0xffffffff, P0 ;  /* 0xffffffffff067807 */ /* 0x000fe40000000000 */
[----:B------:R-:W-:Y:S01]  /*2130*/  ISETP.GE.AND P0, PT, R9, R152, PT ;  /* 0x000000980900720c */ /* 0x000fe20003f06270 */
[----:B------:R-:W-:-:S03]  /*2140*/  @!P4 IMAD.MOV.U32 R20, RZ, RZ, RZ ;  /* 0x000000ffff14c224 */ /* 0x000fc600078e00ff */
[----:B------:R-:W-:Y:S02]  /*2150*/  SEL R151, RZ, 0x8, P0 ;  /* 0x00000008ff977807 */ /* 0x000fe40000000000 */
[C---:B------:R-:W-:Y:S01]  /*2160*/  IADD3 R156, P0, R14.reuse, R2, RZ ;  /* 0x000000020e9c7210 */ /* 0x040fe20007f1e0ff */
[C---:B------:R-:W-:Y:S01]  /*2170*/  VIADD R10, R14.reuse, 0x80 ;  /* 0x000000800e0a7836 */ /* 0x040fe20000000000 */
[----:B------:R-:W-:Y:S02]  /*2180*/  ISETP.GT.AND P4, PT, R165, R80, PT ;  /* 0x00000050a500720c */ /* 0x000fe40003f84270 */
[----:B------:R-:W-:Y:S02]  /*2190*/  ISETP.GE.AND P1, PT, R14, R152, PT ;  /* 0x000000980e00720c */ /* 0x000fe40003f26270 */
[----:B------:R-:W-:Y:S01]  /*21a0*/  IADD3.X R157, R15, R0, RZ, P0, !PT ;  /* 0x000000000f9d7210 */ /* 0x000fe200007fe4ff */
[----:B------:R-:W-:Y:S01]  /*21b0*/  IMAD.SHL.U32 R6, R6, 0x2, RZ ;  /* 0x0000000206067824 */ /* 0x000fe200078e00ff */
[----:B------:R-:W-:Y:S01]  /*21c0*/  SEL R7, RZ, 0x1, P1 ;  /* 0x00000001ff077807 */ /* 0x000fe20000800000 */
[----:B------:R-:W-:Y:S01]  /*21d0*/  IMAD R172, R171, R174, RZ ;  /* 0x000000aeabac7224 */ /* 0x000fe200078e02ff */
[----:B------:R-:W-:Y:S01]  /*21e0*/  ISETP.GE.AND P1, PT, R10, R152, PT ;  /* 0x000000980a00720c */ /* 0x000fe20003f26270 */
[----:B------:R-:W-:-:S04]  /*21f0*/  IMAD.WIDE.U32 R156, R166, R46, R156 ;  /* 0x0000002ea69c7225 */ /* 0x000fc800078e009c */
[----:B------:R-:W-:Y:S01]  /*2200*/  IMAD.IADD R13, R13, 0x1, R3 ;  /* 0x000000010d0d7824 */ /* 0x000fe200078e0203 */
[----:B------:R-:W-:Y:S01]  /*2210*/  SEL R3, RZ, 0x4, P1 ;  /* 0x00000004ff037807 */ /* 0x000fe20000800000 */
[----:B------:R-:W-:Y:S01]  /*2220*/  IMAD R172, R170, R175, R172 ;  /* 0x000000afaaac7224 */ /* 0x000fe200078e02ac */
[----:B------:R-:W-:Y:S01]  /*2230*/  LOP3.LUT R6, R6, 0x2, R7, 0xe2, !PT ;  /* 0x0000000206067812 */ /* 0x000fe200078ee207 */
[----:B------:R-:W-:Y:S01]  /*2240*/  IMAD.IADD R155, R157, 0x1, R155 ;  /* 0x000000019d9b7824 */ /* 0x000fe200078e029b */
[----:B------:R-:W-:Y:S01]  /*2250*/  LEA R236, P1, R156, R158, 0x1 ;  /* 0x0000009e9cec7211 */ /* 0x000fe200078208ff */
[----:B------:R-:W-:Y:S01]  /*2260*/  IMAD.WIDE.U32 R170, R170, R174, R12 ;  /* 0x000000aeaaaa7225 */ /* 0x000fe200078e000c */
[----:B------:R-:W-:Y:S02]  /*2270*/  LEA R189, P0, R160, R168, 0x1 ;  /* 0x000000a8a0bd7211 */ /* 0x000fe400078008ff */
[----:B------:R-:W-:Y:S01]  /*2280*/  LOP3.LUT R151, R151, R6, R3, 0xfe, !PT ;  /* 0x0000000697977212 */ /* 0x000fe200078efe03 */
[----:B------:R-:W-:Y:S01]  /*2290*/  IMAD.IADD R173, R171, 0x1, R172 ;  /* 0x00000001abad7824 */ /* 0x000fe200078e02ac */
[----:B------:R-:W-:-:S02]  /*22a0*/  LEA.HI.X R235, R156, R159, R155, 0x1, P1 ;  /* 0x0000009f9ceb7211 */ /* 0x000fc400008f0c9b */
[----:B------:R-:W-:Y:S01]  /*22b0*/  LEA.HI.X R188, R160, R169, R163, 0x1, P0 ;  /* 0x000000a9a0bc7211 */ /* 0x000fe200000f0ca3 */
[----:B------:R-:W-:Y:S06]  /*22c0*/  @!P4 BRA `(.L_x_855) ;  /* 0x000000c4001cc947 */ /* 0x000fec0003800000 */
[----:B------:R-:W2:Y:S04]  /*22d0*/  LD.E.64 R36, desc[UR6][R18.64+0x120] ;  /* 0x0001200612247980 */ /* 0x000ea8000c101b00 */
[----:B------:R-:W3:Y:S04]  /*22e0*/  LD.E.64 R38, desc[UR6][R18.64+0x118] ;  /* 0x0001180612267980 */ /* 0x000ee8000c101b00 */
[----:B------:R-:W4:Y:S04]  /*22f0*/  LD.E.64 R180, desc[UR6][R18.64+0x130] ;  /* 0x0001300612b47980 */ /* 0x000f28000c101b00 */
[----:B------:R-:W4:Y:S04]  /*2300*/  LD.E.64 R182, desc[UR6][R18.64+0x128] ;  /* 0x0001280612b67980 */ /* 0x000f28000c101b00 */
[----:B------:R-:W4:Y:S04]  /*2310*/  LD.E.64 R28, desc[UR6][R18.64+0x140] ;  /* 0x00014006121c7980 */ /* 0x000f28000c101b00 */
[----:B------:R-:W4:Y:S04]  /*2320*/  LD.E.64 R26, desc[UR6][R18.64+0x138] ;  /* 0x00013806121a7980 */ /* 0x000f28000c101b00 */
[----:B------:R-:W4:Y:S04]  /*2330*/  LD.E R16, desc[UR6][R18.64+0xd0] ;  /* 0x0000d00612107980 */ /* 0x000f28000c101900 */
[----:B------:R-:W4:Y:S04]  /*2340*/  LD.E.64 R24, desc[UR6][R18.64+0x108] ;  /* 0x0001080612187980 */ /* 0x000f28000c101b00 */
[----:B------:R-:W4:Y:S04]  /*2350*/  LD.E.64 R22, desc[UR6][R18.64+0x110] ;  /* 0x0001100612167980 */ /* 0x000f28000c101b00 */
[----:B------:R-:W4:Y:S04]  /*2360*/  LD.E.64 R12, desc[UR6][R18.64+0x150] ;  /* 0x00015006120c7980 */ /* 0x000f28000c101b00 */
[----:B------:R-:W4:Y:S01]  /*2370*/  LD.E.64 R6, desc[UR6][R18.64+0x148] ;  /* 0x0001480612067980 */ /* 0x000f22000c101b00 */
[----:B------:R-:W-:Y:S01]  /*2380*/  LEA R17, R165, 0xffffffc0, 0x6 ;  /* 0xffffffc0a5117811 */ /* 0x000fe200078e30ff */
[----:B------:R-:W-:Y:S01]  /*2390*/  IMAD R57, R49, 0x60, RZ ;  /* 0x0000006031397824 */ /* 0x000fe200078e02ff */
[----:B------:R-:W-:Y:S01]  /*23a0*/  LOP3.LUT R145, R151, 0xffff, RZ, 0xc0, !PT ;  /* 0x0000ffff97917812 */ /* 0x000fe200078ec0ff */
[----:B------:R-:W-:Y:S01]  /*23b0*/  IMAD.WIDE.U32 R178, R48, 0x60, RZ ;  /* 0x0000006030b27825 */ /* 0x000fe200078e00ff */
[----:B------:R-:W-:-:S02]  /*23c0*/  SHF.R.S32.HI R8, RZ, 0x1f, R17 ;  /* 0x0000001fff087819 */ /* 0x000fc40000011411 */
[C---:B------:R-:W-:Y:S01]  /*23d0*/  SHF.L.U64.HI R59, R48.reuse, 0x5, R49 ;  /* 0x00000005303b7819 */ /* 0x040fe20000010231 */
[----:B-----5:R-:W-:Y:S01]  /*23e0*/  IMAD.IADD R20, R17, 0x1, R20 ;  /* 0x0000000111147824 */ /* 0x020fe200078e0214 */
[----:B------:R-:W-:Y:S01]  /*23f0*/  SHF.L.U32 R58, R48, 0x5, RZ ;  /* 0x00000005303a7819 */ /* 0x000fe200000006ff */
[C---:B------:R-:W-:Y:S01]  /*2400*/  VIADD R55, R166.reuse, 0x10 ;  /* 0x00000010a6377836 */ /* 0x040fe20000000000 */
[C---:B------:R-:W-:Y:S01]  /*2410*/  LOP3.LUT R148, R145.reuse, 0x1, RZ, 0xc0, !PT ;  /* 0x0000000191947812 */ /* 0x040fe200078ec0ff */
[C---:B------:R-:W-:Y:S01]  /*2420*/  VIADD R54, R166.reuse, 0x20 ;  /* 0x00000020a6367836 */ /* 0x040fe20000000000 */
[C---:B------:R-:W-:Y:S01]  /*2430*/  LOP3.LUT R147, R145.reuse, 0x2, RZ, 0xc0, !PT ;  /* 0x0000000291937812 */ /* 0x040fe200078ec0ff */
[----:B------:R-:W-:Y:S01]  /*2440*/  VIADD R53, R166, 0x30 ;  /* 0x00000030a6357836 */ /* 0x000fe20000000000 */
[----:B------:R-:W-:Y:S01]  /*2450*/  LOP3.LUT R146, R145, 0x4, RZ, 0xc0, !PT ;  /* 0x0000000491927812 */ /* 0x000fe200078ec0ff */
[----:B------:R-:W-:Y:S01]  /*2460*/  IMAD.MOV.U32 R118, RZ, RZ, R236 ;  /* 0x000000ffff767224 */ /* 0x000fe200078e00ec */
[----:B------:R-:W-:Y:S01]  /*2470*/  SHF.L.U64.HI R59, R58, 0x1, R59 ;  /* 0x000000013a3b7819 */ /* 0x000fe2000001023b */
[----:B------:R-:W-:Y:S01]  /*2480*/  IMAD.MOV.U32 R119, RZ, RZ, R235 ;  /* 0x000000ffff777224 */ /* 0x000fe200078e00eb */
[C---:B------:R-:W-:Y:S01]  /*2490*/  SHF.L.U64.HI R79, R46.reuse, 0x5, R47 ;  /* 0x000000052e4f7819 */ /* 0x040fe2000001022f */
[----:B------:R-:W-:Y:S01]  /*24a0*/  IMAD.MOV.U32 R120, RZ, RZ, R188 ;  /* 0x000000ffff787224 */ /* 0x000fe200078e00bc */
[----:B------:R-:W-:Y:S01]  /*24b0*/  SHF.L.U32 R78, R46, 0x5, RZ ;  /* 0x000000052e4e7819 */ /* 0x000fe200000006ff */
[----:B------:R-:W-:Y:S01]  /*24c0*/  IMAD.SHL.U32 R58, R58, 0x2, RZ ;  /* 0x000000023a3a7824 */ /* 0x000fe200078e00ff */
[----:B------:R-:W-:Y:S01]  /*24d0*/  MOV R121, R189 ;  /* 0x000000bd00797202 */ /* 0x000fe20000000f00 */
[----:B------:R-:W-:Y:S01]  /*24e0*/  IMAD.IADD R57, R179, 0x1, R57 ;  /* 0x00000001b3397824 */ /* 0x000fe200078e0239 */
[----:B------:R-:W-:Y:S01]  /*24f0*/  LOP3.LUT R145, R145, 0x8, RZ, 0xc0, !PT ;  /* 0x0000000891917812 */ /* 0x000fe200078ec0ff */
[----:B--2---:R-:W-:-:S02]  /*2500*/  IMAD R0, R37, R239, RZ ;  /* 0x000000ef25007224 */ /* 0x004fc400078e02ff */
[----:B---3--:R-:W-:Y:S02]  /*2510*/  IMAD R2, R39, R239, RZ ;  /* 0x000000ef27027224 */ /* 0x008fe400078e02ff */
[----:B------:R-:W-:Y:S02]  /*2520*/  IMAD R0, R36, R56, R0 ;  /* 0x0000003824007224 */ /* 0x000fe400078e0200 */
[C---:B------:R-:W-:Y:S01]  /*2530*/  IMAD.WIDE.U32 R36, R239.reuse, R36, R14 ;  /* 0x00000024ef247225 */ /* 0x040fe200078e000e */
[C-C-:B----4-:R-:W-:Y:S02]  /*2540*/  SHF.L.U64.HI R104, R180.reuse, 0x4, R181.reuse ;  /* 0x00000004b4687819 */ /* 0x150fe400000102b5 */
[----:B------:R-:W-:Y:S01]  /*2550*/  SHF.L.U64.HI R106, R180, 0x5, R181 ;  /* 0x00000005b46a7819 */ /* 0x000fe200000102b5 */
[----:B------:R-:W-:Y:S01]  /*2560*/  IMAD.WIDE.U32 R30, R239, R38, R14 ;  /* 0x00000026ef1e7225 */ /* 0x000fe200078e000e */
[--C-:B------:R-:W-:Y:S02]  /*2570*/  SHF.L.U64.HI R82, R182, 0x4, R183.reuse ;  /* 0x00000004b6527819 */ /* 0x100fe400000102b7 */
[----:B------:R-:W-:Y:S01]  /*2580*/  SHF.L.U32 R107, R180, 0x5, RZ ;  /* 0x00000005b46b7819 */ /* 0x000fe200000006ff */
[----:B------:R-:W-:Y:S01]  /*2590*/  IMAD R2, R38, R56, R2 ;  /* 0x0000003826027224 */ /* 0x000fe200078e0202 */
[----:B------:R-:W-:Y:S01]  /*25a0*/  SHF.L.U64.HI R92, R182, 0x5, R183 ;  /* 0x00000005b65c7819 */ /* 0x000fe200000102b7 */
[----:B------:R-:W-:Y:S01]  /*25b0*/  IMAD.IADD R37, R37, 0x1, R0 ;  /* 0x0000000125257824 */ /* 0x000fe200078e0200 */
[----:B------:R-:W-:Y:S01]  /*25c0*/  SHF.L.U64.HI R106, R107, 0x1, R106 ;  /* 0x000000016b6a7819 */ /* 0x000fe2000001026a */
[----:B------:R-:W-:-:S02]  /*25d0*/  IMAD R3, R181, R17, RZ ;  /* 0x00000011b5037224 */ /* 0x000fc400078e02ff */
[----:B------:R-:W-:Y:S02]  /*25e0*/  IMAD R0, R183, R17, RZ ;  /* 0x00000011b7007224 */ /* 0x000fe400078e02ff */
[----:B------:R-:W-:Y:S01]  /*25f0*/  IMAD.IADD R31, R31, 0x1, R2 ;  /* 0x000000011f1f7824 */ /* 0x000fe200078e0202 */
[----:B------:R-:W-:Y:S01]  /*2600*/  LEA.HI R142, R16, R16, RZ, 0x1 ;  /* 0x00000010108e7211 */ /* 0x000fe200078f08ff */
[----:B------:R-:W-:Y:S02]  /*2610*/  IMAD R3, R180, R8, R3 ;  /* 0x00000008b4037224 */ /* 0x000fe400078e0203 */
[----:B------:R-:W-:Y:S01]  /*2620*/  IMAD.WIDE.U32 R36, R17, R180, R36 ;  /* 0x000000b411247225 */ /* 0x000fe200078e0024 */
[----:B------:R-:W-:-:S03]  /*2630*/  SHF.R.S32.HI R142, RZ, 0x1, R142 ;  /* 0x00000001ff8e7819 */ /* 0x000fc6000001148e */
[C---:B------:R-:W-:Y:S01]  /*2640*/  IMAD R0, R182.reuse, R8, R0 ;  /* 0x00000008b6007224 */ /* 0x040fe200078e0200 */
[----:B------:R-:W-:Y:S01]  /*2650*/  SHF.R.S32.HI R8, RZ, 0x1f, R81 ;  /* 0x0000001fff087819 */ /* 0x000fe20000011451 */
[----:B------:R-:W-:Y:S01]  /*2660*/  IMAD.WIDE.U32 R30, R182, R17, R30 ;  /* 0x00000011b61e7225 */ /* 0x000fe200078e001e */
[----:B------:R-:W-:-:S03]  /*2670*/  SHF.L.U32 R149, R142, 0x4, RZ ;  /* 0x000000048e957819 */ /* 0x000fc600000006ff */
[----:B------:R-:W-:Y:S01]  /*2680*/  IMAD.IADD R37, R37, 0x1, R3 ;  /* 0x0000000125257824 */ /* 0x000fe200078e0203 */
[----:B------:R-:W-:Y:S01]  /*2690*/  IADD3 R31, R31, R0, RZ ;  /* 0x000000001f1f7210 */ /* 0x000fe20007ffe0ff */
[-C--:B------:R-:W-:Y:S01]  /*26a0*/  IMAD R3, R29, R5.reuse, RZ ;  /* 0x000000051d037224 */ /* 0x080fe200078e02ff */
[----:B------:R-:W-:Y:S01]  /*26b0*/  IADD3 R0, P0, -R81, R166, RZ ;  /* 0x000000a651007210 */ /* 0x000fe20007f1e1ff */
[----:B------:R-:W-:Y:S01]  /*26c0*/  IMAD R2, R27, R5, RZ ;  /* 0x000000051b027224 */ /* 0x000fe200078e02ff */
[C---:B------:R-:W-:Y:S01]  /*26d0*/  IADD3 R141, R149.reuse, 0x80, RZ ;  /* 0x00000080958d7810 */ /* 0x040fe20007ffe0ff */
[-C--:B------:R-:W-:Y:S01]  /*26e0*/  IMAD R3, R28, R4.reuse, R3 ;  /* 0x000000041c037224 */ /* 0x080fe200078e0203 */
[----:B------:R-:W-:Y:S01]  /*26f0*/  SHF.R.S32.HI R133, RZ, 0x1f, R149 ;  /* 0x0000001fff857819 */ /* 0x000fe20000011495 */
[----:B------:R-:W-:Y:S01]  /*2700*/  IMAD R2, R26, R4, R2 ;  /* 0x000000041a027224 */ /* 0x000fe200078e0202 */
[----:B------:R-:W-:Y:S01]  /*2710*/  IADD3 R138, R149, R141, RZ ;  /* 0x0000008d958a7210 */ /* 0x000fe20007ffe0ff */
[----:B------:R-:W-:Y:S01]  /*2720*/  IMAD.WIDE.U32 R28, R28, R5, R36 ;  /* 0x000000051c1c7225 */ /* 0x000fe200078e0024 */
[----:B------:R-:W-:-:S02]  /*2730*/  SHF.R.S32.HI R129, RZ, 0x1f, R141 ;  /* 0x0000001fff817819 */ /* 0x000fc4000001148d */
[----:B------:R-:W-:Y:S01]  /*2740*/  IADD3 R135, R149, R138, RZ ;  /* 0x0000008a95877210 */ /* 0x000fe20007ffe0ff */
[----:B------:R-:W-:Y:S01]  /*2750*/  IMAD.WIDE.U32 R26, R26, R5, R30 ;  /* 0x000000051a1a7225 */ /* 0x000fe200078e001e */
[----:B------:R-:W-:Y:S02]  /*2760*/  SHF.R.S32.HI R126, RZ, 0x1f, R138 ;  /* 0x0000001fff7e7819 */ /* 0x000fe4000001148a */
[----:B------:R-:W-:Y:S01]  /*2770*/  SHF.R.S32.HI R123, RZ, 0x1f, R135 ;  /* 0x0000001fff7b7819 */ /* 0x000fe20000011487 */
[----:B------:R-:W-:Y:S02]  /*2780*/  IMAD.X R8, R167, 0x1, ~R8, P0 ;  /* 0x00000001a7087824 */ /* 0x000fe400000e0e08 */
[----:B------:R-:W-:Y:S01]  /*2790*/  IMAD.IADD R17, R29, 0x1, R3 ;  /* 0x000000011d117824 */ /* 0x000fe200078e0203 */
[----:B------:R-:W-:Y:S01]  /*27a0*/  IADD3 R3, R27, R2, RZ ;  /* 0x000000021b037210 */ /* 0x000fe20007ffe0ff */
[----:B------:R-:W-:Y:S02]  /*27b0*/  IMAD R112, R8, R182, RZ ;  /* 0x000000b608707224 */ /* 0x000fe400078e02ff */
[----:B------:R-:W-:-:S02]  /*27c0*/  IMAD.MOV.U32 R2, RZ, RZ, R26 ;  /* 0x000000ffff027224 */ /* 0x000fc400078e001a */
[----:B------:R-:W-:Y:S02]  /*27d0*/  IMAD R4, R166, R142, R150 ;  /* 0x0000008ea6047224 */ /* 0x000fe400078e0296 */
[----:B------:R-:W-:Y:S02]  /*27e0*/  IMAD R116, R142, R20, RZ ;  /* 0x000000148e747224 */ /* 0x000fe400078e02ff */
[----:B------:R-:W-:Y:S02]  /*27f0*/  IMAD R109, R8, R180, RZ ;  /* 0x000000b4086d7224 */ /* 0x000fe400078e02ff */
[----:B------:R-:W-:Y:S02]  /*2800*/  IMAD.MOV.U32 R16, RZ, RZ, R28 ;  /* 0x000000ffff107224 */ /* 0x000fe400078e001c */
[-C--:B------:R-:W-:Y:S02]  /*2810*/  IMAD R112, R183, R0.reuse, R112 ;  /* 0x00000000b7707224 */ /* 0x080fe400078e0270 */
[----:B------:R-:W-:Y:S01]  /*2820*/  IMAD.WIDE.U32 R20, R182, R0, R2 ;  /* 0x00000000b6147225 */ /* 0x000fe200078e0002 */
[----:B------:R-:W-:-:S03]  /*2830*/  SHF.R.S32.HI R2, RZ, 0x1f, R116 ;  /* 0x0000001fff027819 */ /* 0x000fc60000011474 */
[----:B------:R-:W-:Y:S01]  /*2840*/  IMAD.IADD R3, R150, 0x1, R4 ;  /* 0x0000000196037824 */ /* 0x000fe200078e0204 */
[----:B------:R-:W-:Y:S01]  /*2850*/  LEA R113, P0, R20, R24, 0x1 ;  /* 0x0000001814717211 */ /* 0x000fe200078008ff */
[-C--:B------:R-:W-:Y:S02]  /*2860*/  IMAD R109, R181, R0.reuse, R109 ;  /* 0x00000000b56d7224 */ /* 0x080fe400078e026d */
[----:B------:R-:W-:Y:S01]  /*2870*/  IMAD.WIDE.U32 R16, R180, R0, R16 ;  /* 0x00000000b4107225 */ /* 0x000fe200078e0010 */
[C---:B------:R-:W-:Y:S02]  /*2880*/  IADD3 R0, P3, R116.reuse, R4, RZ ;  /* 0x0000000474007210 */ /* 0x040fe40007f7e0ff */
[----:B------:R-:W-:Y:S01]  /*2890*/  IADD3 R116, P2, R116, R3, RZ ;  /* 0x0000000374747210 */ /* 0x000fe20007f5e0ff */
[----:B------:R-:W-:Y:S01]  /*28a0*/  IMAD.IADD R112, R21, 0x1, R112 ;  /* 0x0000000115707824 */ /* 0x000fe200078e0270 */
[----:B------:R-:W-:Y:S01]  /*28b0*/  IADD3 R109, R17, R109, RZ ;  /* 0x0000006d116d7210 */ /* 0x000fe20007ffe0ff */
[----:B------:R-:W-:Y:S01]  /*28c0*/  IMAD.SHL.U32 R83, R182, 0x10, RZ ;  /* 0x00000010b6537824 */ /* 0x000fe200078e00ff */
[----:B------:R-:W-:Y:S01]  /*28d0*/  LEA R110, P1, R16, R22, 0x1 ;  /* 0x00000016106e7211 */ /* 0x000fe200078208ff */
[----:B------:R-:W-:Y:S01]  /*28e0*/  IMAD.SHL.U32 R117, R116, 0x2, RZ ;  /* 0x0000000274757824 */ /* 0x000fe200078e00ff */
[----:B------:R-:W-:Y:S01]  /*28f0*/  LEA.HI.X R112, R20, R25, R112, 0x1, P0 ;  /* 0x0000001914707211 */ /* 0x000fe200000f0c70 */
[----:B------:R-:W-:Y:S01]  /*2900*/  IMAD.SHL.U32 R20, R0, 0x2, RZ ;  /* 0x0000000200147824 */ /* 0x000fe200078e00ff */
[-C--:B------:R-:W-:Y:S01]  /*2910*/  LEA.HI.X.SX32 R4, R4, R2.reuse, 0x1, P3 ;  /* 0x0000000204047211 */ /* 0x080fe200018f0eff */
[----:B------:R-:W-:Y:S01]  /*2920*/  VIADD R143, R149, 0x40 ;  /* 0x00000040958f7836 */ /* 0x000fe20000000000 */
[----:B------:R-:W-:Y:S01]  /*2930*/  LEA.HI.X.SX32 R2, R3, R2, 0x1, P2 ;  /* 0x0000000203027211 */ /* 0x000fe200010f0eff */
[C---:B------:R-:W-:Y:S01]  /*2940*/  VIADD R139, R149.reuse, 0xc0 ;  /* 0x000000c0958b7836 */ /* 0x040fe20000000000 */
[----:B------:R-:W-:Y:S01]  /*2950*/  LEA.HI.X R109, R16, R23, R109, 0x1, P1 ;  /* 0x00000017106d7211 */ /* 0x000fe200008f0c6d */
[----:B------:R-:W-:Y:S01]  /*2960*/  IMAD.SHL.U32 R93, R182, 0x20, RZ ;  /* 0x00000020b65d7824 */ /* 0x000fe200078e00ff */
[-C--:B------:R-:W-:Y:S01]  /*2970*/  IADD3 R36, P1, R12, R20.reuse, RZ ;  /* 0x000000140c247210 */ /* 0x080fe20007f3e0ff */
[C---:B------:R-:W-:Y:S01]  /*2980*/  IMAD.IADD R140, R149.reuse, 0x1, R143 ;  /* 0x00000001958c7824 */ /* 0x040fe200078e028f */
[----:B------:R-:W-:Y:S01]  /*2990*/  SHF.L.U64.HI R0, R0, 0x1, R4 ;  /* 0x0000000100007819 */ /* 0x000fe20000010204 */
[----:B------:R-:W-:Y:S01]  /*29a0*/  IMAD.IADD R136, R149, 0x1, R139 ;  /* 0x0000000195887824 */ /* 0x000fe200078e028b */
[----:B------:R-:W-:Y:S01]  /*29b0*/  SHF.L.U64.HI R116, R116, 0x1, R2 ;  /* 0x0000000174747819 */ /* 0x000fe20000010202 */
[----:B------:R-:W-:Y:S01]  /*29c0*/  IMAD.SHL.U32 R105, R180, 0x10, RZ ;  /* 0x00000010b4697824 */ /* 0x000fe200078e00ff */
[-C--:B------:R-:W-:Y:S01]  /*29d0*/  IADD3 R115, P3, R12, R117.reuse, RZ ;  /* 0x000000750c737210 */ /* 0x080fe20007f7e0ff */
[----:B------:R-:W-:Y:S01]  /*29e0*/  IMAD R108, R181, 0x60, RZ ;  /* 0x00000060b56c7824 */ /* 0x000fe200078e02ff */
[----:B------:R-:W-:Y:S01]  /*29f0*/  IADD3 R20, P0, R6, R20, RZ ;  /* 0x0000001406147210 */ /* 0x000fe20007f1e0ff */
[----:B------:R-:W-:Y:S01]  /*2a00*/  IMAD.SHL.U32 R144, R142, 0x20, RZ ;  /* 0x000000208e907824 */ /* 0x000fe200078e00ff */
[----:B------:R-:W-:Y:S01]  /*2a10*/  IADD3 R117, P2, R6, R117, RZ ;  /* 0x0000007506757210 */ /* 0x000fe20007f5e0ff */
[C---:B------:R-:W-:Y:S01]  /*2a20*/  IMAD.X R114, R13.reuse, 0x1, R116, P3 ;  /* 0x000000010d727824 */ /* 0x040fe200018e0674 */
[----:B------:R-:W-:Y:S01]  /*2a30*/  IADD3.X R37, R13, R0, RZ, P1, !PT ;  /* 0x000000000d257210 */ /* 0x000fe20000ffe4ff */
[----:B------:R-:W-:Y:S01]  /*2a40*/  IMAD.X R21, R7, 0x1, R0, P0 ;  /* 0x0000000107157824 */ /* 0x000fe200000e0600 */
[----:B------:R-:W-:Y:S01]  /*2a50*/  IADD3 R67, P0, R233, 0xc0, RZ ;  /* 0x000000c0e9437810 */ /* 0x000fe20007f1e0ff */
[----:B------:R-:W-:Y:S01]  /*2a60*/  IMAD.X R116, R7, 0x1, R116, P2 ;  /* 0x0000000107747824 */ /* 0x000fe200010e0674 */
[C---:B------:R-:W-:Y:S01]  /*2a70*/  IADD3 R77, P2, R233.reuse, 0x40, RZ ;  /* 0x00000040e94d7810 */ /* 0x040fe20007f5e0ff */
[----:B------:R-:W-:Y:S01]  /*2a80*/  IMAD.WIDE.U32 R180, R180, 0x60, RZ ;  /* 0x00000060b4b47825 */ /* 0x000fe200078e00ff */
[----:B------:R-:W-:-:S02]  /*2a90*/  IADD3 R73, P1, R233, 0x80, RZ ;  /* 0x00000080e9497810 */ /* 0x000fc40007f3e0ff */
[-C--:B------:R-:W-:Y:S01]  /*2aa0*/  IADD3.X R76, RZ, R234.reuse, RZ, P2, !PT ;  /* 0x000000eaff4c7210 */ /* 0x080fe200017fe4ff */
[--C-:B------:R-:W-:Y:S01]  /*2ab0*/  IMAD.X R66, RZ, RZ, R234.reuse, P0 ;  /* 0x000000ffff427224 */ /* 0x100fe200000e06ea */
[-C--:B------:R-:W-:Y:S01]  /*2ac0*/  IADD3 R75, P2, R77, R233.reuse, RZ ;  /* 0x000000e94d4b7210 */ /* 0x080fe20007f5e0ff */
[--C-:B------:R-:W-:Y:S01]  /*2ad0*/  IMAD.X R72, RZ, RZ, R234.reuse, P1 ;  /* 0x000000ffff487224 */ /* 0x100fe200008e06ea */
[-C--:B------:R-:W-:Y:S01]  /*2ae0*/  IADD3 R65, P0, R67, R233.reuse, RZ ;  /* 0x000000e943417210 */ /* 0x080fe20007f1e0ff */
[----:B------:R-:W-:Y:S01]  /*2af0*/  IMAD R142, R142, 0x30, RZ ;  /* 0x000000308e8e7824 */ /* 0x000fe200078e02ff */
[-C--:B------:R-:W-:Y:S01]  /*2b00*/  IADD3 R71, P1, R73, R233.reuse, RZ ;  /* 0x000000e949477210 */ /* 0x080fe20007f3e0ff */
[--C-:B------:R-:W-:Y:S01]  /*2b10*/  IMAD.X R74, R76, 0x1, R234.reuse, P2 ;  /* 0x000000014c4a7824 */ /* 0x100fe200010e06ea */
[-C--:B------:R-:W-:Y:S01]  /*2b20*/  IADD3 R61, P2, R65, R233.reuse, RZ ;  /* 0x000000e9413d7210 */ /* 0x080fe20007f5e0ff */
[----:B------:R-:W-:Y:S01]  /*2b30*/  IMAD.X R64, R66, 0x1, R234, P0 ;  /* 0x0000000142407824 */ /* 0x000fe200000e06ea */
[----:B------:R-:W-:Y:S01]  /*2b40*/  IADD3.X R70, R72, R234, RZ, P1, !PT ;  /* 0x000000ea48467210 */ /* 0x000fe20000ffe4ff */
[----:B------:R-:W-:Y:S01]  /*2b50*/  IMAD.IADD R137, R149, 0x1, R140 ;  /* 0x0000000195897824 */ /* 0x000fe200078e028c */
[-C--:B------:R-:W-:Y:S01]  /*2b60*/  IADD3 R63, P3, R71, R233.reuse, RZ ;  /* 0x000000e9473f7210 */ /* 0x080fe20007f7e0ff */
[----:B------:R-:W-:Y:S01]  /*2b70*/  IMAD.X R60, R64, 0x1, R234, P2 ;  /* 0x00000001403c7824 */ /* 0x000fe200010e06ea */
[----:B------:R-:W-:Y:S01]  /*2b80*/  IADD3 R97, P0, R83, 0xc0, RZ ;  /* 0x000000c053617810 */ /* 0x000fe20007f1e0ff */
[----:B------:R-:W-:Y:S01]  /*2b90*/  IMAD.IADD R134, R149, 0x1, R136 ;  /* 0x0000000195867824 */ /* 0x000fe200078e0288 */
[----:B------:R-:W-:Y:S01]  /*2ba0*/  IADD3 R69, P4, R75, R233, RZ ;  /* 0x000000e94b457210 */ /* 0x000fe20007f9e0ff */
[----:B------:R-:W-:Y:S01]  /*2bb0*/  IMAD.X R62, R70, 0x1, R234, P3 ;  /* 0x00000001463e7824 */ /* 0x000fe200018e06ea */
[C---:B------:R-:W-:Y:S01]  /*2bc0*/  IADD3 R85, P5, R83.reuse, 0x40, RZ ;  /* 0x0000004053557810 */ /* 0x040fe20007fbe0ff */
[----:B------:R-:W-:Y:S01]  /*2bd0*/  IMAD.X R96, RZ, RZ, R82, P0 ;  /* 0x000000ffff607224 */ /* 0x000fe200000e0652 */
[----:B------:R-:W-:Y:S01]  /*2be0*/  IADD3 R89, P1, R83, 0x80, RZ ;  /* 0x0000008053597810 */ /* 0x000fe20007f3e0ff */
[----:B------:R-:W-:Y:S01]  /*2bf0*/  IMAD.X R68, R74, 0x1, R234, P4 ;  /* 0x000000014a447824 */ /* 0x000fe200020e06ea */
[----:B------:R-:W-:Y:S01]  /*2c00*/  IADD3.X R84, RZ, R82, RZ, P5, !PT ;  /* 0x00000052ff547210 */ /* 0x000fe20002ffe4ff */
[----:B------:R-:W-:Y:S01]  /*2c10*/  IMAD.MOV.U32 R12, RZ, RZ, R165 ;  /* 0x000000ffff0c7224 */ /* 0x000fe200078e00a5 */
[----:B------:R-:W-:Y:S01]  /*2c20*/  IADD3 R87, P5, R85, R83, RZ ;  /* 0x0000005355577210 */ /* 0x000fe20007fbe0ff */
[--C-:B------:R-:W-:Y:S01]  /*2c30*/  IMAD.X R88, RZ, RZ, R82.reuse, P1 ;  /* 0x000000ffff587224 */ /* 0x100fe200008e0652 */
[----:B------:R-:W-:Y:S01]  /*2c40*/  IADD3 R95, P3, R93, R85, RZ ;  /* 0x000000555d5f7210 */ /* 0x000fe20007f7e0ff */
[----:B------:R-:W-:Y:S01]  /*2c50*/  IMAD.SHL.U32 R107, R107, 0x2, RZ ;  /* 0x000000026b6b7824 */ /* 0x000fe200078e00ff */
[C---:B------:R-:W-:Y:S01]  /*2c60*/  IADD3 R99, P2, R97.reuse, R83, RZ ;  /* 0x0000005361637210 */ /* 0x040fe20007f5e0ff */
[----:B------:R-:W-:Y:S01]  /*2c70*/  IMAD.X R86, R84, 0x1, R82, P5 ;  /* 0x0000000154567824 */ /* 0x000fe200028e0652 */
[----:B------:R-:W-:Y:S01]  /*2c80*/  IADD3 R103, P0, R97, R93, RZ ;  /* 0x0000005d61677210 */ /* 0x000fe20007f1e0ff */
[----:B------:R-:W-:Y:S01]  /*2c90*/  IMAD.X R94, R92, 0x1, R84, P3 ;  /* 0x000000015c5e7824 */ /* 0x000fe200018e0654 */
[----:B------:R-:W-:Y:S01]  /*2ca0*/  IADD3 R91, P4, R89, R83, RZ ;  /* 0x00000053595b7210 */ /* 0x000fe20007f9e0ff */
[C---:B------:R-:W-:Y:S01]  /*2cb0*/  IMAD.X R98, R96.reuse, 0x1, R82, P2 ;  /* 0x0000000160627824 */ /* 0x040fe200010e0652 */
[----:B------:R-:W-:Y:S01]  /*2cc0*/  IADD3 R101, P1, R93, R89, RZ ;  /* 0x000000595d657210 */ /* 0x000fe20007f3e0ff */
[----:B------:R-:W-:Y:S01]  /*2cd0*/  IMAD.X R102, R96, 0x1, R92, P0 ;  /* 0x0000000160667824 */ /* 0x000fe200000e065c */
[C---:B------:R-:W-:Y:S01]  /*2ce0*/  SHF.L.U64.HI R104, R105.reuse, 0x1, R104 ;  /* 0x0000000169687819 */ /* 0x040fe20000010268 */
[----:B------:R-:W-:Y:S01]  /*2cf0*/  IMAD.SHL.U32 R105, R105, 0x2, RZ ;  /* 0x0000000269697824 */ /* 0x000fe200078e00ff */
[----:B------:R-:W-:-:S02]  /*2d00*/  IADD3 R108, R181, R108, RZ ;  /* 0x0000006cb56c7210 */ /* 0x000fc40007ffe0ff */
[----:B------:R-:W-:Y:S02]  /*2d10*/  IADD3.X R90, R88, R82, RZ, P4, !PT ;  /* 0x00000052585a7210 */ /* 0x000fe400027fe4ff */
[----:B------:R-:W-:Y:S02]  /*2d20*/  IADD3.X R100, R92, R88, RZ, P1, !PT ;  /* 0x000000585c647210 */ /* 0x000fe40000ffe4ff */
[----:B------:R-:W-:Y:S02]  /*2d30*/  SHF.R.S32.HI R132, RZ, 0x1f, R144 ;  /* 0x0000001fff847819 */ /* 0x000fe40000011490 */
[----:B------:R-:W-:Y:S02]  /*2d40*/  SHF.R.S32.HI R130, RZ, 0x1f, R142 ;  /* 0x0000001fff827819 */ /* 0x000fe4000001148e */
[----:B------:R-:W-:Y:S02]  /*2d50*/  SHF.R.S32.HI R131, RZ, 0x1f, R143 ;  /* 0x0000001fff837819 */ /* 0x000fe4000001148f */
[----:B------:R-:W-:-:S02]  /*2d60*/  SHF.R.S32.HI R127, RZ, 0x1f, R139 ;  /* 0x0000001fff7f7819 */ /* 0x000fc4000001148b */
[----:B------:R-:W-:Y:S02]  /*2d70*/  SHF.R.S32.HI R128, RZ, 0x1f, R140 ;  /* 0x0000001fff807819 */ /* 0x000fe4000001148c */
[----:B------:R-:W-:Y:S02]  /*2d80*/  SHF.R.S32.HI R124, RZ, 0x1f, R136 ;  /* 0x0000001fff7c7819 */ /* 0x000fe40000011488 */
[----:B------:R-:W-:Y:S02]  /*2d90*/  SHF.R.S32.HI R125, RZ, 0x1f, R137 ;  /* 0x0000001fff7d7819 */ /* 0x000fe40000011489 */
[----:B------:R-:W-:-:S07]  /*2da0*/  SHF.R.S32.HI R122, RZ, 0x1f, R134 ;  /* 0x0000001fff7a7819 */ /* 0x000fce0000011486 */
.L_x_973:
[----:B------:R-:W-:Y:S01]  /*2db0*/  IMAD.SHL.U32 R16, R12, 0x40, RZ ;  /* 0x000000400c107824 */ /* 0x000fe200078e00ff */
[----:B------:R-:W-:Y:S01]  /*2dc0*/  BSSY B0, `(.L_x_856) ;  /* 0x000001f000007945 */ /* 0x000fe20003800000 */
[----:B-----5:R-:W-:Y:S02]  /*2dd0*/  IMAD.MOV.U32 R111, RZ, RZ, R109 ;  /* 0x000000ffff6f7224 */ /* 0x020fe400078e006d */
[----:B------:R-:W-:Y:S04]  /*2de0*/  VIADD R13, R16, 0xffffffc0 ;  /* 0xffffffc0100d7836 */ /* 0x000fe80000000000 */
[--C-:B------:R-:W-:Y:S02]  /*2df0*/  IMAD.IADD R184, R50, 0x1, -R13.reuse ;  /* 0x0000000132b87824 */ /* 0x100fe400078e0a0d */
[----:B------:R-:W-:Y:S03]  /*2e00*/  IMAD.IADD R164, R81, 0x1, -R13 ;  /* 0x0000000151a47824 */ /* 0x000fe600078e0a0d */
[CC--:B------:R-:W-:Y:S02]  /*2e10*/  ISETP.GE.AND P3, PT, R166.reuse, R184.reuse, PT ;  /* 0x000000b8a600720c */ /* 0x0c0fe40003f66270 */
[C---:B------:R-:W-:Y:S02]  /*2e20*/  ISETP.GE.AND P0, PT, R55.reuse, R184, PT ;  /* 0x000000b83700720c */ /* 0x040fe40003f06270 */
[----:B------:R-:W-:Y:S02]  /*2e30*/  ISETP.GE.AND P3, PT, R166, R164, !P3 ;  /* 0x000000a4a600720c */ /* 0x000fe40005f66270 */
[----:B------:R-:W-:Y:S02]  /*2e40*/  ISETP.GE.AND P4, PT, R54, R184, PT ;  /* 0x000000b83600720c */ /* 0x000fe40003f86270 */
[----:B------:R-:W-:Y:S09]  /*2e50*/  ISETP.GE.AND P0, PT, R55, R164, !P0 ;  /* 0x000000a43700720c */ /* 0x000ff20004706270 */
[----:B------:R-:W-:Y:S05]  /*2e60*/  @!P3 BRA `(.L_x_857) ;  /* 0x000000000050b947 */ /* 0x000fea0003800000 */
[----:B------:R-:W-:Y:S02]  /*2e70*/  ISETP.NE.AND P2, PT, R148, RZ, PT ;  /* 0x000000ff9400720c */ /* 0x000fe40003f45270 */
[----:B------:R-:W-:Y:S11]  /*2e80*/  ISETP.NE.AND P1, PT, R147, RZ, PT ;  /* 0x000000ff9300720c */ /* 0x000ff60003f25270 */
[----:B------:R-:W2:Y:S01]  /*2e90*/  @P2 LD.E.128 R4, desc[UR6][R110.64] ;  /* 0x000000066e042980 */ /* 0x000ea2000c101d00 */
[--C-:B------:R-:W-:Y:S02]  /*2ea0*/  @P2 IMAD.MOV.U32 R2, RZ, RZ, R121.reuse ;  /* 0x000000ffff022224 */ /* 0x100fe400078e0079 */
[--C-:B------:R-:W-:Y:S05]  /*2eb0*/  @P2 IMAD.MOV.U32 R3, RZ, RZ, R120.reuse ;  /* 0x000000ffff032224 */ /* 0x100fea00078e0078 */
[----:B--2---:R1:W-:Y:S01]  /*2ec0*/  @P2 ST.E.128 desc[UR6][R2.64], R4 ;  /* 0x0000000402002985 */ /* 0x0043e2000c101d06 */
[----:B------:R-:W-:Y:S03]  /*2ed0*/  ISETP.NE.AND P2, PT, R146, RZ, PT ;  /* 0x000000ff9200720c */ /* 0x000fe60003f45270 */
[----:B-1----:R-:W2:Y:S01]  /*2ee0*/  @P1 LD.E.128 R4, desc[UR6][R110.64+0x80] ;  /* 0x000080066e041980 */ /* 0x002ea2000c101d00 */
[----:B------:R-:W-:Y:S01]  /*2ef0*/  @P1 MOV R2, R121 ;  /* 0x0000007900021202 */ /* 0x000fe20000000f00 */
[----:B------:R-:W-:Y:S05]  /*2f00*/  @P1 IMAD.MOV.U32 R3, RZ, RZ, R120 ;  /* 0x000000ffff031224 */ /* 0x000fea00078e0078 */
[----:B--2---:R1:W-:Y:S01]  /*2f10*/  @P1 ST.E.128 desc[UR6][R2.64+0x80], R4 ;  /* 0x0000800402001985 */ /* 0x0043e2000c101d06 */
[----:B------:R-:W-:Y:S03]  /*2f20*/  ISETP.NE.AND P1, PT, R145, RZ, PT ;  /* 0x000000ff9100720c */ /* 0x000fe60003f25270 */
[----:B-1----:R-:W2:Y:S01]  /*2f30*/  @P2 LD.E.128 R4, desc[UR6][R110.64+0x100] ;  /* 0x000100066e042980 */ /* 0x002ea2000c101d00 */
[--C-:B------:R-:W-:Y:S01]  /*2f40*/  @P2 IMAD.MOV.U32 R2, RZ, RZ, R121.reuse ;  /* 0x000000ffff022224 */ /* 0x100fe200078e0079 */
[-C--:B------:R-:W-:Y:S05]  /*2f50*/  @P2 MOV R3, R120.reuse ;  /* 0x0000007800032202 */ /* 0x080fea0000000f00 */
[----:B--2---:R1:W-:Y:S04]  /*2f60*/  @P2 ST.E.128 desc[UR6][R2.64+0x100], R4 ;  /* 0x0001000402002985 */ /* 0x0043e8000c101d06 */
[----:B-1----:R-:W2:Y:S01]  /*2f70*/  @P1 LD.E.128 R4, desc[UR6][R110.64+0x180] ;  /* 0x000180066e041980 */ /* 0x002ea2000c101d00 */
[----:B------:R-:W-:Y:S01]  /*2f80*/  @P1 IMAD.MOV.U32 R2, RZ, RZ, R121 ;  /* 0x000000ffff021224 */ /* 0x000fe200078e0079 */
[----:B------:R-:W-:Y:S05]  /*2f90*/  @P1 MOV R3, R120 ;  /* 0x0000007800031202 */ /* 0x000fea0000000f00 */
[----:B--2---:R1:W-:Y:S02]  /*2fa0*/  @P1 ST.E.128 desc[UR6][R2.64+0x180], R4 ;  /* 0x0001800402001985 */ /* 0x0043e4000c101d06 */
.L_x_857:
[----:B------:R-:W-:Y:S05]  /*2fb0*/  BSYNC B0 ;  /* 0x0000000000007941 */ /* 0x000fea0003800000 */
.L_x_856:
[----:B------:R-:W-:Y:S04]  /*2fc0*/  BSSY B0, `(.L_x_858) ;  /* 0x0000012000007945 */ /* 0x000fe80003800000 */
[----:B------:R-:W-:Y:S05]  /*2fd0*/  @!P0 BRA `(.L_x_859) ;  /* 0x0000000000408947 */ /* 0x000fea0003800000 */
[----:B------:R-:W-:Y:S02]  /*2fe0*/  ISETP.NE.AND P1, PT, R148, RZ, PT ;  /* 0x000000ff9400720c */ /* 0x000fe40003f25270 */
[----:B------:R-:W-:Y:S02]  /*2ff0*/  IADD3 R22, P0, R110, R105, RZ ;  /* 0x000000696e167210 */ /* 0x000fe40007f1e0ff */
[----:B-1----:R-:W-:Y:S03]  /*3000*/  LEA R2, P2, R231, R121, 0x1 ;  /* 0x00000079e7027211 */ /* 0x002fe600078408ff */
[----:B------:R-:W-:Y:S01]  /*3010*/  IMAD.X R23, R111, 0x1, R104, P0 ;  /* 0x000000016f177824 */ /* 0x000fe200000e0668 */
[----:B------:R-:W-:Y:S02]  /*3020*/  ISETP.NE.AND P0, PT, R147, RZ, PT ;  /* 0x000000ff9300720c */ /* 0x000fe40003f05270 */
[----:B------:R-:W-:Y:S03]  /*3030*/  LEA.HI.X R3, R231, R120, R232, 0x1, P2 ;  /* 0x00000078e7037211 */ /* 0x000fe600010f0ce8 */
[----:B------:R-:W2:Y:S04]  /*3040*/  @P1 LD.E.128 R24, desc[UR6][R22.64] ;  /* 0x0000000616181980 */ /* 0x000ea8000c101d00 */
[----:B--2---:R-:W-:Y:S01]  /*3050*/  @P1 ST.E.128 desc[UR6][R2.64], R24 ;  /* 0x0000001802001985 */ /* 0x004fe2000c101d06 */
[----:B------:R-:W-:Y:S03]  /*3060*/  ISETP.NE.AND P1, PT, R146, RZ, PT ;  /* 0x000000ff9200720c */ /* 0x000fe60003f25270 */
[----:B------:R-:W2:Y:S04]  /*3070*/  @P0 LD.E.128 R4, desc[UR6][R22.64+0x80] ;  /* 0x0000800616040980 */ /* 0x000ea8000c101d00 */
[----:B--2---:R1:W-:Y:S01]  /*3080*/  @P0 ST.E.128 desc[UR6][R2.64+0x80], R4 ;  /* 0x0000800402000985 */ /* 0x0043e2000c101d06 */
[----:B------:R-:W-:Y:S05]  /*3090*/  ISETP.NE.AND P0, PT, R145, RZ, PT ;  /* 0x000000ff9100720c */ /* 0x000fea0003f05270 */
[----:B-1----:R-:W2:Y:S04]  /*30a0*/  @P1 LD.E.128 R4, desc[UR6][R22.64+0x100] ;  /* 0x0001000616041980 */ /* 0x002ea8000c101d00 */
[----:B--2---:R1:W-:Y:S04]  /*30b0*/  @P1 ST.E.128 desc[UR6][R2.64+0x100], R4 ;  /* 0x0001000402001985 */ /* 0x0043e8000c101d06 */
[----:B-1----:R-:W2:Y:S04]  /*30c0*/  @P0 LD.E.128 R4, desc[UR6][R22.64+0x180] ;  /* 0x0001800616040980 */ /* 0x002ea8000c101d00 */
[----:B--2---:R2:W-:Y:S02]  /*30d0*/  @P0 ST.E.128 desc[UR6][R2.64+0x180], R4 ;  /* 0x0001800402000985 */ /* 0x0045e4000c101d06 */
.L_x_859:
[----:B------:R-:W-:Y:S05]  /*30e0*/  BSYNC B0 ;  /* 0x0000000000007941 */ /* 0x000fea0003800000 */
.L_x_858:
[----:B------:R-:W-:Y:S01]  /*30f0*/  ISETP.GE.AND P4, PT, R54, R164, !P4 ;  /* 0x000000a43600720c */ /* 0x000fe20006786270 */
[----:B------:R-:W-:Y:S01]  /*3100*/  BSSY B0, `(.L_x_860) ;  /* 0x0000014000007945 */ /* 0x000fe20003800000 */
[C---:B------:R-:W-:Y:S04]  /*3110*/  ISETP.GE.AND P2, PT, R53.reuse, R184, PT ;  /* 0x000000b83500720c */ /* 0x040fe80003f46270 */
[----:B------:R-:W-:Y:S07]  /*3120*/  ISETP.GE.AND P2, PT, R53, R164, !P2 ;  /* 0x000000a43500720c */ /* 0x000fee0005746270 */
[----:B------:R-:W-:Y:S06]  /*3130*/  @!P4 BRA `(.L_x_861) ;  /* 0x000000000040c947 */ /* 0x000fec0003800000 */
[----:B------:R-:W-:Y:S02]  /*3140*/  ISETP.NE.AND P1, PT, R148, RZ, PT ;  /* 0x000000ff9400720c */ /* 0x000fe40003f25270 */
[----:B------:R-:W-:Y:S02]  /*3150*/  IADD3 R22, P0, R110, R107, RZ ;  /* 0x0000006b6e167210 */ /* 0x000fe40007f1e0ff */
[----:B-12---:R-:W-:Y:S03]  /*3160*/  IADD3 R2, P4, R121, R58, RZ ;  /* 0x0000003a79027210 */ /* 0x006fe60007f9e0ff */
[----:B------:R-:W-:Y:S01]  /*3170*/  IMAD.X R23, R111, 0x1, R106, P0 ;  /* 0x000000016f177824 */ /* 0x000fe200000e066a */
[----:B------:R-:W-:Y:S01]  /*3180*/  ISETP.NE.AND P0, PT, R147, RZ, PT ;  /* 0x000000ff9300720c */ /* 0x000fe20003f05270 */
[----:B------:R-:W-:Y:S04]  /*3190*/  IMAD.X R3, R120, 0x1, R59, P4 ;  /* 0x0000000178037824 */ /* 0x000fe800020e063b */
        /* <DEDUP_REMOVED lines=10> */
.L_x_861:
[----:B------:R-:W-:Y:S05]  /*3240*/  BSYNC B0 ;  /* 0x0000000000007941 */ /* 0x000fea0003800000 */
.L_x_860:
[----:B------:R-:W-:Y:S04]  /*3250*/  BSSY B0, `(.L_x_862) ;  /* 0x0000012000007945 */ /* 0x000fe80003800000 */
[----:B------:R-:W-:Y:S05]  /*3260*/  @!P2 BRA `(.L_x_863) ;  /* 0x000000000040a947 */ /* 0x000fea0003800000 */
[----:B------:R-:W-:Y:S02]  /*3270*/  ISETP.NE.AND P1, PT, R148, RZ, PT ;  /* 0x000000ff9400720c */ /* 0x000fe40003f25270 */
[----:B------:R-:W-:Y:S02]  /*3280*/  IADD3 R22, P0, R110, R180, RZ ;  /* 0x000000b46e167210 */ /* 0x000fe40007f1e0ff */
[----:B-123--:R-:W-:Y:S03]  /*3290*/  IADD3 R2, P2, R121, R178, RZ ;  /* 0x000000b279027210 */ /* 0x00efe60007f5e0ff */
        /* <DEDUP_REMOVED lines=13> */
.L_x_863:
[----:B------:R-:W-:Y:S05]  /*3370*/  BSYNC B0 ;  /* 0x0000000000007941 */ /* 0x000fea0003800000 */
.L_x_862:
[----:B------:R-:W5:Y:S01]  /*3380*/  LD.E R17, desc[UR6][R18.64+0xd0] ;  /* 0x0000d00612117980 */ /* 0x000f62000c101900 */
[----:B------:R-:W-:Y:S03]  /*3390*/  BSSY B3, `(.L_x_864) ;  /* 0x0000ad0000037945 */ /* 0x000fe60003800000 */
[----:B------:R-:W2:Y:S01]  /*33a0*/  LD.E R109, desc[UR6][R18.64+0x130] ;  /* 0x00013006126d7980 */ /* 0x000ea2000c101900 */
[----:B-----5:R-:W-:Y:S01]  /*33b0*/  ISETP.NE.AND P1, PT, R17, RZ, PT ;  /* 0x000000ff1100720c */ /* 0x020fe20003f25270 */
[----:B--2---:R-:W-:Y:S05]  /*33c0*/  IMAD.U32 R109, R109, -0x40, RZ ;  /* 0xffffffc06d6d7824 */ /* 0x004fea00078e00ff */
[C---:B------:R-:W-:Y:S04]  /*33d0*/  LEA R110, P0, R109.reuse, R110, 0x1 ;  /* 0x0000006e6d6e7211 */ /* 0x040fe800078008ff */
[----:B------:R-:W-:Y:S03]  /*33e0*/  LEA.HI.X.SX32 R109, R109, R111, 0x1, P0 ;  /* 0x0000006f6d6d7211 */ /* 0x000fe600000f0eff */
[----:B------:R-:W-:Y:S06]  /*33f0*/  @!P1 BRA `(.L_x_865) ;  /* 0x000000a400309947 */ /* 0x000fec0003800000 */
[----:B------:R-:W2:Y:S04]  /*3400*/  LD.E.U8 R0, desc[UR6][R18.64+0x1b3] ;  /* 0x0001b30612007980 */ /* 0x000ea8000c101100 */
[----:B------:R1:W5:Y:S01]  /*3410*/  LD.E R111, desc[UR6][R18.64+0xc0] ;  /* 0x0000c006126f7980 */ /* 0x000362000c101900 */
[----:B--2---:R-:W-:Y:S11]  /*3420*/  ISETP.NE.AND P0, PT, R0, RZ, PT ;  /* 0x000000ff0000720c */ /* 0x004ff60003f05270 */
[----:B------:R-:W-:Y:S02]  /*3430*/  @!UPT UIADD3 URZ, URZ, URZ, URZ ;  /* 0x0000003f3f3ff290 */ /* 0x000fe4000fffe03f */
[----:B-1----:R-:W-:Y:S05]  /*3440*/  @!P0 BRA `(.L_x_866) ;  /* 0x0000003800c88947 */ /* 0x002fea0003800000 */
[----:B------:R-:W-:Y:S04]  /*3450*/  BSSY B1, `(.L_x_867) ;  /* 0x00000dc000017945 */ /* 0x000fe80003800000 */
[----:B------:R-:W-:Y:S05]  /*3460*/  @!P3 BRA `(.L_x_868) ;  /* 0x0000000c0068b947 */ /* 0x000fea0003800000 */
[-C--:B-----5:R-:W-:Y:S01]  /*3470*/  ISETP.GE.AND P0, PT, R14, R111.reuse, PT ;  /* 0x0000006f0e00720c */ /* 0x0a0fe20003f06270 */
[----:B------:R-:W-:Y:S01]  /*3480*/  BSSY B0, `(.L_x_869) ;  /* 0x0000038000007945 */ /* 0x000fe20003800000 */
[-C--:B------:R-:W-:Y:S02]  /*3490*/  ISETP.GE.AND P3, PT, R11, R111.reuse, PT ;  /* 0x0000006f0b00720c */ /* 0x080fe40003f66270 */
[-C--:B------:R-:W-:Y:S02]  /*34a0*/  ISETP.GE.AND P2, PT, R10, R111.reuse, PT ;  /* 0x0000006f0a00720c */ /* 0x080fe40003f46270 */
[----:B------:R-:W-:Y:S07]  /*34b0*/  ISETP.GE.AND P1, PT, R9, R111, PT ;  /* 0x0000006f0900720c */ /* 0x000fee0003f26270 */
[----:B------:R-:W-:Y:S06]  /*34c0*/  @P0 BRA `(.L_x_870) ;  /* 0x0000000000cc0947 */ /* 0x000fec0003800000 */
[----:B---34-:R-:W-:Y:S02]  /*34d0*/  MOV R2, R113 ;  /* 0x0000007100027202 */ /* 0x018fe40000000f00 */
[----:B------:R-:W-:Y:S02]  /*34e0*/  MOV R3, R112 ;  /* 0x0000007000037202 */ /* 0x000fe40000000f00 */
[----:B------:R-:W-:Y:S03]  /*34f0*/  ISETP.GE.AND P0, PT, R14, R17, PT ;  /* 0x000000110e00720c */ /* 0x000fe60003f06270 */
[----:B------:R-:W2:Y:S10]  /*3500*/  LD.E.128 R24, desc[UR6][R2.64] ;  /* 0x0000000602187980 */ /* 0x000eb4000c101d00 */
[----:B------:R-:W3:Y:S06]  /*3510*/  @!P0 LD.E.64 R30, desc[UR6][R36.64] ;  /* 0x00000006241e8980 */ /* 0x000eec000c101b00 */
[----:B------:R-:W4:Y:S01]  /*3520*/  @!P0 LD.E.64 R2, desc[UR6][R20.64] ;  /* 0x0000000614028980 */ /* 0x000f22000c101b00 */
[--C-:B---3--:R-:W-:Y:S01]  /*3530*/  @!P0 HADD2.F32 R22, -RZ, R30.reuse.H0_H0 ;  /* 0x2000001eff168230 */ /* 0x108fe20000004100 */
[----:B--2---:R-:W-:Y:S01]  /*3540*/  @!P0 MOV R0, R24 ;  /* 0x0000001800008202 */ /* 0x004fe20000000f00 */
[----:B------:R-:W-:Y:S01]  /*3550*/  @!P0 HADD2.F32 R28, -RZ, R30.H1_H1 ;  /* 0x3000001eff1c8230 */ /* 0x000fe20000004100 */
[----:B------:R-:W-:Y:S01]  /*3560*/  @!P0 MOV R7, R25 ;  /* 0x0000001900078202 */ /* 0x000fe20000000f00 */
[--C-:B------:R-:W-:Y:S02]  /*3570*/  @!P0 HADD2.F32 R29, -RZ, R31.reuse.H0_H0 ;  /* 0x2000001fff1d8230 */ /* 0x100fe40000004100 */
[----:B------:R-:W-:Y:S02]  /*3580*/  @!P0 HADD2.F32 R23, -RZ, R0.H0_H0 ;  /* 0x20000000ff178230 */ /* 0x000fe40000004100 */
[----:B------:R-:W-:Y:S02]  /*3590*/  @!P0 HADD2.F32 R30, -RZ, R31.H1_H1 ;  /* 0x3000001fff1e8230 */ /* 0x000fe40000004100 */
[--C-:B----4-:R-:W-:Y:S02]  /*35a0*/  @!P0 HADD2.F32 R8, -RZ, R2.reuse.H0_H0 ;  /* 0x20000002ff088230 */ /* 0x110fe40000004100 */
[----:B------:R-:W-:Y:S02]  /*35b0*/  @!P0 HADD2.F32 R6, -RZ, R2.H1_H1 ;  /* 0x30000002ff068230 */ /* 0x000fe40000004100 */
[----:B------:R-:W-:Y:S02]  /*35c0*/  @!P0 HADD2.F32 R2, -RZ, R0.H1_H1 ;  /* 0x30000000ff028230 */ /* 0x000fe40000004100 */
[--C-:B------:R-:W-:Y:S02]  /*35d0*/  @!P0 HADD2.F32 R4, -RZ, R3.reuse.H0_H0 ;  /* 0x20000003ff048230 */ /* 0x100fe40000004100 */
[----:B------:R-:W-:Y:S02]  /*35e0*/  @!P0 HADD2.F32 R5, -RZ, R3.H1_H1 ;  /* 0x30000003ff058230 */ /* 0x000fe40000004100 */
[C---:B------:R-:W-:Y:S01]  /*35f0*/  @!P0 FMUL.FTZ R3, R2.reuse, R22 ;  /* 0x0000001602038220 */ /* 0x040fe20000410000 */
[-C--:B------:R-:W-:Y:S01]  /*3600*/  @!P0 FMUL.FTZ R0, R2, R8.reuse ;  /* 0x0000000802008220 */ /* 0x080fe20000410000 */
[--C-:B------:R-:W-:Y:S02]  /*3610*/  @!P0 HADD2.F32 R2, -RZ, R7.reuse.H1_H1 ;  /* 0x30000007ff028230 */ /* 0x100fe40000004100 */
[----:B------:R-:W-:Y:S01]  /*3620*/  @!P0 FFMA.FTZ R31, R23, R8, -R3 ;  /* 0x00000008171f8223 */ /* 0x000fe20000010803 */
[----:B------:R-:W-:Y:S01]  /*3630*/  @!P0 MOV R8, R26 ;  /* 0x0000001a00088202 */ /* 0x000fe20000000f00 */
[----:B------:R-:W-:Y:S01]  /*3640*/  @!P0 FFMA.FTZ R0, R22, R23, R0 ;  /* 0x0000001716008223 */ /* 0x000fe20000010000 */
[----:B------:R-:W-:Y:S01]  /*3650*/  @!P0 MOV R3, R27 ;  /* 0x0000001b00038202 */ /* 0x000fe20000000f00 */
[----:B------:R-:W-:Y:S02]  /*3660*/  @!P0 HADD2.F32 R23, -RZ, R7.H0_H0 ;  /* 0x20000007ff178230 */ /* 0x000fe40000004100 */
[----:B------:R-:W-:Y:S01]  /*3670*/  @!P0 FMUL.FTZ R32, R2, R28 ;  /* 0x0000001c02208220 */ /* 0x000fe20000410000 */
[--C-:B------:R-:W-:Y:S01]  /*3680*/  @!P0 HADD2.F32 R22, -RZ, R8.reuse.H1_H1 ;  /* 0x30000008ff168230 */ /* 0x100fe20000004100 */
[----:B------:R-:W-:Y:S01]  /*3690*/  @!P0 F2FP.F16.F32.PACK_AB R0, R0, R31 ;  /* 0x0000001f0000823e */ /* 0x000fe200000000ff */
[-C--:B------:R-:W-:Y:S01]  /*36a0*/  @!P0 FMUL.FTZ R2, R2, R6.reuse ;  /* 0x0000000602028220 */ /* 0x080fe20000410000 */
[----:B------:R-:W-:Y:S01]  /*36b0*/  @!P0 FFMA.FTZ R32, R23, R6, -R32 ;  /* 0x0000000617208223 */ /* 0x000fe20000010820 */
[----:B------:R-:W-:Y:S01]  /*36c0*/  @!P0 HADD2.F32 R6, -RZ, R8.H0_H0 ;  /* 0x20000008ff068230 */ /* 0x000fe20000004100 */
[----:B------:R-:W-:Y:S01]  /*36d0*/  @!P0 MOV R24, R0 ;  /* 0x0000000000188202 */ /* 0x000fe20000000f00 */
[----:B------:R-:W-:Y:S01]  /*36e0*/  @!P0 FMUL.FTZ R39, R22, R29 ;  /* 0x0000001d16278220 */ /* 0x000fe20000410000 */
[--C-:B------:R-:W-:Y:S02]  /*36f0*/  @!P0 HADD2.F32 R7, -RZ, R3.reuse.H1_H1 ;  /* 0x30000003ff078230 */ /* 0x100fe40000004100 */
[----:B------:R-:W-:Y:S01]  /*3700*/  @!P0 FFMA.FTZ R2, R28, R23, R2 ;  /* 0x000000171c028223 */ /* 0x000fe20000010002 */
[----:B------:R-:W-:Y:S02]  /*3710*/  @!P0 HADD2.F32 R8, -RZ, R3.H0_H0 ;  /* 0x20000003ff088230 */ /* 0x000fe40000004100 */
[-C--:B------:R-:W-:Y:S01]  /*3720*/  @!P0 FMUL.FTZ R3, R22, R4.reuse ;  /* 0x0000000416038220 */ /* 0x080fe20000410000 */
[----:B------:R-:W-:Y:S01]  /*3730*/  @!P0 FFMA.FTZ R22, R6, R4, -R39 ;  /* 0x0000000406168223 */ /* 0x000fe20000010827 */
[C---:B------:R-:W-:Y:S01]  /*3740*/  @!P0 FMUL.FTZ R38, R7.reuse, R30 ;  /* 0x0000001e07268220 */ /* 0x040fe20000410000 */
[----:B------:R-:W-:Y:S01]  /*3750*/  @!P0 F2FP.F16.F32.PACK_AB R2, R2, R32 ;  /* 0x000000200202823e */ /* 0x000fe200000000ff */
[-C--:B------:R-:W-:Y:S01]  /*3760*/  @!P0 FMUL.FTZ R4, R7, R5.reuse ;  /* 0x0000000507048220 */ /* 0x080fe20000410000 */
[----:B------:R-:W-:Y:S01]  /*3770*/  @!P0 FFMA.FTZ R3, R29, R6, R3 ;  /* 0x000000061d038223 */ /* 0x000fe20000010003 */
[----:B------:R-:W-:Y:S01]  /*3780*/  @!P0 FFMA.FTZ R38, R8, R5, -R38 ;  /* 0x0000000508268223 */ /* 0x000fe20000010826 */
[----:B------:R-:W-:Y:S01]  /*3790*/  @!P0 MOV R25, R2 ;  /* 0x0000000200198202 */ /* 0x000fe20000000f00 */
[----:B------:R-:W-:Y:S02]  /*37a0*/  @!P0 FFMA.FTZ R4, R30, R8, R4 ;  /* 0x000000081e048223 */ /* 0x000fe40000010004 */
[----:B------:R-:W-:Y:S03]  /*37b0*/  @!P0 F2FP.F16.F32.PACK_AB R3, R3, R22 ;  /* 0x000000160303823e */ /* 0x000fe600000000ff */
[----:B------:R-:W-:Y:S02]  /*37c0*/  @!P0 F2FP.F16.F32.PACK_AB R4, R4, R38 ;  /* 0x000000260404823e */ /* 0x000fe400000000ff */
[----:B------:R-:W-:Y:S02]  /*37d0*/  @!P0 MOV R26, R3 ;  /* 0x00000003001a8202 */ /* 0x000fe40000000f00 */
[----:B------:R-:W-:Y:S05]  /*37e0*/  @!P0 MOV R27, R4 ;  /* 0x00000004001b8202 */ /* 0x000fea0000000f00 */
[----:B------:R1:W-:Y:S02]  /*37f0*/  ST.E.128 desc[UR6][R118.64], R24 ;  /* 0x0000001876007985 */ /* 0x0003e4000c101d06 */
.L_x_870:
[----:B------:R-:W-:Y:S05]  /*3800*/  BSYNC B0 ;  /* 0x0000000000007941 */ /* 0x000fea0003800000 */
.L_x_869:
[----:B------:R-:W-:Y:S04]  /*3810*/  BSSY B0, `(.L_x_871) ;  /* 0x0000035000007945 */ /* 0x000fe80003800000 */
[----:B------:R-:W-:Y:S05]  /*3820*/  @P3 BRA `(.L_x_872) ;  /* 0x0000000000cc3947 */ /* 0x000fea0003800000 */
[----:B---34-:R-:W-:Y:S02]  /*3830*/  MOV R2, R113 ;  /* 0x0000007100027202 */ /* 0x018fe40000000f00 */
[----:B------:R-:W-:Y:S02]  /*3840*/  MOV R3, R112 ;  /* 0x0000007000037202 */ /* 0x000fe40000000f00 */
[----:B------:R-:W-:Y:S03]  /*3850*/  ISETP.GE.AND P0, PT, R11, R17, PT ;  /* 0x000000110b00720c */ /* 0x000fe60003f06270 */
[----:B-1----:R-:W2:Y:S10]  /*3860*/  LD.E.128 R24, desc[UR6][R2.64+0x80] ;  /* 0x0000800602187980 */ /* 0x002eb4000c101d00 */
        /* <DEDUP_REMOVED lines=47> */
.L_x_872:
[----:B------:R-:W-:Y:S05]  /*3b60*/  BSYNC B0 ;  /* 0x0000000000007941 */ /* 0x000fea0003800000 */
.L_x_871:
[----:B------:R-:W-:Y:S04]  /*3b70*/  BSSY B0, `(.L_x_873) ;  /* 0x0000035000007945 */ /* 0x000fe80003800000 */
[----:B------:R-:W-:Y:S05]  /*3b80*/  @P2 BRA `(.L_x_874) ;  /* 0x0000000000cc2947 */ /* 0x000fea0003800000 */
[----:B---34-:R-:W-:Y:S02]  /*3b90*/  MOV R2, R113 ;  /* 0x0000007100027202 */ /* 0x018fe40000000f00 */
[----:B------:R-:W-:Y:S02]  /*3ba0*/  MOV R3, R112 ;  /* 0x0000007000037202 */ /* 0x000fe40000000f00 */
[----:B------:R-:W-:Y:S03]  /*3bb0*/  ISETP.GE.AND P0, PT, R10, R17, PT ;  /* 0x000000110a00720c */ /* 0x000fe60003f06270 */
[----:B-12---:R-:W2:Y:S10]  /*3bc0*/  LD.E.128 R24, desc[UR6][R2.64+0x100] ;  /* 0x0001000602187980 */ /* 0x006eb4000c101d00 */
        /* <DEDUP_REMOVED lines=47> */
.L_x_874:
[----:B------:R-:W-:Y:S05]  /*3ec0*/  BSYNC B0 ;  /* 0x0000000000007941 */ /* 0x000fea0003800000 */
.L_x_873:
        /* <DEDUP_REMOVED lines=52> */
.L_x_868:
[----:B------:R-:W-:Y:S05]  /*4210*/  BSYNC B1 ;  /* 0x0000000000017941 */ /* 0x000fea0003800000 */
.L_x_867:
[C---:B------:R-:W-:Y:S01]  /*4220*/  ISETP.GE.AND P0, PT, R55.reuse, R184, PT ;  /* 0x000000b83700720c */ /* 0x040fe20003f06270 */
[----:B------:R-:W-:Y:S03]  /*4230*/  BSSY B1, `(.L_x_875) ;  /* 0x00000ec000017945 */ /* 0x000fe60003800000 */
[----:B------:R-:W-:Y:S11]  /*4240*/  ISETP.GE.AND P0, PT, R55, R164, !P0 ;  /* 0x000000a43700720c */ /* 0x000ff60004706270 */
[----:B------:R-:W-:Y:S02]  /*4250*/  @!UPT UIADD3 URZ, URZ, URZ, URZ ;  /* 0x0000003f3f3ff290 */ /* 0x000fe4000fffe03f */
[----:B------:R-:W-:Y:S05]  /*4260*/  @!P0 BRA `(.L_x_876) ;  /* 0x0000000c00a08947 */ /* 0x000fea0003800000 */
[-C--:B-----5:R-:W-:Y:S01]  /*4270*/  ISETP.GE.AND P0, PT, R14, R111.reuse, PT ;  /* 0x0000006f0e00720c */ /* 0x0a0fe20003f06270 */
[C---:B------:R-:W-:Y:S01]  /*4280*/  IMAD.SHL.U32 R38, R149.reuse, 0x2, RZ ;  /* 0x0000000295267824 */ /* 0x040fe200078e00ff */
[----:B------:R-:W-:Y:S01]  /*4290*/  SHF.L.U64.HI R0, R149, 0x1, R133 ;  /* 0x0000000195007819 */ /* 0x000fe20000010285 */
[----:B------:R-:W-:Y:S01]  /*42a0*/  BSSY B0, `(.L_x_877) ;  /* 0x000003e000007945 */ /* 0x000fe20003800000 */
[-C--:B------:R-:W-:Y:S02]  /*42b0*/  ISETP.GE.AND P3, PT, R11, R111.reuse, PT ;  /* 0x0000006f0b00720c */ /* 0x080fe40003f66270 */
[-C--:B---34-:R-:W-:Y:S02]  /*42c0*/  IADD3 R6, P5, R20, R38.reuse, RZ ;  /* 0x0000002614067210 */ /* 0x098fe40007fbe0ff */
[----:B------:R-:W-:Y:S02]  /*42d0*/  IADD3 R38, P4, R36, R38, RZ ;  /* 0x0000002624267210 */ /* 0x000fe40007f9e0ff */
[-C--:B------:R-:W-:Y:S01]  /*42e0*/  ISETP.GE.AND P2, PT, R10, R111.reuse, PT ;  /* 0x0000006f0a00720c */ /* 0x080fe20003f46270 */
[--C-:B------:R-:W-:Y:S01]  /*42f0*/  IMAD.X R7, R21, 0x1, R0.reuse, P5 ;  /* 0x0000000115077824 */ /* 0x100fe200028e0600 */
[----:B------:R-:W-:Y:S01]  /*4300*/  ISETP.GE.AND P1, PT, R9, R111, PT ;  /* 0x0000006f0900720c */ /* 0x000fe20003f26270 */
[----:B------:R-:W-:Y:S01]  /*4310*/  IMAD.X R39, R37, 0x1, R0, P4 ;  /* 0x0000000125277824 */ /* 0x000fe200020e0600 */
[----:B------:R-:W-:Y:S11]  /*4320*/  @P0 BRA `(.L_x_878) ;  /* 0x0000000000d40947 */ /* 0x000ff60003800000 */
[C---:B-12---:R-:W-:Y:S02]  /*4330*/  LEA R24, P4, R83.reuse, R113, 0x1 ;  /* 0x0000007153187211 */ /* 0x046fe400078808ff */
[----:B------:R-:W-:Y:S02]  /*4340*/  ISETP.GE.AND P0, PT, R14, R17, PT ;  /* 0x000000110e00720c */ /* 0x000fe40003f06270 */
[----:B------:R-:W-:Y:S06]  /*4350*/  LEA.HI.X R25, R83, R112, R82, 0x1, P4 ;  /* 0x0000007053197211 */ /* 0x000fec00020f0c52 */
[----:B------:R-:W2:Y:S08]  /*4360*/  LD.E.128 R24, desc[UR6][R24.64] ;  /* 0x0000000618187980 */ /* 0x000eb0000c101d00 */
[----:B------:R-:W3:Y:S06]  /*4370*/  @!P0 LD.E.64 R2, desc[UR6][R6.64] ;  /* 0x0000000606028980 */ /* 0x000eec000c101b00 */
[----:B------:R-:W4:Y:S01]  /*4380*/  @!P0 LD.E.64 R40, desc[UR6][R38.64] ;  /* 0x0000000626288980 */ /* 0x000f22000c101b00 */
[--C-:B---3--:R-:W-:Y:S01]  /*4390*/  @!P0 HADD2.F32 R23, -RZ, R2.reuse.H0_H0 ;  /* 0x20000002ff178230 */ /* 0x108fe20000004100 */
[----:B--2---:R-:W-:Y:S01]  /*43a0*/  @!P0 MOV R0, R24 ;  /* 0x0000001800008202 */ /* 0x004fe20000000f00 */
[----:B------:R-:W-:Y:S01]  /*43b0*/  @!P0 HADD2.F32 R8, -RZ, R2.H1_H1 ;  /* 0x30000002ff088230 */ /* 0x000fe20000004100 */
[----:B------:R-:W-:Y:S01]  /*43c0*/  @!P0 MOV R22, R25 ;  /* 0x0000001900168202 */ /* 0x000fe20000000f00 */
[----:B------:R-:W-:Y:S02]  /*43d0*/  @!P0 HADD2.F32 R4, -RZ, R3.H0_H0 ;  /* 0x20000003ff048230 */ /* 0x000fe40000004100 */
[----:B----4-:R-:W-:Y:S02]  /*43e0*/  @!P0 HADD2.F32 R28, -RZ, R40.H0_H0 ;  /* 0x20000028ff1c8230 */ /* 0x010fe40000004100 */
[----:B------:R-:W-:Y:S02]  /*43f0*/  @!P0 HADD2.F32 R2, -RZ, R0.H1_H1 ;  /* 0x30000000ff028230 */ /* 0x000fe40000004100 */
[----:B------:R-:W-:Y:S02]  /*4400*/  @!P0 HADD2.F32 R30, -RZ, R40.H1_H1 ;  /* 0x30000028ff1e8230 */ /* 0x000fe40000004100 */
[----:B------:R-:W-:Y:S02]  /*4410*/  @!P0 HADD2.F32 R29, -RZ, R0.H0_H0 ;  /* 0x20000000ff1d8230 */ /* 0x000fe40000004100 */
[C---:B------:R-:W-:Y:S01]  /*4420*/  @!P0 FMUL.FTZ R40, R2.reuse, R28 ;  /* 0x0000001c02288220 */ /* 0x040fe20000410000 */
[-C--:B------:R-:W-:Y:S01]  /*4430*/  @!P0 FMUL.FTZ R0, R2, R23.reuse ;  /* 0x0000001702008220 */ /* 0x080fe20000410000 */
[--C-:B------:R-:W-:Y:S02]  /*4440*/  @!P0 HADD2.F32 R2, -RZ, R22.reuse.H1_H1 ;  /* 0x30000016ff028230 */ /* 0x100fe40000004100 */
[----:B------:R-:W-:Y:S01]  /*4450*/  @!P0 FFMA.FTZ R40, R29, R23, -R40 ;  /* 0x000000171d288223 */ /* 0x000fe20000010828 */
[----:B------:R-:W-:Y:S01]  /*4460*/  @!P0 MOV R23, R26 ;  /* 0x0000001a00178202 */ /* 0x000fe20000000f00 */
[----:B------:R-:W-:Y:S01]  /*4470*/  @!P0 FFMA.FTZ R0, R28, R29, R0 ;  /* 0x0000001d1c008223 */ /* 0x000fe20000010000 */
[--C-:B------:R-:W-:Y:S02]  /*4480*/  @!P0 HADD2.F32 R32, -RZ, R41.reuse.H1_H1 ;  /* 0x30000029ff208230 */ /* 0x100fe40000004100 */
[----:B------:R-:W-:Y:S02]  /*4490*/  @!P0 HADD2.F32 R29, -RZ, R22.H0_H0 ;  /* 0x20000016ff1d8230 */ /* 0x000fe40000004100 */
[----:B------:R-:W-:Y:S01]  /*44a0*/  @!P0 F2FP.F16.F32.PACK_AB R0, R0, R40 ;  /* 0x000000280000823e */ /* 0x000fe200000000ff */
[----:B------:R-:W-:Y:S02]  /*44b0*/  @!P0 HADD2.F32 R31, -RZ, R41.H0_H0 ;  /* 0x20000029ff1f8230 */ /* 0x000fe40000004100 */
[C---:B------:R-:W-:Y:S01]  /*44c0*/  @!P0 FMUL.FTZ R41, R2.reuse, R30 ;  /* 0x0000001e02298220 */ /* 0x040fe20000410000 */
[----:B------:R-:W-:Y:S01]  /*44d0*/  @!P0 HADD2.F32 R5, -RZ, R3.H1_H1 ;  /* 0x30000003ff058230 */ /* 0x000fe20000004100 */
[----:B------:R-:W-:Y:S01]  /*44e0*/  @!P0 MOV R3, R27 ;  /* 0x0000001b00038202 */ /* 0x000fe20000000f00 */
[--C-:B------:R-:W-:Y:S01]  /*44f0*/  @!P0 HADD2.F32 R28, -RZ, R23.reuse.H1_H1 ;  /* 0x30000017ff1c8230 */ /* 0x100fe20000004100 */
[----:B------:R-:W-:Y:S01]  /*4500*/  @!P0 MOV R24, R0 ;  /* 0x0000000000188202 */ /* 0x000fe20000000f00 */
[-C--:B------:R-:W-:Y:S01]  /*4510*/  @!P0 FFMA.FTZ R41, R29, R8.reuse, -R41 ;  /* 0x000000081d298223 */ /* 0x080fe20000010829 */
[----:B------:R-:W-:Y:S01]  /*4520*/  @!P0 FMUL.FTZ R2, R2, R8 ;  /* 0x0000000802028220 */ /* 0x000fe20000410000 */
[----:B------:R-:W-:Y:S02]  /*4530*/  @!P0 HADD2.F32 R8, -RZ, R23.H0_H0 ;  /* 0x20000017ff088230 */ /* 0x000fe40000004100 */
[----:B------:R-:W-:Y:S01]  /*4540*/  @!P0 FMUL.FTZ R43, R28, R31 ;  /* 0x0000001f1c2b8220 */ /* 0x000fe20000410000 */
[--C-:B------:R-:W-:Y:S02]  /*4550*/  @!P0 HADD2.F32 R22, -RZ, R3.reuse.H1_H1 ;  /* 0x30000003ff168230 */ /* 0x100fe40000004100 */
[----:B------:R-:W-:Y:S01]  /*4560*/  @!P0 FFMA.FTZ R2, R30, R29, R2 ;  /* 0x0000001d1e028223 */ /* 0x000fe20000010002 */
[----:B------:R-:W-:Y:S02]  /*4570*/  @!P0 HADD2.F32 R23, -RZ, R3.H0_H0 ;  /* 0x20000003ff178230 */ /* 0x000fe40000004100 */
[-C--:B------:R-:W-:Y:S01]  /*4580*/  @!P0 FMUL.FTZ R3, R28, R4.reuse ;  /* 0x000000041c038220 */ /* 0x080fe20000410000 */
[----:B------:R-:W-:Y:S01]  /*4590*/  @!P0 FFMA.FTZ R28, R8, R4, -R43 ;  /* 0x00000004081c8223 */ /* 0x000fe2000001082b */
[----:B------:R-:W-:Y:S01]  /*45a0*/  @!P0 FMUL.FTZ R42, R22, R32 ;  /* 0x00000020162a8220 */ /* 0x000fe20000410000 */
[----:B------:R-:W-:Y:S01]  /*45b0*/  @!P0 F2FP.F16.F32.PACK_AB R2, R2, R41 ;  /* 0x000000290202823e */ /* 0x000fe200000000ff */
[-C--:B------:R-:W-:Y:S01]  /*45c0*/  @!P0 FMUL.FTZ R4, R22, R5.reuse ;  /* 0x0000000516048220 */ /* 0x080fe20000410000 */
[----:B------:R-:W-:Y:S01]  /*45d0*/  LEA R22, P4, R233, R118, 0x1 ;  /* 0x00000076e9167211 */ /* 0x000fe200078808ff */
[----:B------:R-:W-:Y:S01]  /*45e0*/  @!P0 FFMA.FTZ R3, R31, R8, R3 ;  /* 0x000000081f038223 */ /* 0x000fe20000010003 */
[----:B------:R-:W-:Y:S01]  /*45f0*/  @!P0 MOV R25, R2 ;  /* 0x0000000200198202 */ /* 0x000fe20000000f00 */
[----:B------:R-:W-:Y:S01]  /*4600*/  @!P0 FFMA.FTZ R42, R23, R5, -R42 ;  /* 0x00000005172a8223 */ /* 0x000fe2000001082a */
[----:B------:R-:W-:Y:S01]  /*4610*/  @!P0 FFMA.FTZ R4, R32, R23, R4 ;  /* 0x0000001720048223 */ /* 0x000fe20000010004 */
[----:B------:R-:W-:Y:S02]  /*4620*/  LEA.HI.X R23, R233, R119, R234, 0x1, P4 ;  /* 0x00000077e9177211 */ /* 0x000fe400020f0cea */
[----:B------:R-:W-:Y:S02]  /*4630*/  @!P0 F2FP.F16.F32.PACK_AB R3, R3, R28 ;  /* 0x0000001c0303823e */ /* 0x000fe400000000ff */
[----:B------:R-:W-:Y:S02]  /*4640*/  @!P0 F2FP.F16.F32.PACK_AB R4, R4, R42 ;  /* 0x0000002a0404823e */ /* 0x000fe400000000ff */
[----:B------:R-:W-:Y:S02]  /*4650*/  @!P0 MOV R26, R3 ;  /* 0x00000003001a8202 */ /* 0x000fe40000000f00 */
[----:B------:R-:W-:Y:S05]  /*4660*/  @!P0 MOV R27, R4 ;  /* 0x00000004001b8202 */ /* 0x000fea0000000f00 */
[----:B------:R3:W-:Y:S02]  /*4670*/  ST.E.128 desc[UR6][R22.64], R24 ;  /* 0x0000001816007985 */ /* 0x0007e4000c101d06 */
.L_x_878:
[----:B------:R-:W-:Y:S05]  /*4680*/  BSYNC B0 ;  /* 0x0000000000007941 */ /* 0x000fea0003800000 */
.L_x_877:
[----:B------:R-:W-:Y:S04]  /*4690*/  BSSY B0, `(.L_x_879) ;  /* 0x0000037000007945 */ /* 0x000fe80003800000 */
[----:B------:R-:W-:Y:S05]  /*46a0*/  @P3 BRA `(.L_x_880) ;  /* 0x0000000000d43947 */ /* 0x000fea0003800000 */
[----:B-123--:R-:W-:Y:S02]  /*46b0*/  LEA R24, P3, R85, R113, 0x1 ;  /* 0x0000007155187211 */ /* 0x00efe400078608ff */
        /* <DEDUP_REMOVED lines=52> */
.L_x_880:
[----:B------:R-:W-:Y:S05]  /*4a00*/  BSYNC B0 ;  /* 0x0000000000007941 */ /* 0x000fea0003800000 */
.L_x_879:
[----:B------:R-:W-:Y:S04]  /*4a10*/  BSSY B0, `(.L_x_881) ;  /* 0x0000037000007945 */ /* 0x000fe80003800000 */
[----:B------:R-:W-:Y:S05]  /*4a20*/  @P2 BRA `(.L_x_882) ;  /* 0x0000000000d42947 */ /* 0x000fea0003800000 */
[C---:B-1234-:R-:W-:Y:S02]  /*4a30*/  LEA R24, P2, R89.reuse, R113, 0x1 ;  /* 0x0000007159187211 */ /* 0x05efe400078408ff */
        /* <DEDUP_REMOVED lines=52> */
.L_x_882:
[----:B------:R-:W-:Y:S05]  /*4d80*/  BSYNC B0 ;  /* 0x0000000000007941 */ /* 0x000fea0003800000 */
.L_x_881:
[----:B------:R-:W-:Y:S05]  /*4d90*/  @P1 BRA `(.L_x_876) ;  /* 0x0000000000d41947 */ /* 0x000fea0003800000 */
[----:B-1234-:R-:W-:Y:S02]  /*4da0*/  LEA R24, P1, R97, R113, 0x1 ;  /* 0x0000007161187211 */ /* 0x01efe400078208ff */
        /* <DEDUP_REMOVED lines=11> */
[--C-:B------:R-:W-:Y:S02]  /*4e60*/  @!P0 HADD2.F32 R2, -RZ, R0.reuse.H1_H1 ;  /* 0x30000000ff028230 */ /* 0x100fe40000004100 */
[----:B------:R-:W-:Y:S02]  /*4e70*/  @!P0 HADD2.F32 R23, -RZ, R0.H0_H0 ;  /* 0x20000000ff178230 */ /* 0x000fe40000004100 */
[----:B------:R-:W-:Y:S02]  /*4e80*/  @!P0 HADD2.F32 R28, -RZ, R38.H1_H1 ;  /* 0x30000026ff1c8230 */ /* 0x000fe40000004100 */
[C---:B------:R-:W-:Y:S01]  /*4e90*/  @!P0 FMUL.FTZ R31, R2.reuse, R22 ;  /* 0x00000016021f8220 */ /* 0x040fe20000410000 */
[-C--:B------:R-:W-:Y:S01]  /*4ea0*/  @!P0 FMUL.FTZ R0, R2, R8.reuse ;  /* 0x0000000802008220 */ /* 0x080fe20000410000 */
[--C-:B------:R-:W-:Y:S02]  /*4eb0*/  @!P0 HADD2.F32 R2, -RZ, R7.reuse.H1_H1 ;  /* 0x30000007ff028230 */ /* 0x100fe40000004100 */
[----:B------:R-:W-:Y:S01]  /*4ec0*/  @!P0 FFMA.FTZ R31, R23, R8, -R31 ;  /* 0x00000008171f8223 */ /* 0x000fe2000001081f */
[----:B------:R-:W-:Y:S01]  /*4ed0*/  @!P0 MOV R8, R26 ;  /* 0x0000001a00088202 */ /* 0x000fe20000000f00 */
[----:B------:R-:W-:Y:S01]  /*4ee0*/  @!P0 FFMA.FTZ R0, R22, R23, R0 ;  /* 0x0000001716008223 */ /* 0x000fe20000010000 */
[----:B------:R-:W-:Y:S02]  /*4ef0*/  @!P0 HADD2.F32 R23, -RZ, R7.H0_H0 ;  /* 0x20000007ff178230 */ /* 0x000fe40000004100 */
[----:B------:R-:W-:Y:S01]  /*4f00*/  @!P0 FMUL.FTZ R32, R2, R28 ;  /* 0x0000001c02208220 */ /* 0x000fe20000410000 */
[----:B------:R-:W-:Y:S01]  /*4f10*/  @!P0 HADD2.F32 R5, -RZ, R3.H1_H1 ;  /* 0x30000003ff058230 */ /* 0x000fe20000004100 */
[----:B------:R-:W-:Y:S01]  /*4f20*/  @!P0 MOV R3, R27 ;  /* 0x0000001b00038202 */ /* 0x000fe20000000f00 */
[--C-:B------:R-:W-:Y:S01]  /*4f30*/  @!P0 HADD2.F32 R29, -RZ, R39.reuse.H0_H0 ;  /* 0x20000027ff1d8230 */ /* 0x100fe20000004100 */
[----:B------:R-:W-:Y:S01]  /*4f40*/  @!P0 F2FP.F16.F32.PACK_AB R0, R0, R31 ;  /* 0x0000001f0000823e */ /* 0x000fe200000000ff */
[--C-:B------:R-:W-:Y:S02]  /*4f50*/  @!P0 HADD2.F32 R22, -RZ, R8.reuse.H1_H1 ;  /* 0x30000008ff168230 */ /* 0x100fe40000004100 */
[-C--:B------:R-:W-:Y:S01]  /*4f60*/  @!P0 FMUL.FTZ R2, R2, R6.reuse ;  /* 0x0000000602028220 */ /* 0x080fe20000410000 */
[----:B------:R-:W-:Y:S01]  /*4f70*/  @!P0 FFMA.FTZ R32, R23, R6, -R32 ;  /* 0x0000000617208223 */ /* 0x000fe20000010820 */
[----:B------:R-:W-:Y:S01]  /*4f80*/  @!P0 MOV R24, R0 ;  /* 0x0000000000188202 */ /* 0x000fe20000000f00 */
[----:B------:R-:W-:Y:S02]  /*4f90*/  @!P0 HADD2.F32 R6, -RZ, R8.H0_H0 ;  /* 0x20000008ff068230 */ /* 0x000fe40000004100 */
[----:B------:R-:W-:Y:S01]  /*4fa0*/  @!P0 FFMA.FTZ R2, R28, R23, R2 ;  /* 0x000000171c028223 */ /* 0x000fe20000010002 */
[----:B------:R-:W-:Y:S02]  /*4fb0*/  @!P0 HADD2.F32 R30, -RZ, R39.H1_H1 ;  /* 0x30000027ff1e8230 */ /* 0x000fe40000004100 */
[----:B------:R-:W-:Y:S01]  /*4fc0*/  @!P0 FMUL.FTZ R39, R22, R29 ;  /* 0x0000001d16278220 */ /* 0x000fe20000410000 */
[--C-:B------:R-:W-:Y:S01]  /*4fd0*/  @!P0 HADD2.F32 R7, -RZ, R3.reuse.H1_H1 ;  /* 0x30000003ff078230 */ /* 0x100fe20000004100 */
[----:B------:R-:W-:Y:S01]  /*4fe0*/  @!P0 F2FP.F16.F32.PACK_AB R2, R2, R32 ;  /* 0x000000200202823e */ /* 0x000fe200000000ff */
[----:B------:R-:W-:Y:S02]  /*4ff0*/  @!P0 HADD2.F32 R8, -RZ, R3.H0_H0 ;  /* 0x20000003ff088230 */ /* 0x000fe40000004100 */
[-C--:B------:R-:W-:Y:S01]  /*5000*/  @!P0 FMUL.FTZ R3, R22, R4.reuse ;  /* 0x0000000416038220 */ /* 0x080fe20000410000 */
[----:B------:R-:W-:Y:S01]  /*5010*/  @!P0 FFMA.FTZ R22, R6, R4, -R39 ;  /* 0x0000000406168223 */ /* 0x000fe20000010827 */
[----:B------:R-:W-:Y:S01]  /*5020*/  @!P0 MOV R25, R2 ;  /* 0x0000000200198202 */ /* 0x000fe20000000f00 */
[C---:B------:R-:W-:Y:S01]  /*5030*/  @!P0 FMUL.FTZ R38, R7.reuse, R30 ;  /* 0x0000001e07268220 */ /* 0x040fe20000410000 */
[-C--:B------:R-:W-:Y:S01]  /*5040*/  @!P0 FMUL.FTZ R4, R7, R5.reuse ;  /* 0x0000000507048220 */ /* 0x080fe20000410000 */
[----:B------:R-:W-:Y:S01]  /*5050*/  @!P0 FFMA.FTZ R3, R29, R6, R3 ;  /* 0x000000061d038223 */ /* 0x000fe20000010003 */
[----:B------:R-:W-:Y:S01]  /*5060*/  LEA R6, P1, R67, R118, 0x1 ;  /* 0x0000007643067211 */ /* 0x000fe200078208ff */
[----:B------:R-:W-:Y:S01]  /*5070*/  @!P0 FFMA.FTZ R38, R8, R5, -R38 ;  /* 0x0000000508268223 */ /* 0x000fe20000010826 */
[----:B------:R-:W-:Y:S02]  /*5080*/  @!P0 FFMA.FTZ R4, R30, R8, R4 ;  /* 0x000000081e048223 */ /* 0x000fe40000010004 */
[----:B------:R-:W-:Y:S02]  /*5090*/  @!P0 F2FP.F16.F32.PACK_AB R3, R3, R22 ;  /* 0x000000160303823e */ /* 0x000fe400000000ff */
[----:B------:R-:W-:Y:S02]  /*50a0*/  LEA.HI.X R7, R67, R119, R66, 0x1, P1 ;  /* 0x0000007743077211 */ /* 0x000fe400008f0c42 */
[----:B------:R-:W-:Y:S02]  /*50b0*/  @!P0 F2FP.F16.F32.PACK_AB R4, R4, R38 ;  /* 0x000000260404823e */ /* 0x000fe400000000ff */
[----:B------:R-:W-:Y:S02]  /*50c0*/  @!P0 MOV R26, R3 ;  /* 0x00000003001a8202 */ /* 0x000fe40000000f00 */
[----:B------:R-:W-:Y:S05]  /*50d0*/  @!P0 MOV R27, R4 ;  /* 0x00000004001b8202 */ /* 0x000fea0000000f00 */
[----:B------:R1:W-:Y:S02]  /*50e0*/  ST.E.128 desc[UR6][R6.64], R24 ;  /* 0x0000001806007985 */ /* 0x0003e4000c101d06 */
.L_x_876:
[----:B------:R-:W-:Y:S05]  /*50f0*/  BSYNC B1 ;  /* 0x0000000000017941 */ /* 0x000fea0003800000 */
.L_x_875:
        /* <DEDUP_REMOVED lines=10> */
[-C--:B-1-34-:R-:W-:Y:S02]  /*51a0*/  IADD3 R6, P5, R20, R38.reuse, RZ ;  /* 0x0000002614067210 */ /* 0x09afe40007fbe0ff */
[----:B------:R-:W-:Y:S02]  /*51b0*/  IADD3 R38, P4, R36, R38, RZ ;  /* 0x0000002624267210 */ /* 0x000fe40007f9e0ff */
[-C--:B------:R-:W-:Y:S01]  /*51c0*/  ISETP.GE.AND P2, PT, R10, R111.reuse, PT ;  /* 0x0000006f0a00720c */ /* 0x080fe20003f46270 */
[--C-:B------:R-:W-:Y:S01]  /*51d0*/  IMAD.X R7, R21, 0x1, R0.reuse, P5 ;  /* 0x0000000115077824 */ /* 0x100fe200028e0600 */
[----:B------:R-:W-:Y:S01]  /*51e0*/  ISETP.GE.AND P1, PT, R9, R111, PT ;  /* 0x0000006f0900720c */ /* 0x000fe20003f26270 */
[----:B------:R-:W-:Y:S01]  /*51f0*/  IMAD.X R39, R37, 0x1, R0, P4 ;  /* 0x0000000125277824 */ /* 0x000fe200020e0600 */
[----:B------:R-:W-:Y:S11]  /*5200*/  @P0 BRA `(.L_x_886) ;  /* 0x0000000000d40947 */ /* 0x000ff60003800000 */
[C---:B--2---:R-:W-:Y:S02]  /*5210*/  LEA R24, P4, R93.reuse, R113, 0x1 ;  /* 0x000000715d187211 */ /* 0x044fe400078808ff */
        /* <DEDUP_REMOVED lines=52> */
.L_x_886:
[----:B------:R-:W-:Y:S05]  /*5560*/  BSYNC B0 ;  /* 0x0000000000007941 */ /* 0x000fea0003800000 */
.L_x_885:
[----:B------:R-:W-:Y:S04]  /*5570*/  BSSY B0, `(.L_x_887) ;  /* 0x0000037000007945 */ /* 0x000fe80003800000 */
[----:B------:R-:W-:Y:S05]  /*5580*/  @P3 BRA `(.L_x_888) ;  /* 0x0000000000d43947 */ /* 0x000fea0003800000 */
[----:B-12---:R-:W-:Y:S02]  /*5590*/  LEA R24, P3, R87, R113, 0x1 ;  /* 0x0000007157187211 */ /* 0x006fe400078608ff */
        /* <DEDUP_REMOVED lines=52> */
.L_x_888:
[----:B------:R-:W-:Y:S05]  /*58e0*/  BSYNC B0 ;  /* 0x0000000000007941 */ /* 0x000fea0003800000 */
.L_x_887:
[----:B------:R-:W-:Y:S04]  /*58f0*/  BSSY B0, `(.L_x_889) ;  /* 0x0000037000007945 */ /* 0x000fe80003800000 */
[----:B------:R-:W-:Y:S05]  /*5900*/  @P2 BRA `(.L_x_890) ;  /* 0x0000000000d42947 */ /* 0x000fea0003800000 */
[C---:B-123--:R-:W-:Y:S02]  /*5910*/  LEA R24, P2, R91.reuse, R113, 0x1 ;  /* 0x000000715b187211 */ /* 0x04efe400078408ff */
        /* <DEDUP_REMOVED lines=52> */
.L_x_890:
[----:B------:R-:W-:Y:S05]  /*5c60*/  BSYNC B0 ;  /* 0x0000000000007941 */ /* 0x000fea0003800000 */
.L_x_889:
        /* <DEDUP_REMOVED lines=54> */
.L_x_884:
[----:B------:R-:W-:Y:S05]  /*5fd0*/  BSYNC B1 ;  /* 0x0000000000017941 */ /* 0x000fea0003800000 */
.L_x_883:
        /* <DEDUP_REMOVED lines=17> */
[----:B------:R-:W-:Y:S01]  /*60f0*/  IMAD R0, R183, 0x60, RZ ;  /* 0x00000060b7007824 */ /* 0x000fe200078e02ff */
[----:B------:R-:W-:Y:S01]  /*6100*/  MOV R2, R113 ;  /* 0x0000007100027202 */ /* 0x000fe20000000f00 */
[----:B------:R-:W-:Y:S01]  /*6110*/  IMAD.WIDE.U32 R184, R46, 0x60, R118 ;  /* 0x000000602eb87825 */ /* 0x000fe200078e0076 */
[----:B------:R-:W-:Y:S02]  /*6120*/  MOV R3, R112 ;  /* 0x0000007000037202 */ /* 0x000fe40000000f00 */
[----:B------:R-:W-:Y:S01]  /*6130*/  ISETP.GE.AND P0, PT, R14, R17, PT ;  /* 0x000000110e00720c */ /* 0x000fe20003f06270 */
[----:B------:R-:W-:Y:S05]  /*6140*/  IMAD.WIDE.U32 R2, R182, 0x60, R2 ;  /* 0x00000060b6027825 */ /* 0x000fea00078e0002 */
[----:B------:R-:W-:Y:S05]  /*6150*/  IADD3 R3, R3, R0, RZ ;  /* 0x0000000003037210 */ /* 0x000fea0007ffe0ff */
[----:B--2---:R-:W2:Y:S08]  /*6160*/  LD.E.128 R24, desc[UR6][R2.64] ;  /* 0x0000000602187980 */ /* 0x004eb0000c101d00 */
        /* <DEDUP_REMOVED lines=13> */
[----:B------:R-:W-:Y:S01]  /*6240*/  @!P0 HADD2.F32 R5, -RZ, R3.H1_H1 ;  /* 0x30000003ff058230 */ /* 0x000fe20000004100 */
[----:B------:R-:W-:Y:S01]  /*6250*/  @!P0 MOV R3, R27 ;  /* 0x0000001b00038202 */ /* 0x000fe20000000f00 */
[C---:B------:R-:W-:Y:S01]  /*6260*/  @!P0 FMUL.FTZ R40, R2.reuse, R28 ;  /* 0x0000001c02288220 */ /* 0x040fe20000410000 */
[-C--:B------:R-:W-:Y:S01]  /*6270*/  @!P0 FMUL.FTZ R0, R2, R23.reuse ;  /* 0x0000001702008220 */ /* 0x080fe20000410000 */
[--C-:B------:R-:W-:Y:S02]  /*6280*/  @!P0 HADD2.F32 R2, -RZ, R22.reuse.H1_H1 ;  /* 0x30000016ff028230 */ /* 0x100fe40000004100 */
[----:B------:R-:W-:Y:S01]  /*6290*/  @!P0 FFMA.FTZ R40, R29, R23, -R40 ;  /* 0x000000171d288223 */ /* 0x000fe20000010828 */
[----:B------:R-:W-:Y:S01]  /*62a0*/  @!P0 MOV R23, R26 ;  /* 0x0000001a00178202 */ /* 0x000fe20000000f00 */
[----:B------:R-:W-:Y:S01]  /*62b0*/  @!P0 FFMA.FTZ R0, R28, R29, R0 ;  /* 0x0000001d1c008223 */ /* 0x000fe20000010000 */
[----:B------:R-:W-:Y:S02]  /*62c0*/  @!P0 HADD2.F32 R29, -RZ, R22.H0_H0 ;  /* 0x20000016ff1d8230 */ /* 0x000fe40000004100 */
[C---:B------:R-:W-:Y:S01]  /*62d0*/  @!P0 FMUL.FTZ R41, R2.reuse, R30 ;  /* 0x0000001e02298220 */ /* 0x040fe20000410000 */
[----:B------:R-:W-:Y:S01]  /*62e0*/  @!P0 FMUL.FTZ R2, R2, R8 ;  /* 0x0000000802028220 */ /* 0x000fe20000410000 */
[--C-:B------:R-:W-:Y:S01]  /*62f0*/  @!P0 HADD2.F32 R28, -RZ, R23.reuse.H1_H1 ;  /* 0x30000017ff1c8230 */ /* 0x100fe20000004100 */
[----:B------:R-:W-:Y:S01]  /*6300*/  @!P0 F2FP.F16.F32.PACK_AB R0, R0, R40 ;  /* 0x000000280000823e */ /* 0x000fe200000000ff */
[----:B------:R-:W-:Y:S01]  /*6310*/  @!P0 FFMA.FTZ R41, R29, R8, -R41 ;  /* 0x000000081d298223 */ /* 0x000fe20000010829 */
[----:B------:R-:W-:Y:S02]  /*6320*/  @!P0 HADD2.F32 R8, -RZ, R23.H0_H0 ;  /* 0x20000017ff088230 */ /* 0x000fe40000004100 */
[----:B------:R-:W-:Y:S01]  /*6330*/  @!P0 FFMA.FTZ R2, R30, R29, R2 ;  /* 0x0000001d1e028223 */ /* 0x000fe20000010002 */
[----:B------:R-:W-:Y:S01]  /*6340*/  @!P0 MOV R24, R0 ;  /* 0x0000000000188202 */ /* 0x000fe20000000f00 */
[--C-:B------:R-:W-:Y:S02]  /*6350*/  @!P0 HADD2.F32 R22, -RZ, R3.reuse.H1_H1 ;  /* 0x30000003ff168230 */ /* 0x100fe40000004100 */
[----:B------:R-:W-:Y:S01]  /*6360*/  @!P0 FMUL.FTZ R43, R28, R31 ;  /* 0x0000001f1c2b8220 */ /* 0x000fe20000410000 */
[----:B------:R-:W-:Y:S01]  /*6370*/  @!P0 HADD2.F32 R23, -RZ, R3.H0_H0 ;  /* 0x20000003ff178230 */ /* 0x000fe20000004100 */
[----:B------:R-:W-:Y:S01]  /*6380*/  @!P0 F2FP.F16.F32.PACK_AB R2, R2, R41 ;  /* 0x000000290202823e */ /* 0x000fe200000000ff */
[-C--:B------:R-:W-:Y:S01]  /*6390*/  @!P0 FMUL.FTZ R3, R28, R4.reuse ;  /* 0x000000041c038220 */ /* 0x080fe20000410000 */
[----:B------:R-:W-:Y:S01]  /*63a0*/  @!P0 FFMA.FTZ R28, R8, R4, -R43 ;  /* 0x00000004081c8223 */ /* 0x000fe2000001082b */
[C---:B------:R-:W-:Y:S01]  /*63b0*/  @!P0 FMUL.FTZ R4, R22.reuse, R5 ;  /* 0x0000000516048220 */ /* 0x040fe20000410000 */
[----:B------:R-:W-:Y:S01]  /*63c0*/  @!P0 MOV R25, R2 ;  /* 0x0000000200198202 */ /* 0x000fe20000000f00 */
[----:B------:R-:W-:Y:S01]  /*63d0*/  @!P0 FMUL.FTZ R42, R22, R32 ;  /* 0x00000020162a8220 */ /* 0x000fe20000410000 */
[----:B------:R-:W-:Y:S01]  /*63e0*/  @!P0 FFMA.FTZ R3, R31, R8, R3 ;  /* 0x000000081f038223 */ /* 0x000fe20000010003 */
[----:B------:R-:W-:Y:S02]  /*63f0*/  @!P0 FFMA.FTZ R4, R32, R23, R4 ;  /* 0x0000001720048223 */ /* 0x000fe40000010004 */
[----:B------:R-:W-:Y:S01]  /*6400*/  @!P0 FFMA.FTZ R42, R23, R5, -R42 ;  /* 0x00000005172a8223 */ /* 0x000fe2000001082a */
[----:B------:R-:W-:Y:S01]  /*6410*/  IMAD R5, R47, 0x60, RZ ;  /* 0x000000602f057824 */ /* 0x000fe200078e02ff */
[----:B------:R-:W-:Y:S03]  /*6420*/  @!P0 F2FP.F16.F32.PACK_AB R3, R3, R28 ;  /* 0x0000001c0303823e */ /* 0x000fe600000000ff */
[----:B------:R-:W-:Y:S02]  /*6430*/  @!P0 F2FP.F16.F32.PACK_AB R4, R4, R42 ;  /* 0x0000002a0404823e */ /* 0x000fe400000000ff */
[----:B------:R-:W-:Y:S02]  /*6440*/  IADD3 R185, R185, R5, RZ ;  /* 0x00000005b9b97210 */ /* 0x000fe40007ffe0ff */
[----:B------:R-:W-:Y:S02]  /*6450*/  @!P0 MOV R26, R3 ;  /* 0x00000003001a8202 */ /* 0x000fe40000000f00 */
[----:B------:R-:W-:Y:S05]  /*6460*/  @!P0 MOV R27, R4 ;  /* 0x00000004001b8202 */ /* 0x000fea0000000f00 */
[----:B------:R1:W-:Y:S02]  /*6470*/  ST.E.128 desc[UR6][R184.64], R24 ;  /* 0x00000018b8007985 */ /* 0x0003e4000c101d06 */
.L_x_894:
[----:B------:R-:W-:Y:S05]  /*6480*/  BSYNC B0 ;  /* 0x0000000000007941 */ /* 0x000fea0003800000 */
.L_x_893:
        /* <DEDUP_REMOVED lines=55> */
.L_x_896:
[----:B------:R-:W-:Y:S05]  /*6800*/  BSYNC B0 ;  /* 0x0000000000007941 */ /* 0x000fea0003800000 */
.L_x_895:
        /* <DEDUP_REMOVED lines=55> */
.L_x_898:
[----:B------:R-:W-:Y:S05]  /*6b80*/  BSYNC B0 ;  /* 0x0000000000007941 */ /* 0x000fea0003800000 */
.L_x_897:
        /* <DEDUP_REMOVED lines=26> */
[----:B------:R-:W-:Y:S01]  /*6d30*/  @!P0 HADD2.F32 R28, -RZ, R39.H0_H0 ;  /* 0x20000027ff1c8230 */ /* 0x000fe20000004100 */
[----:B------:R-:W-:Y:S01]  /*6d40*/  @!P0 F2FP.F16.F32.PACK_AB R0, R0, R30 ;  /* 0x0000001e0000823e */ /* 0x000fe200000000ff */
[--C-:B------:R-:W-:Y:S02]  /*6d50*/  @!P0 HADD2.F32 R17, -RZ, R8.reuse.H1_H1 ;  /* 0x30000008ff118230 */ /* 0x100fe40000004100 */
[-C--:B------:R-:W-:Y:S01]  /*6d60*/  @!P0 FMUL.FTZ R2, R2, R6.reuse ;  /* 0x0000000602028220 */ /* 0x080fe20000410000 */
[----:B------:R-:W-:Y:S01]  /*6d70*/  @!P0 FFMA.FTZ R31, R22, R6, -R31 ;  /* 0x00000006161f8223 */ /* 0x000fe2000001081f */
[----:B------:R-:W-:Y:S01]  /*6d80*/  @!P0 MOV R24, R0 ;  /* 0x0000000000188202 */ /* 0x000fe20000000f00 */
[----:B------:R-:W-:Y:S02]  /*6d90*/  @!P0 HADD2.F32 R6, -RZ, R8.H0_H0 ;  /* 0x20000008ff068230 */ /* 0x000fe40000004100 */
[----:B------:R-:W-:Y:S01]  /*6da0*/  @!P0 FMUL.FTZ R38, R17, R28 ;  /* 0x0000001c11268220 */ /* 0x000fe20000410000 */
[----:B------:R-:W-:Y:S02]  /*6db0*/  @!P0 HADD2.F32 R7, -RZ, R3.H1_H1 ;  /* 0x30000003ff078230 */ /* 0x000fe40000004100 */
[----:B------:R-:W-:Y:S01]  /*6dc0*/  @!P0 FFMA.FTZ R2, R23, R22, R2 ;  /* 0x0000001617028223 */ /* 0x000fe20000010002 */
[----:B------:R-:W-:Y:S02]  /*6dd0*/  @!P0 HADD2.F32 R29, -RZ, R39.H1_H1 ;  /* 0x30000027ff1d8230 */ /* 0x000fe40000004100 */
[----:B------:R-:W-:Y:S02]  /*6de0*/  @!P0 HADD2.F32 R8, -RZ, R3.H0_H0 ;  /* 0x20000003ff088230 */ /* 0x000fe40000004100 */
[-C--:B------:R-:W-:Y:S01]  /*6df0*/  @!P0 FMUL.FTZ R3, R17, R4.reuse ;  /* 0x0000000411038220 */ /* 0x080fe20000410000 */
[----:B------:R-:W-:Y:S01]  /*6e00*/  @!P0 F2FP.F16.F32.PACK_AB R2, R2, R31 ;  /* 0x0000001f0202823e */ /* 0x000fe200000000ff */
[----:B------:R-:W-:Y:S01]  /*6e10*/  @!P0 FFMA.FTZ R17, R6, R4, -R38 ;  /* 0x0000000406118223 */ /* 0x000fe20000010826 */
[C---:B------:R-:W-:Y:S01]  /*6e20*/  @!P0 FMUL.FTZ R32, R7.reuse, R29 ;  /* 0x0000001d07208220 */ /* 0x040fe20000410000 */
[-C--:B------:R-:W-:Y:S01]  /*6e30*/  @!P0 FMUL.FTZ R4, R7, R5.reuse ;  /* 0x0000000507048220 */ /* 0x080fe20000410000 */
[----:B------:R-:W-:Y:S01]  /*6e40*/  @!P0 MOV R25, R2 ;  /* 0x0000000200198202 */ /* 0x000fe20000000f00 */
        /* <DEDUP_REMOVED lines=10> */
.L_x_892:
[----:B------:R-:W-:Y:S05]  /*6ef0*/  BSYNC B1 ;  /* 0x0000000000017941 */ /* 0x000fea0003800000 */
.L_x_891:
[----:B------:R-:W2:Y:S02]  /*6f00*/  LD.E R0, desc[UR6][R18.64+0xd0] ;  /* 0x0000d00612007980 */ /* 0x000ea4000c101900 */
[----:B--2---:R-:W-:Y:S05]  /*6f10*/  IMAD.U32 R0, R0, -0x20, RZ ;  /* 0xffffffe000007824 */ /* 0x004fea00078e00ff */
[C---:B------:R-:W-:Y:S02]  /*6f20*/  LEA R20, P1, R0.reuse, R20, 0x1 ;  /* 0x0000001400147211 */ /* 0x040fe400078208ff */
[C---:B------:R-:W-:Y:S02]  /*6f30*/  LEA R36, P0, R0.reuse, R36, 0x1 ;  /* 0x0000002400247211 */ /* 0x040fe400078008ff */
[C---:B------:R-:W-:Y:S02]  /*6f40*/  LEA.HI.X.SX32 R21, R0.reuse, R21, 0x1, P1 ;  /* 0x0000001500157211 */ /* 0x040fe400008f0eff */
[----:B------:R-:W-:Y:S01]  /*6f50*/  LEA.HI.X.SX32 R37, R0, R37, 0x1, P0 ;  /* 0x0000002500257211 */ /* 0x000fe200000f0eff */
[----:B------:R-:W-:Y:S05]  /*6f60*/  BRA `(.L_x_899) ;  /* 0x0000007000487947 */ /* 0x000fea0003800000 */
.L_x_866:
[----:B------:R-:W-:Y:S04]  /*6f70*/  BSSY B2, `(.L_x_900) ;  /* 0x0000198000027945 */ /* 0x000fe80003800000 */
[----:B------:R-:W-:Y:S05]  /*6f80*/  @!P3 BRA `(.L_x_901) ;  /* 0x000000180058b947 */ /* 0x000fea0003800000 */
[----:B-----5:R-:W-:Y:S01]  /*6f90*/  ISETP.GE.AND P0, PT, R14, R111, PT ;  /* 0x0000006f0e00720c */ /* 0x020fe20003f06270 */
[----:B------:R-:W-:Y:S11]  /*6fa0*/  BSSY B1, `(.L_x_902) ;  /* 0x0000064000017945 */ /* 0x000ff60003800000 */
[----:B------:R-:W-:Y:S01]  /*6fb0*/  @!UPT UIADD3 URZ, URZ, URZ, URZ ;  /* 0x0000003f3f3ff290 */ /* 0x000fe2000fffe03f */
[----:B------:R-:W-:Y:S05]  /*6fc0*/  @P0 BRA `(.L_x_903) ;  /* 0x0000000400840947 */ /* 0x000fea0003800000 */
[----:B---34-:R-:W-:Y:S01]  /*6fd0*/  IMAD.MOV.U32 R4, RZ, RZ, R113 ;  /* 0x000000ffff047224 */ /* 0x018fe200078e0071 */
[----:B------:R-:W-:Y:S01]  /*6fe0*/  MOV R5, R112 ;  /* 0x0000007000057202 */ /* 0x000fe20000000f00 */
[----:B------:R-:W-:Y:S01]  /*6ff0*/  BSSY B0, `(.L_x_904) ;  /* 0x000005d000007945 */ /* 0x000fe20003800000 */
[----:B------:R-:W-:Y:S03]  /*7000*/  ISETP.GE.AND P0, PT, R14, R17, PT ;  /* 0x000000110e00720c */ /* 0x000fe60003f06270 */
[----:B------:R1:W5:Y:S10]  /*7010*/  LD.E.128 R28, desc[UR6][R4.64] ;  /* 0x00000006041c7980 */ /* 0x000374000c101d00 */
[----:B------:R-:W-:Y:S05]  /*7020*/  @P0 BRA `(.L_x_905) ;  /* 0x0000000400640947 */ /* 0x000fea0003800000 */
[----:B------:R-:W-:Y:S02]  /*7030*/  LEA.HI R8, R17, R17, RZ, 0x1 ;  /* 0x0000001111087211 */ /* 0x000fe400078f08ff */
[----:B------:R-:W-:Y:S02]  /*7040*/  MOV R0, RZ ;  /* 0x000000ff00007202 */ /* 0x000fe40000000f00 */
[----:B------:R-:W-:Y:S02]  /*7050*/  SHF.R.S32.HI R8, RZ, 0x1, R8 ;  /* 0x00000001ff087819 */ /* 0x000fe40000011408 */
[----:B------:R-:W-:Y:S02]  /*7060*/  MOV R6, R115 ;  /* 0x0000007300067202 */ /* 0x000fe40000000f00 */
[-C--:B------:R-:W-:Y:S02]  /*7070*/  ISETP.GE.AND P2, PT, R14, R8.reuse, PT ;  /* 0x000000080e00720c */ /* 0x080fe40003f46270 */
[----:B------:R-:W-:Y:S02]  /*7080*/  MOV R3, R8 ;  /* 0x0000000800037202 */ /* 0x000fe40000000f00 */
[----:B------:R-:W-:Y:S02]  /*7090*/  MOV R7, R114 ;  /* 0x0000007200077202 */ /* 0x000fe40000000f00 */
[----:B-----5:R-:W-:Y:S02]  /*70a0*/  MOV R44, R29 ;  /* 0x0000001d002c7202 */ /* 0x020fe40000000f00 */
[----:B------:R-:W-:Y:S02]  /*70b0*/  MOV R39, R30 ;  /* 0x0000001e00277202 */ /* 0x000fe40000000f00 */
[----:B------:R-:W-:Y:S03]  /*70c0*/  MOV R38, R31 ;  /* 0x0000001f00267202 */ /* 0x000fe60000000f00 */
[C---:B------:R-:W-:Y:S02]  /*70d0*/  @P2 IADD3 R3, -R8.reuse, RZ, RZ ;  /* 0x000000ff08032210 */ /* 0x040fe40007ffe1ff */
[----:B------:R-:W-:Y:S02]  /*70e0*/  @P2 IADD3 R0, -R8, RZ, RZ ;  /* 0x000000ff08002210 */ /* 0x000fe40007ffe1ff */
[C---:B------:R-:W-:Y:S02]  /*70f0*/  LEA R2, P1, R3.reuse, R4, 0x1 ;  /* 0x0000000403027211 */ /* 0x040fe400078208ff */
[C---:B------:R-:W-:Y:S02]  /*7100*/  LEA R192, P0, R0.reuse, R6, 0x1 ;  /* 0x0000000600c07211 */ /* 0x040fe400078008ff */
[----:B------:R-:W-:Y:S02]  /*7110*/  LEA.HI.X.SX32 R3, R3, R5, 0x1, P1 ;  /* 0x0000000503037211 */ /* 0x000fe400008f0eff */
[----:B------:R-:W-:Y:S02]  /*7120*/  LEA.HI.X.SX32 R193, R0, R7, 0x1, P0 ;  /* 0x0000000700c17211 */ /* 0x000fe400000f0eff */
[----:B------:R-:W-:Y:S01]  /*7130*/  MOV R0, RZ ;  /* 0x000000ff00007202 */ /* 0x000fe20000000f00 */
[----:B-1----:R1:W2:Y:S01]  /*7140*/  LD.E.128 R4, desc[UR6][R2.64] ;  /* 0x0000000602047980 */ /* 0x0022a2000c101d00 */
[----:B------:R-:W-:Y:S07]  /*7150*/  @P2 IADD3 R0, -R8, RZ, RZ ;  /* 0x000000ff08002210 */ /* 0x000fee0007ffe1ff */
[----:B------:R-:W3:Y:S01]  /*7160*/  LD.E.128 R192, desc[UR6][R192.64] ;  /* 0x00000006c0c07980 */ /* 0x000ee2000c101d00 */
[----:B-1----:R-:W-:Y:S02]  /*7170*/  MOV R2, R117 ;  /* 0x0000007500027202 */ /* 0x002fe40000000f00 */
[----:B------:R-:W-:Y:S02]  /*7180*/  MOV R3, R116 ;  /* 0x0000007400037202 */ /* 0x000fe40000000f00 */
[C---:B------:R-:W-:Y:S04]  /*7190*/  LEA R2, P0, R0.reuse, R2, 0x1 ;  /* 0x0000000200027211 */ /* 0x040fe800078008ff */
[----:B------:R-:W-:Y:S05]  /*71a0*/  LEA.HI.X.SX32 R3, R0, R3, 0x1, P0 ;  /* 0x0000000300037211 */ /* 0x000fea00000f0eff */
[----:B------:R3:W4:Y:S02]  /*71b0*/  LD.E.128 R40, desc[UR6][R2.64] ;  /* 0x0000000602287980 */ /* 0x000724000c101d00 */
[----:B---3--:R-:W-:Y:S01]  /*71c0*/  HADD2.F32 R3, -RZ, R193.H0_H0 ;  /* 0x200000c1ff037230 */ /* 0x008fe20000004100 */
[----:B--2---:R-:W-:Y:S01]  /*71d0*/  MOV R24, R5 ;  /* 0x0000000500187202 */ /* 0x004fe20000000f00 */
[----:B------:R-:W-:Y:S01]  /*71e0*/  HADD2.F32 R8, -RZ, R195.H1_H1 ;  /* 0x300000c3ff087230 */ /* 0x000fe20000004100 */
[----:B------:R-:W-:Y:S01]  /*71f0*/  MOV R26, R4 ;  /* 0x00000004001a7202 */ /* 0x000fe20000000f00 */
[----:B------:R-:W-:Y:S01]  /*7200*/  HADD2.F32 R4, -RZ, R193.H1_H1 ;  /* 0x300000c1ff047230 */ /* 0x000fe20000004100 */
[----:B------:R-:W-:Y:S01]  /*7210*/  MOV R23, R6 ;  /* 0x0000000600177202 */ /* 0x000fe20000000f00 */
[--C-:B------:R-:W-:Y:S02]  /*7220*/  HADD2.F32 R25, -RZ, R24.reuse.H0_H0 ;  /* 0x20000018ff197230 */ /* 0x100fe40000004100 */
[----:B------:R-:W-:Y:S01]  /*7230*/  @!P2 FADD.FTZ R3, -R3, -RZ ;  /* 0x800000ff0303a221 */ /* 0x000fe20000010100 */
[----:B------:R-:W-:Y:S02]  /*7240*/  HADD2.F32 R24, -RZ, R24.H1_H1 ;  /* 0x30000018ff187230 */ /* 0x000fe40000004100 */
[----:B------:R-:W-:Y:S01]  /*7250*/  @!P2 FADD.FTZ R4, -R4, -RZ ;  /* 0x800000ff0404a221 */ /* 0x000fe20000010100 */
[----:B------:R-:W-:Y:S01]  /*7260*/  HADD2.F32 R0, -RZ, R192.H0_H0 ;  /* 0x200000c0ff007230 */ /* 0x000fe20000004100 */
[----:B------:R-:W-:Y:S01]  /*7270*/  MOV R22, R7 ;  /* 0x0000000700167202 */ /* 0x000fe20000000f00 */
[----:B------:R-:W-:Y:S02]  /*7280*/  HADD2.F32 R7, -RZ, R195.H0_H0 ;  /* 0x200000c3ff077230 */ /* 0x000fe40000004100 */
[----:B------:R-:W-:Y:S01]  /*7290*/  FMUL.FTZ R3, R25, R3 ;  /* 0x0000000319037220 */ /* 0x000fe20000410000 */
[--C-:B------:R-:W-:Y:S02]  /*72a0*/  HADD2.F32 R5, -RZ, R194.reuse.H0_H0 ;  /* 0x200000c2ff057230 */ /* 0x100fe40000004100 */
[----:B------:R-:W-:Y:S01]  /*72b0*/  FMUL.FTZ R4, R24, R4 ;  /* 0x0000000418047220 */ /* 0x000fe20000410000 */
[----:B------:R-:W-:Y:S02]  /*72c0*/  HADD2.F32 R6, -RZ, R194.H1_H1 ;  /* 0x300000c2ff067230 */ /* 0x000fe40000004100 */
[----:B------:R-:W-:Y:S01]  /*72d0*/  @!P2 FADD.FTZ R7, -R7, -RZ ;  /* 0x800000ff0707a221 */ /* 0x000fe20000010100 */
[--C-:B------:R-:W-:Y:S02]  /*72e0*/  HADD2.F32 R25, -RZ, R23.reuse.H0_H0 ;  /* 0x20000017ff197230 */ /* 0x100fe40000004100 */
[----:B------:R-:W-:Y:S01]  /*72f0*/  @!P2 FADD.FTZ R8, -R8, -RZ ;  /* 0x800000ff0808a221 */ /* 0x000fe20000010100 */
[----:B------:R-:W-:Y:S02]  /*7300*/  HADD2.F32 R24, -RZ, R23.H1_H1 ;  /* 0x30000017ff187230 */ /* 0x000fe40000004100 */
[----:B------:R-:W-:Y:S01]  /*7310*/  @!P2 FADD.FTZ R0, -R0, -RZ ;  /* 0x800000ff0000a221 */ /* 0x000fe20000010100 */
[----:B------:R-:W-:Y:S02]  /*7320*/  HADD2.F32 R23, -RZ, R22.H0_H0 ;  /* 0x20000016ff177230 */ /* 0x000fe40000004100 */
[----:B------:R-:W-:Y:S01]  /*7330*/  @!P2 FADD.FTZ R5, -R5, -RZ ;  /* 0x800000ff0505a221 */ /* 0x000fe20000010100 */
[----:B------:R-:W-:Y:S02]  /*7340*/  HADD2.F32 R2, -RZ, R192.H1_H1 ;  /* 0x300000c0ff027230 */ /* 0x000fe40000004100 */
[----:B------:R-:W-:Y:S01]  /*7350*/  @!P2 FADD.FTZ R6, -R6, -RZ ;  /* 0x800000ff0606a221 */ /* 0x000fe20000010100 */
[----:B------:R-:W-:Y:S02]  /*7360*/  HADD2.F32 R22, -RZ, R22.H1_H1 ;  /* 0x30000016ff167230 */ /* 0x000fe40000004100 */
[----:B------:R-:W-:Y:S01]  /*7370*/  FMUL.FTZ R7, R23, R7 ;  /* 0x0000000717077220 */ /* 0x000fe20000410000 */
[--C-:B------:R-:W-:Y:S02]  /*7380*/  HADD2.F32 R27, -RZ, R26.reuse.H0_H0 ;  /* 0x2000001aff1b7230 */ /* 0x100fe40000004100 */
[----:B------:R-:W-:Y:S01]  /*7390*/  @!P2 FADD.FTZ R2, -R2, -RZ ;  /* 0x800000ff0202a221 */ /* 0x000fe20000010100 */
[----:B------:R-:W-:Y:S02]  /*73a0*/  HADD2.F32 R26, -RZ, R26.H1_H1 ;  /* 0x3000001aff1a7230 */ /* 0x000fe40000004100 */
[----:B------:R-:W-:Y:S01]  /*73b0*/  FMUL.FTZ R8, R22, R8 ;  /* 0x0000000816087220 */ /* 0x000fe20000410000 */
[----:B------:R-:W-:Y:S02]  /*73c0*/  HADD2.F32 R22, -RZ, R28.H0_H0 ;  /* 0x2000001cff167230 */ /* 0x000fe40000004100 */
[----:B------:R-:W-:Y:S01]  /*73d0*/  FMUL.FTZ R0, R27, R0 ;  /* 0x000000001b007220 */ /* 0x000fe20000410000 */
[--C-:B----4-:R-:W-:Y:S02]  /*73e0*/  HADD2.F32 R23, -RZ, R40.reuse.H0_H0 ;  /* 0x20000028ff177230 */ /* 0x110fe40000004100 */
[----:B------:R-:W-:Y:S01]  /*73f0*/  FMUL.FTZ R5, R25, R5 ;  /* 0x0000000519057220 */ /* 0x000fe20000410000 */
[----:B------:R-:W-:Y:S02]  /*7400*/  HADD2.F32 R25, -RZ, R40.H1_H1 ;  /* 0x30000028ff197230 */ /* 0x000fe40000004100 */
[----:B------:R-:W-:Y:S01]  /*7410*/  FMUL.FTZ R6, R24, R6 ;  /* 0x0000000618067220 */ /* 0x000fe20000410000 */
[----:B------:R-:W-:Y:S02]  /*7420*/  HADD2.F32 R24, -RZ, R28.H1_H1 ;  /* 0x3000001cff187230 */ /* 0x000fe40000004100 */
[----:B------:R-:W-:Y:S01]  /*7430*/  FMUL.FTZ R2, R26, R2 ;  /* 0x000000021a027220 */ /* 0x000fe20000410000 */
[--C-:B------:R-:W-:Y:S02]  /*7440*/  HADD2.F32 R26, -RZ, R44.reuse.H0_H0 ;  /* 0x2000002cff1a7230 */ /* 0x100fe40000004100 */
[----:B------:R-:W-:Y:S01]  /*7450*/  FFMA.FTZ R0, R22, R23, R0 ;  /* 0x0000001716007223 */ /* 0x000fe20000010000 */
[--C-:B------:R-:W-:Y:S02]  /*7460*/  HADD2.F32 R27, -RZ, R41.reuse.H0_H0 ;  /* 0x20000029ff1b7230 */ /* 0x100fe40000004100 */
[----:B------:R-:W-:Y:S01]  /*7470*/  FFMA.FTZ R2, R24, R25, R2 ;  /* 0x0000001918027223 */ /* 0x000fe20000010002 */
[----:B------:R-:W-:Y:S02]  /*7480*/  HADD2.F32 R28, -RZ, R41.H1_H1 ;  /* 0x30000029ff1c7230 */ /* 0x000fe40000004100 */
[----:B------:R-:W-:Y:S02]  /*7490*/  HADD2.F32 R22, -RZ, R44.H1_H1 ;  /* 0x3000002cff167230 */ /* 0x000fe40000004100 */
[----:B------:R-:W-:Y:S01]  /*74a0*/  FFMA.FTZ R3, R26, R27, R3 ;  /* 0x0000001b1a037223 */ /* 0x000fe20000010003 */
[--C-:B------:R-:W-:Y:S02]  /*74b0*/  HADD2.F32 R29, -RZ, R42.reuse.H0_H0 ;  /* 0x2000002aff1d7230 */ /* 0x100fe40000004100 */
[--C-:B------:R-:W-:Y:S02]  /*74c0*/  HADD2.F32 R23, -RZ, R39.reuse.H0_H0 ;  /* 0x20000027ff177230 */ /* 0x100fe40000004100 */
[----:B------:R-:W-:Y:S01]  /*74d0*/  FFMA.FTZ R4, R22, R28, R4 ;  /* 0x0000001c16047223 */ /* 0x000fe20000010004 */
[----:B------:R-:W-:Y:S01]  /*74e0*/  HADD2.F32 R30, -RZ, R42.H1_H1 ;  /* 0x3000002aff1e7230 */ /* 0x000fe20000004100 */
[----:B------:R-:W-:Y:S01]  /*74f0*/  F2FP.F16.F32.PACK_AB R28, R2, R0 ;  /* 0x00000000021c723e */ /* 0x000fe200000000ff */
[----:B------:R-:W-:Y:S02]  /*7500*/  HADD2.F32 R24, -RZ, R39.H1_H1 ;  /* 0x30000027ff187230 */ /* 0x000fe40000004100 */
[----:B------:R-:W-:Y:S01]  /*7510*/  FFMA.FTZ R5, R23, R29, R5 ;  /* 0x0000001d17057223 */ /* 0x000fe20000010005 */
[--C-:B------:R-:W-:Y:S01]  /*7520*/  HADD2.F32 R31, -RZ, R43.reuse.H0_H0 ;  /* 0x2000002bff1f7230 */ /* 0x100fe20000004100 */
[----:B------:R-:W-:Y:S01]  /*7530*/  F2FP.F16.F32.PACK_AB R29, R4, R3 ;  /* 0x00000003041d723e */ /* 0x000fe200000000ff */
[--C-:B------:R-:W-:Y:S02]  /*7540*/  HADD2.F32 R25, -RZ, R38.reuse.H0_H0 ;  /* 0x20000026ff197230 */ /* 0x100fe40000004100 */
[----:B------:R-:W-:Y:S01]  /*7550*/  FFMA.FTZ R6, R24, R30, R6 ;  /* 0x0000001e18067223 */ /* 0x000fe20000010006 */
[----:B------:R-:W-:Y:S02]  /*7560*/  HADD2.F32 R32, -RZ, R43.H1_H1 ;  /* 0x3000002bff207230 */ /* 0x000fe40000004100 */
[----:B------:R-:W-:Y:S02]  /*7570*/  HADD2.F32 R26, -RZ, R38.H1_H1 ;  /* 0x30000026ff1a7230 */ /* 0x000fe40000004100 */
[----:B------:R-:W-:Y:S01]  /*7580*/  FFMA.FTZ R7, R25, R31, R7 ;  /* 0x0000001f19077223 */ /* 0x000fe20000010007 */
[----:B------:R-:W-:Y:S02]  /*7590*/  F2FP.F16.F32.PACK_AB R30, R6, R5 ;  /* 0x00000005061e723e */ /* 0x000fe400000000ff */
[----:B------:R-:W-:Y:S05]  /*75a0*/  FFMA.FTZ R8, R26, R32, R8 ;  /* 0x000000201a087223 */ /* 0x000fea0000010008 */
[----:B------:R-:W-:Y:S02]  /*75b0*/  F2FP.F16.F32.PACK_AB R31, R8, R7 ;  /* 0x00000007081f723e */ /* 0x000fe400000000ff */
.L_x_905:
[----:B------:R-:W-:Y:S05]  /*75c0*/  BSYNC B0 ;  /* 0x0000000000007941 */ /* 0x000fea0003800000 */
.L_x_904:
[----:B-----5:R2:W-:Y:S02]  /*75d0*/  ST.E.128 desc[UR6][R118.64], R28 ;  /* 0x0000001c76007985 */ /* 0x0205e4000c101d06 */
.L_x_903:
[----:B------:R-:W-:Y:S05]  /*75e0*/  BSYNC B1 ;  /* 0x0000000000017941 */ /* 0x000fea0003800000 */
.L_x_902:
[----:B------:R-:W-:Y:S01]  /*75f0*/  ISETP.GE.AND P0, PT, R11, R111, PT ;  /* 0x0000006f0b00720c */ /* 0x000fe20003f06270 */
[----:B------:R-:W-:Y:S11]  /*7600*/  BSSY B1, `(.L_x_906) ;  /* 0x0000064000017945 */ /* 0x000ff60003800000 */
[----:B------:R-:W-:Y:S01]  /*7610*/  @!UPT UIADD3 URZ, URZ, URZ, URZ ;  /* 0x0000003f3f3ff290 */ /* 0x000fe2000fffe03f */
[----:B------:R-:W-:Y:S05]  /*7620*/  @P0 BRA `(.L_x_907) ;  /* 0x0000000400840947 */ /* 0x000fea0003800000 */
[----:B------:R-:W-:Y:S01]  /*7630*/  IMAD.MOV.U32 R22, RZ, RZ, R113 ;  /* 0x000000ffff167224 */ /* 0x000fe200078e0071 */
[----:B------:R-:W-:Y:S01]  /*7640*/  MOV R23, R112 ;  /* 0x0000007000177202 */ /* 0x000fe20000000f00 */
[----:B------:R-:W-:Y:S01]  /*7650*/  BSSY B0, `(.L_x_908) ;  /* 0x000005d000007945 */ /* 0x000fe20003800000 */
[----:B------:R-:W-:Y:S03]  /*7660*/  ISETP.GE.AND P0, PT, R11, R17, PT ;  /* 0x000000110b00720c */ /* 0x000fe60003f06270 */
[----:B--2---:R2:W5:Y:S10]  /*7670*/  LD.E.128 R28, desc[UR6][R22.64+0x80] ;  /* 0x00008006161c7980 */ /* 0x004574000c101d00 */
[----:B------:R-:W-:Y:S05]  /*7680*/  @P0 BRA `(.L_x_909) ;  /* 0x0000000400640947 */ /* 0x000fea0003800000 */
[----:B------:R-:W-:Y:S02]  /*7690*/  LEA.HI R0, R17, R17, RZ, 0x1 ;  /* 0x0000001111007211 */ /* 0x000fe400078f08ff */
[----:B-1-34-:R-:W-:Y:S02]  /*76a0*/  MOV R4, RZ ;  /* 0x000000ff00047202 */ /* 0x01afe40000000f00 */
        /* <DEDUP_REMOVED lines=14> */
[----:B--2---:R-:W-:Y:S01]  /*7790*/  MOV R22, R117 ;  /* 0x0000007500167202 */ /* 0x004fe20000000f00 */
[----:B------:R1:W2:Y:S01]  /*77a0*/  LD.E.128 R4, desc[UR6][R2.64+0x80] ;  /* 0x0000800602047980 */ /* 0x0002a2000c101d00 */
[----:B------:R-:W-:Y:S07]  /*77b0*/  MOV R23, R116 ;  /* 0x0000007400177202 */ /* 0x000fee0000000f00 */
[----:B------:R-:W3:Y:S01]  /*77c0*/  LD.E.128 R192, desc[UR6][R192.64+0x80] ;  /* 0x00008006c0c07980 */ /* 0x000ee2000c101d00 */
[----:B-1----:R-:W-:Y:S02]  /*77d0*/  MOV R3, RZ ;  /* 0x000000ff00037202 */ /* 0x002fe40000000f00 */
[----:B------:R-:W-:Y:S04]  /*77e0*/  @P2 IADD3 R3, -R0, RZ, RZ ;  /* 0x000000ff00032210 */ /* 0x000fe80007ffe1ff */
        /* <DEDUP_REMOVED lines=67> */
.L_x_909:
[----:B------:R-:W-:Y:S05]  /*7c20*/  BSYNC B0 ;  /* 0x0000000000007941 */ /* 0x000fea0003800000 */
.L_x_908:
[----:B-----5:R1:W-:Y:S02]  /*7c30*/  ST.E.128 desc[UR6][R118.64+0x80], R28 ;  /* 0x0000801c76007985 */ /* 0x0203e4000c101d06 */
.L_x_907:
[----:B------:R-:W-:Y:S05]  /*7c40*/  BSYNC B1 ;  /* 0x0000000000017941 */ /* 0x000fea0003800000 */
.L_x_906:
[----:B------:R-:W-:Y:S01]  /*7c50*/  ISETP.GE.AND P0, PT, R10, R111, PT ;  /* 0x0000006f0a00720c */ /* 0x000fe20003f06270 */
[----:B------:R-:W-:Y:S11]  /*7c60*/  BSSY B1, `(.L_x_910) ;  /* 0x0000064000017945 */ /* 0x000ff60003800000 */
[----:B------:R-:W-:Y:S01]  /*7c70*/  @!UPT UIADD3 URZ, URZ, URZ, URZ ;  /* 0x0000003f3f3ff290 */ /* 0x000fe2000fffe03f */
[----:B------:R-:W-:Y:S05]  /*7c80*/  @P0 BRA `(.L_x_911) ;  /* 0x0000000400840947 */ /* 0x000fea0003800000 */
[----:B--2---:R-:W-:Y:S01]  /*7c90*/  IMAD.MOV.U32 R22, RZ, RZ, R113 ;  /* 0x000000ffff167224 */ /* 0x004fe200078e0071 */
[----:B------:R-:W-:Y:S01]  /*7ca0*/  MOV R23, R112 ;  /* 0x0000007000177202 */ /* 0x000fe20000000f00 */
[----:B------:R-:W-:Y:S01]  /*7cb0*/  BSSY B0, `(.L_x_912) ;  /* 0x000005d000007945 */ /* 0x000fe20003800000 */
[----:B------:R-:W-:Y:S03]  /*7cc0*/  ISETP.GE.AND P0, PT, R10, R17, PT ;  /* 0x000000110a00720c */ /* 0x000fe60003f06270 */
[----:B-1----:R1:W5:Y:S10]  /*7cd0*/  LD.E.128 R28, desc[UR6][R22.64+0x100] ;  /* 0x00010006161c7980 */ /* 0x002374000c101d00 */
[----:B------:R-:W-:Y:S05]  /*7ce0*/  @P0 BRA `(.L_x_913) ;  /* 0x0000000400640947 */ /* 0x000fea0003800000 */
[----:B------:R-:W-:Y:S02]  /*7cf0*/  LEA.HI R0, R17, R17, RZ, 0x1 ;  /* 0x0000001111007211 */ /* 0x000fe400078f08ff */
[----:B---34-:R-:W-:Y:S02]  /*7d00*/  MOV R4, RZ ;  /* 0x000000ff00047202 */ /* 0x018fe40000000f00 */
        /* <DEDUP_REMOVED lines=14> */
[----:B-1----:R-:W-:Y:S01]  /*7df0*/  MOV R22, R117 ;  /* 0x0000007500167202 */ /* 0x002fe20000000f00 */
        /* <DEDUP_REMOVED lines=72> */
.L_x_913:
[----:B------:R-:W-:Y:S05]  /*8280*/  BSYNC B0 ;  /* 0x0000000000007941 */ /* 0x000fea0003800000 */
.L_x_912:
[----:B-----5:R2:W-:Y:S02]  /*8290*/  ST.E.128 desc[UR6][R118.64+0x100], R28 ;  /* 0x0001001c76007985 */ /* 0x0205e4000c101d06 */
.L_x_911:
[----:B------:R-:W-:Y:S05]  /*82a0*/  BSYNC B1 ;  /* 0x0000000000017941 */ /* 0x000fea0003800000 */
.L_x_910:
[----:B------:R-:W-:Y:S11]  /*82b0*/  ISETP.GE.AND P0, PT, R9, R111, PT ;  /* 0x0000006f0900720c */ /* 0x000ff60003f06270 */
[----:B------:R-:W-:Y:S02]  /*82c0*/  @!UPT UIADD3 URZ, URZ, URZ, URZ ;  /* 0x0000003f3f3ff290 */ /* 0x000fe4000fffe03f */
[----:B------:R-:W-:Y:S05]  /*82d0*/  @P0 BRA `(.L_x_901) ;  /* 0x0000000400840947 */ /* 0x000fea0003800000 */
[----:B-12---:R-:W-:Y:S01]  /*82e0*/  IMAD.MOV.U32 R22, RZ, RZ, R113 ;  /* 0x000000ffff167224 */ /* 0x006fe200078e0071 */
[----:B------:R-:W-:Y:S01]  /*82f0*/  MOV R23, R112 ;  /* 0x0000007000177202 */ /* 0x000fe20000000f00 */
[----:B------:R-:W-:Y:S01]  /*8300*/  BSSY B0, `(.L_x_914) ;  /* 0x000005d000007945 */ /* 0x000fe20003800000 */
[----:B------:R-:W-:Y:S03]  /*8310*/  ISETP.GE.AND P0, PT, R9, R17, PT ;  /* 0x000000110900720c */ /* 0x000fe60003f06270 */
[----:B------:R1:W5:Y:S10]  /*8320*/  LD.E.128 R28, desc[UR6][R22.64+0x180] ;  /* 0x00018006161c7980 */ /* 0x000374000c101d00 */
        /* <DEDUP_REMOVED lines=90> */
.L_x_915:
[----:B------:R-:W-:Y:S05]  /*88d0*/  BSYNC B0 ;  /* 0x0000000000007941 */ /* 0x000fea0003800000 */
.L_x_914:
[----:B-----5:R2:W-:Y:S02]  /*88e0*/  ST.E.128 desc[UR6][R118.64+0x180], R28 ;  /* 0x0001801c76007985 */ /* 0x0205e4000c101d06 */
.L_x_901:
[----:B------:R-:W-:Y:S05]  /*88f0*/  BSYNC B2 ;  /* 0x0000000000027941 */ /* 0x000fea0003800000 */
.L_x_900:
[C---:B------:R-:W-:Y:S01]  /*8900*/  ISETP.GE.AND P0, PT, R55.reuse, R184, PT ;  /* 0x000000b83700720c */ /* 0x040fe20003f06270 */
[----:B------:R-:W-:Y:S03]  /*8910*/  BSSY B2, `(.L_x_916) ;  /* 0x00001a2000027945 */ /* 0x000fe60003800000 */
[----:B------:R-:W-:Y:S11]  /*8920*/  ISETP.GE.AND P0, PT, R55, R164, !P0 ;  /* 0x000000a43700720c */ /* 0x000ff60004706270 */
[----:B------:R-:W-:Y:S02]  /*8930*/  @!UPT UIADD3 URZ, URZ, URZ, URZ ;  /* 0x0000003f3f3ff290 */ /* 0x000fe4000fffe03f */
[----:B------:R-:W-:Y:S05]  /*8940*/  @!P0 BRA `(.L_x_917) ;  /* 0x0000001800788947 */ /* 0x000fea0003800000 */
[----:B-----5:R-:W-:Y:S01]  /*8950*/  ISETP.GE.AND P0, PT, R14, R111, PT ;  /* 0x0000006f0e00720c */ /* 0x020fe20003f06270 */
[----:B------:R-:W-:Y:S11]  /*8960*/  BSSY B1, `(.L_x_918) ;  /* 0x0000066000017945 */ /* 0x000ff60003800000 */
[----:B------:R-:W-:Y:S01]  /*8970*/  @!UPT UIADD3 URZ, URZ, URZ, URZ ;  /* 0x0000003f3f3ff290 */ /* 0x000fe2000fffe03f */
[----:B------:R-:W-:Y:S05]  /*8980*/  @P0 BRA `(.L_x_919) ;  /* 0x00000004008c0947 */ /* 0x000fea0003800000 */
[C---:B---34-:R-:W-:Y:S01]  /*8990*/  LEA R6, P0, R83.reuse, R113, 0x1 ;  /* 0x0000007153067211 */ /* 0x058fe200078008ff */
[----:B------:R-:W-:Y:S01]  /*89a0*/  BSSY B0, `(.L_x_920) ;  /* 0x0000060000007945 */ /* 0x000fe20003800000 */
[----:B------:R-:W-:Y:S02]  /*89b0*/  ISETP.GE.AND P1, PT, R14, R17, PT ;  /* 0x000000110e00720c */ /* 0x000fe40003f26270 */
[----:B------:R-:W-:Y:S02]  /*89c0*/  LEA.HI.X R7, R83, R112, R82, 0x1, P0 ;  /* 0x0000007053077211 */ /* 0x000fe400000f0c52 */
[C---:B------:R-:W-:Y:S03]  /*89d0*/  LEA R186, P0, R233.reuse, R118, 0x1 ;  /* 0x00000076e9ba7211 */ /* 0x040fe600078008ff */
[----:B-12---:R1:W5:Y:S01]  /*89e0*/  LD.E.128 R28, desc[UR6][R6.64] ;  /* 0x00000006061c7980 */ /* 0x006362000c101d00 */
[----:B------:R-:W-:Y:S05]  /*89f0*/  LEA.HI.X R187, R233, R119, R234, 0x1, P0 ;  /* 0x00000077e9bb7211 */ /* 0x000fea00000f0cea */
[----:B------:R-:W-:Y:S05]  /*8a00*/  @P1 BRA `(.L_x_921) ;  /* 0x0000000400641947 */ /* 0x000fea0003800000 */
[----:B------:R-:W-:Y:S02]  /*8a10*/  LEA.HI R0, R17, R17, RZ, 0x1 ;  /* 0x0000001111007211 */ /* 0x000fe400078f08ff */
[----:B------:R-:W-:Y:S02]  /*8a20*/  MOV R5, RZ ;  /* 0x000000ff00057202 */ /* 0x000fe40000000f00 */
[----:B------:R-:W-:Y:S02]  /*8a30*/  SHF.R.S32.HI R0, RZ, 0x1, R0 ;  /* 0x00000001ff007819 */ /* 0x000fe40000011400 */
[----:B-----5:R-:W-:Y:S02]  /*8a40*/  MOV R44, R29 ;  /* 0x0000001d002c7202 */ /* 0x020fe40000000f00 */
[-C--:B------:R-:W-:Y:S02]  /*8a50*/  ISETP.GE.AND P1, PT, R14, R0.reuse, PT ;  /* 0x000000000e00720c */ /* 0x080fe40003f26270 */
[----:B------:R-:W-:Y:S02]  /*8a60*/  MOV R3, R0 ;  /* 0x0000000000037202 */ /* 0x000fe40000000f00 */
[----:B------:R-:W-:Y:S02]  /*8a70*/  MOV R39, R30 ;  /* 0x0000001e00277202 */ /* 0x000fe40000000f00 */
[----:B------:R-:W-:Y:S07]  /*8a80*/  MOV R38, R31 ;  /* 0x0000001f00267202 */ /* 0x000fee0000000f00 */
[C---:B------:R-:W-:Y:S02]  /*8a90*/  @P1 IADD3 R3, -R0.reuse, RZ, RZ ;  /* 0x000000ff00031210 */ /* 0x040fe40007ffe1ff */
[----:B------:R-:W-:Y:S02]  /*8aa0*/  @P1 IADD3 R5, -R0, RZ, RZ ;  /* 0x000000ff00051210 */ /* 0x000fe40007ffe1ff */
[----:B------:R-:W-:Y:S02]  /*8ab0*/  LEA R2, P0, R3, R6, 0x1 ;  /* 0x0000000603027211 */ /* 0x000fe400078008ff */
[----:B------:R-:W-:Y:S02]  /*8ac0*/  IADD3 R4, P2, R149, R5, RZ ;  /* 0x0000000595047210 */ /* 0x000fe40007f5e0ff */
[----:B------:R-:W-:Y:S02]  /*8ad0*/  LEA.HI.X.SX32 R3, R3, R7, 0x1, P0 ;  /* 0x0000000703037211 */ /* 0x000fe400000f0eff */
[----:B------:R-:W-:Y:S02]  /*8ae0*/  LEA.HI.X.SX32 R5, R5, R133, 0x1, P2 ;  /* 0x0000008505057211 */ /* 0x000fe400010f0eff */
[C---:B------:R-:W-:Y:S04]  /*8af0*/  LEA R192, P0, R4.reuse, R115, 0x1 ;  /* 0x0000007304c07211 */ /* 0x040fe800078008ff */
[----:B------:R-:W-:Y:S02]  /*8b00*/  LEA.HI.X R193, R4, R114, R5, 0x1, P0 ;  /* 0x0000007204c17211 */ /* 0x000fe400000f0c05 */
[----:B-1----:R1:W2:Y:S08]  /*8b10*/  LD.E.128 R4, desc[UR6][R2.64] ;  /* 0x0000000602047980 */ /* 0x0022b0000c101d00 */
[----:B------:R-:W3:Y:S01]  /*8b20*/  LD.E.128 R192, desc[UR6][R192.64] ;  /* 0x00000006c0c07980 */ /* 0x000ee2000c101d00 */
[----:B-1----:R-:W-:Y:S02]  /*8b30*/  MOV R2, RZ ;  /* 0x000000ff00027202 */ /* 0x002fe40000000f00 */
[----:B------:R-:W-:Y:S04]  /*8b40*/  @P1 IADD3 R2, -R0, RZ, RZ ;  /* 0x000000ff00021210 */ /* 0x000fe80007ffe1ff */
[----:B------:R-:W-:Y:S04]  /*8b50*/  IADD3 R3, P0, R149, R2, RZ ;  /* 0x0000000295037210 */ /* 0x000fe80007f1e0ff */
[----:B------:R-:W-:Y:S02]  /*8b60*/  LEA.HI.X.SX32 R0, R2, R133, 0x1, P0 ;  /* 0x0000008502007211 */ /* 0x000fe400000f0eff */
[C---:B------:R-:W-:Y:S04]  /*8b70*/  LEA R2, P0, R3.reuse, R117, 0x1 ;  /* 0x0000007503027211 */ /* 0x040fe800078008ff */
[----:B------:R-:W-:Y:S05]  /*8b80*/  LEA.HI.X R3, R3, R116, R0, 0x1, P0 ;  /* 0x0000007403037211 */ /* 0x000fea00000f0c00 */
        /* <DEDUP_REMOVED lines=33> */
[--C-:B------:R-:W-:Y:S02]  /*8da0*/  HADD2.F32 R22, -RZ, R28.reuse.H0_H0 ;  /* 0x2000001cff167230 */ /* 0x100fe40000004100 */
[----:B------:R-:W-:Y:S01]  /*8db0*/  FMUL.FTZ R0, R27, R0 ;  /* 0x000000001b007220 */ /* 0x000fe20000410000 */
[----:B------:R-:W-:Y:S01]  /*8dc0*/  FMUL.FTZ R5, R25, R5 ;  /* 0x0000000519057220 */ /* 0x000fe20000410000 */
[----:B------:R-:W-:Y:S01]  /*8dd0*/  FMUL.FTZ R6, R24, R6 ;  /* 0x0000000618067220 */ /* 0x000fe20000410000 */
[----:B------:R-:W-:Y:S02]  /*8de0*/  HADD2.F32 R24, -RZ, R28.H1_H1 ;  /* 0x3000001cff187230 */ /* 0x000fe40000004100 */
[----:B------:R-:W-:Y:S01]  /*8df0*/  FMUL.FTZ R2, R26, R2 ;  /* 0x000000021a027220 */ /* 0x000fe20000410000 */
[--C-:B----4-:R-:W-:Y:S02]  /*8e00*/  HADD2.F32 R23, -RZ, R40.reuse.H0_H0 ;  /* 0x20000028ff177230 */ /* 0x110fe40000004100 */
[----:B------:R-:W-:Y:S02]  /*8e10*/  HADD2.F32 R25, -RZ, R40.H1_H1 ;  /* 0x30000028ff197230 */ /* 0x000fe40000004100 */
        /* <DEDUP_REMOVED lines=24> */
.L_x_921:
[----:B------:R-:W-:Y:S05]  /*8fa0*/  BSYNC B0 ;  /* 0x0000000000007941 */ /* 0x000fea0003800000 */
.L_x_920:
[----:B-----5:R2:W-:Y:S02]  /*8fb0*/  ST.E.128 desc[UR6][R186.64], R28 ;  /* 0x0000001cba007985 */ /* 0x0205e4000c101d06 */
.L_x_919:
[----:B------:R-:W-:Y:S05]  /*8fc0*/  BSYNC B1 ;  /* 0x0000000000017941 */ /* 0x000fea0003800000 */
.L_x_918:
[----:B------:R-:W-:Y:S01]  /*8fd0*/  ISETP.GE.AND P0, PT, R11, R111, PT ;  /* 0x0000006f0b00720c */ /* 0x000fe20003f06270 */
[----:B------:R-:W-:Y:S11]  /*8fe0*/  BSSY B1, `(.L_x_922) ;  /* 0x0000066000017945 */ /* 0x000ff60003800000 */
[----:B------:R-:W-:Y:S01]  /*8ff0*/  @!UPT UIADD3 URZ, URZ, URZ, URZ ;  /* 0x0000003f3f3ff290 */ /* 0x000fe2000fffe03f */
[----:B------:R-:W-:Y:S05]  /*9000*/  @P0 BRA `(.L_x_923) ;  /* 0x00000004008c0947 */ /* 0x000fea0003800000 */
[----:B-1-34-:R-:W-:Y:S01]  /*9010*/  LEA R6, P0, R85, R113, 0x1 ;  /* 0x0000007155067211 */ /* 0x01afe200078008ff */
[----:B------:R-:W-:Y:S01]  /*9020*/  BSSY B0, `(.L_x_924) ;  /* 0x0000060000007945 */ /* 0x000fe20003800000 */
[----:B------:R-:W-:Y:S02]  /*9030*/  ISETP.GE.AND P1, PT, R11, R17, PT ;  /* 0x000000110b00720c */ /* 0x000fe40003f26270 */
[----:B------:R-:W-:Y:S02]  /*9040*/  LEA.HI.X R7, R85, R112, R84, 0x1, P0 ;  /* 0x0000007055077211 */ /* 0x000fe400000f0c54 */
[C---:B--2---:R-:W-:Y:S03]  /*9050*/  LEA R186, P0, R77.reuse, R118, 0x1 ;  /* 0x000000764dba7211 */ /* 0x044fe600078008ff */
[----:B------:R1:W5:Y:S01]  /*9060*/  LD.E.128 R28, desc[UR6][R6.64] ;  /* 0x00000006061c7980 */ /* 0x000362000c101d00 */
        /* <DEDUP_REMOVED lines=91> */
.L_x_925:
[----:B------:R-:W-:Y:S05]  /*9620*/  BSYNC B0 ;  /* 0x0000000000007941 */ /* 0x000fea0003800000 */
.L_x_924:
[----:B-----5:R2:W-:Y:S02]  /*9630*/  ST.E.128 desc[UR6][R186.64], R28 ;  /* 0x0000001cba007985 */ /* 0x0205e4000c101d06 */
.L_x_923:
[----:B------:R-:W-:Y:S05]  /*9640*/  BSYNC B1 ;  /* 0x0000000000017941 */ /* 0x000fea0003800000 */
.L_x_922:
[----:B------:R-:W-:Y:S01]  /*9650*/  ISETP.GE.AND P0, PT, R10, R111, PT ;  /* 0x0000006f0a00720c */ /* 0x000fe20003f06270 */
[----:B------:R-:W-:Y:S11]  /*9660*/  BSSY B1, `(.L_x_926) ;  /* 0x0000066000017945 */ /* 0x000ff60003800000 */
[----:B------:R-:W-:Y:S01]  /*9670*/  @!UPT UIADD3 URZ, URZ, URZ, URZ ;  /* 0x0000003f3f3ff290 */ /* 0x000fe2000fffe03f */
[----:B------:R-:W-:Y:S05]  /*9680*/  @P0 BRA `(.L_x_927) ;  /* 0x00000004008c0947 */ /* 0x000fea0003800000 */
[C---:B-1-34-:R-:W-:Y:S01]  /*9690*/  LEA R6, P0, R89.reuse, R113, 0x1 ;  /* 0x0000007159067211 */ /* 0x05afe200078008ff */
        /* <DEDUP_REMOVED lines=96> */
.L_x_929:
[----:B------:R-:W-:Y:S05]  /*9ca0*/  BSYNC B0 ;  /* 0x0000000000007941 */ /* 0x000fea0003800000 */
.L_x_928:
[----:B-----5:R2:W-:Y:S02]  /*9cb0*/  ST.E.128 desc[UR6][R186.64], R28 ;  /* 0x0000001cba007985 */ /* 0x0205e4000c101d06 */
.L_x_927:
[----:B------:R-:W-:Y:S05]  /*9cc0*/  BSYNC B1 ;  /* 0x0000000000017941 */ /* 0x000fea0003800000 */
.L_x_926:
[----:B------:R-:W-:Y:S11]  /*9cd0*/  ISETP.GE.AND P0, PT, R9, R111, PT ;  /* 0x0000006f0900720c */ /* 0x000ff60003f06270 */
[----:B------:R-:W-:Y:S02]  /*9ce0*/  @!UPT UIADD3 URZ, URZ, URZ, URZ ;  /* 0x0000003f3f3ff290 */ /* 0x000fe4000fffe03f */
        /* <DEDUP_REMOVED lines=98> */
.L_x_931:
[----:B------:R-:W-:Y:S05]  /*a310*/  BSYNC B0 ;  /* 0x0000000000007941 */ /* 0x000fea0003800000 */
.L_x_930:
[----:B-----5:R2:W-:Y:S02]  /*a320*/  ST.E.128 desc[UR6][R186.64], R28 ;  /* 0x0000001cba007985 */ /* 0x0205e4000c101d06 */
.L_x_917:
[----:B------:R-:W-:Y:S05]  /*a330*/  BSYNC B2 ;  /* 0x0000000000027941 */ /* 0x000fea0003800000 */
.L_x_916:
        /* <DEDUP_REMOVED lines=27> */
[C---:B------:R-:W-:Y:S02]  /*a4f0*/  LEA R2, P0, R3.reuse, R6, 0x1 ;  /* 0x0000000603027211 */ /* 0x040fe400078008ff */
        /* <DEDUP_REMOVED lines=78> */
.L_x_937:
[----:B------:R-:W-:Y:S05]  /*a9e0*/  BSYNC B0 ;  /* 0x0000000000007941 */ /* 0x000fea0003800000 */
.L_x_936:
[----:B-----5:R2:W-:Y:S02]  /*a9f0*/  ST.E.128 desc[UR6][R186.64], R28 ;  /* 0x0000001cba007985 */ /* 0x0205e4000c101d06 */
.L_x_935:
[----:B------:R-:W-:Y:S05]  /*aa00*/  BSYNC B1 ;  /* 0x0000000000017941 */ /* 0x000fea0003800000 */
.L_x_934:
        /* <DEDUP_REMOVED lines=101> */
.L_x_941:
[----:B------:R-:W-:Y:S05]  /*b060*/  BSYNC B0 ;  /* 0x0000000000007941 */ /* 0x000fea0003800000 */
.L_x_940:
[----:B-----5:R2:W-:Y:S02]  /*b070*/  ST.E.128 desc[UR6][R186.64], R28 ;  /* 0x0000001cba007985 */ /* 0x0205e4000c101d06 */
.L_x_939:
[----:B------:R-:W-:Y:S05]  /*b080*/  BSYNC B1 ;  /* 0x0000000000017941 */ /* 0x000fea0003800000 */
.L_x_938:
        /* <DEDUP_REMOVED lines=101> */
.L_x_945:
[----:B------:R-:W-:Y:S05]  /*b6e0*/  BSYNC B0 ;  /* 0x0000000000007941 */ /* 0x000fea0003800000 */
.L_x_944:
[----:B-----5:R2:W-:Y:S02]  /*b6f0*/  ST.E.128 desc[UR6][R186.64], R28 ;  /* 0x0000001cba007985 */ /* 0x0205e4000c101d06 */
.L_x_943:
[----:B------:R-:W-:Y:S05]  /*b700*/  BSYNC B1 ;  /* 0x0000000000017941 */ /* 0x000fea0003800000 */
.L_x_942:
        /* <DEDUP_REMOVED lines=100> */
.L_x_947:
[----:B------:R-:W-:Y:S05]  /*bd50*/  BSYNC B0 ;  /* 0x0000000000007941 */ /* 0x000fea0003800000 */
.L_x_946:
[----:B-----5:R2:W-:Y:S02]  /*bd60*/  ST.E.128 desc[UR6][R186.64], R28 ;  /* 0x0000001cba007985 */ /* 0x0205e4000c101d06 */
.L_x_933:
[----:B------:R-:W-:Y:S05]  /*bd70*/  BSYNC B2 ;  /* 0x0000000000027941 */ /* 0x000fea0003800000 */
.L_x_932:
        /* <DEDUP_REMOVED lines=9> */
[----:B------:R-:W-:Y:S01]  /*be10*/  IMAD R0, R183, 0x60, RZ ;  /* 0x00000060b7007824 */ /* 0x000fe200078e02ff */
[----:B-1-34-:R-:W-:Y:S01]  /*be20*/  MOV R6, R113 ;  /* 0x0000007100067202 */ /* 0x01afe20000000f00 */
[----:B------:R-:W-:Y:S01]  /*be30*/  IMAD.WIDE.U32 R190, R46, 0x60, R118 ;  /* 0x000000602ebe7825 */ /* 0x000fe200078e0076 */
[----:B------:R-:W-:Y:S01]  /*be40*/  MOV R7, R112 ;  /* 0x0000007000077202 */ /* 0x000fe20000000f00 */
[----:B------:R-:W-:Y:S01]  /*be50*/  BSSY B0, `(.L_x_952) ;  /* 0x0000061000007945 */ /* 0x000fe20003800000 */
[----:B------:R-:W-:Y:S01]  /*be60*/  ISETP.GE.AND P0, PT, R14, R17, PT ;  /* 0x000000110e00720c */ /* 0x000fe20003f06270 */
[----:B------:R-:W-:Y:S05]  /*be70*/  IMAD.WIDE.U32 R6, R182, 0x60, R6 ;  /* 0x00000060b6067825 */ /* 0x000fea00078e0006 */
[----:B------:R-:W-:Y:S01]  /*be80*/  IADD3 R7, R7, R0, RZ ;  /* 0x0000000007077210 */ /* 0x000fe20007ffe0ff */
[----:B------:R-:W-:Y:S04]  /*be90*/  IMAD R0, R47, 0x60, RZ ;  /* 0x000000602f007824 */ /* 0x000fe800078e02ff */
[----:B--2---:R1:W5:Y:S01]  /*bea0*/  LD.E.128 R28, desc[UR6][R6.64] ;  /* 0x00000006061c7980 */ /* 0x004362000c101d00 */
[----:B------:R-:W-:Y:S01]  /*beb0*/  IADD3 R191, R191, R0, RZ ;  /* 0x00000000bfbf7210 */ /* 0x000fe20007ffe0ff */
[----:B------:R-:W-:Y:S06]  /*bec0*/  @P0 BRA `(.L_x_953) ;  /* 0x0000000400640947 */ /* 0x000fec0003800000 */
        /* <DEDUP_REMOVED lines=89> */
.L_x_953:
[----:B------:R-:W-:Y:S05]  /*c460*/  BSYNC B0 ;  /* 0x0000000000007941 */ /* 0x000fea0003800000 */
.L_x_952:
[----:B-----5:R2:W-:Y:S02]  /*c470*/  ST.E.128 desc[UR6][R190.64], R28 ;  /* 0x0000001cbe007985 */ /* 0x0205e4000c101d06 */
.L_x_951:
[----:B------:R-:W-:Y:S05]  /*c480*/  BSYNC B1 ;  /* 0x0000000000017941 */ /* 0x000fea0003800000 */
.L_x_950:
        /* <DEDUP_REMOVED lines=101> */
.L_x_957:
[----:B------:R-:W-:Y:S05]  /*cae0*/  BSYNC B0 ;  /* 0x0000000000007941 */ /* 0x000fea0003800000 */
.L_x_956:
[----:B-----5:R2:W-:Y:S02]  /*caf0*/  ST.E.128 desc[UR6][R190.64], R28 ;  /* 0x0000001cbe007985 */ /* 0x0205e4000c101d06 */
.L_x_955:
[----:B------:R-:W-:Y:S05]  /*cb00*/  BSYNC B1 ;  /* 0x0000000000017941 */ /* 0x000fea0003800000 */
.L_x_954:
        /* <DEDUP_REMOVED lines=101> */
.L_x_961:
[----:B------:R-:W-:Y:S05]  /*d160*/  BSYNC B0 ;  /* 0x0000000000007941 */ /* 0x000fea0003800000 */
.L_x_960:
[----:B-----5:R2:W-:Y:S02]  /*d170*/  ST.E.128 desc[UR6][R190.64], R28 ;  /* 0x0000001cbe007985 */ /* 0x0205e4000c101d06 */
.L_x_959:
[----:B------:R-:W-:Y:S05]  /*d180*/  BSYNC B1 ;  /* 0x0000000000017941 */ /* 0x000fea0003800000 */
.L_x_958:
        /* <DEDUP_REMOVED lines=18> */
[----:B------:R-:W-:Y:S02]  /*d2b0*/  MOV R38, R42 ;  /* 0x0000002a00267202 */ /* 0x000fe40000000f00 */
[----:B------:R-:W-:Y:S05]  /*d2c0*/  MOV R32, R43 ;  /* 0x0000002b00207202 */ /* 0x000fea0000000f00 */
        /* <DEDUP_REMOVED lines=39> */
[--C-:B------:R-:W-:Y:S02]  /*d540*/  HADD2.F32 R22, -RZ, R17.reuse.H0_H0 ;  /* 0x20000011ff167230 */ /* 0x100fe40000004100 */
        /* <DEDUP_REMOVED lines=17> */
[----:B------:R-:W-:Y:S02]  /*d660*/  HADD2.F32 R25, -RZ, R39.H0_H0 ;  /* 0x20000027ff197230 */ /* 0x000fe40000004100 */
[----:B------:R-:W-:Y:S01]  /*d670*/  FFMA.FTZ R0, R17, R22, R0 ;  /* 0x0000001611007223 */ /* 0x000fe20000010000 */
[--C-:B------:R-:W-:Y:S02]  /*d680*/  HADD2.F32 R26, -RZ, R29.reuse.H0_H0 ;  /* 0x2000001dff1a7230 */ /* 0x100fe40000004100 */
[----:B------:R-:W-:Y:S01]  /*d690*/  FFMA.FTZ R2, R23, R24, R2 ;  /* 0x0000001817027223 */ /* 0x000fe20000010002 */
[----:B------:R-:W-:Y:S02]  /*d6a0*/  HADD2.F32 R27, -RZ, R29.H1_H1 ;  /* 0x3000001dff1b7230 */ /* 0x000fe40000004100 */
[----:B------:R-:W-:Y:S02]  /*d6b0*/  HADD2.F32 R17, -RZ, R39.H1_H1 ;  /* 0x30000027ff117230 */ /* 0x000fe40000004100 */
[----:B------:R-:W-:Y:S01]  /*d6c0*/  FFMA.FTZ R3, R25, R26, R3 ;  /* 0x0000001a19037223 */ /* 0x000fe20000010003 */
[----:B------:R-:W-:Y:S01]  /*d6d0*/  HADD2.F32 R28, -RZ, R30.H0_H0 ;  /* 0x2000001eff1c7230 */ /* 0x000fe20000004100 */
[----:B------:R-:W-:Y:S01]  /*d6e0*/  F2FP.F16.F32.PACK_AB R40, R2, R0 ;  /* 0x000000000228723e */ /* 0x000fe200000000ff */
[----:B------:R-:W-:Y:S02]  /*d6f0*/  HADD2.F32 R22, -RZ, R38.H0_H0 ;  /* 0x20000026ff167230 */ /* 0x000fe40000004100 */
[----:B------:R-:W-:Y:S01]  /*d700*/  FFMA.FTZ R4, R17, R27, R4 ;  /* 0x0000001b11047223 */ /* 0x000fe20000010004 */
[----:B------:R-:W-:Y:S02]  /*d710*/  HADD2.F32 R29, -RZ, R30.H1_H1 ;  /* 0x3000001eff1d7230 */ /* 0x000fe40000004100 */
        /* <DEDUP_REMOVED lines=12> */
.L_x_963:
[----:B------:R-:W-:Y:S05]  /*d7e0*/  BSYNC B0 ;  /* 0x0000000000007941 */ /* 0x000fea0003800000 */
.L_x_962:
[----:B-----5:R2:W-:Y:S02]  /*d7f0*/  ST.E.128 desc[UR6][R190.64], R40 ;  /* 0x00000028be007985 */ /* 0x0205e4000c101d06 */
.L_x_949:
[----:B------:R-:W-:Y:S05]  /*d800*/  BSYNC B2 ;  /* 0x0000000000027941 */ /* 0x000fea0003800000 */
.L_x_948:
[----:B-1-34-:R-:W-:Y:S01]  /*d810*/  MOV R5, R116 ;  /* 0x0000007400057202 */ /* 0x01afe20000000f00 */
[----:B------:R-:W3:Y:S01]  /*d820*/  LD.E R0, desc[UR6][R18.64+0xd0] ;  /* 0x0000d00612007980 */ /* 0x000ee2000c101900 */
[----:B------:R-:W-:Y:S01]  /*d830*/  MOV R3, R114 ;  /* 0x0000007200037202 */ /* 0x000fe20000000f00 */
[----:B------:R-:W-:Y:S02]  /*d840*/  IMAD.MOV.U32 R4, RZ, RZ, R117 ;  /* 0x000000ffff047224 */ /* 0x000fe400078e0075 */
[----:B------:R-:W-:Y:S02]  /*d850*/  IMAD.MOV.U32 R2, RZ, RZ, R115 ;  /* 0x000000ffff027224 */ /* 0x000fe400078e0073 */
[----:B---3--:R-:W-:Y:S05]  /*d860*/  IMAD.U32 R0, R0, -0x20, RZ ;  /* 0xffffffe000007824 */ /* 0x008fea00078e00ff */
[C---:B------:R-:W-:Y:S02]  /*d870*/  LEA R117, P1, R0.reuse, R4, 0x1 ;  /* 0x0000000400757211 */ /* 0x040fe400078208ff */
[C---:B------:R-:W-:Y:S02]  /*d880*/  LEA R115, P0, R0.reuse, R2, 0x1 ;  /* 0x0000000200737211 */ /* 0x040fe400078008ff */
[C---:B------:R-:W-:Y:S02]  /*d890*/  LEA.HI.X.SX32 R116, R0.reuse, R5, 0x1, P1 ;  /* 0x0000000500747211 */ /* 0x040fe400008f0eff */
[----:B------:R-:W-:Y:S01]  /*d8a0*/  LEA.HI.X.SX32 R114, R0, R3, 0x1, P0 ;  /* 0x0000000300727211 */ /* 0x000fe200000f0eff */
[----:B------:R-:W-:Y:S05]  /*d8b0*/  BRA `(.L_x_899) ;  /* 0x0000000400f47947 */ /* 0x000fea0003800000 */
.L_x_865:
[-C--:B------:R-:W-:Y:S01]  /*d8c0*/  ISETP.GE.AND P2, PT, R55, R184.reuse, PT ;  /* 0x000000b83700720c */ /* 0x080fe20003f46270 */
[----:B------:R-:W-:Y:S01]  /*d8d0*/  BSSY B0, `(.L_x_964) ;  /* 0x000001c000007945 */ /* 0x000fe20003800000 */
[CC--:B------:R-:W-:Y:S02]  /*d8e0*/  ISETP.GE.AND P1, PT, R54.reuse, R184.reuse, PT ;  /* 0x000000b83600720c */ /* 0x0c0fe40003f26270 */
[----:B------:R-:W-:Y:S02]  /*d8f0*/  ISETP.GE.AND P0, PT, R53, R184, PT ;  /* 0x000000b83500720c */ /* 0x000fe40003f06270 */
[-C--:B------:R-:W-:Y:S02]  /*d900*/  ISETP.GE.AND P2, PT, R55, R164.reuse, !P2 ;  /* 0x000000a43700720c */ /* 0x080fe40005746270 */
[-C--:B------:R-:W-:Y:S02]  /*d910*/  ISETP.GE.AND P1, PT, R54, R164.reuse, !P1 ;  /* 0x000000a43600720c */ /* 0x080fe40004f26270 */
[----:B------:R-:W-:Y:S01]  /*d920*/  ISETP.GE.AND P0, PT, R53, R164, !P0 ;  /* 0x000000a43500720c */ /* 0x000fe20004706270 */
[----:B------:R-:W-:Y:S01]  /*d930*/  @!UPT UIADD3 URZ, URZ, URZ, URZ ;  /* 0x0000003f3f3ff290 */ /* 0x000fe2000fffe03f */
[----:B------:R-:W-:Y:S11]  /*d940*/  @!P3 BRA `(.L_x_965) ;  /* 0x000000000050b947 */ /* 0x000ff60003800000 */
[----:B------:R-:W-:Y:S02]  /*d950*/  ISETP.NE.AND P4, PT, R148, RZ, PT ;  /* 0x000000ff9400720c */ /* 0x000fe40003f85270 */
[----:B------:R-:W-:Y:S11]  /*d960*/  ISETP.NE.AND P3, PT, R147, RZ, PT ;  /* 0x000000ff9300720c */ /* 0x000ff60003f65270 */
[--C-:B-1-34-:R-:W-:Y:S02]  /*d970*/  @P4 IMAD.MOV.U32 R2, RZ, RZ, R113.reuse ;  /* 0x000000ffff024224 */ /* 0x11afe400078e0071 */
[--C-:B------:R-:W-:Y:S05]  /*d980*/  @P4 IMAD.MOV.U32 R3, RZ, RZ, R112.reuse ;  /* 0x000000ffff034224 */ /* 0x100fea00078e0070 */
[----:B------:R1:W2:Y:S02]  /*d990*/  @P4 LD.E.128 R4, desc[UR6][R2.64] ;  /* 0x0000000602044980 */ /* 0x0002a4000c101d00 */
[----:B-1----:R-:W-:Y:S01]  /*d9a0*/  @P3 MOV R2, R113 ;  /* 0x0000007100023202 */ /* 0x002fe20000000f00 */
[----:B------:R-:W-:Y:S01]  /*d9b0*/  @P3 IMAD.MOV.U32 R3, RZ, RZ, R112 ;  /* 0x000000ffff033224 */ /* 0x000fe200078e0070 */
[----:B--2---:R1:W-:Y:S01]  /*d9c0*/  @P4 ST.E.128 desc[UR6][R118.64], R4 ;  /* 0x0000000476004985 */ /* 0x0043e2000c101d06 */
[----:B------:R-:W-:Y:S03]  /*d9d0*/  ISETP.NE.AND P4, PT, R146, RZ, PT ;  /* 0x000000ff9200720c */ /* 0x000fe60003f85270 */
[----:B-1----:R1:W2:Y:S10]  /*d9e0*/  @P3 LD.E.128 R4, desc[UR6][R2.64+0x80] ;  /* 0x0000800602043980 */ /* 0x0022b4000c101d00 */
[--C-:B-1----:R-:W-:Y:S01]  /*d9f0*/  @P4 IMAD.MOV.U32 R2, RZ, RZ, R113.reuse ;  /* 0x000000ffff024224 */ /* 0x102fe200078e0071 */
[-C--:B------:R-:W-:Y:S01]  /*da00*/  @P4 MOV R3, R112.reuse ;  /* 0x0000007000034202 */ /* 0x080fe20000000f00 */
[----:B--2---:R1:W-:Y:S01]  /*da10*/  @P3 ST.E.128 desc[UR6][R118.64+0x80], R4 ;  /* 0x0000800476003985 */ /* 0x0043e2000c101d06 */
[----:B------:R-:W-:Y:S03]  /*da20*/  ISETP.NE.AND P3, PT, R145, RZ, PT ;  /* 0x000000ff9100720c */ /* 0x000fe60003f65270 */
[----:B-1----:R1:W2:Y:S10]  /*da30*/  @P4 LD.E.128 R4, desc[UR6][R2.64+0x100] ;  /* 0x0001000602044980 */ /* 0x0022b4000c101d00 */
[----:B-1----:R-:W-:Y:S01]  /*da40*/  @P3 IMAD.MOV.U32 R2, RZ, RZ, R113 ;  /* 0x000000ffff023224 */ /* 0x002fe200078e0071 */
[----:B------:R-:W-:Y:S01]  /*da50*/  @P3 MOV R3, R112 ;  /* 0x0000007000033202 */ /* 0x000fe20000000f00 */
[----:B--2---:R1:W-:Y:S04]  /*da60*/  @P4 ST.E.128 desc[UR6][R118.64+0x100], R4 ;  /* 0x0001000476004985 */ /* 0x0043e8000c101d06 */
[----:B-1----:R-:W2:Y:S04]  /*da70*/  @P3 LD.E.128 R4, desc[UR6][R2.64+0x180] ;  /* 0x0001800602043980 */ /* 0x002ea8000c101d00 */
[----:B--2---:R2:W-:Y:S02]  /*da80*/  @P3 ST.E.128 desc[UR6][R118.64+0x180], R4 ;  /* 0x0001800476003985 */ /* 0x0045e4000c101d06 */
.L_x_965:
[----:B------:R-:W-:Y:S05]  /*da90*/  BSYNC B0 ;  /* 0x0000000000007941 */ /* 0x000fea0003800000 */
.L_x_964:
[----:B------:R-:W-:Y:S04]  /*daa0*/  BSSY B0, `(.L_x_966) ;  /* 0x000001e000007945 */ /* 0x000fe80003800000 */
[----:B------:R-:W-:Y:S05]  /*dab0*/  @!P2 BRA `(.L_x_967) ;  /* 0x000000000070a947 */ /* 0x000fea0003800000 */
[----:B------:R-:W-:Y:S02]  /*dac0*/  ISETP.NE.AND P5, PT, R148, RZ, PT ;  /* 0x000000ff9400720c */ /* 0x000fe40003fa5270 */
[----:B------:R-:W-:Y:S11]  /*dad0*/  ISETP.NE.AND P4, PT, R147, RZ, PT ;  /* 0x000000ff9300720c */ /* 0x000ff60003f85270 */
[----:B-1234-:R-:W-:Y:S02]  /*dae0*/  @P5 LEA R4, P2, R83, R113, 0x1 ;  /* 0x0000007153045211 */ /* 0x01efe400078408ff */
[----:B------:R-:W-:Y:S02]  /*daf0*/  @P5 LEA R22, P3, R233, R118, 0x1 ;  /* 0x00000076e9165211 */ /* 0x000fe400078608ff */
[-C--:B------:R-:W-:Y:S02]  /*db00*/  @P5 LEA.HI.X R5, R83, R112.reuse, R82, 0x1, P2 ;  /* 0x0000007053055211 */ /* 0x080fe400010f0c52 */
[----:B------:R-:W-:Y:S02]  /*db10*/  @P5 LEA.HI.X R23, R233, R119, R234, 0x1, P3 ;  /* 0x00000077e9175211 */ /* 0x000fe400018f0cea */
[C---:B------:R-:W-:Y:S02]  /*db20*/  @P4 LEA R2, P2, R85.reuse, R113, 0x1 ;  /* 0x0000007155024211 */ /* 0x040fe400078408ff */
[----:B------:R-:W2:Y:S02]  /*db30*/  @P5 LD.E.128 R4, desc[UR6][R4.64] ;  /* 0x0000000604045980 */ /* 0x000ea4000c101d00 */
[----:B------:R-:W-:Y:S02]  /*db40*/  @P4 LEA.HI.X R3, R85, R112, R84, 0x1, P2 ;  /* 0x0000007055034211 */ /* 0x000fe400010f0c54 */
[----:B--2---:R1:W-:Y:S01]  /*db50*/  @P5 ST.E.128 desc[UR6][R22.64], R4 ;  /* 0x0000000416005985 */ /* 0x0043e2000c101d06 */
[----:B------:R-:W-:Y:S03]  /*db60*/  ISETP.NE.AND P5, PT, R146, RZ, PT ;  /* 0x000000ff9200720c */ /* 0x000fe60003fa5270 */
[----:B-1----:R1:W2:Y:S01]  /*db70*/  @P4 LD.E.128 R4, desc[UR6][R2.64] ;  /* 0x0000000602044980 */ /* 0x0022a2000c101d00 */
[C---:B------:R-:W-:Y:S04]  /*db80*/  @P4 LEA R22, P3, R77.reuse, R118, 0x1 ;  /* 0x000000764d164211 */ /* 0x040fe800078608ff */
[----:B------:R-:W-:Y:S02]  /*db90*/  @P4 LEA.HI.X R23, R77, R119, R76, 0x1, P3 ;  /* 0x000000774d174211 */ /* 0x000fe400018f0c4c */
[----:B------:R-:W-:Y:S03]  /*dba0*/  ISETP.NE.AND P3, PT, R145, RZ, PT ;  /* 0x000000ff9100720c */ /* 0x000fe60003f65270 */
[C---:B-1----:R-:W-:Y:S04]  /*dbb0*/  @P5 LEA R2, P2, R89.reuse, R113, 0x1 ;  /* 0x0000007159025211 */ /* 0x042fe800078408ff */
[----:B------:R-:W-:Y:S01]  /*dbc0*/  @P5 LEA.HI.X R3, R89, R112, R88, 0x1, P2 ;  /* 0x0000007059035211 */ /* 0x000fe200010f0c58 */
[----:B--2---:R1:W-:Y:S04]  /*dbd0*/  @P4 ST.E.128 desc[UR6][R22.64], R4 ;  /* 0x0000000416004985 */ /* 0x0043e8000c101d06 */
[----:B-1----:R1:W2:Y:S01]  /*dbe0*/  @P5 LD.E.128 R4, desc[UR6][R2.64] ;  /* 0x0000000602045980 */ /* 0x0022a2000c101d00 */
[C---:B------:R-:W-:Y:S04]  /*dbf0*/  @P5 LEA R22, P4, R73.reuse, R118, 0x1 ;  /* 0x0000007649165211 */ /* 0x040fe800078808ff */
[----:B------:R-:W-:Y:S02]  /*dc00*/  @P5 LEA.HI.X R23, R73, R119, R72, 0x1, P4 ;  /* 0x0000007749175211 */ /* 0x000fe400020f0c48 */
[C---:B-1----:R-:W-:Y:S04]  /*dc10*/  @P3 LEA R2, P2, R97.reuse, R113, 0x1 ;  /* 0x0000007161023211 */ /* 0x042fe800078408ff */
[----:B------:R-:W-:Y:S01]  /*dc20*/  @P3 LEA.HI.X R3, R97, R112, R96, 0x1, P2 ;  /* 0x0000007061033211 */ /* 0x000fe200010f0c60 */
[----:B--2---:R1:W-:Y:S04]  /*dc30*/  @P5 ST.E.128 desc[UR6][R22.64], R4 ;  /* 0x0000000416005985 */ /* 0x0043e8000c101d06 */
[----:B-1----:R1:W2:Y:S02]  /*dc40*/  @P3 LD.E.128 R4, desc[UR6][R2.64] ;  /* 0x0000000602043980 */ /* 0x0022a4000c101d00 */
[C---:B-1----:R-:W-:Y:S04]  /*dc50*/  @P3 LEA R2, P2, R67.reuse, R118, 0x1 ;  /* 0x0000007643023211 */ /* 0x042fe800078408ff */
[----:B------:R-:W-:Y:S05]  /*dc60*/  @P3 LEA.HI.X R3, R67, R119, R66, 0x1, P2 ;  /* 0x0000007743033211 */ /* 0x000fea00010f0c42 */
[----:B--2---:R1:W-:Y:S04]  /*dc70*/  @P3 ST.E.128 desc[UR6][R2.64], R4 ;  /* 0x0000000402003985 */ /* 0x0043e8000c101d06 */
.L_x_967:
[----:B------:R-:W-:Y:S05]  /*dc80*/  BSYNC B0 ;  /* 0x0000000000007941 */ /* 0x000fea0003800000 */
.L_x_966:
[----:B------:R-:W-:Y:S04]  /*dc90*/  BSSY B0, `(.L_x_968) ;  /* 0x000001e000007945 */ /* 0x000fe80003800000 */
[----:B------:R-:W-:Y:S05]  /*dca0*/  @!P1 BRA `(.L_x_969) ;  /* 0x0000000000709947 */ /* 0x000fea0003800000 */
[----:B------:R-:W-:Y:S02]  /*dcb0*/  ISETP.NE.AND P4, PT, R148, RZ, PT ;  /* 0x000000ff9400720c */ /* 0x000fe40003f85270 */
[----:B------:R-:W-:Y:S11]  /*dcc0*/  ISETP.NE.AND P3, PT, R147, RZ, PT ;  /* 0x000000ff9300720c */ /* 0x000ff60003f65270 */
[C---:B-1234-:R-:W-:Y:S02]  /*dcd0*/  @P4 LEA R4, P1, R93.reuse, R113, 0x1 ;  /* 0x000000715d044211 */ /* 0x05efe400078208ff */
[C---:B------:R-:W-:Y:S02]  /*dce0*/  @P4 LEA R22, P2, R78.reuse, R118, 0x1 ;  /* 0x000000764e164211 */ /* 0x040fe400078408ff */
        /* <DEDUP_REMOVED lines=24> */
.L_x_969:
[----:B------:R-:W-:Y:S05]  /*de70*/  BSYNC B0 ;  /* 0x0000000000007941 */ /* 0x000fea0003800000 */
.L_x_968:
[----:B------:R-:W-:Y:S05]  /*de80*/  @!P0 BRA `(.L_x_899) ;  /* 0x0000000000808947 */ /* 0x000fea0003800000 */
[----:B------:R-:W-:Y:S02]  /*de90*/  ISETP.NE.AND P1, PT, R148, RZ, PT ;  /* 0x000000ff9400720c */ /* 0x000fe40003f25270 */
[----:B------:R-:W-:Y:S02]  /*dea0*/  ISETP.NE.AND P2, PT, R147, RZ, PT ;  /* 0x000000ff9300720c */ /* 0x000fe40003f45270 */
[----:B------:R-:W-:Y:S09]  /*deb0*/  ISETP.NE.AND P3, PT, R146, RZ, PT ;  /* 0x000000ff9200720c */ /* 0x000ff20003f65270 */
[----:B-1-34-:R-:W-:Y:S02]  /*dec0*/  @P1 IMAD.MOV.U32 R2, RZ, RZ, R113 ;  /* 0x000000ffff021224 */ /* 0x01afe400078e0071 */
[----:B------:R-:W-:Y:S02]  /*ded0*/  @P1 IMAD.MOV.U32 R3, RZ, RZ, R112 ;  /* 0x000000ffff031224 */ /* 0x000fe400078e0070 */
[----:B------:R-:W-:Y:S02]  /*dee0*/  @P1 IMAD R0, R183, 0x60, RZ ;  /* 0x00000060b7001824 */ /* 0x000fe400078e02ff */
[----:B------:R-:W-:Y:S04]  /*def0*/  @P1 IMAD.WIDE.U32 R2, R182, 0x60, R2 ;  /* 0x00000060b6021825 */ /* 0x000fe800078e0002 */
[----:B------:R-:W-:Y:S02]  /*df00*/  @P1 IMAD.IADD R3, R3, 0x1, R0 ;  /* 0x0000000103031824 */ /* 0x000fe400078e0200 */
[----:B------:R-:W-:Y:S03]  /*df10*/  @P1 IMAD.WIDE.U32 R22, R46, 0x60, R118 ;  /* 0x000000602e161825 */ /* 0x000fe600078e0076 */
[----:B--2---:R1:W2:Y:S01]  /*df20*/  @P1 LD.E.128 R4, desc[UR6][R2.64] ;  /* 0x0000000602041980 */ /* 0x0042a2000c101d00 */
[----:B------:R-:W-:Y:S04]  /*df30*/  @P1 IMAD R0, R47, 0x60, RZ ;  /* 0x000000602f001824 */ /* 0x000fe800078e02ff */
[----:B------:R-:W-:Y:S01]  /*df40*/  @P1 IMAD.IADD R23, R23, 0x1, R0 ;  /* 0x0000000117171824 */ /* 0x000fe200078e0200 */
[C---:B-1----:R-:W-:Y:S04]  /*df50*/  @P2 LEA R2, P0, R95.reuse, R113, 0x1 ;  /* 0x000000715f022211 */ /* 0x042fe800078008ff */
[----:B------:R-:W-:Y:S01]  /*df60*/  @P2 LEA.HI.X R3, R95, R112, R94, 0x1, P0 ;  /* 0x000000705f032211 */ /* 0x000fe200000f0c5e */
[----:B--2---:R1:W-:Y:S04]  /*df70*/  @P1 ST.E.128 desc[UR6][R22.64], R4 ;  /* 0x0000000416001985 */ /* 0x0043e8000c101d06 */
[----:B-1----:R1:W2:Y:S01]  /*df80*/  @P2 LD.E.128 R4, desc[UR6][R2.64] ;  /* 0x0000000602042980 */ /* 0x0022a2000c101d00 */
[C---:B------:R-:W-:Y:S04]  /*df90*/  @P2 LEA R22, P1, R69.reuse, R118, 0x1 ;  /* 0x0000007645162211 */ /* 0x040fe800078208ff */
[----:B------:R-:W-:Y:S02]  /*dfa0*/  @P2 LEA.HI.X R23, R69, R119, R68, 0x1, P1 ;  /* 0x0000007745172211 */ /* 0x000fe400008f0c44 */
[----:B------:R-:W-:Y:S02]  /*dfb0*/  ISETP.NE.AND P1, PT, R145, RZ, PT ;  /* 0x000000ff9100720c */ /* 0x000fe40003f25270 */
        /* <DEDUP_REMOVED lines=13> */
.L_x_899:
[----:B------:R-:W-:Y:S05]  /*e090*/  BSYNC B3 ;  /* 0x0000000000037941 */ /* 0x000fea0003800000 */
.L_x_864:
[----:B------:R-:W-:Y:S01]  /*e0a0*/  ISETP.NE.U32.AND P1, PT, R244, RZ, PT ;  /* 0x000000fff400720c */ /* 0x000fe20003f25070 */
[----:B------:R-:W2:Y:S01]  /*e0b0*/  LD.E R0, desc[UR6][R18.64+0x128] ;  /* 0x0001280612007980 */ /* 0x000ea2000c101900 */
[----:B-1-34-:R-:W-:Y:S01]  /*e0c0*/  IMAD.MOV.U32 R2, RZ, RZ, R113 ;  /* 0x000000ffff027224 */ /* 0x01afe200078e0071 */
[----:B------:R-:W-:Y:S01]  /*e0d0*/  BSSY B0, `(.L_x_970) ;  /* 0x0000062000007945 */ /* 0x000fe20003800000 */
[----:B------:R-:W-:Y:S01]  /*e0e0*/  ISETP.NE.AND.EX P1, PT, R245, RZ, PT, P1 ;  /* 0x000000fff500720c */ /* 0x000fe20003f25310 */
[----:B------:R-:W-:Y:S02]  /*e0f0*/  IMAD.MOV.U32 R3, RZ, RZ, R112 ;  /* 0x000000ffff037224 */ /* 0x000fe400078e0070 */
[----:B--2---:R-:W-:Y:S05]  /*e100*/  IMAD.U32 R0, R0, -0x40, RZ ;  /* 0xffffffc000007824 */ /* 0x004fea00078e00ff */
[C---:B------:R-:W-:Y:S04]  /*e110*/  LEA R113, P0, R0.reuse, R2, 0x1 ;  /* 0x0000000200717211 */ /* 0x040fe800078008ff */
[----:B------:R-:W-:Y:S01]  /*e120*/  LEA.HI.X.SX32 R112, R0, R3, 0x1, P0 ;  /* 0x0000000300707211 */ /* 0x000fe200000f0eff */
[----:B------:R-:W-:Y:S08]  /*e130*/  @!P1 BRA `(.L_x_971) ;  /* 0x0000000400449947 */ /* 0x000ff00003800000 */
[----:B------:R-:W-:Y:S04]  /*e140*/  IADD3 R0, R12, -0x1, RZ ;  /* 0xffffffff0c007810 */ /* 0x000fe80007ffe0ff */
[----:B------:R-:W-:Y:S11]  /*e150*/  ISETP.GT.AND P0, PT, R0, R80, PT ;  /* 0x000000500000720c */ /* 0x000ff60003f04270 */
[----:B------:R-:W-:Y:S02]  /*e160*/  @!UPT UIADD3 URZ, URZ, URZ, URZ ;  /* 0x0000003f3f3ff290 */ /* 0x000fe4000fffe03f */
[----:B------:R-:W-:Y:S05]  /*e170*/  @!P0 BRA `(.L_x_972) ;  /* 0x00000004005c8947 */ /* 0x000fea0003800000 */
[----:B------:R-:W2:Y:S01]  /*e180*/  LD.E R3, desc[UR6][R18.64+0x170] ;  /* 0x0001700612037980 */ /* 0x000ea2000c101900 */
[----:B------:R-:W-:Y:S02]  /*e190*/  IADD3 R0, R16, -0x80, RZ ;  /* 0xffffff8010007810 */ /* 0x000fe40007ffe0ff */
[----:B------:R-:W-:Y:S01]  /*e1a0*/  IABS R8, R13 ;  /* 0x0000000d00087213 */ /* 0x000fe20000000000 */
[----:B------:R-:W3:Y:S01]  /*e1b0*/  LD.E.64 R26, desc[UR6][R18.64+0x40] ;  /* 0x00004006121a7980 */ /* 0x000ee2000c101b00 */
[----:B------:R-:W-:Y:S05]  /*e1c0*/  IABS R6, R0 ;  /* 0x0000000000067213 */ /* 0x000fea0000000000 */
[----:B------:R-:W4:Y:S06]  /*e1d0*/  LD.E.64 R24, desc[UR6][R18.64+0x20] ;  /* 0x0000200612187980 */ /* 0x000f2c000c101b00 */
[----:B------:R-:W4:Y:S01]  /*e1e0*/  LD.E.64 R22, desc[UR6][R18.64+0x28] ;  /* 0x0000280612167980 */ /* 0x000f22000c101b00 */
[-C--:B--2---:R-:W-:Y:S02]  /*e1f0*/  IABS R2, R3.reuse ;  /* 0x0000000300027213 */ /* 0x084fe40000000000 */
[----:B------:R-:W-:Y:S02]  /*e200*/  IABS R7, R3 ;  /* 0x0000000300077213 */ /* 0x000fe40000000000 */
[----:B------:R-:W1:Y:S03]  /*e210*/  I2F.RP R4, R2 ;  /* 0x0000000200047306 */ /* 0x000e660000209400 */
[----:B------:R-:W-:Y:S07]  /*e220*/  IMAD.MOV R7, RZ, RZ, -R7 ;  /* 0x000000ffff077224 */ /* 0x000fee00078e0a07 */
[----:B-1----:R-:W1:Y:S02]  /*e230*/  MUFU.RCP R4, R4 ;  /* 0x0000000400047308 */ /* 0x002e640000001000 */
[----:B-1----:R-:W-:Y:S08]  /*e240*/  VIADD R4, R4, 0xffffffe ;  /* 0x0ffffffe04047836 */ /* 0x002ff00000000000 */
[----:B------:R-:W1:Y:S02]  /*e250*/  F2I.FTZ.U32.TRUNC.NTZ R5, R4 ;  /* 0x0000000400057305 */ /* 0x000e64000021f000 */
[--C-:B-1----:R-:W-:Y:S04]  /*e260*/  IMAD.MOV R4, RZ, RZ, -R5.reuse ;  /* 0x000000ffff047224 */ /* 0x102fe800078e0a05 */
[----:B------:R-:W-:Y:S02]  /*e270*/  IMAD R16, R4, R2, RZ ;  /* 0x0000000204107224 */ /* 0x000fe400078e02ff */
[----:B------:R-:W-:Y:S04]  /*e280*/  IMAD.MOV.U32 R4, RZ, RZ, RZ ;  /* 0x000000ffff047224 */ /* 0x000fe800078e00ff */
[----:B------:R-:W-:Y:S06]  /*e290*/  IMAD.HI.U32 R5, R5, R16, R4 ;  /* 0x0000001005057227 */ /* 0x000fec00078e0004 */
[C---:B------:R-:W-:Y:S04]  /*e2a0*/  IMAD.HI.U32 R4, R5.reuse, R6, RZ ;  /* 0x0000000605047227 */ /* 0x040fe800078e00ff */
[----:B------:R-:W-:Y:S04]  /*e2b0*/  IMAD.HI.U32 R5, R5, R8, RZ ;  /* 0x0000000805057227 */ /* 0x000fe800078e00ff */
[CC--:B------:R-:W-:Y:S02]  /*e2c0*/  IMAD R8, R5.reuse, R7.reuse, R8 ;  /* 0x0000000705087224 */ /* 0x0c0fe400078e0208 */
[----:B------:R-:W-:Y:S03]  /*e2d0*/  IMAD R6, R4, R7, R6 ;  /* 0x0000000704067224 */ /* 0x000fe600078e0206 */
[C---:B------:R-:W-:Y:S02]  /*e2e0*/  ISETP.GT.U32.AND P3, PT, R2.reuse, R8, PT ;  /* 0x000000080200720c */ /* 0x040fe40003f64070 */
[----:B------:R-:W-:Y:S11]  /*e2f0*/  ISETP.GT.U32.AND P0, PT, R2, R6, PT ;  /* 0x000000060200720c */ /* 0x000ff60003f04070 */
[----:B------:R-:W-:Y:S01]  /*e300*/  @!P3 IADD3 R5, R5, 0x1, RZ ;  /* 0x000000010505b810 */ /* 0x000fe20007ffe0ff */
[----:B------:R-:W-:Y:S01]  /*e310*/  @!P3 IMAD.IADD R8, R8, 0x1, -R2 ;  /* 0x000000010808b824 */ /* 0x000fe200078e0a02 */
[-C--:B------:R-:W-:Y:S01]  /*e320*/  @!P0 IADD3 R6, R6, -R2.reuse, RZ ;  /* 0x8000000206068210 */ /* 0x080fe20007ffe0ff */
[----:B------:R-:W-:Y:S01]  /*e330*/  @!P0 VIADD R4, R4, 0x1 ;  /* 0x0000000104048836 */ /* 0x000fe20000000000 */
[----:B------:R-:W-:Y:S02]  /*e340*/  ISETP.NE.AND P0, PT, R3, RZ, PT ;  /* 0x000000ff0300720c */ /* 0x000fe40003f05270 */
[-C--:B------:R-:W-:Y:S02]  /*e350*/  ISETP.GE.U32.AND P4, PT, R6, R2.reuse, PT ;  /* 0x000000020600720c */ /* 0x080fe40003f86070 */
[----:B------:R-:W-:Y:S02]  /*e360*/  ISETP.GE.U32.AND P5, PT, R8, R2, PT ;  /* 0x000000020800720c */ /* 0x000fe40003fa6070 */
[CC--:B------:R-:W-:Y:S01]  /*e370*/  LOP3.LUT R2, R0.reuse, R3.reuse, RZ, 0x3c, !PT ;  /* 0x0000000300027212 */ /* 0x0c0fe200078e3cff */
[----:B------:R-:W-:Y:S01]  /*e380*/  IMAD.IADD R0, R0, 0x1, -R13 ;  /* 0x0000000100007824 */ /* 0x000fe200078e0a0d */
[-C--:B------:R-:W-:Y:S02]  /*e390*/  LOP3.LUT R6, R13, R3.reuse, RZ, 0x3c, !PT ;  /* 0x000000030d067212 */ /* 0x080fe400078e3cff */
[----:B------:R-:W-:Y:S02]  /*e3a0*/  ISETP.GE.AND P1, PT, R2, RZ, PT ;  /* 0x000000ff0200720c */ /* 0x000fe40003f26270 */
[----:B------:R-:W-:Y:S02]  /*e3b0*/  ISETP.GE.AND P2, PT, R6, RZ, PT ;  /* 0x000000ff0600720c */ /* 0x000fe40003f46270 */
[----:B------:R-:W-:Y:S01]  /*e3c0*/  LOP3.LUT R2, RZ, R3, RZ, 0x33, !PT ;  /* 0x00000003ff027212 */ /* 0x000fe200078e33ff */
[----:B------:R-:W-:Y:S02]  /*e3d0*/  @P4 VIADD R4, R4, 0x1 ;  /* 0x0000000104044836 */ /* 0x000fe40000000000 */
[----:B------:R-:W-:Y:S06]  /*e3e0*/  @P5 VIADD R5, R5, 0x1 ;  /* 0x0000000105055836 */ /* 0x000fec0000000000 */
[----:B------:R-:W-:Y:S02]  /*e3f0*/  @!P1 IADD3 R4, -R4, RZ, RZ ;  /* 0x000000ff04049210 */ /* 0x000fe40007ffe1ff */
[----:B------:R-:W-:Y:S02]  /*e400*/  @!P2 IMAD.MOV R5, RZ, RZ, -R5 ;  /* 0x000000ffff05a224 */ /* 0x000fe400078e0a05 */
[C---:B------:R-:W-:Y:S03]  /*e410*/  SEL R4, R2.reuse, R4, !P0 ;  /* 0x0000000402047207 */ /* 0x040fe60004000000 */
[----:B------:R-:W-:Y:S02]  /*e420*/  SEL R2, R2, R5, !P0 ;  /* 0x0000000502027207 */ /* 0x000fe40004000000 */
[-C--:B------:R-:W-:Y:S02]  /*e430*/  LEA R16, P1, R4, R244.reuse, 0x2 ;  /* 0x000000f404107211 */ /* 0x080fe400078210ff */
[----:B------:R-:W-:Y:S02]  /*e440*/  LEA R6, P0, R2, R244, 0x2 ;  /* 0x000000f402067211 */ /* 0x000fe400078010ff */
[-C--:B------:R-:W-:Y:S02]  /*e450*/  LEA.HI.X.SX32 R17, R4, R245.reuse, 0x2, P1 ;  /* 0x000000f504117211 */ /* 0x080fe400008f16ff */
[C---:B------:R-:W-:Y:S02]  /*e460*/  LEA.HI.X.SX32 R7, R2.reuse, R245, 0x2, P0 ;  /* 0x000000f502077211 */ /* 0x040fe400000f16ff */
[----:B------:R-:W-:Y:S01]  /*e470*/  IADD3 R2, R2, -R4, RZ ;  /* 0x8000000402027210 */ /* 0x000fe20007ffe0ff */
[----:B------:R-:W2:Y:S04]  /*e480*/  LD.E R5, desc[UR6][R16.64] ;  /* 0x0000000610057980 */ /* 0x000ea8000c101900 */
[----:B------:R-:W-:Y:S01]  /*e490*/  IMAD R0, R2, R3, R0 ;  /* 0x0000000302007224 */ /* 0x000fe200078e0200 */
[----:B------:R-:W2:Y:S03]  /*e4a0*/  LD.E R6, desc[UR6][R6.64] ;  /* 0x0000000606067980 */ /* 0x000ea6000c101900 */
[-C--:B---3--:R-:W-:Y:S01]  /*e4b0*/  IMAD R4, R27, R0.reuse, RZ ;  /* 0x000000001b047224 */ /* 0x088fe200078e02ff */
[----:B------:R-:W-:Y:S01]  /*e4c0*/  SHF.R.S32.HI R2, RZ, 0x1f, R0 ;  /* 0x0000001fff027819 */ /* 0x000fe20000011400 */
[C---:B------:R-:W-:Y:S04]  /*e4d0*/  IMAD.WIDE.U32 R28, R26.reuse, R0, RZ ;  /* 0x000000001a1c7225 */ /* 0x040fe800078e00ff */
[----:B------:R-:W-:Y:S01]  /*e4e0*/  IMAD R4, R26, R2, R4 ;  /* 0x000000021a047224 */ /* 0x000fe200078e0204 */
[----:B------:R-:W3:Y:S01]  /*e4f0*/  LD.E.64 R16, desc[UR6][R18.64+0x38] ;  /* 0x0000380612107980 */ /* 0x000ee2000c101b00 */
[----:B--2---:R-:W-:Y:S04]  /*e500*/  IMAD.IADD R6, R5, 0x1, -R6 ;  /* 0x0000000105067824 */ /* 0x004fe800078e0a06 */
[-C--:B----4-:R-:W-:Y:S01]  /*e510*/  IMAD R3, R25, R6.reuse, RZ ;  /* 0x0000000619037224 */ /* 0x090fe200078e02ff */
[----:B------:R-:W-:Y:S01]  /*e520*/  SHF.R.S32.HI R5, RZ, 0x1f, R6 ;  /* 0x0000001fff057819 */ /* 0x000fe20000011406 */
[C---:B------:R-:W-:Y:S01]  /*e530*/  IMAD.WIDE.U32 R26, R24.reuse, R6, RZ ;  /* 0x00000006181a7225 */ /* 0x040fe200078e00ff */
[----:B------:R-:W-:Y:S03]  /*e540*/  IADD3 R25, R29, R4, RZ ;  /* 0x000000041d197210 */ /* 0x000fe60007ffe0ff */
[----:B------:R-:W-:Y:S01]  /*e550*/  IMAD R3, R24, R5, R3 ;  /* 0x0000000518037224 */ /* 0x000fe200078e0203 */
[----:B------:R-:W-:Y:S03]  /*e560*/  MOV R24, R28 ;  /* 0x0000001c00187202 */ /* 0x000fe60000000f00 */
[----:B------:R-:W-:Y:S02]  /*e570*/  IMAD.IADD R27, R27, 0x1, R3 ;  /* 0x000000011b1b7824 */ /* 0x000fe400078e0203 */
[----:B------:R-:W-:Y:S04]  /*e580*/  IMAD.WIDE.U32 R24, R6, R22, R24 ;  /* 0x0000001606187225 */ /* 0x000fe800078e0018 */
[----:B------:R-:W-:Y:S01]  /*e590*/  IMAD R6, R23, R6, RZ ;  /* 0x0000000617067224 */ /* 0x000fe200078e02ff */
[----:B------:R-:W-:Y:S01]  /*e5a0*/  LEA R121, P1, R24, R121, 0x1 ;  /* 0x0000007918797211 */ /* 0x000fe200078208ff */
[----:B---3--:R-:W-:Y:S02]  /*e5b0*/  IMAD R3, R17, R0, RZ ;  /* 0x0000000011037224 */ /* 0x008fe400078e02ff */
[----:B------:R-:W-:Y:S04]  /*e5c0*/  IMAD.WIDE.U32 R26, R0, R16, R26 ;  /* 0x00000010001a7225 */ /* 0x000fe800078e001a */
[----:B------:R-:W-:Y:S01]  /*e5d0*/  IMAD R6, R22, R5, R6 ;  /* 0x0000000516067224 */ /* 0x000fe200078e0206 */
[----:B------:R-:W-:Y:S01]  /*e5e0*/  LEA R118, P0, R26, R118, 0x1 ;  /* 0x000000761a767211 */ /* 0x000fe200078008ff */
[----:B------:R-:W-:Y:S02]  /*e5f0*/  IMAD R3, R16, R2, R3 ;  /* 0x0000000210037224 */ /* 0x000fe400078e0203 */
[----:B------:R-:W-:Y:S03]  /*e600*/  IMAD.IADD R6, R25, 0x1, R6 ;  /* 0x0000000119067824 */ /* 0x000fe600078e0206 */
[----:B------:R-:W-:Y:S02]  /*e610*/  IADD3 R3, R27, R3, RZ ;  /* 0x000000031b037210 */ /* 0x000fe40007ffe0ff */
[----:B------:R-:W-:Y:S02]  /*e620*/  LEA.HI.X R120, R24, R120, R6, 0x1, P1 ;  /* 0x0000007818787211 */ /* 0x000fe400008f0c06 */
[----:B------:R-:W-:Y:S01]  /*e630*/  LEA.HI.X R119, R26, R119, R3, 0x1, P0 ;  /* 0x000000771a777211 */ /* 0x000fe200000f0c03 */
[----:B------:R-:W-:Y:S05]  /*e640*/  BRA `(.L_x_972) ;  /* 0x0000000000287947 */ /* 0x000fea0003800000 */
.L_x_971:
[----:B------:R-:W2:Y:S01]  /*e650*/  LD.E R2, desc[UR6][R18.64+0x40] ;  /* 0x0000400612027980 */ /* 0x000ea2000c101900 */
[----:B------:R-:W-:Y:S02]  /*e660*/  IMAD.MOV.U32 R4, RZ, RZ, R121 ;  /* 0x000000ffff047224 */ /* 0x000fe400078e0079 */
[----:B------:R-:W-:Y:S01]  /*e670*/  IMAD.MOV.U32 R5, RZ, RZ, R120 ;  /* 0x000000ffff057224 */ /* 0x000fe200078e0078 */
[----:B------:R-:W3:Y:S02]  /*e680*/  LD.E R0, desc[UR6][R18.64+0x38] ;  /* 0x0000380612007980 */ /* 0x000ee4000c101900 */
[----:B---3--:R-:W-:Y:S02]  /*e690*/  IMAD.U32 R0, R0, -0x40, RZ ;  /* 0xffffffc000007824 */ /* 0x008fe400078e00ff */
[----:B--2---:R-:W-:Y:S03]  /*e6a0*/  IMAD.U32 R2, R2, -0x40, RZ ;  /* 0xffffffc002027824 */ /* 0x004fe600078e00ff */
[----:B------:R-:W-:Y:S02]  /*e6b0*/  LEA R118, P0, R0, R118, 0x1 ;  /* 0x0000007600767211 */ /* 0x000fe400078008ff */
[----:B------:R-:W-:Y:S02]  /*e6c0*/  LEA R121, P1, R2, R4, 0x1 ;  /* 0x0000000402797211 */ /* 0x000fe400078208ff */
[----:B------:R-:W-:Y:S02]  /*e6d0*/  LEA.HI.X.SX32 R119, R0, R119, 0x1, P0 ;  /* 0x0000007700777211 */ /* 0x000fe400000f0eff */
[----:B------:R-:W-:Y:S09]  /*e6e0*/  LEA.HI.X.SX32 R120, R2, R5, 0x1, P1 ;  /* 0x0000000502787211 */ /* 0x000ff200008f0eff */
.L_x_972:
[----:B------:R-:W-:Y:S05]  /*e6f0*/  BSYNC B0 ;  /* 0x0000000000007941 */ /* 0x000fea0003800000 */
.L_x_970:
[----:B------:R-:W-:Y:S04]  /*e700*/  IADD3 R12, R12, -0x1, RZ ;  /* 0xffffffff0c0c7810 */ /* 0x000fe80007ffe0ff */
[----:B------:R-:W-:Y:S11]  /*e710*/  ISETP.GT.AND P0, PT, R12, R80, PT ;  /* 0x000000500c00720c */ /* 0x000ff60003f04270 */
[----:B------:R-:W-:Y:S02]  /*e720*/  @!UPT UIADD3 URZ, URZ, URZ, URZ ;  /* 0x0000003f3f3ff290 */ /* 0x000fe4000fffe03f */
[----:B------:R-:W-:Y:S05]  /*e730*/  @P0 BRA `(.L_x_973) ;  /* 0xffffff44009c0947 */ /* 0x000fea000383ffff */
.L_x_855:
[----:B------:R-:W-:Y:S05]  /*e740*/  WARPSYNC.ALL ;  /* 0x0000000000007948 */ /* 0x000fea0003800000 */
[----:B------:R-:W-:Y:S06]  /*e750*/  BAR.SYNC.DEFER_BLOCKING 0x0 ;  /* 0x0000000000007b1d */ /* 0x000fec0000010000 */
[----:B------:R-:W2:Y:S02]  /*e760*/  LD.E R0, desc[UR6][R18.64+0xd0] ;  /* 0x0000d00612007980 */ /* 0x000ea4000c101900 */
[----:B------:R-:W1:Y:S01]  /*e770*/  S2UR UR4, SR_CgaCtaId ;  /* 0x00000000000479c3 */ /* 0x000e620000008800 */
[----:B------:R-:W-:Y:S01]  /*e780*/  UMOV UR5, 0x400 ;  /* 0x0000040000057882 */ /* 0x000fe20000000000 */
[----:B------:R-:W-:Y:S01]  /*e790*/  BSSY B3, `(.L_x_974) ;  /* 0x0000a9b000037945 */ /* 0x000fe20003800000 */
[C---:B------:R-:W-:Y:S01]  /*e7a0*/  SHF.L.U64.HI R4, R174.reuse, 0x4, R175 ;  /* 0x00000004ae047819 */ /* 0x040fe200000102af */
[----:B------:R-:W-:Y:S01]  /*e7b0*/  IMAD.SHL.U32 R2, R174, 0x10, RZ ;  /* 0x00000010ae027824 */ /* 0x000fe200078e00ff */
[----:B-1----:R-:W-:-:S06]  /*e7c0*/  ULEA UR4, UR4, UR5, 0x18 ;  /* 0x0000000504047291 */ /* 0x002fcc000f8ec03f */
[----:B------:R-:W-:Y:S02]  /*e7d0*/  LEA R243, R153, UR4, 0x1 ;  /* 0x0000000499f37c11 */ /* 0x000fe4000f8e08ff */
[----:B--2---:R-:W-:-:S13]  /*e7e0*/  ISETP.NE.AND P0, PT, R0, RZ, PT ;  /* 0x000000ff0000720c */ /* 0x004fda0003f05270 */
[----:B------:R-:W-:Y:S05]  /*e7f0*/  @!P0 BRA `(.L_x_975) ;  /* 0x0000009c00fc8947 */ /* 0x000fea0003800000 */
[----:B------:R-:W2:Y:S04]  /*e800*/  LD.E.64 R6, desc[UR6][R18.64+0xf0] ;  /* 0x0000f00612067980 */ /* 0x000ea8000c101b00 */
[----:B------:R-:W3:Y:S04]  /*e810*/  LD.E.U8 R5, desc[UR6][R18.64+0x1b3] ;  /* 0x0001b30612057980 */ /* 0x000ee8000c101100 */
[----:B------:R-:W5:Y:S04]  /*e820*/  LD.E R3, desc[UR6][R18.64+0xc0] ;  /* 0x0000c00612037980 */ /* 0x000f68000c101900 */
[----:B------:R-:W5:Y:S04]  /*e830*/  LD.E.64 R24, desc[UR6][R18.64+0x148] ;  /* 0x0001480612187980 */ /* 0x000f68000c101b00 */
[----:B------:R-:W5:Y:S01]  /*e840*/  LD.E.64 R26, desc[UR6][R18.64+0x150] ;  /* 0x00015006121a7980 */ /* 0x000f62000c101b00 */
[----:B--2---:R-:W-:-:S04]  /*e850*/  ISETP.NE.U32.AND P1, PT, R6, RZ, PT ;  /* 0x000000ff0600720c */ /* 0x004fc80003f25070 */
[----:B------:R-:W-:-:S13]  /*e860*/  ISETP.NE.AND.EX P1, PT, R7, RZ, PT, P1 ;  /* 0x000000ff0700720c */ /* 0x000fda0003f25310 */
[----:B------:R-:W-:Y:S01]  /*e870*/  @P1 LEA R12, P0, R239, R6, 0x2 ;  /* 0x00000006ef0c1211 */ /* 0x000fe200078010ff */
[----:B------:R-:W-:-:S03]  /*e880*/  IMAD.MOV.U32 R6, RZ, RZ, RZ ;  /* 0x000000ffff067224 */ /* 0x000fc600078e00ff */
[----:B------:R-:W-:-:S05]  /*e890*/  @P1 LEA.HI.X R13, R239, R7, R56, 0x2, P0 ;  /* 0x00000007ef0d1211 */ /* 0x000fca00000f1438 */
[----:B------:R1:W2:Y:S01]  /*e8a0*/  @P1 LD.E R6, desc[UR6][R12.64] ;  /* 0x000000060c061980 */ /* 0x0002a2000c101900 */
[----:B------:R-:W-:Y:S02]  /*e8b0*/  IADD3 R7, P1, R2, R170, RZ ;  /* 0x000000aa02077210 */ /* 0x000fe40007f3e0ff */
[----:B------:R-:W-:Y:S01]  /*e8c0*/  LEA.HI R2, R0, R0, RZ, 0x1 ;  /* 0x0000000000027211 */ /* 0x000fe200078f08ff */
[----:B------:R-:W-:Y:S01]  /*e8d0*/  IMAD.MOV.U32 R172, RZ, RZ, R170 ;  /* 0x000000ffffac7224 */ /* 0x000fe200078e00aa */
[CC--:B-----5:R-:W-:Y:S02]  /*e8e0*/  LEA R30, P2, R170.reuse, R176.reuse, 0x1 ;  /* 0x000000b0aa1e7211 */ /* 0x0e0fe400078408ff */
[----:B------:R-:W-:Y:S02]  /*e8f0*/  SHF.R.S32.HI R2, RZ, 0x1, R2 ;  /* 0x00000001ff027819 */ /* 0x000fe40000011402 */
[----:B---3--:R-:W-:Y:S01]  /*e900*/  ISETP.NE.AND P4, PT, R5, RZ, PT ;  /* 0x000000ff0500720c */ /* 0x008fe20003f85270 */
[----:B------:R-:W-:Y:S01]  /*e910*/  IMAD R8, R175, 0x30, RZ ;  /* 0x00000030af087824 */ /* 0x000fe200078e02ff */
[--C-:B------:R-:W-:Y:S01]  /*e920*/  LEA.HI.X R31, R170, R177, R173.reuse, 0x1, P2 ;  /* 0x000000b1aa1f7211 */ /* 0x100fe200010f0cad */
[----:B-1----:R-:W-:Y:S01]  /*e930*/  IMAD.X R12, R4, 0x1, R173, P1 ;  /* 0x00000001040c7824 */ /* 0x002fe200008e06ad */
[----:B------:R-:W-:-:S04]  /*e940*/  LEA R38, P1, R7, R176, 0x1 ;  /* 0x000000b007267211 */ /* 0x000fc800078208ff */
[----:B------:R-:W-:Y:S01]  /*e950*/  LEA.HI.X R39, R7, R177, R12, 0x1, P1 ;  /* 0x000000b107277211 */ /* 0x000fe200008f0c0c */
[----:B------:R-:W-:Y:S02]  /*e960*/  IMAD.IADD R12, R241, 0x1, -R154 ;  /* 0x00000001f10c7824 */ /* 0x000fe400078e0a9a */
[----:B------:R-:W-:Y:S02]  /*e970*/  IMAD.MOV.U32 R17, RZ, RZ, R2 ;  /* 0x000000ffff117224 */ /* 0x000fe400078e0002 */
[----:B--2---:R-:W-:Y:S01]  /*e980*/  IMAD.IADD R81, R81, 0x1, R6 ;  /* 0x0000000151517824 */ /* 0x004fe200078e0206 */
[----:B------:R-:W-:-:S03]  /*e990*/  LEA R6, P0, R174, R170, 0x5 ;  /* 0x000000aaae067211 */ /* 0x000fc600078028ff */
[----:B------:R-:W-:Y:S01]  /*e9a0*/  IMAD R81, R2, R81, RZ ;  /* 0x0000005102517224 */ /* 0x000fe200078e02ff */
[C---:B------:R-:W-:Y:S01]  /*e9b0*/  LEA.HI.X R4, R174.reuse, R173, R175, 0x5, P0 ;  /* 0x000000adae047211 */ /* 0x040fe200000f2caf */
[----:B------:R-:W-:Y:S01]  /*e9c0*/  IMAD.WIDE.U32 R172, R174, 0x30, R172 ;  /* 0x00000030aeac7825 */ /* 0x000fe200078e00ac */
[C---:B------:R-:W-:Y:S02]  /*e9d0*/  LEA R36, P0, R6.reuse, R176, 0x1 ;  /* 0x000000b006247211 */ /* 0x040fe400078008ff */
[----:B------:R-:W-:Y:S01]  /*e9e0*/  SHF.R.S32.HI R16, RZ, 0x1f, R81 ;  /* 0x0000001fff107819 */ /* 0x000fe20000011451 */
[----:B------:R-:W-:Y:S01]  /*e9f0*/  IMAD.IADD R5, R173, 0x1, R8 ;  /* 0x00000001ad057824 */ /* 0x000fe200078e0208 */
[----:B------:R-:W-:Y:S02]  /*ea00*/  LEA.HI.X R37, R6, R177, R4, 0x1, P0 ;  /* 0x000000b106257211 */ /* 0x000fe400000f0c04 */
[-C--:B------:R-:W-:Y:S02]  /*ea10*/  IADD3 R4, P3, R150, R81.reuse, RZ ;  /* 0x0000005196047210 */ /* 0x080fe40007f7e0ff */
[----:B------:R-:W-:-:S02]  /*ea20*/  IADD3 R8, P2, R14, R81, RZ ;  /* 0x000000510e087210 */ /* 0x000fc40007f5e0ff */
[----:B------:R-:W-:Y:S02]  /*ea30*/  ISETP.GE.AND P0, PT, R166, R12, PT ;  /* 0x0000000ca600720c */ /* 0x000fe40003f06270 */
[----:B------:R-:W-:Y:S02]  /*ea40*/  LEA R28, P1, R172, R176, 0x1 ;  /* 0x000000b0ac1c7211 */ /* 0x000fe400078208ff */
[----:B------:R-:W-:Y:S01]  /*ea50*/  LEA.HI.X.SX32 R150, R150, R16, 0x1, P3 ;  /* 0x0000001096967211 */ /* 0x000fe200018f0eff */
[----:B------:R-:W-:Y:S01]  /*ea60*/  IMAD.X R16, R15, 0x1, R16, P2 ;  /* 0x000000010f107824 */ /* 0x000fe200010e0610 */
[----:B------:R-:W-:Y:S02]  /*ea70*/  ISETP.GT.AND P0, PT, R45, -0x8, !P0 ;  /* 0xfffffff82d00780c */ /* 0x000fe40004704270 */
[----:B------:R-:W-:Y:S01]  /*ea80*/  LEA.HI.X R29, R172, R177, R5, 0x1, P1 ;  /* 0x000000b1ac1d7211 */ /* 0x000fe200008f0c05 */
[----:B------:R-:W-:Y:S10]  /*ea90*/  @!P4 BRA `(.L_x_976) ;  /* 0x000000380020c947 */ /* 0x000ff40003800000 */
[C---:B------:R-:W-:Y:S01]  /*eaa0*/  IMAD.SHL.U32 R20, R4.reuse, 0x2, RZ ;  /* 0x0000000204147824 */ /* 0x040fe200078e00ff */
[----:B------:R-:W-:Y:S01]  /*eab0*/  SHF.L.U64.HI R150, R4, 0x1, R150 ;  /* 0x0000000104967819 */ /* 0x000fe20000010296 */
[----:B------:R-:W-:Y:S03]  /*eac0*/  BSSY B2, `(.L_x_977) ;  /* 0x00000e0000027945 */ /* 0x000fe60003800000 */
[-C--:B------:R-:W-:Y:S02]  /*ead0*/  IADD3 R16, P2, R24, R20.reuse, RZ ;  /* 0x0000001418107210 */ /* 0x080fe40007f5e0ff */
[----:B------:R-:W-:-:S03]  /*eae0*/  IADD3 R20, P1, R26, R20, RZ ;  /* 0x000000141a147210 */ /* 0x000fc60007f3e0ff */
[--C-:B------:R-:W-:Y:S02]  /*eaf0*/  IMAD.X R17, R25, 0x1, R150.reuse, P2 ;  /* 0x0000000119117824 */ /* 0x100fe400010e0696 */
[----:B------:R-:W-:Y:S01]  /*eb00*/  IMAD.X R21, R27, 0x1, R150, P1 ;  /* 0x000000011b157824 */ /* 0x000fe200008e0696 */
[----:B------:R-:W-:Y:S05]  /*eb10*/  @!P0 BRA `(.L_x_978) ;  /* 0x0000000c00688947 */ /* 0x000fea0003800000 */
[----:B------:R-:W-:Y:S01]  /*eb20*/  ISETP.GE.AND P0, PT, R14, R3, PT ;  /* 0x000000030e00720c */ /* 0x000fe20003f06270 */
[----:B------:R-:W-:-:S12]  /*eb30*/  BSSY B1, `(.L_x_979) ;  /* 0x0000035000017945 */ /* 0x000fd80003800000 */
[----:B------:R1:W-:Y:S01]  /*eb40*/  @P0 STS.128 [R243], RZ ;  /* 0x000000fff3000388 */ /* 0x0003e20000000c00 */
[----:B------:R-:W-:Y:S05]  /*eb50*/  @P0 BRA `(.L_x_980) ;  /* 0x0000000000c80947 */ /* 0x000fea0003800000 */
[----:B------:R2:W5:Y:S01]  /*eb60*/  LD.E.128 R24, desc[UR6][R30.64] ;  /* 0x000000061e187980 */ /* 0x000562000c101d00 */
[----:B------:R-:W-:Y:S01]  /*eb70*/  ISETP.GE.AND P0, PT, R14, R0, PT ;  /* 0x000000000e00720c */ /* 0x000fe20003f06270 */
[----:B------:R-:W-:-:S12]  /*eb80*/  BSSY B0, `(.L_x_981) ;  /* 0x000002e000007945 */ /* 0x000fd80003800000 */
[----:B------:R-:W-:Y:S05]  /*eb90*/  @P0 BRA `(.L_x_982) ;  /* 0x0000000000b00947 */ /* 0x000fea0003800000 */
[----:B------:R-:W3:Y:S04]  /*eba0*/  LD.E.64 R4, desc[UR6][R20.64] ;  /* 0x0000000614047980 */ /* 0x000ee8000c101b00 */
[----:B------:R-:W4:Y:S01]  /*ebb0*/  LD.E.64 R6, desc[UR6][R16.64] ;  /* 0x0000000610067980 */ /* 0x000f22000c101b00 */
[----:B-----5:R-:W-:Y:S02]  /*ebc0*/  MOV R32, R25 ;  /* 0x0000001900207202 */ /* 0x020fe40000000f00 */
[----:B------:R-:W-:Y:S02]  /*ebd0*/  MOV R2, R27 ;  /* 0x0000001b00027202 */ /* 0x000fe40000000f00 */
[----:B------:R-:W-:Y:S01]  /*ebe0*/  MOV R8, R24 ;  /* 0x0000001800087202 */ /* 0x000fe20000000f00 */
[----:B------:R-:W-:-:S02]  /*ebf0*/  HADD2.F32 R27, -RZ, R32.H0_H0 ;  /* 0x20000020ff1b7230 */ /* 0x000fc40000004100 */
[----:B------:R-:W-:Y:S02]  /*ec00*/  HADD2.F32 R25, -RZ, R2.H1_H1 ;  /* 0x30000002ff197230 */ /* 0x000fe40000004100 */
[----:B------:R-:W-:Y:S02]  /*ec10*/  HADD2.F32 R32, -RZ, R32.H1_H1 ;  /* 0x30000020ff207230 */ /* 0x000fe40000004100 */
[----:B------:R-:W-:Y:S02]  /*ec20*/  HADD2.F32 R41, -RZ, R2.H0_H0 ;  /* 0x20000002ff297230 */ /* 0x000fe40000004100 */
[----:B---3--:R-:W-:Y:S02]  /*ec30*/  HADD2.F32 R13, -RZ, R5.H1_H1 ;  /* 0x30000005ff0d7230 */ /* 0x008fe40000004100 */
[----:B------:R-:W-:Y:S02]  /*ec40*/  HADD2.F32 R22, -RZ, R4.H1_H1 ;  /* 0x30000004ff167230 */ /* 0x000fe40000004100 */
[----:B----4-:R-:W-:-:S02]  /*ec50*/  HADD2.F32 R23, -RZ, R7.H1_H1 ;  /* 0x30000007ff177230 */ /* 0x010fc40000004100 */
[C---:B------:R-:W-:Y:S01]  /*ec60*/  FMUL.FTZ R2, R25.reuse, R13 ;  /* 0x0000000d19027220 */ /* 0x040fe20000410000 */
[--C-:B------:R-:W-:Y:S02]  /*ec70*/  HADD2.F32 R24, -RZ, R6.reuse.H1_H1 ;  /* 0x30000006ff187230 */ /* 0x100fe40000004100 */
[C---:B------:R-:W-:Y:S01]  /*ec80*/  FMUL.FTZ R40, R32.reuse, R22 ;  /* 0x0000001620287220 */ /* 0x040fe20000410000 */
[----:B------:R-:W-:Y:S02]  /*ec90*/  HADD2.F32 R6, -RZ, R6.H0_H0 ;  /* 0x20000006ff067230 */ /* 0x000fe40000004100 */
[----:B------:R-:W-:Y:S01]  /*eca0*/  FMUL.FTZ R25, R25, R23 ;  /* 0x0000001719197220 */ /* 0x000fe20000410000 */
[----:B------:R-:W-:Y:S02]  /*ecb0*/  HADD2.F32 R4, -RZ, R4.H0_H0 ;  /* 0x20000004ff047230 */ /* 0x000fe40000004100 */
[----:B------:R-:W-:Y:S01]  /*ecc0*/  FMUL.FTZ R32, R32, R24 ;  /* 0x0000001820207220 */ /* 0x000fe20000410000 */
[----:B------:R-:W-:-:S02]  /*ecd0*/  HADD2.F32 R5, -RZ, R5.H0_H0 ;  /* 0x20000005ff057230 */ /* 0x000fc40000004100 */
[----:B------:R-:W-:Y:S01]  /*ece0*/  FFMA.FTZ R25, R41, R13, R25 ;  /* 0x0000000d29197223 */ /* 0x000fe20000010019 */
[----:B------:R-:W-:Y:S02]  /*ecf0*/  HADD2.F32 R13, -RZ, R8.H1_H1 ;  /* 0x30000008ff0d7230 */ /* 0x000fe40000004100 */
[C---:B------:R-:W-:Y:S01]  /*ed00*/  FFMA.FTZ R32, R27.reuse, R22, R32 ;  /* 0x000000161b207223 */ /* 0x040fe20000010020 */
[--C-:B------:R-:W-:Y:S02]  /*ed10*/  HADD2.F32 R22, -RZ, R26.reuse.H1_H1 ;  /* 0x3000001aff167230 */ /* 0x100fe40000004100 */
[----:B------:R-:W-:Y:S01]  /*ed20*/  FFMA.FTZ R40, R27, R24, -R40 ;  /* 0x000000181b287223 */ /* 0x000fe20000010828 */
[----:B------:R-:W-:Y:S02]  /*ed30*/  HADD2.F32 R7, -RZ, R7.H0_H0 ;  /* 0x20000007ff077230 */ /* 0x000fe40000004100 */
[----:B------:R-:W-:Y:S01]  /*ed40*/  FFMA.FTZ R2, R41, R23, -R2 ;  /* 0x0000001729027223 */ /* 0x000fe20000010802 */
[C---:B------:R-:W-:Y:S01]  /*ed50*/  FMUL.FTZ R23, R13.reuse, R4 ;  /* 0x000000040d177220 */ /* 0x040fe20000410000 */
[----:B------:R-:W-:Y:S01]  /*ed60*/  FMUL.FTZ R24, R13, R6 ;  /* 0x000000060d187220 */ /* 0x000fe20000410000 */
[----:B------:R-:W-:-:S02]  /*ed70*/  HADD2.F32 R26, -RZ, R26.H0_H0 ;  /* 0x2000001aff1a7230 */ /* 0x000fc40000004100 */
[C---:B------:R-:W-:Y:S01]  /*ed80*/  FMUL.FTZ R13, R22.reuse, R5 ;  /* 0x00000005160d7220 */ /* 0x040fe20000410000 */
[-C--:B------:R-:W-:Y:S01]  /*ed90*/  FMUL.FTZ R22, R22, R7.reuse ;  /* 0x0000000716167220 */ /* 0x080fe20000410000 */
[----:B------:R-:W-:Y:S01]  /*eda0*/  HADD2.F32 R8, -RZ, R8.H0_H0 ;  /* 0x20000008ff087230 */ /* 0x000fe20000004100 */
[----:B------:R-:W-:Y:S01]  /*edb0*/  F2FP.F16.F32.PACK_AB R32, R32, R40 ;  /* 0x000000282020723e */ /* 0x000fe200000000ff */
[C---:B------:R-:W-:Y:S01]  /*edc0*/  FFMA.FTZ R13, R26.reuse, R7, -R13 ;  /* 0x000000071a0d7223 */ /* 0x040fe2000001080d */
[----:B------:R-:W-:Y:S01]  /*edd0*/  FFMA.FTZ R22, R26, R5, R22 ;  /* 0x000000051a167223 */ /* 0x000fe20000010016 */
[----:B------:R-:W-:Y:S01]  /*ede0*/  F2FP.F16.F32.PACK_AB R2, R25, R2 ;  /* 0x000000021902723e */ /* 0x000fe200000000ff */
[C---:B------:R-:W-:Y:S01]  /*edf0*/  FFMA.FTZ R23, R8.reuse, R6, -R23 ;  /* 0x0000000608177223 */ /* 0x040fe20000010817 */
[----:B------:R-:W-:Y:S01]  /*ee00*/  FFMA.FTZ R24, R8, R4, R24 ;  /* 0x0000000408187223 */ /* 0x000fe20000010018 */
[----:B------:R-:W-:Y:S02]  /*ee10*/  MOV R25, R32 ;  /* 0x0000002000197202 */ /* 0x000fe40000000f00 */
[----:B------:R-:W-:-:S02]  /*ee20*/  F2FP.F16.F32.PACK_AB R13, R22, R13 ;  /* 0x0000000d160d723e */ /* 0x000fc400000000ff */
[----:B------:R-:W-:Y:S02]  /*ee30*/  F2FP.F16.F32.PACK_AB R24, R24, R23 ;  /* 0x000000171818723e */ /* 0x000fe400000000ff */
[----:B------:R-:W-:Y:S02]  /*ee40*/  MOV R26, R13 ;  /* 0x0000000d001a7202 */ /* 0x000fe40000000f00 */
[----:B------:R-:W-:Y:S02]  /*ee50*/  MOV R27, R2 ;  /* 0x00000002001b7202 */ /* 0x000fe40000000f00 */
.L_x_982:
[----:B------:R-:W-:Y:S05]  /*ee60*/  BSYNC B0 ;  /* 0x0000000000007941 */ /* 0x000fea0003800000 */
.L_x_981:
[----:B-----5:R3:W-:Y:S02]  /*ee70*/  STS.128 [R243], R24 ;  /* 0x00000018f3007388 */ /* 0x0207e40000000c00 */
.L_x_980:
[----:B------:R-:W-:Y:S05]  /*ee80*/  BSYNC B1 ;  /* 0x0000000000017941 */ /* 0x000fea0003800000 */
.L_x_979:
[----:B------:R-:W-:Y:S01]  /*ee90*/  ISETP.GE.AND P0, PT, R11, R3, PT ;  /* 0x000000030b00720c */ /* 0x000fe20003f06270 */
[----:B------:R-:W-:-:S12]  /*eea0*/  BSSY B1, `(.L_x_983) ;  /* 0x0000035000017945 */ /* 0x000fd80003800000 */
[----:B------:R4:W-:Y:S01]  /*eeb0*/  @P0 STS.128 [R243+0x2000], RZ ;  /* 0x002000fff3000388 */ /* 0x0009e20000000c00 */
[----:B------:R-:W-:Y:S05]  /*eec0*/  @P0 BRA `(.L_x_984) ;  /* 0x0000000000c80947 */ /* 0x000fea0003800000 */
[----:B---3--:R3:W5:Y:S01]  /*eed0*/  LD.E.128 R24, desc[UR6][R30.64+0x80] ;  /* 0x000080061e187980 */ /* 0x008762000c101d00 */
[----:B------:R-:W-:Y:S01]  /*eee0*/  ISETP.GE.AND P0, PT, R11, R0, PT ;  /* 0x000000000b00720c */ /* 0x000fe20003f06270 */
[----:B------:R-:W-:-:S12]  /*eef0*/  BSSY B0, `(.L_x_985) ;  /* 0x000002e000007945 */ /* 0x000fd80003800000 */
[----:B------:R-:W-:Y:S05]  /*ef00*/  @P0 BRA `(.L_x_986) ;  /* 0x0000000000b00947 */ /* 0x000fea0003800000 */
[----:B------:R-:W2:Y:S04]  /*ef10*/  LD.E.64 R4, desc[UR6][R20.64+0x40] ;  /* 0x0000400614047980 */ /* 0x000ea8000c101b00 */
        /* <DEDUP_REMOVED lines=8> */
[----:B--2---:R-:W-:Y:S02]  /*efa0*/  HADD2.F32 R13, -RZ, R5.H1_H1 ;  /* 0x30000005ff0d7230 */ /* 0x004fe40000004100 */
        /* <DEDUP_REMOVED lines=34> */
.L_x_986:
[----:B------:R-:W-:Y:S05]  /*f1d0*/  BSYNC B0 ;  /* 0x0000000000007941 */ /* 0x000fea0003800000 */
.L_x_985:
[----:B-----5:R1:W-:Y:S02]  /*f1e0*/  STS.128 [R243+0x2000], R24 ;  /* 0x00200018f3007388 */ /* 0x0203e40000000c00 */
.L_x_984:
[----:B------:R-:W-:Y:S05]  /*f1f0*/  BSYNC B1 ;  /* 0x0000000000017941 */ /* 0x000fea0003800000 */
.L_x_983:
[----:B------:R-:W-:Y:S01]  /*f200*/  ISETP.GE.AND P0, PT, R10, R3, PT ;  /* 0x000000030a00720c */ /* 0x000fe20003f06270 */
[----:B------:R-:W-:-:S12]  /*f210*/  BSSY B1, `(.L_x_987) ;  /* 0x0000035000017945 */ /* 0x000fd80003800000 */
[----:B------:R1:W-:Y:S01]  /*f220*/  @P0 STS.128 [R243+0x4000], RZ ;  /* 0x004000fff3000388 */ /* 0x0003e20000000c00 */
[----:B------:R-:W-:Y:S05]  /*f230*/  @P0 BRA `(.L_x_988) ;  /* 0x0000000000c80947 */ /* 0x000fea0003800000 */
[----:B-1-3--:R1:W5:Y:S01]  /*f240*/  LD.E.128 R24, desc[UR6][R30.64+0x100] ;  /* 0x000100061e187980 */ /* 0x00a362000c101d00 */
[----:B------:R-:W-:Y:S01]  /*f250*/  ISETP.GE.AND P0, PT, R10, R0, PT ;  /* 0x000000000a00720c */ /* 0x000fe20003f06270 */
[----:B------:R-:W-:-:S12]  /*f260*/  BSSY B0, `(.L_x_989) ;  /* 0x000002e000007945 */ /* 0x000fd80003800000 */
[----:B------:R-:W-:Y:S05]  /*f270*/  @P0 BRA `(.L_x_990) ;  /* 0x0000000000b00947 */ /* 0x000fea0003800000 */
[----:B------:R-:W3:Y:S04]  /*f280*/  LD.E.64 R4, desc[UR6][R20.64+0x80] ;  /* 0x0000800614047980 */ /* 0x000ee8000c101b00 */
[----:B------:R-:W2:Y:S01]  /*f290*/  LD.E.64 R6, desc[UR6][R16.64+0x80] ;  /* 0x0000800610067980 */ /* 0x000ea2000c101b00 */
        /* <DEDUP_REMOVED lines=9> */
[----:B--2---:R-:W-:-:S02]  /*f330*/  HADD2.F32 R23, -RZ, R7.H1_H1 ;  /* 0x30000007ff177230 */ /* 0x004fc40000004100 */
        /* <DEDUP_REMOVED lines=32> */
.L_x_990:
[----:B------:R-:W-:Y:S05]  /*f540*/  BSYNC B0 ;  /* 0x0000000000007941 */ /* 0x000fea0003800000 */
.L_x_989:
[----:B-----5:R3:W-:Y:S02]  /*f550*/  STS.128 [R243+0x4000], R24 ;  /* 0x00400018f3007388 */ /* 0x0207e40000000c00 */
.L_x_988:
[----:B------:R-:W-:Y:S05]  /*f560*/  BSYNC B1 ;  /* 0x0000000000017941 */ /* 0x000fea0003800000 */
.L_x_987:
[----:B------:R-:W-:-:S13]  /*f570*/  ISETP.GE.AND P0, PT, R9, R3, PT ;  /* 0x000000030900720c */ /* 0x000fda0003f06270 */
[----:B------:R1:W-:Y:S01]  /*f580*/  @P0 STS.128 [R243+0x6000], RZ ;  /* 0x006000fff3000388 */ /* 0x0003e20000000c00 */
[----:B------:R-:W-:Y:S05]  /*f590*/  @P0 BRA `(.L_x_978) ;  /* 0x0000000000c80947 */ /* 0x000fea0003800000 */
[----:B-1-3--:R1:W5:Y:S01]  /*f5a0*/  LD.E.128 R24, desc[UR6][R30.64+0x180] ;  /* 0x000180061e187980 */ /* 0x00a362000c101d00 */
[----:B------:R-:W-:Y:S01]  /*f5b0*/  ISETP.GE.AND P0, PT, R9, R0, PT ;  /* 0x000000000900720c */ /* 0x000fe20003f06270 */
[----:B------:R-:W-:-:S12]  /*f5c0*/  BSSY B0, `(.L_x_991) ;  /* 0x000002e000007945 */ /* 0x000fd80003800000 */
[----:B------:R-:W-:Y:S05]  /*f5d0*/  @P0 BRA `(.L_x_992) ;  /* 0x0000000000b00947 */ /* 0x000fea0003800000 */
[----:B------:R-:W3:Y:S04]  /*f5e0*/  LD.E.64 R4, desc[UR6][R20.64+0xc0] ;  /* 0x0000c00614047980 */ /* 0x000ee8000c101b00 */
[----:B------:R-:W4:Y:S01]  /*f5f0*/  LD.E.64 R6, desc[UR6][R16.64+0xc0] ;  /* 0x0000c00610067980 */ /* 0x000f22000c101b00 */
[----:B-12--5:R-:W-:Y:S02]  /*f600*/  MOV R30, R25 ;  /* 0x00000019001e7202 */ /* 0x026fe40000000f00 */
        /* <DEDUP_REMOVED lines=17> */
[C---:B------:R-:W-:Y:S01]  /*f720*/  FFMA.FTZ R25, R32.reuse, R13, R25 ;  /* 0x0000000d20197223 */ /* 0x040fe20000010019 */
        /* <DEDUP_REMOVED lines=10> */
[----:B------:R-:W-:Y:S01]  /*f7d0*/  FMUL.FTZ R22, R22, R7 ;  /* 0x0000000716167220 */ /* 0x000fe20000410000 */
        /* <DEDUP_REMOVED lines=12> */
.L_x_992:
[----:B------:R-:W-:Y:S05]  /*f8a0*/  BSYNC B0 ;  /* 0x0000000000007941 */ /* 0x000fea0003800000 */
.L_x_991:
[----:B-----5:R3:W-:Y:S02]  /*f8b0*/  STS.128 [R243+0x6000], R24 ;  /* 0x00600018f3007388 */ /* 0x0207e40000000c00 */
.L_x_978:
[----:B------:R-:W-:Y:S05]  /*f8c0*/  BSYNC B2 ;  /* 0x0000000000027941 */ /* 0x000fea0003800000 */
.L_x_977:
[----:B-123--:R-:W-:Y:S01]  /*f8d0*/  VIADD R30, R166, 0x10 ;  /* 0x00000010a61e7836 */ /* 0x00efe20000000000 */
[----:B------:R-:W-:Y:S04]  /*f8e0*/  BSSY B2, `(.L_x_993) ;  /* 0x00000de000027945 */ /* 0x000fe80003800000 */
[----:B------:R-:W-:-:S04]  /*f8f0*/  ISETP.GE.AND P0, PT, R30, R12, PT ;  /* 0x0000000c1e00720c */ /* 0x000fc80003f06270 */
[----:B------:R-:W-:-:S13]  /*f900*/  ISETP.LT.OR P0, PT, R45, -0x87, P0 ;  /* 0xffffff792d00780c */ /* 0x000fda0000701670 */
[----:B------:R-:W-:Y:S05]  /*f910*/  @P0 BRA `(.L_x_994) ;  /* 0x0000000c00680947 */ /* 0x000fea0003800000 */
[----:B------:R-:W-:Y:S01]  /*f920*/  ISETP.GE.AND P0, PT, R14, R3, PT ;  /* 0x000000030e00720c */ /* 0x000fe20003f06270 */
[----:B------:R-:W-:-:S12]  /*f930*/  BSSY B1, `(.L_x_995) ;  /* 0x0000035000017945 */ /* 0x000fd80003800000 */
[----:B------:R1:W-:Y:S01]  /*f940*/  @P0 STS.128 [R243+0x800], RZ ;  /* 0x000800fff3000388 */ /* 0x0003e20000000c00 */
        /* <DEDUP_REMOVED lines=11> */
[--C-:B------:R-:W-:Y:S02]  /*fa00*/  HADD2.F32 R25, -RZ, R2.reuse.H1_H1 ;  /* 0x30000002ff197230 */ /* 0x100fe40000004100 */
[----:B------:R-:W-:Y:S02]  /*fa10*/  HADD2.F32 R31, -RZ, R31.H1_H1 ;  /* 0x3000001fff1f7230 */ /* 0x000fe40000004100 */
[----:B------:R-:W-:Y:S02]  /*fa20*/  HADD2.F32 R40, -RZ, R2.H0_H0 ;  /* 0x20000002ff287230 */ /* 0x000fe40000004100 */
[----:B---3--:R-:W-:Y:S02]  /*fa30*/  HADD2.F32 R13, -RZ, R5.H1_H1 ;  /* 0x30000005ff0d7230 */ /* 0x008fe40000004100 */
[----:B------:R-:W-:Y:S02]  /*fa40*/  HADD2.F32 R22, -RZ, R4.H1_H1 ;  /* 0x30000004ff167230 */ /* 0x000fe40000004100 */
[----:B----4-:R-:W-:-:S02]  /*fa50*/  HADD2.F32 R23, -RZ, R7.H1_H1 ;  /* 0x30000007ff177230 */ /* 0x010fc40000004100 */
[----:B------:R-:W-:Y:S01]  /*fa60*/  FMUL.FTZ R2, R25, R13 ;  /* 0x0000000d19027220 */ /* 0x000fe20000410000 */
[--C-:B------:R-:W-:Y:S02]  /*fa70*/  HADD2.F32 R24, -RZ, R6.reuse.H1_H1 ;  /* 0x30000006ff187230 */ /* 0x100fe40000004100 */
[----:B------:R-:W-:Y:S01]  /*fa80*/  FMUL.FTZ R32, R31, R22 ;  /* 0x000000161f207220 */ /* 0x000fe20000410000 */
        /* <DEDUP_REMOVED lines=29> */
.L_x_998:
[----:B------:R-:W-:Y:S05]  /*fc60*/  BSYNC B0 ;  /* 0x0000000000007941 */ /* 0x000fea0003800000 */
.L_x_997:
[----:B-----5:R3:W-:Y:S02]  /*fc70*/  STS.128 [R243+0x800], R24 ;  /* 0x00080018f3007388 */ /* 0x0207e40000000c00 */
.L_x_996:
[----:B------:R-:W-:Y:S05]  /*fc80*/  BSYNC B1 ;  /* 0x0000000000017941 */ /* 0x000fea0003800000 */
.L_x_995:
        /* <DEDUP_REMOVED lines=17> */
[----:B--2---:R-:W-:Y:S02]  /*fda0*/  HADD2.F32 R13, -RZ, R5.H1_H1 ;  /* 0x30000005ff0d7230 */ /* 0x004fe40000004100 */
        /* <DEDUP_REMOVED lines=34> */
.L_x_1002:
[----:B------:R-:W-:Y:S05]  /*ffd0*/  BSYNC B0 ;  /* 0x0000000000007941 */ /* 0x000fea0003800000 */
.L_x_1001:
[----:B-----5:R1:W-:Y:S02]  /*ffe0*/  STS.128 [R243+0x2800], R24 ;  /* 0x00280018f3007388 */ /* 0x0203e40000000c00 */
.L_x_1000:
[----:B------:R-:W-:Y:S05]  /*fff0*/  BSYNC B1 ;  /* 0x0000000000017941 */ /* 0x000fea0003800000 */
.L_x_999:
        /* <DEDUP_REMOVED lines=19> */
[----:B--2---:R-:W-:-:S02]  /*10130*/  HADD2.F32 R23, -RZ, R7.H1_H1 ;  /* 0x30000007ff177230 */ /* 0x004fc40000004100 */
        /* <DEDUP_REMOVED lines=32> */
.L_x_1006:
[----:B------:R-:W-:Y:S05]  /*10340*/  BSYNC B0 ;  /* 0x0000000000007941 */ /* 0x000fea0003800000 */
.L_x_1005:
[----:B-----5:R3:W-:Y:S02]  /*10350*/  STS.128 [R243+0x4800], R24 ;  /* 0x00480018f3007388 */ /* 0x0207e40000000c00 */
.L_x_1004:
[----:B------:R-:W-:Y:S05]  /*10360*/  BSYNC B1 ;  /* 0x0000000000017941 */ /* 0x000fea0003800000 */
.L_x_1003:
        /* <DEDUP_REMOVED lines=15> */
[----:B-12---:R-:W-:Y:S02]  /*10460*/  HADD2.F32 R38, -RZ, R2.H0_H0 ;  /* 0x20000002ff267230 */ /* 0x006fe40000004100 */
        /* <DEDUP_REMOVED lines=35> */
.L_x_1008:
[----:B------:R-:W-:Y:S05]  /*106a0*/  BSYNC B0 ;  /* 0x0000000000007941 */ /* 0x000fea0003800000 */
.L_x_1007:
[----:B-----5:R3:W-:Y:S02]  /*106b0*/  STS.128 [R243+0x6800], R24 ;  /* 0x00680018f3007388 */ /* 0x0207e40000000c00 */
.L_x_994:
[----:B------:R-:W-:Y:S05]  /*106c0*/  BSYNC B2 ;  /* 0x0000000000027941 */ /* 0x000fea0003800000 */
.L_x_993:
[----:B------:R-:W-:Y:S01]  /*106d0*/  VIADD R31, R166, 0x20 ;  /* 0x00000020a61f7836 */ /* 0x000fe20000000000 */
        /* <DEDUP_REMOVED lines=20> */
[----:B--2---:R-:W-:Y:S02]  /*10820*/  HADD2.F32 R39, -RZ, R2.H0_H0 ;  /* 0x20000002ff277230 */ /* 0x004fe40000004100 */
        /* <DEDUP_REMOVED lines=35> */
.L_x_1014:
[----:B------:R-:W-:Y:S05]  /*10a60*/  BSYNC B0 ;  /* 0x0000000000007941 */ /* 0x000fea0003800000 */
.L_x_1013:
[----:B-----5:R3:W-:Y:S02]  /*10a70*/  STS.128 [R243+0x1000], R24 ;  /* 0x00100018f3007388 */ /* 0x0207e40000000c00 */
.L_x_1012:
[----:B------:R-:W-:Y:S05]  /*10a80*/  BSYNC B1 ;  /* 0x0000000000017941 */ /* 0x000fea0003800000 */
.L_x_1011:
        /* <DEDUP_REMOVED lines=52> */
.L_x_1018:
[----:B------:R-:W-:Y:S05]  /*10dd0*/  BSYNC B0 ;  /* 0x0000000000007941 */ /* 0x000fea0003800000 */
.L_x_1017:
[----:B-----5:R3:W-:Y:S02]  /*10de0*/  STS.128 [R243+0x3000], R24 ;  /* 0x00300018f3007388 */ /* 0x0207e40000000c00 */
.L_x_1016:
[----:B------:R-:W-:Y:S05]  /*10df0*/  BSYNC B1 ;  /* 0x0000000000017941 */ /* 0x000fea0003800000 */
.L_x_1015:
        /* <DEDUP_REMOVED lines=52> */
.L_x_1022:
[----:B------:R-:W-:Y:S05]  /*11140*/  BSYNC B0 ;  /* 0x0000000000007941 */ /* 0x000fea0003800000 */
.L_x_1021:
[----:B-----5:R3:W-:Y:S02]  /*11150*/  STS.128 [R243+0x5000], R24 ;  /* 0x00500018f3007388 */ /* 0x0207e40000000c00 */
.L_x_1020:
[----:B------:R-:W-:Y:S05]  /*11160*/  BSYNC B1 ;  /* 0x0000000000017941 */ /* 0x000fea0003800000 */
.L_x_1019:
[----:B------:R-:W-:-:S13]  /*11170*/  ISETP.GE.AND P0, PT, R9, R3, PT ;  /* 0x000000030900720c */ /* 0x000fda0003f06270 */
[----:B------:R1:W-:Y:S01]  /*11180*/  @P0 STS.128 [R243+0x7000], RZ ;  /* 0x007000fff3000388 */ /* 0x0003e20000000c00 */
[----:B------:R-:W-:Y:S05]  /*11190*/  @P0 BRA `(.L_x_1010) ;  /* 0x0000000000d00947 */ /* 0x000fea0003800000 */
[----:B-123--:R-:W5:Y:S01]  /*111a0*/  LD.E.128 R36, desc[UR6][R36.64+0x180] ;  /* 0x0001800624247980 */ /* 0x00ef62000c101d00 */
[----:B------:R-:W-:Y:S01]  /*111b0*/  ISETP.GE.AND P0, PT, R9, R0, PT ;  /* 0x000000000900720c */ /* 0x000fe20003f06270 */
[----:B------:R-:W-:-:S12]  /*111c0*/  BSSY B0, `(.L_x_1023) ;  /* 0x0000030000007945 */ /* 0x000fd80003800000 */
[----:B------:R-:W-:Y:S05]  /*111d0*/  @P0 BRA `(.L_x_1024) ;  /* 0x0000000000b80947 */ /* 0x000fea0003800000 */
[----:B------:R-:W2:Y:S04]  /*111e0*/  LD.E.64 R4, desc[UR6][R20.64+0xc0] ;  /* 0x0000c00614047980 */ /* 0x000ea8000c101b00 */
[----:B------:R-:W3:Y:S01]  /*111f0*/  LD.E.64 R6, desc[UR6][R16.64+0xc0] ;  /* 0x0000c00610067980 */ /* 0x000ee2000c101b00 */
[----:B-----5:R-:W-:Y:S02]  /*11200*/  MOV R32, R37 ;  /* 0x0000002500207202 */ /* 0x020fe40000000f00 */
[----:B------:R-:W-:Y:S02]  /*11210*/  MOV R2, R39 ;  /* 0x0000002700027202 */ /* 0x000fe40000000f00 */
[----:B------:R-:W-:Y:S01]  /*11220*/  MOV R8, R36 ;  /* 0x0000002400087202 */ /* 0x000fe20000000f00 */
[----:B------:R-:W-:Y:S01]  /*11230*/  HADD2.F32 R27, -RZ, R32.H0_H0 ;  /* 0x20000020ff1b7230 */ /* 0x000fe20000004100 */
[----:B------:R-:W-:Y:S01]  /*11240*/  MOV R26, R38 ;  /* 0x00000026001a7202 */ /* 0x000fe20000000f00 */
[----:B------:R-:W-:-:S02]  /*11250*/  HADD2.F32 R25, -RZ, R2.H1_H1 ;  /* 0x30000002ff197230 */ /* 0x000fc40000004100 */
[----:B------:R-:W-:Y:S02]  /*11260*/  HADD2.F32 R32, -RZ, R32.H1_H1 ;  /* 0x30000020ff207230 */ /* 0x000fe40000004100 */
[----:B------:R-:W-:Y:S02]  /*11270*/  HADD2.F32 R37, -RZ, R2.H0_H0 ;  /* 0x20000002ff257230 */ /* 0x000fe40000004100 */
[----:B--2---:R-:W-:Y:S02]  /*11280*/  HADD2.F32 R13, -RZ, R5.H1_H1 ;  /* 0x30000005ff0d7230 */ /* 0x004fe40000004100 */
[----:B------:R-:W-:Y:S02]  /*11290*/  HADD2.F32 R22, -RZ, R4.H1_H1 ;  /* 0x30000004ff167230 */ /* 0x000fe40000004100 */
[----:B---3--:R-:W-:Y:S02]  /*112a0*/  HADD2.F32 R23, -RZ, R7.H1_H1 ;  /* 0x30000007ff177230 */ /* 0x008fe40000004100 */
[----:B------:R-:W-:Y:S01]  /*112b0*/  FMUL.FTZ R2, R25, R13 ;  /* 0x0000000d19027220 */ /* 0x000fe20000410000 */
[----:B------:R-:W-:-:S02]  /*112c0*/  HADD2.F32 R24, -RZ, R6.H1_H1 ;  /* 0x30000006ff187230 */ /* 0x000fc40000004100 */
[C---:B------:R-:W-:Y:S01]  /*112d0*/  FMUL.FTZ R36, R32.reuse, R22 ;  /* 0x0000001620247220 */ /* 0x040fe20000410000 */
[----:B------:R-:W-:Y:S02]  /*112e0*/  HADD2.F32 R6, -RZ, R6.H0_H0 ;  /* 0x20000006ff067230 */ /* 0x000fe40000004100 */
[----:B------:R-:W-:Y:S01]  /*112f0*/  FMUL.FTZ R25, R25, R23 ;  /* 0x0000001719197220 */ /* 0x000fe20000410000 */
[----:B------:R-:W-:Y:S02]  /*11300*/  HADD2.F32 R4, -RZ, R4.H0_H0 ;  /* 0x20000004ff047230 */ /* 0x000fe40000004100 */
[----:B------:R-:W-:Y:S01]  /*11310*/  FMUL.FTZ R32, R32, R24 ;  /* 0x0000001820207220 */ /* 0x000fe20000410000 */
[----:B------:R-:W-:Y:S02]  /*11320*/  HADD2.F32 R5, -RZ, R5.H0_H0 ;  /* 0x20000005ff057230 */ /* 0x000fe40000004100 */
[----:B------:R-:W-:Y:S01]  /*11330*/  FFMA.FTZ R25, R37, R13, R25 ;  /* 0x0000000d25197223 */ /* 0x000fe20000010019 */
[----:B------:R-:W-:-:S02]  /*11340*/  HADD2.F32 R13, -RZ, R8.H1_H1 ;  /* 0x30000008ff0d7230 */ /* 0x000fc40000004100 */
[C---:B------:R-:W-:Y:S01]  /*11350*/  FFMA.FTZ R32, R27.reuse, R22, R32 ;  /* 0x000000161b207223 */ /* 0x040fe20000010020 */
[----:B------:R-:W-:Y:S02]  /*11360*/  HADD2.F32 R22, -RZ, R26.H1_H1 ;  /* 0x3000001aff167230 */ /* 0x000fe40000004100 */
[----:B------:R-:W-:Y:S01]  /*11370*/  FFMA.FTZ R36, R27, R24, -R36 ;  /* 0x000000181b247223 */ /* 0x000fe20000010824 */
[----:B------:R-:W-:Y:S02]  /*11380*/  HADD2.F32 R7, -RZ, R7.H0_H0 ;  /* 0x20000007ff077230 */ /* 0x000fe40000004100 */
[----:B------:R-:W-:Y:S01]  /*11390*/  FFMA.FTZ R2, R37, R23, -R2 ;  /* 0x0000001725027223 */ /* 0x000fe20000010802 */
[C---:B------:R-:W-:Y:S01]  /*113a0*/  FMUL.FTZ R23, R13.reuse, R4 ;  /* 0x000000040d177220 */ /* 0x040fe20000410000 */
[----:B------:R-:W-:Y:S01]  /*113b0*/  FMUL.FTZ R24, R13, R6 ;  /* 0x000000060d187220 */ /* 0x000fe20000410000 */
[----:B------:R-:W-:Y:S02]  /*113c0*/  HADD2.F32 R8, -RZ, R8.H0_H0 ;  /* 0x20000008ff087230 */ /* 0x000fe40000004100 */
[----:B------:R-:W-:Y:S01]  /*113d0*/  FMUL.FTZ R13, R22, R5 ;  /* 0x00000005160d7220 */ /* 0x000fe20000410000 */
[----:B------:R-:W-:-:S02]  /*113e0*/  HADD2.F32 R26, -RZ, R26.H0_H0 ;  /* 0x2000001aff1a7230 */ /* 0x000fc40000004100 */
[-C--:B------:R-:W-:Y:S01]  /*113f0*/  FMUL.FTZ R22, R22, R7.reuse ;  /* 0x0000000716167220 */ /* 0x080fe20000410000 */
[----:B------:R-:W-:Y:S01]  /*11400*/  F2FP.F16.F32.PACK_AB R36, R32, R36 ;  /* 0x000000242024723e */ /* 0x000fe200000000ff */
[C---:B------:R-:W-:Y:S01]  /*11410*/  FFMA.FTZ R23, R8.reuse, R6, -R23 ;  /* 0x0000000608177223 */ /* 0x040fe20000010817 */
[----:B------:R-:W-:Y:S01]  /*11420*/  FFMA.FTZ R24, R8, R4, R24 ;  /* 0x0000000408187223 */ /* 0x000fe20000010018 */
[C---:B------:R-:W-:Y:S01]  /*11430*/  FFMA.FTZ R13, R26.reuse, R7, -R13 ;  /* 0x000000071a0d7223 */ /* 0x040fe2000001080d */
[----:B------:R-:W-:Y:S01]  /*11440*/  FFMA.FTZ R22, R26, R5, R22 ;  /* 0x000000051a167223 */ /* 0x000fe20000010016 */
[----:B------:R-:W-:Y:S02]  /*11450*/  F2FP.F16.F32.PACK_AB R2, R25, R2 ;  /* 0x000000021902723e */ /* 0x000fe400000000ff */
[----:B------:R-:W-:Y:S02]  /*11460*/  F2FP.F16.F32.PACK_AB R23, R24, R23 ;  /* 0x000000171817723e */ /* 0x000fe400000000ff */
[----:B------:R-:W-:-:S02]  /*11470*/  F2FP.F16.F32.PACK_AB R13, R22, R13 ;  /* 0x0000000d160d723e */ /* 0x000fc400000000ff */
[----:B------:R-:W-:Y:S02]  /*11480*/  MOV R37, R36 ;  /* 0x0000002400257202 */ /* 0x000fe40000000f00 */
[----:B------:R-:W-:Y:S02]  /*11490*/  MOV R36, R23 ;  /* 0x0000001700247202 */ /* 0x000fe40000000f00 */
[----:B------:R-:W-:Y:S02]  /*114a0*/  MOV R38, R13 ;  /* 0x0000000d00267202 */ /* 0x000fe40000000f00 */
[----:B------:R-:W-:Y:S02]  /*114b0*/  MOV R39, R2 ;  /* 0x0000000200277202 */ /* 0x000fe40000000f00 */
.L_x_1024:
[----:B------:R-:W-:Y:S05]  /*114c0*/  BSYNC B0 ;  /* 0x0000000000007941 */ /* 0x000fea0003800000 */
.L_x_1023:
[----:B-----5:R1:W-:Y:S02]  /*114d0*/  STS.128 [R243+0x7000], R36 ;  /* 0x00700024f3007388 */ /* 0x0203e40000000c00 */
.L_x_1010:
[----:B------:R-:W-:Y:S05]  /*114e0*/  BSYNC B2 ;  /* 0x0000000000027941 */ /* 0x000fea0003800000 */
.L_x_1009:
[----:B------:R-:W-:-:S05]  /*114f0*/  VIADD R32, R166, 0x30 ;  /* 0x00000030a6207836 */ /* 0x000fca0000000000 */
        /* <DEDUP_REMOVED lines=14> */
[----:B------:R-:W-:Y:S01]  /*115e0*/  MOV R8, R24 ;  /* 0x0000001800087202 */ /* 0x000fe20000000f00 */
[----:B------:R-:W-:Y:S01]  /*115f0*/  HADD2.F32 R24, -RZ, R25.H0_H0 ;  /* 0x20000019ff187230 */ /* 0x000fe20000004100 */
[----:B------:R-:W-:Y:S01]  /*11600*/  MOV R23, R26 ;  /* 0x0000001a00177202 */ /* 0x000fe20000000f00 */
[----:B------:R-:W-:-:S02]  /*11610*/  HADD2.F32 R22, -RZ, R2.H1_H1 ;  /* 0x30000002ff167230 */ /* 0x000fc40000004100 */
[----:B------:R-:W-:Y:S02]  /*11620*/  HADD2.F32 R25, -RZ, R25.H1_H1 ;  /* 0x30000019ff197230 */ /* 0x000fe40000004100 */
[----:B------:R-:W-:Y:S02]  /*11630*/  HADD2.F32 R27, -RZ, R2.H0_H0 ;  /* 0x20000002ff1b7230 */ /* 0x000fe40000004100 */
[----:B---3--:R-:W-:Y:S02]  /*11640*/  HADD2.F32 R12, -RZ, R5.H1_H1 ;  /* 0x30000005ff0c7230 */ /* 0x008fe40000004100 */
[----:B------:R-:W-:Y:S02]  /*11650*/  HADD2.F32 R13, -RZ, R4.H1_H1 ;  /* 0x30000004ff0d7230 */ /* 0x000fe40000004100 */
[----:B--2---:R-:W-:Y:S02]  /*11660*/  HADD2.F32 R14, -RZ, R7.H1_H1 ;  /* 0x30000007ff0e7230 */ /* 0x004fe40000004100 */
        /* <DEDUP_REMOVED lines=32> */
.L_x_1029:
[----:B------:R-:W-:Y:S05]  /*11870*/  BSYNC B0 ;  /* 0x0000000000007941 */ /* 0x000fea0003800000 */
.L_x_1028:
[----:B-----5:R3:W-:Y:S02]  /*11880*/  STS.128 [R243+0x1800], R24 ;  /* 0x00180018f3007388 */ /* 0x0207e40000000c00 */
.L_x_1027:
[----:B------:R-:W-:Y:S05]  /*11890*/  BSYNC B1 ;  /* 0x0000000000017941 */ /* 0x000fea0003800000 */
.L_x_1026:
        /* <DEDUP_REMOVED lines=8> */
[----:B------:R-:W2:Y:S04]  /*11920*/  LD.E.64 R4, desc[UR6][R20.64+0x40] ;  /* 0x0000400614047980 */ /* 0x000ea8000c101b00 */
[----:B------:R-:W4:Y:S01]  /*11930*/  LD.E.64 R6, desc[UR6][R16.64+0x40] ;  /* 0x0000400610067980 */ /* 0x000f22000c101b00 */
[----:B-1-3-5:R-:W-:Y:S02]  /*11940*/  MOV R24, R13 ;  /* 0x0000000d00187202 */ /* 0x02afe40000000f00 */
        /* <DEDUP_REMOVED lines=9> */
[----:B----4-:R-:W-:Y:S02]  /*119e0*/  HADD2.F32 R13, -RZ, R7.H1_H1 ;  /* 0x30000007ff0d7230 */ /* 0x010fe40000004100 */
        /* <DEDUP_REMOVED lines=15> */
[----:B------:R-:W-:Y:S02]  /*11ae0*/  HADD2.F32 R8, -RZ, R8.H0_H0 ;  /* 0x20000008ff087230 */ /* 0x000fe40000004100 */
[C---:B------:R-:W-:Y:S01]  /*11af0*/  FMUL.FTZ R13, R11.reuse, R4 ;  /* 0x000000040b0d7220 */ /* 0x040fe20000410000 */
[----:B------:R-:W-:Y:S01]  /*11b00*/  FMUL.FTZ R14, R11, R6 ;  /* 0x000000060b0e7220 */ /* 0x000fe20000410000 */
[----:B------:R-:W-:-:S02]  /*11b10*/  HADD2.F32 R22, -RZ, R22.H0_H0 ;  /* 0x20000016ff167230 */ /* 0x000fc40000004100 */
[C---:B------:R-:W-:Y:S01]  /*11b20*/  FMUL.FTZ R11, R12.reuse, R5 ;  /* 0x000000050c0b7220 */ /* 0x040fe20000410000 */
[-C--:B------:R-:W-:Y:S01]  /*11b30*/  FMUL.FTZ R12, R12, R7.reuse ;  /* 0x000000070c0c7220 */ /* 0x080fe20000410000 */
        /* <DEDUP_REMOVED lines=8> */
[----:B------:R-:W-:Y:S02]  /*11bc0*/  F2FP.F16.F32.PACK_AB R15, R15, R2 ;  /* 0x000000020f0f723e */ /* 0x000fe400000000ff */
[----:B------:R-:W-:Y:S02]  /*11bd0*/  MOV R13, R24 ;  /* 0x00000018000d7202 */ /* 0x000fe40000000f00 */
[----:B------:R-:W-:Y:S02]  /*11be0*/  MOV R14, R11 ;  /* 0x0000000b000e7202 */ /* 0x000fe40000000f00 */
.L_x_1033:
[----:B------:R-:W-:Y:S05]  /*11bf0*/  BSYNC B0 ;  /* 0x0000000000007941 */ /* 0x000fea0003800000 */
.L_x_1032:
[----:B-----5:R1:W-:Y:S02]  /*11c00*/  STS.128 [R243+0x3800], R12 ;  /* 0x0038000cf3007388 */ /* 0x0203e40000000c00 */
.L_x_1031:
[----:B------:R-:W-:Y:S05]  /*11c10*/  BSYNC B1 ;  /* 0x0000000000017941 */ /* 0x000fea0003800000 */
.L_x_1030:
[----:B------:R-:W-:Y:S01]  /*11c20*/  ISETP.GE.AND P0, PT, R10, R3, PT ;  /* 0x000000030a00720c */ /* 0x000fe20003f06270 */
[----:B------:R-:W-:-:S12]  /*11c30*/  BSSY B1, `(.L_x_1034) ;  /* 0x0000036000017945 */ /* 0x000fd80003800000 */
[----:B------:R1:W-:Y:S01]  /*11c40*/  @P0 STS.128 [R243+0x5800], RZ ;  /* 0x005800fff3000388 */ /* 0x0003e20000000c00 */
[----:B------:R-:W-:Y:S05]  /*11c50*/  @P0 BRA `(.L_x_1035) ;  /* 0x0000000000cc0947 */ /* 0x000fea0003800000 */
[----:B-1----:R1:W5:Y:S01]  /*11c60*/  LD.E.128 R12, desc[UR6][R28.64+0x100] ;  /* 0x000100061c0c7980 */ /* 0x002362000c101d00 */
        /* <DEDUP_REMOVED lines=8> */
[----:B------:R-:W-:Y:S01]  /*11cf0*/  HADD2.F32 R22, -RZ, R23.H0_H0 ;  /* 0x20000017ff167230 */ /* 0x000fe20000004100 */
[----:B------:R-:W-:Y:S01]  /*11d00*/  MOV R8, R12 ;  /* 0x0000000c00087202 */ /* 0x000fe20000000f00 */
[----:B------:R-:W-:-:S02]  /*11d10*/  HADD2.F32 R14, -RZ, R2.H1_H1 ;  /* 0x30000002ff0e7230 */ /* 0x000fc40000004100 */
[----:B------:R-:W-:Y:S02]  /*11d20*/  HADD2.F32 R23, -RZ, R23.H1_H1 ;  /* 0x30000017ff177230 */ /* 0x000fe40000004100 */
[----:B---3--:R-:W-:Y:S02]  /*11d30*/  HADD2.F32 R25, -RZ, R2.H0_H0 ;  /* 0x20000002ff197230 */ /* 0x008fe40000004100 */
        /* <DEDUP_REMOVED lines=30> */
[----:B------:R-:W-:-:S02]  /*11f20*/  MOV R15, R14 ;  /* 0x0000000e000f7202 */ /* 0x000fc40000000f00 */
[----:B------:R-:W-:Y:S02]  /*11f30*/  F2FP.F16.F32.PACK_AB R10, R11, R10 ;  /* 0x0000000a0b0a723e */ /* 0x000fe400000000ff */
[----:B------:R-:W-:Y:S02]  /*11f40*/  F2FP.F16.F32.PACK_AB R12, R13, R12 ;  /* 0x0000000c0d0c723e */ /* 0x000fe400000000ff */
[----:B------:R-:W-:Y:S02]  /*11f50*/  MOV R13, R23 ;  /* 0x00000017000d7202 */ /* 0x000fe40000000f00 */
[----:B------:R-:W-:Y:S02]  /*11f60*/  MOV R14, R10 ;  /* 0x0000000a000e7202 */ /* 0x000fe40000000f00 */
.L_x_1037:
[----:B------:R-:W-:Y:S05]  /*11f70*/  BSYNC B0 ;  /* 0x0000000000007941 */ /* 0x000fea0003800000 */
.L_x_1036:
[----:B-----5:R1:W-:Y:S02]  /*11f80*/  STS.128 [R243+0x5800], R12 ;  /* 0x0058000cf3007388 */ /* 0x0203e40000000c00 */
.L_x_1035:
[----:B------:R-:W-:Y:S05]  /*11f90*/  BSYNC B1 ;  /* 0x0000000000017941 */ /* 0x000fea0003800000 */
.L_x_1034:
[----:B------:R-:W-:-:S13]  /*11fa0*/  ISETP.GE.AND P0, PT, R9, R3, PT ;  /* 0x000000030900720c */ /* 0x000fda0003f06270 */
[----:B------:R1:W-:Y:S01]  /*11fb0*/  @P0 STS.128 [R243+0x7800], RZ ;  /* 0x007800fff3000388 */ /* 0x0003e20000000c00 */
[----:B------:R-:W-:Y:S05]  /*11fc0*/  @P0 BRA `(.L_x_1025) ;  /* 0x00000070005c0947 */ /* 0x000fea0003800000 */
[----:B-1----:R1:W5:Y:S01]  /*11fd0*/  LD.E.128 R12, desc[UR6][R28.64+0x180] ;  /* 0x000180061c0c7980 */ /* 0x002362000c101d00 */
[----:B------:R-:W-:Y:S01]  /*11fe0*/  ISETP.GE.AND P0, PT, R9, R0, PT ;  /* 0x000000000900720c */ /* 0x000fe20003f06270 */
[----:B------:R-:W-:-:S12]  /*11ff0*/  BSSY B0, `(.L_x_1038) ;  /* 0x0000030000007945 */ /* 0x000fd80003800000 */
[----:B------:R-:W-:Y:S05]  /*12000*/  @P0 BRA `(.L_x_1039) ;  /* 0x0000000000b80947 */ /* 0x000fea0003800000 */
[----:B------:R-:W2:Y:S04]  /*12010*/  LD.E.64 R2, desc[UR6][R20.64+0xc0] ;  /* 0x0000c00614027980 */ /* 0x000ea8000c101b00 */
[----:B------:R3:W4:Y:S01]  /*12020*/  LD.E.64 R4, desc[UR6][R16.64+0xc0] ;  /* 0x0000c00610047980 */ /* 0x000722000c101b00 */
[----:B-----5:R-:W-:Y:S02]  /*12030*/  MOV R7, R13 ;  /* 0x0000000d00077202 */ /* 0x020fe40000000f00 */
[----:B------:R-:W-:Y:S02]  /*12040*/  MOV R0, R15 ;  /* 0x0000000f00007202 */ /* 0x000fe40000000f00 */
[----:B------:R-:W-:Y:S01]  /*12050*/  MOV R6, R12 ;  /* 0x0000000c00067202 */ /* 0x000fe20000000f00 */
[--C-:B------:R-:W-:Y:S01]  /*12060*/  HADD2.F32 R13, -RZ, R7.reuse.H0_H0 ;  /* 0x20000007ff0d7230 */ /* 0x100fe20000004100 */
[----:B------:R-:W-:Y:S01]  /*12070*/  MOV R12, R14 ;  /* 0x0000000e000c7202 */ /* 0x000fe20000000f00 */
[----:B------:R-:W-:-:S02]  /*12080*/  HADD2.F32 R14, -RZ, R7.H1_H1 ;  /* 0x30000007ff0e7230 */ /* 0x000fc40000004100 */
[--C-:B------:R-:W-:Y:S02]  /*12090*/  HADD2.F32 R11, -RZ, R0.reuse.H1_H1 ;  /* 0x30000000ff0b7230 */ /* 0x100fe40000004100 */
        /* <DEDUP_REMOVED lines=24> */
[----:B------:R-:W-:Y:S01]  /*12220*/  FMUL.FTZ R8, R8, R5 ;  /* 0x0000000508087220 */ /* 0x000fe20000410000 */
        /* <DEDUP_REMOVED lines=12> */
.L_x_1039:
[----:B------:R-:W-:Y:S05]  /*122f0*/  BSYNC B0 ;  /* 0x0000000000007941 */ /* 0x000fea0003800000 */
.L_x_1038:
[----:B-----5:R1:W-:Y:S01]  /*12300*/  STS.128 [R243+0x7800], R12 ;  /* 0x0078000cf3007388 */ /* 0x0203e20000000c00 */
[----:B------:R-:W-:Y:S05]  /*12310*/  BRA `(.L_x_1025) ;  /* 0x0000006c00887947 */ /* 0x000fea0003800000 */
.L_x_976:
[----:B------:R-:W-:Y:S04]  /*12320*/  BSSY B2, `(.L_x_1040) ;  /* 0x0000190000027945 */ /* 0x000fe80003800000 */
        /* <DEDUP_REMOVED lines=9> */
[-C--:B------:R-:W-:Y:S02]  /*123c0*/  ISETP.GE.AND P0, PT, R14, R17.reuse, PT ;  /* 0x000000110e00720c */ /* 0x080fe40003f06270 */
[----:B------:R-:W-:Y:S02]  /*123d0*/  MOV R4, RZ ;  /* 0x000000ff00047202 */ /* 0x000fe40000000f00 */
[----:B------:R-:W-:-:S09]  /*123e0*/  MOV R6, R17 ;  /* 0x0000001100067202 */ /* 0x000fd20000000f00 */
[C---:B------:R-:W-:Y:S02]  /*123f0*/  @P0 IADD3 R4, -R2.reuse, RZ, RZ ;  /* 0x000000ff02040210 */ /* 0x040fe40007ffe1ff */
[----:B------:R-:W-:Y:S02]  /*12400*/  @P0 IADD3 R6, -R2, RZ, RZ ;  /* 0x000000ff02060210 */ /* 0x000fe40007ffe1ff */
[----:B------:R-:W-:-:S03]  /*12410*/  IADD3 R5, P1, R4, R8, RZ ;  /* 0x0000000804057210 */ /* 0x000fc60007f3e0ff */
[----:B------:R-:W-:Y:S01]  /*12420*/  IMAD.WIDE R40, R6, 0x2, R30 ;  /* 0x0000000206287825 */ /* 0x000fe200078e021e */
[----:B------:R-:W-:Y:S02]  /*12430*/  LEA.HI.X.SX32 R4, R4, R16, 0x1, P1 ;  /* 0x0000001004047211 */ /* 0x000fe400008f0eff */
[C---:B------:R-:W-:Y:S02]  /*12440*/  LEA R20, P1, R5.reuse, R26, 0x1 ;  /* 0x0000001a05147211 */ /* 0x040fe400078208ff */
[----:B------:R-:W-:Y:S01]  /*12450*/  MOV R13, RZ ;  /* 0x000000ff000d7202 */ /* 0x000fe20000000f00 */
[----:B------:R-:W3:Y:S01]  /*12460*/  LD.E.128 R40, desc[UR6][R40.64] ;  /* 0x0000000628287980 */ /* 0x000ee2000c101d00 */
[----:B------:R-:W-:Y:S02]  /*12470*/  LEA.HI.X R21, R5, R27, R4, 0x1, P1 ;  /* 0x0000001b05157211 */ /* 0x000fe400008f0c04 */
[----:B------:R-:W-:-:S03]  /*12480*/  @P0 IADD3 R13, -R2, RZ, RZ ;  /* 0x000000ff020d0210 */ /* 0x000fc60007ffe1ff */
[----:B------:R4:W2:Y:S02]  /*12490*/  LD.E.128 R4, desc[UR6][R20.64] ;  /* 0x0000000614047980 */ /* 0x0008a4000c101d00 */
[----:B----4-:R-:W-:-:S04]  /*124a0*/  IADD3 R20, P1, R13, R8, RZ ;  /* 0x000000080d147210 */ /* 0x010fc80007f3e0ff */
[----:B------:R-:W-:Y:S02]  /*124b0*/  LEA.HI.X.SX32 R13, R13, R16, 0x1, P1 ;  /* 0x000000100d0d7211 */ /* 0x000fe400008f0eff */
[----:B------:R-:W-:-:S04]  /*124c0*/  LEA R22, P1, R20, R24, 0x1 ;  /* 0x0000001814167211 */ /* 0x000fc800078208ff */
[----:B------:R-:W-:-:S06]  /*124d0*/  LEA.HI.X R23, R20, R25, R13, 0x1, P1 ;  /* 0x0000001914177211 */ /* 0x000fcc00008f0c0d */
[----:B------:R-:W4:Y:S01]  /*124e0*/  LD.E.128 R20, desc[UR6][R22.64] ;  /* 0x0000000616147980 */ /* 0x000f22000c101d00 */
[----:B-----5:R-:W-:Y:S02]  /*124f0*/  MOV R32, R59 ;  /* 0x0000003b00207202 */ /* 0x020fe40000000f00 */
[----:B------:R-:W-:Y:S02]  /*12500*/  MOV R53, R58 ;  /* 0x0000003a00357202 */ /* 0x000fe40000000f00 */
[----:B------:R-:W-:Y:S02]  /*12510*/  MOV R13, R57 ;  /* 0x00000039000d7202 */ /* 0x000fe40000000f00 */
[----:B------:R-:W-:Y:S02]  /*12520*/  MOV R44, R56 ;  /* 0x00000038002c7202 */ /* 0x000fe40000000f00 */
[----:B---3--:R-:W-:Y:S02]  /*12530*/  MOV R54, R41 ;  /* 0x0000002900367202 */ /* 0x008fe40000000f00 */
[----:B------:R-:W-:Y:S01]  /*12540*/  MOV R41, R42 ;  /* 0x0000002a00297202 */ /* 0x000fe20000000f00 */
[----:B--2---:R-:W-:-:S02]  /*12550*/  HADD2.F32 R42, -RZ, R5.H0_H0 ;  /* 0x20000005ff2a7230 */ /* 0x004fc40000004100 */
[----:B------:R-:W-:Y:S02]  /*12560*/  HADD2.F32 R55, -RZ, R5.H1_H1 ;  /* 0x30000005ff377230 */ /* 0x000fe40000004100 */
[--C-:B------:R-:W-:Y:S02]  /*12570*/  HADD2.F32 R5, -RZ, R7.reuse.H0_H0 ;  /* 0x20000007ff057230 */ /* 0x100fe40000004100 */
[----:B------:R-:W-:Y:S02]  /*12580*/  HADD2.F32 R7, -RZ, R7.H1_H1 ;  /* 0x30000007ff077230 */ /* 0x000fe40000004100 */
[--C-:B------:R-:W-:Y:S02]  /*12590*/  HADD2.F32 R58, -RZ, R54.reuse.H0_H0 ;  /* 0x20000036ff3a7230 */ /* 0x100fe40000004100 */
[----:B------:R-:W-:Y:S02]  /*125a0*/  HADD2.F32 R59, -RZ, R54.H1_H1 ;  /* 0x30000036ff3b7230 */ /* 0x000fe40000004100 */
[----:B------:R-:W-:-:S02]  /*125b0*/  HADD2.F32 R54, -RZ, R43.H0_H0 ;  /* 0x2000002bff367230 */ /* 0x000fc40000004100 */
[----:B------:R-:W-:Y:S01]  /*125c0*/  @!P0 FADD.FTZ R5, -R5, -RZ ;  /* 0x800000ff05058221 */ /* 0x000fe20000010100 */
[----:B------:R-:W-:Y:S02]  /*125d0*/  HADD2.F32 R43, -RZ, R43.H1_H1 ;  /* 0x3000002bff2b7230 */ /* 0x000fe40000004100 */
[----:B------:R-:W-:Y:S01]  /*125e0*/  @!P0 FADD.FTZ R7, -R7, -RZ ;  /* 0x800000ff07078221 */ /* 0x000fe20000010100 */
[--C-:B------:R-:W-:Y:S02]  /*125f0*/  HADD2.F32 R56, -RZ, R4.reuse.H0_H0 ;  /* 0x20000004ff387230 */ /* 0x100fe40000004100 */
[----:B------:R-:W-:Y:S02]  /*12600*/  HADD2.F32 R57, -RZ, R4.H1_H1 ;  /* 0x30000004ff397230 */ /* 0x000fe40000004100 */
[--C-:B------:R-:W-:Y:S02]  /*12610*/  HADD2.F32 R4, -RZ, R6.reuse.H0_H0 ;  /* 0x20000006ff047230 */ /* 0x100fe40000004100 */
[----:B------:R-:W-:-:S02]  /*12620*/  HADD2.F32 R6, -RZ, R6.H1_H1 ;  /* 0x30000006ff067230 */ /* 0x000fc40000004100 */
[----:B------:R-:W-:Y:S01]  /*12630*/  FMUL.FTZ R54, R54, R5 ;  /* 0x0000000536367220 */ /* 0x000fe20000410000 */
[----:B------:R-:W-:Y:S01]  /*12640*/  FMUL.FTZ R43, R43, R7 ;  /* 0x000000072b2b7220 */ /* 0x000fe20000410000 */
[--C-:B------:R-:W-:Y:S02]  /*12650*/  HADD2.F32 R7, -RZ, R40.reuse.H0_H0 ;  /* 0x20000028ff077230 */ /* 0x100fe40000004100 */
[--C-:B------:R-:W-:Y:S02]  /*12660*/  HADD2.F32 R5, -RZ, R41.reuse.H0_H0 ;  /* 0x20000029ff057230 */ /* 0x100fe40000004100 */
[----:B------:R-:W-:Y:S01]  /*12670*/  @!P0 FADD.FTZ R56, -R56, -RZ ;  /* 0x800000ff38388221 */ /* 0x000fe20000010100 */
[----:B------:R-:W-:Y:S02]  /*12680*/  HADD2.F32 R40, -RZ, R40.H1_H1 ;  /* 0x30000028ff287230 */ /* 0x000fe40000004100 */
[----:B------:R-:W-:Y:S01]  /*12690*/  @!P0 FADD.FTZ R57, -R57, -RZ ;  /* 0x800000ff39398221 */ /* 0x000fe20000010100 */
[----:B------:R-:W-:-:S02]  /*126a0*/  HADD2.F32 R41, -RZ, R41.H1_H1 ;  /* 0x30000029ff297230 */ /* 0x000fc40000004100 */
[----:B------:R-:W-:Y:S01]  /*126b0*/  @!P0 FADD.FTZ R4, -R4, -RZ ;  /* 0x800000ff04048221 */ /* 0x000fe20000010100 */
[----:B------:R-:W-:Y:S01]  /*126c0*/  @!P0 FADD.FTZ R6, -R6, -RZ ;  /* 0x800000ff06068221 */ /* 0x000fe20000010100 */
[----:B------:R-:W-:Y:S01]  /*126d0*/  @!P0 FADD.FTZ R42, -R42, -RZ ;  /* 0x800000ff2a2a8221 */ /* 0x000fe20000010100 */
[----:B------:R-:W-:Y:S01]  /*126e0*/  FMUL.FTZ R56, R7, R56 ;  /* 0x0000003807387220 */ /* 0x000fe20000410000 */
[----:B------:R-:W-:Y:S01]  /*126f0*/  FMUL.FTZ R57, R40, R57 ;  /* 0x0000003928397220 */ /* 0x000fe20000410000 */
[----:B------:R-:W-:Y:S01]  /*12700*/  FMUL.FTZ R4, R5, R4 ;  /* 0x0000000405047220 */ /* 0x000fe20000410000 */
[----:B------:R-:W-:Y:S01]  /*12710*/  FMUL.FTZ R6, R41, R6 ;  /* 0x0000000629067220 */ /* 0x000fe20000410000 */
[--C-:B------:R-:W-:Y:S02]  /*12720*/  HADD2.F32 R5, -RZ, R13.reuse.H0_H0 ;  /* 0x2000000dff057230 */ /* 0x100fe40000004100 */
[----:B------:R-:W-:Y:S01]  /*12730*/  @!P0 FADD.FTZ R55, -R55, -RZ ;  /* 0x800000ff37378221 */ /* 0x000fe20000010100 */
[----:B------:R-:W-:-:S02]  /*12740*/  HADD2.F32 R40, -RZ, R13.H1_H1 ;  /* 0x3000000dff287230 */ /* 0x000fc40000004100 */
[--C-:B----4-:R-:W-:Y:S02]  /*12750*/  HADD2.F32 R7, -RZ, R21.reuse.H0_H0 ;  /* 0x20000015ff077230 */ /* 0x110fe40000004100 */
[----:B------:R-:W-:Y:S02]  /*12760*/  HADD2.F32 R41, -RZ, R21.H1_H1 ;  /* 0x30000015ff297230 */ /* 0x000fe40000004100 */
[----:B------:R-:W-:Y:S01]  /*12770*/  FMUL.FTZ R58, R58, R42 ;  /* 0x0000002a3a3a7220 */ /* 0x000fe20000410000 */
[----:B------:R-:W-:Y:S02]  /*12780*/  HADD2.F32 R13, -RZ, R32.H0_H0 ;  /* 0x20000020ff0d7230 */ /* 0x000fe40000004100 */
[----:B------:R-:W-:Y:S02]  /*12790*/  HADD2.F32 R21, -RZ, R23.H0_H0 ;  /* 0x20000017ff157230 */ /* 0x000fe40000004100 */
[----:B------:R-:W-:Y:S01]  /*127a0*/  FMUL.FTZ R59, R59, R55 ;  /* 0x000000373b3b7220 */ /* 0x000fe20000410000 */
[----:B------:R-:W-:-:S02]  /*127b0*/  HADD2.F32 R42, -RZ, R20.H0_H0 ;  /* 0x20000014ff2a7230 */ /* 0x000fc40000004100 */
[----:B------:R-:W-:Y:S01]  /*127c0*/  FFMA.FTZ R5, R5, R7, R58 ;  /* 0x0000000705057223 */ /* 0x000fe2000001003a */
[----:B------:R-:W-:Y:S02]  /*127d0*/  HADD2.F32 R55, -RZ, R20.H1_H1 ;  /* 0x30000014ff377230 */ /* 0x000fe40000004100 */
[----:B------:R-:W-:Y:S01]  /*127e0*/  FFMA.FTZ R13, R13, R21, R54 ;  /* 0x000000150d0d7223 */ /* 0x000fe20000010036 */
[----:B------:R-:W-:Y:S02]  /*127f0*/  HADD2.F32 R20, -RZ, R22.H0_H0 ;  /* 0x20000016ff147230 */ /* 0x000fe40000004100 */
[----:B------:R-:W-:Y:S02]  /*12800*/  HADD2.F32 R7, -RZ, R44.H0_H0 ;  /* 0x2000002cff077230 */ /* 0x000fe40000004100 */
[----:B------:R-:W-:Y:S02]  /*12810*/  HADD2.F32 R21, -RZ, R53.H0_H0 ;  /* 0x20000035ff157230 */ /* 0x000fe40000004100 */
[----:B------:R-:W-:-:S02]  /*12820*/  HADD2.F32 R23, -RZ, R23.H1_H1 ;  /* 0x30000017ff177230 */ /* 0x000fc40000004100 */
[----:B------:R-:W-:Y:S02]  /*12830*/  HADD2.F32 R22, -RZ, R22.H1_H1 ;  /* 0x30000016ff167230 */ /* 0x000fe40000004100 */
[----:B------:R-:W-:Y:S02]  /*12840*/  HADD2.F32 R32, -RZ, R32.H1_H1 ;  /* 0x30000020ff207230 */ /* 0x000fe40000004100 */
[----:B------:R-:W-:Y:S02]  /*12850*/  HADD2.F32 R44, -RZ, R44.H1_H1 ;  /* 0x3000002cff2c7230 */ /* 0x000fe40000004100 */
[----:B------:R-:W-:Y:S02]  /*12860*/  HADD2.F32 R53, -RZ, R53.H1_H1 ;  /* 0x30000035ff357230 */ /* 0x000fe40000004100 */
[----:B------:R-:W-:Y:S01]  /*12870*/  FFMA.FTZ R40, R40, R41, R59 ;  /* 0x0000002928287223 */ /* 0x000fe2000001003b */
[----:B------:R-:W-:Y:S01]  /*12880*/  FFMA.FTZ R23, R32, R23, R43 ;  /* 0x0000001720177223 */ /* 0x000fe2000001002b */
[----:B------:R-:W-:Y:S01]  /*12890*/  FFMA.FTZ R7, R7, R42, R56 ;  /* 0x0000002a07077223 */ /* 0x000fe20000010038 */
[----:B------:R-:W-:Y:S01]  /*128a0*/  FFMA.FTZ R44, R44, R55, R57 ;  /* 0x000000372c2c7223 */ /* 0x000fe20000010039 */
[----:B------:R-:W-:Y:S01]  /*128b0*/  FFMA.FTZ R4, R21, R20, R4 ;  /* 0x0000001415047223 */ /* 0x000fe20000010004 */
[----:B------:R-:W-:Y:S01]  /*128c0*/  FFMA.FTZ R6, R53, R22, R6 ;  /* 0x0000001635067223 */ /* 0x000fe20000010006 */
[----:B------:R-:W-:-:S02]  /*128d0*/  F2FP.F16.F32.PACK_AB R5, R40, R5 ;  /* 0x000000052805723e */ /* 0x000fc400000000ff */
[----:B------:R-:W-:Y:S02]  /*128e0*/  F2FP.F16.F32.PACK_AB R7, R44, R7 ;  /* 0x000000072c07723e */ /* 0x000fe400000000ff */
[----:B------:R-:W-:Y:S02]  /*128f0*/  F2FP.F16.F32.PACK_AB R13, R23, R13 ;  /* 0x0000000d170d723e */ /* 0x000fe400000000ff */
[----:B------:R-:W-:Y:S02]  /*12900*/  F2FP.F16.F32.PACK_AB R4, R6, R4 ;  /* 0x000000040604723e */ /* 0x000fe400000000ff */
[----:B------:R-:W-:Y:S02]  /*12910*/  MOV R56, R7 ;  /* 0x0000000700387202 */ /* 0x000fe40000000f00 */
[----:B------:R-:W-:Y:S02]  /*12920*/  MOV R57, R5 ;  /* 0x0000000500397202 */ /* 0x000fe40000000f00 */
[----:B------:R-:W-:-:S02]  /*12930*/  MOV R58, R4 ;  /* 0x00000004003a7202 */ /* 0x000fc40000000f00 */
[----:B------:R-:W-:Y:S02]  /*12940*/  MOV R59, R13 ;  /* 0x0000000d003b7202 */ /* 0x000fe40000000f00 */
.L_x_1045:
[----:B------:R-:W-:Y:S05]  /*12950*/  BSYNC B0 ;  /* 0x0000000000007941 */ /* 0x000fea0003800000 */
.L_x_1044:
[----:B-----5:R3:W-:Y:S02]  /*12960*/  STS.128 [R243], R56 ;  /* 0x00000038f3007388 */ /* 0x0207e40000000c00 */
.L_x_1043:
[----:B------:R-:W-:Y:S05]  /*12970*/  BSYNC B1 ;  /* 0x0000000000017941 */ /* 0x000fea0003800000 */
.L_x_1042:
        /* <DEDUP_REMOVED lines=18> */
[----:B------:R-:W2:Y:S01]  /*12aa0*/  LD.E.128 R40, desc[UR6][R40.64+0x80] ;  /* 0x0000800628287980 */ /* 0x000ea2000c101d00 */
[----:B------:R-:W-:Y:S02]  /*12ab0*/  LEA.HI.X R21, R5, R27, R4, 0x1, P1 ;  /* 0x0000001b05157211 */ /* 0x000fe400008f0c04 */
[----:B------:R-:W-:-:S03]  /*12ac0*/  @P0 IADD3 R13, -R2, RZ, RZ ;  /* 0x000000ff020d0210 */ /* 0x000fc60007ffe1ff */
[----:B------:R1:W4:Y:S02]  /*12ad0*/  LD.E.128 R4, desc[UR6][R20.64+0x80] ;  /* 0x0000800614047980 */ /* 0x000324000c101d00 */
[----:B-1----:R-:W-:-:S04]  /*12ae0*/  IADD3 R20, P1, R13, R8, RZ ;  /* 0x000000080d147210 */ /* 0x002fc80007f3e0ff */
[----:B------:R-:W-:Y:S02]  /*12af0*/  LEA.HI.X.SX32 R13, R13, R16, 0x1, P1 ;  /* 0x000000100d0d7211 */ /* 0x000fe400008f0eff */
[----:B------:R-:W-:-:S04]  /*12b00*/  LEA R22, P1, R20, R24, 0x1 ;  /* 0x0000001814167211 */ /* 0x000fc800078208ff */
[----:B------:R-:W-:-:S06]  /*12b10*/  LEA.HI.X R23, R20, R25, R13, 0x1, P1 ;  /* 0x0000001914177211 */ /* 0x000fcc00008f0c0d */
[----:B------:R-:W3:Y:S01]  /*12b20*/  LD.E.128 R20, desc[UR6][R22.64+0x80] ;  /* 0x0000800616147980 */ /* 0x000ee2000c101d00 */
[----:B-----5:R-:W-:Y:S02]  /*12b30*/  MOV R32, R59 ;  /* 0x0000003b00207202 */ /* 0x020fe40000000f00 */
[----:B------:R-:W-:Y:S02]  /*12b40*/  MOV R53, R58 ;  /* 0x0000003a00357202 */ /* 0x000fe40000000f00 */
[----:B------:R-:W-:Y:S02]  /*12b50*/  MOV R13, R57 ;  /* 0x00000039000d7202 */ /* 0x000fe40000000f00 */
[----:B------:R-:W-:Y:S02]  /*12b60*/  MOV R44, R56 ;  /* 0x00000038002c7202 */ /* 0x000fe40000000f00 */
[----:B--2---:R-:W-:Y:S02]  /*12b70*/  MOV R54, R41 ;  /* 0x0000002900367202 */ /* 0x004fe40000000f00 */
[----:B------:R-:W-:Y:S01]  /*12b80*/  MOV R41, R42 ;  /* 0x0000002a00297202 */ /* 0x000fe20000000f00 */
[----:B----4-:R-:W-:-:S02]  /*12b90*/  HADD2.F32 R42, -RZ, R5.H0_H0 ;  /* 0x20000005ff2a7230 */ /* 0x010fc40000004100 */
        /* <DEDUP_REMOVED lines=31> */
[--C-:B---3--:R-:W-:Y:S02]  /*12d90*/  HADD2.F32 R7, -RZ, R21.reuse.H0_H0 ;  /* 0x20000015ff077230 */ /* 0x108fe40000004100 */
        /* <DEDUP_REMOVED lines=31> */
.L_x_1049:
[----:B------:R-:W-:Y:S05]  /*12f90*/  BSYNC B0 ;  /* 0x0000000000007941 */ /* 0x000fea0003800000 */
.L_x_1048:
[----:B-----5:R1:W-:Y:S02]  /*12fa0*/  STS.128 [R243+0x2000], R56 ;  /* 0x00200038f3007388 */ /* 0x0203e40000000c00 */
.L_x_1047:
[----:B------:R-:W-:Y:S05]  /*12fb0*/  BSYNC B1 ;  /* 0x0000000000017941 */ /* 0x000fea0003800000 */
.L_x_1046:
        /* <DEDUP_REMOVED lines=21> */
[----:B------:R2:W4:Y:S02]  /*13110*/  LD.E.128 R4, desc[UR6][R20.64+0x100] ;  /* 0x0001000614047980 */ /* 0x000524000c101d00 */
[----:B--2---:R-:W-:-:S04]  /*13120*/  IADD3 R20, P1, R13, R8, RZ ;  /* 0x000000080d147210 */ /* 0x004fc80007f3e0ff */
[----:B------:R-:W-:Y:S02]  /*13130*/  LEA.HI.X.SX32 R13, R13, R16, 0x1, P1 ;  /* 0x000000100d0d7211 */ /* 0x000fe400008f0eff */
[----:B------:R-:W-:-:S04]  /*13140*/  LEA R22, P1, R20, R24, 0x1 ;  /* 0x0000001814167211 */ /* 0x000fc800078208ff */
[----:B------:R-:W-:-:S06]  /*13150*/  LEA.HI.X R23, R20, R25, R13, 0x1, P1 ;  /* 0x0000001914177211 */ /* 0x000fcc00008f0c0d */
[----:B------:R-:W2:Y:S01]  /*13160*/  LD.E.128 R20, desc[UR6][R22.64+0x100] ;  /* 0x0001000616147980 */ /* 0x000ea2000c101d00 */
[----:B-----5:R-:W-:Y:S02]  /*13170*/  MOV R32, R59 ;  /* 0x0000003b00207202 */ /* 0x020fe40000000f00 */
[----:B------:R-:W-:Y:S02]  /*13180*/  MOV R53, R58 ;  /* 0x0000003a00357202 */ /* 0x000fe40000000f00 */
[----:B------:R-:W-:Y:S02]  /*13190*/  MOV R13, R57 ;  /* 0x00000039000d7202 */ /* 0x000fe40000000f00 */
[----:B------:R-:W-:Y:S02]  /*131a0*/  MOV R44, R56 ;  /* 0x00000038002c7202 */ /* 0x000fe40000000f00 */
[----:B---3--:R-:W-:Y:S02]  /*131b0*/  MOV R54, R41 ;  /* 0x0000002900367202 */ /* 0x008fe40000000f00 */
        /* <DEDUP_REMOVED lines=33> */
[--C-:B--2---:R-:W-:Y:S02]  /*133d0*/  HADD2.F32 R7, -RZ, R21.reuse.H0_H0 ;  /* 0x20000015ff077230 */ /* 0x104fe40000004100 */
        /* <DEDUP_REMOVED lines=31> */
.L_x_1053:
[----:B------:R-:W-:Y:S05]  /*135d0*/  BSYNC B0 ;  /* 0x0000000000007941 */ /* 0x000fea0003800000 */
.L_x_1052:
[----:B-----5:R3:W-:Y:S02]  /*135e0*/  STS.128 [R243+0x4000], R56 ;  /* 0x00400038f3007388 */ /* 0x0207e40000000c00 */
.L_x_1051:
[----:B------:R-:W-:Y:S05]  /*135f0*/  BSYNC B1 ;  /* 0x0000000000017941 */ /* 0x000fea0003800000 */
.L_x_1050:
[----:B------:R-:W-:-:S13]  /*13600*/  ISETP.GE.AND P0, PT, R9, R3, PT ;  /* 0x000000030900720c */ /* 0x000fda0003f06270 */
        /* <DEDUP_REMOVED lines=26> */
[----:B-1----:R-:W-:Y:S02]  /*137b0*/  MOV R31, R56 ;  /* 0x00000038001f7202 */ /* 0x002fe40000000f00 */
[----:B------:R-:W-:Y:S02]  /*137c0*/  MOV R30, R59 ;  /* 0x0000003b001e7202 */ /* 0x000fe40000000f00 */
[----:B------:R-:W-:Y:S02]  /*137d0*/  MOV R44, R58 ;  /* 0x0000003a002c7202 */ /* 0x000fe40000000f00 */
[----:B---3--:R-:W-:Y:S02]  /*137e0*/  MOV R32, R40 ;  /* 0x0000002800207202 */ /* 0x008fe40000000f00 */
[----:B------:R-:W-:Y:S01]  /*137f0*/  MOV R40, R42 ;  /* 0x0000002a00287202 */ /* 0x000fe20000000f00 */
[----:B----4-:R-:W-:-:S02]  /*13800*/  HADD2.F32 R42, -RZ, R4.H0_H0 ;  /* 0x20000004ff2a7230 */ /* 0x010fc40000004100 */
[----:B------:R-:W-:Y:S02]  /*13810*/  HADD2.F32 R53, -RZ, R4.H1_H1 ;  /* 0x30000004ff357230 */ /* 0x000fe40000004100 */
[--C-:B------:R-:W-:Y:S02]  /*13820*/  HADD2.F32 R4, -RZ, R5.reuse.H0_H0 ;  /* 0x20000005ff047230 */ /* 0x100fe40000004100 */
[--C-:B------:R-:W-:Y:S02]  /*13830*/  HADD2.F32 R56, -RZ, R32.reuse.H0_H0 ;  /* 0x20000020ff387230 */ /* 0x100fe40000004100 */
[----:B------:R-:W-:Y:S02]  /*13840*/  HADD2.F32 R57, -RZ, R32.H1_H1 ;  /* 0x30000020ff397230 */ /* 0x000fe40000004100 */
[----:B------:R-:W-:Y:S01]  /*13850*/  @!P0 FADD.FTZ R42, -R42, -RZ ;  /* 0x800000ff2a2a8221 */ /* 0x000fe20000010100 */
[----:B------:R-:W-:Y:S02]  /*13860*/  HADD2.F32 R54, -RZ, R5.H1_H1 ;  /* 0x30000005ff367230 */ /* 0x000fe40000004100 */
[----:B------:R-:W-:Y:S01]  /*13870*/  @!P0 FADD.FTZ R4, -R4, -RZ ;  /* 0x800000ff04048221 */ /* 0x000fe20000010100 */
[----:B------:R-:W-:-:S02]  /*13880*/  HADD2.F32 R32, -RZ, R41.H0_H0 ;  /* 0x20000029ff207230 */ /* 0x000fc40000004100 */
[--C-:B------:R-:W-:Y:S02]  /*13890*/  HADD2.F32 R5, -RZ, R6.reuse.H0_H0 ;  /* 0x20000006ff057230 */ /* 0x100fe40000004100 */
[----:B------:R-:W-:Y:S02]  /*138a0*/  HADD2.F32 R55, -RZ, R6.H1_H1 ;  /* 0x30000006ff377230 */ /* 0x000fe40000004100 */
[--C-:B------:R-:W-:Y:S02]  /*138b0*/  HADD2.F32 R6, -RZ, R7.reuse.H0_H0 ;  /* 0x20000007ff067230 */ /* 0x100fe40000004100 */
[----:B------:R-:W-:Y:S02]  /*138c0*/  HADD2.F32 R7, -RZ, R7.H1_H1 ;  /* 0x30000007ff077230 */ /* 0x000fe40000004100 */
[----:B------:R-:W-:Y:S01]  /*138d0*/  FMUL.FTZ R56, R56, R42 ;  /* 0x0000002a38387220 */ /* 0x000fe20000410000 */
[----:B------:R-:W-:Y:S01]  /*138e0*/  FMUL.FTZ R32, R32, R4 ;  /* 0x0000000420207220 */ /* 0x000fe20000410000 */
[----:B------:R-:W-:-:S02]  /*138f0*/  HADD2.F32 R42, -RZ, R40.H0_H0 ;  /* 0x20000028ff2a7230 */ /* 0x000fc40000004100 */
[----:B------:R-:W-:Y:S01]  /*13900*/  @!P0 FADD.FTZ R5, -R5, -RZ ;  /* 0x800000ff05058221 */ /* 0x000fe20000010100 */
[--C-:B------:R-:W-:Y:S02]  /*13910*/  HADD2.F32 R4, -RZ, R43.reuse.H0_H0 ;  /* 0x2000002bff047230 */ /* 0x100fe40000004100 */
[----:B------:R-:W-:Y:S01]  /*13920*/  @!P0 FADD.FTZ R6, -R6, -RZ ;  /* 0x800000ff06068221 */ /* 0x000fe20000010100 */
[----:B------:R-:W-:Y:S02]  /*13930*/  HADD2.F32 R43, -RZ, R43.H1_H1 ;  /* 0x3000002bff2b7230 */ /* 0x000fe40000004100 */
[----:B------:R-:W-:Y:S01]  /*13940*/  @!P0 FADD.FTZ R7, -R7, -RZ ;  /* 0x800000ff07078221 */ /* 0x000fe20000010100 */
[----:B------:R-:W-:Y:S02]  /*13950*/  HADD2.F32 R40, -RZ, R40.H1_H1 ;  /* 0x30000028ff287230 */ /* 0x000fe40000004100 */
[----:B------:R-:W-:Y:S01]  /*13960*/  @!P0 FADD.FTZ R55, -R55, -RZ ;  /* 0x800000ff37378221 */ /* 0x000fe20000010100 */
[----:B------:R-:W-:Y:S01]  /*13970*/  FMUL.FTZ R5, R42, R5 ;  /* 0x000000052a057220 */ /* 0x000fe20000410000 */
[----:B------:R-:W-:Y:S01]  /*13980*/  FMUL.FTZ R6, R4, R6 ;  /* 0x0000000604067220 */ /* 0x000fe20000410000 */
[----:B------:R-:W-:Y:S01]  /*13990*/  FMUL.FTZ R7, R43, R7 ;  /* 0x000000072b077220 */ /* 0x000fe20000410000 */
[----:B------:R-:W-:-:S02]  /*139a0*/  HADD2.F32 R4, -RZ, R31.H0_H0 ;  /* 0x2000001fff047230 */ /* 0x000fc40000004100 */
[----:B------:R-:W-:Y:S01]  /*139b0*/  @!P0 FADD.FTZ R53, -R53, -RZ ;  /* 0x800000ff35358221 */ /* 0x000fe20000010100 */
[----:B------:R-:W-:Y:S02]  /*139c0*/  HADD2.F32 R42, -RZ, R31.H1_H1 ;  /* 0x3000001fff2a7230 */ /* 0x000fe40000004100 */
[----:B------:R-:W-:Y:S01]  /*139d0*/  FMUL.FTZ R55, R40, R55 ;  /* 0x0000003728377220 */ /* 0x000fe20000410000 */
[----:B------:R-:W-:Y:S02]  /*139e0*/  HADD2.F32 R41, -RZ, R41.H1_H1 ;  /* 0x30000029ff297230 */ /* 0x000fe40000004100 */
[----:B------:R-:W-:Y:S01]  /*139f0*/  @!P0 FADD.FTZ R54, -R54, -RZ ;  /* 0x800000ff36368221 */ /* 0x000fe20000010100 */
[----:B------:R-:W-:Y:S02]  /*13a00*/  HADD2.F32 R40, -RZ, R13.H0_H0 ;  /* 0x2000000dff287230 */ /* 0x000fe40000004100 */
[--C-:B--2---:R-:W-:Y:S02]  /*13a10*/  HADD2.F32 R31, -RZ, R20.reuse.H0_H0 ;  /* 0x20000014ff1f7230 */ /* 0x104fe40000004100 */
[----:B------:R-:W-:-:S02]  /*13a20*/  HADD2.F32 R43, -RZ, R20.H1_H1 ;  /* 0x30000014ff2b7230 */ /* 0x000fc40000004100 */
[--C-:B------:R-:W-:Y:S02]  /*13a30*/  HADD2.F32 R20, -RZ, R21.reuse.H0_H0 ;  /* 0x20000015ff147230 */ /* 0x100fe40000004100 */
[----:B------:R-:W-:Y:S01]  /*13a40*/  FMUL.FTZ R57, R57, R53 ;  /* 0x0000003539397220 */ /* 0x000fe20000410000 */
[----:B------:R-:W-:Y:S01]  /*13a50*/  FMUL.FTZ R41, R41, R54 ;  /* 0x0000003629297220 */ /* 0x000fe20000410000 */
[----:B------:R-:W-:Y:S02]  /*13a60*/  HADD2.F32 R53, -RZ, R21.H1_H1 ;  /* 0x30000015ff357230 */ /* 0x000fe40000004100 */
[----:B------:R-:W-:Y:S01]  /*13a70*/  FFMA.FTZ R4, R4, R31, R56 ;  /* 0x0000001f04047223 */ /* 0x000fe20000010038 */
[--C-:B------:R-:W-:Y:S02]  /*13a80*/  HADD2.F32 R21, -RZ, R22.reuse.H0_H0 ;  /* 0x20000016ff157230 */ /* 0x100fe40000004100 */
[----:B------:R-:W-:Y:S01]  /*13a90*/  FFMA.FTZ R20, R40, R20, R32 ;  /* 0x0000001428147223 */ /* 0x000fe20000010020 */
[----:B------:R-:W-:-:S02]  /*13aa0*/  HADD2.F32 R54, -RZ, R22.H1_H1 ;  /* 0x30000016ff367230 */ /* 0x000fc40000004100 */
[----:B------:R-:W-:Y:S02]  /*13ab0*/  HADD2.F32 R31, -RZ, R13.H1_H1 ;  /* 0x3000000dff1f7230 */ /* 0x000fe40000004100 */
[--C-:B------:R-:W-:Y:S02]  /*13ac0*/  HADD2.F32 R22, -RZ, R23.reuse.H0_H0 ;  /* 0x20000017ff167230 */ /* 0x100fe40000004100 */
[----:B------:R-:W-:Y:S02]  /*13ad0*/  HADD2.F32 R13, -RZ, R44.H0_H0 ;  /* 0x2000002cff0d7230 */ /* 0x000fe40000004100 */
[----:B------:R-:W-:Y:S02]  /*13ae0*/  HADD2.F32 R32, -RZ, R30.H0_H0 ;  /* 0x2000001eff207230 */ /* 0x000fe40000004100 */
[----:B------:R-:W-:Y:S02]  /*13af0*/  HADD2.F32 R23, -RZ, R23.H1_H1 ;  /* 0x30000017ff177230 */ /* 0x000fe40000004100 */
[----:B------:R-:W-:-:S02]  /*13b00*/  HADD2.F32 R44, -RZ, R44.H1_H1 ;  /* 0x3000002cff2c7230 */ /* 0x000fc40000004100 */
[----:B------:R-:W-:Y:S02]  /*13b10*/  HADD2.F32 R30, -RZ, R30.H1_H1 ;  /* 0x3000001eff1e7230 */ /* 0x000fe40000004100 */
[----:B------:R-:W-:Y:S01]  /*13b20*/  FFMA.FTZ R42, R42, R43, R57 ;  /* 0x0000002b2a2a7223 */ /* 0x000fe20000010039 */
[----:B------:R-:W-:Y:S01]  /*13b30*/  FFMA.FTZ R31, R31, R53, R41 ;  /* 0x000000351f1f7223 */ /* 0x000fe20000010029 */
[----:B------:R-:W-:Y:S01]  /*13b40*/  FFMA.FTZ R5, R13, R21, R5 ;  /* 0x000000150d057223 */ /* 0x000fe20000010005 */
[----:B------:R-:W-:Y:S01]  /*13b50*/  FFMA.FTZ R44, R44, R54, R55 ;  /* 0x000000362c2c7223 */ /* 0x000fe20000010037 */
[----:B------:R-:W-:Y:S01]  /*13b60*/  FFMA.FTZ R6, R32, R22, R6 ;  /* 0x0000001620067223 */ /* 0x000fe20000010006 */
[----:B------:R-:W-:Y:S01]  /*13b70*/  FFMA.FTZ R7, R30, R23, R7 ;  /* 0x000000171e077223 */ /* 0x000fe20000010007 */
[----:B------:R-:W-:Y:S02]  /*13b80*/  F2FP.F16.F32.PACK_AB R4, R42, R4 ;  /* 0x000000042a04723e */ /* 0x000fe400000000ff */
[----:B------:R-:W-:-:S02]  /*13b90*/  F2FP.F16.F32.PACK_AB R20, R31, R20 ;  /* 0x000000141f14723e */ /* 0x000fc400000000ff */
[----:B------:R-:W-:Y:S02]  /*13ba0*/  F2FP.F16.F32.PACK_AB R5, R44, R5 ;  /* 0x000000052c05723e */ /* 0x000fe400000000ff */
[----:B------:R-:W-:Y:S02]  /*13bb0*/  F2FP.F16.F32.PACK_AB R6, R7, R6 ;  /* 0x000000060706723e */ /* 0x000fe400000000ff */
[----:B------:R-:W-:Y:S02]  /*13bc0*/  MOV R56, R4 ;  /* 0x0000000400387202 */ /* 0x000fe40000000f00 */
[----:B------:R-:W-:Y:S02]  /*13bd0*/  MOV R57, R20 ;  /* 0x0000001400397202 */ /* 0x000fe40000000f00 */
[----:B------:R-:W-:Y:S02]  /*13be0*/  MOV R58, R5 ;  /* 0x00000005003a7202 */ /* 0x000fe40000000f00 */
[----:B------:R-:W-:-:S02]  /*13bf0*/  MOV R59, R6 ;  /* 0x00000006003b7202 */ /* 0x000fc40000000f00 */
.L_x_1055:
[----:B------:R-:W-:Y:S05]  /*13c00*/  BSYNC B0 ;  /* 0x0000000000007941 */ /* 0x000fea0003800000 */
.L_x_1054:
[----:B-----5:R3:W-:Y:S02]  /*13c10*/  STS.128 [R243+0x6000], R56 ;  /* 0x00600038f3007388 */ /* 0x0207e40000000c00 */
.L_x_1041:
[----:B------:R-:W-:Y:S05]  /*13c20*/  BSYNC B2 ;  /* 0x0000000000027941 */ /* 0x000fea0003800000 */
.L_x_1040:
        /* <DEDUP_REMOVED lines=27> */
[----:B-1----:R-:W-:-:S04]  /*13de0*/  IADD3 R20, P1, R13, R8, RZ ;  /* 0x000000080d147210 */ /* 0x002fc80007f3e0ff */
        /* <DEDUP_REMOVED lines=74> */
.L_x_1061:
[----:B------:R-:W-:Y:S05]  /*14290*/  BSYNC B0 ;  /* 0x0000000000007941 */ /* 0x000fea0003800000 */
.L_x_1060:
[----:B-----5:R3:W-:Y:S02]  /*142a0*/  STS.128 [R243+0x800], R56 ;  /* 0x00080038f3007388 */ /* 0x0207e40000000c00 */
.L_x_1059:
[----:B------:R-:W-:Y:S05]  /*142b0*/  BSYNC B1 ;  /* 0x0000000000017941 */ /* 0x000fea0003800000 */
.L_x_1058:
        /* <DEDUP_REMOVED lines=97> */
.L_x_1065:
[----:B------:R-:W-:Y:S05]  /*148d0*/  BSYNC B0 ;  /* 0x0000000000007941 */ /* 0x000fea0003800000 */
.L_x_1064:
[----:B-----5:R1:W-:Y:S02]  /*148e0*/  STS.128 [R243+0x2800], R56 ;  /* 0x00280038f3007388 */ /* 0x0203e40000000c00 */
.L_x_1063:
[----:B------:R-:W-:Y:S05]  /*148f0*/  BSYNC B1 ;  /* 0x0000000000017941 */ /* 0x000fea0003800000 */
.L_x_1062:
        /* <DEDUP_REMOVED lines=97> */
.L_x_1069:
[----:B------:R-:W-:Y:S05]  /*14f10*/  BSYNC B0 ;  /* 0x0000000000007941 */ /* 0x000fea0003800000 */
.L_x_1068:
[----:B-----5:R3:W-:Y:S02]  /*14f20*/  STS.128 [R243+0x4800], R56 ;  /* 0x00480038f3007388 */ /* 0x0207e40000000c00 */
.L_x_1067:
[----:B------:R-:W-:Y:S05]  /*14f30*/  BSYNC B1 ;  /* 0x0000000000017941 */ /* 0x000fea0003800000 */
.L_x_1066:
        /* <DEDUP_REMOVED lines=29> */
[----:B-1----:R-:W-:Y:S02]  /*15110*/  MOV R39, R58 ;  /* 0x0000003a00277202 */ /* 0x002fe40000000f00 */
        /* <DEDUP_REMOVED lines=46> */
[----:B------:R-:W-:Y:S02]  /*15400*/  HADD2.F32 R22, -RZ, R23.H0_H0 ;  /* 0x20000017ff167230 */ /* 0x000fe40000004100 */
        /* <DEDUP_REMOVED lines=19> */
.L_x_1071:
[----:B------:R-:W-:Y:S05]  /*15540*/  BSYNC B0 ;  /* 0x0000000000007941 */ /* 0x000fea0003800000 */
.L_x_1070:
[----:B-----5:R3:W-:Y:S02]  /*15550*/  STS.128 [R243+0x6800], R56 ;  /* 0x00680038f3007388 */ /* 0x0207e40000000c00 */
.L_x_1057:
[----:B------:R-:W-:Y:S05]  /*15560*/  BSYNC B2 ;  /* 0x0000000000027941 */ /* 0x000fea0003800000 */
.L_x_1056:
        /* <DEDUP_REMOVED lines=102> */
.L_x_1077:
[----:B------:R-:W-:Y:S05]  /*15bd0*/  BSYNC B0 ;  /* 0x0000000000007941 */ /* 0x000fea0003800000 */
.L_x_1076:
[----:B-----5:R3:W-:Y:S02]  /*15be0*/  STS.128 [R243+0x1000], R56 ;  /* 0x00100038f3007388 */ /* 0x0207e40000000c00 */
.L_x_1075:
[----:B------:R-:W-:Y:S05]  /*15bf0*/  BSYNC B1 ;  /* 0x0000000000017941 */ /* 0x000fea0003800000 */
.L_x_1074:
        /* <DEDUP_REMOVED lines=97> */
.L_x_1081:
[----:B------:R-:W-:Y:S05]  /*16210*/  BSYNC B0 ;  /* 0x0000000000007941 */ /* 0x000fea0003800000 */
.L_x_1080:
[----:B-----5:R3:W-:Y:S02]  /*16220*/  STS.128 [R243+0x3000], R56 ;  /* 0x00300038f3007388 */ /* 0x0207e40000000c00 */
.L_x_1079:
[----:B------:R-:W-:Y:S05]  /*16230*/  BSYNC B1 ;  /* 0x0000000000017941 */ /* 0x000fea0003800000 */
.L_x_1078:
        /* <DEDUP_REMOVED lines=97> */
.L_x_1085:
[----:B------:R-:W-:Y:S05]  /*16850*/  BSYNC B0 ;  /* 0x0000000000007941 */ /* 0x000fea0003800000 */
.L_x_1084:
[----:B-----5:R3:W-:Y:S02]  /*16860*/  STS.128 [R243+0x5000], R56 ;  /* 0x00500038f3007388 */ /* 0x0207e40000000c00 */
.L_x_1083:
[----:B------:R-:W-:Y:S05]  /*16870*/  BSYNC B1 ;  /* 0x0000000000017941 */ /* 0x000fea0003800000 */
.L_x_1082:
[----:B------:R-:W-:-:S13]  /*16880*/  ISETP.GE.AND P0, PT, R9, R3, PT ;  /* 0x000000030900720c */ /* 0x000fda0003f06270 */
        /* <DEDUP_REMOVED lines=12> */
[----:B-1----:R-:W-:Y:S01]  /*16950*/  IMAD.WIDE R36, R6, 0x2, R36 ;  /* 0x0000000206247825 */ /* 0x002fe200078e0224 */
[----:B------:R-:W-:Y:S02]  /*16960*/  LEA.HI.X.SX32 R4, R4, R16, 0x1, P1 ;  /* 0x0000001004047211 */ /* 0x000fe400008f0eff */
[C---:B------:R-:W-:Y:S02]  /*16970*/  LEA R20, P1, R5.reuse, R26, 0x1 ;  /* 0x0000001a05147211 */ /* 0x040fe400078208ff */
[----:B------:R-:W-:Y:S01]  /*16980*/  MOV R13, RZ ;  /* 0x000000ff000d7202 */ /* 0x000fe20000000f00 */
[----:B--23--:R-:W2:Y:S01]  /*16990*/  LD.E.128 R36, desc[UR6][R36.64+0x180] ;  /* 0x0001800624247980 */ /* 0x00cea2000c101d00 */
[----:B------:R-:W-:Y:S02]  /*169a0*/  LEA.HI.X R21, R5, R27, R4, 0x1, P1 ;  /* 0x0000001b05157211 */ /* 0x000fe400008f0c04 */
[----:B------:R-:W-:-:S03]  /*169b0*/  @P0 IADD3 R13, -R2, RZ, RZ ;  /* 0x000000ff020d0210 */ /* 0x000fc60007ffe1ff */
[----:B------:R1:W3:Y:S02]  /*169c0*/  LD.E.128 R4, desc[UR6][R20.64+0x180] ;  /* 0x0001800614047980 */ /* 0x0002e4000c101d00 */
[----:B-1----:R-:W-:-:S04]  /*169d0*/  IADD3 R20, P1, R13, R8, RZ ;  /* 0x000000080d147210 */ /* 0x002fc80007f3e0ff */
[----:B------:R-:W-:Y:S02]  /*169e0*/  LEA.HI.X.SX32 R13, R13, R16, 0x1, P1 ;  /* 0x000000100d0d7211 */ /* 0x000fe400008f0eff */
[----:B------:R-:W-:-:S04]  /*169f0*/  LEA R22, P1, R20, R24, 0x1 ;  /* 0x0000001814167211 */ /* 0x000fc800078208ff */
[----:B------:R-:W-:-:S06]  /*16a00*/  LEA.HI.X R23, R20, R25, R13, 0x1, P1 ;  /* 0x0000001914177211 */ /* 0x000fcc00008f0c0d */
[----:B------:R-:W4:Y:S01]  /*16a10*/  LD.E.128 R20, desc[UR6][R22.64+0x180] ;  /* 0x0001800616147980 */ /* 0x000f22000c101d00 */
[----:B-----5:R-:W-:Y:S02]  /*16a20*/  MOV R13, R41 ;  /* 0x00000029000d7202 */ /* 0x020fe40000000f00 */
[----:B------:R-:W-:Y:S02]  /*16a30*/  MOV R41, R42 ;  /* 0x0000002a00297202 */ /* 0x000fe40000000f00 */
[----:B------:R-:W-:Y:S02]  /*16a40*/  MOV R32, R43 ;  /* 0x0000002b00207202 */ /* 0x000fe40000000f00 */
[----:B--2---:R-:W-:Y:S02]  /*16a50*/  MOV R42, R37 ;  /* 0x00000025002a7202 */ /* 0x004fe40000000f00 */
[----:B------:R-:W-:Y:S01]  /*16a60*/  MOV R37, R38 ;  /* 0x0000002600257202 */ /* 0x000fe20000000f00 */
[----:B---3--:R-:W-:-:S02]  /*16a70*/  HADD2.F32 R38, -RZ, R4.H0_H0 ;  /* 0x20000004ff267230 */ /* 0x008fc40000004100 */
        /* <DEDUP_REMOVED lines=15> */
[----:B------:R-:W-:Y:S02]  /*16b70*/  HADD2.F32 R4, -RZ, R39.H0_H0 ;  /* 0x20000027ff047230 */ /* 0x000fe40000004100 */
[----:B------:R-:W-:Y:S01]  /*16b80*/  @!P0 FADD.FTZ R53, -R53, -RZ ;  /* 0x800000ff35358221 */ /* 0x000fe20000010100 */
[----:B------:R-:W-:Y:S02]  /*16b90*/  HADD2.F32 R37, -RZ, R37.H1_H1 ;  /* 0x30000025ff257230 */ /* 0x000fe40000004100 */
[----:B------:R-:W-:Y:S01]  /*16ba0*/  @!P0 FADD.FTZ R7, -R7, -RZ ;  /* 0x800000ff07078221 */ /* 0x000fe20000010100 */
[----:B------:R-:W-:Y:S02]  /*16bb0*/  HADD2.F32 R39, -RZ, R39.H1_H1 ;  /* 0x30000027ff277230 */ /* 0x000fe40000004100 */
[----:B------:R-:W-:Y:S01]  /*16bc0*/  @!P0 FADD.FTZ R5, -R5, -RZ ;  /* 0x800000ff05058221 */ /* 0x000fe20000010100 */
[----:B------:R-:W-:Y:S01]  /*16bd0*/  @!P0 FADD.FTZ R6, -R6, -RZ ;  /* 0x800000ff06068221 */ /* 0x000fe20000010100 */
[----:B------:R-:W-:Y:S01]  /*16be0*/  FMUL.FTZ R53, R37, R53 ;  /* 0x0000003525357220 */ /* 0x000fe20000410000 */
[----:B------:R-:W-:Y:S01]  /*16bf0*/  FMUL.FTZ R7, R39, R7 ;  /* 0x0000000727077220 */ /* 0x000fe20000410000 */
[----:B------:R-:W-:Y:S01]  /*16c00*/  FMUL.FTZ R5, R38, R5 ;  /* 0x0000000526057220 */ /* 0x000fe20000410000 */
[----:B------:R-:W-:-:S02]  /*16c10*/  HADD2.F32 R42, -RZ, R42.H1_H1 ;  /* 0x3000002aff2a7230 */ /* 0x000fc40000004100 */
[----:B------:R-:W-:Y:S01]  /*16c20*/  @!P0 FADD.FTZ R43, -R43, -RZ ;  /* 0x800000ff2b2b8221 */ /* 0x000fe20000010100 */
[----:B------:R-:W-:Y:S01]  /*16c30*/  FMUL.FTZ R6, R4, R6 ;  /* 0x0000000604067220 */ /* 0x000fe20000410000 */
[----:B------:R-:W-:Y:S02]  /*16c40*/  HADD2.F32 R38, -RZ, R13.H0_H0 ;  /* 0x2000000dff267230 */ /* 0x000fe40000004100 */
[--C-:B----4-:R-:W-:Y:S02]  /*16c50*/  HADD2.F32 R37, -RZ, R20.reuse.H0_H0 ;  /* 0x20000014ff257230 */ /* 0x110fe40000004100 */
[----:B------:R-:W-:Y:S02]  /*16c60*/  HADD2.F32 R39, -RZ, R20.H1_H1 ;  /* 0x30000014ff277230 */ /* 0x000fe40000004100 */
[----:B------:R-:W-:Y:S01]  /*16c70*/  @!P0 FADD.FTZ R44, -R44, -RZ ;  /* 0x800000ff2c2c8221 */ /* 0x000fe20000010100 */
[----:B------:R-:W-:Y:S02]  /*16c80*/  HADD2.F32 R20, -RZ, R21.H0_H0 ;  /* 0x20000015ff147230 */ /* 0x000fe40000004100 */
[----:B------:R-:W-:-:S02]  /*16c90*/  HADD2.F32 R4, -RZ, R40.H0_H0 ;  /* 0x20000028ff047230 */ /* 0x000fc40000004100 */
[----:B------:R-:W-:Y:S01]  /*16ca0*/  FMUL.FTZ R55, R55, R43 ;  /* 0x0000002b37377220 */ /* 0x000fe20000410000 */
[----:B------:R-:W-:Y:S01]  /*16cb0*/  FMUL.FTZ R42, R42, R44 ;  /* 0x0000002c2a2a7220 */ /* 0x000fe20000410000 */
[----:B------:R-:W-:Y:S02]  /*16cc0*/  HADD2.F32 R43, -RZ, R21.H1_H1 ;  /* 0x30000015ff2b7230 */ /* 0x000fe40000004100 */
[----:B------:R-:W-:Y:S01]  /*16cd0*/  FFMA.FTZ R20, R38, R20, R36 ;  /* 0x0000001426147223 */ /* 0x000fe20000010024 */
[--C-:B------:R-:W-:Y:S02]  /*16ce0*/  HADD2.F32 R21, -RZ, R22.reuse.H0_H0 ;  /* 0x20000016ff157230 */ /* 0x100fe40000004100 */
[----:B------:R-:W-:Y:S01]  /*16cf0*/  FFMA.FTZ R4, R4, R37, R54 ;  /* 0x0000002504047223 */ /* 0x000fe20000010036 */
[----:B------:R-:W-:Y:S02]  /*16d00*/  HADD2.F32 R44, -RZ, R22.H1_H1 ;  /* 0x30000016ff2c7230 */ /* 0x000fe40000004100 */
[----:B------:R-:W-:-:S02]  /*16d10*/  HADD2.F32 R36, -RZ, R13.H1_H1 ;  /* 0x3000000dff247230 */ /* 0x000fc40000004100 */
[----:B------:R-:W-:Y:S02]  /*16d20*/  HADD2.F32 R22, -RZ, R23.H0_H0 ;  /* 0x20000017ff167230 */ /* 0x000fe40000004100 */
[----:B------:R-:W-:Y:S02]  /*16d30*/  HADD2.F32 R13, -RZ, R41.H0_H0 ;  /* 0x20000029ff0d7230 */ /* 0x000fe40000004100 */
[----:B------:R-:W-:Y:S02]  /*16d40*/  HADD2.F32 R37, -RZ, R32.H0_H0 ;  /* 0x20000020ff257230 */ /* 0x000fe40000004100 */
[----:B------:R-:W-:Y:S02]  /*16d50*/  HADD2.F32 R40, -RZ, R40.H1_H1 ;  /* 0x30000028ff287230 */ /* 0x000fe40000004100 */
        /* <DEDUP_REMOVED lines=17> */
.L_x_1087:
[----:B------:R-:W-:Y:S05]  /*16e70*/  BSYNC B0 ;  /* 0x0000000000007941 */ /* 0x000fea0003800000 */
.L_x_1086:
[----:B-----5:R1:W-:Y:S02]  /*16e80*/  STS.128 [R243+0x7000], R40 ;  /* 0x00700028f3007388 */ /* 0x0203e40000000c00 */
.L_x_1073:
[----:B------:R-:W-:Y:S05]  /*16e90*/  BSYNC B2 ;  /* 0x0000000000027941 */ /* 0x000fea0003800000 */
.L_x_1072:
        /* <DEDUP_REMOVED lines=20> */
[----:B------:R-:W-:-:S03]  /*16fe0*/  LEA R12, P1, R5, R26, 0x1 ;  /* 0x0000001a050c7211 */ /* 0x000fc600078208ff */
[----:B--23--:R-:W2:Y:S01]  /*16ff0*/  LD.E.128 R36, desc[UR6][R36.64] ;  /* 0x0000000624247980 */ /* 0x00cea2000c101d00 */
[----:B------:R-:W-:-:S05]  /*17000*/  LEA.HI.X R13, R5, R27, R4, 0x1, P1 ;  /* 0x0000001b050d7211 */ /* 0x000fca00008f0c04 */
[----:B------:R1:W3:Y:S02]  /*17010*/  LD.E.128 R4, desc[UR6][R12.64] ;  /* 0x000000060c047980 */ /* 0x0002e4000c101d00 */
[----:B-1----:R-:W-:Y:S02]  /*17020*/  MOV R12, RZ ;  /* 0x000000ff000c7202 */ /* 0x002fe40000000f00 */
[----:B------:R-:W-:-:S04]  /*17030*/  @P0 IADD3 R12, -R2, RZ, RZ ;  /* 0x000000ff020c0210 */ /* 0x000fc80007ffe1ff */
[----:B------:R-:W-:-:S04]  /*17040*/  IADD3 R13, P1, R12, R8, RZ ;  /* 0x000000080c0d7210 */ /* 0x000fc80007f3e0ff */
        /* <DEDUP_REMOVED lines=25> */
[--C-:B------:R-:W-:Y:S02]  /*171e0*/  HADD2.F32 R4, -RZ, R39.reuse.H0_H0 ;  /* 0x20000027ff047230 */ /* 0x100fe40000004100 */
        /* <DEDUP_REMOVED lines=9> */
[----:B------:R-:W-:Y:S01]  /*17280*/  FMUL.FTZ R6, R4, R6 ;  /* 0x0000000604067220 */ /* 0x000fe20000410000 */
[----:B------:R-:W-:-:S02]  /*17290*/  HADD2.F32 R37, -RZ, R37.H1_H1 ;  /* 0x30000025ff257230 */ /* 0x000fc40000004100 */
[----:B------:R-:W-:Y:S01]  /*172a0*/  @!P0 FADD.FTZ R41, -R41, -RZ ;  /* 0x800000ff29298221 */ /* 0x000fe20000010100 */
[----:B------:R-:W-:Y:S02]  /*172b0*/  HADD2.F32 R4, -RZ, R40.H0_H0 ;  /* 0x20000028ff047230 */ /* 0x000fe40000004100 */
[----:B------:R-:W-:Y:S01]  /*172c0*/  @!P0 FADD.FTZ R42, -R42, -RZ ;  /* 0x800000ff2a2a8221 */ /* 0x000fe20000010100 */
[----:B------:R-:W-:Y:S02]  /*172d0*/  HADD2.F32 R38, -RZ, R21.H0_H0 ;  /* 0x20000015ff267230 */ /* 0x000fe40000004100 */
[----:B------:R-:W-:Y:S01]  /*172e0*/  FMUL.FTZ R53, R53, R41 ;  /* 0x0000002935357220 */ /* 0x000fe20000410000 */
[--C-:B----4-:R-:W-:Y:S02]  /*172f0*/  HADD2.F32 R36, -RZ, R12.reuse.H0_H0 ;  /* 0x2000000cff247230 */ /* 0x110fe40000004100 */
[----:B------:R-:W-:Y:S02]  /*17300*/  HADD2.F32 R39, -RZ, R12.H1_H1 ;  /* 0x3000000cff277230 */ /* 0x000fe40000004100 */
[----:B------:R-:W-:-:S02]  /*17310*/  HADD2.F32 R12, -RZ, R13.H0_H0 ;  /* 0x2000000dff0c7230 */ /* 0x000fc40000004100 */
[----:B------:R-:W-:Y:S01]  /*17320*/  FMUL.FTZ R37, R37, R42 ;  /* 0x0000002a25257220 */ /* 0x000fe20000410000 */
[----:B------:R-:W-:Y:S02]  /*17330*/  HADD2.F32 R41, -RZ, R13.H1_H1 ;  /* 0x3000000dff297230 */ /* 0x000fe40000004100 */
[----:B------:R-:W-:Y:S01]  /*17340*/  FFMA.FTZ R4, R4, R36, R44 ;  /* 0x0000002404047223 */ /* 0x000fe2000001002c */
[--C-:B------:R-:W-:Y:S02]  /*17350*/  HADD2.F32 R13, -RZ, R14.reuse.H0_H0 ;  /* 0x2000000eff0d7230 */ /* 0x100fe40000004100 */
[----:B------:R-:W-:Y:S01]  /*17360*/  FFMA.FTZ R12, R38, R12, R22 ;  /* 0x0000000c260c7223 */ /* 0x000fe20000010016 */
[----:B------:R-:W-:Y:S02]  /*17370*/  HADD2.F32 R42, -RZ, R14.H1_H1 ;  /* 0x3000000eff2a7230 */ /* 0x000fe40000004100 */
[----:B------:R-:W-:Y:S02]  /*17380*/  HADD2.F32 R36, -RZ, R21.H1_H1 ;  /* 0x30000015ff247230 */ /* 0x000fe40000004100 */
[----:B------:R-:W-:-:S02]  /*17390*/  HADD2.F32 R22, -RZ, R23.H0_H0 ;  /* 0x20000017ff167230 */ /* 0x000fc40000004100 */
[----:B------:R-:W-:Y:S02]  /*173a0*/  HADD2.F32 R14, -RZ, R15.H0_H0 ;  /* 0x2000000fff0e7230 */ /* 0x000fe40000004100 */
[----:B------:R-:W-:Y:S02]  /*173b0*/  HADD2.F32 R21, -RZ, R20.H0_H0 ;  /* 0x20000014ff157230 */ /* 0x000fe40000004100 */
[----:B------:R-:W-:Y:S02]  /*173c0*/  HADD2.F32 R23, -RZ, R23.H1_H1 ;  /* 0x30000017ff177230 */ /* 0x000fe40000004100 */
[----:B------:R-:W-:Y:S02]  /*173d0*/  HADD2.F32 R40, -RZ, R40.H1_H1 ;  /* 0x30000028ff287230 */ /* 0x000fe40000004100 */
[----:B------:R-:W-:Y:S02]  /*173e0*/  HADD2.F32 R15, -RZ, R15.H1_H1 ;  /* 0x3000000fff0f7230 */ /* 0x000fe40000004100 */
[----:B------:R-:W-:-:S02]  /*173f0*/  HADD2.F32 R20, -RZ, R20.H1_H1 ;  /* 0x30000014ff147230 */ /* 0x000fc40000004100 */
[----:B------:R-:W-:Y:S01]  /*17400*/  FFMA.FTZ R5, R22, R13, R5 ;  /* 0x0000000d16057223 */ /* 0x000fe20000010005 */
[----:B------:R-:W-:Y:S01]  /*17410*/  FFMA.FTZ R23, R23, R42, R43 ;  /* 0x0000002a17177223 */ /* 0x000fe2000001002b */
[----:B------:R-:W-:Y:S01]  /*17420*/  FFMA.FTZ R39, R40, R39, R53 ;  /* 0x0000002728277223 */ /* 0x000fe20000010035 */
[----:B------:R-:W-:Y:S01]  /*17430*/  FFMA.FTZ R36, R36, R41, R37 ;  /* 0x0000002924247223 */ /* 0x000fe20000010025 */
[----:B------:R-:W-:Y:S01]  /*17440*/  FFMA.FTZ R6, R21, R14, R6 ;  /* 0x0000000e15067223 */ /* 0x000fe20000010006 */
[----:B------:R-:W-:Y:S01]  /*17450*/  FFMA.FTZ R7, R20, R15, R7 ;  /* 0x0000000f14077223 */ /* 0x000fe20000010007 */
[----:B------:R-:W-:Y:S02]  /*17460*/  F2FP.F16.F32.PACK_AB R23, R23, R5 ;  /* 0x000000051717723e */ /* 0x000fe400000000ff */
[----:B------:R-:W-:Y:S02]  /*17470*/  F2FP.F16.F32.PACK_AB R12, R36, R12 ;  /* 0x0000000c240c723e */ /* 0x000fe400000000ff */
[----:B------:R-:W-:-:S02]  /*17480*/  F2FP.F16.F32.PACK_AB R4, R39, R4 ;  /* 0x000000042704723e */ /* 0x000fc400000000ff */
[----:B------:R-:W-:Y:S02]  /*17490*/  F2FP.F16.F32.PACK_AB R6, R7, R6 ;  /* 0x000000060706723e */ /* 0x000fe400000000ff */
[----:B------:R-:W-:Y:S02]  /*174a0*/  MOV R22, R23 ;  /* 0x0000001700167202 */ /* 0x000fe40000000f00 */
[----:B------:R-:W-:Y:S02]  /*174b0*/  MOV R20, R4 ;  /* 0x0000000400147202 */ /* 0x000fe40000000f00 */
[----:B------:R-:W-:Y:S02]  /*174c0*/  MOV R21, R12 ;  /* 0x0000000c00157202 */ /* 0x000fe40000000f00 */
[----:B------:R-:W-:Y:S02]  /*174d0*/  MOV R23, R6 ;  /* 0x0000000600177202 */ /* 0x000fe40000000f00 */
.L_x_1091:
[----:B------:R-:W-:Y:S05]  /*174e0*/  BSYNC B0 ;  /* 0x0000000000007941 */ /* 0x000fea0003800000 */
.L_x_1090:
[----:B-----5:R1:W-:Y:S02]  /*174f0*/  STS.128 [R243+0x1800], R20 ;  /* 0x00180014f3007388 */ /* 0x0203e40000000c00 */
.L_x_1089:
[----:B------:R-:W-:Y:S05]  /*17500*/  BSYNC B1 ;  /* 0x0000000000017941 */ /* 0x000fea0003800000 */
.L_x_1088:
        /* <DEDUP_REMOVED lines=18> */
[----:B--23--:R-:W2:Y:S01]  /*17630*/  LD.E.128 R36, desc[UR6][R36.64+0x80] ;  /* 0x0000800624247980 */ /* 0x00cea2000c101d00 */
[----:B------:R-:W-:Y:S02]  /*17640*/  LEA.HI.X R13, R5, R27, R4, 0x1, P1 ;  /* 0x0000001b050d7211 */ /* 0x000fe400008f0c04 */
[----:B------:R-:W-:-:S03]  /*17650*/  @P0 IADD3 R11, -R2, RZ, RZ ;  /* 0x000000ff020b0210 */ /* 0x000fc60007ffe1ff */
[----:B------:R3:W4:Y:S02]  /*17660*/  LD.E.128 R4, desc[UR6][R12.64+0x80] ;  /* 0x000080060c047980 */ /* 0x000724000c101d00 */
[----:B---3--:R-:W-:-:S04]  /*17670*/  IADD3 R12, P1, R11, R8, RZ ;  /* 0x000000080b0c7210 */ /* 0x008fc80007f3e0ff */
        /* <DEDUP_REMOVED lines=37> */
[----:B------:R-:W-:Y:S01]  /*178d0*/  FMUL.FTZ R42, R36, R42 ;  /* 0x0000002a242a7220 */ /* 0x000fe20000410000 */
[----:B------:R-:W-:Y:S02]  /*178e0*/  HADD2.F32 R38, -RZ, R21.H1_H1 ;  /* 0x30000015ff267230 */ /* 0x000fe40000004100 */
[----:B------:R-:W-:Y:S01]  /*178f0*/  @!P0 FADD.FTZ R40, -R40, -RZ ;  /* 0x800000ff28288221 */ /* 0x000fe20000010100 */
[----:B------:R-:W-:Y:S02]  /*17900*/  HADD2.F32 R37, -RZ, R37.H1_H1 ;  /* 0x30000025ff257230 */ /* 0x000fe40000004100 */
[----:B------:R-:W-:Y:S01]  /*17910*/  @!P0 FADD.FTZ R41, -R41, -RZ ;  /* 0x800000ff29298221 */ /* 0x000fe20000010100 */
[----:B------:R-:W-:Y:S02]  /*17920*/  HADD2.F32 R36, -RZ, R11.H0_H0 ;  /* 0x2000000bff247230 */ /* 0x000fe40000004100 */
[--C-:B---3--:R-:W-:Y:S02]  /*17930*/  HADD2.F32 R21, -RZ, R12.reuse.H0_H0 ;  /* 0x2000000cff157230 */ /* 0x108fe40000004100 */
[----:B------:R-:W-:-:S02]  /*17940*/  HADD2.F32 R39, -RZ, R12.H1_H1 ;  /* 0x3000000cff277230 */ /* 0x000fc40000004100 */
[--C-:B------:R-:W-:Y:S02]  /*17950*/  HADD2.F32 R12, -RZ, R13.reuse.H0_H0 ;  /* 0x2000000dff0c7230 */ /* 0x100fe40000004100 */
[----:B------:R-:W-:Y:S01]  /*17960*/  FMUL.FTZ R44, R44, R40 ;  /* 0x000000282c2c7220 */ /* 0x000fe20000410000 */
[----:B------:R-:W-:Y:S01]  /*17970*/  FMUL.FTZ R37, R37, R41 ;  /* 0x0000002925257220 */ /* 0x000fe20000410000 */
[----:B------:R-:W-:Y:S02]  /*17980*/  HADD2.F32 R40, -RZ, R13.H1_H1 ;  /* 0x3000000dff287230 */ /* 0x000fe40000004100 */
[----:B------:R-:W-:Y:S01]  /*17990*/  FFMA.FTZ R4, R4, R21, R43 ;  /* 0x0000001504047223 */ /* 0x000fe2000001002b */
[----:B------:R-:W-:Y:S01]  /*179a0*/  FFMA.FTZ R12, R36, R12, R22 ;  /* 0x0000000c240c7223 */ /* 0x000fe20000010016 */
[--C-:B------:R-:W-:Y:S02]  /*179b0*/  HADD2.F32 R13, -RZ, R14.reuse.H0_H0 ;  /* 0x2000000eff0d7230 */ /* 0x100fe40000004100 */
        /* <DEDUP_REMOVED lines=22> */
.L_x_1095:
[----:B------:R-:W-:Y:S05]  /*17b20*/  BSYNC B0 ;  /* 0x0000000000007941 */ /* 0x000fea0003800000 */
.L_x_1094:
[----:B-----5:R1:W-:Y:S02]  /*17b30*/  STS.128 [R243+0x3800], R20 ;  /* 0x00380014f3007388 */ /* 0x0203e40000000c00 */
.L_x_1093:
[----:B------:R-:W-:Y:S05]  /*17b40*/  BSYNC B1 ;  /* 0x0000000000017941 */ /* 0x000fea0003800000 */
.L_x_1092:
        /* <DEDUP_REMOVED lines=16> */
[----:B------:R-:W-:-:S03]  /*17c50*/  LEA R10, P1, R5, R26, 0x1 ;  /* 0x0000001a050a7211 */ /* 0x000fc600078208ff */
[----:B--23--:R-:W2:Y:S01]  /*17c60*/  LD.E.128 R36, desc[UR6][R36.64+0x100] ;  /* 0x0001000624247980 */ /* 0x00cea2000c101d00 */
[----:B------:R-:W-:-:S05]  /*17c70*/  LEA.HI.X R11, R5, R27, R4, 0x1, P1 ;  /* 0x0000001b050b7211 */ /* 0x000fca00008f0c04 */
[----:B------:R3:W4:Y:S02]  /*17c80*/  LD.E.128 R4, desc[UR6][R10.64+0x100] ;  /* 0x000100060a047980 */ /* 0x000724000c101d00 */
[----:B---3--:R-:W-:Y:S02]  /*17c90*/  MOV R10, RZ ;  /* 0x000000ff000a7202 */ /* 0x008fe40000000f00 */
[----:B------:R-:W-:-:S04]  /*17ca0*/  @P0 IADD3 R10, -R2, RZ, RZ ;  /* 0x000000ff020a0210 */ /* 0x000fc80007ffe1ff */
[----:B------:R-:W-:-:S04]  /*17cb0*/  IADD3 R11, P1, R10, R8, RZ ;  /* 0x000000080a0b7210 */ /* 0x000fc80007f3e0ff */
[----:B------:R-:W-:Y:S02]  /*17cc0*/  LEA.HI.X.SX32 R10, R10, R16, 0x1, P1 ;  /* 0x000000100a0a7211 */ /* 0x000fe400008f0eff */
[----:B------:R-:W-:-:S04]  /*17cd0*/  LEA R12, P1, R11, R24, 0x1 ;  /* 0x000000180b0c7211 */ /* 0x000fc800078208ff */
[----:B------:R-:W-:-:S06]  /*17ce0*/  LEA.HI.X R13, R11, R25, R10, 0x1, P1 ;  /* 0x000000190b0d7211 */ /* 0x000fcc00008f0c0a */
[----:B------:R-:W3:Y:S01]  /*17cf0*/  LD.E.128 R12, desc[UR6][R12.64+0x100] ;  /* 0x000100060c0c7980 */ /* 0x000ee2000c101d00 */
[----:B-----5:R-:W-:Y:S02]  /*17d00*/  MOV R10, R21 ;  /* 0x00000015000a7202 */ /* 0x020fe40000000f00 */
[----:B------:R-:W-:Y:S02]  /*17d10*/  MOV R11, R23 ;  /* 0x00000017000b7202 */ /* 0x000fe40000000f00 */
[----:B--2---:R-:W-:Y:S02]  /*17d20*/  MOV R21, R36 ;  /* 0x0000002400157202 */ /* 0x004fe40000000f00 */
[----:B------:R-:W-:Y:S02]  /*17d30*/  MOV R23, R38 ;  /* 0x0000002600177202 */ /* 0x000fe40000000f00 */
[----:B------:R-:W-:Y:S02]  /*17d40*/  MOV R36, R37 ;  /* 0x0000002500247202 */ /* 0x000fe40000000f00 */
[----:B------:R-:W-:Y:S01]  /*17d50*/  MOV R38, R39 ;  /* 0x0000002700267202 */ /* 0x000fe20000000f00 */
[----:B----4-:R-:W-:-:S02]  /*17d60*/  HADD2.F32 R37, -RZ, R4.H0_H0 ;  /* 0x20000004ff257230 */ /* 0x010fc40000004100 */
[----:B------:R-:W-:Y:S02]  /*17d70*/  HADD2.F32 R39, -RZ, R4.H1_H1 ;  /* 0x30000004ff277230 */ /* 0x000fe40000004100 */
[----:B------:R-:W-:Y:S02]  /*17d80*/  HADD2.F32 R4, -RZ, R5.H0_H0 ;  /* 0x20000005ff047230 */ /* 0x000fe40000004100 */
        /* <DEDUP_REMOVED lines=30> */
[----:B------:R-:W-:Y:S01]  /*17f70*/  FMUL.FTZ R43, R43, R39 ;  /* 0x000000272b2b7220 */ /* 0x000fe20000410000 */
[----:B---3--:R-:W-:-:S02]  /*17f80*/  HADD2.F32 R20, -RZ, R12.H0_H0 ;  /* 0x2000000cff147230 */ /* 0x008fc40000004100 */
[----:B------:R-:W-:Y:S02]  /*17f90*/  HADD2.F32 R38, -RZ, R12.H1_H1 ;  /* 0x3000000cff267230 */ /* 0x000fe40000004100 */
[--C-:B------:R-:W-:Y:S02]  /*17fa0*/  HADD2.F32 R12, -RZ, R13.reuse.H0_H0 ;  /* 0x2000000dff0c7230 */ /* 0x100fe40000004100 */
[----:B------:R-:W-:Y:S01]  /*17fb0*/  FMUL.FTZ R36, R36, R40 ;  /* 0x0000002824247220 */ /* 0x000fe20000410000 */
[----:B------:R-:W-:Y:S02]  /*17fc0*/  HADD2.F32 R39, -RZ, R13.H1_H1 ;  /* 0x3000000dff277230 */ /* 0x000fe40000004100 */
[--C-:B------:R-:W-:Y:S02]  /*17fd0*/  HADD2.F32 R13, -RZ, R14.reuse.H0_H0 ;  /* 0x2000000eff0d7230 */ /* 0x100fe40000004100 */
[----:B------:R-:W-:Y:S01]  /*17fe0*/  FFMA.FTZ R12, R23, R12, R21 ;  /* 0x0000000c170c7223 */ /* 0x000fe20000010015 */
[----:B------:R-:W-:-:S02]  /*17ff0*/  HADD2.F32 R40, -RZ, R14.H1_H1 ;  /* 0x3000000eff287230 */ /* 0x000fc40000004100 */
[----:B------:R-:W-:Y:S02]  /*18000*/  HADD2.F32 R21, -RZ, R10.H1_H1 ;  /* 0x3000000aff157230 */ /* 0x000fe40000004100 */
[----:B------:R-:W-:Y:S02]  /*18010*/  HADD2.F32 R14, -RZ, R15.H0_H0 ;  /* 0x2000000fff0e7230 */ /* 0x000fe40000004100 */
[----:B------:R-:W-:Y:S02]  /*18020*/  HADD2.F32 R10, -RZ, R11.H0_H0 ;  /* 0x2000000bff0a7230 */ /* 0x000fe40000004100 */
[----:B------:R-:W-:Y:S02]  /*18030*/  HADD2.F32 R15, -RZ, R15.H1_H1 ;  /* 0x3000000fff0f7230 */ /* 0x000fe40000004100 */
[----:B------:R-:W-:Y:S02]  /*18040*/  HADD2.F32 R11, -RZ, R11.H1_H1 ;  /* 0x3000000bff0b7230 */ /* 0x000fe40000004100 */
[----:B------:R-:W-:Y:S01]  /*18050*/  FFMA.FTZ R4, R4, R20, R42 ;  /* 0x0000001404047223 */ /* 0x000fe2000001002a */
[----:B------:R-:W-:-:S02]  /*18060*/  HADD2.F32 R20, -RZ, R22.H0_H0 ;  /* 0x20000016ff147230 */ /* 0x000fc40000004100 */
[----:B------:R-:W-:Y:S01]  /*18070*/  FFMA.FTZ R37, R37, R38, R43 ;  /* 0x0000002625257223 */ /* 0x000fe2000001002b */
[----:B------:R-:W-:Y:S02]  /*18080*/  HADD2.F32 R22, -RZ, R22.H1_H1 ;  /* 0x30000016ff167230 */ /* 0x000fe40000004100 */
        /* <DEDUP_REMOVED lines=11> */
.L_x_1099:
[----:B------:R-:W-:Y:S05]  /*18140*/  BSYNC B0 ;  /* 0x0000000000007941 */ /* 0x000fea0003800000 */
.L_x_1098:
[----:B-----5:R1:W-:Y:S02]  /*18150*/  STS.128 [R243+0x5800], R20 ;  /* 0x00580014f3007388 */ /* 0x0203e40000000c00 */
.L_x_1097:
[----:B------:R-:W-:Y:S05]  /*18160*/  BSYNC B1 ;  /* 0x0000000000017941 */ /* 0x000fea0003800000 */
.L_x_1096:
[----:B------:R-:W-:-:S13]  /*18170*/  ISETP.GE.AND P0, PT, R9, R3, PT ;  /* 0x000000030900720c */ /* 0x000fda0003f06270 */
[----:B------:R1:W-:Y:S01]  /*18180*/  @P0 STS.128 [R243+0x7800], RZ ;  /* 0x007800fff3000388 */ /* 0x0003e20000000c00 */
[----:B------:R-:W-:Y:S05]  /*18190*/  @P0 BRA `(.L_x_1025) ;  /* 0x0000000c00e80947 */ /* 0x000fea0003800000 */
[----:B------:R1:W5:Y:S01]  /*181a0*/  LD.E.128 R12, desc[UR6][R28.64+0x180] ;  /* 0x000180061c0c7980 */ /* 0x000362000c101d00 */
[----:B------:R-:W-:Y:S01]  /*181b0*/  ISETP.GE.AND P0, PT, R9, R0, PT ;  /* 0x000000000900720c */ /* 0x000fe20003f06270 */
[----:B------:R-:W-:Y:S01]  /*181c0*/  BSSY B0, `(.L_x_1100) ;  /* 0x0000060000007945 */ /* 0x000fe20003800000 */
[----:B------:R-:W-:-:S05]  /*181d0*/  IADD3 R4, P1, R28, 0x180, RZ ;  /* 0x000001801c047810 */ /* 0x000fca0007f3e0ff */
[----:B------:R-:W-:-:S06]  /*181e0*/  IMAD.X R5, RZ, RZ, R29, P1 ;  /* 0x000000ffff057224 */ /* 0x000fcc00008e061d */
[----:B------:R-:W-:Y:S05]  /*181f0*/  @P0 BRA `(.L_x_1101) ;  /* 0x0000000400700947 */ /* 0x000fea0003800000 */
[----:B------:R-:W-:Y:S02]  /*18200*/  ISETP.GE.AND P0, PT, R9, R17, PT ;  /* 0x000000110900720c */ /* 0x000fe40003f06270 */
[----:B------:R-:W-:Y:S02]  /*18210*/  MOV R0, RZ ;  /* 0x000000ff00007202 */ /* 0x000fe40000000f00 */
[----:B------:R-:W-:-:S04]  /*18220*/  IADD3 R8, P1, R8, 0xc0, RZ ;  /* 0x000000c008087810 */ /* 0x000fc80007f3e0ff */
[----:B------:R-:W-:-:S05]  /*18230*/  IADD3.X R16, RZ, R16, RZ, P1, !PT ;  /* 0x00000010ff107210 */ /* 0x000fca0000ffe4ff */
[C---:B------:R-:W-:Y:S02]  /*18240*/  @P0 IADD3 R0, -R2.reuse, RZ, RZ ;  /* 0x000000ff02000210 */ /* 0x040fe40007ffe1ff */
[----:B------:R-:W-:Y:S02]  /*18250*/  @P0 IADD3 R17, -R2, RZ, RZ ;  /* 0x000000ff02110210 */ /* 0x000fe40007ffe1ff */
[----:B------:R-:W-:-:S03]  /*18260*/  IADD3 R3, P1, R0, R8, RZ ;  /* 0x0000000800037210 */ /* 0x000fc60007f3e0ff */
[----:B------:R-:W-:Y:S01]  /*18270*/  IMAD.WIDE R4, R17, 0x2, R4 ;  /* 0x0000000211047825 */ /* 0x000fe200078e0204 */
[----:B------:R-:W-:Y:S02]  /*18280*/  LEA.HI.X.SX32 R0, R0, R16, 0x1, P1 ;  /* 0x0000001000007211 */ /* 0x000fe400008f0eff */
[C---:B------:R-:W-:Y:S02]  /*18290*/  LEA R6, P1, R3.reuse, R26, 0x1 ;  /* 0x0000001a03067211 */ /* 0x040fe400078208ff */
[----:B-1----:R-:W2:Y:S02]  /*182a0*/  LD.E.128 R20, desc[UR6][R4.64] ;  /* 0x0000000604147980 */ /* 0x002ea4000c101d00 */
[----:B------:R-:W-:Y:S02]  /*182b0*/  LEA.HI.X R7, R3, R27, R0, 0x1, P1 ;  /* 0x0000001b03077211 */ /* 0x000fe400008f0c00 */
[----:B------:R-:W-:Y:S02]  /*182c0*/  MOV R0, RZ ;  /* 0x000000ff00007202 */ /* 0x000fe40000000f00 */
[----:B------:R-:W-:-:S04]  /*182d0*/  @P0 IADD3 R0, -R2, RZ, RZ ;  /* 0x000000ff02000210 */ /* 0x000fc80007ffe1ff */
[----:B------:R-:W-:-:S04]  /*182e0*/  IADD3 R8, P1, R0, R8, RZ ;  /* 0x0000000800087210 */ /* 0x000fc80007f3e0ff */
[----:B------:R-:W-:Y:S02]  /*182f0*/  LEA.HI.X.SX32 R0, R0, R16, 0x1, P1 ;  /* 0x0000001000007211 */ /* 0x000fe400008f0eff */
[C---:B------:R-:W-:Y:S01]  /*18300*/  LEA R10, P1, R8.reuse, R24, 0x1 ;  /* 0x00000018080a7211 */ /* 0x040fe200078208ff */
[----:B------:R-:W3:Y:S03]  /*18310*/  LD.E.128 R4, desc[UR6][R6.64] ;  /* 0x0000000606047980 */ /* 0x000ee6000c101d00 */
[----:B------:R-:W-:-:S06]  /*18320*/  LEA.HI.X R11, R8, R25, R0, 0x1, P1 ;  /* 0x00000019080b7211 */ /* 0x000fcc00008f0c00 */
[----:B------:R-:W4:Y:S01]  /*18330*/  LD.E.128 R8, desc[UR6][R10.64] ;  /* 0x000000060a087980 */ /* 0x000f22000c101d00 */
[----:B-----5:R-:W-:Y:S02]  /*18340*/  MOV R3, R12 ;  /* 0x0000000c00037202 */ /* 0x020fe40000000f00 */
[----:B------:R-:W-:Y:S02]  /*18350*/  MOV R2, R15 ;  /* 0x0000000f00027202 */ /* 0x000fe40000000f00 */
[----:B------:R-:W-:Y:S02]  /*18360*/  MOV R0, R13 ;  /* 0x0000000d00007202 */ /* 0x000fe40000000f00 */
[----:B------:R-:W-:Y:S02]  /*18370*/  MOV R13, R14 ;  /* 0x0000000e000d7202 */ /* 0x000fe40000000f00 */
[----:B--2---:R-:W-:Y:S02]  /*18380*/  MOV R12, R20 ;  /* 0x00000014000c7202 */ /* 0x004fe40000000f00 */
[----:B------:R-:W-:-:S02]  /*18390*/  MOV R15, R21 ;  /* 0x00000015000f7202 */ /* 0x000fc40000000f00 */
[----:B------:R-:W-:Y:S01]  /*183a0*/  MOV R17, R23 ;  /* 0x0000001700117202 */ /* 0x000fe20000000f00 */
[--C-:B------:R-:W-:Y:S01]  /*183b0*/  HADD2.F32 R23, -RZ, R12.reuse.H0_H0 ;  /* 0x2000000cff177230 */ /* 0x100fe20000004100 */
[----:B------:R-:W-:Y:S01]  /*183c0*/  MOV R14, R22 ;  /* 0x00000016000e7202 */ /* 0x000fe20000000f00 */
[----:B------:R-:W-:Y:S02]  /*183d0*/  HADD2.F32 R24, -RZ, R12.H1_H1 ;  /* 0x3000000cff187230 */ /* 0x000fe40000004100 */
[----:B------:R-:W-:Y:S02]  /*183e0*/  HADD2.F32 R12, -RZ, R15.H0_H0 ;  /* 0x2000000fff0c7230 */ /* 0x000fe40000004100 */
[--C-:B---3--:R-:W-:Y:S02]  /*183f0*/  HADD2.F32 R16, -RZ, R4.reuse.H0_H0 ;  /* 0x20000004ff107230 */ /* 0x108fe40000004100 */
[----:B------:R-:W-:Y:S02]  /*18400*/  HADD2.F32 R20, -RZ, R4.H1_H1 ;  /* 0x30000004ff147230 */ /* 0x000fe40000004100 */
[----:B------:R-:W-:-:S02]  /*18410*/  HADD2.F32 R4, -RZ, R5.H0_H0 ;  /* 0x20000005ff047230 */ /* 0x000fc40000004100 */
[----:B------:R-:W-:Y:S01]  /*18420*/  @!P0 FADD.FTZ R16, -R16, -RZ ;  /* 0x800000ff10108221 */ /* 0x000fe20000010100 */
[----:B------:R-:W-:Y:S02]  /*18430*/  HADD2.F32 R21, -RZ, R5.H1_H1 ;  /* 0x30000005ff157230 */ /* 0x000fe40000004100 */
[--C-:B------:R-:W-:Y:S02]  /*18440*/  HADD2.F32 R5, -RZ, R6.reuse.H0_H0 ;  /* 0x20000006ff057230 */ /* 0x100fe40000004100 */
[----:B------:R-:W-:Y:S01]  /*18450*/  @!P0 FADD.FTZ R4, -R4, -RZ ;  /* 0x800000ff04048221 */ /* 0x000fe20000010100 */
[----:B------:R-:W-:Y:S02]  /*18460*/  HADD2.F32 R22, -RZ, R6.H1_H1 ;  /* 0x30000006ff167230 */ /* 0x000fe40000004100 */
[--C-:B------:R-:W-:Y:S02]  /*18470*/  HADD2.F32 R6, -RZ, R7.reuse.H0_H0 ;  /* 0x20000007ff067230 */ /* 0x100fe40000004100 */
[----:B------:R-:W-:-:S02]  /*18480*/  HADD2.F32 R7, -RZ, R7.H1_H1 ;  /* 0x30000007ff077230 */ /* 0x000fc40000004100 */
[----:B------:R-:W-:Y:S01]  /*18490*/  FMUL.FTZ R23, R23, R16 ;  /* 0x0000001017177220 */ /* 0x000fe20000410000 */
[----:B------:R-:W-:Y:S01]  /*184a0*/  FMUL.FTZ R12, R12, R4 ;  /* 0x000000040c0c7220 */ /* 0x000fe20000410000 */
[--C-:B------:R-:W-:Y:S02]  /*184b0*/  HADD2.F32 R16, -RZ, R14.reuse.H0_H0 ;  /* 0x2000000eff107230 */ /* 0x100fe40000004100 */
[----:B------:R-:W-:Y:S01]  /*184c0*/  @!P0 FADD.FTZ R5, -R5, -RZ ;  /* 0x800000ff05058221 */ /* 0x000fe20000010100 */
[--C-:B------:R-:W-:Y:S02]  /*184d0*/  HADD2.F32 R4, -RZ, R17.reuse.H0_H0 ;  /* 0x20000011ff047230 */ /* 0x100fe40000004100 */
[----:B------:R-:W-:Y:S01]  /*184e0*/  @!P0 FADD.FTZ R6, -R6, -RZ ;  /* 0x800000ff06068221 */ /* 0x000fe20000010100 */
[----:B------:R-:W-:Y:S02]  /*184f0*/  HADD2.F32 R17, -RZ, R17.H1_H1 ;  /* 0x30000011ff117230 */ /* 0x000fe40000004100 */
[----:B------:R-:W-:Y:S01]  /*18500*/  @!P0 FADD.FTZ R7, -R7, -RZ ;  /* 0x800000ff07078221 */ /* 0x000fe20000010100 */
[----:B------:R-:W-:-:S02]  /*18510*/  HADD2.F32 R14, -RZ, R14.H1_H1 ;  /* 0x3000000eff0e7230 */ /* 0x000fc40000004100 */
[----:B------:R-:W-:Y:S01]  /*18520*/  @!P0 FADD.FTZ R22, -R22, -RZ ;  /* 0x800000ff16168221 */ /* 0x000fe20000010100 */
[----:B------:R-:W-:Y:S01]  /*18530*/  FMUL.FTZ R5, R16, R5 ;  /* 0x0000000510057220 */ /* 0x000fe20000410000 */
[----:B------:R-:W-:Y:S01]  /*18540*/  FMUL.FTZ R6, R4, R6 ;  /* 0x0000000604067220 */ /* 0x000fe20000410000 */
[----:B------:R-:W-:Y:S01]  /*18550*/  FMUL.FTZ R7, R17, R7 ;  /* 0x0000000711077220 */ /* 0x000fe20000410000 */
[--C-:B------:R-:W-:Y:S02]  /*18560*/  HADD2.F32 R4, -RZ, R3.reuse.H0_H0 ;  /* 0x20000003ff047230 */ /* 0x100fe40000004100 */
[----:B------:R-:W-:Y:S01]  /*18570*/  FMUL.FTZ R22, R14, R22 ;  /* 0x000000160e167220 */ /* 0x000fe20000410000 */
[----:B------:R-:W-:Y:S02]  /*18580*/  HADD2.F32 R16, -RZ, R3.H1_H1 ;  /* 0x30000003ff107230 */ /* 0x000fe40000004100 */
[----:B------:R-:W-:Y:S01]  /*18590*/  @!P0 FADD.FTZ R20, -R20, -RZ ;  /* 0x800000ff14148221 */ /* 0x000fe20000010100 */
[----:B----4-:R-:W-:-:S02]  /*185a0*/  HADD2.F32 R3, -RZ, R8.H0_H0 ;  /* 0x20000008ff037230 */ /* 0x010fc40000004100 */
[----:B------:R-:W-:Y:S02]  /*185b0*/  HADD2.F32 R17, -RZ, R8.H1_H1 ;  /* 0x30000008ff117230 */ /* 0x000fe40000004100 */
[----:B------:R-:W-:Y:S01]  /*185c0*/  @!P0 FADD.FTZ R21, -R21, -RZ ;  /* 0x800000ff15158221 */ /* 0x000fe20000010100 */
[----:B------:R-:W-:Y:S02]  /*185d0*/  HADD2.F32 R15, -RZ, R15.H1_H1 ;  /* 0x3000000fff0f7230 */ /* 0x000fe40000004100 */
[----:B------:R-:W-:Y:S02]  /*185e0*/  HADD2.F32 R14, -RZ, R0.H0_H0 ;  /* 0x20000000ff0e7230 */ /* 0x000fe40000004100 */
[--C-:B------:R-:W-:Y:S02]  /*185f0*/  HADD2.F32 R8, -RZ, R9.reuse.H0_H0 ;  /* 0x20000009ff087230 */ /* 0x100fe40000004100 */
[----:B------:R-:W-:Y:S01]  /*18600*/  FMUL.FTZ R24, R24, R20 ;  /* 0x0000001418187220 */ /* 0x000fe20000410000 */
[----:B------:R-:W-:Y:S01]  /*18610*/  FMUL.FTZ R15, R15, R21 ;  /* 0x000000150f0f7220 */ /* 0x000fe20000410000 */
[----:B------:R-:W-:-:S02]  /*18620*/  HADD2.F32 R20, -RZ, R9.H1_H1 ;  /* 0x30000009ff147230 */ /* 0x000fc40000004100 */
[----:B------:R-:W-:Y:S01]  /*18630*/  FFMA.FTZ R3, R4, R3, R23 ;  /* 0x0000000304037223 */ /* 0x000fe20000010017 */
[----:B------:R-:W-:Y:S01]  /*18640*/  FFMA.FTZ R8, R14, R8, R12 ;  /* 0x000000080e087223 */ /* 0x000fe2000001000c */
[--C-:B------:R-:W-:Y:S02]  /*18650*/  HADD2.F32 R9, -RZ, R10.reuse.H0_H0 ;  /* 0x2000000aff097230 */ /* 0x100fe40000004100 */
[----:B------:R-:W-:Y:S02]  /*18660*/  HADD2.F32 R21, -RZ, R10.H1_H1 ;  /* 0x3000000aff157230 */ /* 0x000fe40000004100 */
[----:B------:R-:W-:Y:S02]  /*18670*/  HADD2.F32 R12, -RZ, R0.H1_H1 ;  /* 0x30000000ff0c7230 */ /* 0x000fe40000004100 */
[----:B------:R-:W-:Y:S02]  /*18680*/  HADD2.F32 R10, -RZ, R11.H0_H0 ;  /* 0x2000000bff0a7230 */ /* 0x000fe40000004100 */
[----:B------:R-:W-:-:S02]  /*18690*/  HADD2.F32 R4, -RZ, R13.H0_H0 ;  /* 0x2000000dff047230 */ /* 0x000fc40000004100 */
[--C-:B------:R-:W-:Y:S02]  /*186a0*/  HADD2.F32 R0, -RZ, R2.reuse.H0_H0 ;  /* 0x20000002ff007230 */ /* 0x100fe40000004100 */
        /* <DEDUP_REMOVED lines=17> */
.L_x_1101:
[----:B------:R-:W-:Y:S05]  /*187c0*/  BSYNC B0 ;  /* 0x0000000000007941 */ /* 0x000fea0003800000 */
.L_x_1100:
[----:B-----5:R1:W-:Y:S01]  /*187d0*/  STS.128 [R243+0x7800], R12 ;  /* 0x0078000cf3007388 */ /* 0x0203e20000000c00 */
[----:B------:R-:W-:Y:S05]  /*187e0*/  BRA `(.L_x_1025) ;  /* 0x0000000800547947 */ /* 0x000fea0003800000 */
.L_x_975:
[----:B------:R-:W-:Y:S01]  /*187f0*/  IMAD.IADD R0, R241, 0x1, -R154 ;  /* 0x00000001f1007824 */ /* 0x000fe200078e0a9a */
[----:B------:R-:W-:Y:S01]  /*18800*/  BSSY B0, `(.L_x_1102) ;  /* 0x0000029000007945 */ /* 0x000fe20003800000 */
[----:B------:R-:W-:Y:S01]  /*18810*/  VIADD R30, R166, 0x10 ;  /* 0x00000010a61e7836 */ /* 0x000fe20000000000 */
[----:B------:R-:W-:Y:S01]  /*18820*/  ISETP.GE.AND P2, PT, R10, R152, PT ;  /* 0x000000980a00720c */ /* 0x000fe20003f46270 */
[C---:B------:R-:W-:Y:S01]  /*18830*/  VIADD R31, R166.reuse, 0x20 ;  /* 0x00000020a61f7836 */ /* 0x040fe20000000000 */
[CC--:B------:R-:W-:Y:S01]  /*18840*/  ISETP.GE.AND P4, PT, R166.reuse, R0.reuse, PT ;  /* 0x00000000a600720c */ /* 0x0c0fe20003f86270 */
[----:B------:R-:W-:Y:S01]  /*18850*/  VIADD R32, R166, 0x30 ;  /* 0x00000030a6207836 */ /* 0x000fe20000000000 */
[-C--:B------:R-:W-:Y:S02]  /*18860*/  ISETP.GE.AND P3, PT, R30, R0.reuse, PT ;  /* 0x000000001e00720c */ /* 0x080fe40003f66270 */
[----:B------:R-:W-:Y:S02]  /*18870*/  ISETP.GE.AND P5, PT, R31, R0, PT ;  /* 0x000000001f00720c */ /* 0x000fe40003fa6270 */
[----:B------:R-:W-:-:S02]  /*18880*/  ISETP.GE.AND P1, PT, R11, R152, PT ;  /* 0x000000980b00720c */ /* 0x000fc40003f26270 */
[----:B------:R-:W-:-:S05]  /*18890*/  ISETP.GE.AND P0, PT, R9, R152, PT ;  /* 0x000000980900720c */ /* 0x000fca0003f06270 */
[----:B------:R-:W-:Y:S08]  /*188a0*/  @P4 BRA `(.L_x_1103) ;  /* 0x0000000000784947 */ /* 0x000ff00003800000 */
[----:B------:R-:W-:-:S13]  /*188b0*/  ISETP.GE.AND P6, PT, R14, R152, PT ;  /* 0x000000980e00720c */ /* 0x000fda0003fc6270 */
[CC--:B-----5:R-:W-:Y:S01]  /*188c0*/  @!P6 LEA R10, P4, R170.reuse, R176.reuse, 0x1 ;  /* 0x000000b0aa0ae211 */ /* 0x0e0fe200078808ff */
[----:B------:R1:W-:Y:S03]  /*188d0*/  @P6 STS.128 [R243], RZ ;  /* 0x000000fff3006388 */ /* 0x0003e60000000c00 */
[C---:B------:R-:W-:Y:S02]  /*188e0*/  @!P6 LEA.HI.X R11, R170.reuse, R177, R173, 0x1, P4 ;  /* 0x000000b1aa0be211 */ /* 0x040fe400020f0cad */
[----:B------:R-:W-:-:S03]  /*188f0*/  @!P1 LEA R8, P4, R170, R176, 0x1 ;  /* 0x000000b0aa089211 */ /* 0x000fc600078808ff */
[----:B------:R-:W-:Y:S01]  /*18900*/  @!PT LDS RZ, [RZ] ;  /* 0x00000000fffff984 */ /* 0x000fe20000000800 */
[----:B------:R-:W-:Y:S01]  /*18910*/  @!PT LDS RZ, [RZ] ;  /* 0x00000000fffff984 */ /* 0x000fe20000000800 */
[----:B------:R-:W-:Y:S01]  /*18920*/  @!PT LDS RZ, [RZ] ;  /* 0x00000000fffff984 */ /* 0x000fe20000000800 */
[----:B------:R1:W-:Y:S01]  /*18930*/  @!P6 LDGSTS.E.BYPASS.LTC128B.128 [R243], desc[UR6][R10.64] ;  /* 0x000000000af3efae */ /* 0x0003e2000b901d46 */
[CCC-:B------:R-:W-:Y:S02]  /*18940*/  @!P1 LEA.HI.X R9, R170.reuse, R177.reuse, R173.reuse, 0x1, P4 ;  /* 0x000000b1aa099211 */ /* 0x1c0fe400020f0cad */
[C---:B------:R-:W-:Y:S01]  /*18950*/  @!P2 LEA R6, P4, R170.reuse, R176, 0x1 ;  /* 0x000000b0aa06a211 */ /* 0x040fe200078808ff */
[----:B------:R1:W-:Y:S03]  /*18960*/  @P1 STS.128 [R243+0x2000], RZ ;  /* 0x002000fff3001388 */ /* 0x0003e60000000c00 */
[----:B------:R-:W-:Y:S01]  /*18970*/  @!P2 LEA.HI.X R7, R170, R177, R173, 0x1, P4 ;  /* 0x000000b1aa07a211 */ /* 0x000fe200020f0cad */
        /* <DEDUP_REMOVED lines=11> */
[----:B-1----:R-:W-:-:S04]  /*18a30*/  LEA R6, P4, R170, R176, 0x1 ;  /* 0x000000b0aa067211 */ /* 0x002fc800078808ff */
[----:B------:R-:W-:-:S05]  /*18a40*/  LEA.HI.X R7, R170, R177, R173, 0x1, P4 ;  /* 0x000000b1aa077211 */ /* 0x000fca00020f0cad */
[----:B------:R-:W-:Y:S01]  /*18a50*/  @!PT LDS RZ, [RZ] ;  /* 0x00000000fffff984 */ /* 0x000fe20000000800 */
[----:B------:R-:W-:Y:S01]  /*18a60*/  @!PT LDS RZ, [RZ] ;  /* 0x00000000fffff984 */ /* 0x000fe20000000800 */
[----:B------:R-:W-:Y:S01]  /*18a70*/  @!PT LDS RZ, [RZ] ;  /* 0x00000000fffff984 */ /* 0x000fe20000000800 */
[----:B------:R2:W-:Y:S04]  /*18a80*/  LDGSTS.E.BYPASS.LTC128B.128 [R243+0x6000], desc[UR6][R6.64+0x180] ;  /* 0x0600018006f37fae */ /* 0x0005e8000b901d46 */
.L_x_1103:
[----:B------:R-:W-:Y:S05]  /*18a90*/  BSYNC B0 ;  /* 0x0000000000007941 */ /* 0x000fea0003800000 */
.L_x_1102:
[----:B------:R-:W-:Y:S01]  /*18aa0*/  BSSY B0, `(.L_x_1104) ;  /* 0x0000023000007945 */ /* 0x000fe20003800000 */
[----:B------:R-:W-:-:S03]  /*18ab0*/  ISETP.GE.AND P6, PT, R32, R0, PT ;  /* 0x000000002000720c */ /* 0x000fc60003fc6270 */
[----:B------:R-:W-:Y:S10]  /*18ac0*/  @P3 BRA `(.L_x_1105) ;  /* 0x0000000000803947 */ /* 0x000ff40003800000 */
[----:B------:R-:W-:Y:S02]  /*18ad0*/  ISETP.GE.AND P4, PT, R14, R152, PT ;  /* 0x000000980e00720c */ /* 0x000fe40003f86270 */
[----:B------:R-:W-:-:S05]  /*18ae0*/  IADD3 R2, P3, R2, R170, RZ ;  /* 0x000000aa02027210 */ /* 0x000fca0007f7e0ff */
[----:B------:R-:W-:-:S06]  /*18af0*/  IMAD.X R4, R4, 0x1, R173, P3 ;  /* 0x0000000104047824 */ /* 0x000fcc00018e06ad */
[CC--:B-1---5:R-:W-:Y:S01]  /*18b00*/  @!P4 LEA R10, P3, R2.reuse, R176.reuse, 0x1 ;  /* 0x000000b0020ac211 */ /* 0x0e2fe200078608ff */
[----:B------:R3:W-:Y:S03]  /*18b10*/  @P4 STS.128 [R243+0x800], RZ ;  /* 0x000800fff3004388 */ /* 0x0007e60000000c00 */
[C---:B------:R-:W-:Y:S02]  /*18b20*/  @!P4 LEA.HI.X R11, R2.reuse, R177, R4, 0x1, P3 ;  /* 0x000000b1020bc211 */ /* 0x040fe400018f0c04 */
[----:B------:R-:W-:-:S03]  /*18b30*/  @!P1 LEA R8, P3, R2, R176, 0x1 ;  /* 0x000000b002089211 */ /* 0x000fc600078608ff */
[----:B------:R-:W-:Y:S01]  /*18b40*/  @!PT LDS RZ, [RZ] ;  /* 0x00000000fffff984 */ /* 0x000fe20000000800 */
[----:B------:R-:W-:Y:S01]  /*18b50*/  @!PT LDS RZ, [RZ] ;  /* 0x00000000fffff984 */ /* 0x000fe20000000800 */
[----:B------:R-:W-:Y:S01]  /*18b60*/  @!PT LDS RZ, [RZ] ;  /* 0x00000000fffff984 */ /* 0x000fe20000000800 */
[----:B------:R3:W-:Y:S01]  /*18b70*/  @!P4 LDGSTS.E.BYPASS.LTC128B.128 [R243+0x800], desc[UR6][R10.64] ;  /* 0x008000000af3cfae */ /* 0x0007e2000b901d46 */
[CCC-:B------:R-:W-:Y:S02]  /*18b80*/  @!P1 LEA.HI.X R9, R2.reuse, R177.reuse, R4.reuse, 0x1, P3 ;  /* 0x000000b102099211 */ /* 0x1c0fe400018f0c04 */
[C---:B--2---:R-:W-:Y:S01]  /*18b90*/  @!P2 LEA R6, P3, R2.reuse, R176, 0x1 ;  /* 0x000000b00206a211 */ /* 0x044fe200078608ff */
        /* <DEDUP_REMOVED lines=13> */
[----:B---3--:R-:W-:-:S04]  /*18c70*/  LEA R6, P3, R2, R176, 0x1 ;  /* 0x000000b002067211 */ /* 0x008fc800078608ff */
[----:B------:R-:W-:-:S05]  /*18c80*/  LEA.HI.X R7, R2, R177, R4, 0x1, P3 ;  /* 0x000000b102077211 */ /* 0x000fca00018f0c04 */
[----:B------:R-:W-:Y:S01]  /*18c90*/  @!PT LDS RZ, [RZ] ;  /* 0x00000000fffff984 */ /* 0x000fe20000000800 */
[----:B------:R-:W-:Y:S01]  /*18ca0*/  @!PT LDS RZ, [RZ] ;  /* 0x00000000fffff984 */ /* 0x000fe20000000800 */
[----:B------:R-:W-:Y:S01]  /*18cb0*/  @!PT LDS RZ, [RZ] ;  /* 0x00000000fffff984 */ /* 0x000fe20000000800 */
[----:B------:R4:W-:Y:S04]  /*18cc0*/  LDGSTS.E.BYPASS.LTC128B.128 [R243+0x6800], desc[UR6][R6.64+0x180] ;  /* 0x0680018006f37fae */ /* 0x0009e8000b901d46 */
.L_x_1105:
[----:B------:R-:W-:Y:S05]  /*18cd0*/  BSYNC B0 ;  /* 0x0000000000007941 */ /* 0x000fea0003800000 */
.L_x_1104:
[----:B------:R-:W-:Y:S04]  /*18ce0*/  BSSY B0, `(.L_x_1106) ;  /* 0x0000022000007945 */ /* 0x000fe80003800000 */
[----:B------:R-:W-:Y:S05]  /*18cf0*/  @P5 BRA `(.L_x_1107) ;  /* 0x0000000000805947 */ /* 0x000fea0003800000 */
[----:B------:R-:W-:Y:S02]  /*18d00*/  ISETP.GE.AND P5, PT, R14, R152, PT ;  /* 0x000000980e00720c */ /* 0x000fe40003fa6270 */
[----:B------:R-:W-:-:S04]  /*18d10*/  LEA R2, P3, R174, R170, 0x5 ;  /* 0x000000aaae027211 */ /* 0x000fc800078628ff */
[----:B------:R-:W-:Y:S02]  /*18d20*/  LEA.HI.X R0, R174, R173, R175, 0x5, P3 ;  /* 0x000000adae007211 */ /* 0x000fe400018f2caf */
[----:B-12345:R-:W-:-:S04]  /*18d30*/  @!P1 LEA R6, P4, R2, R176, 0x1 ;  /* 0x000000b002069211 */ /* 0x03efc800078808ff */
[C---:B------:R-:W-:Y:S01]  /*18d40*/  @!P1 LEA.HI.X R7, R2.reuse, R177, R0, 0x1, P4 ;  /* 0x000000b102079211 */ /* 0x040fe200020f0c00 */
[----:B------:R1:W-:Y:S01]  /*18d50*/  @P5 STS.128 [R243+0x1000], RZ ;  /* 0x001000fff3005388 */ /* 0x0003e20000000c00 */
[----:B------:R-:W-:-:S04]  /*18d60*/  @!P5 LEA R8, P3, R2, R176, 0x1 ;  /* 0x000000b00208d211 */ /* 0x000fc800078608ff */
[C---:B------:R-:W-:Y:S02]  /*18d70*/  @!P5 LEA.HI.X R9, R2.reuse, R177, R0, 0x1, P3 ;  /* 0x000000b10209d211 */ /* 0x040fe400018f0c00 */
[----:B------:R-:W-:-:S03]  /*18d80*/  @!P2 LEA R4, P3, R2, R176, 0x1 ;  /* 0x000000b00204a211 */ /* 0x000fc600078608ff */
        /* <DEDUP_REMOVED lines=23> */
.L_x_1107:
[----:B------:R-:W-:Y:S05]  /*18f00*/  BSYNC B0 ;  /* 0x0000000000007941 */ /* 0x000fea0003800000 */
.L_x_1106:
[----:B------:R-:W-:Y:S05]  /*18f10*/  @P6 BRA `(.L_x_1025) ;  /* 0x0000000000886947 */ /* 0x000fea0003800000 */
[----:B------:R-:W-:Y:S01]  /*18f20*/  ISETP.GE.AND P5, PT, R14, R152, PT ;  /* 0x000000980e00720c */ /* 0x000fe20003fa6270 */
[----:B------:R-:W-:Y:S02]  /*18f30*/  IMAD.MOV.U32 R171, RZ, RZ, R173 ;  /* 0x000000ffffab7224 */ /* 0x000fe400078e00ad */
[----:B------:R-:W-:Y:S02]  /*18f40*/  IMAD R0, R175, 0x30, RZ ;  /* 0x00000030af007824 */ /* 0x000fe400078e02ff */
[----:B------:R-:W-:-:S04]  /*18f50*/  IMAD.WIDE.U32 R174, R174, 0x30, R170 ;  /* 0x00000030aeae7825 */ /* 0x000fc800078e00aa */
[----:B------:R-:W-:Y:S01]  /*18f60*/  IMAD.IADD R0, R0, 0x1, R175 ;  /* 0x0000000100007824 */ /* 0x000fe200078e02af */
[CC--:B-1---5:R-:W-:Y:S02]  /*18f70*/  @!P1 LEA R4, P4, R174.reuse, R176.reuse, 0x1 ;  /* 0x000000b0ae049211 */ /* 0x0e2fe400078808ff */
[CC--:B------:R-:W-:Y:S01]  /*18f80*/  @!P2 LEA R2, P3, R174.reuse, R176.reuse, 0x1 ;  /* 0x000000b0ae02a211 */ /* 0x0c0fe200078608ff */
[----:B------:R1:W-:Y:S01]  /*18f90*/  @P5 STS.128 [R243+0x1800], RZ ;  /* 0x001800fff3005388 */ /* 0x0003e20000000c00 */
[C---:B--234-:R-:W-:Y:S02]  /*18fa0*/  @!P5 LEA R6, P6, R174.reuse, R176, 0x1 ;  /* 0x000000b0ae06d211 */ /* 0x05cfe400078c08ff */
[CCC-:B------:R-:W-:Y:S02]  /*18fb0*/  @!P1 LEA.HI.X R5, R174.reuse, R177.reuse, R0.reuse, 0x1, P4 ;  /* 0x000000b1ae059211 */ /* 0x1c0fe400020f0c00 */
[CCC-:B------:R-:W-:Y:S02]  /*18fc0*/  @!P5 LEA.HI.X R7, R174.reuse, R177.reuse, R0.reuse, 0x1, P6 ;  /* 0x000000b1ae07d211 */ /* 0x1c0fe400030f0c00 */
[----:B------:R-:W-:-:S03]  /*18fd0*/  @!P2 LEA.HI.X R3, R174, R177, R0, 0x1, P3 ;  /* 0x000000b1ae03a211 */ /* 0x000fc600018f0c00 */
        /* <DEDUP_REMOVED lines=22> */
.L_x_1025:
[----:B------:R-:W-:Y:S05]  /*19140*/  BSYNC B3 ;  /* 0x0000000000037941 */ /* 0x000fea0003800000 */
.L_x_974:
[----:B-1----:R-:W-:Y:S01]  /*19150*/  LEA R2, R165, 0xffffffc0, 0x6 ;  /* 0xffffffc0a5027811 */ /* 0x002fe200078e30ff */
[----:B------:R-:W-:Y:S01]  /*19160*/  BSSY B0, `(.L_x_1108) ;  /* 0x0000027000007945 */ /* 0x000fe20003800000 */
[----:B------:R-:W-:-:S03]  /*19170*/  LOP3.LUT R246, R151, 0xff, RZ, 0xc0, !PT ;  /* 0x000000ff97f67812 */ /* 0x000fc600078ec0ff */
[----:B------:R-:W-:-:S05]  /*19180*/  IMAD.IADD R0, R50, 0x1, -R2 ;  /* 0x0000000132007824 */ /* 0x000fca00078e0a02 */
[-C--:B------:R-:W-:Y:S02]  /*19190*/  ISETP.GE.AND P1, PT, R166, R0.reuse, PT ;  /* 0x00000000a600720c */ /* 0x080fe40003f26270 */
[-C--:B------:R-:W-:Y:S02]  /*191a0*/  ISETP.GE.AND P5, PT, R30, R0.reuse, PT ;  /* 0x000000001e00720c */ /* 0x080fe40003fa6270 */
[-C--:B------:R-:W-:Y:S02]  /*191b0*/  ISETP.GE.AND P4, PT, R31, R0.reuse, PT ;  /* 0x000000001f00720c */ /* 0x080fe40003f86270 */
[----:B------:R-:W-:-:S07]  /*191c0*/  ISETP.GE.AND P0, PT, R32, R0, PT ;  /* 0x000000002000720c */ /* 0x000fce0003f06270 */
[----:B------:R-:W-:Y:S06]  /*191d0*/  @P1 BRA `(.L_x_1109) ;  /* 0x00000000007c1947 */ /* 0x000fec0003800000 */
[C---:B------:R-:W-:Y:S02]  /*191e0*/  LOP3.LUT R3, R246.reuse, 0x1, RZ, 0xc0, !PT ;  /* 0x00000001f6037812 */ /* 0x040fe400078ec0ff */
[----:B------:R-:W-:Y:S02]  /*191f0*/  R2P PR, R246, 0xe ;  /* 0x0000000ef6007804 */ /* 0x000fe40000000000 */
[----:B------:R-:W-:-:S11]  /*19200*/  ISETP.NE.U32.AND P6, PT, R3, 0x1, PT ;  /* 0x000000010300780c */ /* 0x000fd60003fc5070 */
[----:B---3--:R-:W-:Y:S01]  /*19210*/  @P1 IMAD.MOV.U32 R8, RZ, RZ, R236 ;  /* 0x000000ffff081224 */ /* 0x008fe200078e00ec */
[-C--:B--2-4-:R-:W-:Y:S01]  /*19220*/  @P2 MOV R6, R236.reuse ;  /* 0x000000ec00062202 */ /* 0x094fe20000000f00 */
[--C-:B------:R-:W-:Y:S01]  /*19230*/  @!P6 IMAD.MOV.U32 R5, RZ, RZ, R235.reuse ;  /* 0x000000ffff05e224 */ /* 0x100fe200078e00eb */
[-C--:B------:R-:W-:Y:S01]  /*19240*/  @!P6 MOV R4, R236.reuse ;  /* 0x000000ec0004e202 */ /* 0x080fe20000000f00 */
[--C-:B------:R-:W-:Y:S02]  /*19250*/  @P1 IMAD.MOV.U32 R9, RZ, RZ, R235.reuse ;  /* 0x000000ffff091224 */ /* 0x100fe400078e00eb */
[--C-:B------:R-:W-:Y:S02]  /*19260*/  @P2 IMAD.MOV.U32 R7, RZ, RZ, R235.reuse ;  /* 0x000000ffff072224 */ /* 0x100fe400078e00eb */
        /* <DEDUP_REMOVED lines=8> */
[----:B------:R2:W-:Y:S04]  /*192f0*/  @P1 LDGSTS.E.BYPASS.LTC128B.128 [R243+0xa000], desc[UR6][R8.64+0x80] ;  /* 0x0a00008008f31fae */ /* 0x0005e8000b901d46 */
[----:B------:R2:W-:Y:S04]  /*19300*/  @!P1 STS.128 [R243+0xa000], RZ ;  /* 0x00a000fff3009388 */ /* 0x0005e80000000c00 */
[----:B------:R-:W-:Y:S01]  /*19310*/  @!PT LDS RZ, [RZ] ;  /* 0x00000000fffff984 */ /* 0x000fe20000000800 */
[----:B------:R-:W-:Y:S01]  /*19320*/  @!PT LDS RZ, [RZ] ;  /* 0x00000000fffff984 */ /* 0x000fe20000000800 */
[----:B------:R-:W-:Y:S01]  /*19330*/  @!PT LDS RZ, [RZ] ;  /* 0x00000000fffff984 */ /* 0x000fe20000000800 */
[----:B------:R2:W-:Y:S04]  /*19340*/  @P2 LDGSTS.E.BYPASS.LTC128B.128 [R243+0xc000], desc[UR6][R6.64+0x100] ;  /* 0x0c00010006f32fae */ /* 0x0005e8000b901d46 */
[----:B------:R2:W-:Y:S01]  /*19350*/  @!P2 STS.128 [R243+0xc000], RZ ;  /* 0x00c000fff300a388 */ /* 0x0005e20000000c00 */
[----:B-1----:R-:W-:Y:S01]  /*19360*/  @P3 MOV R4, R236 ;  /* 0x000000ec00043202 */ /* 0x002fe20000000f00 */
[----:B------:R-:W-:-:S05]  /*19370*/  @P3 IMAD.MOV.U32 R5, RZ, RZ, R235 ;  /* 0x000000ffff053224 */ /* 0x000fca00078e00eb */
[----:B------:R-:W-:Y:S01]  /*19380*/  @!PT LDS RZ, [RZ] ;  /* 0x00000000fffff984 */ /* 0x000fe20000000800 */
[----:B------:R-:W-:Y:S01]  /*19390*/  @!PT LDS RZ, [RZ] ;  /* 0x00000000fffff984 */ /* 0x000fe20000000800 */
[----:B------:R-:W-:Y:S01]  /*193a0*/  @!PT LDS RZ, [RZ] ;  /* 0x00000000fffff984 */ /* 0x000fe20000000800 */
[----:B------:R2:W-:Y:S04]  /*193b0*/  @P3 LDGSTS.E.BYPASS.LTC128B.128 [R243+0xe000], desc[UR6][R4.64+0x180] ;  /* 0x0e00018004f33fae */ /* 0x0005e8000b901d46 */
[----:B------:R2:W-:Y:S02]  /*193c0*/  @!P3 STS.128 [R243+0xe000], RZ ;  /* 0x00e000fff300b388 */ /* 0x0005e40000000c00 */
.L_x_1109:
[----:B------:R-:W-:Y:S05]  /*193d0*/  BSYNC B0 ;  /* 0x0000000000007941 */ /* 0x000fea0003800000 */
.L_x_1108:
[----:B------:R-:W-:Y:S04]  /*193e0*/  BSSY B0, `(.L_x_1110) ;  /* 0x0000025000007945 */ /* 0x000fe80003800000 */
[----:B------:R-:W-:Y:S05]  /*193f0*/  @P5 BRA `(.L_x_1111) ;  /* 0x00000000008c5947 */ /* 0x000fea0003800000 */
[C---:B------:R-:W-:Y:S02]  /*19400*/  LOP3.LUT R3, R246.reuse, 0x1, RZ, 0xc0, !PT ;  /* 0x00000001f6037812 */ /* 0x040fe400078ec0ff */
[C---:B------:R-:W-:Y:S02]  /*19410*/  LOP3.LUT P5, RZ, R246.reuse, 0x2, RZ, 0xc0, !PT ;  /* 0x00000002f6ff7812 */ /* 0x040fe400078ac0ff */
[----:B------:R-:W-:Y:S02]  /*19420*/  ISETP.NE.U32.AND P6, PT, R3, 0x1, PT ;  /* 0x000000010300780c */ /* 0x000fe40003fc5070 */
[----:B------:R-:W-:Y:S02]  /*19430*/  LOP3.LUT P3, RZ, R246, 0x4, RZ, 0xc0, !PT ;  /* 0x00000004f6ff7812 */ /* 0x000fe4000786c0ff */
[----:B--2---:R-:W-:-:S05]  /*19440*/  IADD3 R4, P1, R233, R156, RZ ;  /* 0x0000009ce9047210 */ /* 0x004fca0007f3e0ff */
[----:B------:R-:W-:Y:S02]  /*19450*/  IMAD.X R3, R234, 0x1, R155, P1 ;  /* 0x00000001ea037824 */ /* 0x000fe400008e069b */
[C---:B---3--:R-:W-:Y:S02]  /*19460*/  @P5 LEA R10, P1, R4.reuse, R158, 0x1 ;  /* 0x0000009e040a5211 */ /* 0x048fe400078208ff */
[C---:B------:R-:W-:Y:S02]  /*19470*/  @!P6 LEA R12, P2, R233.reuse, R236, 0x1 ;  /* 0x000000ece90ce211 */ /* 0x040fe400078408ff */
[----:B------:R-:W-:Y:S02]  /*19480*/  @P5 LEA.HI.X R11, R4, R159, R3, 0x1, P1 ;  /* 0x0000009f040b5211 */ /* 0x000fe400008f0c03 */
[----:B------:R-:W-:Y:S02]  /*19490*/  @!P6 LEA.HI.X R13, R233, R235, R234, 0x1, P2 ;  /* 0x000000ebe90de211 */ /* 0x000fe400010f0cea */
[----:B------:R-:W-:-:S02]  /*194a0*/  LOP3.LUT P2, RZ, R246, 0x8, RZ, 0xc0, !PT ;  /* 0x00000008f6ff7812 */ /* 0x000fc4000784c0ff */
[CC--:B------:R-:W-:Y:S01]  /*194b0*/  @P3 LEA R8, P1, R4.reuse, R158.reuse, 0x1 ;  /* 0x0000009e04083211 */ /* 0x0c0fe200078208ff */
[----:B------:R-:W-:Y:S01]  /*194c0*/  @!PT LDS RZ, [RZ] ;  /* 0x00000000fffff984 */ /* 0x000fe20000000800 */
[----:B------:R-:W-:Y:S01]  /*194d0*/  @!PT LDS RZ, [RZ] ;  /* 0x00000000fffff984 */ /* 0x000fe20000000800 */
[----:B------:R-:W-:Y:S01]  /*194e0*/  @!PT LDS RZ, [RZ] ;  /* 0x00000000fffff984 */ /* 0x000fe20000000800 */
[----:B------:R1:W-:Y:S03]  /*194f0*/  @!P6 LDGSTS.E.BYPASS.LTC128B.128 [R243+0x8800], desc[UR6][R12.64] ;  /* 0x088000000cf3efae */ /* 0x0003e6000b901d46 */
[C---:B------:R-:W-:Y:S01]  /*19500*/  @P3 LEA.HI.X R9, R4.reuse, R159, R3, 0x1, P1 ;  /* 0x0000009f04093211 */ /* 0x040fe200008f0c03 */
[----:B------:R1:W-:Y:S04]  /*19510*/  @P6 STS.128 [R243+0x8800], RZ ;  /* 0x008800fff3006388 */ /* 0x0003e80000000c00 */
[----:B------:R-:W-:Y:S01]  /*19520*/  @!PT LDS RZ, [RZ] ;  /* 0x00000000fffff984 */ /* 0x000fe20000000800 */
[----:B------:R-:W-:Y:S01]  /*19530*/  @!PT LDS RZ, [RZ] ;  /* 0x00000000fffff984 */ /* 0x000fe20000000800 */
[----:B------:R-:W-:Y:S01]  /*19540*/  @!PT LDS RZ, [RZ] ;  /* 0x00000000fffff984 */ /* 0x000fe20000000800 */
[----:B------:R1:W-:Y:S02]  /*19550*/  @P5 LDGSTS.E.BYPASS.LTC128B.128 [R243+0xa800], desc[UR6][R10.64+0x80] ;  /* 0x0a8000800af35fae */ /* 0x0003e4000b901d46 */
[----:B----4-:R-:W-:-:S02]  /*19560*/  @P2 LEA R6, P1, R4, R158, 0x1 ;  /* 0x0000009e04062211 */ /* 0x010fc400078208ff */
[----:B------:R1:W-:Y:S02]  /*19570*/  @!P5 STS.128 [R243+0xa800], RZ ;  /* 0x00a800fff300d388 */ /* 0x0003e40000000c00 */
[----:B------:R-:W-:Y:S02]  /*19580*/  @P2 LEA.HI.X R7, R4, R159, R3, 0x1, P1 ;  /* 0x0000009f04072211 */ /* 0x000fe400008f0c03 */
        /* <DEDUP_REMOVED lines=9> */
[----:B------:R1:W-:Y:S02]  /*19620*/  @!P2 STS.128 [R243+0xe800], RZ ;  /* 0x00e800fff300a388 */ /* 0x0003e40000000c00 */
.L_x_1111:
[----:B------:R-:W-:Y:S05]  /*19630*/  BSYNC B0 ;  /* 0x0000000000007941 */ /* 0x000fea0003800000 */
.L_x_1110:
[----:B------:R-:W-:Y:S04]  /*19640*/  BSSY B0, `(.L_x_1112) ;  /* 0x0000027000007945 */ /* 0x000fe80003800000 */
[----:B------:R-:W-:Y:S05]  /*19650*/  @P4 BRA `(.L_x_1113) ;  /* 0x0000000000944947 */ /* 0x000fea0003800000 */
[C---:B------:R-:W-:Y:S02]  /*19660*/  LOP3.LUT R3, R246.reuse, 0x1, RZ, 0xc0, !PT ;  /* 0x00000001f6037812 */ /* 0x040fe400078ec0ff */
[----:B------:R-:W-:Y:S02]  /*19670*/  LOP3.LUT P5, RZ, R246, 0x2, RZ, 0xc0, !PT ;  /* 0x00000002f6ff7812 */ /* 0x000fe400078ac0ff */
[----:B------:R-:W-:Y:S01]  /*19680*/  ISETP.NE.U32.AND P6, PT, R3, 0x1, PT ;  /* 0x000000010300780c */ /* 0x000fe20003fc5070 */
[----:B------:R-:W-:Y:S01]  /*19690*/  IMAD.SHL.U32 R3, R46, 0x20, RZ ;  /* 0x000000202e037824 */ /* 0x000fe200078e00ff */
[C---:B------:R-:W-:Y:S02]  /*196a0*/  LOP3.LUT P4, RZ, R246.reuse, 0x4, RZ, 0xc0, !PT ;  /* 0x00000004f6ff7812 */ /* 0x040fe4000788c0ff */
[----:B------:R-:W-:Y:S02]  /*196b0*/  LOP3.LUT P2, RZ, R246, 0x8, RZ, 0xc0, !PT ;  /* 0x00000008f6ff7812 */ /* 0x000fe4000784c0ff */
[----:B--2---:R-:W-:-:S02]  /*196c0*/  SHF.L.U64.HI R4, R46, 0x5, R47 ;  /* 0x000000052e047819 */ /* 0x004fc4000001022f */
[----:B------:R-:W-:-:S05]  /*196d0*/  LEA R5, P1, R46, R156, 0x5 ;  /* 0x0000009c2e057211 */ /* 0x000fca00078228ff */
[----:B-1-34-:R-:W-:-:S04]  /*196e0*/  @!P6 LEA R6, P3, R3, R236, 0x1 ;  /* 0x000000ec0306e211 */ /* 0x01afc800078608ff */
[----:B------:R-:W-:Y:S02]  /*196f0*/  @!P6 LEA.HI.X R7, R3, R235, R4, 0x1, P3 ;  /* 0x000000eb0307e211 */ /* 0x000fe400018f0c04 */
[----:B------:R-:W-:Y:S02]  /*19700*/  LEA.HI.X R3, R46, R155, R47, 0x5, P1 ;  /* 0x0000009b2e037211 */ /* 0x000fe400008f2c2f */
[CC--:B------:R-:W-:Y:S01]  /*19710*/  @P5 LEA R10, P1, R5.reuse, R158.reuse, 0x1 ;  /* 0x0000009e050a5211 */ /* 0x0c0fe200078208ff */
[----:B------:R-:W-:Y:S01]  /*19720*/  @!PT LDS RZ, [RZ] ;  /* 0x00000000fffff984 */ /* 0x000fe20000000800 */
[----:B------:R-:W-:Y:S01]  /*19730*/  @!PT LDS RZ, [RZ] ;  /* 0x00000000fffff984 */ /* 0x000fe20000000800 */
[----:B------:R-:W-:Y:S01]  /*19740*/  @!PT LDS RZ, [RZ] ;  /* 0x00000000fffff984 */ /* 0x000fe20000000800 */
[----:B------:R1:W-:Y:S01]  /*19750*/  @!P6 LDGSTS.E.BYPASS.LTC128B.128 [R243+0x9000], desc[UR6][R6.64] ;  /* 0x0900000006f3efae */ /* 0x0003e2000b901d46 */
[CC--:B------:R-:W-:Y:S02]  /*19760*/  @P4 LEA R8, P3, R5.reuse, R158.reuse, 0x1 ;  /* 0x0000009e05084211 */ /* 0x0c0fe400078608ff */
[C---:B------:R-:W-:Y:S01]  /*19770*/  @P5 LEA.HI.X R11, R5.reuse, R159, R3, 0x1, P1 ;  /* 0x0000009f050b5211 */ /* 0x040fe200008f0c03 */
[----:B------:R1:W-:Y:S01]  /*19780*/  @P6 STS.128 [R243+0x9000], RZ ;  /* 0x009000fff3006388 */ /* 0x0003e20000000c00 */
[----:B------:R-:W-:-:S02]  /*19790*/  @P2 LEA R4, P1, R5, R158, 0x1 ;  /* 0x0000009e05042211 */ /* 0x000fc400078208ff */
[CCC-:B------:R-:W-:Y:S01]  /*197a0*/  @P4 LEA.HI.X R9, R5.reuse, R159.reuse, R3.reuse, 0x1, P3 ;  /* 0x0000009f05094211 */ /* 0x1c0fe200018f0c03 */
[----:B------:R-:W-:Y:S01]  /*197b0*/  @!PT LDS RZ, [RZ] ;  /* 0x00000000fffff984 */ /* 0x000fe20000000800 */
[----:B------:R-:W-:Y:S01]  /*197c0*/  @!PT LDS RZ, [RZ] ;  /* 0x00000000fffff984 */ /* 0x000fe20000000800 */
[----:B------:R-:W-:Y:S01]  /*197d0*/  @!PT LDS RZ, [RZ] ;  /* 0x00000000fffff984 */ /* 0x000fe20000000800 */
[----:B------:R1:W-:Y:S01]  /*197e0*/  @P5 LDGSTS.E.BYPASS.LTC128B.128 [R243+0xb000], desc[UR6][R10.64+0x80] ;  /* 0x0b0000800af35fae */ /* 0x0003e2000b901d46 */
[----:B------:R-:W-:-:S03]  /*197f0*/  @P2 LEA.HI.X R5, R5, R159, R3, 0x1, P1 ;  /* 0x0000009f05052211 */ /* 0x000fc600008f0c03 */
[----:B------:R1:W-:Y:S04]  /*19800*/  @!P5 STS.128 [R243+0xb000], RZ ;  /* 0x00b000fff300d388 */ /* 0x0003e80000000c00 */
        /* <DEDUP_REMOVED lines=10> */
.L_x_1113:
[----:B------:R-:W-:Y:S05]  /*198b0*/  BSYNC B0 ;  /* 0x0000000000007941 */ /* 0x000fea0003800000 */
.L_x_1112:
[----:B------:R-:W-:Y:S04]  /*198c0*/  BSSY B0, `(.L_x_1114) ;  /* 0x000002c000007945 */ /* 0x000fe80003800000 */
[----:B------:R-:W-:Y:S05]  /*198d0*/  @P0 BRA `(.L_x_1115) ;  /* 0x0000000000a80947 */ /* 0x000fea0003800000 */
[C---:B------:R-:W-:Y:S01]  /*198e0*/  LOP3.LUT R3, R246.reuse, 0x1, RZ, 0xc0, !PT ;  /* 0x00000001f6037812 */ /* 0x040fe200078ec0ff */
[----:B------:R-:W-:Y:S01]  /*198f0*/  IMAD.MOV.U32 R154, RZ, RZ, R156 ;  /* 0x000000ffff9a7224 */ /* 0x000fe200078e009c */
[C---:B------:R-:W-:Y:S02]  /*19900*/  LOP3.LUT P2, RZ, R246.reuse, 0x2, RZ, 0xc0, !PT ;  /* 0x00000002f6ff7812 */ /* 0x040fe4000784c0ff */
[----:B------:R-:W-:Y:S01]  /*19910*/  ISETP.NE.U32.AND P3, PT, R3, 0x1, PT ;  /* 0x000000010300780c */ /* 0x000fe20003f65070 */
[----:B------:R-:W-:Y:S01]  /*19920*/  IMAD R3, R47, 0x30, RZ ;  /* 0x000000302f037824 */ /* 0x000fe200078e02ff */
[----:B------:R-:W-:Y:S01]  /*19930*/  LOP3.LUT P1, RZ, R246, 0x4, RZ, 0xc0, !PT ;  /* 0x00000004f6ff7812 */ /* 0x000fe2000782c0ff */
[----:B-12---:R-:W-:-:S04]  /*19940*/  IMAD.WIDE.U32 R4, R46, 0x30, R154 ;  /* 0x000000302e047825 */ /* 0x006fc800078e009a */
[----:B------:R-:W-:-:S04]  /*19950*/  IMAD.IADD R3, R5, 0x1, R3 ;  /* 0x0000000105037824 */ /* 0x000fc800078e0203 */
[CC--:B---3--:R-:W-:Y:S02]  /*19960*/  @P2 LEA R10, P4, R4.reuse, R158.reuse, 0x1 ;  /* 0x0000009e040a2211 */ /* 0x0c8fe400078808ff */
[----:B----4-:R-:W-:Y:S02]  /*19970*/  @!P3 IMAD.MOV.U32 R6, RZ, RZ, R236 ;  /* 0x000000ffff06b224 */ /* 0x010fe400078e00ec */
[----:B------:R-:W-:Y:S01]  /*19980*/  @!P3 IMAD.MOV.U32 R7, RZ, RZ, R235 ;  /* 0x000000ffff07b224 */ /* 0x000fe200078e00eb */
[C---:B------:R-:W-:Y:S01]  /*19990*/  @P1 LEA R8, P0, R4.reuse, R158, 0x1 ;  /* 0x0000009e04081211 */ /* 0x040fe200078008ff */
[----:B------:R-:W-:Y:S01]  /*199a0*/  @!P3 IMAD R47, R47, 0x60, RZ ;  /* 0x000000602f2fb824 */ /* 0x000fe200078e02ff */
[-C--:B------:R-:W-:Y:S01]  /*199b0*/  @P2 LEA.HI.X R11, R4, R159.reuse, R3, 0x1, P4 ;  /* 0x0000009f040b2211 */ /* 0x080fe200020f0c03 */
[----:B------:R-:W-:Y:S01]  /*199c0*/  @!P3 IMAD.WIDE.U32 R6, R46, 0x60, R6 ;  /* 0x000000602e06b825 */ /* 0x000fe200078e0006 */
[----:B------:R-:W-:Y:S02]  /*199d0*/  @P1 LEA.HI.X R9, R4, R159, R3, 0x1, P0 ;  /* 0x0000009f04091211 */ /* 0x000fe400000f0c03 */
[----:B------:R-:W-:Y:S01]  /*199e0*/  LOP3.LUT P0, RZ, R246, 0x8, RZ, 0xc0, !PT ;  /* 0x00000008f6ff7812 */ /* 0x000fe2000780c0ff */
[----:B------:R-:W-:-:S05]  /*199f0*/  @!P3 IMAD.IADD R7, R47, 0x1, R7 ;  /* 0x000000012f07b824 */ /* 0x000fca00078e0207 */
        /* <DEDUP_REMOVED lines=15> */
[----:B------:R-:W-:Y:S05]  /*19af0*/  @!P0 BRA `(.L_x_1116) ;  /* 0x00000000001c8947 */ /* 0x000fea0003800000 */
[----:B-1----:R-:W-:-:S04]  /*19b00*/  LEA R6, P0, R4, R158, 0x1 ;  /* 0x0000009e04067211 */ /* 0x002fc800078008ff */
[----:B------:R-:W-:-:S05]  /*19b10*/  LEA.HI.X R7, R4, R159, R3, 0x1, P0 ;  /* 0x0000009f04077211 */ /* 0x000fca00000f0c03 */
[----:B------:R-:W-:Y:S01]  /*19b20*/  @!PT LDS RZ, [RZ] ;  /* 0x00000000fffff984 */ /* 0x000fe20000000800 */
[----:B------:R-:W-:Y:S01]  /*19b30*/  @!PT LDS RZ, [RZ] ;  /* 0x00000000fffff984 */ /* 0x000fe20000000800 */
[----:B------:R-:W-:Y:S01]  /*19b40*/  @!PT LDS RZ, [RZ] ;  /* 0x00000000fffff984 */ /* 0x000fe20000000800 */
[----:B------:R1:W-:Y:S01]  /*19b50*/  LDGSTS.E.BYPASS.LTC128B.128 [R243+0xf800], desc[UR6][R6.64+0x180] ;  /* 0x0f80018006f37fae */ /* 0x0003e2000b901d46 */
[----:B------:R-:W-:Y:S05]  /*19b60*/  BRA `(.L_x_1115) ;  /* 0x0000000000047947 */ /* 0x000fea0003800000 */
.L_x_1116:
[----:B------:R2:W-:Y:S02]  /*19b70*/  STS.128 [R243+0xf800], RZ ;  /* 0x00f800fff3007388 */ /* 0x0005e40000000c00 */
.L_x_1115:
[----:B------:R-:W-:Y:S05]  /*19b80*/  BSYNC B0 ;  /* 0x0000000000007941 */ /* 0x000fea0003800000 */
.L_x_1114:
[----:B------:R-:W0:Y:S01]  /*19b90*/  LDGDEPBAR ;  /* 0x00000000000079af */ /* 0x000e220000000000 */
[-C--:B------:R-:W-:Y:S01]  /*19ba0*/  ISETP.GE.AND P1, PT, R166, R0.reuse, PT ;  /* 0x00000000a600720c */ /* 0x080fe20003f26270 */
[----:B------:R-:W-:Y:S01]  /*19bb0*/  BSSY B0, `(.L_x_1117) ;  /* 0x000002a000007945 */ /* 0x000fe20003800000 */
[-C--:B------:R-:W-:Y:S02]  /*19bc0*/  ISETP.GE.AND P6, PT, R30, R0.reuse, PT ;  /* 0x000000001e00720c */ /* 0x080fe40003fc6270 */
[-C--:B------:R-:W-:Y:S02]  /*19bd0*/  ISETP.GE.AND P4, PT, R31, R0.reuse, PT ;  /* 0x000000001f00720c */ /* 0x080fe40003f86270 */
[----:B------:R-:W-:Y:S01]  /*19be0*/  ISETP.GE.AND P0, PT, R32, R0, PT ;  /* 0x000000002000720c */ /* 0x000fe20003f06270 */
[----:B------:R-:W-:-:S04]  /*19bf0*/  DEPBAR.LE SB0, 0x0 ;  /* 0x000080000000791a */ /* 0x000fc80000000000 */
[----:B------:R-:W-:Y:S06]  /*19c00*/  BAR.SYNC.DEFER_BLOCKING 0x0 ;  /* 0x0000000000007b1d */ /* 0x000fec0000010000 */
[----:B------:R1:W-:Y:S04]  /*19c10*/  @P1 STS.128 [R243+0x10000], RZ ;  /* 0x010000fff3001388 */ /* 0x0003e80000000c00 */
[----:B------:R1:W-:Y:S04]  /*19c20*/  @P1 STS.128 [R243+0x12000], RZ ;  /* 0x012000fff3001388 */ /* 0x0003e80000000c00 */
[----:B------:R1:W-:Y:S04]  /*19c30*/  @P1 STS.128 [R243+0x14000], RZ ;  /* 0x014000fff3001388 */ /* 0x0003e80000000c00 */
[----:B------:R1:W-:Y:S01]  /*19c40*/  @P1 STS.128 [R243+0x16000], RZ ;  /* 0x016000fff3001388 */ /* 0x0003e20000000c00 */
[----:B------:R-:W-:Y:S05]  /*19c50*/  @P1 BRA `(.L_x_1118) ;  /* 0x00000000007c1947 */ /* 0x000fea0003800000 */
[C---:B------:R-:W-:Y:S02]  /*19c60*/  LOP3.LUT R0, R246.reuse, 0x1, RZ, 0xc0, !PT ;  /* 0x00000001f6007812 */ /* 0x040fe400078ec0ff */
[----:B------:R-:W-:Y:S02]  /*19c70*/  R2P PR, R246, 0xe ;  /* 0x0000000ef6007804 */ /* 0x000fe40000000000 */
[----:B------:R-:W-:-:S11]  /*19c80*/  ISETP.NE.U32.AND P5, PT, R0, 0x1, PT ;  /* 0x000000010000780c */ /* 0x000fd60003fa5070 */
[----:B-123--:R-:W-:Y:S01]  /*19c90*/  @P1 IMAD.MOV.U32 R8, RZ, RZ, R189 ;  /* 0x000000ffff081224 */ /* 0x00efe200078e00bd */
[-C--:B----4-:R-:W-:Y:S01]  /*19ca0*/  @P2 MOV R6, R189.reuse ;  /* 0x000000bd00062202 */ /* 0x090fe20000000f00 */
        /* <DEDUP_REMOVED lines=26> */
.L_x_1118:
[----:B------:R-:W-:Y:S05]  /*19e50*/  BSYNC B0 ;  /* 0x0000000000007941 */ /* 0x000fea0003800000 */
.L_x_1117:
[----:B------:R1:W-:Y:S01]  /*19e60*/  @P6 STS.128 [R243+0x10800], RZ ;  /* 0x010800fff3006388 */ /* 0x0003e20000000c00 */
[----:B------:R-:W-:Y:S03]  /*19e70*/  BSSY B0, `(.L_x_1119) ;  /* 0x0000028000007945 */ /* 0x000fe60003800000 */
[----:B------:R1:W-:Y:S04]  /*19e80*/  @P6 STS.128 [R243+0x12800], RZ ;  /* 0x012800fff3006388 */ /* 0x0003e80000000c00 */
[----:B------:R1:W-:Y:S04]  /*19e90*/  @P6 STS.128 [R243+0x14800], RZ ;  /* 0x014800fff3006388 */ /* 0x0003e80000000c00 */
[----:B------:R1:W-:Y:S01]  /*19ea0*/  @P6 STS.128 [R243+0x16800], RZ ;  /* 0x016800fff3006388 */ /* 0x0003e20000000c00 */
[----:B------:R-:W-:Y:S05]  /*19eb0*/  @P6 BRA `(.L_x_1120) ;  /* 0x00000000008c6947 */ /* 0x000fea0003800000 */
[C---:B------:R-:W-:Y:S02]  /*19ec0*/  LOP3.LUT R0, R246.reuse, 0x1, RZ, 0xc0, !PT ;  /* 0x00000001f6007812 */ /* 0x040fe400078ec0ff */
[----:B------:R-:W-:Y:S02]  /*19ed0*/  LOP3.LUT P5, RZ, R246, 0x2, RZ, 0xc0, !PT ;  /* 0x00000002f6ff7812 */ /* 0x000fe400078ac0ff */
[----:B------:R-:W-:Y:S02]  /*19ee0*/  ISETP.NE.U32.AND P6, PT, R0, 0x1, PT ;  /* 0x000000010000780c */ /* 0x000fe40003fc5070 */
[----:B------:R-:W-:Y:S02]  /*19ef0*/  LOP3.LUT P3, RZ, R246, 0x4, RZ, 0xc0, !PT ;  /* 0x00000004f6ff7812 */ /* 0x000fe4000786c0ff */
[----:B------:R-:W-:-:S05]  /*19f00*/  IADD3 R3, P1, R231, R160, RZ ;  /* 0x000000a0e7037210 */ /* 0x000fca0007f3e0ff */
[----:B------:R-:W-:Y:S02]  /*19f10*/  IMAD.X R0, R232, 0x1, R163, P1 ;  /* 0x00000001e8007824 */ /* 0x000fe400008e06a3 */
[----:B-123--:R-:W-:Y:S02]  /*19f20*/  @P5 LEA R8, P1, R3, R168, 0x1 ;  /* 0x000000a803085211 */ /* 0x00efe400078208ff */
[----:B------:R-:W-:Y:S02]  /*19f30*/  @!P6 LEA R10, P2, R231, R189, 0x1 ;  /* 0x000000bde70ae211 */ /* 0x000fe400078408ff */
[----:B------:R-:W-:Y:S02]  /*19f40*/  @P5 LEA.HI.X R9, R3, R169, R0, 0x1, P1 ;  /* 0x000000a903095211 */ /* 0x000fe400008f0c00 */
[----:B------:R-:W-:Y:S02]  /*19f50*/  @!P6 LEA.HI.X R11, R231, R188, R232, 0x1, P2 ;  /* 0x000000bce70be211 */ /* 0x000fe400010f0ce8 */
[----:B------:R-:W-:-:S02]  /*19f60*/  LOP3.LUT P2, RZ, R246, 0x8, RZ, 0xc0, !PT ;  /* 0x00000008f6ff7812 */ /* 0x000fc4000784c0ff */
[CC--:B----4-:R-:W-:Y:S01]  /*19f70*/  @P3 LEA R6, P1, R3.reuse, R168.reuse, 0x1 ;  /* 0x000000a803063211 */ /* 0x0d0fe200078208ff */
        /* <DEDUP_REMOVED lines=10> */
[----:B------:R-:W-:-:S02]  /*1a020*/  @P2 LEA R4, P1, R3, R168, 0x1 ;  /* 0x000000a803042211 */ /* 0x000fc400078208ff */
        /* <DEDUP_REMOVED lines=12> */
.L_x_1120:
[----:B------:R-:W-:Y:S05]  /*1a0f0*/  BSYNC B0 ;  /* 0x0000000000007941 */ /* 0x000fea0003800000 */
.L_x_1119:
        /* <DEDUP_REMOVED lines=8> */
[----:B------:R-:W-:Y:S01]  /*1a180*/  ISETP.NE.U32.AND P6, PT, R0, 0x1, PT ;  /* 0x000000010000780c */ /* 0x000fe20003fc5070 */
[----:B------:R-:W-:Y:S01]  /*1a190*/  IMAD.SHL.U32 R0, R48, 0x20, RZ ;  /* 0x0000002030007824 */ /* 0x000fe200078e00ff */
[C---:B------:R-:W-:Y:S02]  /*1a1a0*/  LOP3.LUT P4, RZ, R246.reuse, 0x4, RZ, 0xc0, !PT ;  /* 0x00000004f6ff7812 */ /* 0x040fe4000788c0ff */
[----:B------:R-:W-:Y:S02]  /*1a1b0*/  LOP3.LUT P2, RZ, R246, 0x8, RZ, 0xc0, !PT ;  /* 0x00000008f6ff7812 */ /* 0x000fe4000784c0ff */
[----:B------:R-:W-:-:S02]  /*1a1c0*/  SHF.L.U64.HI R3, R48, 0x5, R49 ;  /* 0x0000000530037819 */ /* 0x000fc40000010231 */
[----:B-12---:R-:W-:-:S05]  /*1a1d0*/  LEA R4, P1, R48, R160, 0x5 ;  /* 0x000000a030047211 */ /* 0x006fca00078228ff */
[----:B---34-:R-:W-:-:S04]  /*1a1e0*/  @!P6 LEA R6, P3, R0, R189, 0x1 ;  /* 0x000000bd0006e211 */ /* 0x018fc800078608ff */
        /* <DEDUP_REMOVED lines=28> */
.L_x_1122:
[----:B------:R-:W-:Y:S05]  /*1a3b0*/  BSYNC B0 ;  /* 0x0000000000007941 */ /* 0x000fea0003800000 */
.L_x_1121:
[----:B------:R1:W-:Y:S01]  /*1a3c0*/  @P0 STS.128 [R243+0x11800], RZ ;  /* 0x011800fff3000388 */ /* 0x0003e20000000c00 */
[----:B------:R-:W-:Y:S01]  /*1a3d0*/  SHF.R.S32.HI R0, RZ, 0x1f, R45 ;  /* 0x0000001fff007819 */ /* 0x000fe2000001142d */
[----:B------:R-:W-:Y:S02]  /*1a3e0*/  BSSY B0, `(.L_x_1123) ;  /* 0x0000031000007945 */ /* 0x000fe40003800000 */
[----:B------:R1:W-:Y:S01]  /*1a3f0*/  @P0 STS.128 [R243+0x13800], RZ ;  /* 0x013800fff3000388 */ /* 0x0003e20000000c00 */
[----:B------:R-:W-:-:S03]  /*1a400*/  LEA.HI R0, R0, R45, RZ, 0x5 ;  /* 0x0000002d00007211 */ /* 0x000fc600078f28ff */
[----:B------:R1:W-:Y:S01]  /*1a410*/  @P0 STS.128 [R243+0x15800], RZ ;  /* 0x015800fff3000388 */ /* 0x0003e20000000c00 */
[----:B------:R-:W-:-:S03]  /*1a420*/  SHF.R.S32.HI R226, RZ, 0x5, R0 ;  /* 0x00000005ffe27819 */ /* 0x000fc60000011400 */
[----:B------:R1:W-:Y:S01]  /*1a430*/  @P0 STS.128 [R243+0x17800], RZ ;  /* 0x017800fff3000388 */ /* 0x0003e20000000c00 */
[----:B------:R-:W-:Y:S05]  /*1a440*/  @P0 BRA `(.L_x_1124) ;  /* 0x0000000000a80947 */ /* 0x000fea0003800000 */
[C---:B------:R-:W-:Y:S01]  /*1a450*/  LOP3.LUT R0, R246.reuse, 0x1, RZ, 0xc0, !PT ;  /* 0x00000001f6007812 */ /* 0x040fe200078ec0ff */
[----:B------:R-:W-:Y:S01]  /*1a460*/  IMAD.MOV.U32 R162, RZ, RZ, R160 ;  /* 0x000000ffffa27224 */ /* 0x000fe200078e00a0 */
[----:B------:R-:W-:Y:S02]  /*1a470*/  LOP3.LUT P2, RZ, R246, 0x2, RZ, 0xc0, !PT ;  /* 0x00000002f6ff7812 */ /* 0x000fe4000784c0ff */
[----:B------:R-:W-:Y:S01]  /*1a480*/  ISETP.NE.U32.AND P3, PT, R0, 0x1, PT ;  /* 0x000000010000780c */ /* 0x000fe20003f65070 */
[----:B------:R-:W-:Y:S01]  /*1a490*/  IMAD R0, R49, 0x30, RZ ;  /* 0x0000003031007824 */ /* 0x000fe200078e02ff */
[----:B------:R-:W-:Y:S01]  /*1a4a0*/  LOP3.LUT P1, RZ, R246, 0x4, RZ, 0xc0, !PT ;  /* 0x00000004f6ff7812 */ /* 0x000fe2000782c0ff */
[----:B------:R-:W-:-:S04]  /*1a4b0*/  IMAD.WIDE.U32 R162, R48, 0x30, R162 ;  /* 0x0000003030a27825 */ /* 0x000fc800078e00a2 */
[----:B------:R-:W-:-:S04]  /*1a4c0*/  IMAD.IADD R0, R163, 0x1, R0 ;  /* 0x00000001a3007824 */ /* 0x000fc800078e0200 */
[CC--:B-123--:R-:W-:Y:S02]  /*1a4d0*/  @P2 LEA R8, P4, R162.reuse, R168.reuse, 0x1 ;  /* 0x000000a8a2082211 */ /* 0x0cefe400078808ff */
[----:B------:R-:W-:Y:S02]  /*1a4e0*/  @!P3 IMAD.MOV.U32 R4, RZ, RZ, R189 ;  /* 0x000000ffff04b224 */ /* 0x000fe400078e00bd */
[----:B------:R-:W-:Y:S01]  /*1a4f0*/  @!P3 IMAD.MOV.U32 R5, RZ, RZ, R188 ;  /* 0x000000ffff05b224 */ /* 0x000fe200078e00bc */
[C---:B----4-:R-:W-:Y:S01]  /*1a500*/  @P1 LEA R6, P0, R162.reuse, R168, 0x1 ;  /* 0x000000a8a2061211 */ /* 0x050fe200078008ff */
        /* <DEDUP_REMOVED lines=29> */
.L_x_1125:
[----:B------:R2:W-:Y:S02]  /*1a6e0*/  STS.128 [R243+0x17800], RZ ;  /* 0x017800fff3007388 */ /* 0x0005e40000000c00 */
.L_x_1124:
[----:B------:R-:W-:Y:S05]  /*1a6f0*/  BSYNC B0 ;  /* 0x0000000000007941 */ /* 0x000fea0003800000 */
.L_x_1123:
[C---:B------:R-:W-:Y:S01]  /*1a700*/  IMAD.SHL.U32 R0, R51.reuse, 0x40, RZ ;  /* 0x0000004033007824 */ /* 0x040fe200078e00ff */
[----:B------:R-:W-:Y:S01]  /*1a710*/  R2P PR, R51, 0x6 ;  /* 0x0000000633007804 */ /* 0x000fe20000000000 */
[----:B------:R-:W-:Y:S01]  /*1a720*/  IMAD.SHL.U32 R166, R166, 0x8, RZ ;  /* 0x00000008a6a67824 */ /* 0x000fe200078e00ff */
[----:B------:R-:W0:Y:S01]  /*1a730*/  LDGDEPBAR ;  /* 0x00000000000079af */ /* 0x000e220000000000 */
[----:B------:R-:W-:Y:S01]  /*1a740*/  IMAD R226, R226, 0x400, R35 ;  /* 0x00000400e2e27824 */ /* 0x000fe200078e0223 */
[----:B------:R-:W-:Y:S01]  /*1a750*/  LOP3.LUT R0, R0, 0x1c0, RZ, 0xc0, !PT ;  /* 0x000001c000007812 */ /* 0x000fe200078ec0ff */
[----:B------:R-:W-:Y:S01]  /*1a760*/  IMAD.SHL.U32 R45, R45, 0x2, RZ ;  /* 0x000000022d2d7824 */ /* 0x000fe200078e00ff */
[----:B------:R-:W-:Y:S02]  /*1a770*/  BSSY B1, `(.L_x_1126) ;  /* 0x00001fb000017945 */ /* 0x000fe40003800000 */
[----:B------:R-:W-:Y:S02]  /*1a780*/  LOP3.LUT R166, R0, 0x8, R166, 0xf8, !PT ;  /* 0x0000000800a67812 */ /* 0x000fe400078ef8a6 */
[----:B------:R-:W-:-:S02]  /*1a790*/  SHF.R.U32.HI R225, RZ, 0x3, R0 ;  /* 0x00000003ffe17819 */ /* 0x000fc40000011600 */
[----:B------:R-:W-:Y:S02]  /*1a7a0*/  LEA R226, R226, UR4, 0x1 ;  /* 0x00000004e2e27c11 */ /* 0x000fe4000f8e08ff */
[----:B------:R-:W-:Y:S02]  /*1a7b0*/  LOP3.LUT R225, R166, R225, RZ, 0x3c, !PT ;  /* 0x000000e1a6e17212 */ /* 0x000fe400078e3cff */
[----:B------:R-:W-:Y:S01]  /*1a7c0*/  LOP3.LUT R3, R45, 0x6, RZ, 0xc0, !PT ;  /* 0x000000062d037812 */ /* 0x000fe200078ec0ff */
[----:B------:R-:W-:Y:S01]  /*1a7d0*/  LDSM.16.M88.4 R28, [R226] ;  /* 0x00000000e21c783b */ /* 0x000fe20000000200 */
[--C-:B------:R-:W-:Y:S02]  /*1a7e0*/  IMAD R224, R34, 0x2, R226.reuse ;  /* 0x0000000222e07824 */ /* 0x100fe400078e02e2 */
[----:B------:R-:W-:Y:S01]  /*1a7f0*/  IMAD R225, R52, 0x200, R225 ;  /* 0x0000020034e17824 */ /* 0x000fe200078e02e1 */
[----:B------:R-:W-:Y:S01]  /*1a800*/  LDSM.16.M88.4 R88, [R226+0x2000] ;  /* 0x00200000e258783b */ /* 0x000fe20000000200 */
[----:B------:R-:W-:-:S02]  /*1a810*/  IMAD R222, R33, 0x2, R226 ;  /* 0x0000000221de7824 */ /* 0x000fc400078e02e2 */
[----:B------:R-:W-:Y:S01]  /*1a820*/  IMAD R221, R33, 0x2, R224 ;  /* 0x0000000221dd7824 */ /* 0x000fe200078e02e0 */
[----:B------:R-:W-:Y:S01]  /*1a830*/  LEA R225, R225, UR4, 0x1 ;  /* 0x00000004e1e17c11 */ /* 0x000fe2000f8e08ff */
[----:B-123--:R-:W-:Y:S01]  /*1a840*/  LDSM.16.M88.4 R8, [R224] ;  /* 0x00000000e008783b */ /* 0x00efe20000000200 */
[----:B------:R-:W-:-:S03]  /*1a850*/  IMAD R3, R165, 0x40, R3 ;  /* 0x00000040a5037824 */ /* 0x000fc600078e0203 */
[----:B-----5:R-:W1:Y:S01]  /*1a860*/  LDSM.16.M88.4 R20, [R225+0x8000] ;  /* 0x00800000e114783b */ /* 0x020e620000000200 */
[C---:B------:R-:W-:Y:S02]  /*1a870*/  VIADD R0, R225.reuse, 0x8000 ;  /* 0x00008000e1007836 */ /* 0x040fe40000000000 */
[----:B------:R-:W-:Y:S01]  /*1a880*/  VIADD R223, R225, 0x8020 ;  /* 0x00008020e1df7836 */ /* 0x000fe20000000000 */
[----:B------:R-:W2:Y:S01]  /*1a890*/  LDSM.16.M88.4 R76, [R225+0x8800] ;  /* 0x00880000e14c783b */ /* 0x000ea20000000200 */
[----:B------:R-:W-:Y:S02]  /*1a8a0*/  @P1 VIADD R223, R0, 0xffffffe0 ;  /* 0xffffffe000df1836 */ /* 0x000fe40000000000 */
[----:B------:R-:W-:Y:S01]  /*1a8b0*/  IMAD.MOV.U32 R0, RZ, RZ, 0x40 ;  /* 0x00000040ff007424 */ /* 0x000fe200078e00ff */
[----:B------:R-:W3:Y:S01]  /*1a8c0*/  LDSM.16.M88.4 R68, [R225+0x9000] ;  /* 0x00900000e144783b */ /* 0x000ee20000000200 */
[C---:B------:R-:W-:Y:S02]  /*1a8d0*/  VIADD R16, R3.reuse, 0xffffffc1 ;  /* 0xffffffc103107836 */ /* 0x040fe40000000000 */
[----:B------:R-:W-:Y:S01]  /*1a8e0*/  VIADD R17, R3, 0xffffffc0 ;  /* 0xffffffc003117836 */ /* 0x000fe20000000000 */
[----:B------:R-:W3:Y:S01]  /*1a8f0*/  LDSM.16.M88.4 R40, [R225+0x9800] ;  /* 0x00980000e128783b */ /* 0x000ee20000000200 */
[----:B------:R-:W-:Y:S01]  /*1a900*/  SEL R0, R0, 0xffffffc0, !P2 ;  /* 0xffffffc000007807 */ /* 0x000fe20005000000 */
[----:B------:R-:W-:Y:S01]  /*1a910*/  VIADD R219, R223, 0x800 ;  /* 0x00000800dfdb7836 */ /* 0x000fe20000000000 */
[-C--:B------:R-:W-:Y:S01]  /*1a920*/  ISETP.GE.AND P0, PT, R16, R50.reuse, PT ;  /* 0x000000321000720c */ /* 0x080fe20003f06270 */
[----:B----4-:R-:W4:Y:S01]  /*1a930*/  LDSM.16.M88.4 R4, [R223] ;  /* 0x00000000df04783b */ /* 0x010f220000000200 */
[----:B------:R-:W-:Y:S01]  /*1a940*/  VIADD R16, R3, 0xffffffc9 ;  /* 0xffffffc903107836 */ /* 0x000fe20000000000 */
[-C--:B------:R-:W-:Y:S01]  /*1a950*/  ISETP.GE.AND P1, PT, R17, R50.reuse, PT ;  /* 0x000000321100720c */ /* 0x080fe20003f26270 */
[----:B------:R-:W-:Y:S01]  /*1a960*/  IMAD.IADD R220, R225, 0x1, R0 ;  /* 0x00000001e1dc7824 */ /* 0x000fe200078e0200 */
[----:B------:R-:W4:Y:S01]  /*1a970*/  LDSM.16.M88.4 R56, [R223+0x800] ;  /* 0x00080000df38783b */ /* 0x000f220000000200 */
[----:B------:R-:W-:Y:S01]  /*1a980*/  IMAD.IADD R216, R0, 0x1, R223 ;  /* 0x0000000100d87824 */ /* 0x000fe200078e02df */
[----:B------:R-:W-:Y:S01]  /*1a990*/  ISETP.GE.AND P5, PT, R16, R50, PT ;  /* 0x000000321000720c */ /* 0x000fe20003fa6270 */
[----:B------:R-:W-:Y:S01]  /*1a9a0*/  VIADD R0, R3, 0xffffffc8 ;  /* 0xffffffc803007836 */ /* 0x000fe20000000000 */
[----:B------:R-:W4:Y:S01]  /*1a9b0*/  LDSM.16.M88.4 R36, [R223+0x1000] ;  /* 0x00100000df24783b */ /* 0x000f220000000200 */
[----:B------:R-:W-:-:S02]  /*1a9c0*/  VIADD R218, R223, 0x1000 ;  /* 0x00001000dfda7836 */ /* 0x000fc40000000000 */
[----:B------:R-:W-:Y:S01]  /*1a9d0*/  VIADD R217, R223, 0x1800 ;  /* 0x00001800dfd97836 */ /* 0x000fe20000000000 */
[----:B------:R-:W4:Y:S01]  /*1a9e0*/  LDSM.16.M88.4 R52, [R223+0x1800] ;  /* 0x00180000df34783b */ /* 0x000f220000000200 */
[-C--:B------:R-:W-:Y:S01]  /*1a9f0*/  ISETP.GE.AND P6, PT, R0, R50.reuse, PT ;  /* 0x000000320000720c */ /* 0x080fe20003fc6270 */
[----:B------:R-:W-:Y:S02]  /*1aa00*/  VIADD R0, R3, 0xffffffd0 ;  /* 0xffffffd003007836 */ /* 0x000fe40000000000 */
[----:B------:R-:W-:Y:S01]  /*1aa10*/  LDSM.16.M88.4 R60, [R222] ;  /* 0x00000000de3c783b */ /* 0x000fe20000000200 */
[----:B------:R-:W-:Y:S02]  /*1aa20*/  VIADD R215, R223, 0x2000 ;  /* 0x00002000dfd77836 */ /* 0x000fe40000000000 */
[----:B------:R-:W-:Y:S01]  /*1aa30*/  ISETP.GE.AND P4, PT, R0, R50, PT ;  /* 0x000000320000720c */ /* 0x000fe20003f86270 */
[----:B------:R-:W-:Y:S01]  /*1aa40*/  LDSM.16.M88.4 R84, [R220+0x9000] ;  /* 0x00900000dc54783b */ /* 0x000fe20000000200 */
[----:B------:R-:W-:-:S02]  /*1aa50*/  VIADD R0, R3, 0xffffffd8 ;  /* 0xffffffd803007836 */ /* 0x000fc40000000000 */
[----:B------:R-:W-:Y:S01]  /*1aa60*/  VIADD R214, R223, 0x2800 ;  /* 0x00002800dfd67836 */ /* 0x000fe20000000000 */
[C---:B-1----:R-:W-:Y:S01]  /*1aa70*/  HMMA.16816.F32 R24, R28.reuse, R20, RZ ;  /* 0x000000141c18723c */ /* 0x042fe200000018ff */
[----:B------:R-:W-:Y:S01]  /*1aa80*/  LDSM.16.M88.4 R80, [R220+0x9800] ;  /* 0x00980000dc50783b */ /* 0x000fe20000000200 */
[----:B------:R-:W-:Y:S01]  /*1aa90*/  ISETP.GE.AND P2, PT, R0, R50, PT ;  /* 0x000000320000720c */ /* 0x000fe20003f46270 */
[----:B------:R-:W-:Y:S02]  /*1aaa0*/  VIADD R0, R3, 0xffffffe1 ;  /* 0xffffffe103007836 */ /* 0x000fe40000000000 */
[----:B------:R-:W-:Y:S01]  /*1aab0*/  LDSM.16.M88.4 R92, [R225+0xb800] ;  /* 0x00b80000e15c783b */ /* 0x000fe20000000200 */
[----:B------:R-:W-:Y:S01]  /*1aac0*/  HMMA.16816.F32 R20, R28, R22, RZ ;  /* 0x000000161c14723c */ /* 0x000fe200000018ff */
[C---:B------:R-:W-:Y:S02]  /*1aad0*/  VIADD R213, R223.reuse, 0x3000 ;  /* 0x00003000dfd57836 */ /* 0x040fe40000000000 */
[----:B------:R-:W-:-:S02]  /*1aae0*/  VIADD R212, R223, 0x3800 ;  /* 0x00003800dfd47836 */ /* 0x000fc40000000000 */
[C---:B------:R-:W-:Y:S01]  /*1aaf0*/  VIADD R211, R223.reuse, 0x4000 ;  /* 0x00004000dfd37836 */ /* 0x040fe20000000000 */
[C---:B--2---:R-:W-:Y:S01]  /*1ab00*/  HMMA.16816.F32 R12, R28.reuse, R76, RZ ;  /* 0x0000004c1c0c723c */ /* 0x044fe200000018ff */
[C---:B------:R-:W-:Y:S02]  /*1ab10*/  VIADD R210, R223.reuse, 0x4800 ;  /* 0x00004800dfd27836 */ /* 0x040fe40000000000 */
[C---:B------:R-:W-:Y:S02]  /*1ab20*/  VIADD R209, R223.reuse, 0x5000 ;  /* 0x00005000dfd17836 */ /* 0x040fe40000000000 */
[C---:B------:R-:W-:Y:S01]  /*1ab30*/  VIADD R208, R223.reuse, 0x5800 ;  /* 0x00005800dfd07836 */ /* 0x040fe20000000000 */
[----:B------:R-:W-:Y:S01]  /*1ab40*/  HMMA.16816.F32 R76, R28, R78, RZ ;  /* 0x0000004e1c4c723c */ /* 0x000fe200000018ff */
[C---:B------:R-:W-:Y:S02]  /*1ab50*/  VIADD R207, R223.reuse, 0x6000 ;  /* 0x00006000dfcf7836 */ /* 0x040fe40000000000 */
[----:B------:R-:W-:-:S02]  /*1ab60*/  VIADD R206, R223, 0x6800 ;  /* 0x00006800dfce7836 */ /* 0x000fc40000000000 */
[C---:B------:R-:W-:Y:S01]  /*1ab70*/  VIADD R205, R223.reuse, 0x7000 ;  /* 0x00007000dfcd7836 */ /* 0x040fe20000000000 */
[----:B---3--:R-:W-:Y:S01]  /*1ab80*/  HMMA.16816.F32 R72, R28, R68, RZ ;  /* 0x000000441c48723c */ /* 0x008fe200000018ff */
[----:B------:R-:W-:-:S05]  /*1ab90*/  VIADD R204, R223, 0x7800 ;  /* 0x00007800dfcc7836 */ /* 0x000fca0000000000 */
[C---:B------:R-:W-:Y:S06]  /*1aba0*/  HMMA.16816.F32 R68, R28.reuse, R70, RZ ;  /* 0x000000461c44723c */ /* 0x040fec00000018ff */
[C---:B------:R-:W-:Y:S06]  /*1abb0*/  HMMA.16816.F32 R64, R28.reuse, R40, RZ ;  /* 0x000000281c40723c */ /* 0x040fec00000018ff */
[----:B------:R-:W-:Y:S01]  /*1abc0*/  HMMA.16816.F32 R28, R28, R42, RZ ;  /* 0x0000002a1c1c723c */ /* 0x000fe200000018ff */
[----:B------:R-:W1:Y:S05]  /*1abd0*/  LDSM.16.M88.4 R40, [R220+0x8000] ;  /* 0x00800000dc28783b */ /* 0x000e6a0000000200 */
[C---:B----4-:R-:W-:Y:S06]  /*1abe0*/  HMMA.16816.F32 R24, R8.reuse, R4, R24 ;  /* 0x000000040818723c */ /* 0x050fec0000001818 */
[C---:B------:R-:W-:Y:S01]  /*1abf0*/  HMMA.16816.F32 R20, R8.reuse, R6, R20 ;  /* 0x000000060814723c */ /* 0x040fe20000001814 */
[----:B------:R-:W2:Y:S05]  /*1ac00*/  LDSM.16.M88.4 R4, [R220+0x8800] ;  /* 0x00880000dc04783b */ /* 0x000eaa0000000200 */
[C---:B------:R-:W-:Y:S06]  /*1ac10*/  HMMA.16816.F32 R12, R8.reuse, R56, R12 ;  /* 0x00000038080c723c */ /* 0x040fec000000180c */
[C---:B------:R-:W-:Y:S01]  /*1ac20*/  HMMA.16816.F32 R76, R8.reuse, R58, R76 ;  /* 0x0000003a084c723c */ /* 0x040fe2000000184c */
[----:B------:R-:W-:Y:S05]  /*1ac30*/  LDSM.16.M88.4 R56, [R216] ;  /* 0x00000000d838783b */ /* 0x000fea0000000200 */
[C---:B------:R-:W-:Y:S06]  /*1ac40*/  HMMA.16816.F32 R72, R8.reuse, R36, R72 ;  /* 0x000000240848723c */ /* 0x040fec0000001848 */
[C---:B------:R-:W-:Y:S01]  /*1ac50*/  HMMA.16816.F32 R68, R8.reuse, R38, R68 ;  /* 0x000000260844723c */ /* 0x040fe20000001844 */
[----:B------:R-:W3:Y:S05]  /*1ac60*/  LDSM.16.M88.4 R36, [R221] ;  /* 0x00000000dd24783b */ /* 0x000eea0000000200 */
[C---:B------:R-:W-:Y:S06]  /*1ac70*/  HMMA.16816.F32 R64, R8.reuse, R52, R64 ;  /* 0x000000340840723c */ /* 0x040fec0000001840 */
[----:B------:R-:W-:Y:S01]  /*1ac80*/  HMMA.16816.F32 R28, R8, R54, R28 ;  /* 0x00000036081c723c */ /* 0x000fe2000000181c */
[----:B------:R-:W4:Y:S04]  /*1ac90*/  LDSM.16.M88.4 R8, [R216+0x800] ;  /* 0x00080000d808783b */ /* 0x000f280000000200 */
[----:B------:R-:W4:Y:S01]  /*1aca0*/  LDSM.16.M88.4 R52, [R216+0x1000] ;  /* 0x00100000d834783b */ /* 0x000f220000000200 */
[C---:B-1----:R-:W-:Y:S06]  /*1acb0*/  HMMA.16816.F32 R24, R60.reuse, R40, R24 ;  /* 0x000000283c18723c */ /* 0x042fec0000001818 */
[C---:B------:R-:W-:Y:S01]  /*1acc0*/  HMMA.16816.F32 R20, R60.reuse, R42, R20 ;  /* 0x0000002a3c14723c */ /* 0x040fe20000001814 */
[----:B------:R-:W1:Y:S05]  /*1acd0*/  LDSM.16.M88.4 R40, [R216+0x1800] ;  /* 0x00180000d828783b */ /* 0x000e6a0000000200 */
[C---:B--2---:R-:W-:Y:S06]  /*1ace0*/  HMMA.16816.F32 R12, R60.reuse, R4, R12 ;  /* 0x000000043c0c723c */ /* 0x044fec000000180c */
[C---:B------:R-:W-:Y:S01]  /*1acf0*/  HMMA.16816.F32 R76, R60.reuse, R6, R76 ;  /* 0x000000063c4c723c */ /* 0x040fe2000000184c */
[----:B------:R-:W2:Y:S05]  /*1ad00*/  LDSM.16.M88.4 R4, [R225+0xa000] ;  /* 0x00a00000e104783b */ /* 0x000eaa0000000200 */
[C---:B------:R-:W-:Y:S06]  /*1ad10*/  HMMA.16816.F32 R72, R60.reuse, R84, R72 ;  /* 0x000000543c48723c */ /* 0x040fec0000001848 */
[C---:B------:R-:W-:Y:S01]  /*1ad20*/  HMMA.16816.F32 R68, R60.reuse, R86, R68 ;  /* 0x000000563c44723c */ /* 0x040fe20000001844 */
[----:B------:R-:W-:Y:S05]  /*1ad30*/  LDSM.16.M88.4 R84, [R223+0x3800] ;  /* 0x00380000df54783b */ /* 0x000fea0000000200 */
[C---:B------:R-:W-:Y:S06]  /*1ad40*/  HMMA.16816.F32 R64, R60.reuse, R80, R64 ;  /* 0x000000503c40723c */ /* 0x040fec0000001840 */
[----:B------:R-:W-:Y:S01]  /*1ad50*/  HMMA.16816.F32 R60, R60, R82, R28 ;  /* 0x000000523c3c723c */ /* 0x000fe2000000181c */
[----:B------:R-:W2:Y:S04]  /*1ad60*/  LDSM.16.M88.4 R28, [R225+0xa800] ;  /* 0x00a80000e11c783b */ /* 0x000ea80000000200 */
[----:B------:R-:W-:Y:S01]  /*1ad70*/  LDSM.16.M88.4 R80, [R224+0x2000] ;  /* 0x00200000e050783b */ /* 0x000fe20000000200 */
        /* <DEDUP_REMOVED lines=9> */
[C---:B-1----:R-:W-:Y:S06]  /*1ae10*/  HMMA.16816.F32 R64, R36.reuse, R40, R64 ;  /* 0x000000282440723c */ /* 0x042fec0000001840 */
[----:B------:R-:W-:Y:S01]  /*1ae20*/  HMMA.16816.F32 R60, R36, R42, R60 ;  /* 0x0000002a243c723c */ /* 0x000fe2000000183c */
[----:B------:R-:W1:Y:S04]  /*1ae30*/  LDSM.16.M88.4 R36, [R223+0x2800] ;  /* 0x00280000df24783b */ /* 0x000e680000000200 */
[----:B------:R-:W-:Y:S01]  /*1ae40*/  LDSM.16.M88.4 R40, [R220+0xa800] ;  /* 0x00a80000dc28783b */ /* 0x000fe20000000200 */
[C---:B--2---:R-:W-:Y:S06]  /*1ae50*/  HMMA.16816.F32 R24, R88.reuse, R4, R24 ;  /* 0x000000045818723c */ /* 0x044fec0000001818 */
[C---:B------:R-:W-:Y:S01]  /*1ae60*/  HMMA.16816.F32 R20, R88.reuse, R6, R20 ;  /* 0x000000065814723c */ /* 0x040fe20000001814 */
[----:B------:R-:W2:Y:S05]  /*1ae70*/  LDSM.16.M88.4 R4, [R223+0x3000] ;  /* 0x00300000df04783b */ /* 0x000eaa0000000200 */
[C---:B------:R-:W-:Y:S06]  /*1ae80*/  HMMA.16816.F32 R12, R88.reuse, R28, R12 ;  /* 0x0000001c580c723c */ /* 0x040fec000000180c */
[C---:B------:R-:W-:Y:S01]  /*1ae90*/  HMMA.16816.F32 R76, R88.reuse, R30, R76 ;  /* 0x0000001e584c723c */ /* 0x040fe2000000184c */
[----:B------:R-:W4:Y:S05]  /*1aea0*/  LDSM.16.M88.4 R28, [R222+0x2000] ;  /* 0x00200000de1c783b */ /* 0x000f2a0000000200 */
[C---:B---3--:R-:W-:Y:S06]  /*1aeb0*/  HMMA.16816.F32 R72, R88.reuse, R8, R72 ;  /* 0x000000085848723c */ /* 0x048fec0000001848 */
[C---:B------:R-:W-:Y:S01]  /*1aec0*/  HMMA.16816.F32 R68, R88.reuse, R10, R68 ;  /* 0x0000000a5844723c */ /* 0x040fe20000001844 */
[----:B------:R-:W3:Y:S05]  /*1aed0*/  LDSM.16.M88.4 R8, [R220+0xb000] ;  /* 0x00b00000dc08783b */ /* 0x000eea0000000200 */
[C---:B------:R-:W-:Y:S06]  /*1aee0*/  HMMA.16816.F32 R64, R88.reuse, R92, R64 ;  /* 0x0000005c5840723c */ /* 0x040fec0000001840 */
[----:B------:R-:W-:Y:S01]  /*1aef0*/  HMMA.16816.F32 R60, R88, R94, R60 ;  /* 0x0000005e583c723c */ /* 0x000fe2000000183c */
[----:B------:R-:W-:Y:S04]  /*1af00*/  LDSM.16.M88.4 R92, [R216+0x2800] ;  /* 0x00280000d85c783b */ /* 0x000fe80000000200 */
[----:B------:R-:W-:Y:S01]  /*1af10*/  LDSM.16.M88.4 R88, [R224+0x4000] ;  /* 0x00400000e058783b */ /* 0x000fe20000000200 */
[C---:B------:R-:W-:Y:S06]  /*1af20*/  HMMA.16816.F32 R24, R80.reuse, R56, R24 ;  /* 0x000000385018723c */ /* 0x040fec0000001818 */
[C---:B------:R-:W-:Y:S01]  /*1af30*/  HMMA.16816.F32 R20, R80.reuse, R58, R20 ;  /* 0x0000003a5014723c */ /* 0x040fe20000001814 */
[----:B------:R-:W-:Y:S05]  /*1af40*/  LDSM.16.M88.4 R56, [R221+0x2000] ;  /* 0x00200000dd38783b */ /* 0x000fea0000000200 */
[C---:B-1----:R-:W-:Y:S06]  /*1af50*/  HMMA.16816.F32 R12, R80.reuse, R36, R12 ;  /* 0x00000024500c723c */ /* 0x042fec000000180c */
[C---:B------:R-:W-:Y:S01]  /*1af60*/  HMMA.16816.F32 R76, R80.reuse, R38, R76 ;  /* 0x00000026504c723c */ /* 0x040fe2000000184c */
[----:B------:R-:W1:Y:S05]  /*1af70*/  LDSM.16.M88.4 R36, [R220+0xb800] ;  /* 0x00b80000dc24783b */ /* 0x000e6a0000000200 */
[C---:B--2---:R-:W-:Y:S06]  /*1af80*/  HMMA.16816.F32 R72, R80.reuse, R4, R72 ;  /* 0x000000045048723c */ /* 0x044fec0000001848 */
[C---:B------:R-:W-:Y:S01]  /*1af90*/  HMMA.16816.F32 R68, R80.reuse, R6, R68 ;  /* 0x000000065044723c */ /* 0x040fe20000001844 */
[----:B------:R-:W2:Y:S05]  /*1afa0*/  LDSM.16.M88.4 R4, [R216+0x2000] ;  /* 0x00200000d804783b */ /* 0x000eaa0000000200 */
[C---:B------:R-:W-:Y:S06]  /*1afb0*/  HMMA.16816.F32 R64, R80.reuse, R84, R64 ;  /* 0x000000545040723c */ /* 0x040fec0000001840 */
[----:B------:R-:W-:Y:S01]  /*1afc0*/  HMMA.16816.F32 R60, R80, R86, R60 ;  /* 0x00000056503c723c */ /* 0x000fe2000000183c */
[----:B------:R-:W2:Y:S04]  /*1afd0*/  LDSM.16.M88.4 R84, [R216+0x3000] ;  /* 0x00300000d854783b */ /* 0x000ea80000000200 */
[----:B------:R-:W2:Y:S01]  /*1afe0*/  LDSM.16.M88.4 R80, [R216+0x3800] ;  /* 0x00380000d850783b */ /* 0x000ea20000000200 */
[C---:B----4-:R-:W-:Y:S06]  /*1aff0*/  HMMA.16816.F32 R24, R28.reuse, R52, R24 ;  /* 0x000000341c18723c */ /* 0x050fec0000001818 */
[C---:B------:R-:W-:Y:S01]  /*1b000*/  HMMA.16816.F32 R20, R28.reuse, R54, R20 ;  /* 0x000000361c14723c */ /* 0x040fe20000001814 */
[----:B------:R-:W-:Y:S05]  /*1b010*/  LDSM.16.M88.4 R52, [R225+0xc000] ;  /* 0x00c00000e134783b */ /* 0x000fea0000000200 */
[C---:B------:R-:W-:Y:S06]  /*1b020*/  HMMA.16816.F32 R12, R28.reuse, R40, R12 ;  /* 0x000000281c0c723c */ /* 0x040fec000000180c */
[C---:B------:R-:W-:Y:S01]  /*1b030*/  HMMA.16816.F32 R76, R28.reuse, R42, R76 ;  /* 0x0000002a1c4c723c */ /* 0x040fe2000000184c */
[----:B------:R-:W-:Y:S05]  /*1b040*/  LDSM.16.M88.4 R40, [R225+0xc800] ;  /* 0x00c80000e128783b */ /* 0x000fea0000000200 */
[C---:B---3--:R-:W-:Y:S06]  /*1b050*/  HMMA.16816.F32 R72, R28.reuse, R8, R72 ;  /* 0x000000081c48723c */ /* 0x048fec0000001848 */
[C---:B------:R-:W-:Y:S01]  /*1b060*/  HMMA.16816.F32 R68, R28.reuse, R10, R68 ;  /* 0x0000000a1c44723c */ /* 0x040fe20000001844 */
[----:B------:R-:W3:Y:S05]  /*1b070*/  LDSM.16.M88.4 R8, [R226+0x4000] ;  /* 0x00400000e208783b */ /* 0x000eea0000000200 */
[C---:B-1----:R-:W-:Y:S06]  /*1b080*/  HMMA.16816.F32 R64, R28.reuse, R36, R64 ;  /* 0x000000241c40723c */ /* 0x042fec0000001840 */
[----:B------:R-:W-:Y:S01]  /*1b090*/  HMMA.16816.F32 R60, R28, R38, R60 ;  /* 0x000000261c3c723c */ /* 0x000fe2000000183c */
[----:B------:R-:W1:Y:S04]  /*1b0a0*/  LDSM.16.M88.4 R36, [R225+0xd000] ;  /* 0x00d00000e124783b */ /* 0x000e680000000200 */
[----:B------:R-:W4:Y:S01]  /*1b0b0*/  LDSM.16.M88.4 R28, [R225+0xd800] ;  /* 0x00d80000e11c783b */ /* 0x000f220000000200 */
[C---:B--2---:R-:W-:Y:S06]  /*1b0c0*/  HMMA.16816.F32 R24, R56.reuse, R4, R24 ;  /* 0x000000043818723c */ /* 0x044fec0000001818 */
[C---:B------:R-:W-:Y:S01]  /*1b0d0*/  HMMA.16816.F32 R20, R56.reuse, R6, R20 ;  /* 0x000000063814723c */ /* 0x040fe20000001814 */
[----:B------:R-:W2:Y:S05]  /*1b0e0*/  LDSM.16.M88.4 R4, [R223+0x4000] ;  /* 0x00400000df04783b */ /* 0x000eaa0000000200 */
[C---:B------:R-:W-:Y:S06]  /*1b0f0*/  HMMA.16816.F32 R12, R56.reuse, R92, R12 ;  /* 0x0000005c380c723c */ /* 0x040fec000000180c */
[C---:B------:R-:W-:Y:S01]  /*1b100*/  HMMA.16816.F32 R76, R56.reuse, R94, R76 ;  /* 0x0000005e384c723c */ /* 0x040fe2000000184c */
[----:B------:R-:W2:Y:S05]  /*1b110*/  LDSM.16.M88.4 R92, [R223+0x4800] ;  /* 0x00480000df5c783b */ /* 0x000eaa0000000200 */
[C---:B------:R-:W-:Y:S06]  /*1b120*/  HMMA.16816.F32 R72, R56.reuse, R84, R72 ;  /* 0x000000543848723c */ /* 0x040fec0000001848 */
[C---:B------:R-:W-:Y:S06]  /*1b130*/  HMMA.16816.F32 R64, R56.reuse, R80, R64 ;  /* 0x000000503840723c */ /* 0x040fec0000001840 */
[C---:B------:R-:W-:Y:S01]  /*1b140*/  HMMA.16816.F32 R68, R56.reuse, R86, R68 ;  /* 0x000000563844723c */ /* 0x040fe20000001844 */
[----:B------:R-:W2:Y:S05]  /*1b150*/  LDSM.16.M88.4 R84, [R223+0x5000] ;  /* 0x00500000df54783b */ /* 0x000eaa0000000200 */
[----:B------:R-:W-:Y:S01]  /*1b160*/  HMMA.16816.F32 R60, R56, R82, R60 ;  /* 0x00000052383c723c */ /* 0x000fe2000000183c */
[----:B------:R-:W2:Y:S04]  /*1b170*/  LDSM.16.M88.4 R80, [R223+0x5800] ;  /* 0x00580000df50783b */ /* 0x000ea80000000200 */
[----:B------:R-:W-:Y:S01]  /*1b180*/  LDSM.16.M88.4 R56, [R222+0x4000] ;  /* 0x00400000de38783b */ /* 0x000fe20000000200 */
[C---:B---3--:R-:W-:Y:S06]  /*1b190*/  HMMA.16816.F32 R24, R8.reuse, R52, R24 ;  /* 0x000000340818723c */ /* 0x048fec0000001818 */
[C---:B------:R-:W-:Y:S01]  /*1b1a0*/  HMMA.16816.F32 R20, R8.reuse, R54, R20 ;  /* 0x000000360814723c */ /* 0x040fe20000001814 */
[----:B------:R-:W3:Y:S05]  /*1b1b0*/  LDSM.16.M88.4 R52, [R220+0xc000] ;  /* 0x00c00000dc34783b */ /* 0x000eea0000000200 */
[C---:B------:R-:W-:Y:S06]  /*1b1c0*/  HMMA.16816.F32 R12, R8.reuse, R40, R12 ;  /* 0x00000028080c723c */ /* 0x040fec000000180c */
[C---:B------:R-:W-:Y:S01]  /*1b1d0*/  HMMA.16816.F32 R76, R8.reuse, R42, R76 ;  /* 0x0000002a084c723c */ /* 0x040fe2000000184c */
[----:B------:R-:W3:Y:S05]  /*1b1e0*/  LDSM.16.M88.4 R40, [R220+0xc800] ;  /* 0x00c80000dc28783b */ /* 0x000eea0000000200 */
[C---:B-1----:R-:W-:Y:S06]  /*1b1f0*/  HMMA.16816.F32 R72, R8.reuse, R36, R72 ;  /* 0x000000240848723c */ /* 0x042fec0000001848 */
[C---:B----4-:R-:W-:Y:S06]  /*1b200*/  HMMA.16816.F32 R64, R8.reuse, R28, R64 ;  /* 0x0000001c0840723c */ /* 0x050fec0000001840 */
[C---:B------:R-:W-:Y:S01]  /*1b210*/  HMMA.16816.F32 R68, R8.reuse, R38, R68 ;  /* 0x000000260844723c */ /* 0x040fe20000001844 */
[----:B------:R-:W1:Y:S05]  /*1b220*/  LDSM.16.M88.4 R36, [R220+0xd000] ;  /* 0x00d00000dc24783b */ /* 0x000e6a0000000200 */
[----:B------:R-:W-:Y:S01]  /*1b230*/  HMMA.16816.F32 R60, R8, R30, R60 ;  /* 0x0000001e083c723c */ /* 0x000fe2000000183c */
[----:B------:R-:W4:Y:S04]  /*1b240*/  LDSM.16.M88.4 R28, [R220+0xd800] ;  /* 0x00d80000dc1c783b */ /* 0x000f280000000200 */
[----:B------:R-:W-:Y:S01]  /*1b250*/  LDSM.16.M88.4 R8, [R221+0x4000] ;  /* 0x00400000dd08783b */ /* 0x000fe20000000200 */
[C---:B--2---:R-:W-:Y:S06]  /*1b260*/  HMMA.16816.F32 R24, R88.reuse, R4, R24 ;  /* 0x000000045818723c */ /* 0x044fec0000001818 */
[C---:B------:R-:W-:Y:S01]  /*1b270*/  HMMA.16816.F32 R20, R88.reuse, R6, R20 ;  /* 0x000000065814723c */ /* 0x040fe20000001814 */
[----:B------:R-:W2:Y:S05]  /*1b280*/  LDSM.16.M88.4 R4, [R216+0x4000] ;  /* 0x00400000d804783b */ /* 0x000eaa0000000200 */
[C---:B------:R-:W-:Y:S06]  /*1b290*/  HMMA.16816.F32 R12, R88.reuse, R92, R12 ;  /* 0x0000005c580c723c */ /* 0x040fec000000180c */
[C---:B------:R-:W-:Y:S06]  /*1b2a0*/  HMMA.16816.F32 R76, R88.reuse, R94, R76 ;  /* 0x0000005e584c723c */ /* 0x040fec000000184c */
[C---:B------:R-:W-:Y:S06]  /*1b2b0*/  HMMA.16816.F32 R72, R88.reuse, R84, R72 ;  /* 0x000000545848723c */ /* 0x040fec0000001848 */
[C---:B------:R-:W-:Y:S06]  /*1b2c0*/  HMMA.16816.F32 R64, R88.reuse, R80, R64 ;  /* 0x000000505840723c */ /* 0x040fec0000001840 */
[C---:B------:R-:W-:Y:S01]  /*1b2d0*/  HMMA.16816.F32 R68, R88.reuse, R86, R68 ;  /* 0x000000565844723c */ /* 0x040fe20000001844 */
[----:B------:R-:W-:Y:S05]  /*1b2e0*/  LDSM.16.M88.4 R84, [R216+0x5000] ;  /* 0x00500000d854783b */ /* 0x000fea0000000200 */
[----:B------:R-:W-:Y:S01]  /*1b2f0*/  HMMA.16816.F32 R80, R88, R82, R60 ;  /* 0x000000525850723c */ /* 0x000fe2000000183c */
[----:B------:R-:W2:Y:S05]  /*1b300*/  LDSM.16.M88.4 R60, [R216+0x4800] ;  /* 0x00480000d83c783b */ /* 0x000eaa0000000200 */
[C---:B---3--:R-:W-:Y:S06]  /*1b310*/  HMMA.16816.F32 R24, R56.reuse, R52, R24 ;  /* 0x000000343818723c */ /* 0x048fec0000001818 */
[C---:B------:R-:W-:Y:S01]  /*1b320*/  HMMA.16816.F32 R20, R56.reuse, R54, R20 ;  /* 0x000000363814723c */ /* 0x040fe20000001814 */
[----:B------:R-:W-:Y:S05]  /*1b330*/  LDSM.16.M88.4 R52, [R225+0xf000] ;  /* 0x00f00000e134783b */ /* 0x000fea0000000200 */
[C---:B------:R-:W-:Y:S06]  /*1b340*/  HMMA.16816.F32 R12, R56.reuse, R40, R12 ;  /* 0x00000028380c723c */ /* 0x040fec000000180c */
[C---:B------:R-:W-:Y:S01]  /*1b350*/  HMMA.16816.F32 R76, R56.reuse, R42, R76 ;  /* 0x0000002a384c723c */ /* 0x040fe2000000184c */
[----:B------:R-:W3:Y:S05]  /*1b360*/  LDSM.16.M88.4 R40, [R216+0x5800] ;  /* 0x00580000d828783b */ /* 0x000eea0000000200 */
[C---:B-1----:R-:W-:Y:S06]  /*1b370*/  HMMA.16816.F32 R72, R56.reuse, R36, R72 ;  /* 0x000000243848723c */ /* 0x042fec0000001848 */
[C---:B------:R-:W-:Y:S01]  /*1b380*/  HMMA.16816.F32 R68, R56.reuse, R38, R68 ;  /* 0x000000263844723c */ /* 0x040fe20000001844 */
[----:B------:R-:W-:Y:S05]  /*1b390*/  LDSM.16.M88.4 R36, [R226+0x6000] ;  /* 0x00600000e224783b */ /* 0x000fea0000000200 */
[----:B----4-:R-:W-:Y:S06]  /*1b3a0*/  HMMA.16816.F32 R64, R56, R28, R64 ;  /* 0x0000001c3840723c */ /* 0x010fec0000001840 */
[C---:B--2---:R-:W-:Y:S06]  /*1b3b0*/  HMMA.16816.F32 R24, R8.reuse, R4, R24 ;  /* 0x000000040818723c */ /* 0x044fec0000001818 */
[----:B------:R-:W-:Y:S01]  /*1b3c0*/  HMMA.16816.F32 R20, R8, R6, R20 ;  /* 0x000000060814723c */ /* 0x000fe20000001814 */
[----:B------:R-:W1:Y:S05]  /*1b3d0*/  LDSM.16.M88.4 R4, [R225+0xe800] ;  /* 0x00e80000e104783b */ /* 0x000e6a0000000200 */
[----:B------:R-:W-:Y:S01]  /*1b3e0*/  HMMA.16816.F32 R80, R56, R30, R80 ;  /* 0x0000001e3850723c */ /* 0x000fe20000001850 */
[----:B------:R-:W2:Y:S04]  /*1b3f0*/  LDSM.16.M88.4 R28, [R225+0xe000] ;  /* 0x00e00000e11c783b */ /* 0x000ea80000000200 */
[----:B------:R-:W4:Y:S01]  /*1b400*/  LDSM.16.M88.4 R56, [R225+0xf800] ;  /* 0x00f80000e138783b */ /* 0x000f220000000200 */
[C---:B------:R-:W-:Y:S06]  /*1b410*/  HMMA.16816.F32 R12, R8.reuse, R60, R12 ;  /* 0x0000003c080c723c */ /* 0x040fec000000180c */
[C---:B------:R-:W-:Y:S01]  /*1b420*/  HMMA.16816.F32 R76, R8.reuse, R62, R76 ;  /* 0x0000003e084c723c */ /* 0x040fe2000000184c */
[----:B------:R-:W-:Y:S05]  /*1b430*/  LDSM.16.M88.4 R60, [R223+0x6000] ;  /* 0x00600000df3c783b */ /* 0x000fea0000000200 */
[C---:B------:R-:W-:Y:S06]  /*1b440*/  HMMA.16816.F32 R72, R8.reuse, R84, R72 ;  /* 0x000000540848723c */ /* 0x040fec0000001848 */
[C---:B------:R-:W-:Y:S01]  /*1b450*/  HMMA.16816.F32 R84, R8.reuse, R86, R68 ;  /* 0x000000560854723c */ /* 0x040fe20000001844 */
[----:B------:R-:W-:Y:S05]  /*1b460*/  LDSM.16.M88.4 R68, [R224+0x6000] ;  /* 0x00600000e044783b */ /* 0x000fea0000000200 */
[C---:B---3--:R-:W-:Y:S01]  /*1b470*/  HMMA.16816.F32 R88, R8.reuse, R40, R64 ;  /* 0x000000280858723c */ /* 0x048fe20000001840 */
[----:B------:R-:W3:Y:S05]  /*1b480*/  LDSM.16.M88.4 R64, [R223+0x6800] ;  /* 0x00680000df40783b */ /* 0x000eea0000000200 */
[----:B------:R-:W-:Y:S01]  /*1b490*/  HMMA.16816.F32 R80, R8, R42, R80 ;  /* 0x0000002a0850723c */ /* 0x000fe20000001850 */
[----:B------:R-:W3:Y:S04]  /*1b4a0*/  LDSM.16.M88.4 R8, [R223+0x7000] ;  /* 0x00700000df08783b */ /* 0x000ee80000000200 */
[----:B------:R-:W3:Y:S01]  /*1b4b0*/  LDSM.16.M88.4 R40, [R223+0x7800] ;  /* 0x00780000df28783b */ /* 0x000ee20000000200 */
[C---:B-1----:R-:W-:Y:S06]  /*1b4c0*/  HMMA.16816.F32 R12, R36.reuse, R4, R12 ;  /* 0x00000004240c723c */ /* 0x042fec000000180c */
[C---:B------:R-:W-:Y:S01]  /*1b4d0*/  HMMA.16816.F32 R76, R36.reuse, R6, R76 ;  /* 0x00000006244c723c */ /* 0x040fe2000000184c */
[----:B------:R-:W-:Y:S05]  /*1b4e0*/  LDSM.16.M88.4 R4, [R220+0xe000] ;  /* 0x00e00000dc04783b */ /* 0x000fea0000000200 */
[C---:B--2---:R-:W-:Y:S06]  /*1b4f0*/  HMMA.16816.F32 R24, R36.reuse, R28, R24 ;  /* 0x0000001c2418723c */ /* 0x044fec0000001818 */
[C---:B------:R-:W-:Y:S01]  /*1b500*/  HMMA.16816.F32 R20, R36.reuse, R30, R20 ;  /* 0x0000001e2414723c */ /* 0x040fe20000001814 */
[----:B------:R-:W1:Y:S05]  /*1b510*/  LDSM.16.M88.4 R28, [R222+0x6000] ;  /* 0x00600000de1c783b */ /* 0x000e6a0000000200 */
[C---:B------:R-:W-:Y:S06]  /*1b520*/  HMMA.16816.F32 R72, R36.reuse, R52, R72 ;  /* 0x000000342448723c */ /* 0x040fec0000001848 */
[C---:B------:R-:W-:Y:S01]  /*1b530*/  HMMA.16816.F32 R84, R36.reuse, R54, R84 ;  /* 0x000000362454723c */ /* 0x040fe20000001854 */
[----:B------:R-:W2:Y:S05]  /*1b540*/  LDSM.16.M88.4 R52, [R220+0xe800] ;  /* 0x00e80000dc34783b */ /* 0x000eaa0000000200 */
[C---:B----4-:R-:W-:Y:S06]  /*1b550*/  HMMA.16816.F32 R88, R36.reuse, R56, R88 ;  /* 0x000000382458723c */ /* 0x050fec0000001858 */
[----:B------:R-:W-:Y:S01]  /*1b560*/  HMMA.16816.F32 R80, R36, R58, R80 ;  /* 0x0000003a2450723c */ /* 0x000fe20000001850 */
[----:B------:R-:W4:Y:S04]  /*1b570*/  LDSM.16.M88.4 R36, [R220+0xf000] ;  /* 0x00f00000dc24783b */ /* 0x000f280000000200 */
[----:B------:R-:W-:Y:S01]  /*1b580*/  LDSM.16.M88.4 R56, [R216+0x6000] ;  /* 0x00600000d838783b */ /* 0x000fe20000000200 */
[C---:B---3--:R-:W-:Y:S06]  /*1b590*/  HMMA.16816.F32 R12, R68.reuse, R64, R12 ;  /* 0x00000040440c723c */ /* 0x048fec000000180c */
[C---:B------:R-:W-:Y:S01]  /*1b5a0*/  HMMA.16816.F32 R76, R68.reuse, R66, R76 ;  /* 0x00000042444c723c */ /* 0x040fe2000000184c */
[----:B------:R-:W3:Y:S05]  /*1b5b0*/  LDSM.16.M88.4 R64, [R220+0xf800] ;  /* 0x00f80000dc40783b */ /* 0x000eea0000000200 */
[C---:B------:R-:W-:Y:S06]  /*1b5c0*/  HMMA.16816.F32 R24, R68.reuse, R60, R24 ;  /* 0x0000003c4418723c */ /* 0x040fec0000001818 */
[C---:B------:R-:W-:Y:S01]  /*1b5d0*/  HMMA.16816.F32 R20, R68.reuse, R62, R20 ;  /* 0x0000003e4414723c */ /* 0x040fe20000001814 */
[----:B------:R-:W3:Y:S05]  /*1b5e0*/  LDSM.16.M88.4 R60, [R221+0x6000] ;  /* 0x00600000dd3c783b */ /* 0x000eea0000000200 */
[C---:B------:R-:W-:Y:S06]  /*1b5f0*/  HMMA.16816.F32 R72, R68.reuse, R8, R72 ;  /* 0x000000084448723c */ /* 0x040fec0000001848 */
[C---:B------:R-:W-:Y:S01]  /*1b600*/  HMMA.16816.F32 R84, R68.reuse, R10, R84 ;  /* 0x0000000a4454723c */ /* 0x040fe20000001854 */
[----:B------:R-:W3:Y:S05]  /*1b610*/  LDSM.16.M88.4 R8, [R216+0x6800] ;  /* 0x00680000d808783b */ /* 0x000eea0000000200 */
[C---:B------:R-:W-:Y:S06]  /*1b620*/  HMMA.16816.F32 R88, R68.reuse, R40, R88 ;  /* 0x000000284458723c */ /* 0x040fec0000001858 */
[----:B------:R-:W-:Y:S06]  /*1b630*/  HMMA.16816.F32 R80, R68, R42, R80 ;  /* 0x0000002a4450723c */ /* 0x000fec0000001850 */
[C---:B-1----:R-:W-:Y:S06]  /*1b640*/  HMMA.16816.F32 R24, R28.reuse, R4, R24 ;  /* 0x000000041c18723c */ /* 0x042fec0000001818 */
[C---:B------:R-:W-:Y:S01]  /*1b650*/  HMMA.16816.F32 R20, R28.reuse, R6, R20 ;  /* 0x000000061c14723c */ /* 0x040fe20000001814 */
[----:B------:R-:W1:Y:S05]  /*1b660*/  LDSM.16.M88.4 R4, [R216+0x7000] ;  /* 0x00700000d804783b */ /* 0x000e6a0000000200 */
[C---:B--2---:R-:W-:Y:S06]  /*1b670*/  HMMA.16816.F32 R12, R28.reuse, R52, R12 ;  /* 0x000000341c0c723c */ /* 0x044fec000000180c */
[C---:B------:R-:W-:Y:S06]  /*1b680*/  HMMA.16816.F32 R76, R28.reuse, R54, R76 ;  /* 0x000000361c4c723c */ /* 0x040fec000000184c */
[C---:B----4-:R-:W-:Y:S06]  /*1b690*/  HMMA.16816.F32 R72, R28.reuse, R36, R72 ;  /* 0x000000241c48723c */ /* 0x050fec0000001848 */
[C---:B------:R-:W-:Y:S06]  /*1b6a0*/  HMMA.16816.F32 R84, R28.reuse, R38, R84 ;  /* 0x000000261c54723c */ /* 0x040fec0000001854 */
[C---:B---3--:R-:W-:Y:S06]  /*1b6b0*/  HMMA.16816.F32 R88, R28.reuse, R64, R88 ;  /* 0x000000401c58723c */ /* 0x048fec0000001858 */
[----:B------:R-:W-:Y:S01]  /*1b6c0*/  HMMA.16816.F32 R80, R28, R66, R80 ;  /* 0x000000421c50723c */ /* 0x000fe20000001850 */
[----:B------:R-:W2:Y:S01]  /*1b6d0*/  LDSM.16.M88.4 R28, [R216+0x7800] ;  /* 0x00780000d81c783b */ /* 0x000ea20000000200 */
[----:B------:R-:W-:-:S04]  /*1b6e0*/  DEPBAR.LE SB0, 0x0 ;  /* 0x000080000000791a */ /* 0x000fc80000000000 */
[C---:B------:R-:W-:Y:S06]  /*1b6f0*/  HMMA.16816.F32 R24, R60.reuse, R56, R24 ;  /* 0x000000383c18723c */ /* 0x040fec0000001818 */
[C---:B------:R-:W-:Y:S06]  /*1b700*/  HMMA.16816.F32 R20, R60.reuse, R58, R20 ;  /* 0x0000003a3c14723c */ /* 0x040fec0000001814 */
[C---:B------:R-:W-:Y:S06]  /*1b710*/  HMMA.16816.F32 R12, R60.reuse, R8, R12 ;  /* 0x000000083c0c723c */ /* 0x040fec000000180c */
[----:B-1----:R-:W-:Y:S01]  /*1b720*/  HMMA.16816.F32 R84, R60, R6, R84 ;  /* 0x000000063c54723c */ /* 0x002fe20000001854 */
[----:B------:R-:W-:-:S05]  /*1b730*/  VIADD R8, R3, 0xffffffd1 ;  /* 0xffffffd103087836 */ /* 0x000fca0000000000 */
[C---:B------:R-:W-:Y:S01]  /*1b740*/  HMMA.16816.F32 R76, R60.reuse, R10, R76 ;  /* 0x0000000a3c4c723c */ /* 0x040fe2000000184c */
[----:B------:R-:W-:Y:S01]  /*1b750*/  FSEL R27, R27, -INF , !P0 ;  /* 0xff8000001b1b7808 */ /* 0x000fe20004000000 */
[----:B------:R-:W-:Y:S01]  /*1b760*/  VIADD R6, R3, 0xfffffff1 ;  /* 0xfffffff103067836 */ /* 0x000fe20000000000 */
[----:B------:R-:W-:Y:S02]  /*1b770*/  FSEL R25, R25, -INF , !P0 ;  /* 0xff80000019197808 */ /* 0x000fe40004000000 */
[-C--:B------:R-:W-:Y:S01]  /*1b780*/  ISETP.GE.AND P3, PT, R8, R50.reuse, PT ;  /* 0x000000320800720c */ /* 0x080fe20003f66270 */
[C---:B------:R-:W-:Y:S01]  /*1b790*/  HMMA.16816.F32 R72, R60.reuse, R4, R72 ;  /* 0x000000043c48723c */ /* 0x040fe20000001848 */
[----:B------:R-:W-:Y:S01]  /*1b7a0*/  FSEL R22, R22, -INF , !P6 ;  /* 0xff80000016167808 */ /* 0x000fe20007000000 */
[C---:B------:R-:W-:Y:S01]  /*1b7b0*/  VIADD R8, R3.reuse, 0xffffffd9 ;  /* 0xffffffd903087836 */ /* 0x040fe20000000000 */
[----:B------:R-:W-:Y:S02]  /*1b7c0*/  FSEL R20, R20, -INF , !P6 ;  /* 0xff80000014147808 */ /* 0x000fe40007000000 */
[----:B------:R-:W-:Y:S01]  /*1b7d0*/  ISETP.GE.AND P6, PT, R0, R50, PT ;  /* 0x000000320000720c */ /* 0x000fe20003fc6270 */
[C---:B------:R-:W-:Y:S01]  /*1b7e0*/  VIADD R0, R3.reuse, 0xffffffe9 ;  /* 0xffffffe903007836 */ /* 0x040fe20000000000 */
[----:B--2---:R-:W-:Y:S01]  /*1b7f0*/  HMMA.16816.F32 R88, R60, R28, R88 ;  /* 0x0000001c3c58723c */ /* 0x004fe20000001858 */
[----:B------:R-:W-:Y:S01]  /*1b800*/  VIADD R4, R3, 0xffffffe0 ;  /* 0xffffffe003047836 */ /* 0x000fe20000000000 */
[----:B------:R-:W-:-:S02]  /*1b810*/  FSEL R23, R23, -INF , !P5 ;  /* 0xff80000017177808 */ /* 0x000fc40006800000 */
[----:B------:R-:W-:Y:S02]  /*1b820*/  FSEL R21, R21, -INF , !P5 ;  /* 0xff80000015157808 */ /* 0x000fe40006800000 */
[-C--:B------:R-:W-:Y:S01]  /*1b830*/  ISETP.GE.AND P0, PT, R4, R50.reuse, PT ;  /* 0x000000320400720c */ /* 0x080fe20003f06270 */
[C---:B------:R-:W-:Y:S01]  /*1b840*/  VIADD R4, R3.reuse, 0xffffffe8 ;  /* 0xffffffe803047836 */ /* 0x040fe20000000000 */
[----:B------:R-:W-:Y:S01]  /*1b850*/  HMMA.16816.F32 R80, R60, R30, R80 ;  /* 0x0000001e3c50723c */ /* 0x000fe20000001850 */
[----:B------:R-:W-:Y:S02]  /*1b860*/  FSEL R14, R14, -INF , !P4 ;  /* 0xff8000000e0e7808 */ /* 0x000fe40006000000 */
[----:B------:R-:W-:Y:S02]  /*1b870*/  FSEL R5, R12, -INF , !P4 ;  /* 0xff8000000c057808 */ /* 0x000fe40006000000 */
[-C--:B------:R-:W-:Y:S02]  /*1b880*/  ISETP.GE.AND P5, PT, R4, R50.reuse, PT ;  /* 0x000000320400720c */ /* 0x080fe40003fa6270 */
[----:B------:R-:W-:Y:S01]  /*1b890*/  ISETP.GE.AND P4, PT, R0, R50, PT ;  /* 0x000000320000720c */ /* 0x000fe20003f86270 */
[----:B------:R-:W-:Y:S01]  /*1b8a0*/  VIADD R0, R3, 0xfffffff0 ;  /* 0xfffffff003007836 */ /* 0x000fe20000000000 */
[----:B------:R-:W-:-:S02]  /*1b8b0*/  FSEL R26, R26, -INF , !P1 ;  /* 0xff8000001a1a7808 */ /* 0x000fc40004800000 */
[----:B------:R-:W-:Y:S02]  /*1b8c0*/  FSEL R24, R24, -INF , !P1 ;  /* 0xff80000018187808 */ /* 0x000fe40004800000 */
[----:B------:R-:W-:Y:S02]  /*1b8d0*/  FSEL R29, R86, -INF , !P5 ;  /* 0xff800000561d7808 */ /* 0x000fe40006800000 */
[----:B------:R-:W-:Y:S02]  /*1b8e0*/  FSEL R182, R84, -INF , !P5 ;  /* 0xff80000054b67808 */ /* 0x000fe40006800000 */
[----:B------:R-:W-:Y:S02]  /*1b8f0*/  ISETP.GE.AND P1, PT, R8, R50, PT ;  /* 0x000000320800720c */ /* 0x000fe40003f26270 */
[----:B------:R-:W-:Y:S02]  /*1b900*/  ISETP.GE.AND P5, PT, R165, 0x2, PT ;  /* 0x00000002a500780c */ /* 0x000fe40003fa6270 */
[----:B------:R-:W-:-:S02]  /*1b910*/  FSEL R8, R15, -INF , !P3 ;  /* 0xff8000000f087808 */ /* 0x000fc40005800000 */
[----:B------:R-:W-:Y:S02]  /*1b920*/  FSEL R13, R13, -INF , !P3 ;  /* 0xff8000000d0d7808 */ /* 0x000fe40005800000 */
[-C--:B------:R-:W-:Y:S02]  /*1b930*/  ISETP.GE.AND P3, PT, R0, R50.reuse, PT ;  /* 0x000000320000720c */ /* 0x080fe40003f66270 */
[----:B------:R-:W-:Y:S02]  /*1b940*/  FSEL R0, R78, -INF , !P2 ;  /* 0xff8000004e007808 */ /* 0x000fe40005000000 */
[----:B------:R-:W-:Y:S02]  /*1b950*/  FSEL R4, R76, -INF , !P2 ;  /* 0xff8000004c047808 */ /* 0x000fe40005000000 */
[----:B------:R-:W-:Y:S01]  /*1b960*/  ISETP.GE.AND P2, PT, R6, R50, PT ;  /* 0x000000320600720c */ /* 0x000fe20003f46270 */
[----:B------:R-:W-:Y:S01]  /*1b970*/  VIADD R6, R3, 0xfffffff8 ;  /* 0xfffffff803067836 */ /* 0x000fe20000000000 */
[----:B------:R-:W-:Y:S01]  /*1b980*/  FSEL R12, R79, -INF , !P1 ;  /* 0xff8000004f0c7808 */ /* 0x000fe20004800000 */
[----:B------:R-:W-:Y:S01]  /*1b990*/  VIADD R3, R3, 0xfffffff9 ;  /* 0xfffffff903037836 */ /* 0x000fe20000000000 */
[----:B------:R-:W-:-:S02]  /*1b9a0*/  FSEL R9, R77, -INF , !P1 ;  /* 0xff8000004d097808 */ /* 0x000fc40004800000 */
[----:B------:R-:W-:Y:S02]  /*1b9b0*/  FSEL R31, R74, -INF , !P0 ;  /* 0xff8000004a1f7808 */ /* 0x000fe40004000000 */
[----:B------:R-:W-:Y:S02]  /*1b9c0*/  FSEL R180, R72, -INF , !P0 ;  /* 0xff80000048b47808 */ /* 0x000fe40004000000 */
[-C--:B------:R-:W-:Y:S02]  /*1b9d0*/  ISETP.GE.AND P1, PT, R6, R50.reuse, PT ;  /* 0x000000320600720c */ /* 0x080fe40003f26270 */
[----:B------:R-:W-:Y:S02]  /*1b9e0*/  ISETP.GE.AND P0, PT, R3, R50, PT ;  /* 0x000000320300720c */ /* 0x000fe40003f06270 */
[----:B------:R-:W-:Y:S02]  /*1b9f0*/  FSEL R30, R75, -INF , !P6 ;  /* 0xff8000004b1e7808 */ /* 0x000fe40007000000 */
        /* <DEDUP_REMOVED lines=9> */
[----:B------:R-:W-:Y:S02]  /*1ba90*/  FSEL R32, R83, -INF , !P0 ;  /* 0xff80000053207808 */ /* 0x000fe40004000000 */
[----:B------:R-:W-:Y:S01]  /*1baa0*/  FSEL R195, R81, -INF , !P0 ;  /* 0xff80000051c37808 */ /* 0x000fe20004000000 */
[----:B------:R-:W-:Y:S06]  /*1bab0*/  BAR.SYNC.DEFER_BLOCKING 0x0 ;  /* 0x0000000000007b1d */ /* 0x000fec0000010000 */
[----:B------:R-:W-:Y:S05]  /*1bac0*/  @!P5 BRA `(.L_x_1127) ;  /* 0x0000000c0014d947 */ /* 0x000fea0003800000 */
[----:B------:R-:W-:Y:S01]  /*1bad0*/  ISETP.NE.U32.AND P0, PT, R244, RZ, PT ;  /* 0x000000fff400720c */ /* 0x000fe20003f05070 */
[----:B------:R-:W-:Y:S03]  /*1bae0*/  BSSY B0, `(.L_x_1128) ;  /* 0x0000044000007945 */ /* 0x000fe60003800000 */
[----:B------:R-:W-:-:S13]  /*1baf0*/  ISETP.NE.AND.EX P0, PT, R245, RZ, PT, P0 ;  /* 0x000000fff500720c */ /* 0x000fda0003f05300 */
[----:B------:R-:W-:Y:S05]  /*1bb00*/  @!P0 BRA `(.L_x_1129) ;  /* 0x0000000000f88947 */ /* 0x000fea0003800000 */
[----:B------:R-:W2:Y:S01]  /*1bb10*/  LD.E R17, desc[UR6][R18.64+0x170] ;  /* 0x0001700612117980 */ /* 0x000ea2000c101900 */
[C---:B------:R-:W-:Y:S02]  /*1bb20*/  IADD3 R15, R2.reuse, -0x40, RZ ;  /* 0xffffffc0020f7810 */ /* 0x040fe40007ffe0ff */
[----:B------:R-:W-:Y:S02]  /*1bb30*/  IABS R7, R2 ;  /* 0x0000000200077213 */ /* 0x000fe40000000000 */
[----:B------:R-:W-:Y:S02]  /*1bb40*/  IABS R3, R15 ;  /* 0x0000000f00037213 */ /* 0x000fe40000000000 */
[-C--:B--2---:R-:W-:Y:S02]  /*1bb50*/  IABS R10, R17.reuse ;  /* 0x00000011000a7213 */ /* 0x084fe40000000000 */
[-C--:B------:R-:W-:Y:S02]  /*1bb60*/  IABS R6, R17.reuse ;  /* 0x0000001100067213 */ /* 0x080fe40000000000 */
[----:B------:R-:W1:Y:S01]  /*1bb70*/  I2F.RP R36, R10 ;  /* 0x0000000a00247306 */ /* 0x000e620000209400 */
[----:B------:R-:W-:-:S02]  /*1bb80*/  LOP3.LUT R2, R2, R17, RZ, 0x3c, !PT ;  /* 0x0000001102027212 */ /* 0x000fc400078e3cff */
[----:B------:R-:W-:Y:S02]  /*1bb90*/  IADD3 R6, RZ, -R6, RZ ;  /* 0x80000006ff067210 */ /* 0x000fe40007ffe0ff */
[-C--:B------:R-:W-:Y:S02]  /*1bba0*/  LOP3.LUT R15, R15, R17.reuse, RZ, 0x3c, !PT ;  /* 0x000000110f0f7212 */ /* 0x080fe400078e3cff */
[----:B------:R-:W-:Y:S02]  /*1bbb0*/  ISETP.GE.AND P2, PT, R2, RZ, PT ;  /* 0x000000ff0200720c */ /* 0x000fe40003f46270 */
[----:B------:R-:W-:Y:S02]  /*1bbc0*/  ISETP.GE.AND P0, PT, R15, RZ, PT ;  /* 0x000000ff0f00720c */ /* 0x000fe40003f06270 */
[----:B------:R-:W-:Y:S01]  /*1bbd0*/  LOP3.LUT R2, RZ, R17, RZ, 0x33, !PT ;  /* 0x00000011ff027212 */ /* 0x000fe200078e33ff */
[----:B-1----:R-:W1:Y:S02]  /*1bbe0*/  MUFU.RCP R36, R36 ;  /* 0x0000002400247308 */ /* 0x002e640000001000 */
[----:B-1----:R-:W-:-:S06]  /*1bbf0*/  VIADD R36, R36, 0xffffffe ;  /* 0x0ffffffe24247836 */ /* 0x002fcc0000000000 */
[----:B------:R-:W1:Y:S02]  /*1bc00*/  F2I.FTZ.U32.TRUNC.NTZ R37, R36 ;  /* 0x0000002400257305 */ /* 0x000e64000021f000 */
[----:B-1----:R-:W-:Y:S02]  /*1bc10*/  IMAD.MOV R11, RZ, RZ, -R37 ;  /* 0x000000ffff0b7224 */ /* 0x002fe400078e0a25 */
[----:B------:R-:W-:Y:S02]  /*1bc20*/  IMAD.MOV.U32 R36, RZ, RZ, RZ ;  /* 0x000000ffff247224 */ /* 0x000fe400078e00ff */
[----:B------:R-:W-:-:S04]  /*1bc30*/  IMAD R11, R11, R10, RZ ;  /* 0x0000000a0b0b7224 */ /* 0x000fc800078e02ff */
[----:B------:R-:W-:-:S06]  /*1bc40*/  IMAD.HI.U32 R11, R37, R11, R36 ;  /* 0x0000000b250b7227 */ /* 0x000fcc00078e0024 */
[----:B------:R-:W-:-:S04]  /*1bc50*/  IMAD.HI.U32 R16, R11, R7, RZ ;  /* 0x000000070b107227 */ /* 0x000fc800078e00ff */
[----:B------:R-:W-:-:S04]  /*1bc60*/  IMAD.HI.U32 R11, R11, R3, RZ ;  /* 0x000000030b0b7227 */ /* 0x000fc800078e00ff */
[-C--:B------:R-:W-:Y:S02]  /*1bc70*/  IMAD R7, R16, R6.reuse, R7 ;  /* 0x0000000610077224 */ /* 0x080fe400078e0207 */
[----:B------:R-:W-:-:S03]  /*1bc80*/  IMAD R3, R11, R6, R3 ;  /* 0x000000060b037224 */ /* 0x000fc600078e0203 */
[C---:B------:R-:W-:Y:S02]  /*1bc90*/  ISETP.GT.U32.AND P3, PT, R10.reuse, R7, PT ;  /* 0x000000070a00720c */ /* 0x040fe40003f64070 */
[----:B------:R-:W-:-:S11]  /*1bca0*/  ISETP.GT.U32.AND P1, PT, R10, R3, PT ;  /* 0x000000030a00720c */ /* 0x000fd60003f24070 */
[----:B------:R-:W-:Y:S02]  /*1bcb0*/  @!P3 IMAD.IADD R7, R7, 0x1, -R10 ;  /* 0x000000010707b824 */ /* 0x000fe400078e0a0a */
[-C--:B------:R-:W-:Y:S01]  /*1bcc0*/  @!P1 IADD3 R3, R3, -R10.reuse, RZ ;  /* 0x8000000a03039210 */ /* 0x080fe20007ffe0ff */
[----:B------:R-:W-:Y:S01]  /*1bcd0*/  @!P3 VIADD R16, R16, 0x1 ;  /* 0x000000011010b836 */ /* 0x000fe20000000000 */
[----:B------:R-:W-:Y:S02]  /*1bce0*/  @!P1 IADD3 R11, R11, 0x1, RZ ;  /* 0x000000010b0b9810 */ /* 0x000fe40007ffe0ff */
[-C--:B------:R-:W-:Y:S02]  /*1bcf0*/  ISETP.GE.U32.AND P6, PT, R7, R10.reuse, PT ;  /* 0x0000000a0700720c */ /* 0x080fe40003fc6070 */
[----:B------:R-:W-:Y:S02]  /*1bd00*/  ISETP.GE.U32.AND P4, PT, R3, R10, PT ;  /* 0x0000000a0300720c */ /* 0x000fe40003f86070 */
[----:B------:R-:W-:-:S09]  /*1bd10*/  ISETP.NE.AND P1, PT, R17, RZ, PT ;  /* 0x000000ff1100720c */ /* 0x000fd20003f25270 */
[----:B------:R-:W-:Y:S02]  /*1bd20*/  @P6 VIADD R16, R16, 0x1 ;  /* 0x0000000110106836 */ /* 0x000fe40000000000 */
[----:B------:R-:W-:Y:S02]  /*1bd30*/  @P4 IADD3 R11, R11, 0x1, RZ ;  /* 0x000000010b0b4810 */ /* 0x000fe40007ffe0ff */
[----:B------:R-:W-:Y:S02]  /*1bd40*/  IMAD.MOV.U32 R6, RZ, RZ, R16 ;  /* 0x000000ffff067224 */ /* 0x000fe400078e0010 */
[----:B------:R-:W-:Y:S02]  /*1bd50*/  MOV R7, R11 ;  /* 0x0000000b00077202 */ /* 0x000fe40000000f00 */
[----:B------:R-:W-:Y:S01]  /*1bd60*/  @!P2 IMAD.MOV R6, RZ, RZ, -R6 ;  /* 0x000000ffff06a224 */ /* 0x000fe200078e0a06 */
[----:B------:R-:W2:Y:S01]  /*1bd70*/  LD.E.64 R10, desc[UR6][R18.64+0x38] ;  /* 0x00003806120a7980 */ /* 0x000ea2000c101b00 */
[----:B------:R-:W-:-:S03]  /*1bd80*/  @!P0 IADD3 R7, -R7, RZ, RZ ;  /* 0x000000ff07078210 */ /* 0x000fc60007ffe1ff */
[C---:B------:R-:W-:Y:S02]  /*1bd90*/  SEL R6, R2.reuse, R6, !P1 ;  /* 0x0000000602067207 */ /* 0x040fe40004800000 */
[----:B------:R-:W-:-:S03]  /*1bda0*/  SEL R7, R2, R7, !P1 ;  /* 0x0000000702077207 */ /* 0x000fc60004800000 */
[----:B------:R-:W-:-:S04]  /*1bdb0*/  IMAD.WIDE R2, R6, 0x4, R244 ;  /* 0x0000000406027825 */ /* 0x000fc800078e02f4 */
[----:B------:R-:W-:Y:S02]  /*1bdc0*/  IMAD.WIDE R36, R7, 0x4, R244 ;  /* 0x0000000407247825 */ /* 0x000fe400078e02f4 */
[----:B------:R-:W3:Y:S04]  /*1bdd0*/  LD.E R3, desc[UR6][R2.64] ;  /* 0x0000000602037980 */ /* 0x000ee8000c101900 */
[----:B------:R-:W3:Y:S04]  /*1bde0*/  LD.E R2, desc[UR6][R36.64] ;  /* 0x0000000624027980 */ /* 0x000ee8000c101900 */
[----:B------:R-:W4:Y:S01]  /*1bdf0*/  LD.E.64 R36, desc[UR6][R18.64+0x20] ;  /* 0x0000200612247980 */ /* 0x000f22000c101b00 */
[----:B------:R-:W-:-:S04]  /*1be00*/  IMAD.IADD R6, R6, 0x1, -R7 ;  /* 0x0000000106067824 */ /* 0x000fc800078e0a07 */
[----:B------:R-:W-:-:S05]  /*1be10*/  IMAD R17, R17, R6, -0x40 ;  /* 0xffffffc011117424 */ /* 0x000fca00078e0206 */
[----:B------:R-:W-:Y:S01]  /*1be20*/  SHF.R.S32.HI R7, RZ, 0x1f, R17 ;  /* 0x0000001fff077819 */ /* 0x000fe20000011411 */
[-C--:B--2---:R-:W-:Y:S02]  /*1be30*/  IMAD R6, R11, R17.reuse, RZ ;  /* 0x000000110b067224 */ /* 0x084fe400078e02ff */
[----:B------:R-:W-:-:S04]  /*1be40*/  IMAD.WIDE.U32 R16, R10, R17, RZ ;  /* 0x000000110a107225 */ /* 0x000fc800078e00ff */
[----:B------:R-:W-:-:S04]  /*1be50*/  IMAD R6, R10, R7, R6 ;  /* 0x000000070a067224 */ /* 0x000fc800078e0206 */
[----:B------:R-:W-:Y:S01]  /*1be60*/  IMAD.IADD R17, R17, 0x1, R6 ;  /* 0x0000000111117824 */ /* 0x000fe200078e0206 */
[----:B---3--:R-:W-:-:S04]  /*1be70*/  IADD3 R2, -R3, R2, RZ ;  /* 0x0000000203027210 */ /* 0x008fc80007ffe1ff */
[----:B------:R-:W-:Y:S01]  /*1be80*/  SHF.R.S32.HI R7, RZ, 0x1f, R2 ;  /* 0x0000001fff077819 */ /* 0x000fe20000011402 */
[----:B----4-:R-:W-:Y:S02]  /*1be90*/  IMAD R3, R37, R2, RZ ;  /* 0x0000000225037224 */ /* 0x010fe400078e02ff */
[----:B------:R-:W-:-:S04]  /*1bea0*/  IMAD.WIDE.U32 R16, R2, R36, R16 ;  /* 0x0000002402107225 */ /* 0x000fc800078e0010 */
[----:B------:R-:W-:-:S05]  /*1beb0*/  IMAD R3, R36, R7, R3 ;  /* 0x0000000724037224 */ /* 0x000fca00078e0203 */
[----:B------:R-:W-:Y:S01]  /*1bec0*/  IADD3 R2, R17, R3, RZ ;  /* 0x0000000311027210 */ /* 0x000fe20007ffe0ff */
[----:B------:R-:W-:Y:S01]  /*1bed0*/  IMAD.MOV.U32 R3, RZ, RZ, R16 ;  /* 0x000000ffff037224 */ /* 0x000fe200078e0010 */
[----:B------:R-:W-:Y:S05]  /*1bee0*/  BRA `(.L_x_1130) ;  /* 0x00000000000c7947 */ /* 0x000fea0003800000 */
.L_x_1129:
[----:B------:R-:W2:Y:S02]  /*1bef0*/  LD.E R3, desc[UR6][R18.64+0x38] ;  /* 0x0000380612037980 */ /* 0x000ea4000c101900 */
[----:B--2---:R-:W-:-:S04]  /*1bf00*/  LEA R3, -R3, RZ, 0x6 ;  /* 0x000000ff03037211 */ /* 0x004fc800078e31ff */
[----:B------:R-:W-:Y:S02]  /*1bf10*/  SHF.R.S32.HI R2, RZ, 0x1f, R3 ;  /* 0x0000001fff027819 */ /* 0x000fe40000011403 */
.L_x_1130:
[----:B------:R-:W-:Y:S05]  /*1bf20*/  BSYNC B0 ;  /* 0x0000000000007941 */ /* 0x000fea0003800000 */
.L_x_1128:
[C---:B------:R-:W-:Y:S02]  /*1bf30*/  LOP3.LUT P3, RZ, R246.reuse, 0x4, RZ, 0xc0, !PT ;  /* 0x00000004f6ff7812 */ /* 0x040fe4000786c0ff */
[C---:B------:R-:W-:Y:S02]  /*1bf40*/  LOP3.LUT P4, RZ, R246.reuse, 0x2, RZ, 0xc0, !PT ;  /* 0x00000002f6ff7812 */ /* 0x040fe4000788c0ff */
[C---:B------:R-:W-:Y:S02]  /*1bf50*/  IADD3 R156, P1, R3.reuse, R156, RZ ;  /* 0x0000009c039c7210 */ /* 0x040fe40007f3e0ff */
[C---:B------:R-:W-:Y:S02]  /*1bf60*/  LOP3.LUT P2, RZ, R246.reuse, 0x8, RZ, 0xc0, !PT ;  /* 0x00000008f6ff7812 */ /* 0x040fe4000784c0ff */
[----:B------:R-:W-:Y:S01]  /*1bf70*/  LOP3.LUT P6, RZ, R246, 0x1, RZ, 0xc0, !PT ;  /* 0x00000001f6ff7812 */ /* 0x000fe200078cc0ff */
[----:B------:R-:W-:Y:S01]  /*1bf80*/  IMAD.X R154, R2, 0x1, R155, P1 ;  /* 0x00000001029a7824 */ /* 0x000fe200008e069b */
[----:B------:R-:W-:-:S03]  /*1bf90*/  LEA R16, P0, R3, R236, 0x1 ;  /* 0x000000ec03107211 */ /* 0x000fc600078008ff */
[CC--:B------:R-:W-:Y:S02]  /*1bfa0*/  @P3 LEA R6, P1, R156.reuse, R158.reuse, 0x1 ;  /* 0x0000009e9c063211 */ /* 0x0c0fe400078208ff */
[C---:B------:R-:W-:Y:S02]  /*1bfb0*/  LEA.HI.X R17, R3.reuse, R235, R2, 0x1, P0 ;  /* 0x000000eb03117211 */ /* 0x040fe400000f0c02 */
[C---:B------:R-:W-:Y:S02]  /*1bfc0*/  @P3 LEA.HI.X R7, R156.reuse, R159, R154, 0x1, P1 ;  /* 0x0000009f9c073211 */ /* 0x040fe400008f0c9a */
[----:B------:R-:W-:Y:S02]  /*1bfd0*/  IADD3 R3, P1, R3, R233, RZ ;  /* 0x000000e903037210 */ /* 0x000fe40007f3e0ff */
[-C--:B------:R-:W-:Y:S01]  /*1bfe0*/  @P4 LEA R10, P0, R156, R158.reuse, 0x1 ;  /* 0x0000009e9c0a4211 */ /* 0x080fe200078008ff */
[----:B------:R-:W-:Y:S01]  /*1bff0*/  @!PT LDS RZ, [RZ] ;  /* 0x00000000fffff984 */ /* 0x000fe20000000800 */
[----:B------:R-:W-:Y:S01]  /*1c000*/  @!PT LDS RZ, [RZ] ;  /* 0x00000000fffff984 */ /* 0x000fe20000000800 */
[----:B------:R-:W-:Y:S01]  /*1c010*/  @!PT LDS RZ, [RZ] ;  /* 0x00000000fffff984 */ /* 0x000fe20000000800 */
[----:B------:R1:W-:Y:S02]  /*1c020*/  @P6 LDGSTS.E.BYPASS.LTC128B.128 [R243+0x8000], desc[UR6][R16.64] ;  /* 0x0800000010f36fae */ /* 0x0003e4000b901d46 */
[----:B------:R-:W-:Y:S01]  /*1c030*/  IMAD.X R15, R2, 0x1, R234, P1 ;  /* 0x00000001020f7824 */ /* 0x000fe200008e06ea */
[C---:B------:R-:W-:Y:S01]  /*1c040*/  @P4 LEA.HI.X R11, R156.reuse, R159, R154, 0x1, P0 ;  /* 0x0000009f9c0b4211 */ /* 0x040fe200000f0c9a */
[----:B------:R1:W-:Y:S01]  /*1c050*/  @!P6 STS.128 [R243+0x8000], RZ ;  /* 0x008000fff300e388 */ /* 0x0003e20000000c00 */
[----:B------:R-:W-:-:S02]  /*1c060*/  @P2 LEA R36, P0, R156, R158, 0x1 ;  /* 0x0000009e9c242211 */ /* 0x000fc400078008ff */
[CC--:B------:R-:W-:Y:S01]  /*1c070*/  @P6 LEA R44, P1, R3.reuse, R236.reuse, 0x1 ;  /* 0x000000ec032c6211 */ /* 0x0c0fe200078208ff */
[----:B------:R-:W-:Y:S01]  /*1c080*/  @!PT LDS RZ, [RZ] ;  /* 0x00000000fffff984 */ /* 0x000fe20000000800 */
[----:B------:R-:W-:Y:S01]  /*1c090*/  @!PT LDS RZ, [RZ] ;  /* 0x00000000fffff984 */ /* 0x000fe20000000800 */
[----:B------:R-:W-:Y:S01]  /*1c0a0*/  @!PT LDS RZ, [RZ] ;  /* 0x00000000fffff984 */ /* 0x000fe20000000800 */
[----:B------:R1:W-:Y:S01]  /*1c0b0*/  @P4 LDGSTS.E.BYPASS.LTC128B.128 [R243+0xa000], desc[UR6][R10.64+0x80] ;  /* 0x0a0000800af34fae */ /* 0x0003e2000b901d46 */
[----:B------:R-:W-:Y:S02]  /*1c0c0*/  @P2 LEA.HI.X R37, R156, R159, R154, 0x1, P0 ;  /* 0x0000009f9c252211 */ /* 0x000fe400000f0c9a */
[CCC-:B------:R-:W-:Y:S01]  /*1c0d0*/  @P6 LEA.HI.X R45, R3.reuse, R235.reuse, R15.reuse, 0x1, P1 ;  /* 0x000000eb032d6211 */ /* 0x1c0fe200008f0c0f */
[----:B------:R1:W-:Y:S01]  /*1c0e0*/  @!P4 STS.128 [R243+0xa000], RZ ;  /* 0x00a000fff300c388 */ /* 0x0003e20000000c00 */
[CC--:B------:R-:W-:Y:S02]  /*1c0f0*/  @P4 LEA R42, P0, R3.reuse, R236.reuse, 0x1 ;  /* 0x000000ec032a4211 */ /* 0x0c0fe400078008ff */
[C---:B------:R-:W-:Y:S01]  /*1c100*/  @P3 LEA R40, P1, R3.reuse, R236, 0x1 ;  /* 0x000000ec03283211 */ /* 0x040fe200078208ff */
[----:B------:R-:W-:Y:S01]  /*1c110*/  @!PT LDS RZ, [RZ] ;  /* 0x00000000fffff984 */ /* 0x000fe20000000800 */
[----:B------:R-:W-:Y:S01]  /*1c120*/  @!PT LDS RZ, [RZ] ;  /* 0x00000000fffff984 */ /* 0x000fe20000000800 */
[----:B------:R-:W-:Y:S01]  /*1c130*/  @!PT LDS RZ, [RZ] ;  /* 0x00000000fffff984 */ /* 0x000fe20000000800 */
[----:B------:R1:W-:Y:S01]  /*1c140*/  @P3 LDGSTS.E.BYPASS.LTC128B.128 [R243+0xc000], desc[UR6][R6.64+0x100] ;  /* 0x0c00010006f33fae */ /* 0x0003e2000b901d46 */
[----:B------:R-:W-:-:S02]  /*1c150*/  @P4 LEA.HI.X R43, R3, R235, R15, 0x1, P0 ;  /* 0x000000eb032b4211 */ /* 0x000fc400000f0c0f */
[C-C-:B------:R-:W-:Y:S01]  /*1c160*/  @P3 LEA.HI.X R41, R3.reuse, R235, R15.reuse, 0x1, P1 ;  /* 0x000000eb03293211 */ /* 0x140fe200008f0c0f */
[----:B------:R1:W-:Y:S01]  /*1c170*/  @!P3 STS.128 [R243+0xc000], RZ ;  /* 0x00c000fff300b388 */ /* 0x0003e20000000c00 */
[CC--:B------:R-:W-:Y:S02]  /*1c180*/  @P2 LEA R38, P0, R3.reuse, R236.reuse, 0x1 ;  /* 0x000000ec03262211 */ /* 0x0c0fe400078008ff */
[C---:B------:R-:W-:Y:S01]  /*1c190*/  IADD3 R2, P1, R3.reuse, R233, RZ ;  /* 0x000000e903027210 */ /* 0x040fe20007f3e0ff */
[----:B------:R-:W-:Y:S01]  /*1c1a0*/  @!PT LDS RZ, [RZ] ;  /* 0x00000000fffff984 */ /* 0x000fe20000000800 */
[----:B------:R-:W-:Y:S01]  /*1c1b0*/  @!PT LDS RZ, [RZ] ;  /* 0x00000000fffff984 */ /* 0x000fe20000000800 */
[----:B------:R-:W-:Y:S01]  /*1c1c0*/  @!PT LDS RZ, [RZ] ;  /* 0x00000000fffff984 */ /* 0x000fe20000000800 */
[----:B------:R1:W-:Y:S01]  /*1c1d0*/  @P2 LDGSTS.E.BYPASS.LTC128B.128 [R243+0xe000], desc[UR6][R36.64+0x180] ;  /* 0x0e00018024f32fae */ /* 0x0003e2000b901d46 */
[-C--:B------:R-:W-:Y:S02]  /*1c1e0*/  @P2 LEA.HI.X R39, R3, R235.reuse, R15, 0x1, P0 ;  /* 0x000000eb03272211 */ /* 0x080fe400000f0c0f */
[CC--:B------:R-:W-:Y:S01]  /*1c1f0*/  @P4 LEA R50, P0, R2.reuse, R236.reuse, 0x1 ;  /* 0x000000ec02324211 */ /* 0x0c0fe200078008ff */
[----:B------:R-:W-:Y:S01]  /*1c200*/  IMAD.X R15, R15, 0x1, R234, P1 ;  /* 0x000000010f0f7824 */ /* 0x000fe200008e06ea */
[CC--:B------:R-:W-:Y:S01]  /*1c210*/  @P6 LEA R52, P1, R2.reuse, R236.reuse, 0x1 ;  /* 0x000000ec02346211 */ /* 0x0c0fe200078208ff */
[----:B------:R1:W-:Y:S03]  /*1c220*/  @!P2 STS.128 [R243+0xe000], RZ ;  /* 0x00e000fff300a388 */ /* 0x0003e60000000c00 */
[C---:B------:R-:W-:Y:S01]  /*1c230*/  @P6 LEA.HI.X R53, R2.reuse, R235, R15, 0x1, P1 ;  /* 0x000000eb02356211 */ /* 0x040fe200008f0c0f */
[----:B------:R-:W-:Y:S01]  /*1c240*/  @!PT LDS RZ, [RZ] ;  /* 0x00000000fffff984 */ /* 0x000fe20000000800 */
[----:B------:R-:W-:Y:S01]  /*1c250*/  @!PT LDS RZ, [RZ] ;  /* 0x00000000fffff984 */ /* 0x000fe20000000800 */
[----:B------:R-:W-:Y:S01]  /*1c260*/  @!PT LDS RZ, [RZ] ;  /* 0x00000000fffff984 */ /* 0x000fe20000000800 */
[----:B------:R1:W-:Y:S01]  /*1c270*/  @P6 LDGSTS.E.BYPASS.LTC128B.128 [R243+0x8800], desc[UR6][R44.64] ;  /* 0x088000002cf36fae */ /* 0x0003e2000b901d46 */
[----:B------:R-:W-:-:S02]  /*1c280*/  @P3 LEA R48, P1, R2, R236, 0x1 ;  /* 0x000000ec02303211 */ /* 0x000fc400078208ff */
[CCC-:B------:R-:W-:Y:S01]  /*1c290*/  @P4 LEA.HI.X R51, R2.reuse, R235.reuse, R15.reuse, 0x1, P0 ;  /* 0x000000eb02334211 */ /* 0x1c0fe200000f0c0f */
[----:B------:R1:W-:Y:S01]  /*1c2a0*/  @!P6 STS.128 [R243+0x8800], RZ ;  /* 0x008800fff300e388 */ /* 0x0003e20000000c00 */
[C-C-:B------:R-:W-:Y:S02]  /*1c2b0*/  @P3 LEA.HI.X R49, R2.reuse, R235, R15.reuse, 0x1, P1 ;  /* 0x000000eb02313211 */ /* 0x140fe400008f0c0f */
[CC--:B------:R-:W-:Y:S01]  /*1c2c0*/  @P2 LEA R46, P0, R2.reuse, R236.reuse, 0x1 ;  /* 0x000000ec022e2211 */ /* 0x0c0fe200078008ff */
[----:B------:R-:W-:Y:S01]  /*1c2d0*/  @!PT LDS RZ, [RZ] ;  /* 0x00000000fffff984 */ /* 0x000fe20000000800 */
[----:B------:R-:W-:Y:S01]  /*1c2e0*/  @!PT LDS RZ, [RZ] ;  /* 0x00000000fffff984 */ /* 0x000fe20000000800 */
[----:B------:R-:W-:Y:S01]  /*1c2f0*/  @!PT LDS RZ, [RZ] ;  /* 0x00000000fffff984 */ /* 0x000fe20000000800 */
[----:B------:R1:W-:Y:S01]  /*1c300*/  @P4 LDGSTS.E.BYPASS.LTC128B.128 [R243+0xa800], desc[UR6][R42.64+0x80] ;  /* 0x0a8000802af34fae */ /* 0x0003e2000b901d46 */
[C---:B------:R-:W-:Y:S02]  /*1c310*/  IADD3 R3, P1, R2.reuse, R233, RZ ;  /* 0x000000e902037210 */ /* 0x040fe40007f3e0ff */
[-C--:B------:R-:W-:Y:S01]  /*1c320*/  @P2 LEA.HI.X R47, R2, R235.reuse, R15, 0x1, P0 ;  /* 0x000000eb022f2211 */ /* 0x080fe200000f0c0f */
[----:B------:R1:W-:Y:S01]  /*1c330*/  @!P4 STS.128 [R243+0xa800], RZ ;  /* 0x00a800fff300c388 */ /* 0x0003e20000000c00 */
[-C--:B------:R-:W-:Y:S01]  /*1c340*/  @P4 LEA R56, P0, R3, R236.reuse, 0x1 ;  /* 0x000000ec03384211 */ /* 0x080fe200078008ff */
[----:B------:R-:W-:Y:S01]  /*1c350*/  IMAD.X R15, R15, 0x1, R234, P1 ;  /* 0x000000010f0f7824 */ /* 0x000fe200008e06ea */
[CC--:B------:R-:W-:Y:S01]  /*1c360*/  @P6 LEA R58, P1, R3.reuse, R236.reuse, 0x1 ;  /* 0x000000ec033a6211 */ /* 0x0c0fe200078208ff */
[----:B------:R-:W-:Y:S01]  /*1c370*/  @!PT LDS RZ, [RZ] ;  /* 0x00000000fffff984 */ /* 0x000fe20000000800 */
[----:B------:R-:W-:Y:S01]  /*1c380*/  @!PT LDS RZ, [RZ] ;  /* 0x00000000fffff984 */ /* 0x000fe20000000800 */
[----:B------:R-:W-:Y:S01]  /*1c390*/  @!PT LDS RZ, [RZ] ;  /* 0x00000000fffff984 */ /* 0x000fe20000000800 */
[----:B------:R1:W-:Y:S03]  /*1c3a0*/  @P3 LDGSTS.E.BYPASS.LTC128B.128 [R243+0xc800], desc[UR6][R40.64+0x100] ;  /* 0x0c80010028f33fae */ /* 0x0003e6000b901d46 */
[C---:B------:R-:W-:Y:S01]  /*1c3b0*/  @P6 LEA.HI.X R59, R3.reuse, R235, R15, 0x1, P1 ;  /* 0x000000eb033b6211 */ /* 0x040fe200008f0c0f */
[----:B------:R1:W-:Y:S01]  /*1c3c0*/  @!P3 STS.128 [R243+0xc800], RZ ;  /* 0x00c800fff300b388 */ /* 0x0003e20000000c00 */
[----:B------:R-:W-:-:S02]  /*1c3d0*/  @P3 LEA R54, P1, R3, R236, 0x1 ;  /* 0x000000ec03363211 */ /* 0x000fc400078208ff */
[CCC-:B------:R-:W-:Y:S01]  /*1c3e0*/  @P4 LEA.HI.X R57, R3.reuse, R235.reuse, R15.reuse, 0x1, P0 ;  /* 0x000000eb03394211 */ /* 0x1c0fe200000f0c0f */
[----:B------:R-:W-:Y:S01]  /*1c3f0*/  @!PT LDS RZ, [RZ] ;  /* 0x00000000fffff984 */ /* 0x000fe20000000800 */
[----:B------:R-:W-:Y:S01]  /*1c400*/  @!PT LDS RZ, [RZ] ;  /* 0x00000000fffff984 */ /* 0x000fe20000000800 */
[----:B------:R-:W-:Y:S01]  /*1c410*/  @!PT LDS RZ, [RZ] ;  /* 0x00000000fffff984 */ /* 0x000fe20000000800 */
[----:B------:R1:W-:Y:S01]  /*1c420*/  @P2 LDGSTS.E.BYPASS.LTC128B.128 [R243+0xe800], desc[UR6][R38.64+0x180] ;  /* 0x0e80018026f32fae */ /* 0x0003e2000b901d46 */
[C---:B------:R-:W-:Y:S01]  /*1c430*/  @P2 LEA R2, P0, R3.reuse, R236, 0x1 ;  /* 0x000000ec03022211 */ /* 0x040fe200078008ff */
[----:B------:R-:W-:Y:S01]  /*1c440*/  IMAD.MOV.U32 R236, RZ, RZ, R16 ;  /* 0x000000ffffec7224 */ /* 0x000fe200078e0010 */
[CCC-:B------:R-:W-:Y:S01]  /*1c450*/  @P3 LEA.HI.X R55, R3.reuse, R235.reuse, R15.reuse, 0x1, P1 ;  /* 0x000000eb03373211 */ /* 0x1c0fe200008f0c0f */
[----:B------:R1:W-:Y:S01]  /*1c460*/  @!P2 STS.128 [R243+0xe800], RZ ;  /* 0x00e800fff300a388 */ /* 0x0003e20000000c00 */
[----:B------:R-:W-:Y:S01]  /*1c470*/  @P2 LEA.HI.X R3, R3, R235, R15, 0x1, P0 ;  /* 0x000000eb03032211 */ /* 0x000fe200000f0c0f */
[----:B------:R-:W-:Y:S02]  /*1c480*/  IMAD.MOV.U32 R235, RZ, RZ, R17 ;  /* 0x000000ffffeb7224 */ /* 0x000fe400078e0011 */
        /* <DEDUP_REMOVED lines=40> */
[----:B------:R-:W0:Y:S02]  /*1c710*/  LDGDEPBAR ;  /* 0x00000000000079af */ /* 0x000e240000000000 */
.L_x_1127:
[----:B------:R-:W-:Y:S05]  /*1c720*/  BSYNC B1 ;  /* 0x0000000000017941 */ /* 0x000fea0003800000 */
.L_x_1126:
[----:B------:R2:W3:Y:S01]  /*1c730*/  LD.E R194, desc[UR6][R18.64+0xdc] ;  /* 0x0000dc0612c27980 */ /* 0x0004e2000c101900 */
[----:B-1----:R-:W-:Y:S02]  /*1c740*/  FMNMX.FTZ R7, R24, R25, !PT ;  /* 0x0000001918077209 */ /* 0x002fe40007810000 */
        /* <DEDUP_REMOVED lines=32> */
[----:B------:R-:W4:Y:S01]  /*1c950*/  SHFL.BFLY PT, R2, R3, 0x2, 0x1f ;  /* 0x0c401f0003027f89 */ /* 0x000f2200000e0000 */
[C---:B------:R-:W-:Y:S02]  /*1c960*/  LEA R228, R33.reuse, R230, 0x1 ;  /* 0x000000e621e47211 */ /* 0x040fe400078e08ff */
[----:B------:R-:W-:Y:S01]  /*1c970*/  LEA R227, R33, R229, 0x1 ;  /* 0x000000e521e37211 */ /* 0x000fe200078e08ff */
[----:B------:R-:W-:Y:S04]  /*1c980*/  LDSM.16.MT88.4 R156, [R230+0x10000] ;  /* 0x01000000e69c783b */ /* 0x000fe80000004200 */
[----:B------:R-:W-:Y:S04]  /*1c990*/  LDSM.16.MT88.4 R40, [R229+0x10000] ;  /* 0x01000000e528783b */ /* 0x000fe80000004200 */
[----:B------:R-:W-:Y:S04]  /*1c9a0*/  LDSM.16.MT88.4 R48, [R228+0x10000] ;  /* 0x01000000e430783b */ /* 0x000fe80000004200 */
[----:B------:R-:W-:Y:S01]  /*1c9b0*/  LDSM.16.MT88.4 R56, [R227+0x10000] ;  /* 0x01000000e338783b */ /* 0x000fe20000004200 */
[----:B-1----:R-:W-:-:S03]  /*1c9c0*/  FMNMX.FTZ R6, R7, R6, !PT ;  /* 0x0000000607067209 */ /* 0x002fc60007810000 */
[----:B------:R-:W-:Y:S01]  /*1c9d0*/  LDSM.16.MT88.4 R64, [R230+0x12000] ;  /* 0x01200000e640783b */ /* 0x000fe20000004200 */
[----:B----4-:R-:W-:-:S03]  /*1c9e0*/  FMNMX.FTZ R2, R3, R2, !PT ;  /* 0x0000000203027209 */ /* 0x010fc60007810000 */
[----:B------:R-:W1:Y:S04]  /*1c9f0*/  SHFL.BFLY PT, R164, R6, 0x1, 0x1f ;  /* 0x0c201f0006a47f89 */ /* 0x000e6800000e0000 */
[----:B------:R-:W4:Y:S04]  /*1ca00*/  SHFL.BFLY PT, R3, R2, 0x1, 0x1f ;  /* 0x0c201f0002037f89 */ /* 0x000f2800000e0000 */
[----:B------:R-:W5:Y:S04]  /*1ca10*/  LDSM.16.MT88.4 R72, [R229+0x12000] ;  /* 0x01200000e548783b */ /* 0x000f680000004200 */
[----:B------:R-:W5:Y:S04]  /*1ca20*/  LDSM.16.MT88.4 R80, [R228+0x12000] ;  /* 0x01200000e450783b */ /* 0x000f680000004200 */
[----:B------:R-:W-:Y:S04]  /*1ca30*/  LDSM.16.MT88.4 R96, [R230+0x14000] ;  /* 0x01400000e660783b */ /* 0x000fe80000004200 */
[----:B------:R-:W5:Y:S01]  /*1ca40*/  LDSM.16.MT88.4 R88, [R227+0x12000] ;  /* 0x01200000e358783b */ /* 0x000f620000004200 */
[----:B-1----:R-:W-:-:S03]  /*1ca50*/  FMNMX.FTZ R164, R6, R164, !PT ;  /* 0x000000a406a47209 */ /* 0x002fc60007810000 */
[----:B------:R-:W1:Y:S01]  /*1ca60*/  LDSM.16.MT88.4 R104, [R229+0x14000] ;  /* 0x01400000e568783b */ /* 0x000e620000004200 */
[----:B----4-:R-:W-:-:S03]  /*1ca70*/  FMNMX.FTZ R3, R2, R3, !PT ;  /* 0x0000000302037209 */ /* 0x010fc60007810000 */
[----:B------:R-:W4:Y:S01]  /*1ca80*/  LDSM.16.MT88.4 R112, [R228+0x14000] ;  /* 0x01400000e470783b */ /* 0x000f220000004200 */
[----:B------:R-:W-:-:S03]  /*1ca90*/  FSETP.NEU.FTZ.AND P0, PT, R164, -INF , PT ;  /* 0xff800000a400780b */ /* 0x000fc60003f1d000 */
[----:B------:R-:W4:Y:S04]  /*1caa0*/  LDSM.16.MT88.4 R120, [R227+0x14000] ;  /* 0x01400000e378783b */ /* 0x000f280000004200 */
[----:B------:R-:W4:Y:S04]  /*1cab0*/  LDSM.16.MT88.4 R128, [R230+0x16000] ;  /* 0x01600000e680783b */ /* 0x000f280000004200 */
[----:B------:R-:W4:Y:S04]  /*1cac0*/  LDSM.16.MT88.4 R152, [R229+0x16000] ;  /* 0x01600000e598783b */ /* 0x000f280000004200 */
[----:B------:R-:W4:Y:S04]  /*1cad0*/  LDSM.16.MT88.4 R148, [R228+0x16000] ;  /* 0x01600000e494783b */ /* 0x000f280000004200 */
[----:B--2---:R-:W-:Y:S01]  /*1cae0*/  LDSM.16.MT88.4 R16, [R230+0x10800] ;  /* 0x01080000e610783b */ /* 0x004fe20000004200 */
[C---:B---3--:R-:W-:Y:S01]  /*1caf0*/  FMUL.FTZ R198, R194.reuse, R164 ;  /* 0x000000a4c2c67220 */ /* 0x048fe20000410000 */
[----:B------:R-:W-:-:S04]  /*1cb00*/  FMUL.FTZ R193, R194, R3 ;  /* 0x00000003c2c17220 */ /* 0x000fc80000410000 */
[----:B------:R-:W-:Y:S02]  /*1cb10*/  FSEL R198, R198, RZ, P0 ;  /* 0x000000ffc6c67208 */ /* 0x000fe40000000000 */
[----:B------:R-:W-:-:S03]  /*1cb20*/  FSETP.NEU.FTZ.AND P0, PT, R3, -INF , PT ;  /* 0xff8000000300780b */ /* 0x000fc60003f1d000 */
[-CC-:B------:R-:W-:Y:S01]  /*1cb30*/  FFMA.FTZ R177, R24, R194.reuse, -R198.reuse ;  /* 0x000000c218b17223 */ /* 0x180fe200000108c6 */
[----:B------:R-:W-:Y:S01]  /*1cb40*/  FSEL R193, R193, RZ, P0 ;  /* 0x000000ffc1c17208 */ /* 0x000fe20000000000 */
[-CC-:B------:R-:W-:Y:S01]  /*1cb50*/  FFMA.FTZ R176, R25, R194.reuse, -R198.reuse ;  /* 0x000000c219b07223 */ /* 0x180fe200000108c6 */
        /* <DEDUP_REMOVED lines=8> */
[----:B------:R-:W-:Y:S01]  /*1cbe0*/  MUFU.EX2 R177, R177 ;  /* 0x000000b100b17308 */ /* 0x000fe20000000800 */
[----:B------:R-:W2:Y:S01]  /*1cbf0*/  LDSM.16.MT88.4 R4, [R227+0x16000] ;  /* 0x01600000e304783b */ /* 0x000ea20000004200 */
[-CC-:B------:R-:W-:Y:S01]  /*1cc00*/  FFMA.FTZ R2, R9, R194.reuse, -R198.reuse ;  /* 0x000000c209027223 */ /* 0x180fe200000108c6 */
[-CC-:B------:R-:W-:Y:S01]  /*1cc10*/  FFMA.FTZ R167, R8, R194.reuse, -R193.reuse ;  /* 0x000000c208a77223 */ /* 0x180fe200000108c1 */
[-CC-:B------:R-:W-:Y:S01]  /*1cc20*/  FFMA.FTZ R166, R0, R194.reuse, -R193.reuse ;  /* 0x000000c200a67223 */ /* 0x180fe200000108c1 */
[----:B------:R-:W3:Y:S01]  /*1cc30*/  LDSM.16.MT88.4 R8, [R229+0x10800] ;  /* 0x01080000e508783b */ /* 0x000ee20000004200 */
[-CC-:B------:R-:W-:Y:S01]  /*1cc40*/  FFMA.FTZ R169, R13, R194.reuse, -R198.reuse ;  /* 0x000000c20da97223 */ /* 0x180fe200000108c6 */
[-CC-:B------:R-:W-:Y:S01]  /*1cc50*/  FFMA.FTZ R170, R14, R194.reuse, -R193.reuse ;  /* 0x000000c20eaa7223 */ /* 0x180fe200000108c1 */
[----:B------:R-:W5:Y:S01]  /*1cc60*/  MUFU.EX2 R176, R176 ;  /* 0x000000b000b07308 */ /* 0x000f620000000800 */
[-CC-:B------:R-:W-:Y:S01]  /*1cc70*/  FFMA.FTZ R0, R12, R194.reuse, -R193.reuse ;  /* 0x000000c20c007223 */ /* 0x180fe200000108c1 */
[----:B------:R-:W3:Y:S01]  /*1cc80*/  LDSM.16.MT88.4 R20, [R228+0x10800] ;  /* 0x01080000e414783b */ /* 0x000ee20000004200 */
[-CC-:B------:R-:W-:Y:S01]  /*1cc90*/  FFMA.FTZ R180, R180, R194.reuse, -R198.reuse ;  /* 0x000000c2b4b47223 */ /* 0x180fe200000108c6 */
[-CC-:B------:R-:W-:Y:S01]  /*1cca0*/  FFMA.FTZ R181, R181, R194.reuse, -R198.reuse ;  /* 0x000000c2b5b57223 */ /* 0x180fe200000108c6 */
[-CC-:B------:R-:W-:Y:S01]  /*1ccb0*/  FFMA.FTZ R182, R182, R194.reuse, -R198.reuse ;  /* 0x000000c2b6b67223 */ /* 0x180fe200000108c6 */
[----:B------:R-:W3:Y:S01]  /*1ccc0*/  LDSM.16.MT88.4 R12, [R227+0x10800] ;  /* 0x01080000e30c783b */ /* 0x000ee20000004200 */
[-CC-:B------:R-:W-:Y:S01]  /*1ccd0*/  FFMA.FTZ R183, R183, R194.reuse, -R198.reuse ;  /* 0x000000c2b7b77223 */ /* 0x180fe200000108c6 */
[----:B------:R-:W1:Y:S01]  /*1cce0*/  MUFU.EX2 R174, R174 ;  /* 0x000000ae00ae7308 */ /* 0x000e620000000800 */
[-CC-:B------:R-:W-:Y:S01]  /*1ccf0*/  FFMA.FTZ R184, R31, R194.reuse, -R193.reuse ;  /* 0x000000c21fb87223 */ /* 0x180fe200000108c1 */
[----:B------:R-:W-:Y:S01]  /*1cd00*/  LDSM.16.MT88.4 R24, [R230+0x12800] ;  /* 0x01280000e618783b */ /* 0x000fe20000004200 */
[-CC-:B------:R-:W-:Y:S01]  /*1cd10*/  FFMA.FTZ R185, R30, R194.reuse, -R193.reuse ;  /* 0x000000c21eb97223 */ /* 0x180fe200000108c1 */
[-CC-:B------:R-:W-:Y:S01]  /*1cd20*/  FFMA.FTZ R186, R29, R194.reuse, -R193.reuse ;  /* 0x000000c21dba7223 */ /* 0x180fe200000108c1 */
[-CC-:B------:R-:W-:Y:S01]  /*1cd30*/  FFMA.FTZ R187, R28, R194.reuse, -R193.reuse ;  /* 0x000000c21cbb7223 */ /* 0x180fe200000108c1 */
[-CC-:B------:R-:W-:Y:S01]  /*1cd40*/  FFMA.FTZ R199, R199, R194.reuse, -R198.reuse ;  /* 0x000000c2c7c77223 */ /* 0x180fe200000108c6 */
[----:B------:R-:W-:Y:S01]  /*1cd50*/  LDSM.16.MT88.4 R28, [R229+0x13000] ;  /* 0x01300000e51c783b */ /* 0x000fe20000004200 */
[----:B------:R-:W4:Y:S01]  /*1cd60*/  MUFU.EX2 R172, R172 ;  /* 0x000000ac00ac7308 */ /* 0x000f220000000800 */
[----:B-----5:R-:W-:Y:S01]  /*1cd70*/  F2FP.F16.F32.PACK_AB R144, R176, R177 ;  /* 0x000000b1b090723e */ /* 0x020fe200000000ff */
[-CC-:B------:R-:W-:Y:S01]  /*1cd80*/  FFMA.FTZ R197, R197, R194.reuse, -R198.reuse ;  /* 0x000000c2c5c57223 */ /* 0x180fe200000108c6 */
[-CC-:B------:R-:W-:Y:S01]  /*1cd90*/  FFMA.FTZ R196, R196, R194.reuse, -R198.reuse ;  /* 0x000000c2c4c47223 */ /* 0x180fe200000108c6 */
[-C--:B------:R-:W-:Y:S01]  /*1cda0*/  FFMA.FTZ R249, R195, R194.reuse, -R198 ;  /* 0x000000c2c3f97223 */ /* 0x080fe200000108c6 */
[-CC-:B------:R-:W-:Y:S01]  /*1cdb0*/  FFMA.FTZ R192, R192, R194.reuse, -R193.reuse ;  /* 0x000000c2c0c07223 */ /* 0x180fe200000108c1 */
[-CC-:B------:R-:W-:Y:S01]  /*1cdc0*/  FFMA.FTZ R191, R191, R194.reuse, -R193.reuse ;  /* 0x000000c2bfbf7223 */ /* 0x180fe200000108c1 */
[-CC-:B------:R-:W-:Y:S01]  /*1cdd0*/  FFMA.FTZ R190, R190, R194.reuse, -R193.reuse ;  /* 0x000000c2bebe7223 */ /* 0x180fe200000108c1 */
[----:B------:R-:W-:Y:S01]  /*1cde0*/  MUFU.EX2 R178, R178 ;  /* 0x000000b200b27308 */ /* 0x000fe20000000800 */
[----:B------:R-:W-:Y:S01]  /*1cdf0*/  FFMA.FTZ R248, R32, R194, -R193 ;  /* 0x000000c220f87223 */ /* 0x000fe200000108c1 */
[----:B------:R-:W-:Y:S01]  /*1ce00*/  FADD.FTZ R176, R177, R176 ;  /* 0x000000b0b1b07221 */ /* 0x000fe20000010000 */
[----:B------:R-:W-:Y:S03]  /*1ce10*/  LDSM.16.MT88.4 R32, [R228+0x11800] ;  /* 0x01180000e420783b */ /* 0x000fe60000004200 */
[----:B-1----:R-:W-:-:S02]  /*1ce20*/  FADD.FTZ R176, R174, R176 ;  /* 0x000000b0aeb07221 */ /* 0x002fc40000010000 */
[----:B------:R-:W1:Y:S01]  /*1ce30*/  MUFU.EX2 R179, R179 ;  /* 0x000000b300b37308 */ /* 0x000e620000000800 */
[C---:B----4-:R-:W-:Y:S01]  /*1ce40*/  F2FP.F16.F32.PACK_AB R146, R172.reuse, R174 ;  /* 0x000000aeac92723e */ /* 0x050fe200000000ff */
[----:B------:R-:W-:-:S06]  /*1ce50*/  FADD.FTZ R176, R172, R176 ;  /* 0x000000b0acb07221 */ /* 0x000fcc0000010000 */
[----:B------:R-:W4:Y:S08]  /*1ce60*/  MUFU.EX2 R175, R175 ;  /* 0x000000af00af7308 */ /* 0x000f300000000800 */
[----:B------:R-:W5:Y:S01]  /*1ce70*/  MUFU.EX2 R173, R173 ;  /* 0x000000ad00ad7308 */ /* 0x000f620000000800 */
[----:B-1----:R-:W-:Y:S01]  /*1ce80*/  F2FP.F16.F32.PACK_AB R145, R179, R178 ;  /* 0x000000b2b391723e */ /* 0x002fe200000000ff */
[----:B------:R-:W-:-:S06]  /*1ce90*/  FADD.FTZ R178, R178, R179 ;  /* 0x000000b3b2b27221 */ /* 0x000fcc0000010000 */
[----:B------:R-:W1:Y:S01]  /*1cea0*/  MUFU.EX2 R171, R171 ;  /* 0x000000ab00ab7308 */ /* 0x000e620000000800 */
[----:B----4-:R-:W-:-:S07]  /*1ceb0*/  FADD.FTZ R178, R175, R178 ;  /* 0x000000b2afb27221 */ /* 0x010fce0000010000 */
[----:B------:R-:W4:Y:S01]  /*1cec0*/  MUFU.EX2 R169, R169 ;  /* 0x000000a900a97308 */ /* 0x000f220000000800 */
[C---:B-----5:R-:W-:Y:S01]  /*1ced0*/  F2FP.F16.F32.PACK_AB R147, R173.reuse, R175 ;  /* 0x000000afad93723e */ /* 0x060fe200000000ff */
[----:B------:R-:W-:-:S06]  /*1cee0*/  FADD.FTZ R178, R173, R178 ;  /* 0x000000b2adb27221 */ /* 0x000fcc0000010000 */
[----:B------:R-:W-:Y:S01]  /*1cef0*/  HMMA.16816.F32 R160, R144, R156, RZ ;  /* 0x0000009c90a0723c */ /* 0x000fe200000018ff */
[----:B------:R-:W-:Y:S01]  /*1cf00*/  MUFU.EX2 R168, R168 ;  /* 0x000000a800a87308 */ /* 0x000fe20000000800 */
[----:B-1----:R-:W-:-:S04]  /*1cf10*/  FADD.FTZ R176, R171, R176 ;  /* 0x000000b0abb07221 */ /* 0x002fc80000010000 */
[C---:B------:R-:W-:Y:S03]  /*1cf20*/  HMMA.16816.F32 R36, R144.reuse, R40, RZ ;  /* 0x000000289024723c */ /* 0x040fe600000018ff */
[----:B------:R-:W-:Y:S01]  /*1cf30*/  MUFU.EX2 R2, R2 ;  /* 0x0000000200027308 */ /* 0x000fe20000000800 */
[----:B----4-:R-:W-:Y:S02]  /*1cf40*/  FADD.FTZ R176, R169, R176 ;  /* 0x000000b0a9b07221 */ /* 0x010fe40000010000 */
[C---:B------:R-:W-:Y:S05]  /*1cf50*/  HMMA.16816.F32 R156, R144.reuse, R158, RZ ;  /* 0x0000009e909c723c */ /* 0x040fea00000018ff */
[----:B------:R-:W1:Y:S01]  /*1cf60*/  MUFU.EX2 R170, R170 ;  /* 0x000000aa00aa7308 */ /* 0x000e620000000800 */
[C---:B------:R-:W-:Y:S06]  /*1cf70*/  HMMA.16816.F32 R40, R144.reuse, R42, RZ ;  /* 0x0000002a9028723c */ /* 0x040fec00000018ff */
[C---:B------:R-:W-:Y:S01]  /*1cf80*/  HMMA.16816.F32 R44, R144.reuse, R48, RZ ;  /* 0x00000030902c723c */ /* 0x040fe200000018ff */
[----:B------:R-:W4:Y:S05]  /*1cf90*/  MUFU.EX2 R167, R167 ;  /* 0x000000a700a77308 */ /* 0x000f2a0000000800 */
[----:B------:R-:W-:Y:S03]  /*1cfa0*/  HMMA.16816.F32 R52, R144, R56, RZ ;  /* 0x000000389034723c */ /* 0x000fe600000018ff */
[----:B------:R-:W-:Y:S01]  /*1cfb0*/  MUFU.EX2 R166, R166 ;  /* 0x000000a600a67308 */ /* 0x000fe20000000800 */
[----:B-1----:R-:W-:-:S02]  /*1cfc0*/  FADD.FTZ R178, R170, R178 ;  /* 0x000000b2aab27221 */ /* 0x002fc40000010000 */
[C---:B------:R-:W-:Y:S05]  /*1cfd0*/  HMMA.16816.F32 R60, R144.reuse, R64, RZ ;  /* 0x00000040903c723c */ /* 0x040fea00000018ff */
[----:B------:R-:W1:Y:S01]  /*1cfe0*/  MUFU.EX2 R0, R0 ;  /* 0x0000000000007308 */ /* 0x000e620000000800 */
[----:B------:R-:W-:Y:S01]  /*1cff0*/  HMMA.16816.F32 R68, R144, R72, RZ ;  /* 0x000000489044723c */ /* 0x000fe200000018ff */
[----:B----4-:R-:W-:-:S05]  /*1d000*/  FADD.FTZ R178, R167, R178 ;  /* 0x000000b2a7b27221 */ /* 0x010fca0000010000 */
[C---:B------:R-:W-:Y:S01]  /*1d010*/  HMMA.16816.F32 R76, R144.reuse, R80, RZ ;  /* 0x00000050904c723c */ /* 0x040fe200000018ff */
[----:B------:R-:W-:Y:S05]  /*1d020*/  MUFU.EX2 R180, R180 ;  /* 0x000000b400b47308 */ /* 0x000fea0000000800 */
[C---:B------:R-:W-:Y:S03]  /*1d030*/  HMMA.16816.F32 R84, R144.reuse, R88, RZ ;  /* 0x000000589054723c */ /* 0x040fe600000018ff */
        /* <DEDUP_REMOVED lines=8> */
[C---:B------:R-:W-:Y:S05]  /*1d0c0*/  HMMA.16816.F32 R124, R144.reuse, R128, RZ ;  /* 0x00000080907c723c */ /* 0x040fea00000018ff */
[----:B------:R-:W5:Y:S01]  /*1d0d0*/  MUFU.EX2 R185, R185 ;  /* 0x000000b900b97308 */ /* 0x000f620000000800 */
[C---:B------:R-:W-:Y:S06]  /*1d0e0*/  HMMA.16816.F32 R132, R144.reuse, R152, RZ ;  /* 0x000000989084723c */ /* 0x040fec00000018ff */
[C---:B------:R-:W-:Y:S01]  /*1d0f0*/  HMMA.16816.F32 R136, R144.reuse, R148, RZ ;  /* 0x000000949088723c */ /* 0x040fe200000018ff */
[----:B------:R-:W-:Y:S05]  /*1d100*/  MUFU.EX2 R186, R186 ;  /* 0x000000ba00ba7308 */ /* 0x000fea0000000800 */
[C---:B------:R-:W-:Y:S03]  /*1d110*/  HMMA.16816.F32 R48, R144.reuse, R50, RZ ;  /* 0x000000329030723c */ /* 0x040fe600000018ff */
[----:B------:R-:W5:Y:S03]  /*1d120*/  MUFU.EX2 R187, R187 ;  /* 0x000000bb00bb7308 */ /* 0x000f660000000800 */
[C---:B------:R-:W-:Y:S05]  /*1d130*/  HMMA.16816.F32 R56, R144.reuse, R58, RZ ;  /* 0x0000003a9038723c */ /* 0x040fea00000018ff */
[----:B------:R-:W5:Y:S01]  /*1d140*/  MUFU.EX2 R199, R199 ;  /* 0x000000c700c77308 */ /* 0x000f620000000800 */
[C---:B------:R-:W-:Y:S06]  /*1d150*/  HMMA.16816.F32 R64, R144.reuse, R66, RZ ;  /* 0x000000429040723c */ /* 0x040fec00000018ff */
[C---:B------:R-:W-:Y:S01]  /*1d160*/  HMMA.16816.F32 R72, R144.reuse, R74, RZ ;  /* 0x0000004a9048723c */ /* 0x040fe200000018ff */
[----:B------:R-:W-:Y:S05]  /*1d170*/  MUFU.EX2 R197, R197 ;  /* 0x000000c500c57308 */ /* 0x000fea0000000800 */
[C---:B------:R-:W-:Y:S03]  /*1d180*/  HMMA.16816.F32 R80, R144.reuse, R82, RZ ;  /* 0x000000529050723c */ /* 0x040fe600000018ff */
[----:B------:R-:W-:Y:S03]  /*1d190*/  MUFU.EX2 R196, R196 ;  /* 0x000000c400c47308 */ /* 0x000fe60000000800 */
[C---:B------:R-:W-:Y:S05]  /*1d1a0*/  HMMA.16816.F32 R88, R144.reuse, R90, RZ ;  /* 0x0000005a9058723c */ /* 0x040fea00000018ff */
[----:B------:R-:W-:Y:S01]  /*1d1b0*/  MUFU.EX2 R249, R249 ;  /* 0x000000f900f97308 */ /* 0x000fe20000000800 */
[C---:B------:R-:W-:Y:S06]  /*1d1c0*/  HMMA.16816.F32 R96, R144.reuse, R98, RZ ;  /* 0x000000629060723c */ /* 0x040fec00000018ff */
[C---:B------:R-:W-:Y:S01]  /*1d1d0*/  HMMA.16816.F32 R104, R144.reuse, R106, RZ ;  /* 0x0000006a9068723c */ /* 0x040fe200000018ff */
[----:B------:R-:W5:Y:S05]  /*1d1e0*/  MUFU.EX2 R192, R192 ;  /* 0x000000c000c07308 */ /* 0x000f6a0000000800 */
[C---:B------:R-:W-:Y:S03]  /*1d1f0*/  HMMA.16816.F32 R112, R144.reuse, R114, RZ ;  /* 0x000000729070723c */ /* 0x040fe600000018ff */
[----:B------:R-:W5:Y:S03]  /*1d200*/  MUFU.EX2 R191, R191 ;  /* 0x000000bf00bf7308 */ /* 0x000f660000000800 */
[C---:B------:R-:W-:Y:S05]  /*1d210*/  HMMA.16816.F32 R120, R144.reuse, R122, RZ ;  /* 0x0000007a9078723c */ /* 0x040fea00000018ff */
[----:B------:R-:W5:Y:S01]  /*1d220*/  MUFU.EX2 R190, R190 ;  /* 0x000000be00be7308 */ /* 0x000f620000000800 */
[C---:B------:R-:W-:Y:S06]  /*1d230*/  HMMA.16816.F32 R128, R144.reuse, R130, RZ ;  /* 0x000000829080723c */ /* 0x040fec00000018ff */
[C---:B------:R-:W-:Y:S01]  /*1d240*/  HMMA.16816.F32 R152, R144.reuse, R154, RZ ;  /* 0x0000009a9098723c */ /* 0x040fe200000018ff */
[----:B------:R-:W5:Y:S05]  /*1d250*/  MUFU.EX2 R248, R248 ;  /* 0x000000f800f87308 */ /* 0x000f6a0000000800 */
[C---:B------:R-:W-:Y:S06]  /*1d260*/  HMMA.16816.F32 R148, R144.reuse, R150, RZ ;  /* 0x000000969094723c */ /* 0x040fec00000018ff */
[C---:B--2---:R-:W-:Y:S06]  /*1d270*/  HMMA.16816.F32 R140, R144.reuse, R4, RZ ;  /* 0x00000004908c723c */ /* 0x044fec00000018ff */
[----:B------:R-:W-:Y:S01]  /*1d280*/  HMMA.16816.F32 R144, R144, R6, RZ ;  /* 0x000000069090723c */ /* 0x000fe200000018ff */
[----:B------:R-:W-:-:S02]  /*1d290*/  F2FP.F16.F32.PACK_AB R4, R169, R171 ;  /* 0x000000aba904723e */ /* 0x000fc400000000ff */
[----:B------:R-:W-:-:S04]  /*1d2a0*/  F2FP.F16.F32.PACK_AB R5, R167, R170 ;  /* 0x000000aaa705723e */ /* 0x000fc800000000ff */
[----:B------:R-:W-:Y:S01]  /*1d2b0*/  F2FP.F16.F32.PACK_AB R6, R2, R168 ;  /* 0x000000a80206723e */ /* 0x000fe200000000ff */
[----:B------:R-:W-:Y:S01]  /*1d2c0*/  FADD.FTZ R168, R168, R176 ;  /* 0x000000b0a8a87221 */ /* 0x000fe20000010000 */
[----:B-1----:R-:W-:Y:S01]  /*1d2d0*/  F2FP.F16.F32.PACK_AB R7, R0, R166 ;  /* 0x000000a60007723e */ /* 0x002fe200000000ff */
[----:B------:R-:W-:Y:S02]  /*1d2e0*/  FADD.FTZ R166, R166, R178 ;  /* 0x000000b2a6a67221 */ /* 0x000fe40000010000 */
[----:B------:R-:W-:Y:S02]  /*1d2f0*/  FADD.FTZ R168, R2, R168 ;  /* 0x000000a802a87221 */ /* 0x000fe40000010000 */
[----:B------:R-:W-:Y:S02]  /*1d300*/  FADD.FTZ R166, R0, R166 ;  /* 0x000000a600a67221 */ /* 0x000fe40000010000 */
[C---:B------:R-:W-:Y:S06]  /*1d310*/  HMMA.16816.F32 R160, R4.reuse, R16, R160 ;  /* 0x0000001004a0723c */ /* 0x040fec00000018a0 */
[C---:B------:R-:W-:Y:S01]  /*1d320*/  HMMA.16816.F32 R156, R4.reuse, R18, R156 ;  /* 0x00000012049c723c */ /* 0x040fe2000000189c */
[----:B------:R-:W1:Y:S05]  /*1d330*/  LDSM.16.MT88.4 R16, [R229+0x12800] ;  /* 0x01280000e510783b */ /* 0x000e6a0000004200 */
[C---:B---3--:R-:W-:Y:S06]  /*1d340*/  HMMA.16816.F32 R36, R4.reuse, R8, R36 ;  /* 0x000000080424723c */ /* 0x048fec0000001824 */
[C---:B------:R-:W-:Y:S01]  /*1d350*/  HMMA.16816.F32 R40, R4.reuse, R10, R40 ;  /* 0x0000000a0428723c */ /* 0x040fe20000001828 */
[----:B------:R-:W2:Y:S05]  /*1d360*/  LDSM.16.MT88.4 R8, [R228+0x12800] ;  /* 0x01280000e408783b */ /* 0x000eaa0000004200 */
[C---:B------:R-:W-:Y:S06]  /*1d370*/  HMMA.16816.F32 R44, R4.reuse, R20, R44 ;  /* 0x00000014042c723c */ /* 0x040fec000000182c */
[C---:B------:R-:W-:Y:S01]  /*1d380*/  HMMA.16816.F32 R48, R4.reuse, R22, R48 ;  /* 0x000000160430723c */ /* 0x040fe20000001830 */
[----:B------:R-:W3:Y:S05]  /*1d390*/  LDSM.16.MT88.4 R20, [R227+0x12800] ;  /* 0x01280000e314783b */ /* 0x000eea0000004200 */
[C---:B------:R-:W-:Y:S06]  /*1d3a0*/  HMMA.16816.F32 R52, R4.reuse, R12, R52 ;  /* 0x0000000c0434723c */ /* 0x040fec0000001834 */
[C---:B------:R-:W-:Y:S01]  /*1d3b0*/  HMMA.16816.F32 R56, R4.reuse, R14, R56 ;  /* 0x0000000e0438723c */ /* 0x040fe20000001838 */
[----:B------:R-:W4:Y:S05]  /*1d3c0*/  LDSM.16.MT88.4 R12, [R230+0x14800] ;  /* 0x01480000e60c783b */ /* 0x000f2a0000004200 */
[C---:B-1----:R-:W-:Y:S06]  /*1d3d0*/  HMMA.16816.F32 R68, R4.reuse, R16, R68 ;  /* 0x000000100444723c */ /* 0x042fec0000001844 */
[C---:B------:R-:W-:Y:S01]  /*1d3e0*/  HMMA.16816.F32 R72, R4.reuse, R18, R72 ;  /* 0x000000120448723c */ /* 0x040fe20000001848 */
[----:B------:R-:W1:Y:S05]  /*1d3f0*/  LDSM.16.MT88.4 R16, [R228+0x14800] ;  /* 0x01480000e410783b */ /* 0x000e6a0000004200 */
[C---:B--2---:R-:W-:Y:S06]  /*1d400*/  HMMA.16816.F32 R76, R4.reuse, R8, R76 ;  /* 0x00000008044c723c */ /* 0x044fec000000184c */
[C---:B------:R-:W-:Y:S01]  /*1d410*/  HMMA.16816.F32 R80, R4.reuse, R10, R80 ;  /* 0x0000000a0450723c */ /* 0x040fe20000001850 */
[----:B------:R-:W2:Y:S05]  /*1d420*/  LDSM.16.MT88.4 R8, [R227+0x14800] ;  /* 0x01480000e308783b */ /* 0x000eaa0000004200 */
[C---:B------:R-:W-:Y:S06]  /*1d430*/  HMMA.16816.F32 R60, R4.reuse, R24, R60 ;  /* 0x00000018043c723c */ /* 0x040fec000000183c */
[C---:B------:R-:W-:Y:S01]  /*1d440*/  HMMA.16816.F32 R64, R4.reuse, R26, R64 ;  /* 0x0000001a0440723c */ /* 0x040fe20000001840 */
[----:B------:R-:W5:Y:S05]  /*1d450*/  LDSM.16.MT88.4 R24, [R229+0x14800] ;  /* 0x01480000e518783b */ /* 0x000f6a0000004200 */
[C---:B---3--:R-:W-:Y:S06]  /*1d460*/  HMMA.16816.F32 R84, R4.reuse, R20, R84 ;  /* 0x000000140454723c */ /* 0x048fec0000001854 */
[C---:B------:R-:W-:Y:S01]  /*1d470*/  HMMA.16816.F32 R88, R4.reuse, R22, R88 ;  /* 0x000000160458723c */ /* 0x040fe20000001858 */
[----:B------:R-:W3:Y:S05]  /*1d480*/  LDSM.16.MT88.4 R20, [R230+0x16800] ;  /* 0x01680000e614783b */ /* 0x000eea0000004200 */
[C---:B----4-:R-:W-:Y:S06]  /*1d490*/  HMMA.16816.F32 R92, R4.reuse, R12, R92 ;  /* 0x0000000c045c723c */ /* 0x050fec000000185c */
        /* <DEDUP_REMOVED lines=8> */
[C---:B-----5:R-:W-:Y:S06]  /*1d520*/  HMMA.16816.F32 R100, R4.reuse, R24, R100 ;  /* 0x000000180464723c */ /* 0x060fec0000001864 */
[C---:B------:R-:W-:Y:S01]  /*1d530*/  HMMA.16816.F32 R104, R4.reuse, R26, R104 ;  /* 0x0000001a0468723c */ /* 0x040fe20000001868 */
[----:B------:R-:W5:Y:S05]  /*1d540*/  LDSM.16.MT88.4 R24, [R230+0x11000] ;  /* 0x01100000e618783b */ /* 0x000f6a0000004200 */
[C---:B---3--:R-:W-:Y:S06]  /*1d550*/  HMMA.16816.F32 R124, R4.reuse, R20, R124 ;  /* 0x00000014047c723c */ /* 0x048fec000000187c */
[C---:B------:R-:W-:Y:S01]  /*1d560*/  HMMA.16816.F32 R128, R4.reuse, R22, R128 ;  /* 0x000000160480723c */ /* 0x040fe20000001880 */
[----:B------:R-:W-:Y:S05]  /*1d570*/  LDSM.16.MT88.4 R20, [R228+0x11000] ;  /* 0x01100000e414783b */ /* 0x000fea0000004200 */
[C---:B----4-:R-:W-:Y:S06]  /*1d580*/  HMMA.16816.F32 R132, R4.reuse, R12, R132 ;  /* 0x0000000c0484723c */ /* 0x050fec0000001884 */
[C---:B------:R-:W-:Y:S01]  /*1d590*/  HMMA.16816.F32 R152, R4.reuse, R14, R152 ;  /* 0x0000000e0498723c */ /* 0x040fe20000001898 */
[----:B------:R-:W3:Y:S05]  /*1d5a0*/  LDSM.16.MT88.4 R12, [R229+0x11000] ;  /* 0x01100000e50c783b */ /* 0x000eea0000004200 */
[C---:B-1----:R-:W-:Y:S06]  /*1d5b0*/  HMMA.16816.F32 R136, R4.reuse, R16, R136 ;  /* 0x000000100488723c */ /* 0x042fec0000001888 */
[C---:B------:R-:W-:Y:S01]  /*1d5c0*/  HMMA.16816.F32 R148, R4.reuse, R18, R148 ;  /* 0x000000120494723c */ /* 0x040fe20000001894 */
[----:B------:R-:W-:Y:S05]  /*1d5d0*/  LDSM.16.MT88.4 R16, [R227+0x11000] ;  /* 0x01100000e310783b */ /* 0x000fea0000004200 */
[C---:B--2---:R-:W-:Y:S06]  /*1d5e0*/  HMMA.16816.F32 R140, R4.reuse, R8, R140 ;  /* 0x00000008048c723c */ /* 0x044fec000000188c */
[----:B------:R-:W-:Y:S01]  /*1d5f0*/  HMMA.16816.F32 R144, R4, R10, R144 ;  /* 0x0000000a0490723c */ /* 0x000fe20000001890 */
[----:B------:R-:W1:Y:S01]  /*1d600*/  LDSM.16.MT88.4 R4, [R230+0x13000] ;  /* 0x01300000e604783b */ /* 0x000e620000004200 */
[----:B------:R-:W-:Y:S01]  /*1d610*/  F2FP.F16.F32.PACK_AB R8, R181, R180 ;  /* 0x000000b4b508723e */ /* 0x000fe200000000ff */
[----:B------:R-:W-:Y:S01]  /*1d620*/  FADD.FTZ R180, R180, R168 ;  /* 0x000000a8b4b47221 */ /* 0x000fe20000010000 */
[----:B------:R-:W-:Y:S01]  /*1d630*/  F2FP.F16.F32.PACK_AB R9, R185, R184 ;  /* 0x000000b8b909723e */ /* 0x000fe200000000ff */
[----:B------:R-:W-:-:S02]  /*1d640*/  FADD.FTZ R184, R184, R166 ;  /* 0x000000a6b8b87221 */ /* 0x000fc40000010000 */
[----:B------:R-:W-:Y:S01]  /*1d650*/  F2FP.F16.F32.PACK_AB R10, R183, R182 ;  /* 0x000000b6b70a723e */ /* 0x000fe200000000ff */
[----:B------:R-:W-:Y:S01]  /*1d660*/  FADD.FTZ R180, R181, R180 ;  /* 0x000000b4b5b47221 */ /* 0x000fe20000010000 */
[----:B------:R-:W-:Y:S01]  /*1d670*/  F2FP.F16.F32.PACK_AB R11, R187, R186 ;  /* 0x000000babb0b723e */ /* 0x000fe200000000ff */
[----:B------:R-:W-:Y:S02]  /*1d680*/  FADD.FTZ R184, R185, R184 ;  /* 0x000000b8b9b87221 */ /* 0x000fe40000010000 */
[----:B------:R-:W-:Y:S02]  /*1d690*/  FADD.FTZ R182, R182, R180 ;  /* 0x000000b4b6b67221 */ /* 0x000fe40000010000 */
[----:B------:R-:W-:Y:S02]  /*1d6a0*/  FADD.FTZ R186, R186, R184 ;  /* 0x000000b8baba7221 */ /* 0x000fe40000010000 */
[----:B-----5:R-:W-:Y:S01]  /*1d6b0*/  HMMA.16816.F32 R160, R8, R24, R160 ;  /* 0x0000001808a0723c */ /* 0x020fe200000018a0 */
[----:B------:R-:W-:Y:S01]  /*1d6c0*/  FADD.FTZ R182, R183, R182 ;  /* 0x000000b6b7b67221 */ /* 0x000fe20000010000 */
[----:B------:R-:W-:-:S03]  /*1d6d0*/  FADD.FTZ R186, R187, R186 ;  /* 0x000000babbba7221 */ /* 0x000fc60000010000 */
[----:B------:R-:W-:Y:S01]  /*1d6e0*/  FADD.FTZ R182, R199, R182 ;  /* 0x000000b6c7b67221 */ /* 0x000fe20000010000 */
[----:B------:R-:W-:Y:S01]  /*1d6f0*/  HMMA.16816.F32 R156, R8, R26, R156 ;  /* 0x0000001a089c723c */ /* 0x000fe2000000189c */
[----:B------:R-:W-:Y:S01]  /*1d700*/  LDSM.16.MT88.4 R24, [R227+0x13000] ;  /* 0x01300000e318783b */ /* 0x000fe20000004200 */
[----:B------:R-:W-:Y:S01]  /*1d710*/  FADD.FTZ R186, R192, R186 ;  /* 0x000000bac0ba7221 */ /* 0x000fe20000010000 */
[----:B------:R-:W-:-:S03]  /*1d720*/  FADD.FTZ R182, R197, R182 ;  /* 0x000000b6c5b67221 */ /* 0x000fc60000010000 */
[----:B---3--:R-:W-:Y:S01]  /*1d730*/  HMMA.16816.F32 R36, R8, R12, R36 ;  /* 0x0000000c0824723c */ /* 0x008fe20000001824 */
[----:B------:R-:W-:Y:S01]  /*1d740*/  FADD.FTZ R186, R191, R186 ;  /* 0x000000babfba7221 */ /* 0x000fe20000010000 */
[----:B------:R-:W-:-:S03]  /*1d750*/  FADD.FTZ R182, R196, R182 ;  /* 0x000000b6c4b67221 */ /* 0x000fc60000010000 */
[----:B------:R-:W-:Y:S01]  /*1d760*/  FADD.FTZ R186, R190, R186 ;  /* 0x000000babeba7221 */ /* 0x000fe20000010000 */
[C---:B------:R-:W-:Y:S01]  /*1d770*/  HMMA.16816.F32 R40, R8.reuse, R14, R40 ;  /* 0x0000000e0828723c */ /* 0x040fe20000001828 */
[----:B------:R-:W2:Y:S05]  /*1d780*/  LDSM.16.MT88.4 R12, [R228+0x13000] ;  /* 0x01300000e40c783b */ /* 0x000eaa0000004200 */
[C---:B------:R-:W-:Y:S06]  /*1d790*/  HMMA.16816.F32 R44, R8.reuse, R20, R44 ;  /* 0x00000014082c723c */ /* 0x040fec000000182c */
[C---:B------:R-:W-:Y:S01]  /*1d7a0*/  HMMA.16816.F32 R48, R8.reuse, R22, R48 ;  /* 0x000000160830723c */ /* 0x040fe20000001830 */
[----:B------:R-:W3:Y:S05]  /*1d7b0*/  LDSM.16.MT88.4 R20, [R230+0x15000] ;  /* 0x01500000e614783b */ /* 0x000eea0000004200 */
[C---:B-1----:R-:W-:Y:S06]  /*1d7c0*/  HMMA.16816.F32 R60, R8.reuse, R4, R60 ;  /* 0x00000004083c723c */ /* 0x042fec000000183c */
[C---:B------:R-:W-:Y:S01]  /*1d7d0*/  HMMA.16816.F32 R64, R8.reuse, R6, R64 ;  /* 0x000000060840723c */ /* 0x040fe20000001840 */
[----:B------:R-:W1:Y:S05]  /*1d7e0*/  LDSM.16.MT88.4 R4, [R228+0x15000] ;  /* 0x01500000e404783b */ /* 0x000e6a0000004200 */
[C---:B------:R-:W-:Y:S06]  /*1d7f0*/  HMMA.16816.F32 R52, R8.reuse, R16, R52 ;  /* 0x000000100834723c */ /* 0x040fec0000001834 */
[C---:B------:R-:W-:Y:S01]  /*1d800*/  HMMA.16816.F32 R56, R8.reuse, R18, R56 ;  /* 0x000000120838723c */ /* 0x040fe20000001838 */
[----:B------:R-:W4:Y:S05]  /*1d810*/  LDSM.16.MT88.4 R16, [R229+0x15000] ;  /* 0x01500000e510783b */ /* 0x000f2a0000004200 */
[C---:B------:R-:W-:Y:S06]  /*1d820*/  HMMA.16816.F32 R68, R8.reuse, R28, R68 ;  /* 0x0000001c0844723c */ /* 0x040fec0000001844 */
[C---:B------:R-:W-:Y:S01]  /*1d830*/  HMMA.16816.F32 R72, R8.reuse, R30, R72 ;  /* 0x0000001e0848723c */ /* 0x040fe20000001848 */
[----:B------:R-:W-:Y:S05]  /*1d840*/  LDSM.16.MT88.4 R28, [R230+0x17000] ;  /* 0x01700000e61c783b */ /* 0x000fea0000004200 */
        /* <DEDUP_REMOVED lines=8> */
[----:B------:R-:W-:Y:S05]  /*1d8d0*/  LDSM.16.MT88.4 R20, [R227+0x17000] ;  /* 0x01700000e314783b */ /* 0x000fea0000004200 */
[C---:B-1----:R-:W-:Y:S06]  /*1d8e0*/  HMMA.16816.F32 R108, R8.reuse, R4, R108 ;  /* 0x00000004086c723c */ /* 0x042fec000000186c */
[C---:B------:R-:W-:Y:S01]  /*1d8f0*/  HMMA.16816.F32 R112, R8.reuse, R6, R112 ;  /* 0x000000060870723c */ /* 0x040fe20000001870 */
[----:B------:R-:W1:Y:S05]  /*1d900*/  LDSM.16.MT88.4 R4, [R228+0x17000] ;  /* 0x01700000e404783b */ /* 0x000e6a0000004200 */
[C---:B----4-:R-:W-:Y:S06]  /*1d910*/  HMMA.16816.F32 R100, R8.reuse, R16, R100 ;  /* 0x000000100864723c */ /* 0x050fec0000001864 */
[C---:B------:R-:W-:Y:S01]  /*1d920*/  HMMA.16816.F32 R104, R8.reuse, R18, R104 ;  /* 0x000000120868723c */ /* 0x040fe20000001868 */
[----:B------:R-:W3:Y:S05]  /*1d930*/  LDSM.16.MT88.4 R16, [R230+0x11800] ;  /* 0x01180000e610783b */ /* 0x000eea0000004200 */
[C---:B--2---:R-:W-:Y:S06]  /*1d940*/  HMMA.16816.F32 R116, R8.reuse, R12, R116 ;  /* 0x0000000c0874723c */ /* 0x044fec0000001874 */
[C---:B------:R-:W-:Y:S01]  /*1d950*/  HMMA.16816.F32 R120, R8.reuse, R14, R120 ;  /* 0x0000000e0878723c */ /* 0x040fe20000001878 */
[----:B------:R-:W2:Y:S05]  /*1d960*/  LDSM.16.MT88.4 R12, [R229+0x11800] ;  /* 0x01180000e50c783b */ /* 0x000eaa0000004200 */
[C---:B------:R-:W-:Y:S06]  /*1d970*/  HMMA.16816.F32 R124, R8.reuse, R28, R124 ;  /* 0x0000001c087c723c */ /* 0x040fec000000187c */
[C---:B------:R-:W-:Y:S01]  /*1d980*/  HMMA.16816.F32 R128, R8.reuse, R30, R128 ;  /* 0x0000001e0880723c */ /* 0x040fe20000001880 */
[----:B------:R-:W4:Y:S05]  /*1d990*/  LDSM.16.MT88.4 R28, [R227+0x11800] ;  /* 0x01180000e31c783b */ /* 0x000f2a0000004200 */
[C---:B-----5:R-:W-:Y:S06]  /*1d9a0*/  HMMA.16816.F32 R132, R8.reuse, R24, R132 ;  /* 0x000000180884723c */ /* 0x060fec0000001884 */
[C---:B------:R-:W-:Y:S01]  /*1d9b0*/  HMMA.16816.F32 R152, R8.reuse, R26, R152 ;  /* 0x0000001a0898723c */ /* 0x040fe20000001898 */
[----:B------:R-:W-:Y:S05]  /*1d9c0*/  LDSM.16.MT88.4 R24, [R230+0x13800] ;  /* 0x01380000e618783b */ /* 0x000fea0000004200 */
[C---:B-1----:R-:W-:Y:S06]  /*1d9d0*/  HMMA.16816.F32 R136, R8.reuse, R4, R136 ;  /* 0x000000040888723c */ /* 0x042fec0000001888 */
[----:B------:R-:W-:Y:S01]  /*1d9e0*/  HMMA.16816.F32 R148, R8, R6, R148 ;  /* 0x000000060894723c */ /* 0x000fe20000001894 */
[----:B------:R-:W-:-:S02]  /*1d9f0*/  F2FP.F16.F32.PACK_AB R4, R197, R199 ;  /* 0x000000c7c504723e */ /* 0x000fc400000000ff */
[----:B------:R-:W-:-:S03]  /*1da00*/  F2FP.F16.F32.PACK_AB R5, R191, R192 ;  /* 0x000000c0bf05723e */ /* 0x000fc600000000ff */
[C---:B------:R-:W-:Y:S01]  /*1da10*/  HMMA.16816.F32 R140, R8.reuse, R20, R140 ;  /* 0x00000014088c723c */ /* 0x040fe2000000188c */
[C---:B------:R-:W-:Y:S01]  /*1da20*/  F2FP.F16.F32.PACK_AB R6, R249.reuse, R196 ;  /* 0x000000c4f906723e */ /* 0x040fe200000000ff */
[----:B------:R-:W-:Y:S01]  /*1da30*/  FADD.FTZ R249, R249, R182 ;  /* 0x000000b6f9f97221 */ /* 0x000fe20000010000 */
[C---:B------:R-:W-:Y:S01]  /*1da40*/  F2FP.F16.F32.PACK_AB R7, R248.reuse, R190 ;  /* 0x000000bef807723e */ /* 0x040fe200000000ff */
[----:B------:R-:W-:Y:S02]  /*1da50*/  FADD.FTZ R248, R248, R186 ;  /* 0x000000baf8f87221 */ /* 0x000fe40000010000 */
[----:B------:R-:W-:Y:S01]  /*1da60*/  HMMA.16816.F32 R144, R8, R22, R144 ;  /* 0x000000160890723c */ /* 0x000fe20000001890 */
[----:B------:R-:W1:Y:S04]  /*1da70*/  LDSM.16.MT88.4 R8, [R229+0x13800] ;  /* 0x01380000e508783b */ /* 0x000e680000004200 */
[----:B------:R-:W5:Y:S01]  /*1da80*/  LDSM.16.MT88.4 R20, [R228+0x13800] ;  /* 0x01380000e414783b */ /* 0x000f620000004200 */
[C---:B---3--:R-:W-:Y:S06]  /*1da90*/  HMMA.16816.F32 R160, R4.reuse, R16, R160 ;  /* 0x0000001004a0723c */ /* 0x048fec00000018a0 */
[C---:B------:R-:W-:Y:S01]  /*1daa0*/  HMMA.16816.F32 R156, R4.reuse, R18, R156 ;  /* 0x00000012049c723c */ /* 0x040fe2000000189c */
[----:B------:R-:W3:Y:S05]  /*1dab0*/  LDSM.16.MT88.4 R16, [R227+0x13800] ;  /* 0x01380000e310783b */ /* 0x000eea0000004200 */
[C---:B--2---:R-:W-:Y:S06]  /*1dac0*/  HMMA.16816.F32 R36, R4.reuse, R12, R36 ;  /* 0x0000000c0424723c */ /* 0x044fec0000001824 */
[C---:B------:R-:W-:Y:S01]  /*1dad0*/  HMMA.16816.F32 R40, R4.reuse, R14, R40 ;  /* 0x0000000e0428723c */ /* 0x040fe20000001828 */
[----:B------:R-:W2:Y:S05]  /*1dae0*/  LDSM.16.MT88.4 R12, [R230+0x15800] ;  /* 0x01580000e60c783b */ /* 0x000eaa0000004200 */
[C---:B----4-:R-:W-:Y:S06]  /*1daf0*/  HMMA.16816.F32 R52, R4.reuse, R28, R52 ;  /* 0x0000001c0434723c */ /* 0x050fec0000001834 */
[C---:B------:R-:W-:Y:S01]  /*1db00*/  HMMA.16816.F32 R56, R4.reuse, R30, R56 ;  /* 0x0000001e0438723c */ /* 0x040fe20000001838 */
[----:B------:R-:W-:Y:S05]  /*1db10*/  LDSM.16.MT88.4 R28, [R229+0x15800] ;  /* 0x01580000e51c783b */ /* 0x000fea0000004200 */
[C---:B-1----:R-:W-:Y:S06]  /*1db20*/  HMMA.16816.F32 R68, R4.reuse, R8, R68 ;  /* 0x000000080444723c */ /* 0x042fec0000001844 */
[C---:B------:R-:W-:Y:S01]  /*1db30*/  HMMA.16816.F32 R72, R4.reuse, R10, R72 ;  /* 0x0000000a0448723c */ /* 0x040fe20000001848 */
[----:B------:R-:W1:Y:S05]  /*1db40*/  LDSM.16.MT88.4 R8, [R228+0x15800] ;  /* 0x01580000e408783b */ /* 0x000e6a0000004200 */
[C---:B------:R-:W-:Y:S06]  /*1db50*/  HMMA.16816.F32 R60, R4.reuse, R24, R60 ;  /* 0x00000018043c723c */ /* 0x040fec000000183c */
[C---:B------:R-:W-:Y:S01]  /*1db60*/  HMMA.16816.F32 R64, R4.reuse, R26, R64 ;  /* 0x0000001a0440723c */ /* 0x040fe20000001840 */
[----:B------:R-:W4:Y:S05]  /*1db70*/  LDSM.16.MT88.4 R24, [R227+0x15800] ;  /* 0x01580000e318783b */ /* 0x000f2a0000004200 */
[C---:B-----5:R-:W-:Y:S06]  /*1db80*/  HMMA.16816.F32 R76, R4.reuse, R20, R76 ;  /* 0x00000014044c723c */ /* 0x060fec000000184c */
[C---:B------:R-:W-:Y:S01]  /*1db90*/  HMMA.16816.F32 R80, R4.reuse, R22, R80 ;  /* 0x000000160450723c */ /* 0x040fe20000001850 */
[----:B------:R-:W5:Y:S05]  /*1dba0*/  LDSM.16.MT88.4 R20, [R230+0x17800] ;  /* 0x01780000e614783b */ /* 0x000f6a0000004200 */
[C---:B---3--:R-:W-:Y:S06]  /*1dbb0*/  HMMA.16816.F32 R84, R4.reuse, R16, R84 ;  /* 0x000000100454723c */ /* 0x048fec0000001854 */
[C---:B------:R-:W-:Y:S01]  /*1dbc0*/  HMMA.16816.F32 R88, R4.reuse, R18, R88 ;  /* 0x000000120458723c */ /* 0x040fe20000001858 */
[----:B------:R-:W3:Y:S05]  /*1dbd0*/  LDSM.16.MT88.4 R16, [R229+0x17800] ;  /* 0x01780000e510783b */ /* 0x000eea0000004200 */
[C---:B--2---:R-:W-:Y:S06]  /*1dbe0*/  HMMA.16816.F32 R92, R4.reuse, R12, R92 ;  /* 0x0000000c045c723c */ /* 0x044fec000000185c */
[C---:B------:R-:W-:Y:S01]  /*1dbf0*/  HMMA.16816.F32 R96, R4.reuse, R14, R96 ;  /* 0x0000000e0460723c */ /* 0x040fe20000001860 */
[----:B------:R-:W2:Y:S05]  /*1dc00*/  LDSM.16.MT88.4 R12, [R228+0x17800] ;  /* 0x01780000e40c783b */ /* 0x000eaa0000004200 */
[C---:B-1----:R-:W-:Y:S06]  /*1dc10*/  HMMA.16816.F32 R108, R4.reuse, R8, R108 ;  /* 0x00000008046c723c */ /* 0x042fec000000186c */
[C---:B------:R-:W-:Y:S01]  /*1dc20*/  HMMA.16816.F32 R112, R4.reuse, R10, R112 ;  /* 0x0000000a0470723c */ /* 0x040fe20000001870 */
[----:B------:R-:W1:Y:S05]  /*1dc30*/  LDSM.16.MT88.4 R8, [R227+0x17800] ;  /* 0x01780000e308783b */ /* 0x000e6a0000004200 */
[C---:B------:R-:W-:Y:S06]  /*1dc40*/  HMMA.16816.F32 R44, R4.reuse, R32, R44 ;  /* 0x00000020042c723c */ /* 0x040fec000000182c */
[C---:B------:R-:W-:Y:S06]  /*1dc50*/  HMMA.16816.F32 R48, R4.reuse, R34, R48 ;  /* 0x000000220430723c */ /* 0x040fec0000001830 */
[C---:B------:R-:W-:Y:S06]  /*1dc60*/  HMMA.16816.F32 R100, R4.reuse, R28, R100 ;  /* 0x0000001c0464723c */ /* 0x040fec0000001864 */
[C---:B------:R-:W-:Y:S06]  /*1dc70*/  HMMA.16816.F32 R104, R4.reuse, R30, R104 ;  /* 0x0000001e0468723c */ /* 0x040fec0000001868 */
[C---:B----4-:R-:W-:Y:S06]  /*1dc80*/  HMMA.16816.F32 R116, R4.reuse, R24, R116 ;  /* 0x000000180474723c */ /* 0x050fec0000001874 */
[C---:B------:R-:W-:Y:S06]  /*1dc90*/  HMMA.16816.F32 R120, R4.reuse, R26, R120 ;  /* 0x0000001a0478723c */ /* 0x040fec0000001878 */
[C---:B-----5:R-:W-:Y:S06]  /*1dca0*/  HMMA.16816.F32 R124, R4.reuse, R20, R124 ;  /* 0x00000014047c723c */ /* 0x060fec000000187c */
[C---:B------:R-:W-:Y:S06]  /*1dcb0*/  HMMA.16816.F32 R128, R4.reuse, R22, R128 ;  /* 0x000000160480723c */ /* 0x040fec0000001880 */
[C---:B---3--:R-:W-:Y:S06]  /*1dcc0*/  HMMA.16816.F32 R132, R4.reuse, R16, R132 ;  /* 0x000000100484723c */ /* 0x048fec0000001884 */
[C---:B------:R-:W-:Y:S06]  /*1dcd0*/  HMMA.16816.F32 R152, R4.reuse, R18, R152 ;  /* 0x000000120498723c */ /* 0x040fec0000001898 */
[C---:B--2---:R-:W-:Y:S06]  /*1dce0*/  HMMA.16816.F32 R136, R4.reuse, R12, R136 ;  /* 0x0000000c0488723c */ /* 0x044fec0000001888 */
[C---:B------:R-:W-:Y:S06]  /*1dcf0*/  HMMA.16816.F32 R148, R4.reuse, R14, R148 ;  /* 0x0000000e0494723c */ /* 0x040fec0000001894 */
[C---:B-1----:R-:W-:Y:S06]  /*1dd00*/  HMMA.16816.F32 R140, R4.reuse, R8, R140 ;  /* 0x00000008048c723c */ /* 0x042fec000000188c */
[----:B------:R-:W-:Y:S01]  /*1dd10*/  HMMA.16816.F32 R144, R4, R10, R144 ;  /* 0x0000000a0490723c */ /* 0x000fe20000001890 */
[----:B------:R-:W-:-:S08]  /*1dd20*/  NOP ;  /* 0x0000000000007918 */ /* 0x000fd00000000000 */
[----:B------:R-:W-:-:S15]  /*1dd30*/  @!P5 BRA `(.L_x_1131) ;  /* 0x00000048001cd947 */ /* 0x000fde0003800000 */
[----:B------:R-:W-:Y:S02]  /*1dd40*/  IADD3 R247, R165, -0x2, RZ ;  /* 0xfffffffea5f77810 */ /* 0x000fe40007ffe0ff */
[----:B------:R-:W-:Y:S02]  /*1dd50*/  MOV R0, R3 ;  /* 0x0000000300007202 */ /* 0x000fe40000000f00 */
[----:B------:R-:W-:-:S07]  /*1dd60*/  MOV R2, R164 ;  /* 0x000000a400027202 */ /* 0x000fce0000000f00 */
.L_x_1140:
[----:B------:R-:W1:Y:S01]  /*1dd70*/  LDC.64 R166, c[0x0][0x198] ;  /* 0x00006600ffa67b82 */ /* 0x000e620000000a00 */
[----:B------:R-:W-:Y:S04]  /*1dd80*/  DEPBAR.LE SB0, 0x0 ;  /* 0x000080000000791a */ /* 0x000fe80000000000 */
[----:B------:R-:W-:Y:S05]  /*1dd90*/  WARPSYNC.ALL ;  /* 0x0000000000007948 */ /* 0x000fea0003800000 */
[----:B------:R-:W2:Y:S08]  /*1dda0*/  LDC.64 R164, c[0x0][0x208] ;  /* 0x00008200ffa47b82 */ /* 0x000eb00000000a00 */
[----:B------:R-:W-:Y:S01]  /*1ddb0*/  BAR.SYNC.DEFER_BLOCKING 0x0 ;  /* 0x0000000000007b1d */ /* 0x000fe20000010000 */
[----:B------:R-:W-:Y:S04]  /*1ddc0*/  ISETP.NE.U32.AND P0, PT, R244, RZ, PT ;  /* 0x000000fff400720c */ /* 0x000fe80003f05070 */
[----:B------:R-:W-:Y:S01]  /*1ddd0*/  ISETP.NE.AND.EX P0, PT, R245, RZ, PT, P0 ;  /* 0x000000fff500720c */ /* 0x000fe20003f05300 */
[----:B------:R-:W-:Y:S11]  /*1dde0*/  BSSY B0, `(.L_x_1132) ;  /* 0x000004f000007945 */ /* 0x000ff60003800000 */
[----:B------:R-:W-:Y:S01]  /*1ddf0*/  @!UPT UIADD3 URZ, URZ, URZ, URZ ;  /* 0x0000003f3f3ff290 */ /* 0x000fe2000fffe03f */
[----:B------:R-:W-:Y:S05]  /*1de00*/  @!P0 BRA `(.L_x_1133) ;  /* 0x0000000400188947 */ /* 0x000fea0003800000 */
[----:B------:R-:W-:Y:S01]  /*1de10*/  IMAD.SHL.U32 R3, R247, 0x40, RZ ;  /* 0x00000040f7037824 */ /* 0x000fe200078e00ff */
[C---:B--2---:R-:W-:Y:S02]  /*1de20*/  R2UR UR4, R164.reuse ;  /* 0x00000000a40472ca */ /* 0x044fe400000e0000 */
[----:B------:R-:W-:Y:S01]  /*1de30*/  R2UR UR5, R165 ;  /* 0x00000000a50572ca */ /* 0x000fe200000e0000 */
[----:B------:R-:W-:Y:S01]  /*1de40*/  VIADD R11, R3, 0x40 ;  /* 0x00000040030b7836 */ /* 0x000fe20000000000 */
[----:B------:R-:W-:Y:S02]  /*1de50*/  IABS R4, R3 ;  /* 0x0000000300047213 */ /* 0x000fe40000000000 */
[C---:B------:R-:W-:Y:S02]  /*1de60*/  R2UR UR10, R164.reuse ;  /* 0x00000000a40a72ca */ /* 0x040fe400000e0000 */
[C---:B------:R-:W-:Y:S02]  /*1de70*/  R2UR UR11, R165.reuse ;  /* 0x00000000a50b72ca */ /* 0x040fe400000e0000 */
[C---:B------:R-:W-:Y:S02]  /*1de80*/  R2UR UR12, R164.reuse ;  /* 0x00000000a40c72ca */ /* 0x040fe400000e0000 */
[C---:B------:R-:W-:Y:S02]  /*1de90*/  R2UR UR13, R165.reuse ;  /* 0x00000000a50d72ca */ /* 0x040fe400000e0000 */
[----:B------:R-:W-:Y:S01]  /*1dea0*/  R2UR UR8, R164 ;  /* 0x00000000a40872ca */ /* 0x000fe200000e0000 */
[----:B-1----:R-:W2:Y:S01]  /*1deb0*/  LD.E R10, desc[UR4][R166.64+0x170] ;  /* 0x00017004a60a7980 */ /* 0x002ea2000c101900 */
[----:B------:R-:W-:Y:S03]  /*1dec0*/  R2UR UR9, R165 ;  /* 0x00000000a50972ca */ /* 0x000fe600000e0000 */
[----:B------:R-:W3:Y:S10]  /*1ded0*/  LD.E.64 R12, desc[UR4][R166.64+0x40] ;  /* 0x00004004a60c7980 */ /* 0x000ef4000c101b00 */
[----:B------:R-:W4:Y:S01]  /*1dee0*/  LD.E.64 R14, desc[UR8][R166.64+0x28] ;  /* 0x00002808a60e7980 */ /* 0x000f22000c101b00 */
[-C--:B--2---:R-:W-:Y:S02]  /*1def0*/  IABS R7, R10.reuse ;  /* 0x0000000a00077213 */ /* 0x084fe40000000000 */
[-C--:B------:R-:W-:Y:S02]  /*1df00*/  IABS R5, R10.reuse ;  /* 0x0000000a00057213 */ /* 0x080fe40000000000 */
[----:B------:R-:W1:Y:S01]  /*1df10*/  I2F.RP R8, R7 ;  /* 0x0000000700087306 */ /* 0x000e620000209400 */
[-C--:B------:R-:W-:Y:S02]  /*1df20*/  LOP3.LUT R3, R3, R10.reuse, RZ, 0x3c, !PT ;  /* 0x0000000a03037212 */ /* 0x080fe400078e3cff */
[----:B------:R-:W-:Y:S02]  /*1df30*/  IMAD.MOV R5, RZ, RZ, -R5 ;  /* 0x000000ffff057224 */ /* 0x000fe400078e0a05 */
[----:B------:R-:W-:Y:S02]  /*1df40*/  ISETP.GE.AND P0, PT, R3, RZ, PT ;  /* 0x000000ff0300720c */ /* 0x000fe40003f06270 */
[----:B------:R-:W-:Y:S03]  /*1df50*/  LOP3.LUT R3, RZ, R10, RZ, 0x33, !PT ;  /* 0x0000000aff037212 */ /* 0x000fe600078e33ff */
[----:B-1----:R-:W1:Y:S02]  /*1df60*/  MUFU.RCP R8, R8 ;  /* 0x0000000800087308 */ /* 0x002e640000001000 */
[----:B-1----:R-:W-:Y:S08]  /*1df70*/  VIADD R8, R8, 0xffffffe ;  /* 0x0ffffffe08087836 */ /* 0x002ff00000000000 */
[----:B------:R-:W1:Y:S02]  /*1df80*/  F2I.FTZ.U32.TRUNC.NTZ R9, R8 ;  /* 0x0000000800097305 */ /* 0x000e64000021f000 */
[--C-:B-1----:R-:W-:Y:S02]  /*1df90*/  IMAD.MOV R6, RZ, RZ, -R9.reuse ;  /* 0x000000ffff067224 */ /* 0x102fe400078e0a09 */
[----:B------:R-:W-:Y:S02]  /*1dfa0*/  IMAD.MOV.U32 R8, RZ, RZ, RZ ;  /* 0x000000ffff087224 */ /* 0x000fe400078e00ff */
[----:B------:R-:W-:Y:S04]  /*1dfb0*/  IMAD R6, R6, R7, RZ ;  /* 0x0000000706067224 */ /* 0x000fe800078e02ff */
[----:B------:R-:W-:Y:S01]  /*1dfc0*/  IMAD.HI.U32 R9, R9, R6, R8 ;  /* 0x0000000609097227 */ /* 0x000fe200078e0008 */
[----:B------:R-:W-:Y:S02]  /*1dfd0*/  IABS R6, R11 ;  /* 0x0000000b00067213 */ /* 0x000fe40000000000 */
[----:B------:R-:W-:Y:S03]  /*1dfe0*/  LOP3.LUT R11, R11, R10, RZ, 0x3c, !PT ;  /* 0x0000000a0b0b7212 */ /* 0x000fe600078e3cff */
[C---:B------:R-:W-:Y:S04]  /*1dff0*/  IMAD.HI.U32 R8, R9.reuse, R4, RZ ;  /* 0x0000000409087227 */ /* 0x040fe800078e00ff */
[----:B------:R-:W-:Y:S04]  /*1e000*/  IMAD.HI.U32 R9, R9, R6, RZ ;  /* 0x0000000609097227 */ /* 0x000fe800078e00ff */
[-C--:B------:R-:W-:Y:S02]  /*1e010*/  IMAD R4, R8, R5.reuse, R4 ;  /* 0x0000000508047224 */ /* 0x080fe400078e0204 */
[----:B------:R-:W-:Y:S03]  /*1e020*/  IMAD R6, R9, R5, R6 ;  /* 0x0000000509067224 */ /* 0x000fe600078e0206 */
[C---:B------:R-:W-:Y:S02]  /*1e030*/  ISETP.GT.U32.AND P1, PT, R7.reuse, R4, PT ;  /* 0x000000040700720c */ /* 0x040fe40003f24070 */
[----:B------:R-:W-:Y:S11]  /*1e040*/  ISETP.GT.U32.AND P2, PT, R7, R6, PT ;  /* 0x000000060700720c */ /* 0x000ff60003f44070 */
[--C-:B------:R-:W-:Y:S02]  /*1e050*/  @!P1 IMAD.IADD R4, R4, 0x1, -R7.reuse ;  /* 0x0000000104049824 */ /* 0x100fe400078e0a07 */
[----:B------:R-:W-:Y:S01]  /*1e060*/  @!P2 IMAD.IADD R6, R6, 0x1, -R7 ;  /* 0x000000010606a824 */ /* 0x000fe200078e0a07 */
[----:B------:R-:W-:Y:S01]  /*1e070*/  @!P2 IADD3 R9, R9, 0x1, RZ ;  /* 0x000000010909a810 */ /* 0x000fe20007ffe0ff */
[----:B------:R-:W-:Y:S01]  /*1e080*/  @!P1 VIADD R8, R8, 0x1 ;  /* 0x0000000108089836 */ /* 0x000fe20000000000 */
[-C--:B------:R-:W-:Y:S02]  /*1e090*/  ISETP.GE.U32.AND P3, PT, R4, R7.reuse, PT ;  /* 0x000000070400720c */ /* 0x080fe40003f66070 */
[----:B------:R-:W-:Y:S02]  /*1e0a0*/  ISETP.GE.U32.AND P4, PT, R6, R7, PT ;  /* 0x000000070600720c */ /* 0x000fe40003f86070 */
[----:B------:R-:W-:Y:S02]  /*1e0b0*/  ISETP.GE.AND P1, PT, R11, RZ, PT ;  /* 0x000000ff0b00720c */ /* 0x000fe40003f26270 */
[----:B------:R-:W-:Y:S07]  /*1e0c0*/  ISETP.NE.AND P2, PT, R10, RZ, PT ;  /* 0x000000ff0a00720c */ /* 0x000fee0003f45270 */
[----:B------:R-:W-:Y:S02]  /*1e0d0*/  @P3 VIADD R8, R8, 0x1 ;  /* 0x0000000108083836 */ /* 0x000fe40000000000 */
[----:B------:R-:W-:Y:S02]  /*1e0e0*/  @P4 VIADD R9, R9, 0x1 ;  /* 0x0000000109094836 */ /* 0x000fe40000000000 */
[----:B------:R-:W-:Y:S02]  /*1e0f0*/  @!P0 IMAD.MOV R8, RZ, RZ, -R8 ;  /* 0x000000ffff088224 */ /* 0x000fe400078e0a08 */
[----:B------:R-:W-:Y:S03]  /*1e100*/  @!P1 IMAD.MOV R9, RZ, RZ, -R9 ;  /* 0x000000ffff099224 */ /* 0x000fe600078e0a09 */
[C---:B------:R-:W-:Y:S02]  /*1e110*/  SEL R8, R3.reuse, R8, !P2 ;  /* 0x0000000803087207 */ /* 0x040fe40005000000 */
[----:B------:R-:W-:Y:S02]  /*1e120*/  SEL R9, R3, R9, !P2 ;  /* 0x0000000903097207 */ /* 0x000fe40005000000 */
[CC--:B------:R-:W-:Y:S02]  /*1e130*/  LEA R6, P1, R8.reuse, R244.reuse, 0x2 ;  /* 0x000000f408067211 */ /* 0x0c0fe400078210ff */
[C---:B------:R-:W-:Y:S02]  /*1e140*/  LEA R4, P0, R9.reuse, R244, 0x2 ;  /* 0x000000f409047211 */ /* 0x040fe400078010ff */
[-C--:B------:R-:W-:Y:S02]  /*1e150*/  LEA.HI.X.SX32 R7, R8, R245.reuse, 0x2, P1 ;  /* 0x000000f508077211 */ /* 0x080fe400008f16ff */
[C---:B------:R-:W-:Y:S02]  /*1e160*/  LEA.HI.X.SX32 R5, R9.reuse, R245, 0x2, P0 ;  /* 0x000000f509057211 */ /* 0x040fe400000f16ff */
[----:B------:R-:W-:Y:S01]  /*1e170*/  IADD3 R8, R9, -R8, RZ ;  /* 0x8000000809087210 */ /* 0x000fe20007ffe0ff */
[----:B------:R1:W2:Y:S04]  /*1e180*/  LD.E R3, desc[UR10][R6.64] ;  /* 0x0000000a06037980 */ /* 0x0002a8000c101900 */
[----:B------:R-:W-:Y:S01]  /*1e190*/  IMAD R10, R10, R8, -0x40 ;  /* 0xffffffc00a0a7424 */ /* 0x000fe200078e0208 */
[----:B------:R3:W2:Y:S04]  /*1e1a0*/  LD.E R4, desc[UR12][R4.64] ;  /* 0x0000000c04047980 */ /* 0x0006a8000c101900 */
[----:B-1----:R-:W-:Y:S01]  /*1e1b0*/  SHF.R.S32.HI R6, RZ, 0x1f, R10 ;  /* 0x0000001fff067819 */ /* 0x002fe2000001140a */
[-C--:B---3--:R-:W-:Y:S02]  /*1e1c0*/  IMAD R5, R13, R10.reuse, RZ ;  /* 0x0000000a0d057224 */ /* 0x088fe400078e02ff */
[C---:B------:R-:W-:Y:S04]  /*1e1d0*/  IMAD.WIDE.U32 R10, R12.reuse, R10, RZ ;  /* 0x0000000a0c0a7225 */ /* 0x040fe800078e00ff */
[----:B------:R-:W-:Y:S04]  /*1e1e0*/  IMAD R5, R12, R6, R5 ;  /* 0x000000060c057224 */ /* 0x000fe800078e0205 */
[----:B------:R-:W-:Y:S02]  /*1e1f0*/  IMAD.IADD R11, R11, 0x1, R5 ;  /* 0x000000010b0b7824 */ /* 0x000fe400078e0205 */
[----:B--2---:R-:W-:Y:S04]  /*1e200*/  IMAD.IADD R3, R3, 0x1, -R4 ;  /* 0x0000000103037824 */ /* 0x004fe800078e0a04 */
[----:B----4-:R-:W-:Y:S01]  /*1e210*/  IMAD R4, R15, R3, RZ ;  /* 0x000000030f047224 */ /* 0x010fe200078e02ff */
[----:B------:R-:W-:Y:S01]  /*1e220*/  SHF.R.S32.HI R5, RZ, 0x1f, R3 ;  /* 0x0000001fff057819 */ /* 0x000fe20000011403 */
[----:B------:R-:W-:Y:S04]  /*1e230*/  IMAD.WIDE.U32 R10, R3, R14, R10 ;  /* 0x0000000e030a7225 */ /* 0x000fe800078e000a */
[----:B------:R-:W-:Y:S04]  /*1e240*/  IMAD R4, R14, R5, R4 ;  /* 0x000000050e047224 */ /* 0x000fe800078e0204 */
[----:B------:R-:W-:Y:S01]  /*1e250*/  IMAD.IADD R4, R11, 0x1, R4 ;  /* 0x000000010b047824 */ /* 0x000fe200078e0204 */
[----:B------:R-:W-:Y:S05]  /*1e260*/  BRA `(.L_x_1134) ;  /* 0x0000000000187947 */ /* 0x000fea0003800000 */
.L_x_1133:
[----:B--2---:R-:W-:Y:S02]  /*1e270*/  R2UR UR4, R164 ;  /* 0x00000000a40472ca */ /* 0x004fe400000e0000 */
[----:B------:R-:W-:Y:S11]  /*1e280*/  R2UR UR5, R165 ;  /* 0x00000000a50572ca */ /* 0x000ff600000e0000 */
[----:B------:R-:W-:Y:S02]  /*1e290*/  @!UPT UIADD3 URZ, URZ, URZ, URZ ;  /* 0x0000003f3f3ff290 */ /* 0x000fe4000fffe03f */
[----:B-1----:R-:W2:Y:S02]  /*1e2a0*/  LD.E R10, desc[UR4][R166.64+0x40] ;  /* 0x00004004a60a7980 */ /* 0x002ea4000c101900 */
[----:B--2---:R-:W-:Y:S05]  /*1e2b0*/  IMAD.U32 R10, R10, -0x40, RZ ;  /* 0xffffffc00a0a7824 */ /* 0x004fea00078e00ff */
[----:B------:R-:W-:Y:S02]  /*1e2c0*/  SHF.R.S32.HI R4, RZ, 0x1f, R10 ;  /* 0x0000001fff047819 */ /* 0x000fe4000001140a */
.L_x_1134:
[----:B------:R-:W-:Y:S05]  /*1e2d0*/  BSYNC B0 ;  /* 0x0000000000007941 */ /* 0x000fea0003800000 */
.L_x_1132:
[C---:B------:R-:W-:Y:S01]  /*1e2e0*/  LOP3.LUT P6, RZ, R246.reuse, 0x1, RZ, 0xc0, !PT ;  /* 0x00000001f6ff7812 */ /* 0x040fe200078cc0ff */
[----:B------:R-:W-:Y:S01]  /*1e2f0*/  BSSY B1, `(.L_x_1135) ;  /* 0x000023b000017945 */ /* 0x000fe20003800000 */
[C---:B------:R-:W-:Y:S02]  /*1e300*/  LOP3.LUT P5, RZ, R246.reuse, 0x2, RZ, 0xc0, !PT ;  /* 0x00000002f6ff7812 */ /* 0x040fe400078ac0ff */
[----:B------:R-:W-:Y:S02]  /*1e310*/  LOP3.LUT P4, RZ, R246, 0x4, RZ, 0xc0, !PT ;  /* 0x00000004f6ff7812 */ /* 0x000fe4000788c0ff */
[----:B------:R-:W-:Y:S02]  /*1e320*/  LEA R250, P1, R10, R189, 0x1 ;  /* 0x000000bd0afa7211 */ /* 0x000fe400078208ff */
[----:B------:R-:W-:Y:S02]  /*1e330*/  LOP3.LUT P3, RZ, R246, 0x8, RZ, 0xc0, !PT ;  /* 0x00000008f6ff7812 */ /* 0x000fe4000786c0ff */
[CC--:B------:R-:W-:Y:S02]  /*1e340*/  LEA.HI.X R251, R10.reuse, R188.reuse, R4, 0x1, P1 ;  /* 0x000000bc0afb7211 */ /* 0x0c0fe400008f0c04 */
[----:B------:R-:W-:Y:S02]  /*1e350*/  IADD3 R3, P0, R10, R231, RZ ;  /* 0x000000e70a037210 */ /* 0x000fe40007f1e0ff */
[----:B------:R-:W-:Y:S02]  /*1e360*/  @P6 R2UR UR4, R164 ;  /* 0x00000000a40462ca */ /* 0x000fe400000e0000 */
[C---:B------:R-:W-:Y:S01]  /*1e370*/  @P6 R2UR UR5, R165.reuse ;  /* 0x00000000a50562ca */ /* 0x040fe200000e0000 */
[----:B------:R-:W-:Y:S01]  /*1e380*/  IMAD.X R4, R4, 0x1, R232, P0 ;  /* 0x0000000104047824 */ /* 0x000fe200000e06e8 */
[C---:B------:R-:W-:Y:S02]  /*1e390*/  @P5 R2UR UR8, R164.reuse ;  /* 0x00000000a40852ca */ /* 0x040fe400000e0000 */
[C---:B------:R-:W-:Y:S02]  /*1e3a0*/  @P5 R2UR UR9, R165.reuse ;  /* 0x00000000a50952ca */ /* 0x040fe400000e0000 */
[C---:B------:R-:W-:Y:S02]  /*1e3b0*/  @P3 R2UR UR12, R164.reuse ;  /* 0x00000000a40c32ca */ /* 0x040fe400000e0000 */
[C---:B------:R-:W-:Y:S02]  /*1e3c0*/  @P3 R2UR UR13, R165.reuse ;  /* 0x00000000a50d32ca */ /* 0x040fe400000e0000 */
[C---:B------:R-:W-:Y:S02]  /*1e3d0*/  @P6 R2UR UR10, R164.reuse ;  /* 0x00000000a40a62ca */ /* 0x040fe400000e0000 */
[C---:B------:R-:W-:Y:S01]  /*1e3e0*/  @P6 R2UR UR11, R165.reuse ;  /* 0x00000000a50b62ca */ /* 0x040fe200000e0000 */
[----:B------:R-:W-:Y:S01]  /*1e3f0*/  @!PT LDS RZ, [RZ] ;  /* 0x00000000fffff984 */ /* 0x000fe20000000800 */
[----:B------:R-:W-:Y:S01]  /*1e400*/  @!PT LDS RZ, [RZ] ;  /* 0x00000000fffff984 */ /* 0x000fe20000000800 */
[----:B------:R-:W-:Y:S01]  /*1e410*/  @!PT LDS RZ, [RZ] ;  /* 0x00000000fffff984 */ /* 0x000fe20000000800 */
[----:B------:R-:W-:Y:S01]  /*1e420*/  @P6 LDGSTS.E.BYPASS.LTC128B.128 [R243+0x10000], desc[UR4][R250.64] ;  /* 0x10000000faf36fae */ /* 0x000fe2000b901d44 */
[----:B------:R-:W-:Y:S02]  /*1e430*/  @P4 R2UR UR4, R164 ;  /* 0x00000000a40442ca */ /* 0x000fe400000e0000 */
[----:B------:R-:W-:Y:S01]  /*1e440*/  @P4 R2UR UR5, R165 ;  /* 0x00000000a50542ca */ /* 0x000fe200000e0000 */
[----:B------:R-:W-:Y:S01]  /*1e450*/  @!P6 STS.128 [R243+0x10000], RZ ;  /* 0x010000fff300e388 */ /* 0x000fe20000000c00 */
[CC--:B------:R-:W-:Y:S02]  /*1e460*/  @P6 LEA R12, P0, R3.reuse, R189.reuse, 0x1 ;  /* 0x000000bd030c6211 */ /* 0x0c0fe400078008ff */
[CC--:B------:R-:W-:Y:S01]  /*1e470*/  @P5 LEA R10, P2, R3.reuse, R189.reuse, 0x1 ;  /* 0x000000bd030a5211 */ /* 0x0c0fe200078408ff */
[----:B------:R-:W-:Y:S01]  /*1e480*/  @!PT LDS RZ, [RZ] ;  /* 0x00000000fffff984 */ /* 0x000fe20000000800 */
[----:B------:R-:W-:Y:S01]  /*1e490*/  @!PT LDS RZ, [RZ] ;  /* 0x00000000fffff984 */ /* 0x000fe20000000800 */
[----:B------:R-:W-:Y:S01]  /*1e4a0*/  @!PT LDS RZ, [RZ] ;  /* 0x00000000fffff984 */ /* 0x000fe20000000800 */
[----:B------:R-:W-:Y:S01]  /*1e4b0*/  @P5 LDGSTS.E.BYPASS.LTC128B.128 [R243+0x12000], desc[UR8][R250.64+0x80] ;  /* 0x12000080faf35fae */ /* 0x000fe2000b901d48 */
[CCC-:B------:R-:W-:Y:S02]  /*1e4c0*/  @P6 LEA.HI.X R13, R3.reuse, R188.reuse, R4.reuse, 0x1, P0 ;  /* 0x000000bc030d6211 */ /* 0x1c0fe400000f0c04 */
[CCC-:B------:R-:W-:Y:S01]  /*1e4d0*/  @P5 LEA.HI.X R11, R3.reuse, R188.reuse, R4.reuse, 0x1, P2 ;  /* 0x000000bc030b5211 */ /* 0x1c0fe200010f0c04 */
[----:B------:R-:W-:Y:S01]  /*1e4e0*/  @!P5 STS.128 [R243+0x12000], RZ ;  /* 0x012000fff300d388 */ /* 0x000fe20000000c00 */
[CC--:B------:R-:W-:Y:S02]  /*1e4f0*/  @P4 LEA R8, P1, R3.reuse, R189.reuse, 0x1 ;  /* 0x000000bd03084211 */ /* 0x0c0fe400078208ff */
[C---:B------:R-:W-:Y:S01]  /*1e500*/  @P3 LEA R6, P0, R3.reuse, R189, 0x1 ;  /* 0x000000bd03063211 */ /* 0x040fe200078008ff */
[----:B------:R-:W-:Y:S01]  /*1e510*/  @!PT LDS RZ, [RZ] ;  /* 0x00000000fffff984 */ /* 0x000fe20000000800 */
[----:B------:R-:W-:Y:S01]  /*1e520*/  @!PT LDS RZ, [RZ] ;  /* 0x00000000fffff984 */ /* 0x000fe20000000800 */
[----:B------:R-:W-:Y:S01]  /*1e530*/  @!PT LDS RZ, [RZ] ;  /* 0x00000000fffff984 */ /* 0x000fe20000000800 */
[----:B------:R-:W-:Y:S01]  /*1e540*/  @P4 LDGSTS.E.BYPASS.LTC128B.128 [R243+0x14000], desc[UR4][R250.64+0x100] ;  /* 0x14000100faf34fae */ /* 0x000fe2000b901d44 */
[CCC-:B------:R-:W-:Y:S02]  /*1e550*/  @P4 LEA.HI.X R9, R3.reuse, R188.reuse, R4.reuse, 0x1, P1 ;  /* 0x000000bc03094211 */ /* 0x1c0fe400008f0c04 */
[C---:B------:R-:W-:Y:S01]  /*1e560*/  IADD3 R5, P2, R3.reuse, R231, RZ ;  /* 0x000000e703057210 */ /* 0x040fe20007f5e0ff */
[----:B------:R-:W-:Y:S01]  /*1e570*/  @!P4 STS.128 [R243+0x14000], RZ ;  /* 0x014000fff300c388 */ /* 0x000fe20000000c00 */
[-C--:B------:R-:W-:Y:S02]  /*1e580*/  @P3 LEA.HI.X R7, R3, R188.reuse, R4, 0x1, P0 ;  /* 0x000000bc03073211 */ /* 0x080fe400000f0c04 */
[CC--:B------:R-:W-:Y:S01]  /*1e590*/  @P6 LEA R20, P0, R5.reuse, R189.reuse, 0x1 ;  /* 0x000000bd05146211 */ /* 0x0c0fe200078008ff */
[----:B------:R-:W-:Y:S01]  /*1e5a0*/  @!PT LDS RZ, [RZ] ;  /* 0x00000000fffff984 */ /* 0x000fe20000000800 */
[----:B------:R-:W-:Y:S01]  /*1e5b0*/  @!PT LDS RZ, [RZ] ;  /* 0x00000000fffff984 */ /* 0x000fe20000000800 */
[----:B------:R-:W-:Y:S01]  /*1e5c0*/  @!PT LDS RZ, [RZ] ;  /* 0x00000000fffff984 */ /* 0x000fe20000000800 */
[----:B------:R-:W-:Y:S01]  /*1e5d0*/  @P3 LDGSTS.E.BYPASS.LTC128B.128 [R243+0x16000], desc[UR12][R250.64+0x180] ;  /* 0x16000180faf33fae */ /* 0x000fe2000b901d4c */
[----:B------:R-:W-:Y:S01]  /*1e5e0*/  IMAD.X R4, R4, 0x1, R232, P2 ;  /* 0x0000000104047824 */ /* 0x000fe200010e06e8 */
[CC--:B------:R-:W-:Y:S02]  /*1e5f0*/  @P5 LEA R18, P2, R5.reuse, R189.reuse, 0x1 ;  /* 0x000000bd05125211 */ /* 0x0c0fe400078408ff */
[----:B------:R-:W-:Y:S01]  /*1e600*/  @!P3 STS.128 [R243+0x16000], RZ ;  /* 0x016000fff300b388 */ /* 0x000fe20000000c00 */
[CC--:B------:R-:W-:Y:S02]  /*1e610*/  @P4 LEA R16, P1, R5.reuse, R189.reuse, 0x1 ;  /* 0x000000bd05104211 */ /* 0x0c0fe400078208ff */
[CCC-:B------:R-:W-:Y:S01]  /*1e620*/  @P6 LEA.HI.X R21, R5.reuse, R188.reuse, R4.reuse, 0x1, P0 ;  /* 0x000000bc05156211 */ /* 0x1c0fe200000f0c04 */
[----:B------:R-:W-:Y:S01]  /*1e630*/  @!PT LDS RZ, [RZ] ;  /* 0x00000000fffff984 */ /* 0x000fe20000000800 */
[----:B------:R-:W-:Y:S01]  /*1e640*/  @!PT LDS RZ, [RZ] ;  /* 0x00000000fffff984 */ /* 0x000fe20000000800 */
[----:B------:R-:W-:Y:S01]  /*1e650*/  @!PT LDS RZ, [RZ] ;  /* 0x00000000fffff984 */ /* 0x000fe20000000800 */
[----:B------:R-:W-:Y:S01]  /*1e660*/  @P6 LDGSTS.E.BYPASS.LTC128B.128 [R243+0x10800], desc[UR10][R12.64] ;  /* 0x108000000cf36fae */ /* 0x000fe2000b901d4a */
[CCC-:B------:R-:W-:Y:S02]  /*1e670*/  @P5 LEA.HI.X R19, R5.reuse, R188.reuse, R4.reuse, 0x1, P2 ;  /* 0x000000bc05135211 */ /* 0x1c0fe400010f0c04 */
[-CC-:B------:R-:W-:Y:S01]  /*1e680*/  @P4 LEA.HI.X R17, R5, R188.reuse, R4.reuse, 0x1, P1 ;  /* 0x000000bc05114211 */ /* 0x180fe200008f0c04 */
[----:B------:R-:W-:Y:S01]  /*1e690*/  @!P6 STS.128 [R243+0x10800], RZ ;  /* 0x010800fff300e388 */ /* 0x000fe20000000c00 */
[----:B------:R-:W-:Y:S02]  /*1e6a0*/  @P3 R2UR UR14, R164 ;  /* 0x00000000a40e32ca */ /* 0x000fe400000e0000 */
[----:B------:R-:W-:Y:S01]  /*1e6b0*/  @P3 R2UR UR15, R165 ;  /* 0x00000000a50f32ca */ /* 0x000fe200000e0000 */
[----:B------:R-:W-:Y:S01]  /*1e6c0*/  @!PT LDS RZ, [RZ] ;  /* 0x00000000fffff984 */ /* 0x000fe20000000800 */
[----:B------:R-:W-:Y:S01]  /*1e6d0*/  @!PT LDS RZ, [RZ] ;  /* 0x00000000fffff984 */ /* 0x000fe20000000800 */
[----:B------:R-:W-:Y:S01]  /*1e6e0*/  @!PT LDS RZ, [RZ] ;  /* 0x00000000fffff984 */ /* 0x000fe20000000800 */
[----:B------:R-:W-:Y:S01]  /*1e6f0*/  @P5 LDGSTS.E.BYPASS.LTC128B.128 [R243+0x12800], desc[UR8][R10.64+0x80] ;  /* 0x128000800af35fae */ /* 0x000fe2000b901d48 */
[C---:B------:R-:W-:Y:S02]  /*1e700*/  @P3 LEA R14, P0, R5.reuse, R189, 0x1 ;  /* 0x000000bd050e3211 */ /* 0x040fe400078008ff */
[C---:B------:R-:W-:Y:S01]  /*1e710*/  IADD3 R3, P2, R5.reuse, R231, RZ ;  /* 0x000000e705037210 */ /* 0x040fe20007f5e0ff */
[----:B------:R-:W-:Y:S01]  /*1e720*/  @!P5 STS.128 [R243+0x12800], RZ ;  /* 0x012800fff300d388 */ /* 0x000fe20000000c00 */
[-C--:B------:R-:W-:Y:S02]  /*1e730*/  @P3 LEA.HI.X R15, R5, R188.reuse, R4, 0x1, P0 ;  /* 0x000000bc050f3211 */ /* 0x080fe400000f0c04 */
[CC--:B------:R-:W-:Y:S01]  /*1e740*/  @P6 LEA R26, P0, R3.reuse, R189.reuse, 0x1 ;  /* 0x000000bd031a6211 */ /* 0x0c0fe200078008ff */
[----:B------:R-:W-:Y:S01]  /*1e750*/  @!PT LDS RZ, [RZ] ;  /* 0x00000000fffff984 */ /* 0x000fe20000000800 */
[----:B------:R-:W-:Y:S01]  /*1e760*/  @!PT LDS RZ, [RZ] ;  /* 0x00000000fffff984 */ /* 0x000fe20000000800 */
[----:B------:R-:W-:Y:S01]  /*1e770*/  @!PT LDS RZ, [RZ] ;  /* 0x00000000fffff984 */ /* 0x000fe20000000800 */
[----:B------:R1:W-:Y:S01]  /*1e780*/  @P4 LDGSTS.E.BYPASS.LTC128B.128 [R243+0x14800], desc[UR4][R8.64+0x100] ;  /* 0x1480010008f34fae */ /* 0x0003e2000b901d44 */
[----:B------:R-:W-:Y:S01]  /*1e790*/  IMAD.X R4, R4, 0x1, R232, P2 ;  /* 0x0000000104047824 */ /* 0x000fe200010e06e8 */
[CC--:B------:R-:W-:Y:S02]  /*1e7a0*/  @P5 LEA R24, P2, R3.reuse, R189.reuse, 0x1 ;  /* 0x000000bd03185211 */ /* 0x0c0fe400078408ff */
[----:B------:R-:W-:Y:S01]  /*1e7b0*/  @!P4 STS.128 [R243+0x14800], RZ ;  /* 0x014800fff300c388 */ /* 0x000fe20000000c00 */
[CC--:B------:R-:W-:Y:S02]  /*1e7c0*/  @P4 LEA R22, P1, R3.reuse, R189.reuse, 0x1 ;  /* 0x000000bd03164211 */ /* 0x0c0fe400078208ff */
[-CC-:B------:R-:W-:Y:S01]  /*1e7d0*/  @P6 LEA.HI.X R27, R3, R188.reuse, R4.reuse, 0x1, P0 ;  /* 0x000000bc031b6211 */ /* 0x180fe200000f0c04 */
[----:B------:R-:W-:Y:S01]  /*1e7e0*/  @!PT LDS RZ, [RZ] ;  /* 0x00000000fffff984 */ /* 0x000fe20000000800 */
[----:B------:R-:W-:Y:S01]  /*1e7f0*/  @!PT LDS RZ, [RZ] ;  /* 0x00000000fffff984 */ /* 0x000fe20000000800 */
[----:B------:R-:W-:Y:S01]  /*1e800*/  @!PT LDS RZ, [RZ] ;  /* 0x00000000fffff984 */ /* 0x000fe20000000800 */
[----:B------:R-:W-:Y:S01]  /*1e810*/  @P3 LDGSTS.E.BYPASS.LTC128B.128 [R243+0x16800], desc[UR12][R6.64+0x180] ;  /* 0x1680018006f33fae */ /* 0x000fe2000b901d4c */
[C---:B------:R-:W-:Y:S02]  /*1e820*/  @P6 R2UR UR12, R164.reuse ;  /* 0x00000000a40c62ca */ /* 0x040fe400000e0000 */
[----:B------:R-:W-:Y:S01]  /*1e830*/  @P6 R2UR UR13, R165 ;  /* 0x00000000a50d62ca */ /* 0x000fe200000e0000 */
[----:B------:R-:W-:Y:S01]  /*1e840*/  @!P3 STS.128 [R243+0x16800], RZ ;  /* 0x016800fff300b388 */ /* 0x000fe20000000c00 */
[CCC-:B------:R-:W-:Y:S02]  /*1e850*/  @P5 LEA.HI.X R25, R3.reuse, R188.reuse, R4.reuse, 0x1, P2 ;  /* 0x000000bc03195211 */ /* 0x1c0fe400010f0c04 */
        /* <DEDUP_REMOVED lines=8> */
[----:B------:R-:W-:Y:S03]  /*1e8e0*/  @P3 LEA R28, P0, R3, R189, 0x1 ;  /* 0x000000bd031c3211 */ /* 0x000fe600078008ff */
[----:B------:R-:W-:Y:S01]  /*1e8f0*/  @!PT LDS RZ, [RZ] ;  /* 0x00000000fffff984 */ /* 0x000fe20000000800 */
[----:B------:R-:W-:Y:S01]  /*1e900*/  @!PT LDS RZ, [RZ] ;  /* 0x00000000fffff984 */ /* 0x000fe20000000800 */
[----:B------:R-:W-:Y:S01]  /*1e910*/  @!PT LDS RZ, [RZ] ;  /* 0x00000000fffff984 */ /* 0x000fe20000000800 */
[----:B------:R-:W-:Y:S01]  /*1e920*/  @P5 LDGSTS.E.BYPASS.LTC128B.128 [R243+0x13000], desc[UR8][R18.64+0x80] ;  /* 0x1300008012f35fae */ /* 0x000fe2000b901d48 */
[C---:B------:R-:W-:Y:S02]  /*1e930*/  @P4 R2UR UR8, R164.reuse ;  /* 0x00000000a40842ca */ /* 0x040fe400000e0000 */
[----:B------:R-:W-:Y:S01]  /*1e940*/  @P4 R2UR UR9, R165 ;  /* 0x00000000a50942ca */ /* 0x000fe200000e0000 */
[----:B------:R-:W-:Y:S01]  /*1e950*/  @!P5 STS.128 [R243+0x13000], RZ ;  /* 0x013000fff300d388 */ /* 0x000fe20000000c00 */
[----:B------:R-:W-:Y:S02]  /*1e960*/  @P3 LEA.HI.X R29, R3, R188, R4, 0x1, P0 ;  /* 0x000000bc031d3211 */ /* 0x000fe400000f0c04 */
[----:B------:R-:W-:Y:S01]  /*1e970*/  ISETP.GE.AND P0, PT, R247, 0x1, PT ;  /* 0x00000001f700780c */ /* 0x000fe20003f06270 */
[----:B------:R-:W-:Y:S01]  /*1e980*/  @!PT LDS RZ, [RZ] ;  /* 0x00000000fffff984 */ /* 0x000fe20000000800 */
[----:B------:R-:W-:Y:S01]  /*1e990*/  @!PT LDS RZ, [RZ] ;  /* 0x00000000fffff984 */ /* 0x000fe20000000800 */
[----:B------:R-:W-:Y:S01]  /*1e9a0*/  @!PT LDS RZ, [RZ] ;  /* 0x00000000fffff984 */ /* 0x000fe20000000800 */
[----:B------:R2:W-:Y:S01]  /*1e9b0*/  @P4 LDGSTS.E.BYPASS.LTC128B.128 [R243+0x15000], desc[UR4][R16.64+0x100] ;  /* 0x1500010010f34fae */ /* 0x0005e2000b901d44 */
[----:B------:R-:W-:Y:S02]  /*1e9c0*/  @P3 R2UR UR4, R164 ;  /* 0x00000000a40432ca */ /* 0x000fe400000e0000 */
[----:B------:R-:W-:Y:S01]  /*1e9d0*/  @P3 R2UR UR5, R165 ;  /* 0x00000000a50532ca */ /* 0x000fe200000e0000 */
[----:B------:R-:W-:Y:S04]  /*1e9e0*/  @!P4 STS.128 [R243+0x15000], RZ ;  /* 0x015000fff300c388 */ /* 0x000fe80000000c00 */
[----:B------:R-:W-:Y:S01]  /*1e9f0*/  @!PT LDS RZ, [RZ] ;  /* 0x00000000fffff984 */ /* 0x000fe20000000800 */
[----:B------:R-:W-:Y:S01]  /*1ea00*/  @!PT LDS RZ, [RZ] ;  /* 0x00000000fffff984 */ /* 0x000fe20000000800 */
[----:B------:R-:W-:Y:S01]  /*1ea10*/  @!PT LDS RZ, [RZ] ;  /* 0x00000000fffff984 */ /* 0x000fe20000000800 */
[----:B------:R-:W-:Y:S04]  /*1ea20*/  @P3 LDGSTS.E.BYPASS.LTC128B.128 [R243+0x17000], desc[UR14][R14.64+0x180] ;  /* 0x170001800ef33fae */ /* 0x000fe8000b901d4e */
        /* <DEDUP_REMOVED lines=9> */
[----:B------:R3:W-:Y:S04]  /*1eac0*/  @P5 LDGSTS.E.BYPASS.LTC128B.128 [R243+0x13800], desc[UR10][R24.64+0x80] ;  /* 0x1380008018f35fae */ /* 0x0007e8000b901d4a */
        /* <DEDUP_REMOVED lines=11> */
[----:B------:R-:W-:Y:S04]  /*1eb80*/  LDSM.16.M88.4 R32, [R226] ;  /* 0x00000000e220783b */ /* 0x000fe80000000200 */
[----:B-1----:R-:W1:Y:S04]  /*1eb90*/  LDSM.16.M88.4 R8, [R225+0x8000] ;  /* 0x00800000e108783b */ /* 0x002e680000000200 */
[----:B--2---:R-:W2:Y:S04]  /*1eba0*/  LDSM.16.M88.4 R16, [R225+0x8800] ;  /* 0x00880000e110783b */ /* 0x004ea80000000200 */
[----:B---3--:R-:W4:Y:S04]  /*1ebb0*/  LDSM.16.M88.4 R24, [R225+0x9000] ;  /* 0x00900000e118783b */ /* 0x008f280000000200 */
[----:B------:R-:W5:Y:S04]  /*1ebc0*/  LDSM.16.M88.4 R168, [R225+0x9800] ;  /* 0x00980000e1a8783b */ /* 0x000f680000000200 */
[----:B------:R-:W0:Y:S04]  /*1ebd0*/  LDGDEPBAR ;  /* 0x00000000000079af */ /* 0x000e280000000000 */
[----:B------:R-:W-:Y:S04]  /*1ebe0*/  LDSM.16.M88.4 R172, [R224] ;  /* 0x00000000e0ac783b */ /* 0x000fe80000000200 */
[----:B------:R-:W3:Y:S04]  /*1ebf0*/  LDSM.16.M88.4 R176, [R223] ;  /* 0x00000000dfb0783b */ /* 0x000ee80000000200 */
[----:B------:R-:W3:Y:S04]  /*1ec00*/  LDSM.16.M88.4 R180, [R219] ;  /* 0x00000000dbb4783b */ /* 0x000ee80000000200 */
[----:B------:R-:W3:Y:S04]  /*1ec10*/  LDSM.16.M88.4 R184, [R218] ;  /* 0x00000000dab8783b */ /* 0x000ee80000000200 */
[----:B------:R-:W3:Y:S01]  /*1ec20*/  LDSM.16.M88.4 R188, [R217] ;  /* 0x00000000d9bc783b */ /* 0x000ee20000000200 */
[C---:B-1----:R-:W-:Y:S03]  /*1ec30*/  HMMA.16816.F32 R4, R32.reuse, R8, RZ ;  /* 0x000000082004723c */ /* 0x042fe600000018ff */
[----:B------:R-:W-:Y:S04]  /*1ec40*/  LDSM.16.M88.4 R192, [R222] ;  /* 0x00000000dec0783b */ /* 0x000fe80000000200 */
[----:B------:R-:W1:Y:S01]  /*1ec50*/  LDSM.16.M88.4 R196, [R220+0x8000] ;  /* 0x00800000dcc4783b */ /* 0x000e620000000200 */
[C---:B------:R-:W-:Y:S03]  /*1ec60*/  HMMA.16816.F32 R8, R32.reuse, R10, RZ ;  /* 0x0000000a2008723c */ /* 0x040fe600000018ff */
[----:B------:R-:W1:Y:S03]  /*1ec70*/  LDSM.16.M88.4 R200, [R220+0x8800] ;  /* 0x00880000dcc8783b */ /* 0x000e660000000200 */
[C---:B--2---:R-:W-:Y:S06]  /*1ec80*/  HMMA.16816.F32 R12, R32.reuse, R16, RZ ;  /* 0x00000010200c723c */ /* 0x044fec00000018ff */
[C---:B------:R-:W-:Y:S06]  /*1ec90*/  HMMA.16816.F32 R16, R32.reuse, R18, RZ ;  /* 0x000000122010723c */ /* 0x040fec00000018ff */
[C---:B----4-:R-:W-:Y:S06]  /*1eca0*/  HMMA.16816.F32 R20, R32.reuse, R24, RZ ;  /* 0x000000182014723c */ /* 0x050fec00000018ff */
[C---:B------:R-:W-:Y:S06]  /*1ecb0*/  HMMA.16816.F32 R24, R32.reuse, R26, RZ ;  /* 0x0000001a2018723c */ /* 0x040fec00000018ff */
[C---:B-----5:R-:W-:Y:S06]  /*1ecc0*/  HMMA.16816.F32 R28, R32.reuse, R168, RZ ;  /* 0x000000a8201c723c */ /* 0x060fec00000018ff */
[----:B------:R-:W-:Y:S01]  /*1ecd0*/  HMMA.16816.F32 R32, R32, R170, RZ ;  /* 0x000000aa2020723c */ /* 0x000fe200000018ff */
[----:B------:R-:W2:Y:S05]  /*1ece0*/  LDSM.16.M88.4 R168, [R220+0x9000] ;  /* 0x00900000dca8783b */ /* 0x000eaa0000000200 */
[C---:B---3--:R-:W-:Y:S06]  /*1ecf0*/  HMMA.16816.F32 R4, R172.reuse, R176, R4 ;  /* 0x000000b0ac04723c */ /* 0x048fec0000001804 */
        /* <DEDUP_REMOVED lines=15> */
[C---:B------:R-:W-:Y:S06]  /*1edf0*/  HMMA.16816.F32 R12, R192.reuse, R200, R12 ;  /* 0x000000c8c00c723c */ /* 0x040fec000000180c */
[C---:B------:R-:W-:Y:S01]  /*1ee00*/  HMMA.16816.F32 R16, R192.reuse, R202, R16 ;  /* 0x000000cac010723c */ /* 0x040fe20000001810 */
[----:B------:R-:W-:Y:S05]  /*1ee10*/  LDSM.16.M88.4 R200, [R225+0xa000] ;  /* 0x00a00000e1c8783b */ /* 0x000fea0000000200 */
[C---:B--2---:R-:W-:Y:S06]  /*1ee20*/  HMMA.16816.F32 R20, R192.reuse, R168, R20 ;  /* 0x000000a8c014723c */ /* 0x044fec0000001814 */
[C---:B------:R-:W-:Y:S01]  /*1ee30*/  HMMA.16816.F32 R24, R192.reuse, R170, R24 ;  /* 0x000000aac018723c */ /* 0x040fe20000001818 */
[----:B------:R-:W1:Y:S05]  /*1ee40*/  LDSM.16.M88.4 R168, [R216+0x1800] ;  /* 0x00180000d8a8783b */ /* 0x000e6a0000000200 */
[C---:B---3--:R-:W-:Y:S06]  /*1ee50*/  HMMA.16816.F32 R28, R192.reuse, R176, R28 ;  /* 0x000000b0c01c723c */ /* 0x048fec000000181c */
[----:B------:R-:W-:Y:S01]  /*1ee60*/  HMMA.16816.F32 R32, R192, R178, R32 ;  /* 0x000000b2c020723c */ /* 0x000fe20000001820 */
[----:B------:R-:W2:Y:S04]  /*1ee70*/  LDSM.16.M88.4 R176, [R225+0xa800] ;  /* 0x00a80000e1b0783b */ /* 0x000ea80000000200 */
[----:B------:R-:W3:Y:S01]  /*1ee80*/  LDSM.16.M88.4 R192, [R225+0xb000] ;  /* 0x00b00000e1c0783b */ /* 0x000ee20000000200 */
[C---:B----4-:R-:W-:Y:S06]  /*1ee90*/  HMMA.16816.F32 R4, R180.reuse, R184, R4 ;  /* 0x000000b8b404723c */ /* 0x050fec0000001804 */
[C---:B------:R-:W-:Y:S01]  /*1eea0*/  HMMA.16816.F32 R8, R180.reuse, R186, R8 ;  /* 0x000000bab408723c */ /* 0x040fe20000001808 */
[----:B------:R-:W4:Y:S05]  /*1eeb0*/  LDSM.16.M88.4 R184, [R225+0xb800] ;  /* 0x00b80000e1b8783b */ /* 0x000f2a0000000200 */
[C---:B-----5:R-:W-:Y:S06]  /*1eec0*/  HMMA.16816.F32 R12, R180.reuse, R172, R12 ;  /* 0x000000acb40c723c */ /* 0x060fec000000180c */
[C---:B------:R-:W-:Y:S01]  /*1eed0*/  HMMA.16816.F32 R16, R180.reuse, R174, R16 ;  /* 0x000000aeb410723c */ /* 0x040fe20000001810 */
[----:B------:R-:W-:Y:S05]  /*1eee0*/  LDSM.16.M88.4 R172, [R215] ;  /* 0x00000000d7ac783b */ /* 0x000fea0000000200 */
[C---:B------:R-:W-:Y:S06]  /*1eef0*/  HMMA.16816.F32 R20, R180.reuse, R188, R20 ;  /* 0x000000bcb414723c */ /* 0x040fec0000001814 */
[C---:B------:R-:W-:Y:S01]  /*1ef00*/  HMMA.16816.F32 R24, R180.reuse, R190, R24 ;  /* 0x000000beb418723c */ /* 0x040fe20000001818 */
[----:B------:R-:W-:Y:S05]  /*1ef10*/  LDSM.16.M88.4 R188, [R213] ;  /* 0x00000000d5bc783b */ /* 0x000fea0000000200 */
[C---:B-1----:R-:W-:Y:S06]  /*1ef20*/  HMMA.16816.F32 R28, R180.reuse, R168, R28 ;  /* 0x000000a8b41c723c */ /* 0x042fec000000181c */
[----:B------:R-:W-:Y:S01]  /*1ef30*/  HMMA.16816.F32 R32, R180, R170, R32 ;  /* 0x000000aab420723c */ /* 0x000fe20000001820 */
[----:B------:R-:W1:Y:S04]  /*1ef40*/  LDSM.16.M88.4 R168, [R224+0x2000] ;  /* 0x00200000e0a8783b */ /* 0x000e680000000200 */
[----:B------:R-:W5:Y:S01]  /*1ef50*/  LDSM.16.M88.4 R180, [R214] ;  /* 0x00000000d6b4783b */ /* 0x000f620000000200 */
[C---:B------:R-:W-:Y:S06]  /*1ef60*/  HMMA.16816.F32 R4, R196.reuse, R200, R4 ;  /* 0x000000c8c404723c */ /* 0x040fec0000001804 */
[C---:B------:R-:W-:Y:S01]  /*1ef70*/  HMMA.16816.F32 R8, R196.reuse, R202, R8 ;  /* 0x000000cac408723c */ /* 0x040fe20000001808 */
[----:B------:R-:W5:Y:S05]  /*1ef80*/  LDSM.16.M88.4 R200, [R212] ;  /* 0x00000000d4c8783b */ /* 0x000f6a0000000200 */
[C---:B--2---:R-:W-:Y:S06]  /*1ef90*/  HMMA.16816.F32 R12, R196.reuse, R176, R12 ;  /* 0x000000b0c40c723c */ /* 0x044fec000000180c */
        /* <DEDUP_REMOVED lines=11> */
[----:B------:R-:W1:Y:S05]  /*1f050*/  LDSM.16.M88.4 R172, [R220+0xb800] ;  /* 0x00b80000dcac783b */ /* 0x000e6a0000000200 */
[C---:B-----5:R-:W-:Y:S06]  /*1f060*/  HMMA.16816.F32 R12, R168.reuse, R180, R12 ;  /* 0x000000b4a80c723c */ /* 0x060fec000000180c */
[C---:B------:R-:W-:Y:S01]  /*1f070*/  HMMA.16816.F32 R16, R168.reuse, R182, R16 ;  /* 0x000000b6a810723c */ /* 0x040fe20000001810 */
[----:B------:R-:W-:Y:S05]  /*1f080*/  LDSM.16.M88.4 R180, [R221+0x2000] ;  /* 0x00200000ddb4783b */ /* 0x000fea0000000200 */
[C---:B------:R-:W-:Y:S06]  /*1f090*/  HMMA.16816.F32 R20, R168.reuse, R188, R20 ;  /* 0x000000bca814723c */ /* 0x040fec0000001814 */
[C---:B------:R-:W-:Y:S01]  /*1f0a0*/  HMMA.16816.F32 R24, R168.reuse, R190, R24 ;  /* 0x000000bea818723c */ /* 0x040fe20000001818 */
[----:B------:R-:W5:Y:S05]  /*1f0b0*/  LDSM.16.M88.4 R188, [R216+0x2000] ;  /* 0x00200000d8bc783b */ /* 0x000f6a0000000200 */
[C---:B------:R-:W-:Y:S06]  /*1f0c0*/  HMMA.16816.F32 R28, R168.reuse, R200, R28 ;  /* 0x000000c8a81c723c */ /* 0x040fec000000181c */
[----:B------:R-:W-:Y:S01]  /*1f0d0*/  HMMA.16816.F32 R32, R168, R202, R32 ;  /* 0x000000caa820723c */ /* 0x000fe20000001820 */
[----:B------:R-:W5:Y:S04]  /*1f0e0*/  LDSM.16.M88.4 R168, [R216+0x2800] ;  /* 0x00280000d8a8783b */ /* 0x000f680000000200 */
[----:B------:R-:W5:Y:S01]  /*1f0f0*/  LDSM.16.M88.4 R200, [R216+0x3000] ;  /* 0x00300000d8c8783b */ /* 0x000f620000000200 */
[C---:B--2---:R-:W-:Y:S06]  /*1f100*/  HMMA.16816.F32 R4, R176.reuse, R192, R4 ;  /* 0x000000c0b004723c */ /* 0x044fec0000001804 */
[C---:B------:R-:W-:Y:S01]  /*1f110*/  HMMA.16816.F32 R8, R176.reuse, R194, R8 ;  /* 0x000000c2b008723c */ /* 0x040fe20000001808 */
[----:B------:R-:W-:Y:S05]  /*1f120*/  LDSM.16.M88.4 R192, [R226+0x4000] ;  /* 0x00400000e2c0783b */ /* 0x000fea0000000200 */
[C---:B---3--:R-:W-:Y:S06]  /*1f130*/  HMMA.16816.F32 R12, R176.reuse, R184, R12 ;  /* 0x000000b8b00c723c */ /* 0x048fec000000180c */
[C---:B------:R-:W-:Y:S01]  /*1f140*/  HMMA.16816.F32 R16, R176.reuse, R186, R16 ;  /* 0x000000bab010723c */ /* 0x040fe20000001810 */
[----:B------:R-:W2:Y:S05]  /*1f150*/  LDSM.16.M88.4 R184, [R216+0x3800] ;  /* 0x00380000d8b8783b */ /* 0x000eaa0000000200 */
[C---:B----4-:R-:W-:Y:S06]  /*1f160*/  HMMA.16816.F32 R20, R176.reuse, R196, R20 ;  /* 0x000000c4b014723c */ /* 0x050fec0000001814 */
[C---:B------:R-:W-:Y:S01]  /*1f170*/  HMMA.16816.F32 R24, R176.reuse, R198, R24 ;  /* 0x000000c6b018723c */ /* 0x040fe20000001818 */
[----:B------:R-:W3:Y:S05]  /*1f180*/  LDSM.16.M88.4 R196, [R225+0xc000] ;  /* 0x00c00000e1c4783b */ /* 0x000eea0000000200 */
[C---:B-1----:R-:W-:Y:S06]  /*1f190*/  HMMA.16816.F32 R28, R176.reuse, R172, R28 ;  /* 0x000000acb01c723c */ /* 0x042fec000000181c */
[----:B------:R-:W-:Y:S01]  /*1f1a0*/  HMMA.16816.F32 R32, R176, R174, R32 ;  /* 0x000000aeb020723c */ /* 0x000fe20000001820 */
[----:B------:R-:W-:Y:S04]  /*1f1b0*/  LDSM.16.M88.4 R172, [R225+0xd000] ;  /* 0x00d00000e1ac783b */ /* 0x000fe80000000200 */
[----:B------:R-:W-:Y:S01]  /*1f1c0*/  LDSM.16.M88.4 R176, [R225+0xd800] ;  /* 0x00d80000e1b0783b */ /* 0x000fe20000000200 */
[C---:B-----5:R-:W-:Y:S06]  /*1f1d0*/  HMMA.16816.F32 R4, R180.reuse, R188, R4 ;  /* 0x000000bcb404723c */ /* 0x060fec0000001804 */
[C---:B------:R-:W-:Y:S01]  /*1f1e0*/  HMMA.16816.F32 R8, R180.reuse, R190, R8 ;  /* 0x000000beb408723c */ /* 0x040fe20000001808 */
[----:B------:R-:W-:Y:S05]  /*1f1f0*/  LDSM.16.M88.4 R188, [R224+0x4000] ;  /* 0x00400000e0bc783b */ /* 0x000fea0000000200 */
[C---:B------:R-:W-:Y:S06]  /*1f200*/  HMMA.16816.F32 R12, R180.reuse, R168, R12 ;  /* 0x000000a8b40c723c */ /* 0x040fec000000180c */
[C---:B------:R-:W-:Y:S01]  /*1f210*/  HMMA.16816.F32 R16, R180.reuse, R170, R16 ;  /* 0x000000aab410723c */ /* 0x040fe20000001810 */
[----:B------:R-:W1:Y:S05]  /*1f220*/  LDSM.16.M88.4 R168, [R225+0xc800] ;  /* 0x00c80000e1a8783b */ /* 0x000e6a0000000200 */
[C---:B------:R-:W-:Y:S06]  /*1f230*/  HMMA.16816.F32 R20, R180.reuse, R200, R20 ;  /* 0x000000c8b414723c */ /* 0x040fec0000001814 */
[C---:B------:R-:W-:Y:S01]  /*1f240*/  HMMA.16816.F32 R24, R180.reuse, R202, R24 ;  /* 0x000000cab418723c */ /* 0x040fe20000001818 */
[----:B------:R-:W4:Y:S05]  /*1f250*/  LDSM.16.M88.4 R200, [R211] ;  /* 0x00000000d3c8783b */ /* 0x000f2a0000000200 */
[C---:B--2---:R-:W-:Y:S06]  /*1f260*/  HMMA.16816.F32 R28, R180.reuse, R184, R28 ;  /* 0x000000b8b41c723c */ /* 0x044fec000000181c */
[----:B------:R-:W-:Y:S01]  /*1f270*/  HMMA.16816.F32 R32, R180, R186, R32 ;  /* 0x000000bab420723c */ /* 0x000fe20000001820 */
[----:B------:R-:W2:Y:S04]  /*1f280*/  LDSM.16.M88.4 R180, [R210] ;  /* 0x00000000d2b4783b */ /* 0x000ea80000000200 */
[----:B------:R-:W5:Y:S01]  /*1f290*/  LDSM.16.M88.4 R184, [R209] ;  /* 0x00000000d1b8783b */ /* 0x000f620000000200 */
[C---:B---3--:R-:W-:Y:S06]  /*1f2a0*/  HMMA.16816.F32 R4, R192.reuse, R196, R4 ;  /* 0x000000c4c004723c */ /* 0x048fec0000001804 */
[C---:B------:R-:W-:Y:S01]  /*1f2b0*/  HMMA.16816.F32 R8, R192.reuse, R198, R8 ;  /* 0x000000c6c008723c */ /* 0x040fe20000001808 */
[----:B------:R-:W3:Y:S05]  /*1f2c0*/  LDSM.16.M88.4 R196, [R208] ;  /* 0x00000000d0c4783b */ /* 0x000eea0000000200 */
[C---:B-1----:R-:W-:Y:S06]  /*1f2d0*/  HMMA.16816.F32 R12, R192.reuse, R168, R12 ;  /* 0x000000a8c00c723c */ /* 0x042fec000000180c */
[C---:B------:R-:W-:Y:S01]  /*1f2e0*/  HMMA.16816.F32 R16, R192.reuse, R170, R16 ;  /* 0x000000aac010723c */ /* 0x040fe20000001810 */
[----:B------:R-:W-:Y:S05]  /*1f2f0*/  LDSM.16.M88.4 R168, [R222+0x4000] ;  /* 0x00400000dea8783b */ /* 0x000fea0000000200 */
[C---:B------:R-:W-:Y:S06]  /*1f300*/  HMMA.16816.F32 R20, R192.reuse, R172, R20 ;  /* 0x000000acc014723c */ /* 0x040fec0000001814 */
[C---:B------:R-:W-:Y:S01]  /*1f310*/  HMMA.16816.F32 R24, R192.reuse, R174, R24 ;  /* 0x000000aec018723c */ /* 0x040fe20000001818 */
[----:B------:R-:W1:Y:S05]  /*1f320*/  LDSM.16.M88.4 R172, [R220+0xc000] ;  /* 0x00c00000dcac783b */ /* 0x000e6a0000000200 */
[C---:B------:R-:W-:Y:S06]  /*1f330*/  HMMA.16816.F32 R28, R192.reuse, R176, R28 ;  /* 0x000000b0c01c723c */ /* 0x040fec000000181c */
[----:B------:R-:W-:Y:S01]  /*1f340*/  HMMA.16816.F32 R32, R192, R178, R32 ;  /* 0x000000b2c020723c */ /* 0x000fe20000001820 */
[----:B------:R-:W1:Y:S04]  /*1f350*/  LDSM.16.M88.4 R176, [R220+0xc800] ;  /* 0x00c80000dcb0783b */ /* 0x000e680000000200 */
[----:B------:R-:W1:Y:S01]  /*1f360*/  LDSM.16.M88.4 R192, [R220+0xd000] ;  /* 0x00d00000dcc0783b */ /* 0x000e620000000200 */
[C---:B----4-:R-:W-:Y:S06]  /*1f370*/  HMMA.16816.F32 R4, R188.reuse, R200, R4 ;  /* 0x000000c8bc04723c */ /* 0x050fec0000001804 */
[C---:B------:R-:W-:Y:S01]  /*1f380*/  HMMA.16816.F32 R8, R188.reuse, R202, R8 ;  /* 0x000000cabc08723c */ /* 0x040fe20000001808 */
[----:B------:R-:W4:Y:S05]  /*1f390*/  LDSM.16.M88.4 R200, [R220+0xd800] ;  /* 0x00d80000dcc8783b */ /* 0x000f2a0000000200 */
[C---:B--2---:R-:W-:Y:S06]  /*1f3a0*/  HMMA.16816.F32 R12, R188.reuse, R180, R12 ;  /* 0x000000b4bc0c723c */ /* 0x044fec000000180c */
[C---:B------:R-:W-:Y:S01]  /*1f3b0*/  HMMA.16816.F32 R16, R188.reuse, R182, R16 ;  /* 0x000000b6bc10723c */ /* 0x040fe20000001810 */
[----:B------:R-:W-:Y:S05]  /*1f3c0*/  LDSM.16.M88.4 R180, [R221+0x4000] ;  /* 0x00400000ddb4783b */ /* 0x000fea0000000200 */
[C---:B-----5:R-:W-:Y:S06]  /*1f3d0*/  HMMA.16816.F32 R20, R188.reuse, R184, R20 ;  /* 0x000000b8bc14723c */ /* 0x060fec0000001814 */
[C---:B------:R-:W-:Y:S01]  /*1f3e0*/  HMMA.16816.F32 R24, R188.reuse, R186, R24 ;  /* 0x000000babc18723c */ /* 0x040fe20000001818 */
[----:B------:R-:W2:Y:S05]  /*1f3f0*/  LDSM.16.M88.4 R184, [R216+0x4000] ;  /* 0x00400000d8b8783b */ /* 0x000eaa0000000200 */
[C---:B---3--:R-:W-:Y:S06]  /*1f400*/  HMMA.16816.F32 R28, R188.reuse, R196, R28 ;  /* 0x000000c4bc1c723c */ /* 0x048fec000000181c */
[----:B------:R-:W-:Y:S01]  /*1f410*/  HMMA.16816.F32 R32, R188, R198, R32 ;  /* 0x000000c6bc20723c */ /* 0x000fe20000001820 */
[----:B------:R-:W3:Y:S04]  /*1f420*/  LDSM.16.M88.4 R188, [R216+0x4800] ;  /* 0x00480000d8bc783b */ /* 0x000ee80000000200 */
[----:B------:R-:W5:Y:S01]  /*1f430*/  LDSM.16.M88.4 R196, [R216+0x5000] ;  /* 0x00500000d8c4783b */ /* 0x000f620000000200 */
[C---:B-1----:R-:W-:Y:S06]  /*1f440*/  HMMA.16816.F32 R4, R168.reuse, R172, R4 ;  /* 0x000000aca804723c */ /* 0x042fec0000001804 */
[C---:B------:R-:W-:Y:S01]  /*1f450*/  HMMA.16816.F32 R8, R168.reuse, R174, R8 ;  /* 0x000000aea808723c */ /* 0x040fe20000001808 */
[----:B------:R-:W1:Y:S05]  /*1f460*/  LDSM.16.M88.4 R172, [R216+0x5800] ;  /* 0x00580000d8ac783b */ /* 0x000e6a0000000200 */
[C---:B------:R-:W-:Y:S06]  /*1f470*/  HMMA.16816.F32 R12, R168.reuse, R176, R12 ;  /* 0x000000b0a80c723c */ /* 0x040fec000000180c */
[C---:B------:R-:W-:Y:S01]  /*1f480*/  HMMA.16816.F32 R16, R168.reuse, R178, R16 ;  /* 0x000000b2a810723c */ /* 0x040fe20000001810 */
[----:B------:R-:W-:Y:S05]  /*1f490*/  LDSM.16.M88.4 R176, [R226+0x6000] ;  /* 0x00600000e2b0783b */ /* 0x000fea0000000200 */
[C---:B------:R-:W-:Y:S06]  /*1f4a0*/  HMMA.16816.F32 R20, R168.reuse, R192, R20 ;  /* 0x000000c0a814723c */ /* 0x040fec0000001814 */
[C---:B------:R-:W-:Y:S01]  /*1f4b0*/  HMMA.16816.F32 R24, R168.reuse, R194, R24 ;  /* 0x000000c2a818723c */ /* 0x040fe20000001818 */
[----:B------:R-:W1:Y:S05]  /*1f4c0*/  LDSM.16.M88.4 R192, [R225+0xe000] ;  /* 0x00e00000e1c0783b */ /* 0x000e6a0000000200 */
[C---:B----4-:R-:W-:Y:S06]  /*1f4d0*/  HMMA.16816.F32 R28, R168.reuse, R200, R28 ;  /* 0x000000c8a81c723c */ /* 0x050fec000000181c */
[----:B------:R-:W-:Y:S01]  /*1f4e0*/  HMMA.16816.F32 R32, R168, R202, R32 ;  /* 0x000000caa820723c */ /* 0x000fe20000001820 */
[----:B------:R-:W4:Y:S04]  /*1f4f0*/  LDSM.16.M88.4 R168, [R225+0xe800] ;  /* 0x00e80000e1a8783b */ /* 0x000f280000000200 */
[----:B------:R-:W4:Y:S01]  /*1f500*/  LDSM.16.M88.4 R200, [R225+0xf000] ;  /* 0x00f00000e1c8783b */ /* 0x000f220000000200 */
[C---:B--2---:R-:W-:Y:S06]  /*1f510*/  HMMA.16816.F32 R4, R180.reuse, R184, R4 ;  /* 0x000000b8b404723c */ /* 0x044fec0000001804 */
[C---:B------:R-:W-:Y:S01]  /*1f520*/  HMMA.16816.F32 R8, R180.reuse, R186, R8 ;  /* 0x000000bab408723c */ /* 0x040fe20000001808 */
[----:B------:R-:W2:Y:S05]  /*1f530*/  LDSM.16.M88.4 R184, [R225+0xf800] ;  /* 0x00f80000e1b8783b */ /* 0x000eaa0000000200 */
[C---:B---3--:R-:W-:Y:S06]  /*1f540*/  HMMA.16816.F32 R12, R180.reuse, R188, R12 ;  /* 0x000000bcb40c723c */ /* 0x048fec000000180c */
[C---:B------:R-:W-:Y:S01]  /*1f550*/  HMMA.16816.F32 R16, R180.reuse, R190, R16 ;  /* 0x000000beb410723c */ /* 0x040fe20000001810 */
[----:B------:R-:W-:Y:S05]  /*1f560*/  LDSM.16.M88.4 R188, [R224+0x6000] ;  /* 0x00600000e0bc783b */ /* 0x000fea0000000200 */
[C---:B-----5:R-:W-:Y:S06]  /*1f570*/  HMMA.16816.F32 R20, R180.reuse, R196, R20 ;  /* 0x000000c4b414723c */ /* 0x060fec0000001814 */
[C---:B------:R-:W-:Y:S01]  /*1f580*/  HMMA.16816.F32 R24, R180.reuse, R198, R24 ;  /* 0x000000c6b418723c */ /* 0x040fe20000001818 */
[----:B------:R-:W3:Y:S05]  /*1f590*/  LDSM.16.M88.4 R196, [R207] ;  /* 0x00000000cfc4783b */ /* 0x000eea0000000200 */
[C---:B-1----:R-:W-:Y:S06]  /*1f5a0*/  HMMA.16816.F32 R28, R180.reuse, R172, R28 ;  /* 0x000000acb41c723c */ /* 0x042fec000000181c */
[----:B------:R-:W-:Y:S01]  /*1f5b0*/  HMMA.16816.F32 R32, R180, R174, R32 ;  /* 0x000000aeb420723c */ /* 0x000fe20000001820 */
[----:B------:R-:W-:Y:S04]  /*1f5c0*/  LDSM.16.M88.4 R172, [R205] ;  /* 0x00000000cdac783b */ /* 0x000fe80000000200 */
[----:B------:R-:W-:Y:S01]  /*1f5d0*/  LDSM.16.M88.4 R180, [R204] ;  /* 0x00000000ccb4783b */ /* 0x000fe20000000200 */
[C---:B------:R-:W-:Y:S06]  /*1f5e0*/  HMMA.16816.F32 R4, R176.reuse, R192, R4 ;  /* 0x000000c0b004723c */ /* 0x040fec0000001804 */
[C---:B------:R-:W-:Y:S01]  /*1f5f0*/  HMMA.16816.F32 R8, R176.reuse, R194, R8 ;  /* 0x000000c2b008723c */ /* 0x040fe20000001808 */
[----:B------:R-:W-:Y:S05]  /*1f600*/  LDSM.16.M88.4 R192, [R222+0x6000] ;  /* 0x00600000dec0783b */ /* 0x000fea0000000200 */
[C---:B----4-:R-:W-:Y:S06]  /*1f610*/  HMMA.16816.F32 R12, R176.reuse, R168, R12 ;  /* 0x000000a8b00c723c */ /* 0x050fec000000180c */
[C---:B------:R-:W-:Y:S01]  /*1f620*/  HMMA.16816.F32 R16, R176.reuse, R170, R16 ;  /* 0x000000aab010723c */ /* 0x040fe20000001810 */
[----:B------:R-:W1:Y:S05]  /*1f630*/  LDSM.16.M88.4 R168, [R206] ;  /* 0x00000000cea8783b */ /* 0x000e6a0000000200 */
[C---:B------:R-:W-:Y:S06]  /*1f640*/  HMMA.16816.F32 R20, R176.reuse, R200, R20 ;  /* 0x000000c8b014723c */ /* 0x040fec0000001814 */
[C---:B------:R-:W-:Y:S01]  /*1f650*/  HMMA.16816.F32 R24, R176.reuse, R202, R24 ;  /* 0x000000cab018723c */ /* 0x040fe20000001818 */
[----:B------:R-:W4:Y:S05]  /*1f660*/  LDSM.16.M88.4 R200, [R220+0xe000] ;  /* 0x00e00000dcc8783b */ /* 0x000f2a0000000200 */
[C---:B--2---:R-:W-:Y:S06]  /*1f670*/  HMMA.16816.F32 R28, R176.reuse, R184, R28 ;  /* 0x000000b8b01c723c */ /* 0x044fec000000181c */
[----:B------:R-:W-:Y:S01]  /*1f680*/  HMMA.16816.F32 R32, R176, R186, R32 ;  /* 0x000000bab020723c */ /* 0x000fe20000001820 */
[----:B------:R-:W2:Y:S04]  /*1f690*/  LDSM.16.M88.4 R176, [R220+0xe800] ;  /* 0x00e80000dcb0783b */ /* 0x000ea80000000200 */
[----:B------:R-:W5:Y:S01]  /*1f6a0*/  LDSM.16.M88.4 R184, [R220+0xf000] ;  /* 0x00f00000dcb8783b */ /* 0x000f620000000200 */
[C---:B---3--:R-:W-:Y:S06]  /*1f6b0*/  HMMA.16816.F32 R4, R188.reuse, R196, R4 ;  /* 0x000000c4bc04723c */ /* 0x048fec0000001804 */
[C---:B------:R-:W-:Y:S01]  /*1f6c0*/  HMMA.16816.F32 R8, R188.reuse, R198, R8 ;  /* 0x000000c6bc08723c */ /* 0x040fe20000001808 */
[----:B------:R-:W3:Y:S05]  /*1f6d0*/  LDSM.16.M88.4 R196, [R220+0xf800] ;  /* 0x00f80000dcc4783b */ /* 0x000eea0000000200 */
        /* <DEDUP_REMOVED lines=12> */
[----:B------:R-:W4:Y:S01]  /*1f7a0*/  LDSM.16.M88.4 R200, [R216+0x7800] ;  /* 0x00780000d8c8783b */ /* 0x000f220000000200 */
[----:B------:R-:W-:Y:S04]  /*1f7b0*/  DEPBAR.LE SB0, 0x0 ;  /* 0x000080000000791a */ /* 0x000fe80000000000 */
[C---:B--2---:R-:W-:Y:S01]  /*1f7c0*/  HMMA.16816.F32 R12, R192.reuse, R176, R12 ;  /* 0x000000b0c00c723c */ /* 0x044fe2000000180c */
[----:B------:R-:W-:Y:S05]  /*1f7d0*/  BAR.SYNC.DEFER_BLOCKING 0x0 ;  /* 0x0000000000007b1d */ /* 0x000fea0000010000 */
[C---:B------:R-:W-:Y:S06]  /*1f7e0*/  HMMA.16816.F32 R16, R192.reuse, R178, R16 ;  /* 0x000000b2c010723c */ /* 0x040fec0000001810 */
[C---:B-----5:R-:W-:Y:S06]  /*1f7f0*/  HMMA.16816.F32 R20, R192.reuse, R184, R20 ;  /* 0x000000b8c014723c */ /* 0x060fec0000001814 */
[C---:B------:R-:W-:Y:S06]  /*1f800*/  HMMA.16816.F32 R24, R192.reuse, R186, R24 ;  /* 0x000000bac018723c */ /* 0x040fec0000001818 */
[C---:B---3--:R-:W-:Y:S06]  /*1f810*/  HMMA.16816.F32 R28, R192.reuse, R196, R28 ;  /* 0x000000c4c01c723c */ /* 0x048fec000000181c */
[----:B------:R-:W-:Y:S06]  /*1f820*/  HMMA.16816.F32 R32, R192, R198, R32 ;  /* 0x000000c6c020723c */ /* 0x000fec0000001820 */
[C---:B-1----:R-:W-:Y:S06]  /*1f830*/  HMMA.16816.F32 R4, R168.reuse, R172, R4 ;  /* 0x000000aca804723c */ /* 0x042fec0000001804 */
[C---:B------:R-:W-:Y:S06]  /*1f840*/  HMMA.16816.F32 R8, R168.reuse, R174, R8 ;  /* 0x000000aea808723c */ /* 0x040fec0000001808 */
[C---:B------:R-:W-:Y:S06]  /*1f850*/  HMMA.16816.F32 R12, R168.reuse, R180, R12 ;  /* 0x000000b4a80c723c */ /* 0x040fec000000180c */
[C---:B------:R-:W-:Y:S06]  /*1f860*/  HMMA.16816.F32 R16, R168.reuse, R182, R16 ;  /* 0x000000b6a810723c */ /* 0x040fec0000001810 */
[C---:B------:R-:W-:Y:S06]  /*1f870*/  HMMA.16816.F32 R20, R168.reuse, R188, R20 ;  /* 0x000000bca814723c */ /* 0x040fec0000001814 */
[C---:B------:R-:W-:Y:S05]  /*1f880*/  HMMA.16816.F32 R24, R168.reuse, R190, R24 ;  /* 0x000000bea818723c */ /* 0x040fea0000001818 */
[----:B------:R-:W-:Y:S01]  /*1f890*/  IMAD.MOV.U32 R189, RZ, RZ, R250 ;  /* 0x000000ffffbd7224 */ /* 0x000fe200078e00fa */
[C---:B----4-:R-:W-:Y:S05]  /*1f8a0*/  HMMA.16816.F32 R28, R168.reuse, R200, R28 ;  /* 0x000000c8a81c723c */ /* 0x050fea000000181c */
[----:B------:R-:W-:Y:S01]  /*1f8b0*/  IMAD.MOV.U32 R188, RZ, RZ, R251 ;  /* 0x000000ffffbc7224 */ /* 0x000fe200078e00fb */
[----:B------:R-:W-:Y:S01]  /*1f8c0*/  HMMA.16816.F32 R32, R168, R202, R32 ;  /* 0x000000caa820723c */ /* 0x000fe20000001820 */
[----:B------:R-:W-:Y:S11]  /*1f8d0*/  @!UPT UIADD3 URZ, URZ, URZ, URZ ;  /* 0x0000003f3f3ff290 */ /* 0x000ff6000fffe03f */
[----:B------:R-:W-:Y:S01]  /*1f8e0*/  @!UPT UIADD3 URZ, URZ, URZ, URZ ;  /* 0x0000003f3f3ff290 */ /* 0x000fe2000fffe03f */
[----:B------:R-:W-:Y:S11]  /*1f8f0*/  @!P0 BRA `(.L_x_1136) ;  /* 0x0000000c00688947 */ /* 0x000ff60003800000 */
[----:B------:R-:W-:Y:S01]  /*1f900*/  ISETP.NE.U32.AND P0, PT, R244, RZ, PT ;  /* 0x000000fff400720c */ /* 0x000fe20003f05070 */
[----:B------:R-:W-:Y:S03]  /*1f910*/  BSSY B0, `(.L_x_1137) ;  /* 0x0000051000007945 */ /* 0x000fe60003800000 */
[----:B------:R-:W-:Y:S11]  /*1f920*/  ISETP.NE.AND.EX P0, PT, R245, RZ, PT, P0 ;  /* 0x000000fff500720c */ /* 0x000ff60003f05300 */
[----:B------:R-:W-:Y:S02]  /*1f930*/  @!UPT UIADD3 URZ, URZ, URZ, URZ ;  /* 0x0000003f3f3ff290 */ /* 0x000fe4000fffe03f */
[----:B------:R-:W-:Y:S05]  /*1f940*/  @!P0 BRA `(.L_x_1138) ;  /* 0x00000004001c8947 */ /* 0x000fea0003800000 */
[----:B------:R-:W-:Y:S01]  /*1f950*/  IMAD.SHL.U32 R168, R247, 0x40, RZ ;  /* 0x00000040f7a87824 */ /* 0x000fe200078e00ff */
[----:B------:R-:W-:Y:S02]  /*1f960*/  R2UR UR4, R164 ;  /* 0x00000000a40472ca */ /* 0x000fe400000e0000 */
[C---:B------:R-:W-:Y:S01]  /*1f970*/  R2UR UR5, R165.reuse ;  /* 0x00000000a50572ca */ /* 0x040fe200000e0000 */
[----:B------:R-:W-:Y:S01]  /*1f980*/  VIADD R173, R168, 0xffffffc0 ;  /* 0xffffffc0a8ad7836 */ /* 0x000fe20000000000 */
[----:B------:R-:W-:Y:S02]  /*1f990*/  IABS R3, R168 ;  /* 0x000000a800037213 */ /* 0x000fe40000000000 */
[C---:B------:R-:W-:Y:S02]  /*1f9a0*/  R2UR UR10, R164.reuse ;  /* 0x00000000a40a72ca */ /* 0x040fe400000e0000 */
[----:B------:R-:W-:Y:S02]  /*1f9b0*/  IABS R169, R173 ;  /* 0x000000ad00a97213 */ /* 0x000fe40000000000 */
[C---:B------:R-:W-:Y:S02]  /*1f9c0*/  R2UR UR11, R165.reuse ;  /* 0x00000000a50b72ca */ /* 0x040fe400000e0000 */
[C---:B------:R-:W-:Y:S02]  /*1f9d0*/  R2UR UR12, R164.reuse ;  /* 0x00000000a40c72ca */ /* 0x040fe400000e0000 */
[C---:B------:R-:W-:Y:S01]  /*1f9e0*/  R2UR UR13, R165.reuse ;  /* 0x00000000a50d72ca */ /* 0x040fe200000e0000 */
[----:B------:R-:W2:Y:S01]  /*1f9f0*/  LD.E R175, desc[UR4][R166.64+0x170] ;  /* 0x00017004a6af7980 */ /* 0x000ea2000c101900 */
[----:B------:R-:W-:Y:S02]  /*1fa00*/  R2UR UR8, R164 ;  /* 0x00000000a40872ca */ /* 0x000fe400000e0000 */
[----:B------:R-:W-:Y:S11]  /*1fa10*/  R2UR UR9, R165 ;  /* 0x00000000a50972ca */ /* 0x000ff600000e0000 */
[----:B------:R-:W-:Y:S02]  /*1fa20*/  @!UPT UIADD3 URZ, URZ, URZ, URZ ;  /* 0x0000003f3f3ff290 */ /* 0x000fe4000fffe03f */
[----:B------:R-:W3:Y:S01]  /*1fa30*/  LD.E.64 R178, desc[UR8][R166.64+0x20] ;  /* 0x00002008a6b27980 */ /* 0x000ee2000c101b00 */
[-C--:B--2---:R-:W-:Y:S02]  /*1fa40*/  IABS R171, R175.reuse ;  /* 0x000000af00ab7213 */ /* 0x084fe40000000000 */
[-C--:B------:R-:W-:Y:S02]  /*1fa50*/  IABS R170, R175.reuse ;  /* 0x000000af00aa7213 */ /* 0x080fe40000000000 */
[----:B------:R-:W1:Y:S01]  /*1fa60*/  I2F.RP R176, R171 ;  /* 0x000000ab00b07306 */ /* 0x000e620000209400 */
[-C--:B------:R-:W-:Y:S02]  /*1fa70*/  LOP3.LUT R168, R168, R175.reuse, RZ, 0x3c, !PT ;  /* 0x000000afa8a87212 */ /* 0x080fe400078e3cff */
[----:B------:R-:W-:Y:S01]  /*1fa80*/  IMAD.MOV R170, RZ, RZ, -R170 ;  /* 0x000000ffffaa7224 */ /* 0x000fe200078e0aaa */
[----:B------:R-:W-:Y:S06]  /*1fa90*/  LOP3.LUT R173, R173, R175, RZ, 0x3c, !PT ;  /* 0x000000afadad7212 */ /* 0x000fec00078e3cff */
[----:B-1----:R-:W1:Y:S02]  /*1faa0*/  MUFU.RCP R176, R176 ;  /* 0x000000b000b07308 */ /* 0x002e640000001000 */
[----:B-1----:R-:W-:Y:S08]  /*1fab0*/  VIADD R176, R176, 0xffffffe ;  /* 0x0ffffffeb0b07836 */ /* 0x002ff00000000000 */
[----:B------:R-:W1:Y:S02]  /*1fac0*/  F2I.FTZ.U32.TRUNC.NTZ R177, R176 ;  /* 0x000000b000b17305 */ /* 0x000e64000021f000 */
[--C-:B-1----:R-:W-:Y:S02]  /*1fad0*/  IMAD.MOV R174, RZ, RZ, -R177.reuse ;  /* 0x000000ffffae7224 */ /* 0x102fe400078e0ab1 */
[----:B------:R-:W-:Y:S02]  /*1fae0*/  IMAD.MOV.U32 R176, RZ, RZ, RZ ;  /* 0x000000ffffb07224 */ /* 0x000fe400078e00ff */
[----:B------:R-:W-:Y:S04]  /*1faf0*/  IMAD R174, R174, R171, RZ ;  /* 0x000000abaeae7224 */ /* 0x000fe800078e02ff */
[----:B------:R-:W-:Y:S02]  /*1fb00*/  IMAD.HI.U32 R174, R177, R174, R176 ;  /* 0x000000aeb1ae7227 */ /* 0x000fe400078e00b0 */
[----:B------:R-:W2:Y:S04]  /*1fb10*/  LD.E.64 R176, desc[UR4][R166.64+0x38] ;  /* 0x00003804a6b07980 */ /* 0x000ea8000c101b00 */
[----:B------:R-:W-:Y:S04]  /*1fb20*/  IMAD.HI.U32 R172, R174, R169, RZ ;  /* 0x000000a9aeac7227 */ /* 0x000fe800078e00ff */
[-C--:B------:R-:W-:Y:S02]  /*1fb30*/  IMAD R169, R172, R170.reuse, R169 ;  /* 0x000000aaaca97224 */ /* 0x080fe400078e02a9 */
[----:B------:R-:W-:Y:S03]  /*1fb40*/  IMAD.HI.U32 R174, R174, R3, RZ ;  /* 0x00000003aeae7227 */ /* 0x000fe600078e00ff */
[C---:B------:R-:W-:Y:S01]  /*1fb50*/  ISETP.GT.U32.AND P2, PT, R171.reuse, R169, PT ;  /* 0x000000a9ab00720c */ /* 0x040fe20003f44070 */
[----:B------:R-:W-:Y:S05]  /*1fb60*/  IMAD R3, R174, R170, R3 ;  /* 0x000000aaae037224 */ /* 0x000fea00078e0203 */
[----:B------:R-:W-:Y:S07]  /*1fb70*/  ISETP.GT.U32.AND P0, PT, R171, R3, PT ;  /* 0x00000003ab00720c */ /* 0x000fee0003f04070 */
[--C-:B------:R-:W-:Y:S02]  /*1fb80*/  @!P2 IMAD.IADD R169, R169, 0x1, -R171.reuse ;  /* 0x00000001a9a9a824 */ /* 0x100fe400078e0aab */
[----:B------:R-:W-:Y:S03]  /*1fb90*/  @!P2 VIADD R172, R172, 0x1 ;  /* 0x00000001acaca836 */ /* 0x000fe60000000000 */
[-C--:B------:R-:W-:Y:S01]  /*1fba0*/  ISETP.GE.U32.AND P1, PT, R169, R171.reuse, PT ;  /* 0x000000aba900720c */ /* 0x080fe20003f26070 */
[----:B------:R-:W-:Y:S01]  /*1fbb0*/  @!P0 IMAD.IADD R3, R3, 0x1, -R171 ;  /* 0x0000000103038824 */ /* 0x000fe200078e0aab */
[----:B------:R-:W-:Y:S02]  /*1fbc0*/  @!P0 IADD3 R174, R174, 0x1, RZ ;  /* 0x00000001aeae8810 */ /* 0x000fe40007ffe0ff */
[----:B------:R-:W-:Y:S02]  /*1fbd0*/  ISETP.GE.AND P0, PT, R173, RZ, PT ;  /* 0x000000ffad00720c */ /* 0x000fe40003f06270 */
[----:B------:R-:W-:Y:S02]  /*1fbe0*/  ISETP.GE.U32.AND P2, PT, R3, R171, PT ;  /* 0x000000ab0300720c */ /* 0x000fe40003f46070 */
[----:B------:R-:W-:Y:S05]  /*1fbf0*/  LOP3.LUT R3, RZ, R175, RZ, 0x33, !PT ;  /* 0x000000afff037212 */ /* 0x000fea00078e33ff */
[----:B------:R-:W-:Y:S01]  /*1fc00*/  @P1 VIADD R172, R172, 0x1 ;  /* 0x00000001acac1836 */ /* 0x000fe20000000000 */
[----:B------:R-:W-:Y:S03]  /*1fc10*/  ISETP.GE.AND P1, PT, R168, RZ, PT ;  /* 0x000000ffa800720c */ /* 0x000fe60003f26270 */
[----:B------:R-:W-:Y:S02]  /*1fc20*/  @!P0 IMAD.MOV R172, RZ, RZ, -R172 ;  /* 0x000000ffffac8224 */ /* 0x000fe400078e0aac */
[----:B------:R-:W-:Y:S01]  /*1fc30*/  @P2 VIADD R174, R174, 0x1 ;  /* 0x00000001aeae2836 */ /* 0x000fe20000000000 */
[----:B------:R-:W-:Y:S04]  /*1fc40*/  ISETP.NE.AND P2, PT, R175, RZ, PT ;  /* 0x000000ffaf00720c */ /* 0x000fe80003f45270 */
[C---:B------:R-:W-:Y:S03]  /*1fc50*/  SEL R172, R3.reuse, R172, !P2 ;  /* 0x000000ac03ac7207 */ /* 0x040fe60005000000 */
[----:B------:R-:W-:Y:S01]  /*1fc60*/  @!P1 IMAD.MOV R174, RZ, RZ, -R174 ;  /* 0x000000ffffae9224 */ /* 0x000fe200078e0aae */
[C---:B------:R-:W-:Y:S04]  /*1fc70*/  LEA R170, P1, R172.reuse, R244, 0x2 ;  /* 0x000000f4acaa7211 */ /* 0x040fe800078210ff */
[----:B------:R-:W-:Y:S02]  /*1fc80*/  SEL R174, R3, R174, !P2 ;  /* 0x000000ae03ae7207 */ /* 0x000fe40005000000 */
[-C--:B------:R-:W-:Y:S02]  /*1fc90*/  LEA.HI.X.SX32 R171, R172, R245.reuse, 0x2, P1 ;  /* 0x000000f5acab7211 */ /* 0x080fe400008f16ff */
[C---:B------:R-:W-:Y:S02]  /*1fca0*/  LEA R168, P0, R174.reuse, R244, 0x2 ;  /* 0x000000f4aea87211 */ /* 0x040fe400078010ff */
[C---:B------:R-:W-:Y:S01]  /*1fcb0*/  IADD3 R172, R174.reuse, -R172, RZ ;  /* 0x800000acaeac7210 */ /* 0x040fe20007ffe0ff */
[----:B------:R1:W4:Y:S01]  /*1fcc0*/  LD.E R3, desc[UR10][R170.64] ;  /* 0x0000000aaa037980 */ /* 0x000322000c101900 */
[----:B------:R-:W-:Y:S03]  /*1fcd0*/  LEA.HI.X.SX32 R169, R174, R245, 0x2, P0 ;  /* 0x000000f5aea97211 */ /* 0x000fe600000f16ff */
[----:B------:R-:W-:Y:S02]  /*1fce0*/  IMAD R175, R175, R172, -0x40 ;  /* 0xffffffc0afaf7424 */ /* 0x000fe400078e02ac */
[----:B------:R2:W4:Y:S03]  /*1fcf0*/  LD.E R168, desc[UR12][R168.64] ;  /* 0x0000000ca8a87980 */ /* 0x000526000c101900 */
[----:B-1----:R-:W-:Y:S01]  /*1fd00*/  SHF.R.S32.HI R170, RZ, 0x1f, R175 ;  /* 0x0000001fffaa7819 */ /* 0x002fe200000114af */
[-C--:B--2---:R-:W-:Y:S02]  /*1fd10*/  IMAD R169, R177, R175.reuse, RZ ;  /* 0x000000afb1a97224 */ /* 0x084fe400078e02ff */
[C---:B------:R-:W-:Y:S04]  /*1fd20*/  IMAD.WIDE.U32 R172, R176.reuse, R175, RZ ;  /* 0x000000afb0ac7225 */ /* 0x040fe800078e00ff */
[----:B------:R-:W-:Y:S04]  /*1fd30*/  IMAD R169, R176, R170, R169 ;  /* 0x000000aab0a97224 */ /* 0x000fe800078e02a9 */
[----:B------:R-:W-:Y:S02]  /*1fd40*/  IMAD.IADD R173, R173, 0x1, R169 ;  /* 0x00000001adad7824 */ /* 0x000fe400078e02a9 */
[----:B----4-:R-:W-:Y:S04]  /*1fd50*/  IMAD.IADD R3, R3, 0x1, -R168 ;  /* 0x0000000103037824 */ /* 0x010fe800078e0aa8 */
[----:B---3--:R-:W-:Y:S01]  /*1fd60*/  IMAD R168, R179, R3, RZ ;  /* 0x00000003b3a87224 */ /* 0x008fe200078e02ff */
[----:B------:R-:W-:Y:S01]  /*1fd70*/  SHF.R.S32.HI R169, RZ, 0x1f, R3 ;  /* 0x0000001fffa97819 */ /* 0x000fe20000011403 */
[----:B------:R-:W-:Y:S04]  /*1fd80*/  IMAD.WIDE.U32 R172, R3, R178, R172 ;  /* 0x000000b203ac7225 */ /* 0x000fe800078e00ac */
[----:B------:R-:W-:Y:S04]  /*1fd90*/  IMAD R168, R178, R169, R168 ;  /* 0x000000a9b2a87224 */ /* 0x000fe800078e02a8 */
[----:B------:R-:W-:Y:S01]  /*1fda0*/  IMAD.IADD R168, R173, 0x1, R168 ;  /* 0x00000001ada87824 */ /* 0x000fe200078e02a8 */
[----:B------:R-:W-:Y:S05]  /*1fdb0*/  BRA `(.L_x_1139) ;  /* 0x0000000000187947 */ /* 0x000fea0003800000 */
.L_x_1138:
[----:B------:R-:W-:Y:S02]  /*1fdc0*/  R2UR UR4, R164 ;  /* 0x00000000a40472ca */ /* 0x000fe400000e0000 */
[----:B------:R-:W-:Y:S11]  /*1fdd0*/  R2UR UR5, R165 ;  /* 0x00000000a50572ca */ /* 0x000ff600000e0000 */
[----:B------:R-:W-:Y:S02]  /*1fde0*/  @!UPT UIADD3 URZ, URZ, URZ, URZ ;  /* 0x0000003f3f3ff290 */ /* 0x000fe4000fffe03f */
[----:B------:R-:W2:Y:S02]  /*1fdf0*/  LD.E R172, desc[UR4][R166.64+0x38] ;  /* 0x00003804a6ac7980 */ /* 0x000ea4000c101900 */
[----:B--2---:R-:W-:Y:S05]  /*1fe00*/  IMAD.U32 R172, R172, -0x40, RZ ;  /* 0xffffffc0acac7824 */ /* 0x004fea00078e00ff */
[----:B------:R-:W-:Y:S02]  /*1fe10*/  SHF.R.S32.HI R168, RZ, 0x1f, R172 ;  /* 0x0000001fffa87819 */ /* 0x000fe400000114ac */
.L_x_1139:
[----:B------:R-:W-:Y:S05]  /*1fe20*/  BSYNC B0 ;  /* 0x0000000000007941 */ /* 0x000fea0003800000 */
.L_x_1137:
[----:B------:R-:W-:Y:S02]  /*1fe30*/  @P6 R2UR UR4, R164 ;  /* 0x00000000a40462ca */ /* 0x000fe400000e0000 */
[C---:B------:R-:W-:Y:S02]  /*1fe40*/  @P6 R2UR UR5, R165.reuse ;  /* 0x00000000a50562ca */ /* 0x040fe400000e0000 */
[-C--:B------:R-:W-:Y:S02]  /*1fe50*/  LEA R178, P1, R172, R236.reuse, 0x1 ;  /* 0x000000ecacb27211 */ /* 0x080fe400078208ff */
[----:B------:R-:W-:Y:S02]  /*1fe60*/  @P5 R2UR UR8, R164 ;  /* 0x00000000a40852ca */ /* 0x000fe400000e0000 */
[----:B------:R-:W-:Y:S02]  /*1fe70*/  LEA.HI.X R179, R172, R235, R168, 0x1, P1 ;  /* 0x000000ebacb37211 */ /* 0x000fe400008f0ca8 */
[C---:B------:R-:W-:Y:S02]  /*1fe80*/  @P5 R2UR UR9, R165.reuse ;  /* 0x00000000a50952ca */ /* 0x040fe400000e0000 */
[C---:B------:R-:W-:Y:S02]  /*1fe90*/  @P3 R2UR UR12, R164.reuse ;  /* 0x00000000a40c32ca */ /* 0x040fe400000e0000 */
[C---:B------:R-:W-:Y:S01]  /*1fea0*/  @P3 R2UR UR13, R165.reuse ;  /* 0x00000000a50d32ca */ /* 0x040fe200000e0000 */
[----:B------:R-:W-:Y:S01]  /*1feb0*/  @!PT LDS RZ, [RZ] ;  /* 0x00000000fffff984 */ /* 0x000fe20000000800 */
[----:B------:R-:W-:Y:S01]  /*1fec0*/  @!PT LDS RZ, [RZ] ;  /* 0x00000000fffff984 */ /* 0x000fe20000000800 */
[----:B------:R-:W-:Y:S01]  /*1fed0*/  @!PT LDS RZ, [RZ] ;  /* 0x00000000fffff984 */ /* 0x000fe20000000800 */
[----:B------:R1:W-:Y:S01]  /*1fee0*/  @P6 LDGSTS.E.BYPASS.LTC128B.128 [R243+0x8000], desc[UR4][R178.64] ;  /* 0x08000000b2f36fae */ /* 0x0003e2000b901d44 */
[C---:B------:R-:W-:Y:S02]  /*1fef0*/  @P4 R2UR UR4, R164.reuse ;  /* 0x00000000a40442ca */ /* 0x040fe400000e0000 */
[C---:B------:R-:W-:Y:S01]  /*1ff00*/  @P4 R2UR UR5, R165.reuse ;  /* 0x00000000a50542ca */ /* 0x040fe200000e0000 */
[----:B------:R1:W-:Y:S01]  /*1ff10*/  @!P6 STS.128 [R243+0x8000], RZ ;  /* 0x008000fff300e388 */ /* 0x0003e20000000c00 */
[C---:B------:R-:W-:Y:S02]  /*1ff20*/  @P6 R2UR UR10, R164.reuse ;  /* 0x00000000a40a62ca */ /* 0x040fe400000e0000 */
[C---:B------:R-:W-:Y:S01]  /*1ff30*/  @P6 R2UR UR11, R165.reuse ;  /* 0x00000000a50b62ca */ /* 0x040fe200000e0000 */
[----:B------:R-:W-:Y:S01]  /*1ff40*/  @!PT LDS RZ, [RZ] ;  /* 0x00000000fffff984 */ /* 0x000fe20000000800 */
[----:B------:R-:W-:Y:S01]  /*1ff50*/  @!PT LDS RZ, [RZ] ;  /* 0x00000000fffff984 */ /* 0x000fe20000000800 */
[----:B------:R-:W-:Y:S01]  /*1ff60*/  @!PT LDS RZ, [RZ] ;  /* 0x00000000fffff984 */ /* 0x000fe20000000800 */
[----:B------:R1:W-:Y:S01]  /*1ff70*/  @P5 LDGSTS.E.BYPASS.LTC128B.128 [R243+0xa000], desc[UR8][R178.64+0x80] ;  /* 0x0a000080b2f35fae */ /* 0x0003e2000b901d48 */
[----:B------:R-:W-:Y:S02]  /*1ff80*/  @P3 R2UR UR14, R164 ;  /* 0x00000000a40e32ca */ /* 0x000fe400000e0000 */
[----:B------:R-:W-:Y:S01]  /*1ff90*/  @P3 R2UR UR15, R165 ;  /* 0x00000000a50f32ca */ /* 0x000fe200000e0000 */
[----:B------:R1:W-:Y:S01]  /*1ffa0*/  @!P5 STS.128 [R243+0xa000], RZ ;  /* 0x00a000fff300d388 */ /* 0x0003e20000000c00 */
[----:B------:R-:W-:Y:S03]  /*1ffb0*/  IADD3 R3, P0, R172, R233, RZ ;  /* 0x000000e9ac037210 */ /* 0x000fe60007f1e0ff */
[----:B------:R-:W-:Y:S01]  /*1ffc0*/  @!PT LDS RZ, [RZ] ;  /* 0x00000000fffff984 */ /* 0x000fe20000000800 */
[----:B------:R-:W-:Y:S01]  /*1ffd0*/  @!PT LDS RZ, [RZ] ;  /* 0x00000000fffff984 */ /* 0x000fe20000000800 */
[----:B------:R-:W-:Y:S01]  /*1ffe0*/  @!PT LDS RZ, [RZ] ;  /* 0x00000000fffff984 */ /* 0x000fe20000000800 */
[----:B------:R1:W-:Y:S01]  /*1fff0*/  @P4 LDGSTS.E.BYPASS.LTC128B.128 [R243+0xc000], desc[UR4][R178.64+0x100] ;  /* 0x0c000100b2f34fae */ /* 0x0003e2000b901d44 */
[CC--:B------:R-:W-:Y:S01]  /*20000*/  @P5 LEA R174, P2, R3.reuse, R236.reuse, 0x1 ;  /* 0x000000ec03ae5211 */ /* 0x0c0fe200078408ff */
[----:B------:R-:W-:Y:S01]  /*20010*/  IMAD.X R168, R168, 0x1, R234, P0 ;  /* 0x00000001a8a87824 */ /* 0x000fe200000e06ea */
[CC--:B------:R-:W-:Y:S01]  /*20020*/  @P6 LEA R176, P0, R3.reuse, R236.reuse, 0x1 ;  /* 0x000000ec03b06211 */ /* 0x0c0fe200078008ff */
[----:B------:R1:W-:Y:S01]  /*20030*/  @!P4 STS.128 [R243+0xc000], RZ ;  /* 0x00c000fff300c388 */ /* 0x0003e20000000c00 */
[CC--:B------:R-:W-:Y:S02]  /*20040*/  @P4 LEA R172, P1, R3.reuse, R236.reuse, 0x1 ;  /* 0x000000ec03ac4211 */ /* 0x0c0fe400078208ff */
[CCC-:B------:R-:W-:Y:S01]  /*20050*/  @P6 LEA.HI.X R177, R3.reuse, R235.reuse, R168.reuse, 0x1, P0 ;  /* 0x000000eb03b16211 */ /* 0x1c0fe200000f0ca8 */
[----:B------:R-:W-:Y:S01]  /*20060*/  @!PT LDS RZ, [RZ] ;  /* 0x00000000fffff984 */ /* 0x000fe20000000800 */
[----:B------:R-:W-:Y:S01]  /*20070*/  @!PT LDS RZ, [RZ] ;  /* 0x00000000fffff984 */ /* 0x000fe20000000800 */
[----:B------:R-:W-:Y:S01]  /*20080*/  @!PT LDS RZ, [RZ] ;  /* 0x00000000fffff984 */ /* 0x000fe20000000800 */
[----:B------:R1:W-:Y:S01]  /*20090*/  @P3 LDGSTS.E.BYPASS.LTC128B.128 [R243+0xe000], desc[UR12][R178.64+0x180] ;  /* 0x0e000180b2f33fae */ /* 0x0003e2000b901d4c */
[CCC-:B------:R-:W-:Y:S02]  /*200a0*/  @P5 LEA.HI.X R175, R3.reuse, R235.reuse, R168.reuse, 0x1, P2 ;  /* 0x000000eb03af5211 */ /* 0x1c0fe400010f0ca8 */
        /* <DEDUP_REMOVED lines=10> */
[----:B------:R1:W-:Y:S01]  /*20150*/  @!P6 STS.128 [R243+0x8800], RZ ;  /* 0x008800fff300e388 */ /* 0x0003e20000000c00 */
[CC--:B------:R-:W-:Y:S01]  /*20160*/  @P4 LEA R182, P1, R169.reuse, R236.reuse, 0x1 ;  /* 0x000000eca9b64211 */ /* 0x0c0fe200078208ff */
[----:B------:R-:W-:Y:S01]  /*20170*/  IMAD.X R168, R168, 0x1, R234, P2 ;  /* 0x00000001a8a87824 */ /* 0x000fe200010e06ea */
[CC--:B------:R-:W-:Y:S01]  /*20180*/  @P5 LEA R184, P2, R169.reuse, R236.reuse, 0x1 ;  /* 0x000000eca9b85211 */ /* 0x0c0fe200078408ff */
[----:B------:R-:W-:Y:S01]  /*20190*/  @!PT LDS RZ, [RZ] ;  /* 0x00000000fffff984 */ /* 0x000fe20000000800 */
[----:B------:R-:W-:Y:S01]  /*201a0*/  @!PT LDS RZ, [RZ] ;  /* 0x00000000fffff984 */ /* 0x000fe20000000800 */
[----:B------:R-:W-:Y:S01]  /*201b0*/  @!PT LDS RZ, [RZ] ;  /* 0x00000000fffff984 */ /* 0x000fe20000000800 */
[----:B------:R1:W-:Y:S03]  /*201c0*/  @P5 LDGSTS.E.BYPASS.LTC128B.128 [R243+0xa800], desc[UR8][R174.64+0x80] ;  /* 0x0a800080aef35fae */ /* 0x0003e6000b901d48 */
[CCC-:B------:R-:W-:Y:S01]  /*201d0*/  @P6 LEA.HI.X R187, R169.reuse, R235.reuse, R168.reuse, 0x1, P0 ;  /* 0x000000eba9bb6211 */ /* 0x1c0fe200000f0ca8 */
[----:B------:R1:W-:Y:S01]  /*201e0*/  @!P5 STS.128 [R243+0xa800], RZ ;  /* 0x00a800fff300d388 */ /* 0x0003e20000000c00 */
[CCC-:B------:R-:W-:Y:S02]  /*201f0*/  @P5 LEA.HI.X R185, R169.reuse, R235.reuse, R168.reuse, 0x1, P2 ;  /* 0x000000eba9b95211 */ /* 0x1c0fe400010f0ca8 */
[C-C-:B------:R-:W-:Y:S01]  /*20200*/  @P4 LEA.HI.X R183, R169.reuse, R235, R168.reuse, 0x1, P1 ;  /* 0x000000eba9b74211 */ /* 0x140fe200008f0ca8 */
[----:B------:R-:W-:Y:S01]  /*20210*/  @!PT LDS RZ, [RZ] ;  /* 0x00000000fffff984 */ /* 0x000fe20000000800 */
[----:B------:R-:W-:Y:S01]  /*20220*/  @!PT LDS RZ, [RZ] ;  /* 0x00000000fffff984 */ /* 0x000fe20000000800 */
[----:B------:R-:W-:Y:S01]  /*20230*/  @!PT LDS RZ, [RZ] ;  /* 0x00000000fffff984 */ /* 0x000fe20000000800 */
[----:B------:R1:W-:Y:S01]  /*20240*/  @P4 LDGSTS.E.BYPASS.LTC128B.128 [R243+0xc800], desc[UR4][R172.64+0x100] ;  /* 0x0c800100acf34fae */ /* 0x0003e2000b901d44 */
[CC--:B------:R-:W-:Y:S02]  /*20250*/  @P3 LEA R180, P0, R169.reuse, R236.reuse, 0x1 ;  /* 0x000000eca9b43211 */ /* 0x0c0fe400078008ff */
[C---:B------:R-:W-:Y:S01]  /*20260*/  IADD3 R3, P2, R169.reuse, R233, RZ ;  /* 0x000000e9a9037210 */ /* 0x040fe20007f5e0ff */
[----:B------:R1:W-:Y:S01]  /*20270*/  @!P4 STS.128 [R243+0xc800], RZ ;  /* 0x00c800fff300c388 */ /* 0x0003e20000000c00 */
[-C--:B------:R-:W-:Y:S02]  /*20280*/  @P3 LEA.HI.X R181, R169, R235.reuse, R168, 0x1, P0 ;  /* 0x000000eba9b53211 */ /* 0x080fe400000f0ca8 */
[-C--:B------:R-:W-:Y:S01]  /*20290*/  @P6 LEA R194, P0, R3, R236.reuse, 0x1 ;  /* 0x000000ec03c26211 */ /* 0x080fe200078008ff */
[----:B------:R-:W-:Y:S01]  /*202a0*/  @!PT LDS RZ, [RZ] ;  /* 0x00000000fffff984 */ /* 0x000fe20000000800 */
[----:B------:R-:W-:Y:S01]  /*202b0*/  @!PT LDS RZ, [RZ] ;  /* 0x00000000fffff984 */ /* 0x000fe20000000800 */
[----:B------:R-:W-:Y:S01]  /*202c0*/  @!PT LDS RZ, [RZ] ;  /* 0x00000000fffff984 */ /* 0x000fe20000000800 */
[----:B------:R1:W-:Y:S01]  /*202d0*/  @P3 LDGSTS.E.BYPASS.LTC128B.128 [R243+0xe800], desc[UR12][R170.64+0x180] ;  /* 0x0e800180aaf33fae */ /* 0x0003e2000b901d4c */
[----:B------:R-:W-:Y:S01]  /*202e0*/  @P6 R2UR UR12, R164 ;  /* 0x00000000a40c62ca */ /* 0x000fe200000e0000 */
[----:B------:R-:W-:Y:S01]  /*202f0*/  IMAD.X R168, R168, 0x1, R234, P2 ;  /* 0x00000001a8a87824 */ /* 0x000fe200010e06ea */
[----:B------:R-:W-:Y:S01]  /*20300*/  @P6 R2UR UR13, R165 ;  /* 0x00000000a50d62ca */ /* 0x000fe200000e0000 */
[----:B------:R1:W-:Y:S01]  /*20310*/  @!P3 STS.128 [R243+0xe800], RZ ;  /* 0x00e800fff300b388 */ /* 0x0003e20000000c00 */
[CC--:B------:R-:W-:Y:S02]  /*20320*/  @P5 LEA R192, P2, R3.reuse, R236.reuse, 0x1 ;  /* 0x000000ec03c05211 */ /* 0x0c0fe400078408ff */
[-CC-:B------:R-:W-:Y:S01]  /*20330*/  @P6 LEA.HI.X R195, R3, R235.reuse, R168.reuse, 0x1, P0 ;  /* 0x000000eb03c36211 */ /* 0x180fe200000f0ca8 */
[----:B------:R-:W-:Y:S01]  /*20340*/  @!PT LDS RZ, [RZ] ;  /* 0x00000000fffff984 */ /* 0x000fe20000000800 */
[----:B------:R-:W-:Y:S01]  /*20350*/  @!PT LDS RZ, [RZ] ;  /* 0x00000000fffff984 */ /* 0x000fe20000000800 */
[----:B------:R-:W-:Y:S01]  /*20360*/  @!PT LDS RZ, [RZ] ;  /* 0x00000000fffff984 */ /* 0x000fe20000000800 */
[----:B------:R1:W-:Y:S01]  /*20370*/  @P6 LDGSTS.E.BYPASS.LTC128B.128 [R243+0x9000], desc[UR10][R186.64] ;  /* 0x09000000baf36fae */ /* 0x0003e2000b901d4a */
[C---:B------:R-:W-:Y:S02]  /*20380*/  @P5 R2UR UR10, R164.reuse ;  /* 0x00000000a40a52ca */ /* 0x040fe400000e0000 */
[----:B------:R-:W-:Y:S01]  /*20390*/  @P5 R2UR UR11, R165 ;  /* 0x00000000a50b52ca */ /* 0x000fe200000e0000 */
[----:B------:R1:W-:Y:S01]  /*203a0*/  @!P6 STS.128 [R243+0x9000], RZ ;  /* 0x009000fff300e388 */ /* 0x0003e20000000c00 */
[CCC-:B------:R-:W-:Y:S02]  /*203b0*/  @P5 LEA.HI.X R193, R3.reuse, R235.reuse, R168.reuse, 0x1, P2 ;  /* 0x000000eb03c15211 */ /* 0x1c0fe400010f0ca8 */
[-C--:B------:R-:W-:Y:S01]  /*203c0*/  @P4 LEA R190, P1, R3, R236.reuse, 0x1 ;  /* 0x000000ec03be4211 */ /* 0x080fe200078208ff */
[----:B------:R-:W-:Y:S01]  /*203d0*/  @!PT LDS RZ, [RZ] ;  /* 0x00000000fffff984 */ /* 0x000fe20000000800 */
[----:B------:R-:W-:Y:S01]  /*203e0*/  @!PT LDS RZ, [RZ] ;  /* 0x00000000fffff984 */ /* 0x000fe20000000800 */
[----:B------:R-:W-:Y:S01]  /*203f0*/  @!PT LDS RZ, [RZ] ;  /* 0x00000000fffff984 */ /* 0x000fe20000000800 */
[----:B------:R1:W-:Y:S01]  /*20400*/  @P5 LDGSTS.E.BYPASS.LTC128B.128 [R243+0xb000], desc[UR8][R184.64+0x80] ;  /* 0x0b000080b8f35fae */ /* 0x0003e2000b901d48 */
[C---:B------:R-:W-:Y:S02]  /*20410*/  @P4 R2UR UR8, R164.reuse ;  /* 0x00000000a40842ca */ /* 0x040fe400000e0000 */
[----:B------:R-:W-:Y:S01]  /*20420*/  @P4 R2UR UR9, R165 ;  /* 0x00000000a50942ca */ /* 0x000fe200000e0000 */
[----:B------:R1:W-:Y:S01]  /*20430*/  @!P5 STS.128 [R243+0xb000], RZ ;  /* 0x00b000fff300d388 */ /* 0x0003e20000000c00 */
[CC--:B------:R-:W-:Y:S02]  /*20440*/  @P4 LEA.HI.X R191, R3.reuse, R235.reuse, R168, 0x1, P1 ;  /* 0x000000eb03bf4211 */ /* 0x0c0fe400008f0ca8 */
[----:B------:R-:W-:Y:S01]  /*20450*/  @P3 LEA R196, P0, R3, R236, 0x1 ;  /* 0x000000ec03c43211 */ /* 0x000fe200078008ff */
[----:B------:R-:W-:Y:S01]  /*20460*/  @!PT LDS RZ, [RZ] ;  /* 0x00000000fffff984 */ /* 0x000fe20000000800 */
[----:B------:R-:W-:Y:S01]  /*20470*/  @!PT LDS RZ, [RZ] ;  /* 0x00000000fffff984 */ /* 0x000fe20000000800 */
[----:B------:R-:W-:Y:S01]  /*20480*/  @!PT LDS RZ, [RZ] ;  /* 0x00000000fffff984 */ /* 0x000fe20000000800 */
[----:B------:R1:W-:Y:S01]  /*20490*/  @P4 LDGSTS.E.BYPASS.LTC128B.128 [R243+0xd000], desc[UR4][R182.64+0x100] ;  /* 0x0d000100b6f34fae */ /* 0x0003e2000b901d44 */
[----:B------:R-:W-:Y:S01]  /*204a0*/  @P3 R2UR UR4, R164 ;  /* 0x00000000a40432ca */ /* 0x000fe200000e0000 */
[----:B------:R-:W-:Y:S01]  /*204b0*/  IMAD.MOV.U32 R236, RZ, RZ, R178 ;  /* 0x000000ffffec7224 */ /* 0x000fe200078e00b2 */
[----:B------:R-:W-:Y:S01]  /*204c0*/  @P3 R2UR UR5, R165 ;  /* 0x00000000a50532ca */ /* 0x000fe200000e0000 */
        /* <DEDUP_REMOVED lines=29> */
.L_x_1136:
[----:B------:R-:W-:Y:S05]  /*206a0*/  BSYNC B1 ;  /* 0x0000000000017941 */ /* 0x000fea0003800000 */
.L_x_1135:
[----:B------:R-:W-:Y:S01]  /*206b0*/  R2UR UR4, R164 ;  /* 0x00000000a40472ca */ /* 0x000fe200000e0000 */
[----:B-1----:R-:W-:Y:S01]  /*206c0*/  LDSM.16.MT88.4 R168, [R230+0x10000] ;  /* 0x01000000e6a8783b */ /* 0x002fe20000004200 */
[----:B------:R-:W-:Y:S02]  /*206d0*/  R2UR UR5, R165 ;  /* 0x00000000a50572ca */ /* 0x000fe400000e0000 */
[----:B------:R-:W-:Y:S04]  /*206e0*/  FMNMX.FTZ R3, R6, R0, !PT ;  /* 0x0000000006037209 */ /* 0x000fe80007810000 */
[----:B------:R-:W-:Y:S01]  /*206f0*/  FMNMX.FTZ R3, R7, R3, !PT ;  /* 0x0000000307037209 */ /* 0x000fe20007810000 */
[----:B------:R-:W-:Y:S03]  /*20700*/  LDSM.16.MT88.4 R172, [R229+0x10000] ;  /* 0x01000000e5ac783b */ /* 0x000fe60000004200 */
[----:B------:R-:W-:Y:S04]  /*20710*/  FMNMX.FTZ R3, R10, R3, !PT ;  /* 0x000000030a037209 */ /* 0x000fe80007810000 */
[----:B------:R-:W-:Y:S01]  /*20720*/  FMNMX.FTZ R3, R11, R3, !PT ;  /* 0x000000030b037209 */ /* 0x000fe20007810000 */
[----:B------:R1:W2:Y:S03]  /*20730*/  LD.E R165, desc[UR4][R166.64+0xdc] ;  /* 0x0000dc04a6a57980 */ /* 0x0002a6000c101900 */
[----:B------:R-:W-:Y:S01]  /*20740*/  FMNMX.FTZ R3, R14, R3, !PT ;  /* 0x000000030e037209 */ /* 0x000fe20007810000 */
[----:B------:R-:W-:Y:S03]  /*20750*/  LDSM.16.MT88.4 R176, [R228+0x10000] ;  /* 0x01000000e4b0783b */ /* 0x000fe60000004200 */
[----:B------:R-:W-:Y:S04]  /*20760*/  FMNMX.FTZ R3, R15, R3, !PT ;  /* 0x000000030f037209 */ /* 0x000fe80007810000 */
[----:B------:R-:W-:Y:S01]  /*20770*/  FMNMX.FTZ R3, R18, R3, !PT ;  /* 0x0000000312037209 */ /* 0x000fe20007810000 */
[----:B------:R-:W-:Y:S03]  /*20780*/  LDSM.16.MT88.4 R180, [R230+0x12800] ;  /* 0x01280000e6b4783b */ /* 0x000fe60000004200 */
[----:B------:R-:W-:Y:S04]  /*20790*/  FMNMX.FTZ R3, R19, R3, !PT ;  /* 0x0000000313037209 */ /* 0x000fe80007810000 */
[----:B------:R-:W-:Y:S01]  /*207a0*/  FMNMX.FTZ R3, R22, R3, !PT ;  /* 0x0000000316037209 */ /* 0x000fe20007810000 */
[----:B------:R-:W-:Y:S03]  /*207b0*/  LDSM.16.MT88.4 R184, [R227+0x12800] ;  /* 0x01280000e3b8783b */ /* 0x000fe60000004200 */
[----:B------:R-:W-:Y:S02]  /*207c0*/  FMNMX.FTZ R3, R23, R3, !PT ;  /* 0x0000000317037209 */ /* 0x000fe40007810000 */
[----:B-1----:R-:W-:Y:S02]  /*207d0*/  FMNMX.FTZ R167, R4, R2, !PT ;  /* 0x0000000204a77209 */ /* 0x002fe40007810000 */
        /* <DEDUP_REMOVED lines=11> */
[----:B------:R-:W-:Y:S03]  /*20890*/  FMNMX.FTZ R167, R16, R167, !PT ;  /* 0x000000a710a77209 */ /* 0x000fe60007810000 */
[----:B------:R-:W1:Y:S01]  /*208a0*/  SHFL.BFLY PT, R166, R3, 0x2, 0x1f ;  /* 0x0c401f0003a67f89 */ /* 0x000e6200000e0000 */
[----:B------:R-:W-:Y:S04]  /*208b0*/  FMNMX.FTZ R167, R17, R167, !PT ;  /* 0x000000a711a77209 */ /* 0x000fe80007810000 */
[----:B------:R-:W-:Y:S04]  /*208c0*/  FMNMX.FTZ R167, R20, R167, !PT ;  /* 0x000000a714a77209 */ /* 0x000fe80007810000 */
[----:B------:R-:W-:Y:S04]  /*208d0*/  FMNMX.FTZ R167, R21, R167, !PT ;  /* 0x000000a715a77209 */ /* 0x000fe80007810000 */
[----:B------:R-:W-:Y:S04]  /*208e0*/  FMNMX.FTZ R167, R24, R167, !PT ;  /* 0x000000a718a77209 */ /* 0x000fe80007810000 */
[----:B------:R-:W-:Y:S04]  /*208f0*/  FMNMX.FTZ R167, R25, R167, !PT ;  /* 0x000000a719a77209 */ /* 0x000fe80007810000 */
[----:B------:R-:W-:Y:S04]  /*20900*/  FMNMX.FTZ R167, R28, R167, !PT ;  /* 0x000000a71ca77209 */ /* 0x000fe80007810000 */
[----:B------:R-:W-:Y:S04]  /*20910*/  FMNMX.FTZ R167, R29, R167, !PT ;  /* 0x000000a71da77209 */ /* 0x000fe80007810000 */
[----:B------:R-:W-:Y:S04]  /*20920*/  FMNMX.FTZ R167, R32, R167, !PT ;  /* 0x000000a720a77209 */ /* 0x000fe80007810000 */
[----:B------:R-:W-:Y:S05]  /*20930*/  FMNMX.FTZ R167, R33, R167, !PT ;  /* 0x000000a721a77209 */ /* 0x000fea0007810000 */
[----:B------:R-:W3:Y:S01]  /*20940*/  SHFL.BFLY PT, R164, R167, 0x2, 0x1f ;  /* 0x0c401f00a7a47f89 */ /* 0x000ee200000e0000 */
[----:B-1----:R-:W-:Y:S07]  /*20950*/  FMNMX.FTZ R166, R3, R166, !PT ;  /* 0x000000a603a67209 */ /* 0x002fee0007810000 */
[----:B------:R-:W1:Y:S01]  /*20960*/  SHFL.BFLY PT, R3, R166, 0x1, 0x1f ;  /* 0x0c201f00a6037f89 */ /* 0x000e6200000e0000 */
[----:B---3--:R-:W-:Y:S07]  /*20970*/  FMNMX.FTZ R167, R167, R164, !PT ;  /* 0x000000a4a7a77209 */ /* 0x008fee0007810000 */
[----:B------:R-:W3:Y:S01]  /*20980*/  SHFL.BFLY PT, R164, R167, 0x1, 0x1f ;  /* 0x0c201f00a7a47f89 */ /* 0x000ee200000e0000 */
[----:B-1----:R-:W-:Y:S05]  /*20990*/  FMNMX.FTZ R3, R166, R3, !PT ;  /* 0x00000003a6037209 */ /* 0x002fea0007810000 */
[----:B------:R-:W-:Y:S01]  /*209a0*/  FADD.FTZ R0, -R3, R0 ;  /* 0x0000000003007221 */ /* 0x000fe20000010100 */
[----:B---3--:R-:W-:Y:S04]  /*209b0*/  FMNMX.FTZ R164, R167, R164, !PT ;  /* 0x000000a4a7a47209 */ /* 0x008fe80007810000 */
[C---:B------:R-:W-:Y:S01]  /*209c0*/  FSETP.NEU.FTZ.AND P0, PT, R164.reuse, -INF , PT ;  /* 0xff800000a400780b */ /* 0x040fe20003f1d000 */
[----:B------:R-:W-:Y:S01]  /*209d0*/  FADD.FTZ R2, -R164, R2 ;  /* 0x00000002a4027221 */ /* 0x000fe20000010100 */
[C---:B--2---:R-:W-:Y:S01]  /*209e0*/  FMUL.FTZ R197, R165.reuse, R164 ;  /* 0x000000a4a5c57220 */ /* 0x044fe20000410000 */
[C---:B------:R-:W-:Y:S02]  /*209f0*/  FMUL.FTZ R196, R165.reuse, R3 ;  /* 0x00000003a5c47220 */ /* 0x040fe40000410000 */
[C---:B------:R-:W-:Y:S01]  /*20a00*/  FMUL.FTZ R2, R165.reuse, R2 ;  /* 0x00000002a5027220 */ /* 0x040fe20000410000 */
[----:B------:R-:W-:Y:S01]  /*20a10*/  FMUL.FTZ R0, R165, R0 ;  /* 0x00000000a5007220 */ /* 0x000fe20000410000 */
[----:B------:R-:W-:Y:S02]  /*20a20*/  FSEL R197, R197, RZ, P0 ;  /* 0x000000ffc5c57208 */ /* 0x000fe40000000000 */
[----:B------:R-:W-:Y:S02]  /*20a30*/  FSETP.NEU.FTZ.AND P0, PT, R3, -INF , PT ;  /* 0xff8000000300780b */ /* 0x000fe40003f1d000 */
[----:B------:R-:W1:Y:S01]  /*20a40*/  MUFU.EX2 R2, R2 ;  /* 0x0000000200027308 */ /* 0x000e620000000800 */
        /* <DEDUP_REMOVED lines=10> */
[----:B------:R-:W2:Y:S01]  /*20af0*/  MUFU.EX2 R0, R0 ;  /* 0x0000000000007308 */ /* 0x000ea20000000800 */
[-CC-:B------:R-:W-:Y:S01]  /*20b00*/  FFMA.FTZ R34, R34, R165.reuse, -R196.reuse ;  /* 0x000000a522227223 */ /* 0x180fe200000108c4 */
[-CC-:B------:R-:W-:Y:S01]  /*20b10*/  FFMA.FTZ R198, R12, R165.reuse, -R197.reuse ;  /* 0x000000a50cc67223 */ /* 0x180fe200000108c5 */
[-CC-:B------:R-:W-:Y:S01]  /*20b20*/  FFMA.FTZ R199, R13, R165.reuse, -R197.reuse ;  /* 0x000000a50dc77223 */ /* 0x180fe200000108c5 */
[--C-:B------:R-:W-:Y:S01]  /*20b30*/  FFMA.FTZ R200, R14, R165, -R196.reuse ;  /* 0x000000a50ec87223 */ /* 0x100fe200000108c4 */
[C---:B-1----:R-:W-:Y:S01]  /*20b40*/  FMUL.FTZ R4, R2.reuse, R160 ;  /* 0x000000a002047220 */ /* 0x042fe20000410000 */
        /* <DEDUP_REMOVED lines=10> */
[----:B------:R-:W1:Y:S01]  /*20bf0*/  MUFU.EX2 R166, R166 ;  /* 0x000000a600a67308 */ /* 0x000e620000000800 */
[C---:B--2---:R-:W-:Y:S01]  /*20c00*/  FMUL.FTZ R6, R0.reuse, R162 ;  /* 0x000000a200067220 */ /* 0x044fe20000410000 */
[C---:B------:R-:W-:Y:S01]  /*20c10*/  FMUL.FTZ R7, R0.reuse, R163 ;  /* 0x000000a300077220 */ /* 0x040fe20000410000 */
[C---:B------:R-:W-:Y:S01]  /*20c20*/  FMUL.FTZ R10, R0.reuse, R158 ;  /* 0x0000009e000a7220 */ /* 0x040fe20000410000 */
[C---:B------:R-:W-:Y:S01]  /*20c30*/  FMUL.FTZ R11, R0.reuse, R159 ;  /* 0x0000009f000b7220 */ /* 0x040fe20000410000 */
[C---:B------:R-:W-:Y:S01]  /*20c40*/  FMUL.FTZ R38, R0.reuse, R38 ;  /* 0x0000002600267220 */ /* 0x040fe20000410000 */
[----:B------:R-:W2:Y:S01]  /*20c50*/  LDSM.16.MT88.4 R156, [R227+0x10000] ;  /* 0x01000000e39c783b */ /* 0x000ea20000004200 */
[C---:B------:R-:W-:Y:S03]  /*20c60*/  FMUL.FTZ R39, R0.reuse, R39 ;  /* 0x0000002700277220 */ /* 0x040fe60000410000 */
[----:B------:R-:W-:Y:S01]  /*20c70*/  MUFU.EX2 R194, R194 ;  /* 0x000000c200c27308 */ /* 0x000fe20000000800 */
[C---:B------:R-:W-:Y:S01]  /*20c80*/  FMUL.FTZ R42, R0.reuse, R42 ;  /* 0x0000002a002a7220 */ /* 0x040fe20000410000 */
[C---:B------:R-:W-:Y:S01]  /*20c90*/  FMUL.FTZ R43, R0.reuse, R43 ;  /* 0x0000002b002b7220 */ /* 0x040fe20000410000 */
[C---:B------:R-:W-:Y:S01]  /*20ca0*/  FMUL.FTZ R46, R0.reuse, R46 ;  /* 0x0000002e002e7220 */ /* 0x040fe20000410000 */
[----:B------:R-:W-:Y:S01]  /*20cb0*/  FMUL.FTZ R47, R0, R47 ;  /* 0x0000002f002f7220 */ /* 0x000fe20000410000 */
[C---:B------:R-:W-:Y:S01]  /*20cc0*/  FMUL.FTZ R48, R2.reuse, R48 ;  /* 0x0000003002307220 */ /* 0x040fe20000410000 */
[----:B------:R-:W-:Y:S01]  /*20cd0*/  FMUL.FTZ R49, R2, R49 ;  /* 0x0000003102317220 */ /* 0x000fe20000410000 */
[----:B------:R-:W-:Y:S03]  /*20ce0*/  FMUL.FTZ R50, R0, R50 ;  /* 0x0000003200327220 */ /* 0x000fe60000410000 */
[----:B------:R-:W3:Y:S01]  /*20cf0*/  MUFU.EX2 R167, R167 ;  /* 0x000000a700a77308 */ /* 0x000ee20000000800 */
[----:B-1----:R-:W-:Y:S01]  /*20d00*/  F2FP.F16.F32.PACK_AB R160, R166, R191 ;  /* 0x000000bfa6a0723e */ /* 0x002fe200000000ff */
        /* <DEDUP_REMOVED lines=14> */
[----:B------:R-:W1:Y:S01]  /*20df0*/  MUFU.EX2 R192, R192 ;  /* 0x000000c000c07308 */ /* 0x000e620000000800 */
        /* <DEDUP_REMOVED lines=15> */
[----:B------:R-:W3:Y:S01]  /*20ef0*/  MUFU.EX2 R195, R195 ;  /* 0x000000c300c37308 */ /* 0x000ee20000000800 */
        /* <DEDUP_REMOVED lines=16> */
[----:B---3--:R-:W-:Y:S01]  /*21000*/  F2FP.F16.F32.PACK_AB R163, R195, R193 ;  /* 0x000000c1c3a3723e */ /* 0x008fe200000000ff */
[----:B------:R-:W-:Y:S01]  /*21010*/  FMUL.FTZ R89, R2, R89 ;  /* 0x0000005902597220 */ /* 0x000fe20000410000 */
[C---:B------:R-:W-:Y:S01]  /*21020*/  FMUL.FTZ R90, R0.reuse, R90 ;  /* 0x0000005a005a7220 */ /* 0x040fe20000410000 */
[----:B------:R-:W-:Y:S01]  /*21030*/  FMUL.FTZ R91, R0, R91 ;  /* 0x0000005b005b7220 */ /* 0x000fe20000410000 */
[C---:B------:R-:W-:Y:S01]  /*21040*/  FMUL.FTZ R92, R2.reuse, R92 ;  /* 0x0000005c025c7220 */ /* 0x040fe20000410000 */
[----:B------:R-:W-:Y:S01]  /*21050*/  FMUL.FTZ R93, R2, R93 ;  /* 0x0000005d025d7220 */ /* 0x000fe20000410000 */
[C---:B------:R-:W-:Y:S01]  /*21060*/  FMUL.FTZ R94, R0.reuse, R94 ;  /* 0x0000005e005e7220 */ /* 0x040fe20000410000 */
[C---:B------:R-:W-:Y:S01]  /*21070*/  HMMA.16816.F32 R4, R160.reuse, R168, R4 ;  /* 0x000000a8a004723c */ /* 0x040fe20000001804 */
[----:B------:R-:W-:Y:S04]  /*21080*/  MUFU.EX2 R198, R198 ;  /* 0x000000c600c67308 */ /* 0x000fe80000000800 */
[----:B------:R-:W-:Y:S01]  /*21090*/  FMUL.FTZ R95, R0, R95 ;  /* 0x0000005f005f7220 */ /* 0x000fe20000410000 */
[C---:B------:R-:W-:Y:S01]  /*210a0*/  HMMA.16816.F32 R8, R160.reuse, R170, R8 ;  /* 0x000000aaa008723c */ /* 0x040fe20000001808 */
[----:B------:R-:W1:Y:S04]  /*210b0*/  LDSM.16.MT88.4 R168, [R230+0x12000] ;  /* 0x01200000e6a8783b */ /* 0x000e680000004200 */
[----:B------:R-:W3:Y:S01]  /*210c0*/  MUFU.EX2 R199, R199 ;  /* 0x000000c700c77308 */ /* 0x000ee20000000800 */
[----:B------:R-:W-:Y:S01]  /*210d0*/  ISETP.GT.AND P0, PT, R247, RZ, PT ;  /* 0x000000fff700720c */ /* 0x000fe20003f04270 */
[C---:B------:R-:W-:Y:S01]  /*210e0*/  FMUL.FTZ R96, R2.reuse, R96 ;  /* 0x0000006002607220 */ /* 0x040fe20000410000 */
[C---:B------:R-:W-:Y:S03]  /*210f0*/  HMMA.16816.F32 R36, R160.reuse, R172, R36 ;  /* 0x000000aca024723c */ /* 0x040fe60000001824 */
[----:B------:R-:W-:Y:S03]  /*21100*/  FMUL.FTZ R97, R2, R97 ;  /* 0x0000006102617220 */ /* 0x000fe60000410000 */
[C---:B------:R-:W-:Y:S01]  /*21110*/  HMMA.16816.F32 R40, R160.reuse, R174, R40 ;  /* 0x000000aea028723c */ /* 0x040fe20000001828 */
[----:B------:R-:W4:Y:S01]  /*21120*/  LDSM.16.MT88.4 R172, [R229+0x12000] ;  /* 0x01200000e5ac783b */ /* 0x000f220000004200 */
[----:B------:R-:W-:Y:S03]  /*21130*/  MUFU.EX2 R200, R200 ;  /* 0x000000c800c87308 */ /* 0x000fe60000000800 */
[C---:B------:R-:W-:Y:S01]  /*21140*/  FMUL.FTZ R98, R0.reuse, R98 ;  /* 0x0000006200627220 */ /* 0x040fe20000410000 */
[C---:B------:R-:W-:Y:S06]  /*21150*/  HMMA.16816.F32 R44, R160.reuse, R176, R44 ;  /* 0x000000b0a02c723c */ /* 0x040fec000000182c */
[----:B------:R-:W-:Y:S01]  /*21160*/  MUFU.EX2 R252, R252 ;  /* 0x000000fc00fc7308 */ /* 0x000fe20000000800 */
[----:B------:R-:W-:Y:S01]  /*21170*/  FMUL.FTZ R99, R0, R99 ;  /* 0x0000006300637220 */ /* 0x000fe20000410000 */
[C---:B------:R-:W-:Y:S01]  /*21180*/  HMMA.16816.F32 R48, R160.reuse, R178, R48 ;  /* 0x000000b2a030723c */ /* 0x040fe20000001830 */
[----:B------:R-:W-:Y:S02]  /*21190*/  LDSM.16.MT88.4 R176, [R228+0x10800] ;  /* 0x01080000e4b0783b */ /* 0x000fe40000004200 */
[C---:B------:R-:W-:Y:S03]  /*211a0*/  FMUL.FTZ R100, R2.reuse, R100 ;  /* 0x0000006402647220 */ /* 0x040fe60000410000 */
[C---:B--2---:R-:W-:Y:S05]  /*211b0*/  HMMA.16816.F32 R52, R160.reuse, R156, R52 ;  /* 0x0000009ca034723c */ /* 0x044fea0000001834 */
[----:B------:R-:W-:Y:S01]  /*211c0*/  FMUL.FTZ R101, R2, R101 ;  /* 0x0000006502657220 */ /* 0x000fe20000410000 */
[C---:B------:R-:W-:Y:S01]  /*211d0*/  HMMA.16816.F32 R56, R160.reuse, R158, R56 ;  /* 0x0000009ea038723c */ /* 0x040fe20000001838 */
[----:B------:R-:W2:Y:S04]  /*211e0*/  LDSM.16.MT88.4 R156, [R228+0x12000] ;  /* 0x01200000e49c783b */ /* 0x000ea80000004200 */
[C---:B------:R-:W-:Y:S01]  /*211f0*/  FMUL.FTZ R102, R0.reuse, R102 ;  /* 0x0000006600667220 */ /* 0x040fe20000410000 */
[C---:B-1----:R-:W-:Y:S05]  /*21200*/  HMMA.16816.F32 R60, R160.reuse, R168, R60 ;  /* 0x000000a8a03c723c */ /* 0x042fea000000183c */
[----:B------:R-:W-:Y:S01]  /*21210*/  FMUL.FTZ R103, R0, R103 ;  /* 0x0000006700677220 */ /* 0x000fe20000410000 */
[C---:B------:R-:W-:Y:S01]  /*21220*/  HMMA.16816.F32 R64, R160.reuse, R170, R64 ;  /* 0x000000aaa040723c */ /* 0x040fe20000001840 */
[----:B------:R-:W1:Y:S04]  /*21230*/  LDSM.16.MT88.4 R168, [R227+0x12000] ;  /* 0x01200000e3a8783b */ /* 0x000e680000004200 */
[C---:B------:R-:W-:Y:S01]  /*21240*/  FMUL.FTZ R104, R2.reuse, R104 ;  /* 0x0000006802687220 */ /* 0x040fe20000410000 */
[C---:B----4-:R-:W-:Y:S05]  /*21250*/  HMMA.16816.F32 R68, R160.reuse, R172, R68 ;  /* 0x000000aca044723c */ /* 0x050fea0000001844 */
[----:B------:R-:W-:Y:S01]  /*21260*/  FMUL.FTZ R105, R2, R105 ;  /* 0x0000006902697220 */ /* 0x000fe20000410000 */
[C---:B------:R-:W-:Y:S01]  /*21270*/  HMMA.16816.F32 R72, R160.reuse, R174, R72 ;  /* 0x000000aea048723c */ /* 0x040fe20000001848 */
[----:B------:R-:W4:Y:S04]  /*21280*/  LDSM.16.MT88.4 R172, [R230+0x14000] ;  /* 0x01400000e6ac783b */ /* 0x000f280000004200 */
[C---:B------:R-:W-:Y:S01]  /*21290*/  FMUL.FTZ R106, R0.reuse, R106 ;  /* 0x0000006a006a7220 */ /* 0x040fe20000410000 */
[----:B------:R-:W-:Y:S01]  /*212a0*/  FMUL.FTZ R107, R0, R107 ;  /* 0x0000006b006b7220 */ /* 0x000fe20000410000 */
[C---:B------:R-:W-:Y:S01]  /*212b0*/  FMUL.FTZ R108, R2.reuse, R108 ;  /* 0x0000006c026c7220 */ /* 0x040fe20000410000 */
[----:B------:R-:W-:Y:S03]  /*212c0*/  FMUL.FTZ R109, R2, R109 ;  /* 0x0000006d026d7220 */ /* 0x000fe60000410000 */
[C---:B------:R-:W-:Y:S01]  /*212d0*/  FMUL.FTZ R110, R0.reuse, R110 ;  /* 0x0000006e006e7220 */ /* 0x040fe20000410000 */
[----:B------:R-:W-:Y:S01]  /*212e0*/  FMUL.FTZ R111, R0, R111 ;  /* 0x0000006f006f7220 */ /* 0x000fe20000410000 */
[C---:B------:R-:W-:Y:S01]  /*212f0*/  FMUL.FTZ R112, R2.reuse, R112 ;  /* 0x0000007002707220 */ /* 0x040fe20000410000 */
[----:B------:R-:W-:Y:S01]  /*21300*/  FMUL.FTZ R113, R2, R113 ;  /* 0x0000007102717220 */ /* 0x000fe20000410000 */
[C---:B------:R-:W-:Y:S01]  /*21310*/  FMUL.FTZ R114, R0.reuse, R114 ;  /* 0x0000007200727220 */ /* 0x040fe20000410000 */
[----:B------:R-:W-:Y:S01]  /*21320*/  FMUL.FTZ R115, R0, R115 ;  /* 0x0000007300737220 */ /* 0x000fe20000410000 */
[C---:B--2---:R-:W-:Y:S03]  /*21330*/  HMMA.16816.F32 R76, R160.reuse, R156, R76 ;  /* 0x0000009ca04c723c */ /* 0x044fe6000000184c */
[C---:B------:R-:W-:Y:S01]  /*21340*/  FMUL.FTZ R116, R2.reuse, R116 ;  /* 0x0000007402747220 */ /* 0x040fe20000410000 */
[----:B------:R-:W-:Y:S01]  /*21350*/  FMUL.FTZ R117, R2, R117 ;  /* 0x0000007502757220 */ /* 0x000fe20000410000 */
[C---:B------:R-:W-:Y:S01]  /*21360*/  FMUL.FTZ R118, R0.reuse, R118 ;  /* 0x0000007600767220 */ /* 0x040fe20000410000 */
[C---:B------:R-:W-:Y:S01]  /*21370*/  HMMA.16816.F32 R80, R160.reuse, R158, R80 ;  /* 0x0000009ea050723c */ /* 0x040fe20000001850 */
[----:B------:R-:W2:Y:S04]  /*21380*/  LDSM.16.MT88.4 R156, [R229+0x14000] ;  /* 0x01400000e59c783b */ /* 0x000ea80000004200 */
[----:B------:R-:W-:Y:S01]  /*21390*/  FMUL.FTZ R119, R0, R119 ;  /* 0x0000007700777220 */ /* 0x000fe20000410000 */
[C---:B-1----:R-:W-:Y:S05]  /*213a0*/  HMMA.16816.F32 R84, R160.reuse, R168, R84 ;  /* 0x000000a8a054723c */ /* 0x042fea0000001854 */
[C---:B------:R-:W-:Y:S01]  /*213b0*/  FMUL.FTZ R120, R2.reuse, R120 ;  /* 0x0000007802787220 */ /* 0x040fe20000410000 */
[C---:B------:R-:W-:Y:S01]  /*213c0*/  HMMA.16816.F32 R88, R160.reuse, R170, R88 ;  /* 0x000000aaa058723c */ /* 0x040fe20000001858 */
[----:B------:R-:W1:Y:S04]  /*213d0*/  LDSM.16.MT88.4 R168, [R228+0x14000] ;  /* 0x01400000e4a8783b */ /* 0x000e680000004200 */
[----:B------:R-:W-:Y:S01]  /*213e0*/  FMUL.FTZ R121, R2, R121 ;  /* 0x0000007902797220 */ /* 0x000fe20000410000 */
[C---:B----4-:R-:W-:Y:S05]  /*213f0*/  HMMA.16816.F32 R92, R160.reuse, R172, R92 ;  /* 0x000000aca05c723c */ /* 0x050fea000000185c */
        /* <DEDUP_REMOVED lines=10> */
[C---:B------:R-:W-:Y:S01]  /*214a0*/  FMUL.FTZ R130, R0.reuse, R130 ;  /* 0x0000008200827220 */ /* 0x040fe20000410000 */
[----:B------:R-:W-:Y:S01]  /*214b0*/  FMUL.FTZ R131, R0, R131 ;  /* 0x0000008300837220 */ /* 0x000fe20000410000 */
[C---:B------:R-:W-:Y:S01]  /*214c0*/  FMUL.FTZ R132, R2.reuse, R132 ;  /* 0x0000008402847220 */ /* 0x040fe20000410000 */
[C---:B--2---:R-:W-:Y:S03]  /*214d0*/  HMMA.16816.F32 R100, R160.reuse, R156, R100 ;  /* 0x0000009ca064723c */ /* 0x044fe60000001864 */
[----:B------:R-:W-:Y:S01]  /*214e0*/  FMUL.FTZ R133, R2, R133 ;  /* 0x0000008502857220 */ /* 0x000fe20000410000 */
[C---:B------:R-:W-:Y:S01]  /*214f0*/  FMUL.FTZ R134, R0.reuse, R134 ;  /* 0x0000008600867220 */ /* 0x040fe20000410000 */
[C---:B------:R-:W-:Y:S01]  /*21500*/  FMUL.FTZ R135, R0.reuse, R135 ;  /* 0x0000008700877220 */ /* 0x040fe20000410000 */
[C---:B------:R-:W-:Y:S01]  /*21510*/  HMMA.16816.F32 R104, R160.reuse, R158, R104 ;  /* 0x0000009ea068723c */ /* 0x040fe20000001868 */
[----:B------:R-:W2:Y:S04]  /*21520*/  LDSM.16.MT88.4 R156, [R230+0x16000] ;  /* 0x01600000e69c783b */ /* 0x000ea80000004200 */
[--C-:B------:R-:W-:Y:S01]  /*21530*/  FFMA.FTZ R201, R15, R165, -R196.reuse ;  /* 0x000000a50fc97223 */ /* 0x100fe200000108c4 */
[C---:B-1----:R-:W-:Y:S05]  /*21540*/  HMMA.16816.F32 R108, R160.reuse, R168, R108 ;  /* 0x000000a8a06c723c */ /* 0x042fea000000186c */
[----:B------:R-:W-:Y:S01]  /*21550*/  FMUL.FTZ R15, R0, R155 ;  /* 0x0000009b000f7220 */ /* 0x000fe20000410000 */
[C---:B------:R-:W-:Y:S01]  /*21560*/  HMMA.16816.F32 R112, R160.reuse, R170, R112 ;  /* 0x000000aaa070723c */ /* 0x040fe20000001870 */
[----:B------:R-:W1:Y:S01]  /*21570*/  LDSM.16.MT88.4 R168, [R229+0x16000] ;  /* 0x01600000e5a8783b */ /* 0x000e620000004200 */
[----:B------:R-:W5:Y:S03]  /*21580*/  MUFU.EX2 R201, R201 ;  /* 0x000000c900c97308 */ /* 0x000f660000000800 */
[C---:B------:R-:W-:Y:S01]  /*21590*/  FMUL.FTZ R136, R2.reuse, R136 ;  /* 0x0000008802887220 */ /* 0x040fe20000410000 */
[C---:B----4-:R-:W-:Y:S03]  /*215a0*/  HMMA.16816.F32 R116, R160.reuse, R172, R116 ;  /* 0x000000aca074723c */ /* 0x050fe60000001874 */
[----:B------:R-:W-:Y:S02]  /*215b0*/  LDSM.16.MT88.4 R152, [R230+0x10800] ;  /* 0x01080000e698783b */ /* 0x000fe40000004200 */
[----:B------:R-:W-:Y:S01]  /*215c0*/  FMUL.FTZ R137, R2, R137 ;  /* 0x0000008902897220 */ /* 0x000fe20000410000 */
[C---:B------:R-:W-:Y:S05]  /*215d0*/  HMMA.16816.F32 R120, R160.reuse, R174, R120 ;  /* 0x000000aea078723c */ /* 0x040fea0000001878 */
[----:B------:R-:W4:Y:S01]  /*215e0*/  LDSM.16.MT88.4 R172, [R228+0x16000] ;  /* 0x01600000e4ac783b */ /* 0x000f220000004200 */
[C---:B------:R-:W-:Y:S01]  /*215f0*/  FMUL.FTZ R138, R0.reuse, R138 ;  /* 0x0000008a008a7220 */ /* 0x040fe20000410000 */
[----:B------:R-:W-:Y:S01]  /*21600*/  FMUL.FTZ R139, R0, R139 ;  /* 0x0000008b008b7220 */ /* 0x000fe20000410000 */
[-CC-:B------:R-:W-:Y:S03]  /*21610*/  FFMA.FTZ R202, R16, R165.reuse, -R197.reuse ;  /* 0x000000a510ca7223 */ /* 0x180fe600000108c5 */
[-C--:B------:R-:W-:Y:S01]  /*21620*/  FFMA.FTZ R203, R17, R165.reuse, -R197 ;  /* 0x000000a511cb7223 */ /* 0x080fe200000108c5 */
[-CC-:B------:R-:W-:Y:S01]  /*21630*/  FFMA.FTZ R250, R18, R165.reuse, -R196.reuse ;  /* 0x000000a512fa7223 */ /* 0x180fe200000108c4 */
[----:B------:R-:W-:Y:S01]  /*21640*/  FFMA.FTZ R251, R19, R165, -R196 ;  /* 0x000000a513fb7223 */ /* 0x000fe200000108c4 */
[C---:B------:R-:W-:Y:S01]  /*21650*/  FMUL.FTZ R16, R2.reuse, R148 ;  /* 0x0000009402107220 */ /* 0x040fe20000410000 */
[----:B---3--:R-:W-:Y:S01]  /*21660*/  F2FP.F16.F32.PACK_AB R148, R199, R198 ;  /* 0x000000c6c794723e */ /* 0x008fe200000000ff */
[----:B------:R-:W-:Y:S01]  /*21670*/  FMUL.FTZ R17, R2, R149 ;  /* 0x0000009502117220 */ /* 0x000fe20000410000 */
[C---:B--2---:R-:W-:Y:S01]  /*21680*/  HMMA.16816.F32 R124, R160.reuse, R156, R124 ;  /* 0x0000009ca07c723c */ /* 0x044fe2000000187c */
[----:B------:R-:W-:Y:S02]  /*21690*/  MUFU.EX2 R202, R202 ;  /* 0x000000ca00ca7308 */ /* 0x000fe40000000800 */
[----:B-----5:R-:W-:Y:S01]  /*216a0*/  F2FP.F16.F32.PACK_AB R149, R201, R200 ;  /* 0x000000c8c995723e */ /* 0x020fe200000000ff */
[C---:B------:R-:W-:Y:S01]  /*216b0*/  FMUL.FTZ R18, R0.reuse, R150 ;  /* 0x0000009600127220 */ /* 0x040fe20000410000 */
[----:B------:R-:W-:Y:S01]  /*216c0*/  FMUL.FTZ R19, R0, R151 ;  /* 0x0000009700137220 */ /* 0x000fe20000410000 */
[C---:B------:R-:W-:Y:S01]  /*216d0*/  HMMA.16816.F32 R128, R160.reuse, R158, R128 ;  /* 0x0000009ea080723c */ /* 0x040fe20000001880 */
[----:B------:R-:W2:Y:S04]  /*216e0*/  LDSM.16.MT88.4 R156, [R227+0x16000] ;  /* 0x01600000e39c783b */ /* 0x000ea80000004200 */
[----:B------:R-:W3:Y:S01]  /*216f0*/  MUFU.EX2 R203, R203 ;  /* 0x000000cb00cb7308 */ /* 0x000ee20000000800 */
[C---:B------:R-:W-:Y:S01]  /*21700*/  FMUL.FTZ R140, R2.reuse, R140 ;  /* 0x0000008c028c7220 */ /* 0x040fe20000410000 */
[C---:B-1----:R-:W-:Y:S08]  /*21710*/  HMMA.16816.F32 R132, R160.reuse, R168, R132 ;  /* 0x000000a8a084723c */ /* 0x042ff00000001884 */
[----:B------:R-:W-:Y:S01]  /*21720*/  MUFU.EX2 R250, R250 ;  /* 0x000000fa00fa7308 */ /* 0x000fe20000000800 */
[C---:B------:R-:W-:Y:S01]  /*21730*/  HMMA.16816.F32 R12, R160.reuse, R170, R12 ;  /* 0x000000aaa00c723c */ /* 0x040fe2000000180c */
[----:B------:R-:W1:Y:S02]  /*21740*/  LDSM.16.MT88.4 R168, [R229+0x10800] ;  /* 0x01080000e5a8783b */ /* 0x000e640000004200 */
[----:B------:R-:W-:Y:S01]  /*21750*/  FMUL.FTZ R141, R2, R141 ;  /* 0x0000008d028d7220 */ /* 0x000fe20000410000 */
[C---:B------:R-:W-:Y:S05]  /*21760*/  FMUL.FTZ R142, R0.reuse, R142 ;  /* 0x0000008e008e7220 */ /* 0x040fea0000410000 */
[----:B------:R-:W5:Y:S02]  /*21770*/  MUFU.EX2 R251, R251 ;  /* 0x000000fb00fb7308 */ /* 0x000f640000000800 */
[----:B---3--:R-:W-:Y:S01]  /*21780*/  F2FP.F16.F32.PACK_AB R150, R203, R202 ;  /* 0x000000cacb96723e */ /* 0x008fe200000000ff */
[C---:B----4-:R-:W-:Y:S03]  /*21790*/  HMMA.16816.F32 R136, R160.reuse, R172, R136 ;  /* 0x000000aca088723c */ /* 0x050fe60000001888 */
[----:B------:R-:W-:Y:S01]  /*217a0*/  FMUL.FTZ R143, R0, R143 ;  /* 0x0000008f008f7220 */ /* 0x000fe20000410000 */
[C---:B------:R-:W-:Y:S01]  /*217b0*/  FMUL.FTZ R144, R2.reuse, R144 ;  /* 0x0000009002907220 */ /* 0x040fe20000410000 */
[----:B------:R-:W-:Y:S01]  /*217c0*/  FMUL.FTZ R145, R2, R145 ;  /* 0x0000009102917220 */ /* 0x000fe20000410000 */
[C---:B------:R-:W-:Y:S01]  /*217d0*/  HMMA.16816.F32 R16, R160.reuse, R174, R16 ;  /* 0x000000aea010723c */ /* 0x040fe20000001810 */
[----:B------:R-:W3:Y:S04]  /*217e0*/  LDSM.16.MT88.4 R172, [R227+0x10800] ;  /* 0x01080000e3ac783b */ /* 0x000ee80000004200 */
[C---:B------:R-:W-:Y:S01]  /*217f0*/  FMUL.FTZ R146, R0.reuse, R146 ;  /* 0x0000009200927220 */ /* 0x040fe20000410000 */
[----:B------:R-:W-:Y:S01]  /*21800*/  FMUL.FTZ R147, R0, R147 ;  /* 0x0000009300937220 */ /* 0x000fe20000410000 */
[----:B------:R-:W-:Y:S01]  /*21810*/  FFMA.FTZ R191, R2, R249, R191 ;  /* 0x000000f902bf7223 */ /* 0x000fe200000100bf */
[----:B-----5:R-:W-:Y:S03]  /*21820*/  F2FP.F16.F32.PACK_AB R151, R251, R250 ;  /* 0x000000fafb97723e */ /* 0x020fe600000000ff */
[----:B------:R-:W-:Y:S01]  /*21830*/  MOV R2, R164 ;  /* 0x000000a400027202 */ /* 0x000fe20000000f00 */
[----:B------:R-:W-:Y:S01]  /*21840*/  FFMA.FTZ R194, R0, R248, R194 ;  /* 0x000000f800c27223 */ /* 0x000fe200000100c2 */
[C---:B--2---:R-:W-:Y:S03]  /*21850*/  HMMA.16816.F32 R140, R160.reuse, R156, R140 ;  /* 0x0000009ca08c723c */ /* 0x044fe6000000188c */
[----:B------:R-:W-:Y:S01]  /*21860*/  FADD.FTZ R191, R166, R191 ;  /* 0x000000bfa6bf7221 */ /* 0x000fe20000010000 */
[----:B------:R-:W-:Y:S01]  /*21870*/  FADD.FTZ R194, R167, R194 ;  /* 0x000000c2a7c27221 */ /* 0x000fe20000010000 */
[----:B------:R-:W-:Y:S01]  /*21880*/  IADD3 R0, R247, -0x1, RZ ;  /* 0xfffffffff7007810 */ /* 0x000fe20007ffe0ff */
[----:B------:R-:W-:Y:S01]  /*21890*/  HMMA.16816.F32 R144, R160, R158, R144 ;  /* 0x0000009ea090723c */ /* 0x000fe20000001890 */
[----:B------:R-:W2:Y:S04]  /*218a0*/  LDSM.16.MT88.4 R156, [R229+0x12800] ;  /* 0x01280000e59c783b */ /* 0x000ea80000004200 */
[----:B------:R-:W-:Y:S01]  /*218b0*/  FADD.FTZ R191, R190, R191 ;  /* 0x000000bfbebf7221 */ /* 0x000fe20000010000 */
[C---:B------:R-:W-:Y:S03]  /*218c0*/  HMMA.16816.F32 R4, R148.reuse, R152, R4 ;  /* 0x000000989404723c */ /* 0x040fe60000001804 */
[----:B------:R-:W4:Y:S02]  /*218d0*/  LDSM.16.MT88.4 R160, [R228+0x12800] ;  /* 0x01280000e4a0783b */ /* 0x000f240000004200 */
[----:B------:R-:W-:Y:S01]  /*218e0*/  FADD.FTZ R194, R193, R194 ;  /* 0x000000c2c1c27221 */ /* 0x000fe20000010000 */
[C---:B------:R-:W-:Y:S05]  /*218f0*/  HMMA.16816.F32 R8, R148.reuse, R154, R8 ;  /* 0x0000009a9408723c */ /* 0x040fea0000001808 */
[----:B------:R-:W5:Y:S01]  /*21900*/  LDSM.16.MT88.4 R152, [R230+0x14800] ;  /* 0x01480000e698783b */ /* 0x000f620000004200 */
[C---:B-1----:R-:W-:Y:S05]  /*21910*/  HMMA.16816.F32 R36, R148.reuse, R168, R36 ;  /* 0x000000a89424723c */ /* 0x042fea0000001824 */
[----:B------:R-:W-:Y:S01]  /*21920*/  FADD.FTZ R192, R192, R191 ;  /* 0x000000bfc0c07221 */ /* 0x000fe20000010000 */
[C---:B------:R-:W-:Y:S01]  /*21930*/  HMMA.16816.F32 R40, R148.reuse, R170, R40 ;  /* 0x000000aa9428723c */ /* 0x040fe20000001828 */
[----:B------:R-:W1:Y:S04]  /*21940*/  LDSM.16.MT88.4 R168, [R229+0x14800] ;  /* 0x01480000e5a8783b */ /* 0x000e680000004200 */
[----:B------:R-:W-:Y:S01]  /*21950*/  FADD.FTZ R194, R195, R194 ;  /* 0x000000c2c3c27221 */ /* 0x000fe20000010000 */
[C---:B------:R-:W-:Y:S05]  /*21960*/  HMMA.16816.F32 R44, R148.reuse, R176, R44 ;  /* 0x000000b0942c723c */ /* 0x040fea000000182c */
[----:B------:R-:W-:Y:S01]  /*21970*/  FADD.FTZ R192, R198, R192 ;  /* 0x000000c0c6c07221 */ /* 0x000fe20000010000 */
[C---:B------:R-:W-:Y:S01]  /*21980*/  HMMA.16816.F32 R48, R148.reuse, R178, R48 ;  /* 0x000000b29430723c */ /* 0x040fe20000001830 */
[----:B------:R-:W-:Y:S04]  /*21990*/  LDSM.16.MT88.4 R176, [R229+0x11000] ;  /* 0x01100000e5b0783b */ /* 0x000fe80000004200 */
[----:B------:R-:W-:Y:S01]  /*219a0*/  FADD.FTZ R200, R200, R194 ;  /* 0x000000c2c8c87221 */ /* 0x000fe20000010000 */
[C---:B---3--:R-:W-:Y:S05]  /*219b0*/  HMMA.16816.F32 R52, R148.reuse, R172, R52 ;  /* 0x000000ac9434723c */ /* 0x048fea0000001834 */
[----:B------:R-:W-:Y:S01]  /*219c0*/  FADD.FTZ R192, R199, R192 ;  /* 0x000000c0c7c07221 */ /* 0x000fe20000010000 */
[C---:B------:R-:W-:Y:S01]  /*219d0*/  HMMA.16816.F32 R56, R148.reuse, R174, R56 ;  /* 0x000000ae9438723c */ /* 0x040fe20000001838 */
[----:B------:R-:W3:Y:S04]  /*219e0*/  LDSM.16.MT88.4 R172, [R228+0x14800] ;  /* 0x01480000e4ac783b */ /* 0x000ee80000004200 */
[----:B------:R-:W-:Y:S01]  /*219f0*/  FADD.FTZ R200, R201, R200 ;  /* 0x000000c8c9c87221 */ /* 0x000fe20000010000 */
[C---:B------:R-:W-:Y:S05]  /*21a00*/  HMMA.16816.F32 R60, R148.reuse, R180, R60 ;  /* 0x000000b4943c723c */ /* 0x040fea000000183c */
[----:B------:R-:W-:Y:S01]  /*21a10*/  FADD.FTZ R202, R202, R192 ;  /* 0x000000c0caca7221 */ /* 0x000fe20000010000 */
[C---:B------:R-:W-:Y:S05]  /*21a20*/  HMMA.16816.F32 R64, R148.reuse, R182, R64 ;  /* 0x000000b69440723c */ /* 0x040fea0000001840 */
[-CC-:B------:R-:W-:Y:S01]  /*21a30*/  FFMA.FTZ R180, R20, R165.reuse, -R197.reuse ;  /* 0x000000a514b47223 */ /* 0x180fe200000108c5 */
[C---:B--2---:R-:W-:Y:S05]  /*21a40*/  HMMA.16816.F32 R68, R148.reuse, R156, R68 ;  /* 0x0000009c9444723c */ /* 0x044fea0000001844 */
[-CC-:B------:R-:W-:Y:S01]  /*21a50*/  FFMA.FTZ R181, R21, R165.reuse, -R197.reuse ;  /* 0x000000a515b57223 */ /* 0x180fe200000108c5 */
[C---:B------:R-:W-:Y:S01]  /*21a60*/  HMMA.16816.F32 R72, R148.reuse, R158, R72 ;  /* 0x0000009e9448723c */ /* 0x040fe20000001848 */
[----:B------:R-:W2:Y:S01]  /*21a70*/  LDSM.16.MT88.4 R156, [R227+0x14800] ;  /* 0x01480000e39c783b */ /* 0x000ea20000004200 */
[----:B------:R-:W3:Y:S03]  /*21a80*/  MUFU.EX2 R180, R180 ;  /* 0x000000b400b47308 */ /* 0x000ee60000000800 */
[-CC-:B------:R-:W-:Y:S01]  /*21a90*/  FFMA.FTZ R182, R22, R165.reuse, -R196.reuse ;  /* 0x000000a516b67223 */ /* 0x180fe200000108c4 */
[C---:B----4-:R-:W-:Y:S06]  /*21aa0*/  HMMA.16816.F32 R76, R148.reuse, R160, R76 ;  /* 0x000000a0944c723c */ /* 0x050fec000000184c */
[----:B------:R-:W-:Y:S01]  /*21ab0*/  MUFU.EX2 R181, R181 ;  /* 0x000000b500b57308 */ /* 0x000fe20000000800 */
[-C--:B------:R-:W-:Y:S01]  /*21ac0*/  FFMA.FTZ R183, R23, R165.reuse, -R196 ;  /* 0x000000a517b77223 */ /* 0x080fe200000108c4 */
[C---:B------:R-:W-:Y:S01]  /*21ad0*/  HMMA.16816.F32 R80, R148.reuse, R162, R80 ;  /* 0x000000a29450723c */ /* 0x040fe20000001850 */
[----:B------:R-:W-:Y:S02]  /*21ae0*/  LDSM.16.MT88.4 R160, [R229+0x16800] ;  /* 0x01680000e5a0783b */ /* 0x000fe40000004200 */
[----:B------:R-:W-:Y:S03]  /*21af0*/  FADD.FTZ R200, R250, R200 ;  /* 0x000000c8fac87221 */ /* 0x000fe60000010000 */
[C---:B------:R-:W-:Y:S02]  /*21b00*/  HMMA.16816.F32 R84, R148.reuse, R184, R84 ;  /* 0x000000b89454723c */ /* 0x040fe40000001854 */
[----:B------:R-:W4:Y:S01]  /*21b10*/  MUFU.EX2 R182, R182 ;  /* 0x000000b600b67308 */ /* 0x000f220000000800 */
[----:B------:R-:W-:Y:S02]  /*21b20*/  LDSM.16.MT88.4 R20, [R228+0x16800] ;  /* 0x01680000e414783b */ /* 0x000fe40000004200 */
[----:B------:R-:W-:Y:S01]  /*21b30*/  FADD.FTZ R202, R203, R202 ;  /* 0x000000cacbca7221 */ /* 0x000fe20000010000 */
[C---:B------:R-:W-:Y:S06]  /*21b40*/  HMMA.16816.F32 R88, R148.reuse, R186, R88 ;  /* 0x000000ba9458723c */ /* 0x040fec0000001858 */
[----:B------:R-:W4:Y:S01]  /*21b50*/  MUFU.EX2 R183, R183 ;  /* 0x000000b700b77308 */ /* 0x000f220000000800 */
[-CC-:B------:R-:W-:Y:S01]  /*21b60*/  FFMA.FTZ R184, R24, R165.reuse, -R197.reuse ;  /* 0x000000a518b87223 */ /* 0x180fe200000108c5 */
[C---:B-----5:R-:W-:Y:S03]  /*21b70*/  HMMA.16816.F32 R92, R148.reuse, R152, R92 ;  /* 0x00000098945c723c */ /* 0x060fe6000000185c */
[-C--:B------:R-:W-:Y:S03]  /*21b80*/  FFMA.FTZ R185, R25, R165.reuse, -R197 ;  /* 0x000000a519b97223 */ /* 0x080fe600000108c5 */
[C---:B------:R-:W-:Y:S01]  /*21b90*/  HMMA.16816.F32 R96, R148.reuse, R154, R96 ;  /* 0x0000009a9460723c */ /* 0x040fe20000001860 */
[----:B------:R-:W5:Y:S01]  /*21ba0*/  LDSM.16.MT88.4 R152, [R230+0x16800] ;  /* 0x01680000e698783b */ /* 0x000f620000004200 */
[----:B------:R-:W-:Y:S03]  /*21bb0*/  MUFU.EX2 R184, R184 ;  /* 0x000000b800b87308 */ /* 0x000fe60000000800 */
[-CC-:B------:R-:W-:Y:S01]  /*21bc0*/  FFMA.FTZ R186, R26, R165.reuse, -R196.reuse ;  /* 0x000000a51aba7223 */ /* 0x180fe200000108c4 */
[C---:B-1----:R-:W-:Y:S06]  /*21bd0*/  HMMA.16816.F32 R100, R148.reuse, R168, R100 ;  /* 0x000000a89464723c */ /* 0x042fec0000001864 */
[----:B------:R-:W1:Y:S01]  /*21be0*/  MUFU.EX2 R185, R185 ;  /* 0x000000b900b97308 */ /* 0x000e620000000800 */
[----:B------:R-:W-:Y:S01]  /*21bf0*/  FFMA.FTZ R187, R27, R165, -R196 ;  /* 0x000000a51bbb7223 */ /* 0x000fe200000108c4 */
[C---:B------:R-:W-:Y:S01]  /*21c00*/  HMMA.16816.F32 R104, R148.reuse, R170, R104 ;  /* 0x000000aa9468723c */ /* 0x040fe20000001868 */
[----:B------:R-:W1:Y:S02]  /*21c10*/  LDSM.16.MT88.4 R168, [R227+0x16800] ;  /* 0x01680000e3a8783b */ /* 0x000e640000004200 */
[----:B------:R-:W-:Y:S03]  /*21c20*/  FADD.FTZ R251, R251, R200 ;  /* 0x000000c8fbfb7221 */ /* 0x000fe60000010000 */
[C---:B---3--:R-:W-:Y:S02]  /*21c30*/  HMMA.16816.F32 R108, R148.reuse, R172, R108 ;  /* 0x000000ac946c723c */ /* 0x048fe4000000186c */
[----:B------:R-:W-:Y:S01]  /*21c40*/  MUFU.EX2 R186, R186 ;  /* 0x000000ba00ba7308 */ /* 0x000fe20000000800 */
[----:B------:R-:W-:Y:S02]  /*21c50*/  LDSM.16.MT88.4 R24, [R227+0x11000] ;  /* 0x01100000e318783b */ /* 0x000fe40000004200 */
[----:B------:R-:W-:Y:S01]  /*21c60*/  FADD.FTZ R202, R180, R202 ;  /* 0x000000cab4ca7221 */ /* 0x000fe20000010000 */
[C---:B------:R-:W-:Y:S06]  /*21c70*/  HMMA.16816.F32 R112, R148.reuse, R174, R112 ;  /* 0x000000ae9470723c */ /* 0x040fec0000001870 */
[----:B------:R-:W3:Y:S01]  /*21c80*/  MUFU.EX2 R187, R187 ;  /* 0x000000bb00bb7308 */ /* 0x000ee20000000800 */
[----:B------:R-:W3:Y:S01]  /*21c90*/  LDSM.16.MT88.4 R172, [R230+0x11000] ;  /* 0x01100000e6ac783b */ /* 0x000ee20000004200 */
[C---:B--2---:R-:W-:Y:S03]  /*21ca0*/  HMMA.16816.F32 R116, R148.reuse, R156, R116 ;  /* 0x0000009c9474723c */ /* 0x044fe60000001874 */
[----:B----4-:R-:W-:Y:S03]  /*21cb0*/  FADD.FTZ R251, R182, R251 ;  /* 0x000000fbb6fb7221 */ /* 0x010fe60000010000 */
[C---:B------:R-:W-:Y:S01]  /*21cc0*/  HMMA.16816.F32 R120, R148.reuse, R158, R120 ;  /* 0x0000009e9478723c */ /* 0x040fe20000001878 */
[----:B------:R-:W2:Y:S04]  /*21cd0*/  LDSM.16.MT88.4 R156, [R228+0x11000] ;  /* 0x01100000e49c783b */ /* 0x000ea80000004200 */
[----:B------:R-:W-:Y:S01]  /*21ce0*/  FADD.FTZ R251, R183, R251 ;  /* 0x000000fbb7fb7221 */ /* 0x000fe20000010000 */
[C---:B-----5:R-:W-:Y:S05]  /*21cf0*/  HMMA.16816.F32 R124, R148.reuse, R152, R124 ;  /* 0x00000098947c723c */ /* 0x060fea000000187c */
[----:B------:R-:W-:Y:S01]  /*21d00*/  MOV R247, R0 ;  /* 0x0000000000f77202 */ /* 0x000fe20000000f00 */
[C---:B------:R-:W-:Y:S01]  /*21d10*/  HMMA.16816.F32 R128, R148.reuse, R154, R128 ;  /* 0x0000009a9480723c */ /* 0x040fe20000001880 */
[----:B------:R-:W4:Y:S04]  /*21d20*/  LDSM.16.MT88.4 R152, [R230+0x13000] ;  /* 0x01300000e698783b */ /* 0x000f280000004200 */
[----:B------:R-:W-:Y:S01]  /*21d30*/  MOV R0, R3 ;  /* 0x0000000300007202 */ /* 0x000fe20000000f00 */
[C---:B------:R-:W-:Y:S06]  /*21d40*/  HMMA.16816.F32 R132, R148.reuse, R160, R132 ;  /* 0x000000a09484723c */ /* 0x040fec0000001884 */
[C---:B------:R-:W-:Y:S01]  /*21d50*/  HMMA.16816.F32 R12, R148.reuse, R162, R12 ;  /* 0x000000a2940c723c */ /* 0x040fe2000000180c */
[----:B------:R-:W-:Y:S05]  /*21d60*/  LDSM.16.MT88.4 R160, [R228+0x13000] ;  /* 0x01300000e4a0783b */ /* 0x000fea0000004200 */
[C---:B------:R-:W-:Y:S06]  /*21d70*/  HMMA.16816.F32 R136, R148.reuse, R20, R136 ;  /* 0x000000149488723c */ /* 0x040fec0000001888 */
[C---:B------:R-:W-:Y:S05]  /*21d80*/  HMMA.16816.F32 R16, R148.reuse, R22, R16 ;  /* 0x000000169410723c */ /* 0x040fea0000001810 */
[----:B------:R-:W-:Y:S01]  /*21d90*/  F2FP.F16.F32.PACK_AB R20, R181, R180 ;  /* 0x000000b4b514723e */ /* 0x000fe200000000ff */
[C---:B-1----:R-:W-:Y:S05]  /*21da0*/  HMMA.16816.F32 R140, R148.reuse, R168, R140 ;  /* 0x000000a8948c723c */ /* 0x042fea000000188c */
[----:B------:R-:W-:Y:S01]  /*21db0*/  F2FP.F16.F32.PACK_AB R21, R183, R182 ;  /* 0x000000b6b715723e */ /* 0x000fe200000000ff */
[----:B------:R-:W-:Y:S01]  /*21dc0*/  HMMA.16816.F32 R144, R148, R170, R144 ;  /* 0x000000aa9490723c */ /* 0x000fe20000001890 */
[----:B------:R-:W1:Y:S04]  /*21dd0*/  LDSM.16.MT88.4 R148, [R229+0x13000] ;  /* 0x01300000e594783b */ /* 0x000e680000004200 */
[----:B------:R-:W-:Y:S01]  /*21de0*/  F2FP.F16.F32.PACK_AB R22, R185, R184 ;  /* 0x000000b8b916723e */ /* 0x000fe200000000ff */
[----:B------:R-:W-:Y:S01]  /*21df0*/  FADD.FTZ R181, R181, R202 ;  /* 0x000000cab5b57221 */ /* 0x000fe20000010000 */
[C---:B---3--:R-:W-:Y:S01]  /*21e00*/  F2FP.F16.F32.PACK_AB R23, R187.reuse, R186 ;  /* 0x000000babb17723e */ /* 0x048fe200000000ff */
[----:B------:R-:W-:Y:S01]  /*21e10*/  FADD.FTZ R186, R186, R251 ;  /* 0x000000fbbaba7221 */ /* 0x000fe20000010000 */
[----:B------:R-:W3:Y:S02]  /*21e20*/  LDSM.16.MT88.4 R168, [R227+0x13000] ;  /* 0x01300000e3a8783b */ /* 0x000ee40000004200 */
[----:B------:R-:W-:Y:S01]  /*21e30*/  FADD.FTZ R181, R184, R181 ;  /* 0x000000b5b8b57221 */ /* 0x000fe20000010000 */
[----:B------:R-:W-:Y:S02]  /*21e40*/  FADD.FTZ R186, R187, R186 ;  /* 0x000000babbba7221 */ /* 0x000fe40000010000 */
[C---:B------:R-:W-:Y:S05]  /*21e50*/  HMMA.16816.F32 R4, R20.reuse, R172, R4 ;  /* 0x000000ac1404723c */ /* 0x040fea0000001804 */
[----:B------:R-:W-:Y:S01]  /*21e60*/  FADD.FTZ R181, R185, R181 ;  /* 0x000000b5b9b57221 */ /* 0x000fe20000010000 */
[C---:B------:R-:W-:Y:S01]  /*21e70*/  HMMA.16816.F32 R8, R20.reuse, R174, R8 ;  /* 0x000000ae1408723c */ /* 0x040fe20000001808 */
[----:B------:R-:W-:Y:S05]  /*21e80*/  LDSM.16.MT88.4 R172, [R229+0x15000] ;  /* 0x01500000e5ac783b */ /* 0x000fea0000004200 */
        /* <DEDUP_REMOVED lines=9> */
[C---:B----4-:R-:W-:Y:S06]  /*21f20*/  HMMA.16816.F32 R60, R20.reuse, R152, R60 ;  /* 0x00000098143c723c */ /* 0x050fec000000183c */
[C---:B------:R-:W-:Y:S01]  /*21f30*/  HMMA.16816.F32 R64, R20.reuse, R154, R64 ;  /* 0x0000009a1440723c */ /* 0x040fe20000001840 */
[----:B------:R-:W-:Y:S05]  /*21f40*/  LDSM.16.MT88.4 R152, [R229+0x17000] ;  /* 0x01700000e598783b */ /* 0x000fea0000004200 */
[C---:B-1----:R-:W-:Y:S06]  /*21f50*/  HMMA.16816.F32 R68, R20.reuse, R148, R68 ;  /* 0x000000941444723c */ /* 0x042fec0000001844 */
[C---:B------:R-:W-:Y:S01]  /*21f60*/  HMMA.16816.F32 R72, R20.reuse, R150, R72 ;  /* 0x000000961448723c */ /* 0x040fe20000001848 */
[----:B------:R-:W1:Y:S05]  /*21f70*/  LDSM.16.MT88.4 R148, [R230+0x17000] ;  /* 0x01700000e694783b */ /* 0x000e6a0000004200 */
[C---:B------:R-:W-:Y:S01]  /*21f80*/  HMMA.16816.F32 R76, R20.reuse, R160, R76 ;  /* 0x000000a0144c723c */ /* 0x040fe2000000184c */
[----:B------:R4:W4:Y:S05]  /*21f90*/  MUFU.EX2 R161, R34 ;  /* 0x0000002200a17308 */ /* 0x00092a0000000800 */
[C---:B------:R-:W-:Y:S06]  /*21fa0*/  HMMA.16816.F32 R80, R20.reuse, R162, R80 ;  /* 0x000000a21450723c */ /* 0x040fec0000001850 */
[C---:B---3--:R-:W-:Y:S06]  /*21fb0*/  HMMA.16816.F32 R84, R20.reuse, R168, R84 ;  /* 0x000000a81454723c */ /* 0x048fec0000001854 */
[C---:B------:R-:W-:Y:S01]  /*21fc0*/  HMMA.16816.F32 R88, R20.reuse, R170, R88 ;  /* 0x000000aa1458723c */ /* 0x040fe20000001858 */
[----:B------:R-:W-:Y:S05]  /*21fd0*/  LDSM.16.MT88.4 R168, [R229+0x11800] ;  /* 0x01180000e5a8783b */ /* 0x000fea0000004200 */
[C---:B--2---:R-:W-:Y:S06]  /*21fe0*/  HMMA.16816.F32 R92, R20.reuse, R156, R92 ;  /* 0x0000009c145c723c */ /* 0x044fec000000185c */
[C---:B------:R-:W-:Y:S01]  /*21ff0*/  HMMA.16816.F32 R96, R20.reuse, R158, R96 ;  /* 0x0000009e1460723c */ /* 0x040fe20000001860 */
[----:B------:R-:W2:Y:S05]  /*22000*/  LDSM.16.MT88.4 R156, [R228+0x17000] ;  /* 0x01700000e49c783b */ /* 0x000eaa0000004200 */
[C---:B------:R-:W-:Y:S06]  /*22010*/  HMMA.16816.F32 R100, R20.reuse, R172, R100 ;  /* 0x000000ac1464723c */ /* 0x040fec0000001864 */
[C---:B------:R-:W-:Y:S01]  /*22020*/  HMMA.16816.F32 R104, R20.reuse, R174, R104 ;  /* 0x000000ae1468723c */ /* 0x040fe20000001868 */
[----:B------:R-:W-:Y:S05]  /*22030*/  LDSM.16.MT88.4 R172, [R230+0x13800] ;  /* 0x01380000e6ac783b */ /* 0x000fea0000004200 */
[C---:B------:R-:W-:Y:S06]  /*22040*/  HMMA.16816.F32 R108, R20.reuse, R176, R108 ;  /* 0x000000b0146c723c */ /* 0x040fec000000186c */
[C---:B------:R-:W-:Y:S05]  /*22050*/  HMMA.16816.F32 R112, R20.reuse, R178, R112 ;  /* 0x000000b21470723c */ /* 0x040fea0000001870 */
[-CC-:B------:R-:W-:Y:S01]  /*22060*/  FFMA.FTZ R176, R28, R165.reuse, -R197.reuse ;  /* 0x000000a51cb07223 */ /* 0x180fe200000108c5 */
[C---:B-----5:R-:W-:Y:S05]  /*22070*/  HMMA.16816.F32 R116, R20.reuse, R24, R116 ;  /* 0x000000181474723c */ /* 0x060fea0000001874 */
[-CC-:B------:R-:W-:Y:S01]  /*22080*/  FFMA.FTZ R177, R29, R165.reuse, -R197.reuse ;  /* 0x000000a51db17223 */ /* 0x180fe200000108c5 */
[C---:B------:R-:W-:Y:S01]  /*22090*/  HMMA.16816.F32 R120, R20.reuse, R26, R120 ;  /* 0x0000001a1478723c */ /* 0x040fe20000001878 */
[----:B------:R-:W3:Y:S01]  /*220a0*/  LDSM.16.MT88.4 R24, [R227+0x17000] ;  /* 0x01700000e318783b */ /* 0x000ee20000004200 */
[----:B------:R-:W-:Y:S03]  /*220b0*/  MUFU.EX2 R176, R176 ;  /* 0x000000b000b07308 */ /* 0x000fe60000000800 */
[-C--:B------:R-:W-:Y:S01]  /*220c0*/  FFMA.FTZ R197, R33, R165.reuse, -R197 ;  /* 0x000000a521c57223 */ /* 0x080fe200000108c5 */
[C---:B-1----:R-:W-:Y:S06]  /*220d0*/  HMMA.16816.F32 R124, R20.reuse, R148, R124 ;  /* 0x00000094147c723c */ /* 0x042fec000000187c */
[----:B------:R-:W1:Y:S01]  /*220e0*/  MUFU.EX2 R177, R177 ;  /* 0x000000b100b17308 */ /* 0x000e620000000800 */
[-CC-:B------:R-:W-:Y:S01]  /*220f0*/  FFMA.FTZ R178, R30, R165.reuse, -R196.reuse ;  /* 0x000000a51eb27223 */ /* 0x180fe200000108c4 */
[C---:B------:R-:W-:Y:S01]  /*22100*/  HMMA.16816.F32 R128, R20.reuse, R150, R128 ;  /* 0x000000961480723c */ /* 0x040fe20000001880 */
[----:B------:R-:W5:Y:S02]  /*22110*/  LDSM.16.MT88.4 R148, [R230+0x11800] ;  /* 0x01180000e694783b */ /* 0x000f640000004200 */
[-CC-:B------:R-:W-:Y:S03]  /*22120*/  FFMA.FTZ R179, R31, R165.reuse, -R196.reuse ;  /* 0x000000a51fb37223 */ /* 0x180fe600000108c4 */
[C---:B------:R-:W-:Y:S02]  /*22130*/  HMMA.16816.F32 R132, R20.reuse, R152, R132 ;  /* 0x000000981484723c */ /* 0x040fe40000001884 */
[----:B------:R-:W-:Y:S03]  /*22140*/  MUFU.EX2 R178, R178 ;  /* 0x000000b200b27308 */ /* 0x000fe60000000800 */
[----:B------:R-:W-:Y:S01]  /*22150*/  FFMA.FTZ R196, R35, R165, -R196 ;  /* 0x000000a523c47223 */ /* 0x000fe200000108c4 */
[C---:B------:R-:W-:Y:S01]  /*22160*/  HMMA.16816.F32 R12, R20.reuse, R154, R12 ;  /* 0x0000009a140c723c */ /* 0x040fe2000000180c */
[----:B----4-:R-:W4:Y:S05]  /*22170*/  LDSM.16.MT88.4 R32, [R228+0x11800] ;  /* 0x01180000e420783b */ /* 0x010f2a0000004200 */
[----:B------:R-:W3:Y:S01]  /*22180*/  MUFU.EX2 R179, R179 ;  /* 0x000000b300b37308 */ /* 0x000ee20000000800 */
[----:B------:R-:W-:Y:S01]  /*22190*/  MOV R165, R161 ;  /* 0x000000a100a57202 */ /* 0x000fe20000000f00 */
[C---:B--2---:R-:W-:Y:S01]  /*221a0*/  HMMA.16816.F32 R136, R20.reuse, R156, R136 ;  /* 0x0000009c1488723c */ /* 0x044fe20000001888 */
[----:B------:R-:W2:Y:S07]  /*221b0*/  LDSM.16.MT88.4 R152, [R227+0x11800] ;  /* 0x01180000e398783b */ /* 0x000eae0000004200 */
[----:B------:R-:W5:Y:S01]  /*221c0*/  MUFU.EX2 R197, R197 ;  /* 0x000000c500c57308 */ /* 0x000f620000000800 */
[C---:B------:R-:W-:Y:S03]  /*221d0*/  HMMA.16816.F32 R16, R20.reuse, R158, R16 ;  /* 0x0000009e1410723c */ /* 0x040fe60000001810 */
[----:B-1----:R-:W-:Y:S03]  /*221e0*/  F2FP.F16.F32.PACK_AB R28, R177, R176 ;  /* 0x000000b0b11c723e */ /* 0x002fe600000000ff */
[C---:B---3--:R-:W-:Y:S03]  /*221f0*/  HMMA.16816.F32 R140, R20.reuse, R24, R140 ;  /* 0x00000018148c723c */ /* 0x048fe6000000188c */
[----:B------:R-:W1:Y:S02]  /*22200*/  MUFU.EX2 R196, R196 ;  /* 0x000000c400c47308 */ /* 0x000e640000000800 */
[----:B------:R-:W-:Y:S01]  /*22210*/  F2FP.F16.F32.PACK_AB R29, R179, R178 ;  /* 0x000000b2b31d723e */ /* 0x000fe200000000ff */
[----:B------:R-:W-:Y:S01]  /*22220*/  HMMA.16816.F32 R144, R20, R26, R144 ;  /* 0x0000001a1490723c */ /* 0x000fe20000001890 */
[----:B------:R-:W3:Y:S04]  /*22230*/  LDSM.16.MT88.4 R20, [R229+0x13800] ;  /* 0x01380000e514783b */ /* 0x000ee80000004200 */
[----:B-----5:R-:W-:Y:S01]  /*22240*/  F2FP.F16.F32.PACK_AB R30, R197, R252 ;  /* 0x000000fcc51e723e */ /* 0x020fe200000000ff */
[----:B------:R-:W-:Y:S01]  /*22250*/  FADD.FTZ R176, R176, R181 ;  /* 0x000000b5b0b07221 */ /* 0x000fe20000010000 */
[----:B------:R-:W-:Y:S02]  /*22260*/  FADD.FTZ R186, R178, R186 ;  /* 0x000000bab2ba7221 */ /* 0x000fe40000010000 */
[----:B------:R-:W-:Y:S02]  /*22270*/  LDSM.16.MT88.4 R24, [R230+0x15800] ;  /* 0x01580000e618783b */ /* 0x000fe40000004200 */
[----:B------:R-:W-:Y:S01]  /*22280*/  FADD.FTZ R176, R177, R176 ;  /* 0x000000b0b1b07221 */ /* 0x000fe20000010000 */
[----:B-1----:R-:W-:Y:S01]  /*22290*/  F2FP.F16.F32.PACK_AB R31, R196, R165 ;  /* 0x000000a5c41f723e */ /* 0x002fe200000000ff */
[----:B------:R-:W-:Y:S02]  /*222a0*/  FADD.FTZ R186, R179, R186 ;  /* 0x000000bab3ba7221 */ /* 0x000fe40000010000 */
[----:B------:R-:W-:Y:S02]  /*222b0*/  FADD.FTZ R176, R252, R176 ;  /* 0x000000b0fcb07221 */ /* 0x000fe40000010000 */
[----:B------:R-:W-:Y:S02]  /*222c0*/  FADD.FTZ R186, R165, R186 ;  /* 0x000000baa5ba7221 */ /* 0x000fe40000010000 */
[C---:B------:R-:W-:Y:S01]  /*222d0*/  HMMA.16816.F32 R160, R28.reuse, R148, R4 ;  /* 0x000000941ca0723c */ /* 0x040fe20000001804 */
[----:B------:R-:W1:Y:S04]  /*222e0*/  LDSM.16.MT88.4 R4, [R228+0x13800] ;  /* 0x01380000e404783b */ /* 0x000e680000004200 */
[----:B------:R-:W-:Y:S01]  /*222f0*/  FADD.FTZ R249, R197, R176 ;  /* 0x000000b0c5f97221 */ /* 0x000fe20000010000 */
[C---:B------:R-:W-:Y:S03]  /*22300*/  HMMA.16816.F32 R156, R28.reuse, R150, R8 ;  /* 0x000000961c9c723c */ /* 0x040fe60000001808 */
[----:B------:R-:W5:Y:S02]  /*22310*/  LDSM.16.MT88.4 R8, [R227+0x13800] ;  /* 0x01380000e308783b */ /* 0x000f640000004200 */
[----:B------:R-:W-:Y:S01]  /*22320*/  FADD.FTZ R248, R196, R186 ;  /* 0x000000bac4f87221 */ /* 0x000fe20000010000 */
[C---:B------:R-:W-:Y:S05]  /*22330*/  HMMA.16816.F32 R36, R28.reuse, R168, R36 ;  /* 0x000000a81c24723c */ /* 0x040fea0000001824 */
[----:B------:R-:W5:Y:S01]  /*22340*/  LDSM.16.MT88.4 R148, [R229+0x15800] ;  /* 0x01580000e594783b */ /* 0x000f620000004200 */
[C---:B------:R-:W-:Y:S06]  /*22350*/  HMMA.16816.F32 R40, R28.reuse, R170, R40 ;  /* 0x000000aa1c28723c */ /* 0x040fec0000001828 */
[C---:B----4-:R-:W-:Y:S01]  /*22360*/  HMMA.16816.F32 R44, R28.reuse, R32, R44 ;  /* 0x000000201c2c723c */ /* 0x050fe2000000182c */
[----:B------:R-:W-:Y:S05]  /*22370*/  LDSM.16.MT88.4 R168, [R227+0x15800] ;  /* 0x01580000e3a8783b */ /* 0x000fea0000004200 */
[C---:B------:R-:W-:Y:S03]  /*22380*/  HMMA.16816.F32 R48, R28.reuse, R34, R48 ;  /* 0x000000221c30723c */ /* 0x040fe60000001830 */
[----:B------:R-:W4:Y:S03]  /*22390*/  LDSM.16.MT88.4 R32, [R228+0x15800] ;  /* 0x01580000e420783b */ /* 0x000f260000004200 */
[C---:B--2---:R-:W-:Y:S06]  /*223a0*/  HMMA.16816.F32 R52, R28.reuse, R152, R52 ;  /* 0x000000981c34723c */ /* 0x044fec0000001834 */
[C---:B------:R-:W-:Y:S01]  /*223b0*/  HMMA.16816.F32 R56, R28.reuse, R154, R56 ;  /* 0x0000009a1c38723c */ /* 0x040fe20000001838 */
[----:B------:R-:W2:Y:S05]  /*223c0*/  LDSM.16.MT88.4 R152, [R230+0x17800] ;  /* 0x01780000e698783b */ /* 0x000eaa0000004200 */
[C---:B------:R-:W-:Y:S06]  /*223d0*/  HMMA.16816.F32 R60, R28.reuse, R172, R60 ;  /* 0x000000ac1c3c723c */ /* 0x040fec000000183c */
[C---:B------:R-:W-:Y:S06]  /*223e0*/  HMMA.16816.F32 R64, R28.reuse, R174, R64 ;  /* 0x000000ae1c40723c */ /* 0x040fec0000001840 */
[C---:B---3--:R-:W-:Y:S06]  /*223f0*/  HMMA.16816.F32 R68, R28.reuse, R20, R68 ;  /* 0x000000141c44723c */ /* 0x048fec0000001844 */
[C---:B------:R-:W-:Y:S06]  /*22400*/  HMMA.16816.F32 R72, R28.reuse, R22, R72 ;  /* 0x000000161c48723c */ /* 0x040fec0000001848 */
[C---:B-1----:R-:W-:Y:S06]  /*22410*/  HMMA.16816.F32 R76, R28.reuse, R4, R76 ;  /* 0x000000041c4c723c */ /* 0x042fec000000184c */
[C---:B------:R-:W-:Y:S01]  /*22420*/  HMMA.16816.F32 R80, R28.reuse, R6, R80 ;  /* 0x000000061c50723c */ /* 0x040fe20000001850 */
[----:B------:R-:W1:Y:S05]  /*22430*/  LDSM.16.MT88.4 R4, [R229+0x17800] ;  /* 0x01780000e504783b */ /* 0x000e6a0000004200 */
[C---:B-----5:R-:W-:Y:S06]  /*22440*/  HMMA.16816.F32 R84, R28.reuse, R8, R84 ;  /* 0x000000081c54723c */ /* 0x060fec0000001854 */
[C---:B------:R-:W-:Y:S01]  /*22450*/  HMMA.16816.F32 R88, R28.reuse, R10, R88 ;  /* 0x0000000a1c58723c */ /* 0x040fe20000001858 */
[----:B------:R-:W-:Y:S05]  /*22460*/  LDSM.16.MT88.4 R8, [R227+0x17800] ;  /* 0x01780000e308783b */ /* 0x000fea0000004200 */
[C---:B------:R-:W-:Y:S06]  /*22470*/  HMMA.16816.F32 R92, R28.reuse, R24, R92 ;  /* 0x000000181c5c723c */ /* 0x040fec000000185c */
[C---:B------:R-:W-:Y:S06]  /*22480*/  HMMA.16816.F32 R96, R28.reuse, R26, R96 ;  /* 0x0000001a1c60723c */ /* 0x040fec0000001860 */
[C---:B------:R-:W-:Y:S06]  /*22490*/  HMMA.16816.F32 R100, R28.reuse, R148, R100 ;  /* 0x000000941c64723c */ /* 0x040fec0000001864 */
[C---:B------:R-:W-:Y:S01]  /*224a0*/  HMMA.16816.F32 R104, R28.reuse, R150, R104 ;  /* 0x000000961c68723c */ /* 0x040fe20000001868 */
[----:B------:R-:W3:Y:S05]  /*224b0*/  LDSM.16.MT88.4 R148, [R228+0x17800] ;  /* 0x01780000e494783b */ /* 0x000eea0000004200 */
[C---:B----4-:R-:W-:Y:S06]  /*224c0*/  HMMA.16816.F32 R108, R28.reuse, R32, R108 ;  /* 0x000000201c6c723c */ /* 0x050fec000000186c */
[C---:B------:R-:W-:Y:S06]  /*224d0*/  HMMA.16816.F32 R112, R28.reuse, R34, R112 ;  /* 0x000000221c70723c */ /* 0x040fec0000001870 */
[C---:B------:R-:W-:Y:S06]  /*224e0*/  HMMA.16816.F32 R116, R28.reuse, R168, R116 ;  /* 0x000000a81c74723c */ /* 0x040fec0000001874 */
[C---:B------:R-:W-:Y:S06]  /*224f0*/  HMMA.16816.F32 R120, R28.reuse, R170, R120 ;  /* 0x000000aa1c78723c */ /* 0x040fec0000001878 */
[C---:B--2---:R-:W-:Y:S06]  /*22500*/  HMMA.16816.F32 R124, R28.reuse, R152, R124 ;  /* 0x000000981c7c723c */ /* 0x044fec000000187c */
[C---:B------:R-:W-:Y:S06]  /*22510*/  HMMA.16816.F32 R128, R28.reuse, R154, R128 ;  /* 0x0000009a1c80723c */ /* 0x040fec0000001880 */
[C---:B-1----:R-:W-:Y:S06]  /*22520*/  HMMA.16816.F32 R132, R28.reuse, R4, R132 ;  /* 0x000000041c84723c */ /* 0x042fec0000001884 */
[C---:B------:R-:W-:Y:S06]  /*22530*/  HMMA.16816.F32 R152, R28.reuse, R6, R12 ;  /* 0x000000061c98723c */ /* 0x040fec000000180c */
[C---:B---3--:R-:W-:Y:S06]  /*22540*/  HMMA.16816.F32 R136, R28.reuse, R148, R136 ;  /* 0x000000941c88723c */ /* 0x048fec0000001888 */
[C---:B------:R-:W-:Y:S06]  /*22550*/  HMMA.16816.F32 R148, R28.reuse, R150, R16 ;  /* 0x000000961c94723c */ /* 0x040fec0000001810 */
[C---:B------:R-:W-:Y:S06]  /*22560*/  HMMA.16816.F32 R140, R28.reuse, R8, R140 ;  /* 0x000000081c8c723c */ /* 0x040fec000000188c */
[----:B------:R-:W-:Y:S01]  /*22570*/  HMMA.16816.F32 R144, R28, R10, R144 ;  /* 0x0000000a1c90723c */ /* 0x000fe20000001890 */
[----:B------:R-:W-:Y:S11]  /*22580*/  @!UPT UIADD3 URZ, URZ, URZ, URZ ;  /* 0x0000003f3f3ff290 */ /* 0x000ff6000fffe03f */
[----:B------:R-:W-:Y:S01]  /*22590*/  @!UPT UIADD3 URZ, URZ, URZ, URZ ;  /* 0x0000003f3f3ff290 */ /* 0x000fe2000fffe03f */
[----:B------:R-:W-:Y:S11]  /*225a0*/  @P0 BRA `(.L_x_1140) ;  /* 0xffffffb400f00947 */ /* 0x000ff6000383ffff */
.L_x_1131:
[----:B------:R-:W1:Y:S08]  /*225b0*/  LDC.64 R8, c[0x0][0x208] ;  /* 0x00008200ff087b82 */ /* 0x000e700000000a00 */
[----:B------:R-:W2:Y:S01]  /*225c0*/  LDC.64 R10, c[0x0][0x198] ;  /* 0x00006600ff0a7b82 */ /* 0x000ea20000000a00 */
[----:B-1----:R-:W-:Y:S02]  /*225d0*/  R2UR UR4, R8 ;  /* 0x00000000080472ca */ /* 0x002fe400000e0000 */
[----:B------:R-:W-:-:S13]  /*225e0*/  R2UR UR5, R9 ;  /* 0x00000000090572ca */ /* 0x000fda00000e0000 */
[----:B--2---:R1:W5:Y:S01]  /*225f0*/  LD.E R5, desc[UR4][R10.64+0xd8] ;  /* 0x0000d8040a057980 */ /* 0x004362000c101900 */
[----:B------:R-:W-:-:S03]  /*22600*/  UMOV UR4, 0xffffffff ;  /* 0xffffffff00047882 */ /* 0x000fc60000000000 */
[----:B------:R-:W-:Y:S05]  /*22610*/  BRA.DIV UR4, `(.L_x_1141) ;  /* 0x0000002204e47947 */ /* 0x000fea000b800000 */
[----:B------:R-:W2:Y:S04]  /*22620*/  SHFL.BFLY PT, R2, R249, 0x2, 0x1f ;  /* 0x0c401f00f9027f89 */ /* 0x000ea800000e0000 */
[----:B------:R-:W3:Y:S01]  /*22630*/  SHFL.BFLY PT, R0, R248, 0x2, 0x1f ;  /* 0x0c401f00f8007f89 */ /* 0x000ee200000e0000 */
[----:B--2---:R-:W-:Y:S01]  /*22640*/  FADD.FTZ R249, R2, R249 ;  /* 0x000000f902f97221 */ /* 0x004fe20000010000 */
[----:B---3--:R-:W-:-:S04]  /*22650*/  FADD.FTZ R248, R0, R248 ;  /* 0x000000f800f87221 */ /* 0x008fc80000010000 */
[----:B------:R-:W2:Y:S04]  /*22660*/  SHFL.BFLY PT, R7, R249, 0x1, 0x1f ;  /* 0x0c201f00f9077f89 */ /* 0x000ea800000e0000 */
[----:B------:R3:W4:Y:S01]  /*22670*/  SHFL.BFLY PT, R0, R248, 0x1, 0x1f ;  /* 0x0c201f00f8007f89 */ /* 0x00072200000e0000 */
[----:B--2---:R-:W-:-:S07]  /*22680*/  FADD.FTZ R7, R249, R7 ;  /* 0x00000007f9077221 */ /* 0x004fce0000010000 */
.L_x_1157:
[----:B------:R-:W2:Y:S01]  /*22690*/  S2R R6, SR_TID.X ;  /* 0x0000000000067919 */ /* 0x000ea20000002100 */
[----:B----4-:R-:W-:Y:S01]  /*226a0*/  FADD.FTZ R0, R248, R0 ;  /* 0x00000000f8007221 */ /* 0x010fe20000010000 */
[----:B------:R-:W4:Y:S01]  /*226b0*/  S2UR UR4, SR_CgaCtaId ;  /* 0x00000000000479c3 */ /* 0x000f220000008800 */
[----:B------:R-:W-:Y:S01]  /*226c0*/  FSETP.NE.FTZ.AND P4, PT, R7, RZ, PT ;  /* 0x000000ff0700720b */ /* 0x000fe20003f95000 */
[----:B------:R-:W-:Y:S01]  /*226d0*/  UMOV UR5, 0x400 ;  /* 0x0000040000057882 */ /* 0x000fe20000000000 */
[----:B------:R-:W-:Y:S02]  /*226e0*/  MOV R2, 0x3f800000 ;  /* 0x3f80000000027802 */ /* 0x000fe40000000f00 */
[----:B------:R-:W-:Y:S02]  /*226f0*/  FSETP.NE.FTZ.AND P3, PT, R0, RZ, PT ;  /* 0x000000ff0000720b */ /* 0x000fe40003f75000 */
[----:B------:R-:W-:Y:S02]  /*22700*/  MOV R4, 0x3f800000 ;  /* 0x3f80000000047802 */ /* 0x000fe40000000f00 */
[----:B------:R-:W-:-:S02]  /*22710*/  R2UR UR10, R8 ;  /* 0x00000000080a72ca */ /* 0x000fc400000e0000 */
[----:B------:R-:W-:-:S03]  /*22720*/  R2UR UR11, R9 ;  /* 0x00000000090b72ca */ /* 0x000fc600000e0000 */
[----:B------:R-:W1:Y:S08]  /*22730*/  @P4 MUFU.RCP R2, R7 ;  /* 0x0000000700024308 */ /* 0x000e700000001000 */
[----:B------:R-:W3:Y:S01]  /*22740*/  @P3 MUFU.RCP R4, R0 ;  /* 0x0000000000043308 */ /* 0x000ee20000001000 */
[----:B----4-:R-:W-:Y:S01]  /*22750*/  ULEA UR4, UR4, UR5, 0x18 ;  /* 0x0000000504047291 */ /* 0x010fe2000f8ec03f */
[----:B------:R-:W-:-:S02]  /*22760*/  R2UR UR5, R9 ;  /* 0x00000000090572ca */ /* 0x000fc400000e0000 */
[----:B--2---:R-:W-:Y:S01]  /*22770*/  SHF.R.S32.HI R12, RZ, 0x1f, R6 ;  /* 0x0000001fff0c7819 */ /* 0x004fe20000011406 */
[C---:B-1----:R-:W-:Y:S01]  /*22780*/  FMUL.FTZ R160, R2.reuse, R160 ;  /* 0x000000a002a07220 */ /* 0x042fe20000410000 */
[C---:B------:R-:W-:Y:S01]  /*22790*/  FMUL.FTZ R161, R2.reuse, R161 ;  /* 0x000000a102a17220 */ /* 0x040fe20000410000 */
[----:B------:R-:W-:Y:S01]  /*227a0*/  FMUL.FTZ R156, R2, R156 ;  /* 0x0000009c029c7220 */ /* 0x000fe20000410000 */
[----:B------:R-:W-:Y:S01]  /*227b0*/  LEA.HI R13, R12, R6, RZ, 0x2 ;  /* 0x000000060c0d7211 */ /* 0x000fe200078f10ff */
[C---:B------:R-:W-:Y:S01]  /*227c0*/  FMUL.FTZ R157, R2.reuse, R157 ;  /* 0x0000009d029d7220 */ /* 0x040fe20000410000 */
[C---:B------:R-:W-:Y:S01]  /*227d0*/  FMUL.FTZ R36, R2.reuse, R36 ;  /* 0x0000002402247220 */ /* 0x040fe20000410000 */
[----:B------:R-:W-:Y:S01]  /*227e0*/  FMUL.FTZ R37, R2, R37 ;  /* 0x0000002502257220 */ /* 0x000fe20000410000 */
[--C-:B------:R-:W-:Y:S01]  /*227f0*/  SHF.R.S32.HI R15, RZ, 0x2, R13.reuse ;  /* 0x00000002ff0f7819 */ /* 0x100fe2000001140d */
[C---:B---3--:R-:W-:Y:S01]  /*22800*/  FMUL.FTZ R163, R4.reuse, R163 ;  /* 0x000000a304a37220 */ /* 0x048fe20000410000 */
[----:B------:R-:W-:Y:S01]  /*22810*/  SHF.R.S32.HI R14, RZ, 0x1f, R13 ;  /* 0x0000001fff0e7819 */ /* 0x000fe2000001140d */
[C---:B------:R-:W-:Y:S01]  /*22820*/  FMUL.FTZ R162, R4.reuse, R162 ;  /* 0x000000a204a27220 */ /* 0x040fe20000410000 */
[----:B------:R-:W-:Y:S01]  /*22830*/  LOP3.LUT R13, R13, 0x3ffffffc, RZ, 0xc0, !PT ;  /* 0x3ffffffc0d0d7812 */ /* 0x000fe200078ec0ff */
[----:B------:R-:W-:Y:S01]  /*22840*/  FMUL.FTZ R159, R4, R159 ;  /* 0x0000009f049f7220 */ /* 0x000fe20000410000 */
[----:B------:R-:W-:Y:S01]  /*22850*/  LEA.HI R14, R14, R15, RZ, 0x3 ;  /* 0x0000000f0e0e7211 */ /* 0x000fe200078f18ff */
[C---:B------:R-:W-:Y:S01]  /*22860*/  FMUL.FTZ R158, R4.reuse, R158 ;  /* 0x0000009e049e7220 */ /* 0x040fe20000410000 */
[----:B------:R-:W-:Y:S01]  /*22870*/  IADD3 R13, -R13, R6, RZ ;  /* 0x000000060d0d7210 */ /* 0x000fe20007ffe1ff */
[----:B------:R-:W-:Y:S01]  /*22880*/  FMUL.FTZ R39, R4, R39 ;  /* 0x0000002704277220 */ /* 0x000fe20000410000 */
[----:B------:R-:W-:Y:S01]  /*22890*/  LOP3.LUT R14, R14, 0xfffffff8, RZ, 0xc0, !PT ;  /* 0xfffffff80e0e7812 */ /* 0x000fe200078ec0ff */
[----:B------:R-:W-:Y:S01]  /*228a0*/  FMUL.FTZ R38, R4, R38 ;  /* 0x0000002604267220 */ /* 0x000fe20000410000 */
[C---:B------:R-:W-:Y:S01]  /*228b0*/  FMUL.FTZ R40, R2.reuse, R40 ;  /* 0x0000002802287220 */ /* 0x040fe20000410000 */
[----:B------:R-:W-:Y:S01]  /*228c0*/  FMUL.FTZ R41, R2, R41 ;  /* 0x0000002902297220 */ /* 0x000fe20000410000 */
[----:B------:R-:W-:Y:S01]  /*228d0*/  IADD3 R15, R15, -R14, RZ ;  /* 0x8000000e0f0f7210 */ /* 0x000fe20007ffe0ff */
[----:B------:R-:W-:Y:S01]  /*228e0*/  FMUL.FTZ R43, R4, R43 ;  /* 0x0000002b042b7220 */ /* 0x000fe20000410000 */
[----:B------:R-:W-:Y:S01]  /*228f0*/  LEA.HI R14, R12, R6, RZ, 0x5 ;  /* 0x000000060c0e7211 */ /* 0x000fe200078f28ff */
[----:B------:R-:W-:Y:S01]  /*22900*/  FMUL.FTZ R42, R4, R42 ;  /* 0x0000002a042a7220 */ /* 0x000fe20000410000 */
[----:B------:R-:W-:Y:S01]  /*22910*/  SHF.L.U32 R17, R15, 0x6, RZ ;  /* 0x000000060f117819 */ /* 0x000fe200000006ff */
[C---:B------:R-:W-:Y:S01]  /*22920*/  FMUL.FTZ R44, R2.reuse, R44 ;  /* 0x0000002c022c7220 */ /* 0x040fe20000410000 */
[----:B------:R-:W-:Y:S01]  /*22930*/  SHF.R.S32.HI R16, RZ, 0x5, R14 ;  /* 0x00000005ff107819 */ /* 0x000fe2000001140e */
[----:B------:R-:W-:Y:S01]  /*22940*/  FMUL.FTZ R45, R2, R45 ;  /* 0x0000002d022d7220 */ /* 0x000fe20000410000 */
[----:B------:R-:W-:Y:S01]  /*22950*/  LOP3.LUT R17, R17, 0x1c0, RZ, 0xc0, !PT ;  /* 0x000001c011117812 */ /* 0x000fe200078ec0ff */
[C---:B------:R-:W-:Y:S01]  /*22960*/  FMUL.FTZ R47, R4.reuse, R47 ;  /* 0x0000002f042f7220 */ /* 0x040fe20000410000 */
[----:B------:R-:W-:Y:S01]  /*22970*/  LOP3.LUT R18, R15, 0x1, RZ, 0xc0, !PT ;  /* 0x000000010f127812 */ /* 0x000fe200078ec0ff */
[----:B------:R-:W-:Y:S01]  /*22980*/  FMUL.FTZ R46, R4, R46 ;  /* 0x0000002e042e7220 */ /* 0x000fe20000410000 */
[----:B------:R-:W-:Y:S01]  /*22990*/  LEA R13, R16, R13, 0x9 ;  /* 0x0000000d100d7211 */ /* 0x000fe200078e48ff */
[C---:B------:R-:W-:Y:S01]  /*229a0*/  FMUL.FTZ R48, R2.reuse, R48 ;  /* 0x0000003002307220 */ /* 0x040fe20000410000 */
[----:B------:R-:W-:Y:S01]  /*229b0*/  LEA.HI R17, R17, R17, RZ, 0x1d ;  /* 0x0000001111117211 */ /* 0x000fe200078fe8ff */
[----:B------:R-:W-:Y:S01]  /*229c0*/  FMUL.FTZ R49, R2, R49 ;  /* 0x0000003102317220 */ /* 0x000fe20000410000 */
[----:B------:R-:W-:Y:S01]  /*229d0*/  ISETP.NE.U32.AND P0, PT, R18, 0x1, PT ;  /* 0x000000011200780c */ /* 0x000fe20003f05070 */
[C---:B------:R-:W-:Y:S01]  /*229e0*/  FMUL.FTZ R51, R4.reuse, R51 ;  /* 0x0000003304337220 */ /* 0x040fe20000410000 */
[----:B------:R-:W-:Y:S01]  /*229f0*/  LEA R13, R13, R17, 0x1 ;  /* 0x000000110d0d7211 */ /* 0x000fe200078e08ff */
[----:B------:R-:W-:Y:S01]  /*22a00*/  FMUL.FTZ R50, R4, R50 ;  /* 0x0000003204327220 */ /* 0x000fe20000410000 */
[----:B------:R-:W-:Y:S01]  /*22a10*/  R2P PR, R15, 0x6 ;  /* 0x000000060f007804 */ /* 0x000fe20000000000 */
[C---:B------:R-:W-:Y:S01]  /*22a20*/  FMUL.FTZ R52, R2.reuse, R52 ;  /* 0x0000003402347220 */ /* 0x040fe20000410000 */
[----:B------:R-:W-:Y:S01]  /*22a30*/  LEA R13, R13, UR4, 0x1 ;  /* 0x000000040d0d7c11 */ /* 0x000fe2000f8e08ff */
[----:B------:R-:W-:Y:S01]  /*22a40*/  FMUL.FTZ R53, R2, R53 ;  /* 0x0000003502357220 */ /* 0x000fe20000410000 */
[----:B------:R-:W-:Y:S01]  /*22a50*/  MOV R15, 0x20 ;  /* 0x00000020000f7802 */ /* 0x000fe20000000f00 */
[C---:B------:R-:W-:Y:S01]  /*22a60*/  FMUL.FTZ R55, R4.reuse, R55 ;  /* 0x0000003704377220 */ /* 0x040fe20000410000 */
[----:B------:R-:W-:Y:S01]  /*22a70*/  MOV R18, 0x40 ;  /* 0x0000004000127802 */ /* 0x000fe20000000f00 */
[----:B------:R-:W-:Y:S01]  /*22a80*/  FMUL.FTZ R54, R4, R54 ;  /* 0x0000003604367220 */ /* 0x000fe20000410000 */
[----:B------:R-:W-:Y:S01]  /*22a90*/  IADD3 R17, R13, -0x10, RZ ;  /* 0xfffffff00d117810 */ /* 0x000fe20007ffe0ff */
[C---:B------:R-:W-:Y:S01]  /*22aa0*/  FMUL.FTZ R56, R2.reuse, R56 ;  /* 0x0000003802387220 */ /* 0x040fe20000410000 */
[----:B------:R-:W-:Y:S01]  /*22ab0*/  SEL R15, R15, 0xffffffe0, !P1 ;  /* 0xffffffe00f0f7807 */ /* 0x000fe20004800000 */
[----:B------:R-:W-:Y:S01]  /*22ac0*/  FMUL.FTZ R57, R2, R57 ;  /* 0x0000003902397220 */ /* 0x000fe20000410000 */
[----:B------:R-:W-:Y:S01]  /*22ad0*/  @P0 IADD3 R17, R13, 0x10, RZ ;  /* 0x000000100d110810 */ /* 0x000fe20007ffe0ff */
[C---:B------:R-:W-:Y:S01]  /*22ae0*/  FMUL.FTZ R59, R4.reuse, R59 ;  /* 0x0000003b043b7220 */ /* 0x040fe20000410000 */
[----:B------:R-:W-:Y:S01]  /*22af0*/  F2FP.F16.F32.PACK_AB R160, R161, R160 ;  /* 0x000000a0a1a0723e */ /* 0x000fe200000000ff */
[----:B------:R-:W-:Y:S01]  /*22b00*/  FMUL.FTZ R58, R4, R58 ;  /* 0x0000003a043a7220 */ /* 0x000fe20000410000 */
[----:B------:R-:W-:Y:S01]  /*22b10*/  F2FP.F16.F32.PACK_AB R162, R163, R162 ;  /* 0x000000a2a3a2723e */ /* 0x000fe200000000ff */
[----:B------:R-:W-:Y:S01]  /*22b20*/  FMUL.FTZ R60, R2, R60 ;  /* 0x0000003c023c7220 */ /* 0x000fe20000410000 */
[----:B------:R-:W-:Y:S01]  /*22b30*/  SEL R18, R18, 0xffffffc0, !P2 ;  /* 0xffffffc012127807 */ /* 0x000fe20005000000 */
[----:B------:R-:W-:Y:S01]  /*22b40*/  FMUL.FTZ R61, R2, R61 ;  /* 0x0000003d023d7220 */ /* 0x000fe20000410000 */
[----:B------:R-:W-:Y:S01]  /*22b50*/  F2FP.F16.F32.PACK_AB R156, R157, R156 ;  /* 0x0000009c9d9c723e */ /* 0x000fe200000000ff */
[C---:B------:R-:W-:Y:S01]  /*22b60*/  FMUL.FTZ R63, R4.reuse, R63 ;  /* 0x0000003f043f7220 */ /* 0x040fe20000410000 */
[----:B------:R-:W-:Y:S01]  /*22b70*/  F2FP.F16.F32.PACK_AB R158, R159, R158 ;  /* 0x0000009e9f9e723e */ /* 0x000fe200000000ff */
[----:B------:R-:W-:Y:S01]  /*22b80*/  FMUL.FTZ R62, R4, R62 ;  /* 0x0000003e043e7220 */ /* 0x000fe20000410000 */
[----:B------:R-:W-:Y:S01]  /*22b90*/  F2FP.F16.F32.PACK_AB R36, R37, R36 ;  /* 0x000000242524723e */ /* 0x000fe200000000ff */
[C---:B------:R-:W-:Y:S01]  /*22ba0*/  FMUL.FTZ R64, R2.reuse, R64 ;  /* 0x0000004002407220 */ /* 0x040fe20000410000 */
[----:B------:R-:W-:Y:S01]  /*22bb0*/  F2FP.F16.F32.PACK_AB R38, R39, R38 ;  /* 0x000000262726723e */ /* 0x000fe200000000ff */
[----:B------:R-:W-:Y:S01]  /*22bc0*/  FMUL.FTZ R65, R2, R65 ;  /* 0x0000004102417220 */ /* 0x000fe20000410000 */
[----:B------:R-:W-:Y:S01]  /*22bd0*/  IADD3 R19, R13, R15, RZ ;  /* 0x0000000f0d137210 */ /* 0x000fe20007ffe0ff */
[C---:B------:R-:W-:Y:S01]  /*22be0*/  FMUL.FTZ R67, R4.reuse, R67 ;  /* 0x0000004304437220 */ /* 0x040fe20000410000 */
[----:B------:R-:W-:Y:S01]  /*22bf0*/  F2FP.F16.F32.PACK_AB R40, R41, R40 ;  /* 0x000000282928723e */ /* 0x000fe200000000ff */
[----:B------:R-:W-:Y:S01]  /*22c00*/  FMUL.FTZ R66, R4, R66 ;  /* 0x0000004204427220 */ /* 0x000fe20000410000 */
[----:B------:R-:W-:Y:S01]  /*22c10*/  F2FP.F16.F32.PACK_AB R42, R43, R42 ;  /* 0x0000002a2b2a723e */ /* 0x000fe200000000ff */
[C---:B------:R-:W-:Y:S01]  /*22c20*/  FMUL.FTZ R68, R2.reuse, R68 ;  /* 0x0000004402447220 */ /* 0x040fe20000410000 */
[----:B------:R-:W-:Y:S01]  /*22c30*/  IADD3 R15, R15, R17, RZ ;  /* 0x000000110f0f7210 */ /* 0x000fe20007ffe0ff */
[----:B------:R-:W-:Y:S01]  /*22c40*/  FMUL.FTZ R69, R2, R69 ;  /* 0x0000004502457220 */ /* 0x000fe20000410000 */
[----:B------:R-:W-:Y:S01]  /*22c50*/  F2FP.F16.F32.PACK_AB R44, R45, R44 ;  /* 0x0000002c2d2c723e */ /* 0x000fe200000000ff */
[C---:B------:R-:W-:Y:S01]  /*22c60*/  FMUL.FTZ R71, R4.reuse, R71 ;  /* 0x0000004704477220 */ /* 0x040fe20000410000 */
[----:B------:R-:W-:Y:S01]  /*22c70*/  F2FP.F16.F32.PACK_AB R46, R47, R46 ;  /* 0x0000002e2f2e723e */ /* 0x000fe200000000ff */
[----:B------:R-:W-:Y:S01]  /*22c80*/  FMUL.FTZ R70, R4, R70 ;  /* 0x0000004604467220 */ /* 0x000fe20000410000 */
[----:B------:R-:W-:Y:S01]  /*22c90*/  IADD3 R20, R13, R18, RZ ;  /* 0x000000120d147210 */ /* 0x000fe20007ffe0ff */
[----:B------:R-:W-:Y:S01]  /*22ca0*/  STS [R13], R160 ;  /* 0x000000a00d007388 */ /* 0x000fe20000000800 */
[----:B------:R-:W-:Y:S01]  /*22cb0*/  F2FP.F16.F32.PACK_AB R48, R49, R48 ;  /* 0x000000303130723e */ /* 0x000fe200000000ff */
[----:B------:R-:W-:Y:S01]  /*22cc0*/  FMUL.FTZ R72, R2, R72 ;  /* 0x0000004802487220 */ /* 0x000fe20000410000 */
[----:B------:R-:W-:Y:S01]  /*22cd0*/  F2FP.F16.F32.PACK_AB R50, R51, R50 ;  /* 0x000000323332723e */ /* 0x000fe200000000ff */
[----:B------:R-:W-:Y:S01]  /*22ce0*/  STS [R13+0x400], R162 ;  /* 0x000400a20d007388 */ /* 0x000fe20000000800 */
[----:B------:R-:W-:Y:S01]  /*22cf0*/  IADD3 R21, R18, R17, RZ ;  /* 0x0000001112157210 */ /* 0x000fe20007ffe0ff */
[----:B------:R-:W-:Y:S01]  /*22d00*/  FMUL.FTZ R73, R2, R73 ;  /* 0x0000004902497220 */ /* 0x000fe20000410000 */
[----:B------:R-:W-:Y:S01]  /*22d10*/  F2FP.F16.F32.PACK_AB R52, R53, R52 ;  /* 0x000000343534723e */ /* 0x000fe200000000ff */
[C---:B------:R-:W-:Y:S01]  /*22d20*/  FMUL.FTZ R75, R4.reuse, R75 ;  /* 0x0000004b044b7220 */ /* 0x040fe20000410000 */
[----:B------:R-:W-:Y:S01]  /*22d30*/  FMUL.FTZ R74, R4, R74 ;  /* 0x0000004a044a7220 */ /* 0x000fe20000410000 */
[----:B------:R-:W-:Y:S01]  /*22d40*/  F2FP.F16.F32.PACK_AB R54, R55, R54 ;  /* 0x000000363736723e */ /* 0x000fe200000000ff */
[----:B------:R-:W-:Y:S01]  /*22d50*/  STS [R17], R156 ;  /* 0x0000009c11007388 */ /* 0x000fe20000000800 */
[----:B------:R-:W-:Y:S01]  /*22d60*/  IADD3 R22, R19, R18, RZ ;  /* 0x0000001213167210 */ /* 0x000fe20007ffe0ff */
[C---:B------:R-:W-:Y:S01]  /*22d70*/  FMUL.FTZ R76, R2.reuse, R76 ;  /* 0x0000004c024c7220 */ /* 0x040fe20000410000 */
[----:B------:R-:W-:Y:S01]  /*22d80*/  FMUL.FTZ R77, R2, R77 ;  /* 0x0000004d024d7220 */ /* 0x000fe20000410000 */
[----:B------:R-:W-:Y:S01]  /*22d90*/  STS [R17+0x400], R158 ;  /* 0x0004009e11007388 */ /* 0x000fe20000000800 */
        /* <DEDUP_REMOVED lines=14> */
[C---:B------:R-:W-:Y:S01]  /*22e80*/  FMUL.FTZ R84, R2.reuse, R84 ;  /* 0x0000005402547220 */ /* 0x040fe20000410000 */
[----:B------:R-:W-:Y:S01]  /*22e90*/  FMUL.FTZ R85, R2, R85 ;  /* 0x0000005502557220 */ /* 0x000fe20000410000 */
[----:B------:R-:W-:Y:S01]  /*22ea0*/  F2FP.F16.F32.PACK_AB R64, R65, R64 ;  /* 0x000000404140723e */ /* 0x000fe200000000ff */
[----:B------:R-:W-:Y:S01]  /*22eb0*/  STS [R15+0x400], R42 ;  /* 0x0004002a0f007388 */ /* 0x000fe20000000800 */
        /* <DEDUP_REMOVED lines=52> */
[----:B------:R-:W-:Y:S01]  /*23200*/  ISETP.NE.AND P0, PT, R242, -0x1, PT ;  /* 0xfffffffff200780c */ /* 0x000fe20003f05270 */
[C---:B------:R-:W-:Y:S01]  /*23210*/  FMUL.FTZ R112, R2.reuse, R112 ;  /* 0x0000007002707220 */ /* 0x040fe20000410000 */
[----:B------:R-:W-:Y:S01]  /*23220*/  FMUL.FTZ R113, R2, R113 ;  /* 0x0000007102717220 */ /* 0x000fe20000410000 */
[----:B------:R-:W-:Y:S01]  /*23230*/  STS [R19+0x2400], R70 ;  /* 0x0024004613007388 */ /* 0x000fe20000000800 */
[----:B------:R-:W-:Y:S01]  /*23240*/  F2FP.F16.F32.PACK_AB R92, R93, R92 ;  /* 0x0000005c5d5c723e */ /* 0x000fe200000000ff */
        /* <DEDUP_REMOVED lines=23> */
[----:B------:R1:W-:Y:S01]  /*233c0*/  STS [R21+0x2400], R82 ;  /* 0x0024005215007388 */ /* 0x0003e20000000800 */
        /* <DEDUP_REMOVED lines=44> */
[----:B------:R-:W-:Y:S01]  /*23690*/  R2UR UR4, R8 ;  /* 0x00000000080472ca */ /* 0x000fe200000e0000 */
[C---:B------:R-:W-:Y:S01]  /*236a0*/  FMUL.FTZ R140, R2.reuse, R140 ;  /* 0x0000008c028c7220 */ /* 0x040fe20000410000 */
[C---:B------:R-:W-:Y:S01]  /*236b0*/  FMUL.FTZ R141, R2.reuse, R141 ;  /* 0x0000008d028d7220 */ /* 0x040fe20000410000 */
[----:B------:R-:W-:Y:S01]  /*236c0*/  STS [R15+0x4400], R106 ;  /* 0x0044006a0f007388 */ /* 0x000fe20000000800 */
[----:B------:R-:W-:Y:S01]  /*236d0*/  FMUL.FTZ R144, R2, R144 ;  /* 0x0000009002907220 */ /* 0x000fe20000410000 */
[----:B------:R-:W-:Y:S01]  /*236e0*/  F2FP.F16.F32.PACK_AB R128, R129, R128 ;  /* 0x000000808180723e */ /* 0x000fe200000000ff */
[C---:B------:R-:W-:Y:S01]  /*236f0*/  FMUL.FTZ R143, R4.reuse, R143 ;  /* 0x0000008f048f7220 */ /* 0x040fe20000410000 */
[C---:B------:R-:W-:Y:S01]  /*23700*/  FMUL.FTZ R142, R4.reuse, R142 ;  /* 0x0000008e048e7220 */ /* 0x040fe20000410000 */
[----:B------:R-:W-:Y:S01]  /*23710*/  FMUL.FTZ R147, R4, R147 ;  /* 0x0000009304937220 */ /* 0x000fe20000410000 */
[----:B------:R-:W-:Y:S01]  /*23720*/  F2FP.F16.F32.PACK_AB R130, R131, R130 ;  /* 0x000000828382723e */ /* 0x000fe200000000ff */
[----:B------:R-:W-:Y:S01]  /*23730*/  STS [R20+0x4000], R108 ;  /* 0x0040006c14007388 */ /* 0x000fe20000000800 */
[----:B------:R-:W-:Y:S01]  /*23740*/  FMUL.FTZ R2, R2, R145 ;  /* 0x0000009102027220 */ /* 0x000fe20000410000 */
[----:B------:R-:W-:Y:S01]  /*23750*/  F2FP.F16.F32.PACK_AB R132, R133, R132 ;  /* 0x000000848584723e */ /* 0x000fe200000000ff */
[----:B------:R-:W-:Y:S01]  /*23760*/  FMUL.FTZ R4, R4, R146 ;  /* 0x0000009204047220 */ /* 0x000fe20000410000 */
        /* <DEDUP_REMOVED lines=8> */
[----:B------:R-:W-:Y:S01]  /*237f0*/  @!P0 R2UR UR8, R8 ;  /* 0x00000000080882ca */ /* 0x000fe200000e0000 */
[----:B------:R-:W-:Y:S01]  /*23800*/  STS [R22+0x4000], R116 ;  /* 0x0040007416007388 */ /* 0x000fe20000000800 */
[----:B------:R-:W-:-:S02]  /*23810*/  @!P0 R2UR UR9, R9 ;  /* 0x00000000090982ca */ /* 0x000fc400000e0000 */
        /* <DEDUP_REMOVED lines=8> */
[----:B------:R-:W-:-:S03]  /*238a0*/  F2FP.F16.F32.PACK_AB R4, R147, R4 ;  /* 0x000000049304723e */ /* 0x000fc600000000ff */
[----:B------:R-:W-:Y:S04]  /*238b0*/  STS [R13+0x6000], R124 ;  /* 0x0060007c0d007388 */ /* 0x000fe80000000800 */
[----:B------:R-:W-:Y:S04]  /*238c0*/  STS [R13+0x6400], R126 ;  /* 0x0064007e0d007388 */ /* 0x000fe80000000800 */
[----:B------:R-:W-:Y:S04]  /*238d0*/  STS [R17+0x6000], R128 ;  /* 0x0060008011007388 */ /* 0x000fe80000000800 */
[----:B------:R2:W-:Y:S04]  /*238e0*/  STS [R17+0x6400], R130 ;  /* 0x0064008211007388 */ /* 0x0005e80000000800 */
        /* <DEDUP_REMOVED lines=11> */
[----:B------:R4:W-:Y:S04]  /*239a0*/  STS [R18+0x6400], R4 ;  /* 0x0064000412007388 */ /* 0x0009e80000000800 */
[----:B-1----:R-:W4:Y:S01]  /*239b0*/  LD.E.64 R82, desc[UR10][R10.64+0x88] ;  /* 0x0000880a0a527980 */ /* 0x002f22000c101b00 */
[----:B--2---:R-:W1:Y:S01]  /*239c0*/  @P4 MUFU.LG2 R17, R7 ;  /* 0x0000000700114308 */ /* 0x004e620000000c00 */
[----:B------:R-:W-:Y:S02]  /*239d0*/  BSSY B0, `(.L_x_1142) ;  /* 0x0000029000007945 */ /* 0x000fe40003800000 */
[----:B------:R2:W5:Y:S04]  /*239e0*/  LD.E.64 R80, desc[UR4][R10.64+0x90] ;  /* 0x000090040a507980 */ /* 0x000568000c101b00 */
[----:B---3--:R-:W3:Y:S04]  /*239f0*/  LD.E.U8 R2, desc[UR4][R10.64+0x1c8] ;  /* 0x0001c8040a027980 */ /* 0x008ee8000c101100 */
[----:B----4-:R-:W4:Y:S01]  /*23a00*/  @!P0 LD.E.64 R18, desc[UR8][R10.64+0x80] ;  /* 0x000080080a128980 */ /* 0x010f22000c101b00 */
[----:B------:R2:W2:Y:S01]  /*23a10*/  @P3 MUFU.LG2 R15, R0 ;  /* 0x00000000000f3308 */ /* 0x0004a20000000c00 */
[----:B-1----:R-:W-:Y:S01]  /*23a20*/  @P4 FMUL.FTZ R17, R17, 0.69314718246459960938 ;  /* 0x3f31721811114820 */ /* 0x002fe20000410000 */
[----:B------:R-:W-:-:S02]  /*23a30*/  MOV R4, 0x7f800000 ;  /* 0x7f80000000047802 */ /* 0x000fc40000000f00 */
[----:B------:R-:W-:Y:S01]  /*23a40*/  MOV R7, 0x7f800000 ;  /* 0x7f80000000077802 */ /* 0x000fe20000000f00 */
[----:B-----5:R-:W-:Y:S01]  /*23a50*/  @P4 FFMA.FTZ R4, R5, R164, R17 ;  /* 0x000000a405044223 */ /* 0x020fe20000010011 */
[----:B--2---:R-:W-:Y:S01]  /*23a60*/  @!P0 SHF.R.S32.HI R0, RZ, 0x1f, R239 ;  /* 0x0000001fff008819 */ /* 0x004fe200000114ef */
[----:B------:R-:W-:-:S04]  /*23a70*/  @P3 FMUL.FTZ R15, R15, 0.69314718246459960938 ;  /* 0x3f3172180f0f3820 */ /* 0x000fc80000410000 */
[----:B------:R-:W-:Y:S01]  /*23a80*/  @P3 FFMA.FTZ R7, R5, R3, R15 ;  /* 0x0000000305073223 */ /* 0x000fe2000001000f */
[----:B------:R-:W-:Y:S01]  /*23a90*/  @P0 IMAD.WIDE.U32 R20, R82, R242, RZ ;  /* 0x000000f252140225 */ /* 0x000fe200078e00ff */
[----:B---3--:R-:W-:-:S03]  /*23aa0*/  ISETP.NE.AND P1, PT, R2, RZ, PT ;  /* 0x000000ff0200720c */ /* 0x008fc60003f25270 */
[----:B----4-:R-:W-:-:S04]  /*23ab0*/  @!P0 IMAD R13, R19, R239, RZ ;  /* 0x000000ef130d8224 */ /* 0x010fc800078e02ff */
[C---:B------:R-:W-:Y:S02]  /*23ac0*/  @!P0 IMAD R13, R18.reuse, R0, R13 ;  /* 0x00000000120d8224 */ /* 0x040fe400078e020d */
[----:B------:R-:W-:Y:S02]  /*23ad0*/  @P0 IMAD R0, R83, R242, RZ ;  /* 0x000000f253000224 */ /* 0x000fe400078e02ff */
[----:B------:R-:W-:Y:S01]  /*23ae0*/  @!P0 IMAD.WIDE.U32 R18, R18, R239, RZ ;  /* 0x000000ef12128225 */ /* 0x000fe200078e00ff */
[----:B------:R-:W-:Y:S02]  /*23af0*/  @P0 MOV R2, R20 ;  /* 0x0000001400020202 */ /* 0x000fe40000000f00 */
[----:B------:R-:W-:Y:S02]  /*23b00*/  @P0 IADD3 R0, R21, R0, RZ ;  /* 0x0000000015000210 */ /* 0x000fe40007ffe0ff */
[----:B------:R-:W-:Y:S02]  /*23b10*/  @!P0 IADD3 R0, R19, R13, RZ ;  /* 0x0000000d13008210 */ /* 0x000fe40007ffe0ff */
[----:B------:R-:W-:Y:S01]  /*23b20*/  @!P0 MOV R2, R18 ;  /* 0x0000001200028202 */ /* 0x000fe20000000f00 */
[----:B------:R-:W-:Y:S06]  /*23b30*/  @!P1 BRA `(.L_x_1143) ;  /* 0x0000000000289947 */ /* 0x000fec0003800000 */
[----:B------:R-:W-:Y:S02]  /*23b40*/  ISETP.NE.AND P0, PT, R242, -0x1, PT ;  /* 0xfffffffff200780c */ /* 0x000fe40003f05270 */
[----:B------:R-:W-:Y:S02]  /*23b50*/  R2UR UR8, R8 ;  /* 0x00000000080872ca */ /* 0x000fe400000e0000 */
[----:B------:R-:W-:-:S09]  /*23b60*/  R2UR UR9, R9 ;  /* 0x00000000090972ca */ /* 0x000fd200000e0000 */
[----:B------:R-:W-:Y:S02]  /*23b70*/  @!P0 R2UR UR4, R8 ;  /* 0x00000000080482ca */ /* 0x000fe400000e0000 */
[----:B------:R-:W-:Y:S02]  /*23b80*/  @!P0 R2UR UR5, R9 ;  /* 0x00000000090582ca */ /* 0x000fe400000e0000 */
[----:B------:R-:W2:Y:S11]  /*23b90*/  LD.E R5, desc[UR8][R10.64+0xd4] ;  /* 0x0000d4080a057980 */ /* 0x000eb6000c101900 */
[----:B------:R-:W3:Y:S02]  /*23ba0*/  @!P0 LD.E R3, desc[UR4][R10.64+0xb4] ;  /* 0x0000b4040a038980 */ /* 0x000ee4000c101900 */
[----:B---3--:R-:W-:-:S04]  /*23bb0*/  @!P0 IMAD R242, R3, R239, RZ ;  /* 0x000000ef03f28224 */ /* 0x008fc800078e02ff */
[----:B--2---:R-:W-:Y:S01]  /*23bc0*/  IMAD R242, R5, R238, R242 ;  /* 0x000000ee05f27224 */ /* 0x004fe200078e02f2 */
[----:B------:R-:W-:Y:S05]  /*23bd0*/  BRA `(.L_x_1144) ;  /* 0x0000000000207947 */ /* 0x000fea0003800000 */
.L_x_1143:
[C---:B------:R-:W-:Y:S02]  /*23be0*/  R2UR UR8, R8.reuse ;  /* 0x00000000080872ca */ /* 0x040fe400000e0000 */
[C---:B------:R-:W-:Y:S02]  /*23bf0*/  R2UR UR9, R9.reuse ;  /* 0x00000000090972ca */ /* 0x040fe400000e0000 */
[----:B------:R-:W-:Y:S02]  /*23c00*/  R2UR UR4, R8 ;  /* 0x00000000080472ca */ /* 0x000fe400000e0000 */
[----:B------:R-:W-:-:S09]  /*23c10*/  R2UR UR5, R9 ;  /* 0x00000000090572ca */ /* 0x000fd200000e0000 */
[----:B------:R-:W2:Y:S04]  /*23c20*/  LD.E R3, desc[UR8][R10.64+0x60] ;  /* 0x000060080a037980 */ /* 0x000ea8000c101900 */
[----:B------:R-:W3:Y:S01]  /*23c30*/  LD.E R242, desc[UR4][R10.64+0xb4] ;  /* 0x0000b4040af27980 */ /* 0x000ee2000c101900 */
[----:B--2---:R-:W-:-:S04]  /*23c40*/  IMAD R3, R3, R239, R238 ;  /* 0x000000ef03037224 */ /* 0x004fc800078e02ee */
[----:B---3--:R-:W-:Y:S02]  /*23c50*/  IMAD R242, R242, R3, RZ ;  /* 0x00000003f2f27224 */ /* 0x008fe400078e02ff */
.L_x_1144:
[----:B------:R-:W-:Y:S05]  /*23c60*/  BSYNC B0 ;  /* 0x0000000000007941 */ /* 0x000fea0003800000 */
.L_x_1142:
[C---:B------:R-:W-:Y:S02]  /*23c70*/  R2UR UR8, R8.reuse ;  /* 0x00000000080872ca */ /* 0x040fe400000e0000 */
[C---:B------:R-:W-:Y:S02]  /*23c80*/  R2UR UR9, R9.reuse ;  /* 0x00000000090972ca */ /* 0x040fe400000e0000 */
[----:B------:R-:W-:Y:S02]  /*23c90*/  R2UR UR4, R8 ;  /* 0x00000000080472ca */ /* 0x000fe400000e0000 */
[----:B------:R-:W-:Y:S02]  /*23ca0*/  R2UR UR5, R9 ;  /* 0x00000000090572ca */ /* 0x000fe400000e0000 */
[----:B------:R-:W-:Y:S02]  /*23cb0*/  LOP3.LUT R13, R14, 0xffffffe0, RZ, 0xc0, !PT ;  /* 0xffffffe00e0d7812 */ /* 0x000fe400078ec0ff */
[----:B------:R-:W-:-:S03]  /*23cc0*/  SHF.R.S32.HI R5, RZ, 0x1f, R16 ;  /* 0x0000001fff057819 */ /* 0x000fc60000011410 */
[----:B------:R-:W-:Y:S01]  /*23cd0*/  IMAD.IADD R13, R6, 0x1, -R13 ;  /* 0x00000001060d7824 */ /* 0x000fe200078e0a0d */
[----:B------:R-:W-:Y:S01]  /*23ce0*/  LEA.HI R5, R5, R16, RZ, 0x2 ;  /* 0x0000001005057211 */ /* 0x000fe200078f10ff */
[----:B------:R1:W5:Y:S03]  /*23cf0*/  LD.E.64 R14, desc[UR8][R10.64+0x70] ;  /* 0x000070080a0e7980 */ /* 0x000366000c101b00 */
[----:B------:R-:W-:Y:S01]  /*23d00*/  SHF.R.S32.HI R3, RZ, 0x1f, R13 ;  /* 0x0000001fff037819 */ /* 0x000fe2000001140d */
[----:B------:R1:W5:Y:S01]  /*23d10*/  LD.E.64 R84, desc[UR4][R10.64+0xa0] ;  /* 0x0000a0040a547980 */ /* 0x000362000c101b00 */
[----:B------:R-:W-:Y:S05]  /*23d20*/  WARPSYNC.ALL ;  /* 0x0000000000007948 */ /* 0x000fea0003800000 */
[----:B------:R-:W-:Y:S01]  /*23d30*/  BAR.SYNC.DEFER_BLOCKING 0x0 ;  /* 0x0000000000007b1d */ /* 0x000fe20000010000 */
[----:B------:R-:W-:-:S02]  /*23d40*/  LOP3.LUT R5, R5, 0xffffffc, RZ, 0xc0, !PT ;  /* 0x0ffffffc05057812 */ /* 0x000fc400078ec0ff */
[----:B------:R-:W-:Y:S02]  /*23d50*/  LEA.HI R3, R3, R13, RZ, 0x2 ;  /* 0x0000000d03037211 */ /* 0x000fe400078f10ff */
[----:B------:R-:W-:Y:S01]  /*23d60*/  LOP3.LUT P0, RZ, R13, 0x3, RZ, 0xc0, !PT ;  /* 0x000000030dff7812 */ /* 0x000fe2000780c0ff */
[----:B------:R-:W-:Y:S01]  /*23d70*/  IMAD.IADD R16, R16, 0x1, -R5 ;  /* 0x0000000110107824 */ /* 0x000fe200078e0a05 */
[----:B------:R-:W-:-:S05]  /*23d80*/  SHF.R.S32.HI R3, RZ, 0x2, R3 ;  /* 0x00000002ff037819 */ /* 0x000fca0000011403 */
[----:B------:R-:W-:Y:S01]  /*23d90*/  IMAD R3, R16, 0x10, R3 ;  /* 0x0000001010037824 */ /* 0x000fe200078e0203 */
[----:B------:R1:W2:Y:S04]  /*23da0*/  LDS.128 R72, [R243] ;  /* 0x00000000f3487984 */ /* 0x0002a80000000c00 */
[----:B------:R1:W3:Y:S04]  /*23db0*/  LDS.128 R68, [R243+0x800] ;  /* 0x00080000f3447984 */ /* 0x0002e80000000c00 */
[----:B------:R1:W4:Y:S04]  /*23dc0*/  LDS.128 R64, [R243+0x1000] ;  /* 0x00100000f3407984 */ /* 0x0003280000000c00 */
[----:B------:R1:W1:Y:S04]  /*23dd0*/  LDS.128 R60, [R243+0x1800] ;  /* 0x00180000f33c7984 */ /* 0x0002680000000c00 */
        /* <DEDUP_REMOVED lines=11> */
[----:B------:R1:W1:Y:S01]  /*23e90*/  LDS.128 R76, [R243+0x7800] ;  /* 0x00780000f34c7984 */ /* 0x0002620000000c00 */
[----:B------:R-:W-:Y:S04]  /*23ea0*/  BSSY B0, `(.L_x_1145) ;  /* 0x0000012000007945 */ /* 0x000fe80003800000 */
[----:B--234-:R-:W-:Y:S05]  /*23eb0*/  @P0 BRA `(.L_x_1146) ;  /* 0x0000000000400947 */ /* 0x01cfea0003800000 */
[C---:B------:R-:W-:Y:S02]  /*23ec0*/  IMAD R5, R240.reuse, -0x40, R241 ;  /* 0xffffffc0f0057824 */ /* 0x040fe400078e02f1 */
[C---:B------:R-:W-:Y:S02]  /*23ed0*/  VIADD R13, R3.reuse, 0x8 ;  /* 0x00000008030d7836 */ /* 0x040fe40000000000 */
[----:B------:R-:W-:Y:S01]  /*23ee0*/  IMAD R242, R240, 0x40, R242 ;  /* 0x00000040f0f27824 */ /* 0x000fe200078e02f2 */
[-C--:B------:R-:W-:Y:S02]  /*23ef0*/  ISETP.GE.AND P2, PT, R3, R5.reuse, PT ;  /* 0x000000050300720c */ /* 0x080fe40003f46270 */
[----:B------:R-:W-:Y:S02]  /*23f00*/  ISETP.GE.AND P1, PT, R13, R5, PT ;  /* 0x000000050d00720c */ /* 0x000fe40003f26270 */
[----:B------:R-:W-:Y:S02]  /*23f10*/  SHF.R.S32.HI R13, RZ, 0x1f, R242 ;  /* 0x0000001fff0d7819 */ /* 0x000fe400000114f2 */
[----:B------:R-:W-:-:S04]  /*23f20*/  IADD3 R5, P0, R3, R242, RZ ;  /* 0x000000f203057210 */ /* 0x000fc80007f1e0ff */
[----:B------:R-:W-:Y:S02]  /*23f30*/  LEA.HI.X.SX32 R13, R3, R13, 0x1, P0 ;  /* 0x0000000d030d7211 */ /* 0x000fe400000f0eff */
[----:B-----5:R-:W-:Y:S02]  /*23f40*/  LEA R84, P0, R5, R84, 0x2 ;  /* 0x0000005405547211 */ /* 0x020fe400078010ff */
[C---:B------:R-:W-:Y:S02]  /*23f50*/  @!P2 R2UR UR8, R8.reuse ;  /* 0x000000000808a2ca */ /* 0x040fe400000e0000 */
[C---:B------:R-:W-:Y:S02]  /*23f60*/  @!P2 R2UR UR9, R9.reuse ;  /* 0x000000000909a2ca */ /* 0x040fe400000e0000 */
[----:B------:R-:W-:Y:S02]  /*23f70*/  @!P1 R2UR UR4, R8 ;  /* 0x00000000080492ca */ /* 0x000fe400000e0000 */
[----:B------:R-:W-:-:S02]  /*23f80*/  @!P1 R2UR UR5, R9 ;  /* 0x00000000090592ca */ /* 0x000fc400000e0000 */
[----:B------:R-:W-:-:S07]  /*23f90*/  LEA.HI.X R85, R5, R85, R13, 0x2, P0 ;  /* 0x0000005505557211 */ /* 0x000fce00000f140d */
[----:B------:R2:W-:Y:S04]  /*23fa0*/  @!P2 ST.E desc[UR8][R84.64], R4 ;  /* 0x000000045400a985 */ /* 0x0005e8000c101908 */
[----:B------:R2:W-:Y:S02]  /*23fb0*/  @!P1 ST.E desc[UR4][R84.64+0x20], R7 ;  /* 0x0000200754009985 */ /* 0x0005e4000c101904 */
.L_x_1146:
[----:B------:R-:W-:Y:S05]  /*23fc0*/  BSYNC B0 ;  /* 0x0000000000007941 */ /* 0x000fea0003800000 */
.L_x_1145:
[----:B------:R-:W3:Y:S01]  /*23fd0*/  S2R R3, SR_TID.X ;  /* 0x0000000000037919 */ /* 0x000ee20000002100 */
[----:B--2---:R-:W-:Y:S02]  /*23fe0*/  LEA.HI R4, R12, R6, RZ, 0x3 ;  /* 0x000000060c047211 */ /* 0x004fe400078f18ff */
[----:B------:R-:W-:Y:S02]  /*23ff0*/  R2UR UR4, R8 ;  /* 0x00000000080472ca */ /* 0x000fe400000e0000 */
[----:B------:R-:W-:Y:S02]  /*24000*/  R2UR UR5, R9 ;  /* 0x00000000090572ca */ /* 0x000fe400000e0000 */
[----:B------:R-:W-:-:S05]  /*24010*/  LOP3.LUT R4, R4, 0xfffffff8, RZ, 0xc0, !PT ;  /* 0xfffffff804047812 */ /* 0x000fca00078ec0ff */
[----:B------:R-:W-:-:S04]  /*24020*/  IMAD.IADD R4, R6, 0x1, -R4 ;  /* 0x0000000106047824 */ /* 0x000fc800078e0a04 */
[----:B-----5:R-:W-:Y:S02]  /*24030*/  IMAD.SHL.U32 R84, R4, 0x8, RZ ;  /* 0x0000000804547824 */ /* 0x020fe400078e00ff */
[----:B-1----:R1:W5:Y:S01]  /*24040*/  LD.E R10, desc[UR4][R10.64+0xc0] ;  /* 0x0000c0040a0a7980 */ /* 0x002362000c101900 */
[----:B------:R-:W-:Y:S01]  /*24050*/  SHF.R.S32.HI R5, RZ, 0x1f, R238 ;  /* 0x0000001fff057819 */ /* 0x000fe200000114ee */
[----:B------:R-:W-:Y:S01]  /*24060*/  IMAD R4, R81, R238, RZ ;  /* 0x000000ee51047224 */ /* 0x000fe200078e02ff */
[----:B------:R-:W-:Y:S01]  /*24070*/  SHF.R.S32.HI R85, RZ, 0x1f, R84 ;  /* 0x0000001fff557819 */ /* 0x000fe20000011454 */
[----:B------:R-:W-:Y:S02]  /*24080*/  BSSY B0, `(.L_x_1147) ;  /* 0x0000035000007945 */ /* 0x000fe40003800000 */
[----:B------:R-:W-:Y:S01]  /*24090*/  IMAD R4, R80, R5, R4 ;  /* 0x0000000550047224 */ /* 0x000fe200078e0204 */
[----:B---3--:R-:W-:-:S04]  /*240a0*/  SHF.R.S32.HI R6, RZ, 0x1f, R3 ;  /* 0x0000001fff067819 */ /* 0x008fc80000011403 */
[----:B------:R-:W-:-:S04]  /*240b0*/  LEA.HI R6, R6, R3, RZ, 0x3 ;  /* 0x0000000306067211 */ /* 0x000fc800078f18ff */
[----:B------:R-:W-:Y:S02]  /*240c0*/  SHF.R.S32.HI R7, RZ, 0x3, R6 ;  /* 0x00000003ff077819 */ /* 0x000fe40000011406 */
[----:B------:R-:W-:Y:S01]  /*240d0*/  LOP3.LUT R6, R6, 0xfffffff8, RZ, 0xc0, !PT ;  /* 0xfffffff806067812 */ /* 0x000fe200078ec0ff */
[----:B-1----:R-:W-:Y:S02]  /*240e0*/  IMAD.SHL.U32 R11, R240, 0x40, RZ ;  /* 0x00000040f00b7824 */ /* 0x002fe400078e00ff */
[----:B------:R-:W-:Y:S02]  /*240f0*/  VIADD R5, R7, 0x10 ;  /* 0x0000001007057836 */ /* 0x000fe40000000000 */
[--C-:B------:R-:W-:Y:S01]  /*24100*/  IMAD.IADD R241, R241, 0x1, -R11.reuse ;  /* 0x00000001f1f17824 */ /* 0x100fe200078e0a0b */
[----:B------:R-:W-:Y:S01]  /*24110*/  SHF.R.S32.HI R12, RZ, 0x1f, R11 ;  /* 0x0000001fff0c7819 */ /* 0x000fe2000001140b */
[----:B------:R-:W-:-:S03]  /*24120*/  IMAD.WIDE.U32 R86, R82, R11, R84 ;  /* 0x0000000b52567225 */ /* 0x000fc600078e0054 */
[----:B------:R-:W-:Y:S01]  /*24130*/  ISETP.GE.AND P0, PT, R5, R241, PT ;  /* 0x000000f10500720c */ /* 0x000fe20003f06270 */
[----:B------:R-:W-:Y:S02]  /*24140*/  IMAD R11, R83, R11, RZ ;  /* 0x0000000b530b7224 */ /* 0x000fe400078e02ff */
[----:B------:R-:W-:Y:S02]  /*24150*/  IMAD.IADD R6, R3, 0x1, -R6 ;  /* 0x0000000103067824 */ /* 0x000fe400078e0a06 */
[----:B------:R-:W-:Y:S01]  /*24160*/  IMAD R11, R82, R12, R11 ;  /* 0x0000000c520b7224 */ /* 0x000fe200078e020b */
[----:B------:R-:W-:Y:S01]  /*24170*/  IADD3 R12, P1, R2, R86, RZ ;  /* 0x00000056020c7210 */ /* 0x000fe20007f3e0ff */
[C---:B------:R-:W-:Y:S01]  /*24180*/  VIADD R3, R7.reuse, 0x30 ;  /* 0x0000003007037836 */ /* 0x040fe20000000000 */
[----:B------:R-:W-:Y:S01]  /*24190*/  IADD3 R2, R7, 0x20, RZ ;  /* 0x0000002007027810 */ /* 0x000fe20007ffe0ff */
[----:B------:R-:W-:Y:S01]  /*241a0*/  IMAD.SHL.U32 R6, R6, 0x8, RZ ;  /* 0x0000000806067824 */ /* 0x000fe200078e00ff */
[----:B------:R-:W-:-:S02]  /*241b0*/  IADD3.X R13, R0, R87, R11, P1, !PT ;  /* 0x00000057000d7210 */ /* 0x000fc40000ffe40b */
[-C--:B------:R-:W-:Y:S02]  /*241c0*/  ISETP.GE.AND P1, PT, R7, R241.reuse, PT ;  /* 0x000000f10700720c */ /* 0x080fe40003f26270 */
[-C--:B------:R-:W-:Y:S01]  /*241d0*/  ISETP.GE.AND P6, PT, R2, R241.reuse, PT ;  /* 0x000000f10200720c */ /* 0x080fe20003fc6270 */
[----:B------:R-:W-:Y:S01]  /*241e0*/  IMAD.WIDE.U32 R80, R80, R238, R12 ;  /* 0x000000ee50507225 */ /* 0x000fe200078e000c */
[----:B------:R-:W-:Y:S02]  /*241f0*/  ISETP.GE.AND P5, PT, R3, R241, PT ;  /* 0x000000f10300720c */ /* 0x000fe40003fa6270 */
[C---:B------:R-:W-:Y:S01]  /*24200*/  IADD3 R0, R6.reuse, 0x80, RZ ;  /* 0x0000008006007810 */ /* 0x040fe20007ffe0ff */
[C---:B------:R-:W-:Y:S01]  /*24210*/  VIADD R2, R6.reuse, 0x40 ;  /* 0x0000004006027836 */ /* 0x040fe20000000000 */
[----:B------:R-:W-:Y:S01]  /*24220*/  SHF.R.S32.HI R3, RZ, 0x1f, R7 ;  /* 0x0000001fff037819 */ /* 0x000fe20000011407 */
[----:B------:R-:W-:Y:S02]  /*24230*/  VIADD R6, R6, 0xc0 ;  /* 0x000000c006067836 */ /* 0x000fe40000000000 */
[----:B------:R-:W-:-:S02]  /*24240*/  IMAD.IADD R13, R81, 0x1, R4 ;  /* 0x00000001510d7824 */ /* 0x000fc400078e0204 */
[----:B------:R-:W-:Y:S05]  /*24250*/  @P1 BRA `(.L_x_1148) ;  /* 0x00000000005c1947 */ /* 0x000fea0003800000 */
[----:B------:R-:W-:Y:S01]  /*24260*/  IMAD R4, R83, R7, RZ ;  /* 0x0000000753047224 */ /* 0x000fe200078e02ff */
[-C--:B-----5:R-:W-:Y:S01]  /*24270*/  ISETP.GE.AND P4, PT, R84, R10.reuse, PT ;  /* 0x0000000a5400720c */ /* 0x0a0fe20003f86270 */
[----:B------:R-:W-:Y:S01]  /*24280*/  IMAD.MOV.U32 R12, RZ, RZ, R80 ;  /* 0x000000ffff0c7224 */ /* 0x000fe200078e0050 */
[-C--:B------:R-:W-:Y:S01]  /*24290*/  ISETP.GE.AND P3, PT, R2, R10.reuse, PT ;  /* 0x0000000a0200720c */ /* 0x080fe20003f66270 */
[----:B------:R-:W-:Y:S01]  /*242a0*/  IMAD R4, R82, R3, R4 ;  /* 0x0000000352047224 */ /* 0x000fe200078e0204 */
[----:B------:R-:W-:Y:S01]  /*242b0*/  ISETP.GE.AND P2, PT, R0, R10, PT ;  /* 0x0000000a0000720c */ /* 0x000fe20003f46270 */
[----:B------:R-:W-:-:S04]  /*242c0*/  IMAD.WIDE.U32 R86, R7, R82, R12 ;  /* 0x0000005207567225 */ /* 0x000fc800078e000c */
[----:B------:R-:W-:Y:S01]  /*242d0*/  IMAD.IADD R4, R87, 0x1, R4 ;  /* 0x0000000157047824 */ /* 0x000fe200078e0204 */
[----:B------:R-:W-:-:S03]  /*242e0*/  LEA R88, P1, R86, R14, 0x1 ;  /* 0x0000000e56587211 */ /* 0x000fc600078208ff */
[----:B------:R-:W-:Y:S02]  /*242f0*/  @!P4 R2UR UR12, R8 ;  /* 0x00000000080cc2ca */ /* 0x000fe400000e0000 */
[----:B------:R-:W-:Y:S02]  /*24300*/  LEA.HI.X R89, R86, R15, R4, 0x1, P1 ;  /* 0x0000000f56597211 */ /* 0x000fe400008f0c04 */
[----:B------:R-:W-:Y:S02]  /*24310*/  ISETP.GE.AND P1, PT, R6, R10, PT ;  /* 0x0000000a0600720c */ /* 0x000fe40003f26270 */
[C---:B------:R-:W-:Y:S02]  /*24320*/  @!P4 R2UR UR13, R9.reuse ;  /* 0x00000000090dc2ca */ /* 0x040fe400000e0000 */
[----:B------:R-:W-:Y:S02]  /*24330*/  @!P3 R2UR UR10, R8 ;  /* 0x00000000080ab2ca */ /* 0x000fe400000e0000 */
[----:B------:R-:W-:-:S02]  /*24340*/  @!P3 R2UR UR11, R9 ;  /* 0x00000000090bb2ca */ /* 0x000fc400000e0000 */
[----:B------:R-:W-:Y:S02]  /*24350*/  @!P2 R2UR UR8, R8 ;  /* 0x000000000808a2ca */ /* 0x000fe400000e0000 */
[----:B------:R-:W-:-:S03]  /*24360*/  @!P2 R2UR UR9, R9 ;  /* 0x000000000909a2ca */ /* 0x000fc600000e0000 */
[----:B------:R-:W-:Y:S02]  /*24370*/  @!P1 R2UR UR4, R8 ;  /* 0x00000000080492ca */ /* 0x000fe400000e0000 */
[----:B------:R-:W-:Y:S01]  /*24380*/  @!P1 R2UR UR5, R9 ;  /* 0x00000000090592ca */ /* 0x000fe200000e0000 */
[----:B------:R1:W-:Y:S04]  /*24390*/  @!P4 ST.E.128 desc[UR12][R88.64], R72 ;  /* 0x000000485800c985 */ /* 0x0003e8000c101d0c */
[----:B------:R1:W-:Y:S04]  /*243a0*/  @!P3 ST.E.128 desc[UR10][R88.64+0x80], R56 ;  /* 0x000080385800b985 */ /* 0x0003e8000c101d0a */
[----:B------:R1:W-:Y:S04]  /*243b0*/  @!P2 ST.E.128 desc[UR8][R88.64+0x100], R40 ;  /* 0x000100285800a985 */ /* 0x0003e8000c101d08 */
[----:B------:R1:W-:Y:S02]  /*243c0*/  @!P1 ST.E.128 desc[UR4][R88.64+0x180], R24 ;  /* 0x0001801858009985 */ /* 0x0003e4000c101d04 */
.L_x_1148:
[----:B------:R-:W-:Y:S05]  /*243d0*/  BSYNC B0 ;  /* 0x0000000000007941 */ /* 0x000fea0003800000 */
.L_x_1147:
[----:B------:R-:W-:Y:S04]  /*243e0*/  BSSY B0, `(.L_x_1149) ;  /* 0x000001c000007945 */ /* 0x000fe80003800000 */
[----:B------:R-:W-:Y:S05]  /*243f0*/  @P0 BRA `(.L_x_1150) ;  /* 0x0000000000680947 */ /* 0x000fea0003800000 */
[----:B------:R-:W-:Y:S01]  /*24400*/  IADD3 R5, P3, R7, 0x10, RZ ;  /* 0x0000001007057810 */ /* 0x000fe20007f7e0ff */
[----:B-1----:R-:W-:Y:S01]  /*24410*/  IMAD.MOV.U32 R24, RZ, RZ, R80 ;  /* 0x000000ffff187224 */ /* 0x002fe200078e0050 */
[-C--:B-----5:R-:W-:Y:S01]  /*24420*/  ISETP.GE.AND P4, PT, R84, R10.reuse, PT ;  /* 0x0000000a5400720c */ /* 0x0a0fe20003f86270 */
[----:B------:R-:W-:Y:S01]  /*24430*/  IMAD.MOV.U32 R25, RZ, RZ, R13 ;  /* 0x000000ffff197224 */ /* 0x000fe200078e000d */
[-C--:B------:R-:W-:Y:S01]  /*24440*/  ISETP.GE.AND P2, PT, R2, R10.reuse, PT ;  /* 0x0000000a0200720c */ /* 0x080fe20003f46270 */
[----:B------:R-:W-:Y:S01]  /*24450*/  IMAD.X R4, RZ, RZ, R3, P3 ;  /* 0x000000ffff047224 */ /* 0x000fe200018e0603 */
[-C--:B------:R-:W-:Y:S01]  /*24460*/  ISETP.GE.AND P1, PT, R0, R10.reuse, PT ;  /* 0x0000000a0000720c */ /* 0x080fe20003f26270 */
[----:B------:R-:W-:Y:S01]  /*24470*/  IMAD.WIDE.U32 R24, R82, R5, R24 ;  /* 0x0000000552187225 */ /* 0x000fe200078e0018 */
[----:B------:R-:W-:-:S03]  /*24480*/  ISETP.GE.AND P0, PT, R6, R10, PT ;  /* 0x0000000a0600720c */ /* 0x000fc60003f06270 */
[----:B------:R-:W-:Y:S01]  /*24490*/  IMAD R4, R4, R82, RZ ;  /* 0x0000005204047224 */ /* 0x000fe200078e02ff */
[----:B------:R-:W-:-:S03]  /*244a0*/  LEA R26, P3, R24, R14, 0x1 ;  /* 0x0000000e181a7211 */ /* 0x000fc600078608ff */
[----:B------:R-:W-:Y:S01]  /*244b0*/  IMAD R4, R83, R5, R4 ;  /* 0x0000000553047224 */ /* 0x000fe200078e0204 */
[C---:B------:R-:W-:Y:S02]  /*244c0*/  @!P4 R2UR UR12, R8.reuse ;  /* 0x00000000080cc2ca */ /* 0x040fe400000e0000 */
[----:B------:R-:W-:Y:S01]  /*244d0*/  @!P4 R2UR UR13, R9 ;  /* 0x00000000090dc2ca */ /* 0x000fe200000e0000 */
[----:B------:R-:W-:Y:S01]  /*244e0*/  IMAD.IADD R4, R25, 0x1, R4 ;  /* 0x0000000119047824 */ /* 0x000fe200078e0204 */
[C---:B------:R-:W-:Y:S02]  /*244f0*/  @!P2 R2UR UR10, R8.reuse ;  /* 0x00000000080aa2ca */ /* 0x040fe400000e0000 */
[C---:B------:R-:W-:Y:S02]  /*24500*/  @!P2 R2UR UR11, R9.reuse ;  /* 0x00000000090ba2ca */ /* 0x040fe400000e0000 */
[----:B------:R-:W-:Y:S02]  /*24510*/  @!P1 R2UR UR8, R8 ;  /* 0x00000000080892ca */ /* 0x000fe400000e0000 */
[----:B------:R-:W-:-:S02]  /*24520*/  @!P1 R2UR UR9, R9 ;  /* 0x00000000090992ca */ /* 0x000fc400000e0000 */
[----:B------:R-:W-:Y:S02]  /*24530*/  @!P0 R2UR UR4, R8 ;  /* 0x00000000080482ca */ /* 0x000fe400000e0000 */
[----:B------:R-:W-:Y:S02]  /*24540*/  @!P0 R2UR UR5, R9 ;  /* 0x00000000090582ca */ /* 0x000fe400000e0000 */
[----:B------:R-:W-:-:S05]  /*24550*/  LEA.HI.X R27, R24, R15, R4, 0x1, P3 ;  /* 0x0000000f181b7211 */ /* 0x000fca00018f0c04 */
[----:B------:R2:W-:Y:S04]  /*24560*/  @!P4 ST.E.128 desc[UR12][R26.64], R68 ;  /* 0x000000441a00c985 */ /* 0x0005e8000c101d0c */
[----:B------:R2:W-:Y:S04]  /*24570*/  @!P2 ST.E.128 desc[UR10][R26.64+0x80], R52 ;  /* 0x000080341a00a985 */ /* 0x0005e8000c101d0a */
[----:B------:R2:W-:Y:S04]  /*24580*/  @!P1 ST.E.128 desc[UR8][R26.64+0x100], R36 ;  /* 0x000100241a009985 */ /* 0x0005e8000c101d08 */
[----:B------:R2:W-:Y:S02]  /*24590*/  @!P0 ST.E.128 desc[UR4][R26.64+0x180], R20 ;  /* 0x000180141a008985 */ /* 0x0005e4000c101d04 */
.L_x_1150:
[----:B------:R-:W-:Y:S05]  /*245a0*/  BSYNC B0 ;  /* 0x0000000000007941 */ /* 0x000fea0003800000 */
.L_x_1149:
[----:B------:R-:W-:Y:S04]  /*245b0*/  BSSY B0, `(.L_x_1151) ;  /* 0x000001c000007945 */ /* 0x000fe80003800000 */
[----:B------:R-:W-:Y:S05]  /*245c0*/  @P6 BRA `(.L_x_1152) ;  /* 0x0000000000686947 */ /* 0x000fea0003800000 */
[----:B------:R-:W-:Y:S01]  /*245d0*/  IADD3 R5, P3, R7, 0x20, RZ ;  /* 0x0000002007057810 */ /* 0x000fe20007f7e0ff */
[----:B--2---:R-:W-:Y:S01]  /*245e0*/  IMAD.MOV.U32 R20, RZ, RZ, R80 ;  /* 0x000000ffff147224 */ /* 0x004fe200078e0050 */
        /* <DEDUP_REMOVED lines=24> */
.L_x_1152:
[----:B------:R-:W-:Y:S05]  /*24770*/  BSYNC B0 ;  /* 0x0000000000007941 */ /* 0x000fea0003800000 */
.L_x_1151:
[----:B------:R-:W-:Y:S02]  /*24780*/  MOV R4, R237 ;  /* 0x000000ed00047202 */ /* 0x000fe40000000f00 */
[----:B------:R-:W-:-:S04]  /*24790*/  MOV R5, 0x0 ;  /* 0x0000000000057802 */ /* 0x000fc80000000f00 */
[----:B-123-5:R-:W-:Y:S05]  /*247a0*/  @P5 RET.REL.NODEC R4 `(_ZN5flash24flash_fwd_splitkv_kernelI23Flash_fwd_kernel_traitsILi256ELi64ELi64ELi4ELb0ELb0EN7cutlass6half_tE19Flash_kernel_traitsILi256ELi64ELi64ELi4ES3_EELb0ELb0ELb0ELb0ELb0ELb0ELb0ELb1EEEvNS_16Flash_fwd_paramsE) ;  /* 0xfffffdb804145950 */ /* 0x02efea0003c3ffff */
        /* <DEDUP_REMOVED lines=15> */
[C---:B------:R-:W-:Y:S01]  /*248a0*/  @!P2 R2UR UR8, R8.reuse ;  /* 0x000000000808a2ca */ /* 0x040fe200000e0000 */
[----:B------:R-:W-:Y:S01]  /*248b0*/  IMAD.MOV.U32 R5, RZ, RZ, 0x0 ;  /* 0x00000000ff057424 */ /* 0x000fe200078e00ff */
[C---:B------:R-:W-:Y:S02]  /*248c0*/  @!P2 R2UR UR9, R9.reuse ;  /* 0x000000000909a2ca */ /* 0x040fe400000e0000 */
[----:B------:R-:W-:Y:S02]  /*248d0*/  @!P1 R2UR UR4, R8 ;  /* 0x00000000080492ca */ /* 0x000fe400000e0000 */
[----:B------:R-:W-:-:S02]  /*248e0*/  @!P1 R2UR UR5, R9 ;  /* 0x00000000090592ca */ /* 0x000fc400000e0000 */
[----:B------:R-:W-:Y:S01]  /*248f0*/  LEA.HI.X R3, R4, R15, R3, 0x1, P4 ;  /* 0x0000000f04037211 */ /* 0x000fe200020f0c03 */
[----:B------:R-:W-:-:S04]  /*24900*/  IMAD.MOV.U32 R4, RZ, RZ, R237 ;  /* 0x000000ffff047224 */ /* 0x000fc800078e00ed */
[----:B------:R-:W-:Y:S04]  /*24910*/  @!P3 ST.E.128 desc[UR10][R2.64], R60 ;  /* 0x0000003c0200b985 */ /* 0x000fe8000c101d0a */
[----:B------:R-:W-:Y:S04]  /*24920*/  @!P2 ST.E.128 desc[UR8][R2.64+0x80], R44 ;  /* 0x0000802c0200a985 */ /* 0x000fe8000c101d08 */
[----:B------:R1:W-:Y:S02]  /*24930*/  @!P1 ST.E.128 desc[UR4][R2.64+0x100], R28 ;  /* 0x0001001c02009985 */ /* 0x0003e4000c101d04 */
[----:B-1----:R-:W-:Y:S05]  /*24940*/  @P0 RET.REL.NODEC R4 `(_ZN5flash24flash_fwd_splitkv_kernelI23Flash_fwd_kernel_traitsILi256ELi64ELi64ELi4ELb0ELb0EN7cutlass6half_tE19Flash_kernel_traitsILi256ELi64ELi64ELi4ES3_EELb0ELb0ELb0ELb0ELb0ELb0ELb0ELb1EEEvNS_16Flash_fwd_paramsE) ;  /* 0xfffffdb404ac0950 */ /* 0x002fea0003c3ffff */
[----:B------:R-:W-:Y:S02]  /*24950*/  R2UR UR4, R8 ;  /* 0x00000000080472ca */ /* 0x000fe400000e0000 */
[----:B------:R-:W-:-:S13]  /*24960*/  R2UR UR5, R9 ;  /* 0x00000000090572ca */ /* 0x000fda00000e0000 */
[----:B------:R1:W-:Y:S02]  /*24970*/  ST.E.128 desc[UR4][R2.64+0x180], R76 ;  /* 0x0001804c02007985 */ /* 0x0003e4000c101d04 */
[----:B-1----:R-:W-:Y:S02]  /*24980*/  IMAD.MOV.U32 R2, RZ, RZ, R237 ;  /* 0x000000ffff027224 */ /* 0x002fe400078e00ed */
[----:B------:R-:W-:-:S04]  /*24990*/  IMAD.MOV.U32 R3, RZ, RZ, 0x0 ;  /* 0x00000000ff037424 */ /* 0x000fc800078e00ff */
[----:B------:R-:W-:Y:S05]  /*249a0*/  RET.REL.NODEC R2 `(_ZN5flash24flash_fwd_splitkv_kernelI23Flash_fwd_kernel_traitsILi256ELi64ELi64ELi4ELb0ELb0EN7cutlass6half_tE19Flash_kernel_traitsILi256ELi64ELi64ELi4ES3_EELb0ELb0ELb0ELb0ELb0ELb0ELb0ELb1EEEvNS_16Flash_fwd_paramsE) ;  /* 0xfffffdb402947950 */ /* 0x000fea0003c3ffff */
.L_x_1141:
[----:B------:R-:W-:Y:S01]  /*249b0*/  MOV R0, 0x1f ;  /* 0x0000001f00007802 */ /* 0x000fe20000000f00 */
[----:B------:R-:W-:Y:S01]  /*249c0*/  IMAD.MOV.U32 R2, RZ, RZ, 0x2 ;  /* 0x00000002ff027424 */ /* 0x000fe200078e00ff */
[----:B------:R-:W-:Y:S01]  /*249d0*/  MOV R6, R249 ;  /* 0x000000f900067202 */ /* 0x000fe20000000f00 */
[----:B------:R-:W-:-:S07]  /*249e0*/  IMAD.MOV.U32 R4, RZ, RZ, -0x1 ;  /* 0xffffffffff047424 */ /* 0x000fce00078e00ff */
[----:B-1---5:R-:W-:Y:S05]  /*249f0*/  WARPSYNC.COLLECTIVE R4, `(.L_x_1153) ;  /* 0x0000000004087348 */ /* 0x022fea0003c00000 */
[----:B------:R2:W3:Y:S02]  /*24a00*/  SHFL.BFLY P0, R0, R6, R2, R0 ;  /* 0x0c00000206007389 */ /* 0x0004e40000000000 */
[----:B-123-5:R-:W-:Y:S01]  /*24a10*/  ENDCOLLECTIVE ;  /* 0x000000000000791b */ /* 0x02efe20003800000 */
.L_x_1153:
[----:B------:R-:W-:Y:S01]  /*24a20*/  MOV R2, R0 ;  /* 0x0000000000027202 */ /* 0x000fe20000000f00 */
[----:B------:R-:W-:-:S04]  /*24a30*/  IMAD.MOV.U32 R0, RZ, RZ, 0x1f ;  /* 0x0000001fff007424 */ /* 0x000fc800078e00ff */
[----:B------:R-:W-:Y:S01]  /*24a40*/  FADD.FTZ R249, R2, R249 ;  /* 0x000000f902f97221 */ /* 0x000fe20000010000 */
[----:B------:R-:W-:-:S03]  /*24a50*/  MOV R2, 0x1 ;  /* 0x0000000100027802 */ /* 0x000fc60000000f00 */
[----:B------:R-:W-:-:S07]  /*24a60*/  IMAD.MOV.U32 R6, RZ, RZ, R249 ;  /* 0x000000ffff067224 */ /* 0x000fce00078e00f9 */
[----:B------:R-:W-:Y:S05]  /*24a70*/  WARPSYNC.COLLECTIVE R4, `(.L_x_1154) ;  /* 0x0000000004087348 */ /* 0x000fea0003c00000 */
[----:B------:R1:W2:Y:S02]  /*24a80*/  SHFL.BFLY P0, R0, R6, R2, R0 ;  /* 0x0c00000206007389 */ /* 0x0002a40000000000 */
[----:B-12---:R-:W-:Y:S01]  /*24a90*/  ENDCOLLECTIVE ;  /* 0x000000000000791b */ /* 0x006fe20003800000 */
.L_x_1154:
[----:B------:R-:W-:Y:S01]  /*24aa0*/  MOV R7, R0 ;  /* 0x0000000000077202 */ /* 0x000fe20000000f00 */
[----:B------:R-:W-:Y:S01]  /*24ab0*/  IMAD.MOV.U32 R6, RZ, RZ, R248 ;  /* 0x000000ffff067224 */ /* 0x000fe200078e00f8 */
[----:B------:R-:W-:Y:S02]  /*24ac0*/  MOV R0, 0x1f ;  /* 0x0000001f00007802 */ /* 0x000fe40000000f00 */
[----:B------:R-:W-:Y:S01]  /*24ad0*/  MOV R2, 0x2 ;  /* 0x0000000200027802 */ /* 0x000fe20000000f00 */
[----:B------:R-:W-:-:S07]  /*24ae0*/  FADD.FTZ R7, R249, R7 ;  /* 0x00000007f9077221 */ /* 0x000fce0000010000 */
[----:B------:R-:W-:Y:S05]  /*24af0*/  WARPSYNC.COLLECTIVE R4, `(.L_x_1155) ;  /* 0x0000000004087348 */ /* 0x000fea0003c00000 */
[----:B------:R1:W2:Y:S02]  /*24b00*/  SHFL.BFLY P0, R0, R6, R2, R0 ;  /* 0x0c00000206007389 */ /* 0x0002a40000000000 */
[----:B-12---:R-:W-:Y:S01]  /*24b10*/  ENDCOLLECTIVE ;  /* 0x000000000000791b */ /* 0x006fe20003800000 */
.L_x_1155:
[----:B------:R-:W-:Y:S01]  /*24b20*/  FADD.FTZ R248, R0, R248 ;  /* 0x000000f800f87221 */ /* 0x000fe20000010000 */
[----:B------:R-:W-:Y:S02]  /*24b30*/  MOV R0, 0x1f ;  /* 0x0000001f00007802 */ /* 0x000fe40000000f00 */
[----:B------:R-:W-:Y:S01]  /*24b40*/  MOV R2, 0x1 ;  /* 0x0000000100027802 */ /* 0x000fe20000000f00 */
[----:B------:R-:W-:-:S07]  /*24b50*/  IMAD.MOV.U32 R6, RZ, RZ, R248 ;  /* 0x000000ffff067224 */ /* 0x000fce00078e00f8 */
[----:B------:R-:W-:Y:S05]  /*24b60*/  WARPSYNC.COLLECTIVE R4, `(.L_x_1156) ;  /* 0x0000000004087348 */ /* 0x000fea0003c00000 */
[----:B------:R1:W2:Y:S02]  /*24b70*/  SHFL.BFLY P0, R0, R6, R2, R0 ;  /* 0x0c00000206007389 */ /* 0x0002a40000000000 */
[----:B-12---:R-:W-:Y:S01]  /*24b80*/  ENDCOLLECTIVE ;  /* 0x000000000000791b */ /* 0x006fe20003800000 */
.L_x_1156:
[----:B------:R-:W-:Y:S05]  /*24b90*/  BRA `(.L_x_1157) ;  /* 0xffffffd800bc7947 */ /* 0x000fea000383ffff */
.L_x_1158:
        /* <DEDUP_REMOVED lines=14> */
.L_x_8852:


//--------------------- .text._ZN5flash24flash_fwd_splitkv_kernelI23Flash_fwd_kernel_traitsILi256ELi64ELi64ELi4ELb0ELb0EN7cutlass6half_tE19Flash_kernel_traitsILi256ELi64ELi64ELi4ES3_EELb0ELb0ELb0ELb0ELb0ELb1ELb0ELb1EEEvNS_16Flash_fwd_paramsE --------------------------
	.section	.text._ZN5flash24flash_fwd_splitkv_kernelI23Flash_fwd_kernel_traitsILi256ELi64ELi64ELi4ELb0ELb0EN7cutlass6half_tE19Flash_kernel_traitsILi256ELi64ELi64ELi4ES3_EELb0ELb0ELb0ELb0ELb0ELb1ELb0ELb1EEEvNS_16Flash_fwd_paramsE,"ax",@progbits
	.align	128
        .global         _ZN5flash24flash_fwd_splitkv_kernelI23Flash_fwd_kernel_traitsILi256ELi64ELi64ELi4ELb0ELb0EN7cutlass6half_tE19Flash_kernel_traitsILi256ELi64ELi64ELi4ES3_EELb0ELb0ELb0ELb0ELb0ELb1ELb0ELb1EEEvNS_16Flash_fwd_paramsE
        .type           _ZN5flash24flash_fwd_splitkv_kernelI23Flash_fwd_kernel_traitsILi256ELi64ELi64ELi4ELb0ELb0EN7cutlass6half_tE19Flash_kernel_traitsILi256ELi64ELi64ELi4ES3_EELb0ELb0ELb0ELb0ELb0ELb1ELb0ELb1EEEvNS_16Flash_fwd_paramsE,@function
        .size           _ZN5flash24flash_fwd_splitkv_kernelI23Flash_fwd_kernel_traitsILi256ELi64ELi64ELi4ELb0ELb0EN7cutlass6half_tE19Flash_kernel_traitsILi256ELi64ELi64ELi4ES3_EELb0ELb0ELb0ELb0ELb0ELb1ELb0ELb1EEEvNS_16Flash_fwd_paramsE,(.L_x_8853 - _ZN5flash24flash_fwd_splitkv_kernelI23Flash_fwd_kernel_traitsILi256ELi64ELi64ELi4ELb0ELb0EN7cutlass6half_tE19Flash_kernel_traitsILi256ELi64ELi64ELi4ES3_EELb0ELb0ELb0ELb0ELb0ELb1ELb0ELb1EEEvNS_16Flash_fwd_paramsE)
        .other          _ZN5flash24flash_fwd_splitkv_kernelI23Flash_fwd_kernel_traitsILi256ELi64ELi64ELi4ELb0ELb0EN7cutlass6half_tE19Flash_kernel_traitsILi256ELi64ELi64ELi4ES3_EELb0ELb0ELb0ELb0ELb0ELb1ELb0ELb1EEEvNS_16Flash_fwd_paramsE,@"STO_CUDA_ENTRY STV_DEFAULT"
_ZN5flash24flash_fwd_splitkv_kernelI23Flash_fwd_kernel_traitsILi256ELi64ELi64ELi4ELb0ELb0EN7cutlass6half_tE19Flash_kernel_traitsILi256ELi64ELi64ELi4ES3_EELb0ELb0ELb0ELb0ELb0ELb1ELb0ELb1EEEvNS_16Flash_fwd_paramsE:
.text._ZN5flash24flash_fwd_splitkv_kernelI23Flash_fwd_kernel_traitsILi256ELi64ELi64ELi4ELb0ELb0EN7cutlass6half_tE19Flash_kernel_traitsILi256ELi64ELi64ELi4ES3_EELb0ELb0ELb0ELb0ELb0ELb1ELb0ELb1EEEvNS_16Flash_fwd_paramsE:
[----:B------:R-:W-:Y:S01]  /*0000*/  LDC R1, c[0x0][0x28] ;  /* 0x00000a00ff017b82 */ /* 0x000fe20000000800 */
[----:B------:R-:W1:Y:S07]  /*0010*/  S2R R239, SR_CTAID.X ;  /* 0x0000000000ef7919 */ /* 0x000e6e0000002500 */
[----:B------:R-:W2:Y:S01]  /*0020*/  LDC.64 R18, c[0x0][0x198] ;  /* 0x00006600ff127b82 */ /* 0x000ea20000000a00 */
[----:B------:R-:W-:Y:S01]  /*0030*/  BSSY B4, `(.L_x_1159) ;  /* 0x0000005000047945 */ /* 0x000fe20003800000 */
[----:B------:R-:W-:Y:S01]  /*0040*/  MOV R236, 0x80 ;  /* 0x0000008000ec7802 */ /* 0x000fe20000000f00 */
[----:B------:R-:W3:Y:S01]  /*0050*/  S2R R238, SR_CTAID.Y ;  /* 0x0000000000ee7919 */ /* 0x000ee20000002600 */
[----:B------:R-:W4:Y:S05]  /*0060*/  S2R R237, SR_CTAID.Z ;  /* 0x0000000000ed7919 */ /* 0x000f2a0000002700 */
[----:B-1234-:R-:W-:Y:S05]  /*0070*/  CALL.REL.NOINC `($_ZN5flash24flash_fwd_splitkv_kernelI23Flash_fwd_kernel_traitsILi256ELi64ELi64ELi4ELb0ELb0EN7cutlass6half_tE19Flash_kernel_traitsILi256ELi64ELi64ELi4ES3_EELb0ELb0ELb0ELb0ELb0ELb1ELb0ELb1EEEvNS_16Flash_fwd_paramsE$_ZN5flash30compute_attn_1rowblock_splitkvI23Flash_fwd_kernel_traitsILi256ELi64ELi64ELi4ELb0ELb0EN7cutlass6half_tE19Flash_kernel_traitsILi256ELi64ELi64ELi4ES3_EELb0ELb0ELb0ELb0ELb0ELb1ELb0ELb1ENS_16Flash_fwd_paramsEEEvRKT8_iiiii) ;  /* 0x0000000000087944 */ /* 0x01efea0003c00000 */
[----:B------:R-:W-:Y:S05]  /*0080*/  BSYNC B4 ;  /* 0x0000000000047941 */ /* 0x000fea0003800000 */
.L_x_1159:
[----:B------:R-:W-:Y:S05]  /*0090*/  EXIT ;  /* 0x000000000000794d */ /* 0x000fea0003800000 */
        .type           $_ZN5flash24flash_fwd_splitkv_kernelI23Flash_fwd_kernel_traitsILi256ELi64ELi64ELi4ELb0ELb0EN7cutlass6half_tE19Flash_kernel_traitsILi256ELi64ELi64ELi4ES3_EELb0ELb0ELb0ELb0ELb0ELb1ELb0ELb1EEEvNS_16Flash_fwd_paramsE$_ZN5flash30compute_attn_1rowblock_splitkvI23Flash_fwd_kernel_traitsILi256ELi64ELi64ELi4ELb0ELb0EN7cutlass6half_tE19Flash_kernel_traitsILi256ELi64ELi64ELi4ES3_EELb0ELb0ELb0ELb0ELb0ELb1ELb0ELb1ENS_16Flash_fwd_paramsEEEvRKT8_iiiii,@function
        .size           $_ZN5flash24flash_fwd_splitkv_kernelI23Flash_fwd_kernel_traitsILi256ELi64ELi64ELi4ELb0ELb0EN7cutlass6half_tE19Flash_kernel_traitsILi256ELi64ELi64ELi4ES3_EELb0ELb0ELb0ELb0ELb0ELb1ELb0ELb1EEEvNS_16Flash_fwd_paramsE$_ZN5flash30compute_attn_1rowblock_splitkvI23Flash_fwd_kernel_traitsILi256ELi64ELi64ELi4ELb0ELb0EN7cutlass6half_tE19Flash_kernel_traitsILi256ELi64ELi64ELi4ES3_EELb0ELb0ELb0ELb0ELb0ELb1ELb0ELb1ENS_16Flash_fwd_paramsEEEvRKT8_iiiii,(.L_x_8853 - $_ZN5flash24flash_fwd_splitkv_kernelI23Flash_fwd_kernel_traitsILi256ELi64ELi64ELi4ELb0ELb0EN7cutlass6half_tE19Flash_kernel_traitsILi256ELi64ELi64ELi4ES3_EELb0ELb0ELb0ELb0ELb0ELb1ELb0ELb1EEEvNS_16Flash_fwd_paramsE$_ZN5flash30compute_attn_1rowblock_splitkvI23Flash_fwd_kernel_traitsILi256ELi64ELi64ELi4ELb0ELb0EN7cutlass6half_tE19Flash_kernel_traitsILi256ELi64ELi64ELi4ES3_EELb0ELb0ELb0ELb0ELb0ELb1ELb0ELb1ENS_16Flash_fwd_paramsEEEvRKT8_iiiii)
$_ZN5flash24flash_fwd_splitkv_kernelI23Flash_fwd_kernel_traitsILi256ELi64ELi64ELi4ELb0ELb0EN7cutlass6half_tE19Flash_kernel_traitsILi256ELi64ELi64ELi4ES3_EELb0ELb0ELb0ELb0ELb0ELb1ELb0ELb1EEEvNS_16Flash_fwd_paramsE$_ZN5flash30compute_attn_1rowblock_splitkvI23Flash_fwd_kernel_traitsILi256ELi64ELi64ELi4ELb0ELb0EN7cutlass6half_tE19Flash_kernel_traitsILi256ELi64ELi64ELi4ES3_EELb0ELb0ELb0ELb0ELb0ELb1ELb0ELb1ENS_16Flash_fwd_paramsEEEvRKT8_iiiii:
[----:B------:R-:W-:Y:S02]  /*00a0*/  ULDC.64 UR6, c[0x0][0x208] ;  /* 0x0000820000067ab9 */ /* 0x000fe40000000a00 */
[----:B------:R-:W2:Y:S04]  /*00b0*/  LD.E.64 R6, desc[UR6][R18.64+0xe0] ;  /* 0x0000e00612067980 */ /* 0x000ea8000c101b00 */
[----:B------:R-:W3:Y:S01]  /*00c0*/  LD.E.64 R20, desc[UR6][R18.64+0xf0] ;  /* 0x0000f00612147980 */ /* 0x000ee2000c101b00 */
[----:B------:R-:W-:-:S03]  /*00d0*/  IMAD.MOV.U32 R242, RZ, RZ, -0x1 ;  /* 0xfffffffffff27424 */ /* 0x000fc600078e00ff */
[----:B------:R-:W4:Y:S01]  /*00e0*/  LD.E.64 R4, desc[UR6][R18.64+0xe8] ;  /* 0x0000e80612047980 */ /* 0x000f22000c101b00 */
        /* <DEDUP_REMOVED lines=9> */
[----:B------:R1:W5:Y:S01]  /*0180*/  @P4 LD.E R11, desc[UR6][R20.64] ;  /* 0x00000006140b4980 */ /* 0x000362000c101900 */
[----:B------:R-:W3:Y:S01]  /*0190*/  S2R R55, SR_TID.X ;  /* 0x0000000000377919 */ /* 0x000ee20000002100 */
[----:B------:R-:W-:Y:S01]  /*01a0*/  BSSY B0, `(.L_x_1160) ;  /* 0x000000c000007945 */ /* 0x000fe20003800000 */
[----:B------:R-:W-:Y:S01]  /*01b0*/  IMAD.MOV.U32 R12, RZ, RZ, -0x1 ;  /* 0xffffffffff0c7424 */ /* 0x000fe200078e00ff */
[----:B--2---:R-:W-:-:S06]  /*01c0*/  @P0 IADD3 R240, -R242, R3, RZ ;  /* 0x00000003f2f00210 */ /* 0x004fcc0007ffe1ff */
[----:B------:R1:W5:Y:S01]  /*01d0*/  @!P0 LD.E R240, desc[UR6][R18.64+0xb4] ;  /* 0x0000b40612f08980 */ /* 0x000362000c101900 */
[----:B----4-:R-:W-:-:S04]  /*01e0*/  ISETP.NE.U32.AND P0, PT, R4, RZ, PT ;  /* 0x000000ff0400720c */ /* 0x010fc80003f05070 */
[----:B------:R-:W-:Y:S01]  /*01f0*/  ISETP.NE.AND.EX P0, PT, R5, RZ, PT, P0 ;  /* 0x000000ff0500720c */ /* 0x000fe20003f05300 */
[----:B------:R-:W-:-:S12]  /*0200*/  IMAD.WIDE R4, R238, 0x4, R4 ;  /* 0x00000004ee047825 */ /* 0x000fd800078e0204 */
[----:B---3--:R-:W-:Y:S05]  /*0210*/  @!P0 BRA `(.L_x_1161) ;  /* 0x0000000000108947 */ /* 0x008fea0003800000 */
[----:B------:R-:W2:Y:S02]  /*0220*/  LD.E.U8 R0, desc[UR6][R18.64+0x1b2] ;  /* 0x0001b20612007980 */ /* 0x000ea4000c101100 */
[----:B--2---:R-:W-:-:S13]  /*0230*/  ISETP.NE.AND P1, PT, R0, RZ, PT ;  /* 0x000000ff0000720c */ /* 0x004fda0003f25270 */
[----:B------:R-:W-:Y:S05]  /*0240*/  @!P1 BRA `(.L_x_1161) ;  /* 0x0000000000049947 */ /* 0x000fea0003800000 */
[----:B------:R2:W5:Y:S02]  /*0250*/  LD.E R12, desc[UR6][R4.64] ;  /* 0x00000006040c7980 */ /* 0x000564000c101900 */
.L_x_1161:
[----:B------:R-:W-:Y:S05]  /*0260*/  BSYNC B0 ;  /* 0x0000000000007941 */ /* 0x000fea0003800000 */
.L_x_1160:
[----:B------:R-:W-:Y:S04]  /*0270*/  BSSY B0, `(.L_x_1162) ;  /* 0x0000009000007945 */ /* 0x000fe80003800000 */
[----:B------:R-:W-:Y:S05]  /*0280*/  @!P0 BRA `(.L_x_1163) ;  /* 0x0000000000188947 */ /* 0x000fea0003800000 */
[----:B------:R-:W3:Y:S02]  /*0290*/  LD.E.U8 R0, desc[UR6][R18.64+0x1b2] ;  /* 0x0001b20612007980 */ /* 0x000ee4000c101100 */
[----:B---3--:R-:W-:-:S13]  /*02a0*/  ISETP.NE.AND P0, PT, R0, RZ, PT ;  /* 0x000000ff0000720c */ /* 0x008fda0003f05270 */
[----:B------:R-:W3:Y:S02]  /*02b0*/  @P0 LD.E R3, desc[UR6][R4.64+0x4] ;  /* 0x0000040604030980 */ /* 0x000ee4000c101900 */
[----:B---3-5:R-:W-:-:S06]  /*02c0*/  @P0 IADD3 R96, R3, -R12, RZ ;  /* 0x8000000c03600210 */ /* 0x028fcc0007ffe0ff */
[----:B------:R4:W5:Y:S01]  /*02d0*/  @!P0 LD.E R96, desc[UR6][R4.64] ;  /* 0x0000000604608980 */ /* 0x000962000c101900 */
[----:B------:R-:W-:Y:S05]  /*02e0*/  BRA `(.L_x_1164) ;  /* 0x0000000000047947 */ /* 0x000fea0003800000 */
.L_x_1163:
[----:B------:R3:W5:Y:S02]  /*02f0*/  LD.E R96, desc[UR6][R18.64+0xb8] ;  /* 0x0000b80612607980 */ /* 0x000764000c101900 */
.L_x_1164:
[----:B------:R-:W-:Y:S05]  /*0300*/  BSYNC B0 ;  /* 0x0000000000007941 */ /* 0x000fea0003800000 */
.L_x_1162:
[----:B------:R-:W2:Y:S01]  /*0310*/  LD.E.64 R2, desc[UR6][R18.64+0xf8] ;  /* 0x0000f80612027980 */ /* 0x000ea2000c101b00 */
[----:B------:R-:W-:Y:S01]  /*0320*/  BSSY B1, `(.L_x_1165) ;  /* 0x0000012000017945 */ /* 0x000fe20003800000 */
[----:B-----5:R-:W-:Y:S01]  /*0330*/  IMAD.IADD R96, R96, 0x1, -R11 ;  /* 0x0000000160607824 */ /* 0x020fe200078e0a0b */
[----:B--2---:R-:W-:-:S04]  /*0340*/  ISETP.NE.U32.AND P0, PT, R2, RZ, PT ;  /* 0x000000ff0200720c */ /* 0x004fc80003f05070 */
[----:B------:R-:W-:-:S13]  /*0350*/  ISETP.NE.AND.EX P0, PT, R3, RZ, PT, P0 ;  /* 0x000000ff0300720c */ /* 0x000fda0003f05300 */
[----:B------:R-:W-:Y:S05]  /*0360*/  @!P0 BRA `(.L_x_1166) ;  /* 0x0000000000108947 */ /* 0x000fea0003800000 */
[----:B------:R-:W-:-:S05]  /*0370*/  IMAD.WIDE R2, R238, 0x4, R2 ;  /* 0x00000004ee027825 */ /* 0x000fca00078e0202 */
[----:B------:R-:W2:Y:S02]  /*0380*/  LD.E R64, desc[UR6][R2.64] ;  /* 0x0000000602407980 */ /* 0x000ea4000c101900 */
[----:B--2---:R-:W-:Y:S01]  /*0390*/  IADD3 R64, R64, -R11, RZ ;  /* 0x8000000b40407210 */ /* 0x004fe20007ffe0ff */
[----:B------:R-:W-:Y:S05]  /*03a0*/  BRA `(.L_x_1167) ;  /* 0x0000000000247947 */ /* 0x000fea0003800000 */
.L_x_1166:
[----:B------:R-:W2:Y:S01]  /*03b0*/  LD.E.64 R2, desc[UR6][R18.64+0x108] ;  /* 0x0001080612027980 */ /* 0x000ea2000c101b00 */
[----:B------:R-:W-:Y:S01]  /*03c0*/  BSSY B0, `(.L_x_1168) ;  /* 0x0000006000007945 */ /* 0x000fe20003800000 */
[----:B--2---:R-:W-:-:S04]  /*03d0*/  ISETP.NE.U32.AND P0, PT, R2, RZ, PT ;  /* 0x000000ff0200720c */ /* 0x004fc80003f05070 */
[----:B------:R-:W-:Y:S01]  /*03e0*/  ISETP.NE.AND.EX P0, PT, R3, RZ, PT, P0 ;  /* 0x000000ff0300720c */ /* 0x000fe20003f05300 */
[----:B------:R-:W-:-:S12]  /*03f0*/  IMAD.MOV.U32 R3, RZ, RZ, RZ ;  /* 0x000000ffff037224 */ /* 0x000fd800078e00ff */
[----:B------:R-:W-:Y:S05]  /*0400*/  @!P0 BRA `(.L_x_1169) ;  /* 0x0000000000048947 */ /* 0x000fea0003800000 */
[----:B------:R2:W5:Y:S02]  /*0410*/  LD.E R3, desc[UR6][R18.64+0xbc] ;  /* 0x0000bc0612037980 */ /* 0x000564000c101900 */
.L_x_1169:
[----:B------:R-:W-:Y:S05]  /*0420*/  BSYNC B0 ;  /* 0x0000000000007941 */ /* 0x000fea0003800000 */
.L_x_1168:
[----:B-----5:R-:W-:Y:S02]  /*0430*/  IADD3 R64, R96, R3, RZ ;  /* 0x0000000360407210 */ /* 0x020fe40007ffe0ff */
.L_x_1167:
[----:B------:R-:W-:Y:S05]  /*0440*/  BSYNC B1 ;  /* 0x0000000000017941 */ /* 0x000fea0003800000 */
.L_x_1165:
[----:B------:R-:W-:Y:S01]  /*0450*/  IMAD.SHL.U32 R169, R239, 0x40, RZ ;  /* 0x00000040efa97824 */ /* 0x000fe200078e00ff */
[----:B------:R-:W-:Y:S01]  /*0460*/  MOV R2, R236 ;  /* 0x000000ec00027202 */ /* 0x000fe20000000f00 */
[----:B------:R-:W-:-:S03]  /*0470*/  IMAD.MOV.U32 R3, RZ, RZ, 0x0 ;  /* 0x00000000ff037424 */ /* 0x000fc600078e00ff */
[----:B------:R-:W-:-:S13]  /*0480*/  ISETP.GT.AND P0, PT, R240, R169, PT ;  /* 0x000000a9f000720c */ /* 0x000fda0003f04270 */
[----:B-1234-:R-:W-:Y:S05]  /*0490*/  @!P0 RET.REL.NODEC R2 `(_ZN5flash24flash_fwd_splitkv_kernelI23Flash_fwd_kernel_traitsILi256ELi64ELi64ELi4ELb0ELb0EN7cutlass6half_tE19Flash_kernel_traitsILi256ELi64ELi64ELi4ES3_EELb0ELb0ELb0ELb0ELb0ELb1ELb0ELb1EEEvNS_16Flash_fwd_paramsE) ;  /* 0xfffffff802d88950 */ /* 0x01efea0003c3ffff */
        /* <DEDUP_REMOVED lines=15> */
[----:B------:R-:W5:Y:S04]  /*0590*/  LD.E R3, desc[UR6][R18.64+0x60] ;  /* 0x0000600612037980 */ /* 0x000f68000c101900 */
[----:B------:R-:W4:Y:S01]  /*05a0*/  @!P0 LD.E.64 R14, desc[UR6][R18.64+0x80] ;  /* 0x00008006120e8980 */ /* 0x000f22000c101b00 */
[----:B------:R-:W-:-:S03]  /*05b0*/  SHF.R.S32.HI R8, RZ, 0x1f, R55 ;  /* 0x0000001fff087819 */ /* 0x000fc60000011437 */
[----:B------:R-:W5:Y:S01]  /*05c0*/  LD.E R0, desc[UR6][R18.64+0xb4] ;  /* 0x0000b40612007980 */ /* 0x000f62000c101900 */
[----:B------:R-:W-:-:S03]  /*05d0*/  LEA.HI R9, R8, R55, RZ, 0x3 ;  /* 0x0000003708097211 */ /* 0x000fc600078f18ff */
[----:B------:R-:W5:Y:S01]  /*05e0*/  LD.E.64 R4, desc[UR6][R18.64+0xa0] ;  /* 0x0000a00612047980 */ /* 0x000f62000c101b00 */
[----:B------:R-:W-:-:S03]  /*05f0*/  LOP3.LUT R8, R9, 0xfffffff8, RZ, 0xc0, !PT ;  /* 0xfffffff809087812 */ /* 0x000fc600078ec0ff */
[----:B------:R-:W5:Y:S02]  /*0600*/  LD.E R2, desc[UR6][R18.64+0xc0] ;  /* 0x0000c00612027980 */ /* 0x000f64000c101900 */
[----:B------:R-:W-:Y:S02]  /*0610*/  IMAD.IADD R55, R55, 0x1, -R8 ;  /* 0x0000000137377824 */ /* 0x000fe400078e0a08 */
[----:B------:R1:W5:Y:S02]  /*0620*/  LD.E.64 R26, desc[UR6][R18.64+0x70] ;  /* 0x00007006121a7980 */ /* 0x000364000c101b00 */
[----:B------:R-:W-:Y:S01]  /*0630*/  IMAD.SHL.U32 R28, R55, 0x8, RZ ;  /* 0x00000008371c7824 */ /* 0x000fe200078e00ff */
[----:B------:R-:W-:-:S04]  /*0640*/  @!P0 SHF.R.S32.HI R8, RZ, 0x1f, R238 ;  /* 0x0000001fff088819 */ /* 0x000fc800000114ee */
[----:B------:R-:W-:Y:S02]  /*0650*/  SHF.R.S32.HI R29, RZ, 0x1f, R28 ;  /* 0x0000001fff1d7819 */ /* 0x000fe4000001141c */
[----:B------:R-:W-:Y:S02]  /*0660*/  SHF.R.S32.HI R9, RZ, 0x3, R9 ;  /* 0x00000003ff097819 */ /* 0x000fe40000011409 */
[----:B------:R-:W-:Y:S01]  /*0670*/  IADD3 R240, -R169, R240, RZ ;  /* 0x000000f0a9f07210 */ /* 0x000fe20007ffe1ff */
[----:B------:R-:W-:Y:S01]  /*0680*/  BSSY B0, `(.L_x_1171) ;  /* 0x000002d000007945 */ /* 0x000fe20003800000 */
[----:B------:R-:W-:Y:S01]  /*0690*/  ISETP.NE.AND P3, PT, R55, RZ, PT ;  /* 0x000000ff3700720c */ /* 0x000fe20003f65270 */
[C---:B------:R-:W-:Y:S01]  /*06a0*/  VIADD R25, R28.reuse, 0x40 ;  /* 0x000000401c197836 */ /* 0x040fe20000000000 */
[C---:B------:R-:W-:Y:S01]  /*06b0*/  IADD3 R23, R28.reuse, 0x80, RZ ;  /* 0x000000801c177810 */ /* 0x040fe20007ffe0ff */
[----:B------:R-:W-:Y:S02]  /*06c0*/  VIADD R21, R28, 0xc0 ;  /* 0x000000c01c157836 */ /* 0x000fe40000000000 */
[----:B-1----:R-:W-:-:S05]  /*06d0*/  VIADD R19, R9, 0x10 ;  /* 0x0000001009137836 */ /* 0x002fca0000000000 */
[----:B------:R-:W-:Y:S01]  /*06e0*/  ISETP.GE.AND P1, PT, R19, R240, PT ;  /* 0x000000f01300720c */ /* 0x000fe20003f26270 */
        /* <DEDUP_REMOVED lines=14> */
[----:B------:R-:W-:Y:S01]  /*07d0*/  ISETP.GE.AND P0, PT, R9, R240, PT ;  /* 0x000000f00900720c */ /* 0x000fe20003f06270 */
[----:B---3--:R-:W-:Y:S01]  /*07e0*/  IMAD R33, R31, R237, RZ ;  /* 0x000000ed1f217224 */ /* 0x008fe200078e02ff */
[----:B------:R-:W-:-:S05]  /*07f0*/  SHF.R.S32.HI R8, RZ, 0x1f, R237 ;  /* 0x0000001fff087819 */ /* 0x000fca00000114ed */
[----:B------:R-:W-:Y:S02]  /*0800*/  IMAD R33, R30, R8, R33 ;  /* 0x000000081e217224 */ /* 0x000fe400078e0221 */
[----:B------:R-:W-:Y:S01]  /*0810*/  IMAD.WIDE.U32 R30, R237, R30, R12 ;  /* 0x0000001eed1e7225 */ /* 0x000fe200078e000c */
[----:B------:R-:W-:Y:S02]  /*0820*/  SHF.R.S32.HI R15, RZ, 0x1f, R9 ;  /* 0x0000001fff0f7819 */ /* 0x000fe40000011409 */
[----:B------:R-:W-:Y:S02]  /*0830*/  IADD3 R17, R9, 0x20, RZ ;  /* 0x0000002009117810 */ /* 0x000fe40007ffe0ff */
[----:B------:R-:W-:Y:S01]  /*0840*/  IADD3 R33, R31, R33, RZ ;  /* 0x000000211f217210 */ /* 0x000fe20007ffe0ff */
[----:B------:R-:W-:Y:S06]  /*0850*/  @P0 BRA `(.L_x_1172) ;  /* 0x00000000003c0947 */ /* 0x000fec0003800000 */
[----:B------:R-:W-:Y:S01]  /*0860*/  IMAD R8, R7, R9, RZ ;  /* 0x0000000907087224 */ /* 0x000fe200078e02ff */
[-C--:B-----5:R-:W-:Y:S01]  /*0870*/  ISETP.GE.AND P6, PT, R28, R2.reuse, PT ;  /* 0x000000021c00720c */ /* 0x0a0fe20003fc6270 */
[----:B------:R-:W-:Y:S01]  /*0880*/  IMAD.MOV.U32 R32, RZ, RZ, R30 ;  /* 0x000000ffff207224 */ /* 0x000fe200078e001e */
[-C--:B------:R-:W-:Y:S01]  /*0890*/  ISETP.GE.AND P5, PT, R25, R2.reuse, PT ;  /* 0x000000021900720c */ /* 0x080fe20003fa6270 */
[C---:B------:R-:W-:Y:S01]  /*08a0*/  IMAD R8, R6.reuse, R15, R8 ;  /* 0x0000000f06087224 */ /* 0x040fe200078e0208 */
[-C--:B------:R-:W-:Y:S01]  /*08b0*/  ISETP.GE.AND P4, PT, R23, R2.reuse, PT ;  /* 0x000000021700720c */ /* 0x080fe20003f86270 */
        /* <DEDUP_REMOVED lines=9> */
.L_x_1172:
[----:B------:R-:W-:Y:S05]  /*0950*/  BSYNC B0 ;  /* 0x0000000000007941 */ /* 0x000fea0003800000 */
.L_x_1171:
[----:B------:R-:W-:Y:S01]  /*0960*/  BSSY B0, `(.L_x_1173) ;  /* 0x0000015000007945 */ /* 0x000fe20003800000 */
[----:B------:R-:W-:-:S03]  /*0970*/  ISETP.GE.AND P0, PT, R17, R240, PT ;  /* 0x000000f01100720c */ /* 0x000fc60003f06270 */
[----:B------:R-:W-:Y:S10]  /*0980*/  @P1 BRA `(.L_x_1174) ;  /* 0x0000000000481947 */ /* 0x000ff40003800000 */
[----:B-1----:R-:W-:Y:S01]  /*0990*/  IADD3 R13, P1, R9, 0x10, RZ ;  /* 0x00000010090d7810 */ /* 0x002fe20007f3e0ff */
[----:B------:R-:W-:Y:S01]  /*09a0*/  IMAD.MOV.U32 R34, RZ, RZ, R30 ;  /* 0x000000ffff227224 */ /* 0x000fe200078e001e */
        /* <DEDUP_REMOVED lines=9> */
[----:B------:R-:W-:-:S04]  /*0a40*/  IMAD R11, R7, R13, R11 ;  /* 0x0000000d070b7224 */ /* 0x000fc800078e020b */
[----:B------:R-:W-:-:S05]  /*0a50*/  IMAD.IADD R11, R35, 0x1, R11 ;  /* 0x00000001230b7824 */ /* 0x000fca00078e020b */
[----:B------:R-:W-:-:S05]  /*0a60*/  LEA.HI.X R11, R34, R27, R11, 0x1, P6 ;  /* 0x0000001b220b7211 */ /* 0x000fca00030f0c0b */
[----:B------:R2:W-:Y:S04]  /*0a70*/  @!P5 ST.E.128 desc[UR6][R10.64], RZ ;  /* 0x000000ff0a00d985 */ /* 0x0005e8000c101d06 */
[----:B------:R2:W-:Y:S04]  /*0a80*/  @!P4 ST.E.128 desc[UR6][R10.64+0x80], RZ ;  /* 0x000080ff0a00c985 */ /* 0x0005e8000c101d06 */
[----:B------:R2:W-:Y:S04]  /*0a90*/  @!P2 ST.E.128 desc[UR6][R10.64+0x100], RZ ;  /* 0x000100ff0a00a985 */ /* 0x0005e8000c101d06 */
[----:B------:R2:W-:Y:S02]  /*0aa0*/  @!P1 ST.E.128 desc[UR6][R10.64+0x180], RZ ;  /* 0x000180ff0a009985 */ /* 0x0005e4000c101d06 */
.L_x_1174:
[----:B------:R-:W-:Y:S05]  /*0ab0*/  BSYNC B0 ;  /* 0x0000000000007941 */ /* 0x000fea0003800000 */
.L_x_1173:
[----:B-----5:R-:W-:Y:S01]  /*0ac0*/  IMAD R3, R238, R3, R237 ;  /* 0x00000003ee037224 */ /* 0x020fe200078e02ed */
[----:B------:R-:W-:Y:S01]  /*0ad0*/  BSSY B0, `(.L_x_1175) ;  /* 0x0000016000007945 */ /* 0x000fe20003800000 */
[----:B------:R-:W-:Y:S02]  /*0ae0*/  ISETP.GE.OR P5, PT, R19, R240, P3 ;  /* 0x000000f01300720c */ /* 0x000fe40001fa6670 */
[----:B------:R-:W-:Y:S01]  /*0af0*/  IMAD R0, R0, R3, R169 ;  /* 0x0000000300007224 */ /* 0x000fe200078e02a9 */
[----:B------:R-:W-:Y:S10]  /*0b00*/  @P0 BRA `(.L_x_1176) ;  /* 0x0000000000480947 */ /* 0x000ff40003800000 */
[----:B--2---:R-:W-:Y:S01]  /*0b10*/  IADD3 R11, P0, R9, 0x20, RZ ;  /* 0x00000020090b7810 */ /* 0x004fe20007f1e0ff */
[----:B-1----:R-:W-:Y:S01]  /*0b20*/  IMAD.MOV.U32 R12, RZ, RZ, R30 ;  /* 0x000000ffff0c7224 */ /* 0x002fe200078e001e */
        /* <DEDUP_REMOVED lines=16> */
.L_x_1176:
[----:B------:R-:W-:Y:S05]  /*0c30*/  BSYNC B0 ;  /* 0x0000000000007941 */ /* 0x000fea0003800000 */
.L_x_1175:
[C---:B--23--:R-:W-:Y:S01]  /*0c40*/  VIADD R11, R9.reuse, 0x30 ;  /* 0x00000030090b7836 */ /* 0x04cfe20000000000 */
[-C--:B------:R-:W-:Y:S01]  /*0c50*/  ISETP.GE.OR P6, PT, R9, R240.reuse, P3 ;  /* 0x000000f00900720c */ /* 0x080fe20001fc6670 */
[----:B------:R-:W-:Y:S01]  /*0c60*/  BSSY B0, `(.L_x_1177) ;  /* 0x000001e000007945 */ /* 0x000fe20003800000 */
[-C--:B------:R-:W-:Y:S02]  /*0c70*/  ISETP.GE.OR P4, PT, R17, R240.reuse, P3 ;  /* 0x000000f01100720c */ /* 0x080fe40001f86670 */
[CC--:B------:R-:W-:Y:S02]  /*0c80*/  ISETP.GE.AND P1, PT, R11.reuse, R240.reuse, PT ;  /* 0x000000f00b00720c */ /* 0x0c0fe40003f26270 */
[C---:B------:R-:W-:Y:S02]  /*0c90*/  IADD3 R3, P0, R0.reuse, R9, RZ ;  /* 0x0000000900037210 */ /* 0x040fe40007f1e0ff */
[----:B------:R-:W-:Y:S02]  /*0ca0*/  ISETP.GE.OR P3, PT, R11, R240, P3 ;  /* 0x000000f00b00720c */ /* 0x000fe40001f66670 */
[----:B------:R-:W-:-:S02]  /*0cb0*/  LEA.HI.X.SX32 R0, R0, R15, 0x1, P0 ;  /* 0x0000000f00007211 */ /* 0x000fc400000f0eff */
[----:B------:R-:W-:Y:S01]  /*0cc0*/  LEA R10, P0, R3, R4, 0x2 ;  /* 0x00000004030a7211 */ /* 0x000fe200078010ff */
[----:B------:R-:W-:-:S03]  /*0cd0*/  @!P6 IMAD.MOV.U32 R4, RZ, RZ, 0x7f800000 ;  /* 0x7f800000ff04e424 */ /* 0x000fc600078e00ff */
[----:B------:R-:W-:Y:S01]  /*0ce0*/  LEA.HI.X R11, R3, R5, R0, 0x2, P0 ;  /* 0x00000005030b7211 */ /* 0x000fe200000f1400 */
[----:B------:R-:W-:Y:S02]  /*0cf0*/  @!P5 IMAD.MOV.U32 R3, RZ, RZ, 0x7f800000 ;  /* 0x7f800000ff03d424 */ /* 0x000fe400078e00ff */
[----:B------:R-:W-:Y:S01]  /*0d00*/  @!P4 IMAD.MOV.U32 R0, RZ, RZ, 0x7f800000 ;  /* 0x7f800000ff00c424 */ /* 0x000fe200078e00ff */
[----:B------:R-:W-:Y:S06]  /*0d10*/  @P1 BRA `(.L_x_1178) ;  /* 0x0000000000481947 */ /* 0x000fec0003800000 */
[----:B------:R-:W-:Y:S01]  /*0d20*/  IADD3 R9, P0, R9, 0x30, RZ ;  /* 0x0000003009097810 */ /* 0x000fe20007f1e0ff */
[----:B-1----:R-:W-:Y:S01]  /*0d30*/  IMAD.MOV.U32 R12, RZ, RZ, R30 ;  /* 0x000000ffff0c7224 */ /* 0x002fe200078e001e */
[-C--:B------:R-:W-:Y:S01]  /*0d40*/  ISETP.GE.AND P2, PT, R25, R2.reuse, PT ;  /* 0x000000021900720c */ /* 0x080fe20003f46270 */
[----:B------:R-:W-:Y:S02]  /*0d50*/  IMAD.MOV.U32 R13, RZ, RZ, R33 ;  /* 0x000000ffff0d7224 */ /* 0x000fe400078e0021 */
[----:B------:R-:W-:Y:S01]  /*0d60*/  IMAD.X R5, RZ, RZ, R15, P0 ;  /* 0x000000ffff057224 */ /* 0x000fe200000e060f */
[----:B------:R-:W-:Y:S01]  /*0d70*/  ISETP.GE.AND P0, PT, R28, R2, PT ;  /* 0x000000021c00720c */ /* 0x000fe20003f06270 */
[----:B------:R-:W-:-:S04]  /*0d80*/  IMAD.WIDE.U32 R12, R6, R9, R12 ;  /* 0x00000009060c7225 */ /* 0x000fc800078e000c */
[----:B------:R-:W-:Y:S01]  /*0d90*/  IMAD R5, R5, R6, RZ ;  /* 0x0000000605057224 */ /* 0x000fe200078e02ff */
[----:B------:R-:W-:-:S03]  /*0da0*/  LEA R6, P1, R12, R26, 0x1 ;  /* 0x0000001a0c067211 */ /* 0x000fc600078208ff */
[----:B------:R-:W-:-:S04]  /*0db0*/  IMAD R5, R7, R9, R5 ;  /* 0x0000000907057224 */ /* 0x000fc800078e0205 */
        /* <DEDUP_REMOVED lines=8> */
.L_x_1178:
[----:B------:R-:W-:Y:S05]  /*0e40*/  BSYNC B0 ;  /* 0x0000000000007941 */ /* 0x000fea0003800000 */
.L_x_1177:
[----:B------:R-:W-:Y:S01]  /*0e50*/  MOV R237, 0x0 ;  /* 0x0000000000ed7802 */ /* 0x000fe20000000f00 */
[----:B------:R-:W-:Y:S04]  /*0e60*/  @!P6 ST.E desc[UR6][R10.64], R4 ;  /* 0x000000040a00e985 */ /* 0x000fe8000c101906 */
[----:B------:R-:W-:Y:S04]  /*0e70*/  @!P5 ST.E desc[UR6][R10.64+0x40], R3 ;  /* 0x000040030a00d985 */ /* 0x000fe8000c101906 */
[----:B------:R1:W-:Y:S02]  /*0e80*/  @!P4 ST.E desc[UR6][R10.64+0x80], R0 ;  /* 0x000080000a00c985 */ /* 0x0003e4000c101906 */
[----:B-12---:R-:W-:Y:S05]  /*0e90*/  @P3 RET.REL.NODEC R236 `(_ZN5flash24flash_fwd_splitkv_kernelI23Flash_fwd_kernel_traitsILi256ELi64ELi64ELi4ELb0ELb0EN7cutlass6half_tE19Flash_kernel_traitsILi256ELi64ELi64ELi4ES3_EELb0ELb0ELb0ELb0ELb0ELb1ELb0ELb1EEEvNS_16Flash_fwd_paramsE) ;  /* 0xfffffff0ec583950 */ /* 0x006fea0003c3ffff */
[----:B------:R-:W-:Y:S02]  /*0ea0*/  MOV R3, 0x7f800000 ;  /* 0x7f80000000037802 */ /* 0x000fe40000000f00 */
[----:B------:R-:W-:-:S03]  /*0eb0*/  MOV R237, 0x0 ;  /* 0x0000000000ed7802 */ /* 0x000fc60000000f00 */
[----:B------:R1:W-:Y:S02]  /*0ec0*/  ST.E desc[UR6][R10.64+0xc0], R3 ;  /* 0x0000c0030a007985 */ /* 0x0003e4000c101906 */
[----:B-1----:R-:W-:Y:S05]  /*0ed0*/  RET.REL.NODEC R236 `(_ZN5flash24flash_fwd_splitkv_kernelI23Flash_fwd_kernel_traitsILi256ELi64ELi64ELi4ELb0ELb0EN7cutlass6half_tE19Flash_kernel_traitsILi256ELi64ELi64ELi4ES3_EELb0ELb0ELb0ELb0ELb0ELb1ELb0ELb1EEEvNS_16Flash_fwd_paramsE) ;  /* 0xfffffff0ec487950 */ /* 0x002fea0003c3ffff */
.L_x_1170:
        /* <DEDUP_REMOVED lines=14> */
[----:B------:R-:W-:-:S04]  /*0fc0*/  @P1 IMAD.WIDE.U32 R2, R4, R238, RZ ;  /* 0x000000ee04021225 */ /* 0x000fc800078e00ff */
[----:B------:R-:W-:Y:S01]  /*0fd0*/  @P1 IMAD R0, R4, R0, R5 ;  /* 0x0000000004001224 */ /* 0x000fe200078e0205 */
[----:B------:R-:W-:-:S03]  /*0fe0*/  @P1 LEA R244, P0, R2, R6, 0x2 ;  /* 0x0000000602f41211 */ /* 0x000fc600078010ff */
[----:B------:R-:W-:-:S05]  /*0ff0*/  @P1 IMAD.IADD R0, R3, 0x1, R0 ;  /* 0x0000000103001824 */ /* 0x000fca00078e0200 */
[----:B------:R-:W-:Y:S02]  /*1000*/  @P1 LEA.HI.X R245, R2, R7, R0, 0x2, P0 ;  /* 0x0000000702f51211 */ /* 0x000fe400000f1400 */
[----:B------:R-:W-:-:S04]  /*1010*/  ISETP.NE.U32.AND P0, PT, R244, RZ, PT ;  /* 0x000000fff400720c */ /* 0x000fc80003f05070 */
[----:B------:R-:W-:-:S13]  /*1020*/  ISETP.NE.AND.EX P0, PT, R245, RZ, PT, P0 ;  /* 0x000000fff500720c */ /* 0x000fda0003f05300 */
[----:B-1----:R-:W-:Y:S05]  /*1030*/  @!P0 BRA `(.L_x_1180) ;  /* 0x0000000400508947 */ /* 0x002fea0003800000 */
[----:B------:R-:W2:Y:S04]  /*1040*/  LD.E R8, desc[UR6][R18.64+0x170] ;  /* 0x0001700612087980 */ /* 0x000ea8000c101900 */
[----:B------:R-:W3:Y:S01]  /*1050*/  LD.E R2, desc[UR6][R18.64+0x68] ;  /* 0x0000680612027980 */ /* 0x000ee2000c101900 */
[----:B------:R-:W-:-:S03]  /*1060*/  LEA R7, R165, 0xffffffc0, 0x6 ;  /* 0xffffffc0a5077811 */ /* 0x000fc600078e30ff */
[----:B------:R-:W4:Y:S04]  /*1070*/  LD.E.64 R14, desc[UR6][R18.64+0x20] ;  /* 0x00002006120e7980 */ /* 0x000f28000c101b00 */
[----:B------:R-:W4:Y:S04]  /*1080*/  LD.E.64 R60, desc[UR6][R18.64+0x38] ;  /* 0x00003806123c7980 */ /* 0x000f28000c101b00 */
[----:B------:R-:W4:Y:S04]  /*1090*/  LD.E.64 R16, desc[UR6][R18.64+0x50] ;  /* 0x0000500612107980 */ /* 0x000f28000c101b00 */
[----:B------:R-:W4:Y:S04]  /*10a0*/  LD.E.64 R12, desc[UR6][R18.64+0x28] ;  /* 0x00002806120c7980 */ /* 0x000f28000c101b00 */
[----:B------:R-:W5:Y:S04]  /*10b0*/  LD.E.64 R24, desc[UR6][R18.64+0x58] ;  /* 0x0000580612187980 */ /* 0x000f68000c101b00 */
[----:B------:R-:W5:Y:S01]  /*10c0*/  LD.E.64 R62, desc[UR6][R18.64+0x40] ;  /* 0x00004006123e7980 */ /* 0x000f62000c101b00 */
[----:B--2---:R-:W-:-:S04]  /*10d0*/  IABS R4, R8 ;  /* 0x0000000800047213 */ /* 0x004fc80000000000 */
[----:B------:R-:W1:Y:S08]  /*10e0*/  I2F.RP R5, R4 ;  /* 0x0000000400057306 */ /* 0x000e700000209400 */
[----:B-1---5:R-:W1:Y:S02]  /*10f0*/  MUFU.RCP R10, R5 ;  /* 0x00000005000a7308 */ /* 0x022e640000001000 */
[----:B-1----:R-:W-:-:S06]  /*1100*/  VIADD R10, R10, 0xffffffe ;  /* 0x0ffffffe0a0a7836 */ /* 0x002fcc0000000000 */
[----:B------:R-:W1:Y:S01]  /*1110*/  F2I.FTZ.U32.TRUNC.NTZ R11, R10 ;  /* 0x0000000a000b7305 */ /* 0x000e62000021f000 */
[----:B------:R-:W-:Y:S01]  /*1120*/  IABS R0, R8 ;  /* 0x0000000800007213 */ /* 0x000fe20000000000 */
[----:B-1----:R-:W-:Y:S01]  /*1130*/  IMAD.MOV R3, RZ, RZ, -R11 ;  /* 0x000000ffff037224 */ /* 0x002fe200078e0a0b */
[----:B------:R-:W-:-:S03]  /*1140*/  MOV R10, RZ ;  /* 0x000000ff000a7202 */ /* 0x000fc60000000f00 */
[----:B------:R-:W-:Y:S01]  /*1150*/  IMAD R6, R3, R4, RZ ;  /* 0x0000000403067224 */ /* 0x000fe200078e02ff */
[----:B------:R-:W-:-:S03]  /*1160*/  IABS R3, R7 ;  /* 0x0000000700037213 */ /* 0x000fc60000000000 */
[----:B------:R-:W-:-:S04]  /*1170*/  IMAD.HI.U32 R6, R11, R6, R10 ;  /* 0x000000060b067227 */ /* 0x000fc800078e000a */
[----:B------:R-:W-:Y:S02]  /*1180*/  IMAD.MOV R0, RZ, RZ, -R0 ;  /* 0x000000ffff007224 */ /* 0x000fe400078e0a00 */
[----:B------:R-:W-:-:S04]  /*1190*/  IMAD.HI.U32 R9, R6, R3, RZ ;  /* 0x0000000306097227 */ /* 0x000fc800078e00ff */
[----:B------:R-:W-:-:S05]  /*11a0*/  IMAD R3, R9, R0, R3 ;  /* 0x0000000009037224 */ /* 0x000fca00078e0203 */
[----:B------:R-:W-:Y:S02]  /*11b0*/  ISETP.GT.U32.AND P1, PT, R4, R3, PT ;  /* 0x000000030400720c */ /* 0x000fe40003f24070 */
[----:B------:R-:W-:-:S11]  /*11c0*/  LOP3.LUT R0, R7, R8, RZ, 0x3c, !PT ;  /* 0x0000000807007212 */ /* 0x000fd600078e3cff */
[----:B------:R-:W-:-:S04]  /*11d0*/  @!P1 IADD3 R3, R3, -R4, RZ ;  /* 0x8000000403039210 */ /* 0x000fc80007ffe0ff */
[----:B------:R-:W-:Y:S01]  /*11e0*/  ISETP.GE.U32.AND P2, PT, R3, R4, PT ;  /* 0x000000040300720c */ /* 0x000fe20003f46070 */
[----:B------:R-:W-:Y:S01]  /*11f0*/  @!P1 VIADD R9, R9, 0x1 ;  /* 0x0000000109099836 */ /* 0x000fe20000000000 */
[----:B------:R-:W-:Y:S02]  /*1200*/  ISETP.GE.AND P0, PT, R0, RZ, PT ;  /* 0x000000ff0000720c */ /* 0x000fe40003f06270 */
[----:B------:R-:W-:-:S09]  /*1210*/  ISETP.NE.AND P1, PT, R8, RZ, PT ;  /* 0x000000ff0800720c */ /* 0x000fd20003f25270 */
[----:B------:R-:W-:-:S05]  /*1220*/  @P2 IADD3 R9, R9, 0x1, RZ ;  /* 0x0000000109092810 */ /* 0x000fca0007ffe0ff */
        /* <DEDUP_REMOVED lines=18> */
[----:B------:R-:W-:-:S13]  /*1350*/  ISETP.GT.U32.AND P1, PT, R6, R5, PT ;  /* 0x000000050600720c */ /* 0x000fda0003f24070 */
[----:B------:R-:W-:-:S04]  /*1360*/  @!P1 IADD3 R5, R5, -R6, RZ ;  /* 0x8000000605059210 */ /* 0x000fc80007ffe0ff */
[----:B------:R-:W-:Y:S01]  /*1370*/  ISETP.GE.U32.AND P2, PT, R5, R6, PT ;  /* 0x000000060500720c */ /* 0x000fe20003f46070 */
[----:B------:R-:W-:Y:S01]  /*1380*/  IMAD.MOV R6, RZ, RZ, -R9 ;  /* 0x000000ffff067224 */ /* 0x000fe200078e0a09 */
[----:B------:R-:W-:Y:S02]  /*1390*/  LOP3.LUT R5, R237, R2, RZ, 0x3c, !PT ;  /* 0x00000002ed057212 */ /* 0x000fe400078e3cff */
[----:B------:R-:W-:Y:S02]  /*13a0*/  @!P1 IADD3 R3, R3, 0x1, RZ ;  /* 0x0000000103039810 */ /* 0x000fe40007ffe0ff */
[----:B------:R-:W-:Y:S02]  /*13b0*/  ISETP.GE.AND P0, PT, R5, RZ, PT ;  /* 0x000000ff0500720c */ /* 0x000fe40003f06270 */
[----:B------:R-:W-:Y:S01]  /*13c0*/  ISETP.NE.AND P1, PT, R2, RZ, PT ;  /* 0x000000ff0200720c */ /* 0x000fe20003f25270 */
[----:B------:R-:W-:-:S04]  /*13d0*/  IMAD R7, R8, R6, R7 ;  /* 0x0000000608077224 */ /* 0x000fc800078e0207 */
[----:B------:R-:W-:Y:S01]  /*13e0*/  @P2 VIADD R3, R3, 0x1 ;  /* 0x0000000103032836 */ /* 0x000fe20000000000 */
[----:B--2---:R-:W-:Y:S01]  /*13f0*/  SHF.R.S32.HI R9, RZ, 0x1f, R0 ;  /* 0x0000001fff097819 */ /* 0x004fe20000011400 */
[-C--:B----4-:R-:W-:Y:S02]  /*1400*/  IMAD R4, R15, R0.reuse, RZ ;  /* 0x000000000f047224 */ /* 0x090fe400078e02ff */
[----:B------:R-:W-:-:S04]  /*1410*/  IMAD.WIDE.U32 R10, R14, R0, RZ ;  /* 0x000000000e0a7225 */ /* 0x000fc800078e00ff */
[----:B------:R-:W-:Y:S01]  /*1420*/  IMAD R4, R14, R9, R4 ;  /* 0x000000090e047224 */ /* 0x000fe200078e0204 */
[----:B------:R-:W-:-:S04]  /*1430*/  SHF.R.S32.HI R15, RZ, 0x1f, R7 ;  /* 0x0000001fff0f7819 */ /* 0x000fc80000011407 */
[----:B------:R-:W-:Y:S01]  /*1440*/  IADD3 R11, R11, R4, RZ ;  /* 0x000000040b0b7210 */ /* 0x000fe20007ffe0ff */
[----:B------:R-:W-:Y:S02]  /*1450*/  IMAD.MOV.U32 R4, RZ, RZ, R3 ;  /* 0x000000ffff047224 */ /* 0x000fe400078e0003 */
[----:B------:R-:W-:Y:S02]  /*1460*/  IMAD R3, R61, R7, RZ ;  /* 0x000000073d037224 */ /* 0x000fe400078e02ff */
[----:B------:R-:W-:Y:S01]  /*1470*/  IMAD.WIDE.U32 R10, R7, R60, R10 ;  /* 0x0000003c070a7225 */ /* 0x000fe200078e000a */
[----:B------:R-:W-:Y:S02]  /*1480*/  @!P0 IADD3 R4, -R4, RZ, RZ ;  /* 0x000000ff04048210 */ /* 0x000fe40007ffe1ff */
[----:B------:R-:W-:Y:S01]  /*1490*/  @!P1 LOP3.LUT R4, RZ, R2, RZ, 0x33, !PT ;  /* 0x00000002ff049212 */ /* 0x000fe200078e33ff */
[----:B------:R-:W-:-:S03]  /*14a0*/  IMAD R3, R60, R15, R3 ;  /* 0x0000000f3c037224 */ /* 0x000fc600078e0203 */
[----:B------:R-:W-:Y:S01]  /*14b0*/  SHF.R.S32.HI R5, RZ, 0x1f, R4 ;  /* 0x0000001fff057819 */ /* 0x000fe20000011404 */
[----:B------:R-:W-:Y:S02]  /*14c0*/  IMAD.IADD R11, R11, 0x1, R3 ;  /* 0x000000010b0b7824 */ /* 0x000fe400078e0203 */
[----:B------:R-:W-:Y:S02]  /*14d0*/  IMAD R3, R17, R4, RZ ;  /* 0x0000000411037224 */ /* 0x000fe400078e02ff */
[-C--:B------:R-:W-:Y:S02]  /*14e0*/  IMAD R2, R13, R0.reuse, RZ ;  /* 0x000000000d027224 */ /* 0x080fe400078e02ff */
[----:B------:R-:W-:-:S04]  /*14f0*/  IMAD.WIDE.U32 R22, R12, R0, RZ ;  /* 0x000000000c167225 */ /* 0x000fc800078e00ff */
[----:B------:R-:W-:Y:S02]  /*1500*/  IMAD R3, R16, R5, R3 ;  /* 0x0000000510037224 */ /* 0x000fe400078e0203 */
[----:B------:R-:W-:-:S04]  /*1510*/  IMAD.WIDE.U32 R10, R4, R16, R10 ;  /* 0x00000010040a7225 */ /* 0x000fc800078e000a */
[----:B------:R-:W-:Y:S01]  /*1520*/  IMAD R2, R12, R9, R2 ;  /* 0x000000090c027224 */ /* 0x000fe200078e0202 */
[----:B------:R-:W-:Y:S02]  /*1530*/  MOV R8, R22 ;  /* 0x0000001600087202 */ /* 0x000fe40000000f00 */
[----:B------:R-:W-:Y:S01]  /*1540*/  IADD3 R3, R11, R3, RZ ;  /* 0x000000030b037210 */ /* 0x000fe20007ffe0ff */
[----:B------:R-:W-:Y:S01]  /*1550*/  IMAD.IADD R9, R23, 0x1, R2 ;  /* 0x0000000117097824 */ /* 0x000fe200078e0202 */
[----:B------:R-:W-:Y:S01]  /*1560*/  MOV R0, R10 ;  /* 0x0000000a00007202 */ /* 0x000fe20000000f00 */
[----:B------:R-:W-:Y:S05]  /*1570*/  BRA `(.L_x_1181) ;  /* 0x0000000400387947 */ /* 0x000fea0003800000 */
.L_x_1180:
        /* <DEDUP_REMOVED lines=9> */
[----:B--2---:R-:W-:-:S04]  /*1610*/  IABS R3, R4 ;  /* 0x0000000400037213 */ /* 0x004fc80000000000 */
[----:B------:R-:W2:Y:S08]  /*1620*/  I2F.RP R6, R3 ;  /* 0x0000000300067306 */ /* 0x000eb00000209400 */
[----:B--2---:R-:W2:Y:S02]  /*1630*/  MUFU.RCP R2, R6 ;  /* 0x0000000600027308 */ /* 0x004ea40000001000 */
[----:B--2---:R-:W-:-:S06]  /*1640*/  IADD3 R2, R2, 0xffffffe, RZ ;  /* 0x0ffffffe02027810 */ /* 0x004fcc0007ffe0ff */
[----:B------:R-:W2:Y:S01]  /*1650*/  F2I.FTZ.U32.TRUNC.NTZ R9, R2 ;  /* 0x0000000200097305 */ /* 0x000ea2000021f000 */
[----:B------:R-:W-:Y:S02]  /*1660*/  IABS R7, R4 ;  /* 0x0000000400077213 */ /* 0x000fe40000000000 */
[----:B--2---:R-:W-:-:S05]  /*1670*/  IADD3 R0, RZ, -R9, RZ ;  /* 0x80000009ff007210 */ /* 0x004fca0007ffe0ff */
[----:B------:R-:W-:Y:S01]  /*1680*/  IMAD R5, R0, R3, RZ ;  /* 0x0000000300057224 */ /* 0x000fe200078e02ff */
[----:B------:R-:W-:-:S03]  /*1690*/  IABS R0, R237 ;  /* 0x000000ed00007213 */ /* 0x000fc60000000000 */
[----:B------:R-:W-:Y:S01]  /*16a0*/  IMAD.HI.U32 R5, R9, R5, R8 ;  /* 0x0000000509057227 */ /* 0x000fe200078e0008 */
[----:B------:R-:W-:-:S05]  /*16b0*/  IADD3 R7, RZ, -R7, RZ ;  /* 0x80000007ff077210 */ /* 0x000fca0007ffe0ff */
[----:B------:R-:W-:-:S04]  /*16c0*/  IMAD.HI.U32 R2, R5, R0, RZ ;  /* 0x0000000005027227 */ /* 0x000fc800078e00ff */
[----:B------:R-:W-:Y:S01]  /*16d0*/  IMAD R0, R2, R7, R0 ;  /* 0x0000000702007224 */ /* 0x000fe200078e0200 */
[----:B------:R-:W-:-:S04]  /*16e0*/  @!P3 SHF.R.S32.HI R6, RZ, 0x1f, R11 ;  /* 0x0000001fff06b819 */ /* 0x000fc8000001140b */
[----:B------:R-:W-:Y:S01]  /*16f0*/  ISETP.GT.U32.AND P0, PT, R3, R0, PT ;  /* 0x000000000300720c */ /* 0x000fe20003f04070 */
[-C--:B---3--:R-:W-:Y:S02]  /*1700*/  @!P3 IMAD R5, R61, R11.reuse, RZ ;  /* 0x0000000b3d05b224 */ /* 0x088fe400078e02ff */
[----:B------:R-:W-:-:S04]  /*1710*/  @!P3 IMAD.WIDE.U32 R26, R60, R11, RZ ;  /* 0x0000000b3c1ab225 */ /* 0x000fc800078e00ff */
[----:B------:R-:W-:Y:S01]  /*1720*/  @!P3 IMAD R5, R6, R60, R5 ;  /* 0x0000003c0605b224 */ /* 0x000fe200078e0205 */
[----:B-----5:R-:W-:Y:S01]  /*1730*/  @!P3 SHF.R.S32.HI R6, RZ, 0x1f, R10 ;  /* 0x0000001fff06b819 */ /* 0x020fe2000001140a */
[----:B------:R-:W-:-:S03]  /*1740*/  @P3 IMAD.IADD R7, R11, 0x1, R12 ;  /* 0x000000010b073824 */ /* 0x000fc600078e020c */
[----:B------:R-:W-:Y:S01]  /*1750*/  @!P3 IADD3 R27, R27, R5, RZ ;  /* 0x000000051b1bb210 */ /* 0x000fe20007ffe0ff */
[----:B----4-:R-:W-:Y:S01]  /*1760*/  @!P3 IMAD R5, R15, R10, RZ ;  /* 0x0000000a0f05b224 */ /* 0x010fe200078e02ff */
[----:B------:R-:W-:Y:S01]  /*1770*/  @!P0 IADD3 R0, R0, -R3, RZ ;  /* 0x8000000300008210 */ /* 0x000fe20007ffe0ff */
[-C--:B------:R-:W-:Y:S02]  /*1780*/  @P3 IMAD R9, R61, R7.reuse, RZ ;  /* 0x000000073d093224 */ /* 0x080fe400078e02ff */
[----:B------:R-:W-:Y:S01]  /*1790*/  @P3 IMAD.WIDE.U32 R28, R60, R7, RZ ;  /* 0x000000073c1c3225 */ /* 0x000fe200078e00ff */
[----:B------:R-:W-:Y:S02]  /*17a0*/  ISETP.GE.U32.AND P2, PT, R0, R3, PT ;  /* 0x000000030000720c */ /* 0x000fe40003f46070 */
[----:B------:R-:W-:Y:S01]  /*17b0*/  LOP3.LUT R0, R237, R4, RZ, 0x3c, !PT ;  /* 0x00000004ed007212 */ /* 0x000fe200078e3cff */
[C---:B------:R-:W-:Y:S02]  /*17c0*/  @!P3 IMAD R5, R14.reuse, R6, R5 ;  /* 0x000000060e05b224 */ /* 0x040fe400078e0205 */
[----:B------:R-:W-:Y:S01]  /*17d0*/  @!P3 IMAD.WIDE.U32 R14, R14, R10, R26 ;  /* 0x0000000a0e0eb225 */ /* 0x000fe200078e001a */
[----:B------:R-:W-:-:S02]  /*17e0*/  ISETP.GE.AND P1, PT, R0, RZ, PT ;  /* 0x000000ff0000720c */ /* 0x000fc40003f26270 */
[----:B------:R-:W-:Y:S02]  /*17f0*/  @!P0 IADD3 R2, R2, 0x1, RZ ;  /* 0x0000000102028810 */ /* 0x000fe40007ffe0ff */
[----:B------:R-:W-:Y:S02]  /*1800*/  @P3 IADD3 R9, R29, R9, RZ ;  /* 0x000000091d093210 */ /* 0x000fe40007ffe0ff */
[----:B------:R-:W-:Y:S02]  /*1810*/  ISETP.NE.AND P0, PT, R4, RZ, PT ;  /* 0x000000ff0400720c */ /* 0x000fe40003f05270 */
[----:B------:R-:W-:Y:S01]  /*1820*/  @!P3 IADD3 R9, R15, R5, RZ ;  /* 0x000000050f09b210 */ /* 0x000fe20007ffe0ff */
[-C--:B------:R-:W-:Y:S01]  /*1830*/  @!P3 IMAD R5, R63, R11.reuse, RZ ;  /* 0x0000000b3f05b224 */ /* 0x080fe200078e02ff */
[----:B------:R-:W-:Y:S01]  /*1840*/  @!P3 SHF.R.S32.HI R3, RZ, 0x1f, R11 ;  /* 0x0000001fff03b819 */ /* 0x000fe2000001140b */
[----:B------:R-:W-:Y:S01]  /*1850*/  @!P3 IMAD.WIDE.U32 R26, R62, R11, RZ ;  /* 0x0000000b3e1ab225 */ /* 0x000fe200078e00ff */
[----:B------:R-:W-:-:S03]  /*1860*/  LEA R7, R165, 0xffffffc0, 0x6 ;  /* 0xffffffc0a5077811 */ /* 0x000fc600078e30ff */
[----:B------:R-:W-:Y:S01]  /*1870*/  @!P3 IMAD R3, R3, R62, R5 ;  /* 0x0000003e0303b224 */ /* 0x000fe200078e0205 */
[----:B------:R-:W-:Y:S01]  /*1880*/  @P2 IADD3 R2, R2, 0x1, RZ ;  /* 0x0000000102022810 */ /* 0x000fe20007ffe0ff */
[----:B------:R-:W-:Y:S01]  /*1890*/  @P3 IMAD.MOV.U32 R8, RZ, RZ, R28 ;  /* 0x000000ffff083224 */ /* 0x000fe200078e001c */
[----:B------:R-:W-:Y:S01]  /*18a0*/  SHF.R.S32.HI R15, RZ, 0x1f, R7 ;  /* 0x0000001fff0f7819 */ /* 0x000fe20000011407 */
[----:B------:R-:W-:Y:S01]  /*18b0*/  @!P3 IMAD.MOV.U32 R8, RZ, RZ, R14 ;  /* 0x000000ffff08b224 */ /* 0x000fe200078e000e */
[----:B------:R-:W-:Y:S01]  /*18c0*/  @!P3 IADD3 R27, R27, R3, RZ ;  /* 0x000000031b1bb210 */ /* 0x000fe20007ffe0ff */
[-C--:B------:R-:W-:Y:S01]  /*18d0*/  IMAD R6, R61, R7.reuse, RZ ;  /* 0x000000073d067224 */ /* 0x080fe200078e02ff */
[----:B------:R-:W-:Y:S01]  /*18e0*/  @!P1 IADD3 R2, -R2, RZ, RZ ;  /* 0x000000ff02029210 */ /* 0x000fe20007ffe1ff */
[----:B------:R-:W-:Y:S01]  /*18f0*/  @!P3 IMAD R0, R23, R10, RZ ;  /* 0x0000000a1700b224 */ /* 0x000fe200078e02ff */
[----:B------:R-:W-:Y:S01]  /*1900*/  @!P3 SHF.R.S32.HI R3, RZ, 0x1f, R10 ;  /* 0x0000001fff03b819 */ /* 0x000fe2000001140a */
[----:B------:R-:W-:Y:S01]  /*1910*/  IMAD R6, R15, R60, R6 ;  /* 0x0000003c0f067224 */ /* 0x000fe200078e0206 */
[----:B------:R-:W-:Y:S01]  /*1920*/  @!P0 LOP3.LUT R2, RZ, R4, RZ, 0x33, !PT ;  /* 0x00000004ff028212 */ /* 0x000fe200078e33ff */
[----:B------:R-:W-:Y:S01]  /*1930*/  IMAD.WIDE.U32 R8, R60, R7, R8 ;  /* 0x000000073c087225 */ /* 0x000fe200078e0008 */
[----:B------:R-:W-:-:S02]  /*1940*/  @P3 IADD3 R11, R11, R12, RZ ;  /* 0x0000000c0b0b3210 */ /* 0x000fc40007ffe0ff */
[----:B------:R-:W-:Y:S01]  /*1950*/  SHF.R.S32.HI R5, RZ, 0x1f, R2 ;  /* 0x0000001fff057819 */ /* 0x000fe20000011402 */
[----:B------:R-:W-:Y:S02]  /*1960*/  @!P3 IMAD R0, R22, R3, R0 ;  /* 0x000000031600b224 */ /* 0x000fe400078e0200 */
[----:B------:R-:W-:Y:S02]  /*1970*/  IMAD.IADD R13, R9, 0x1, R6 ;  /* 0x00000001090d7824 */ /* 0x000fe400078e0206 */
[----:B------:R-:W-:Y:S02]  /*1980*/  IMAD.MOV.U32 R12, RZ, RZ, R8 ;  /* 0x000000ffff0c7224 */ /* 0x000fe400078e0008 */
[----:B------:R-:W-:Y:S02]  /*1990*/  IMAD R3, R17, R2, RZ ;  /* 0x0000000211037224 */ /* 0x000fe400078e02ff */
[-C--:B------:R-:W-:Y:S02]  /*19a0*/  @P3 IMAD R9, R63, R11.reuse, RZ ;  /* 0x0000000b3f093224 */ /* 0x080fe400078e02ff */
[----:B------:R-:W-:-:S04]  /*19b0*/  @P3 IMAD.WIDE.U32 R28, R62, R11, RZ ;  /* 0x0000000b3e1c3225 */ /* 0x000fc800078e00ff */
[----:B------:R-:W-:Y:S01]  /*19c0*/  @!P3 IMAD.WIDE.U32 R22, R22, R10, R26 ;  /* 0x0000000a1616b225 */ /* 0x000fe200078e001a */
[----:B------:R-:W-:-:S03]  /*19d0*/  @P3 IADD3 R9, R29, R9, RZ ;  /* 0x000000091d093210 */ /* 0x000fc60007ffe0ff */
[----:B------:R-:W-:-:S04]  /*19e0*/  IMAD.WIDE.U32 R12, R16, R2, R12 ;  /* 0x00000002100c7225 */ /* 0x000fc800078e000c */
[----:B------:R-:W-:Y:S01]  /*19f0*/  IMAD R3, R16, R5, R3 ;  /* 0x0000000510037224 */ /* 0x000fe200078e0203 */
[----:B------:R-:W-:Y:S01]  /*1a00*/  @!P3 IADD3 R9, R23, R0, RZ ;  /* 0x000000001709b210 */ /* 0x000fe20007ffe0ff */
[----:B------:R-:W-:Y:S01]  /*1a10*/  @P3 IMAD.MOV.U32 R8, RZ, RZ, R28 ;  /* 0x000000ffff083224 */ /* 0x000fe200078e001c */
[----:B------:R-:W-:Y:S01]  /*1a20*/  @!P3 MOV R8, R22 ;  /* 0x000000160008b202 */ /* 0x000fe20000000f00 */
[----:B------:R-:W-:Y:S01]  /*1a30*/  IMAD.MOV.U32 R0, RZ, RZ, R12 ;  /* 0x000000ffff007224 */ /* 0x000fe200078e000c */
[----:B------:R-:W-:Y:S02]  /*1a40*/  IADD3 R3, R13, R3, RZ ;  /* 0x000000030d037210 */ /* 0x000fe40007ffe0ff */
[----:B-1----:R-:W-:Y:S02]  /*1a50*/  MOV R4, R2 ;  /* 0x0000000200047202 */ /* 0x002fe40000000f00 */
.L_x_1181:
[----:B------:R-:W-:Y:S05]  /*1a60*/  BSYNC B0 ;  /* 0x0000000000007941 */ /* 0x000fea0003800000 */
.L_x_1179:
        /* <DEDUP_REMOVED lines=15> */
[----:B------:R-:W-:Y:S01]  /*1b60*/  LOP3.LUT R6, R6, 0xfffffff0, RZ, 0xc0, !PT ;  /* 0xfffffff006067812 */ /* 0x000fe200078ec0ff */
[----:B------:R-:W-:-:S04]  /*1b70*/  IMAD.IADD R65, R55, 0x1, -R12 ;  /* 0x0000000137417824 */ /* 0x000fc800078e0a0c */
[----:B------:R-:W-:Y:S02]  /*1b80*/  IMAD.IADD R13, R55, 0x1, -R6 ;  /* 0x00000001370d7824 */ /* 0x000fe400078e0a06 */
[----:B------:R-:W-:-:S03]  /*1b90*/  IMAD.SHL.U32 R14, R65, 0x8, RZ ;  /* 0x00000008410e7824 */ /* 0x000fc600078e00ff */
[----:B------:R-:W-:Y:S02]  /*1ba0*/  SHF.R.S32.HI R12, RZ, 0x1f, R13 ;  /* 0x0000001fff0c7819 */ /* 0x000fe4000001140d */
[----:B------:R-:W-:Y:S02]  /*1bb0*/  IADD3 R26, P1, R14, R8, RZ ;  /* 0x000000080e1a7210 */ /* 0x000fe40007f3e0ff */
[----:B------:R-:W-:Y:S02]  /*1bc0*/  LEA.HI R8, R12, R13, RZ, 0x3 ;  /* 0x0000000d0c087211 */ /* 0x000fe400078f18ff */
[----:B------:R-:W-:Y:S02]  /*1bd0*/  LOP3.LUT R66, R66, 0xfffffffe, RZ, 0xc0, !PT ;  /* 0xfffffffe42427812 */ /* 0x000fe400078ec0ff */
[----:B------:R-:W-:Y:S02]  /*1be0*/  SHF.R.S32.HI R180, RZ, 0x3, R180 ;  /* 0x00000003ffb47819 */ /* 0x000fe400000114b4 */
[----:B------:R-:W-:Y:S01]  /*1bf0*/  LOP3.LUT R12, R8, 0xfffffff8, RZ, 0xc0, !PT ;  /* 0xfffffff8080c7812 */ /* 0x000fe200078ec0ff */
[----:B------:R-:W-:Y:S01]  /*1c00*/  IMAD R6, R15, R62, RZ ;  /* 0x0000003e0f067224 */ /* 0x000fe200078e02ff */
[----:B------:R-:W-:Y:S01]  /*1c10*/  SHF.R.S32.HI R15, RZ, 0x1f, R14 ;  /* 0x0000001fff0f7819 */ /* 0x000fe2000001140e */
[----:B------:R-:W-:Y:S01]  /*1c20*/  IMAD.IADD R66, R17, 0x1, -R66 ;  /* 0x0000000111427824 */ /* 0x000fe200078e0a42 */
[----:B------:R-:W-:Y:S01]  /*1c30*/  LEA.HI R2, R2, R55, RZ, 0x6 ;  /* 0x0000003702027211 */ /* 0x000fe200078f30ff */
[----:B------:R-:W-:-:S02]  /*1c40*/  IMAD.SHL.U32 R17, R180, 0x40, RZ ;  /* 0x00000040b4117824 */ /* 0x000fc400078e00ff */
[----:B------:R-:W-:Y:S02]  /*1c50*/  IMAD.IADD R12, R13, 0x1, -R12 ;  /* 0x000000010d0c7824 */ /* 0x000fe400078e0a0c */
[----:B------:R-:W-:Y:S02]  /*1c60*/  IMAD.X R27, R15, 0x1, R9, P1 ;  /* 0x000000010f1b7824 */ /* 0x000fe400008e0609 */
[----:B------:R-:W-:Y:S01]  /*1c70*/  IMAD.SHL.U32 R168, R2, 0x8, RZ ;  /* 0x0000000802a87824 */ /* 0x000fe200078e00ff */
[----:B------:R-:W-:Y:S01]  /*1c80*/  LOP3.LUT R17, R17, 0x1c0, RZ, 0xc0, !PT ;  /* 0x000001c011117812 */ /* 0x000fe200078ec0ff */
[----:B------:R-:W-:Y:S02]  /*1c90*/  IMAD.SHL.U32 R2, R12, 0x40, RZ ;  /* 0x000000400c027824 */ /* 0x000fe400078e00ff */
[C---:B------:R-:W-:Y:S02]  /*1ca0*/  IMAD R6, R7.reuse, R63, R6 ;  /* 0x0000003f07067224 */ /* 0x040fe400078e0206 */
[----:B------:R-:W-:Y:S01]  /*1cb0*/  IMAD.WIDE.U32 R26, R7, R62, R26 ;  /* 0x0000003e071a7225 */ /* 0x000fe200078e001a */
[----:B-1----:R-:W-:-:S02]  /*1cc0*/  LOP3.LUT R20, R17, 0x38, R14, 0xf8, !PT ;  /* 0x0000003811147812 */ /* 0x002fc400078ef80e */
[----:B------:R-:W-:Y:S01]  /*1cd0*/  LOP3.LUT R2, R2, 0x1c0, RZ, 0xc0, !PT ;  /* 0x000001c002027812 */ /* 0x000fe200078ec0ff */
[----:B------:R-:W-:Y:S01]  /*1ce0*/  IMAD.SHL.U32 R7, R66, 0x8, RZ ;  /* 0x0000000842077824 */ /* 0x000fe200078e00ff */
[----:B------:R-:W-:Y:S02]  /*1cf0*/  SHF.R.U32.HI R17, RZ, 0x3, R17 ;  /* 0x00000003ff117819 */ /* 0x000fe40000011611 */
[----:B------:R-:W-:Y:S02]  /*1d00*/  LOP3.LUT P3, RZ, R12, 0x4, RZ, 0xc0, !PT ;  /* 0x000000040cff7812 */ /* 0x000fe4000786c0ff */
[----:B------:R-:W-:Y:S02]  /*1d10*/  LOP3.LUT R7, R2, 0x8, R7, 0xf8, !PT ;  /* 0x0000000802077812 */ /* 0x000fe400078ef807 */
[----:B------:R-:W-:Y:S02]  /*1d20*/  LOP3.LUT R17, R20, R17, RZ, 0x3c, !PT ;  /* 0x0000001114117212 */ /* 0x000fe400078e3cff */
[----:B------:R-:W-:-:S02]  /*1d30*/  SHF.R.U32.HI R2, RZ, 0x3, R2 ;  /* 0x00000003ff027819 */ /* 0x000fc40000011602 */
[----:B------:R-:W-:Y:S01]  /*1d40*/  LOP3.LUT P2, RZ, R12, 0x2, RZ, 0xc0, !PT ;  /* 0x000000020cff7812 */ /* 0x000fe2000784c0ff */
[----:B------:R-:W-:Y:S01]  /*1d50*/  IMAD.IADD R27, R27, 0x1, R6 ;  /* 0x000000011b1b7824 */ /* 0x000fe200078e0206 */
[----:B------:R-:W-:Y:S02]  /*1d60*/  LOP3.LUT R47, R7, R2, RZ, 0x3c, !PT ;  /* 0x00000002072f7212 */ /* 0x000fe400078e3cff */
[----:B------:R-:W-:Y:S02]  /*1d70*/  SHF.R.S32.HI R71, RZ, 0x1f, R238 ;  /* 0x0000001fff477819 */ /* 0x000fe400000114ee */
[----:B------:R-:W-:Y:S01]  /*1d80*/  SHF.R.S32.HI R9, RZ, 0x1f, R237 ;  /* 0x0000001fff097819 */ /* 0x000fe200000114ed */
[----:B------:R-:W-:Y:S01]  /*1d90*/  IMAD R176, R25, R4, RZ ;  /* 0x0000000419b07224 */ /* 0x000fe200078e02ff */
[----:B------:R-:W-:-:S03]  /*1da0*/  SHF.R.S32.HI R181, RZ, 0x1f, R180 ;  /* 0x0000001fffb57819 */ /* 0x000fc600000114b4 */
[-C--:B------:R-:W-:Y:S02]  /*1db0*/  IMAD R176, R5, R24.reuse, R176 ;  /* 0x0000001805b07224 */ /* 0x080fe400078e02b0 */
[----:B------:R-:W-:-:S04]  /*1dc0*/  IMAD.WIDE.U32 R24, R4, R24, R26 ;  /* 0x0000001804187225 */ /* 0x000fc800078e001a */
        /* <DEDUP_REMOVED lines=8> */
[----:B------:R-:W-:Y:S02]  /*1e50*/  IMAD.SHL.U32 R8, R8, 0x40, RZ ;  /* 0x0000004008087824 */ /* 0x000fe400078e00ff */
[----:B------:R-:W-:Y:S02]  /*1e60*/  IMAD.MOV.U32 R50, RZ, RZ, 0x10 ;  /* 0x00000010ff327424 */ /* 0x000fe400078e00ff */
[----:B------:R-:W-:Y:S02]  /*1e70*/  IMAD.MOV.U32 R48, RZ, RZ, 0x20 ;  /* 0x00000020ff307424 */ /* 0x000fe400078e00ff */
[----:B------:R-:W-:Y:S01]  /*1e80*/  IMAD.IADD R179, R177, 0x1, R179 ;  /* 0x00000001b1b37824 */ /* 0x000fe200078e02b3 */
[----:B------:R-:W-:Y:S01]  /*1e90*/  LOP3.LUT R168, R17, 0xfffffe00, R168, 0xf8, !PT ;  /* 0xfffffe0011a87812 */ /* 0x000fe200078ef8a8 */
[----:B------:R-:W-:Y:S01]  /*1ea0*/  IMAD.SHL.U32 R230, R62, 0x10, RZ ;  /* 0x000000103ee67824 */ /* 0x000fe200078e00ff */
[----:B------:R-:W-:Y:S01]  /*1eb0*/  LOP3.LUT R47, R47, 0xfffffe00, R8, 0xf8, !PT ;  /* 0xfffffe002f2f7812 */ /* 0x000fe200078ef808 */
[----:B------:R-:W-:Y:S01]  /*1ec0*/  IMAD.SHL.U32 R164, R65, 0x4, RZ ;  /* 0x0000000441a47824 */ /* 0x000fe200078e00ff */
[----:B------:R-:W-:-:S02]  /*1ed0*/  SHF.L.U64.HI R233, R60, 0x4, R61 ;  /* 0x000000043ce97819 */ /* 0x000fc4000001023d */
[----:B------:R-:W-:Y:S02]  /*1ee0*/  SHF.L.U32 R232, R60, 0x4, RZ ;  /* 0x000000043ce87819 */ /* 0x000fe400000006ff */
[----:B------:R-:W-:Y:S02]  /*1ef0*/  SHF.L.U64.HI R231, R62, 0x4, R63 ;  /* 0x000000043ee77819 */ /* 0x000fe4000001023f */
[----:B------:R-:W-:Y:S02]  /*1f00*/  SEL R50, R50, 0xfffffff0, !P2 ;  /* 0xfffffff032327807 */ /* 0x000fe40005000000 */
[----:B------:R-:W-:Y:S01]  /*1f10*/  SEL R48, R48, 0xffffffe0, !P3 ;  /* 0xffffffe030307807 */ /* 0x000fe20005800000 */
[----:B--2---:R-:W-:-:S04]  /*1f20*/  @P0 IMAD.WIDE.U32 R20, R190, R242, RZ ;  /* 0x000000f2be140225 */ /* 0x004fc800078e00ff */
[----:B------:R-:W-:Y:S02]  /*1f30*/  @P0 IMAD.MOV.U32 R2, RZ, RZ, R20 ;  /* 0x000000ffff020224 */ /* 0x000fe400078e0014 */
[----:B---3--:R-:W-:-:S04]  /*1f40*/  @!P0 IMAD.WIDE.U32 R12, R22, R238, RZ ;  /* 0x000000ee160c8225 */ /* 0x008fc800078e00ff */
[----:B------:R-:W-:Y:S02]  /*1f50*/  @!P0 IMAD R6, R23, R238, RZ ;  /* 0x000000ee17068224 */ /* 0x000fe400078e02ff */
[----:B------:R-:W-:Y:S02]  /*1f60*/  @!P0 IMAD.MOV.U32 R2, RZ, RZ, R12 ;  /* 0x000000ffff028224 */ /* 0x000fe400078e000c */
[----:B------:R-:W-:Y:S02]  /*1f70*/  @P0 IMAD R7, R191, R242, RZ ;  /* 0x000000f2bf070224 */ /* 0x000fe400078e02ff */
[----:B------:R-:W-:Y:S01]  /*1f80*/  @!P0 IMAD R6, R22, R71, R6 ;  /* 0x0000004716068224 */ /* 0x000fe200078e0206 */
[C---:B------:R-:W-:Y:S01]  /*1f90*/  IADD3 R12, P1, R14.reuse, R2, RZ ;  /* 0x000000020e0c7210 */ /* 0x040fe20007f3e0ff */
[----:B------:R-:W-:Y:S02]  /*1fa0*/  IMAD R2, R11, R237, RZ ;  /* 0x000000ed0b027224 */ /* 0x000fe400078e02ff */
[----:B------:R-:W-:Y:S01]  /*1fb0*/  @P0 IMAD.IADD R7, R21, 0x1, R7 ;  /* 0x0000000115070824 */ /* 0x000fe200078e0207 */
[----:B------:R-:W-:Y:S01]  /*1fc0*/  @!P0 IADD3 R7, R13, R6, RZ ;  /* 0x000000060d078210 */ /* 0x000fe20007ffe0ff */
[----:B------:R-:W-:-:S04]  /*1fd0*/  VIADD R11, R14, 0x40 ;  /* 0x000000400e0b7836 */ /* 0x000fc80000000000 */
[----:B------:R-:W-:Y:S01]  /*1fe0*/  IMAD.X R13, R15, 0x1, R7, P1 ;  /* 0x000000010f0d7824 */ /* 0x000fe200008e0607 */
[----:B----4-:R-:W-:Y:S01]  /*1ff0*/  ISETP.GE.AND P0, PT, R11, R167, PT ;  /* 0x000000a70b00720c */ /* 0x010fe20003f06270 */
[----:B------:R-:W-:Y:S01]  /*2000*/  IMAD R2, R10, R9, R2 ;  /* 0x000000090a027224 */ /* 0x000fe200078e0202 */
[----:B------:R-:W-:Y:S01]  /*2010*/  ISETP.GE.AND P1, PT, R14, R167, PT ;  /* 0x000000a70e00720c */ /* 0x000fe20003f26270 */
[----:B------:R-:W-:Y:S01]  /*2020*/  IMAD.WIDE.U32 R12, R237, R10, R12 ;  /* 0x0000000aed0c7225 */ /* 0x000fe200078e000c */
[----:B------:R-:W-:-:S03]  /*2030*/  SEL R6, RZ, 0xffffffff, P0 ;  /* 0xffffffffff067807 */ /* 0x000fc60000000000 */
[C---:B------:R-:W-:Y:S02]  /*2040*/  VIADD R10, R14.reuse, 0x80 ;  /* 0x000000800e0a7836 */ /* 0x040fe40000000000 */
[----:B------:R-:W-:Y:S01]  /*2050*/  VIADD R9, R14, 0xc0 ;  /* 0x000000c00e097836 */ /* 0x000fe20000000000 */
[----:B------:R-:W-:Y:S01]  /*2060*/  SEL R7, RZ, 0x1, P1 ;  /* 0x00000001ff077807 */ /* 0x000fe20000800000 */
[----:B------:R-:W-:Y:S01]  /*2070*/  IMAD.SHL.U32 R6, R6, 0x2, RZ ;  /* 0x0000000206067824 */ /* 0x000fe200078e00ff */
[-C--:B------:R-:W-:Y:S02]  /*2080*/  ISETP.GE.AND P1, PT, R10, R167.reuse, PT ;  /* 0x000000a70a00720c */ /* 0x080fe40003f26270 */
[----:B------:R-:W-:Y:S01]  /*2090*/  ISETP.GE.AND P0, PT, R9, R167, PT ;  /* 0x000000a70900720c */ /* 0x000fe20003f06270 */
[----:B------:R-:W-:Y:S01]  /*20a0*/  IMAD.IADD R13, R13, 0x1, R2 ;  /* 0x000000010d0d7824 */ /* 0x000fe200078e0202 */
[----:B------:R-:W-:Y:S02]  /*20b0*/  LOP3.LUT R2, R6, 0x2, R7, 0xe2, !PT ;  /* 0x0000000206027812 */ /* 0x000fe400078ee207 */
[----:B------:R-:W-:-:S02]  /*20c0*/  SEL R7, RZ, 0x4, P1 ;  /* 0x00000004ff077807 */ /* 0x000fc40000800000 */
[----:B------:R-:W-:-:S04]  /*20d0*/  SEL R166, RZ, 0x8, P0 ;  /* 0x00000008ffa67807 */ /* 0x000fc80000000000 */
[----:B------:R-:W-:Y:S02]  /*20e0*/  LOP3.LUT R166, R166, R2, R7, 0xfe, !PT ;  /* 0x00000002a6a67212 */ /* 0x000fe400078efe07 */
[----:B------:R-:W-:-:S04]  /*20f0*/  SHF.R.S32.HI R7, RZ, 0x1f, R96 ;  /* 0x0000001fff077819 */ /* 0x000fc80000011460 */
[----:B------:R-:W-:-:S04]  /*2100*/  LEA.HI R94, R7, R96, RZ, 0x6 ;  /* 0x00000060075e7211 */ /* 0x000fc800078f30ff */
[----:B------:R-:W-:Y:S02]  /*2110*/  SHF.R.S32.HI R94, RZ, 0x6, R94 ;  /* 0x00000006ff5e7819 */ /* 0x000fe4000001145e */
[----:B------:R-:W-:Y:S02]  /*2120*/  IADD3 R170, P0, R14, R0, RZ ;  /* 0x000000000eaa7210 */ /* 0x000fe40007f1e0ff */
[----:B------:R-:W-:Y:S01]  /*2130*/  VIMNMX R94, RZ, R94, !PT ;  /* 0x0000005eff5e7248 */ /* 0x000fe20007fe0100 */
[----:B------:R-:W-:-:S03]  /*2140*/  @!P4 IMAD.MOV.U32 R16, RZ, RZ, RZ ;  /* 0x000000ffff10c224 */ /* 0x000fc600078e00ff */
[----:B------:R-:W-:Y:S01]  /*2150*/  ISETP.GT.AND P4, PT, R165, R94, PT ;  /* 0x0000005ea500720c */ /* 0x000fe20003f84270 */
[----:B------:R-:W-:Y:S02]  /*2160*/  IMAD.X R171, R15, 0x1, R3, P0 ;  /* 0x000000010fab7824 */ /* 0x000fe400000e0603 */
[----:B------:R-:W-:Y:S02]  /*2170*/  IMAD R187, R185, R190, RZ ;  /* 0x000000beb9bb7224 */ /* 0x000fe400078e02ff */
[----:B------:R-:W-:Y:S01]  /*2180*/  IMAD.WIDE.U32 R170, R180, R60, R170 ;  /* 0x0000003cb4aa7225 */ /* 0x000fe200078e00aa */
[----:B------:R-:W-:-:S03]  /*2190*/  LEA R188, P0, R176, R182, 0x1 ;  /* 0x000000b6b0bc7211 */ /* 0x000fc600078008ff */
[----:B------:R-:W-:Y:S01]  /*21a0*/  IMAD R187, R184, R191, R187 ;  /* 0x000000bfb8bb7224 */ /* 0x000fe200078e02bb */
[----:B------:R-:W-:Y:S01]  /*21b0*/  LEA R234, P1, R170, R174, 0x1 ;  /* 0x000000aeaaea7211 */ /* 0x000fe200078208ff */
[----:B------:R-:W-:Y:S02]  /*21c0*/  IMAD.IADD R173, R171, 0x1, R173 ;  /* 0x00000001abad7824 */ /* 0x000fe400078e02ad */
[----:B------:R-:W-:Y:S01]  /*21d0*/  IMAD.WIDE.U32 R184, R184, R190, R12 ;  /* 0x000000beb8b87225 */ /* 0x000fe200078e000c */
[----:B------:R-:W-:Y:S02]  /*21e0*/  LEA.HI.X R189, R176, R183, R179, 0x1, P0 ;  /* 0x000000b7b0bd7211 */ /* 0x000fe400000f0cb3 */
[----:B------:R-:W-:Y:S01]  /*21f0*/  LEA.HI.X R235, R170, R175, R173, 0x1, P1 ;  /* 0x000000afaaeb7211 */ /* 0x000fe200008f0cad */
[----:B------:R-:W-:Y:S01]  /*2200*/  IMAD.IADD R187, R185, 0x1, R187 ;  /* 0x00000001b9bb7824 */ /* 0x000fe200078e02bb */
        /* <DEDUP_REMOVED lines=12> */
[----:B------:R-:W-:Y:S01]  /*22d0*/  IMAD.WIDE.U32 R194, R62, 0x60, RZ ;  /* 0x000000603ec27825 */ /* 0x000fe200078e00ff */
[----:B------:R-:W-:-:S02]  /*22e0*/  LOP3.LUT R158, R166, 0xffff, RZ, 0xc0, !PT ;  /* 0x0000ffffa69e7812 */ /* 0x000fc400078ec0ff */
[C---:B------:R-:W-:Y:S01]  /*22f0*/  SHF.L.U64.HI R73, R62.reuse, 0x5, R63 ;  /* 0x000000053e497819 */ /* 0x040fe2000001023f */
[----:B------:R-:W-:Y:S01]  /*2300*/  IMAD.SHL.U32 R72, R62, 0x20, RZ ;  /* 0x000000203e487824 */ /* 0x000fe200078e00ff */
[----:B------:R-:W-:Y:S01]  /*2310*/  LOP3.LUT R162, R158, 0x1, RZ, 0xc0, !PT ;  /* 0x000000019ea27812 */ /* 0x000fe200078ec0ff */
[----:B------:R-:W-:Y:S01]  /*2320*/  VIADD R69, R180, 0x10 ;  /* 0x00000010b4457836 */ /* 0x000fe20000000000 */
[----:B------:R-:W-:Y:S01]  /*2330*/  LOP3.LUT R161, R158, 0x2, RZ, 0xc0, !PT ;  /* 0x000000029ea17812 */ /* 0x000fe200078ec0ff */
[----:B------:R-:W-:Y:S01]  /*2340*/  VIADD R67, R180, 0x30 ;  /* 0x00000030b4437836 */ /* 0x000fe20000000000 */
[----:B------:R-:W-:Y:S01]  /*2350*/  LOP3.LUT R160, R158, 0x4, RZ, 0xc0, !PT ;  /* 0x000000049ea07812 */ /* 0x000fe200078ec0ff */
[----:B------:R-:W-:Y:S01]  /*2360*/  IMAD.SHL.U32 R92, R60, 0x20, RZ ;  /* 0x000000203c5c7824 */ /* 0x000fe200078e00ff */
[----:B------:R-:W-:Y:S01]  /*2370*/  SHF.L.U64.HI R73, R72, 0x1, R73 ;  /* 0x0000000148497819 */ /* 0x000fe20000010249 */
[----:B------:R-:W-:Y:S01]  /*2380*/  IMAD.MOV.U32 R133, RZ, RZ, R235 ;  /* 0x000000ffff857224 */ /* 0x000fe200078e00eb */
[----:B------:R-:W-:Y:S01]  /*2390*/  IADD3 R68, R180, 0x20, RZ ;  /* 0x00000020b4447810 */ /* 0x000fe20007ffe0ff */
[----:B------:R-:W-:Y:S01]  /*23a0*/  IMAD.MOV.U32 R134, RZ, RZ, R188 ;  /* 0x000000ffff867224 */ /* 0x000fe200078e00bc */
[----:B------:R-:W-:Y:S01]  /*23b0*/  SHF.L.U64.HI R93, R60, 0x5, R61 ;  /* 0x000000053c5d7819 */ /* 0x000fe2000001023d */
[----:B------:R-:W-:Y:S01]  /*23c0*/  IMAD.MOV.U32 R135, RZ, RZ, R189 ;  /* 0x000000ffff877224 */ /* 0x000fe200078e00bd */
[----:B------:R-:W-:-:S02]  /*23d0*/  MOV R132, R234 ;  /* 0x000000ea00847202 */ /* 0x000fc40000000f00 */
[----:B------:R-:W-:Y:S02]  /*23e0*/  LOP3.LUT R158, R158, 0x8, RZ, 0xc0, !PT ;  /* 0x000000089e9e7812 */ /* 0x000fe400078ec0ff */
[----:B------:R-:W-:Y:S01]  /*23f0*/  SHF.L.U32 R72, R72, 0x1, RZ ;  /* 0x0000000148487819 */ /* 0x000fe200000006ff */
[-C--:B--2---:R-:W-:Y:S02]  /*2400*/  IMAD R2, R33, R238.reuse, RZ ;  /* 0x000000ee21027224 */ /* 0x084fe400078e02ff */
[----:B---3--:R-:W-:Y:S02]  /*2410*/  IMAD R0, R21, R238, RZ ;  /* 0x000000ee15007224 */ /* 0x008fe400078e02ff */
[----:B------:R-:W-:Y:S01]  /*2420*/  IMAD R2, R32, R71, R2 ;  /* 0x0000004720027224 */ /* 0x000fe200078e0202 */
[----:B------:R-:W-:Y:S01]  /*2430*/  LEA R21, R165, 0xffffffc0, 0x6 ;  /* 0xffffffc0a5157811 */ /* 0x000fe200078e30ff */
[----:B------:R-:W-:-:S04]  /*2440*/  IMAD.WIDE.U32 R32, R238, R32, R14 ;  /* 0x00000020ee207225 */ /* 0x000fc800078e000e */
[----:B------:R-:W-:-:S04]  /*2450*/  IMAD.WIDE.U32 R30, R238, R20, R14 ;  /* 0x00000014ee1e7225 */ /* 0x000fc800078e000e */
[----:B------:R-:W-:Y:S02]  /*2460*/  IMAD R0, R20, R71, R0 ;  /* 0x0000004714007224 */ /* 0x000fe400078e0200 */
[----:B------:R-:W-:Y:S01]  /*2470*/  IMAD.IADD R33, R33, 0x1, R2 ;  /* 0x0000000121217824 */ /* 0x000fe200078e0202 */
[----:B------:R-:W-:Y:S01]  /*2480*/  SHF.R.S32.HI R2, RZ, 0x1f, R21 ;  /* 0x0000001fff027819 */ /* 0x000fe20000011415 */
[-C--:B----4-:R-:W-:Y:S02]  /*2490*/  IMAD R3, R199, R21.reuse, RZ ;  /* 0x00000015c7037224 */ /* 0x090fe400078e02ff */
[----:B------:R-:W-:Y:S02]  /*24a0*/  IMAD.IADD R31, R31, 0x1, R0 ;  /* 0x000000011f1f7824 */ /* 0x000fe400078e0200 */
[----:B------:R-:W-:Y:S02]  /*24b0*/  IMAD R17, R197, R21, RZ ;  /* 0x00000015c5117224 */ /* 0x000fe400078e02ff */
[----:B------:R-:W-:-:S02]  /*24c0*/  IMAD R3, R198, R2, R3 ;  /* 0x00000002c6037224 */ /* 0x000fc400078e0203 */
[----:B------:R-:W-:-:S04]  /*24d0*/  IMAD.WIDE.U32 R30, R198, R21, R30 ;  /* 0x00000015c61e7225 */ /* 0x000fc800078e001e */
[----:B------:R-:W-:Y:S02]  /*24e0*/  IMAD R17, R196, R2, R17 ;  /* 0x00000002c4117224 */ /* 0x000fe400078e0211 */
[----:B------:R-:W-:Y:S01]  /*24f0*/  IMAD.WIDE.U32 R32, R21, R196, R32 ;  /* 0x000000c415207225 */ /* 0x000fe200078e0020 */
[----:B------:R-:W-:-:S03]  /*2500*/  IADD3 R31, R31, R3, RZ ;  /* 0x000000031f1f7210 */ /* 0x000fc60007ffe0ff */
[----:B------:R-:W-:Y:S01]  /*2510*/  IMAD R0, R27, R4, RZ ;  /* 0x000000041b007224 */ /* 0x000fe200078e02ff */
[----:B------:R-:W-:Y:S01]  /*2520*/  IADD3 R3, P0, -R96, R180, RZ ;  /* 0x000000b460037210 */ /* 0x000fe20007f1e1ff */
[----:B------:R-:W-:Y:S01]  /*2530*/  IMAD.IADD R33, R33, 0x1, R17 ;  /* 0x0000000121217824 */ /* 0x000fe200078e0211 */
[----:B------:R-:W-:Y:S01]  /*2540*/  SHF.R.S32.HI R17, RZ, 0x1f, R96 ;  /* 0x0000001fff117819 */ /* 0x000fe20000011460 */
[----:B------:R-:W-:Y:S01]  /*2550*/  IMAD R2, R29, R4, RZ ;  /* 0x000000041d027224 */ /* 0x000fe200078e02ff */
[----:B------:R-:W-:Y:S01]  /*2560*/  LEA.HI R157, R8, R8, RZ, 0x1 ;  /* 0x00000008089d7211 */ /* 0x000fe200078f08ff */
[C---:B------:R-:W-:Y:S02]  /*2570*/  IMAD R0, R26.reuse, R5, R0 ;  /* 0x000000051a007224 */ /* 0x040fe400078e0200 */
[----:B------:R-:W-:Y:S01]  /*2580*/  IMAD.WIDE.U32 R26, R26, R4, R30 ;  /* 0x000000041a1a7225 */ /* 0x000fe200078e001e */
[----:B------:R-:W-:-:S03]  /*2590*/  SHF.R.S32.HI R157, RZ, 0x1, R157 ;  /* 0x00000001ff9d7819 */ /* 0x000fc6000001149d */
[C---:B------:R-:W-:Y:S02]  /*25a0*/  IMAD R2, R28.reuse, R5, R2 ;  /* 0x000000051c027224 */ /* 0x040fe400078e0202 */
[----:B------:R-:W-:Y:S01]  /*25b0*/  IMAD.WIDE.U32 R28, R28, R4, R32 ;  /* 0x000000041c1c7225 */ /* 0x000fe200078e0020 */
[----:B------:R-:W-:-:S03]  /*25c0*/  IADD3 R27, R27, R0, RZ ;  /* 0x000000001b1b7210 */ /* 0x000fc60007ffe0ff */
[----:B------:R-:W-:Y:S02]  /*25d0*/  IMAD.X R17, R181, 0x1, ~R17, P0 ;  /* 0x00000001b5117824 */ /* 0x000fe400000e0e11 */
[----:B------:R-:W-:Y:S02]  /*25e0*/  IMAD.IADD R29, R29, 0x1, R2 ;  /* 0x000000011d1d7824 */ /* 0x000fe400078e0202 */
[C---:B------:R-:W-:Y:S02]  /*25f0*/  IMAD R123, R17.reuse, R196, RZ ;  /* 0x000000c4117b7224 */ /* 0x040fe400078e02ff */
[----:B------:R-:W-:Y:S02]  /*2600*/  IMAD R127, R17, R198, RZ ;  /* 0x000000c6117f7224 */ /* 0x000fe400078e02ff */
[----:B-----5:R-:W-:Y:S02]  /*2610*/  IMAD.IADD R4, R21, 0x1, R16 ;  /* 0x0000000115047824 */ /* 0x020fe400078e0210 */
[----:B------:R-:W-:-:S02]  /*2620*/  IMAD R5, R180, R157, R164 ;  /* 0x0000009db4057224 */ /* 0x000fc400078e02a4 */
[-C--:B------:R-:W-:Y:S02]  /*2630*/  IMAD R123, R197, R3.reuse, R123 ;  /* 0x00000003c57b7224 */ /* 0x080fe400078e027b */
[-C--:B------:R-:W-:Y:S02]  /*2640*/  IMAD R127, R199, R3.reuse, R127 ;  /* 0x00000003c77f7224 */ /* 0x080fe400078e027f */
[----:B------:R-:W-:-:S04]  /*2650*/  IMAD.WIDE.U32 R16, R196, R3, R28 ;  /* 0x00000003c4107225 */ /* 0x000fc800078e001c */
[----:B------:R-:W-:-:S04]  /*2660*/  IMAD.WIDE.U32 R20, R198, R3, R26 ;  /* 0x00000003c6147225 */ /* 0x000fc800078e001a */
[----:B------:R-:W-:Y:S02]  /*2670*/  IMAD R4, R157, R4, RZ ;  /* 0x000000049d047224 */ /* 0x000fe400078e02ff */
[----:B------:R-:W-:Y:S01]  /*2680*/  IMAD.IADD R3, R164, 0x1, R5 ;  /* 0x00000001a4037824 */ /* 0x000fe200078e0205 */
[----:B------:R-:W-:Y:S01]  /*2690*/  LEA R126, P0, R20, R24, 0x1 ;  /* 0x00000018147e7211 */ /* 0x000fe200078008ff */
[----:B------:R-:W-:Y:S01]  /*26a0*/  IMAD.IADD R127, R21, 0x1, R127 ;  /* 0x00000001157f7824 */ /* 0x000fe200078e027f */
[----:B------:R-:W-:Y:S02]  /*26b0*/  SHF.R.S32.HI R2, RZ, 0x1f, R4 ;  /* 0x0000001fff027819 */ /* 0x000fe40000011404 */
[C---:B------:R-:W-:Y:S02]  /*26c0*/  IADD3 R131, P2, R4.reuse, R3, RZ ;  /* 0x0000000304837210 */ /* 0x040fe40007f5e0ff */
[----:B------:R-:W-:Y:S01]  /*26d0*/  IADD3 R0, P3, R4, R5, RZ ;  /* 0x0000000504007210 */ /* 0x000fe20007f7e0ff */
[----:B------:R-:W-:-:S02]  /*26e0*/  IMAD.IADD R123, R17, 0x1, R123 ;  /* 0x00000001117b7824 */ /* 0x000fc400078e027b */
[----:B------:R-:W-:Y:S01]  /*26f0*/  IMAD.SHL.U32 R130, R131, 0x2, RZ ;  /* 0x0000000283827824 */ /* 0x000fe200078e00ff */
[-C--:B------:R-:W-:Y:S02]  /*2700*/  LEA.HI.X.SX32 R5, R5, R2.reuse, 0x1, P3 ;  /* 0x0000000205057211 */ /* 0x080fe400018f0eff */
[----:B------:R-:W-:Y:S02]  /*2710*/  LEA.HI.X.SX32 R2, R3, R2, 0x1, P2 ;  /* 0x0000000203027211 */ /* 0x000fe400010f0eff */
[----:B------:R-:W-:Y:S02]  /*2720*/  LEA R124, P1, R16, R22, 0x1 ;  /* 0x00000016107c7211 */ /* 0x000fe400078208ff */
[----:B------:R-:W-:Y:S02]  /*2730*/  LEA.HI.X R127, R20, R25, R127, 0x1, P0 ;  /* 0x00000019147f7211 */ /* 0x000fe400000f0c7f */
[----:B------:R-:W-:Y:S02]  /*2740*/  SHF.L.U32 R20, R0, 0x1, RZ ;  /* 0x0000000100147819 */ /* 0x000fe400000006ff */
[----:B------:R-:W-:-:S02]  /*2750*/  SHF.L.U64.HI R131, R131, 0x1, R2 ;  /* 0x0000000183837819 */ /* 0x000fc40000010202 */
[-C--:B------:R-:W-:Y:S02]  /*2760*/  IADD3 R128, P3, R12, R130.reuse, RZ ;  /* 0x000000820c807210 */ /* 0x080fe40007f7e0ff */
[----:B------:R-:W-:Y:S02]  /*2770*/  LEA.HI.X R123, R16, R23, R123, 0x1, P1 ;  /* 0x00000017107b7211 */ /* 0x000fe400008f0c7b */
[----:B------:R-:W-:Y:S02]  /*2780*/  IADD3 R130, P2, R6, R130, RZ ;  /* 0x0000008206827210 */ /* 0x000fe40007f5e0ff */
[----:B------:R-:W-:Y:S02]  /*2790*/  SHF.L.U64.HI R0, R0, 0x1, R5 ;  /* 0x0000000100007819 */ /* 0x000fe40000010205 */
[-C--:B------:R-:W-:Y:S01]  /*27a0*/  IADD3 R52, P1, R12, R20.reuse, RZ ;  /* 0x000000140c347210 */ /* 0x080fe20007f3e0ff */
[--C-:B------:R-:W-:Y:S01]  /*27b0*/  IMAD.X R129, R13, 0x1, R131.reuse, P3 ;  /* 0x000000010d817824 */ /* 0x100fe200018e0683 */
[----:B------:R-:W-:Y:S01]  /*27c0*/  IADD3 R20, P0, R6, R20, RZ ;  /* 0x0000001406147210 */ /* 0x000fe20007f1e0ff */
[----:B------:R-:W-:Y:S01]  /*27d0*/  IMAD.X R131, R7, 0x1, R131, P2 ;  /* 0x0000000107837824 */ /* 0x000fe200010e0683 */
[----:B------:R-:W-:Y:S01]  /*27e0*/  IADD3 R91, P2, R232, 0x40, RZ ;  /* 0x00000040e85b7810 */ /* 0x000fe20007f5e0ff */
[----:B------:R-:W-:Y:S01]  /*27f0*/  IMAD.X R53, R13, 0x1, R0, P1 ;  /* 0x000000010d357824 */ /* 0x000fe200008e0600 */
[----:B------:R-:W-:-:S02]  /*2800*/  IADD3.X R21, R7, R0, RZ, P0, !PT ;  /* 0x0000000007157210 */ /* 0x000fc400007fe4ff */
[C---:B------:R-:W-:Y:S02]  /*2810*/  IADD3 R87, P1, R232.reuse, 0x80, RZ ;  /* 0x00000080e8577810 */ /* 0x040fe40007f3e0ff */
[----:B------:R-:W-:Y:S01]  /*2820*/  IADD3 R81, P0, R232, 0xc0, RZ ;  /* 0x000000c0e8517810 */ /* 0x000fe20007f1e0ff */
[--C-:B------:R-:W-:Y:S01]  /*2830*/  IMAD.X R90, RZ, RZ, R233.reuse, P2 ;  /* 0x000000ffff5a7224 */ /* 0x100fe200010e06e9 */
[-C--:B------:R-:W-:Y:S01]  /*2840*/  IADD3 R89, P2, R91, R232.reuse, RZ ;  /* 0x000000e85b597210 */ /* 0x080fe20007f5e0ff */
[----:B------:R-:W-:Y:S01]  /*2850*/  IMAD.X R86, RZ, RZ, R233, P1 ;  /* 0x000000ffff567224 */ /* 0x000fe200008e06e9 */
[----:B------:R-:W-:Y:S01]  /*2860*/  IADD3.X R80, RZ, R233, RZ, P0, !PT ;  /* 0x000000e9ff507210 */ /* 0x000fe200007fe4ff */
[----:B------:R-:W-:Y:S01]  /*2870*/  IMAD.SHL.U32 R163, R157, 0x10, RZ ;  /* 0x000000109da37824 */ /* 0x000fe200078e00ff */
[-C--:B------:R-:W-:Y:S01]  /*2880*/  IADD3 R85, P1, R87, R232.reuse, RZ ;  /* 0x000000e857557210 */ /* 0x080fe20007f3e0ff */
[C---:B------:R-:W-:Y:S01]  /*2890*/  IMAD.SHL.U32 R98, R198.reuse, 0x10, RZ ;  /* 0x00000010c6627824 */ /* 0x040fe200078e00ff */
[-C--:B------:R-:W-:Y:S01]  /*28a0*/  IADD3 R79, P0, R81, R232.reuse, RZ ;  /* 0x000000e8514f7210 */ /* 0x080fe20007f1e0ff */
[C---:B------:R-:W-:Y:S01]  /*28b0*/  VIADD R156, R163.reuse, 0x40 ;  /* 0x00000040a39c7836 */ /* 0x040fe20000000000 */
[C---:B------:R-:W-:Y:S01]  /*28c0*/  IADD3 R155, R163.reuse, 0x80, RZ ;  /* 0x00000080a39b7810 */ /* 0x040fe20007ffe0ff */
[----:B------:R-:W-:Y:S01]  /*28d0*/  VIADD R153, R163, 0xc0 ;  /* 0x000000c0a3997836 */ /* 0x000fe20000000000 */
[----:B------:R-:W-:Y:S01]  /*28e0*/  SHF.L.U64.HI R95, R198, 0x4, R199 ;  /* 0x00000004c65f7819 */ /* 0x000fe200000102c7 */
[--C-:B------:R-:W-:Y:S01]  /*28f0*/  IMAD.X R88, R90, 0x1, R233.reuse, P2 ;  /* 0x000000015a587824 */ /* 0x100fe200010e06e9 */
[-C--:B------:R-:W-:Y:S01]  /*2900*/  IADD3 R75, P2, R79, R232.reuse, RZ ;  /* 0x000000e84f4b7210 */ /* 0x080fe20007f5e0ff */
[--C-:B------:R-:W-:Y:S01]  /*2910*/  IMAD.X R84, R86, 0x1, R233.reuse, P1 ;  /* 0x0000000156547824 */ /* 0x100fe200008e06e9 */
[----:B------:R-:W-:Y:S01]  /*2920*/  IADD3 R97, P5, R98, 0x40, RZ ;  /* 0x0000004062617810 */ /* 0x000fe20007fbe0ff */
[----:B------:R-:W-:Y:S01]  /*2930*/  IMAD.X R78, R80, 0x1, R233, P0 ;  /* 0x00000001504e7824 */ /* 0x000fe200000e06e9 */
[-C--:B------:R-:W-:Y:S01]  /*2940*/  IADD3 R83, P4, R89, R232.reuse, RZ ;  /* 0x000000e859537210 */ /* 0x080fe20007f9e0ff */
[----:B------:R-:W-:Y:S01]  /*2950*/  IMAD R3, R63, 0x60, RZ ;  /* 0x000000603f037824 */ /* 0x000fe200078e02ff */
[----:B------:R-:W-:Y:S01]  /*2960*/  IADD3 R77, P3, R85, R232, RZ ;  /* 0x000000e8554d7210 */ /* 0x000fe20007f7e0ff */
[C---:B------:R-:W-:Y:S01]  /*2970*/  IMAD.IADD R154, R163.reuse, 0x1, R156 ;  /* 0x00000001a39a7824 */ /* 0x040fe200078e029c */
[C---:B------:R-:W-:Y:S01]  /*2980*/  IADD3 R101, P1, R98.reuse, 0x80, RZ ;  /* 0x0000008062657810 */ /* 0x040fe20007f3e0ff */
[----:B------:R-:W-:Y:S01]  /*2990*/  IMAD.IADD R150, R163, 0x1, R153 ;  /* 0x00000001a3967824 */ /* 0x000fe200078e0299 */
[----:B------:R-:W-:-:S02]  /*29a0*/  IADD3 R109, P0, R98, 0xc0, RZ ;  /* 0x000000c0626d7810 */ /* 0x000fc40007f1e0ff */
[----:B------:R-:W-:Y:S02]  /*29b0*/  SHF.L.U32 R108, R198, 0x5, RZ ;  /* 0x00000005c66c7819 */ /* 0x000fe400000006ff */
[----:B------:R-:W-:Y:S01]  /*29c0*/  IADD3 R152, R163, R155, RZ ;  /* 0x0000009ba3987210 */ /* 0x000fe20007ffe0ff */
[----:B------:R-:W-:Y:S01]  /*29d0*/  IMAD.IADD R70, R195, 0x1, R3 ;  /* 0x00000001c3467824 */ /* 0x000fe200078e0203 */
[----:B------:R-:W-:Y:S01]  /*29e0*/  IADD3.X R76, R84, R233, RZ, P3, !PT ;  /* 0x000000e9544c7210 */ /* 0x000fe20001ffe4ff */
[C---:B------:R-:W-:Y:S01]  /*29f0*/  IMAD.SHL.U32 R119, R196.reuse, 0x10, RZ ;  /* 0x00000010c4777824 */ /* 0x040fe200078e00ff */
[----:B------:R-:W-:Y:S01]  /*2a00*/  IADD3.X R112, RZ, R95, RZ, P0, !PT ;  /* 0x0000005fff707210 */ /* 0x000fe200007fe4ff */
[C---:B------:R-:W-:Y:S01]  /*2a10*/  IMAD.SHL.U32 R121, R196.reuse, 0x20, RZ ;  /* 0x00000020c4797824 */ /* 0x040fe200078e00ff */
[----:B------:R-:W-:Y:S01]  /*2a20*/  SHF.L.U64.HI R0, R196, 0x4, R197 ;  /* 0x00000004c4007819 */ /* 0x000fe200000102c5 */
[----:B------:R-:W-:Y:S01]  /*2a30*/  IMAD.X R74, R78, 0x1, R233, P2 ;  /* 0x000000014e4a7824 */ /* 0x000fe200010e06e9 */
[----:B------:R-:W-:Y:S01]  /*2a40*/  SHF.L.U64.HI R120, R196, 0x5, R197 ;  /* 0x00000005c4787819 */ /* 0x000fe200000102c5 */
[----:B------:R-:W-:Y:S01]  /*2a50*/  IMAD.X R100, RZ, RZ, R95, P5 ;  /* 0x000000ffff647224 */ /* 0x000fe200028e065f */
[----:B------:R-:W-:Y:S01]  /*2a60*/  SHF.L.U64.HI R105, R198, 0x5, R199 ;  /* 0x00000005c6697819 */ /* 0x000fe200000102c7 */
[----:B------:R-:W-:Y:S01]  /*2a70*/  IMAD.SHL.U32 R159, R157, 0x20, RZ ;  /* 0x000000209d9f7824 */ /* 0x000fe200078e00ff */
[-C--:B------:R-:W-:Y:S01]  /*2a80*/  IADD3 R102, P5, R97, R98.reuse, RZ ;  /* 0x0000006261667210 */ /* 0x080fe20007fbe0ff */
[----:B------:R-:W-:Y:S01]  /*2a90*/  IMAD R3, R197, 0x60, RZ ;  /* 0x00000060c5037824 */ /* 0x000fe200078e02ff */
[----:B------:R-:W-:Y:S01]  /*2aa0*/  IADD3 R110, P3, R108, R97, RZ ;  /* 0x000000616c6e7210 */ /* 0x000fe20007f7e0ff */
[----:B------:R-:W-:Y:S01]  /*2ab0*/  IMAD.X R82, R88, 0x1, R233, P4 ;  /* 0x0000000158527824 */ /* 0x000fe200020e06e9 */
[C---:B------:R-:W-:Y:S01]  /*2ac0*/  IADD3 R114, P2, R109.reuse, R98, RZ ;  /* 0x000000626d727210 */ /* 0x040fe20007f5e0ff */
[----:B------:R-:W-:Y:S01]  /*2ad0*/  IMAD.X R104, RZ, RZ, R95, P1 ;  /* 0x000000ffff687224 */ /* 0x000fe200008e065f */
[----:B------:R-:W-:Y:S01]  /*2ae0*/  IADD3 R118, P0, R109, R108, RZ ;  /* 0x0000006c6d767210 */ /* 0x000fe20007f1e0ff */
[----:B------:R-:W-:Y:S01]  /*2af0*/  IMAD R157, R157, 0x30, RZ ;  /* 0x000000309d9d7824 */ /* 0x000fe200078e02ff */
[----:B------:R-:W-:Y:S01]  /*2b00*/  IADD3 R106, P4, R101, R98, RZ ;  /* 0x00000062656a7210 */ /* 0x000fe20007f9e0ff */
[C---:B------:R-:W-:Y:S01]  /*2b10*/  IMAD.IADD R151, R163.reuse, 0x1, R154 ;  /* 0x00000001a3977824 */ /* 0x040fe200078e029a */
[----:B------:R-:W-:Y:S01]  /*2b20*/  IADD3 R116, P1, R108, R101, RZ ;  /* 0x000000656c747210 */ /* 0x000fe20007f3e0ff */
[C---:B------:R-:W-:Y:S01]  /*2b30*/  IMAD.IADD R148, R163.reuse, 0x1, R150 ;  /* 0x00000001a3947824 */ /* 0x040fe200078e0296 */
[----:B------:R-:W-:Y:S01]  /*2b40*/  IADD3 R149, R163, R152, RZ ;  /* 0x00000098a3957210 */ /* 0x000fe20007ffe0ff */
[----:B------:R-:W-:Y:S01]  /*2b50*/  IMAD.WIDE.U32 R196, R196, 0x60, RZ ;  /* 0x00000060c4c47825 */ /* 0x000fe200078e00ff */
[----:B------:R-:W-:-:S02]  /*2b60*/  SHF.L.U64.HI R117, R119, 0x1, R0 ;  /* 0x0000000177757819 */ /* 0x000fc40000010200 */
[----:B------:R-:W-:Y:S01]  /*2b70*/  SHF.L.U64.HI R120, R121, 0x1, R120 ;  /* 0x0000000179787819 */ /* 0x000fe20000010278 */
[----:B------:R-:W-:Y:S01]  /*2b80*/  IMAD.MOV.U32 R12, RZ, RZ, R165 ;  /* 0x000000ffff0c7224 */ /* 0x000fe200078e00a5 */
[----:B------:R-:W-:Y:S01]  /*2b90*/  SHF.L.U32 R119, R119, 0x1, RZ ;  /* 0x0000000177777819 */ /* 0x000fe200000006ff */
[----:B------:R-:W-:Y:S01]  /*2ba0*/  IMAD.SHL.U32 R121, R121, 0x2, RZ ;  /* 0x0000000279797824 */ /* 0x000fe200078e00ff */
[----:B------:R-:W-:Y:S01]  /*2bb0*/  IADD3.X R103, R104, R95, RZ, P4, !PT ;  /* 0x0000005f68677210 */ /* 0x000fe200027fe4ff */
[----:B------:R-:W-:Y:S01]  /*2bc0*/  IMAD.IADD R122, R197, 0x1, R3 ;  /* 0x00000001c57a7824 */ /* 0x000fe200078e0203 */
[C---:B------:R-:W-:Y:S01]  /*2bd0*/  IADD3.X R113, R105.reuse, R104, RZ, P1, !PT ;  /* 0x0000006869717210 */ /* 0x040fe20000ffe4ff */
[----:B------:R-:W-:Y:S01]  /*2be0*/  IMAD.X R99, R100, 0x1, R95, P5 ;  /* 0x0000000164637824 */ /* 0x000fe200028e065f */
[----:B------:R-:W-:Y:S01]  /*2bf0*/  SHF.R.S32.HI R147, RZ, 0x1f, R163 ;  /* 0x0000001fff937819 */ /* 0x000fe200000114a3 */
[----:B------:R-:W-:Y:S01]  /*2c00*/  IMAD.X R107, R105, 0x1, R100, P3 ;  /* 0x00000001696b7824 */ /* 0x000fe200018e0664 */
[----:B------:R-:W-:Y:S01]  /*2c10*/  SHF.R.S32.HI R146, RZ, 0x1f, R159 ;  /* 0x0000001fff927819 */ /* 0x000fe2000001149f */
[C---:B------:R-:W-:Y:S01]  /*2c20*/  IMAD.X R111, R112.reuse, 0x1, R95, P2 ;  /* 0x00000001706f7824 */ /* 0x040fe200010e065f */
[----:B------:R-:W-:Y:S01]  /*2c30*/  SHF.R.S32.HI R144, RZ, 0x1f, R157 ;  /* 0x0000001fff907819 */ /* 0x000fe2000001149d */
[----:B------:R-:W-:Y:S01]  /*2c40*/  IMAD.X R115, R112, 0x1, R105, P0 ;  /* 0x0000000170737824 */ /* 0x000fe200000e0669 */
[----:B------:R-:W-:-:S02]  /*2c50*/  SHF.R.S32.HI R145, RZ, 0x1f, R156 ;  /* 0x0000001fff917819 */ /* 0x000fc4000001149c */
[----:B------:R-:W-:Y:S02]  /*2c60*/  SHF.R.S32.HI R143, RZ, 0x1f, R155 ;  /* 0x0000001fff8f7819 */ /* 0x000fe4000001149b */
[----:B------:R-:W-:Y:S02]  /*2c70*/  SHF.R.S32.HI R141, RZ, 0x1f, R153 ;  /* 0x0000001fff8d7819 */ /* 0x000fe40000011499 */
[----:B------:R-:W-:Y:S02]  /*2c80*/  SHF.R.S32.HI R142, RZ, 0x1f, R154 ;  /* 0x0000001fff8e7819 */ /* 0x000fe4000001149a */
[----:B------:R-:W-:Y:S02]  /*2c90*/  SHF.R.S32.HI R140, RZ, 0x1f, R152 ;  /* 0x0000001fff8c7819 */ /* 0x000fe40000011498 */
[----:B------:R-:W-:Y:S02]  /*2ca0*/  SHF.R.S32.HI R138, RZ, 0x1f, R150 ;  /* 0x0000001fff8a7819 */ /* 0x000fe40000011496 */
[----:B------:R-:W-:-:S02]  /*2cb0*/  SHF.R.S32.HI R139, RZ, 0x1f, R151 ;  /* 0x0000001fff8b7819 */ /* 0x000fc40000011497 */
[----:B------:R-:W-:Y:S02]  /*2cc0*/  SHF.R.S32.HI R137, RZ, 0x1f, R149 ;  /* 0x0000001fff897819 */ /* 0x000fe40000011495 */
[----:B------:R-:W-:-:S07]  /*2cd0*/  SHF.R.S32.HI R136, RZ, 0x1f, R148 ;  /* 0x0000001fff887819 */ /* 0x000fce0000011494 */
.L_x_1300:
        /* <DEDUP_REMOVED lines=14> */
[----:B------:R-:W2:Y:S04]  /*2dc0*/  @P2 LD.E.128 R32, desc[UR6][R124.64] ;  /* 0x000000067c202980 */ /* 0x000ea8000c101d00 */
[----:B--2---:R1:W-:Y:S01]  /*2dd0*/  @P2 ST.E.128 desc[UR6][R134.64], R32 ;  /* 0x0000002086002985 */ /* 0x0043e2000c101d06 */
[----:B------:R-:W-:Y:S03]  /*2de0*/  ISETP.NE.AND P2, PT, R160, RZ, PT ;  /* 0x000000ffa000720c */ /* 0x000fe60003f45270 */
[----:B------:R-:W2:Y:S04]  /*2df0*/  @P1 LD.E.128 R28, desc[UR6][R124.64+0x80] ;  /* 0x000080067c1c1980 */ /* 0x000ea8000c101d00 */
[----:B--2---:R1:W-:Y:S01]  /*2e00*/  @P1 ST.E.128 desc[UR6][R134.64+0x80], R28 ;  /* 0x0000801c86001985 */ /* 0x0043e2000c101d06 */
[----:B------:R-:W-:Y:S05]  /*2e10*/  ISETP.NE.AND P1, PT, R158, RZ, PT ;  /* 0x000000ff9e00720c */ /* 0x000fea0003f25270 */
[----:B------:R-:W2:Y:S04]  /*2e20*/  @P2 LD.E.128 R24, desc[UR6][R124.64+0x100] ;  /* 0x000100067c182980 */ /* 0x000ea8000c101d00 */
[----:B--2---:R1:W-:Y:S04]  /*2e30*/  @P2 ST.E.128 desc[UR6][R134.64+0x100], R24 ;  /* 0x0001001886002985 */ /* 0x0043e8000c101d06 */
[----:B------:R-:W2:Y:S04]  /*2e40*/  @P1 LD.E.128 R4, desc[UR6][R124.64+0x180] ;  /* 0x000180067c041980 */ /* 0x000ea8000c101d00 */
[----:B--2---:R1:W-:Y:S02]  /*2e50*/  @P1 ST.E.128 desc[UR6][R134.64+0x180], R4 ;  /* 0x0001800486001985 */ /* 0x0043e4000c101d06 */
.L_x_1184:
[----:B------:R-:W-:Y:S05]  /*2e60*/  BSYNC B0 ;  /* 0x0000000000007941 */ /* 0x000fea0003800000 */
.L_x_1183:
[----:B------:R-:W-:Y:S04]  /*2e70*/  BSSY B0, `(.L_x_1185) ;  /* 0x0000012000007945 */ /* 0x000fe80003800000 */
[----:B------:R-:W-:Y:S05]  /*2e80*/  @!P0 BRA `(.L_x_1186) ;  /* 0x0000000000408947 */ /* 0x000fea0003800000 */
[----:B------:R-:W-:Y:S02]  /*2e90*/  ISETP.NE.AND P1, PT, R162, RZ, PT ;  /* 0x000000ffa200720c */ /* 0x000fe40003f25270 */
[----:B------:R-:W-:Y:S02]  /*2ea0*/  IADD3 R22, P0, R124, R119, RZ ;  /* 0x000000777c167210 */ /* 0x000fe40007f1e0ff */
[C---:B------:R-:W-:Y:S03]  /*2eb0*/  LEA R2, P2, R230.reuse, R134, 0x1 ;  /* 0x00000086e6027211 */ /* 0x040fe600078408ff */
[----:B------:R-:W-:Y:S01]  /*2ec0*/  IMAD.X R23, R125, 0x1, R117, P0 ;  /* 0x000000017d177824 */ /* 0x000fe200000e0675 */
[----:B------:R-:W-:Y:S02]  /*2ed0*/  ISETP.NE.AND P0, PT, R161, RZ, PT ;  /* 0x000000ffa100720c */ /* 0x000fe40003f05270 */
[----:B------:R-:W-:Y:S03]  /*2ee0*/  LEA.HI.X R3, R230, R135, R231, 0x1, P2 ;  /* 0x00000087e6037211 */ /* 0x000fe600010f0ce7 */
[----:B-1----:R-:W2:Y:S04]  /*2ef0*/  @P1 LD.E.128 R32, desc[UR6][R22.64] ;  /* 0x0000000616201980 */ /* 0x002ea8000c101d00 */
[----:B--2---:R2:W-:Y:S01]  /*2f00*/  @P1 ST.E.128 desc[UR6][R2.64], R32 ;  /* 0x0000002002001985 */ /* 0x0045e2000c101d06 */
[----:B------:R-:W-:Y:S03]  /*2f10*/  ISETP.NE.AND P1, PT, R160, RZ, PT ;  /* 0x000000ffa000720c */ /* 0x000fe60003f25270 */
[----:B------:R-:W3:Y:S04]  /*2f20*/  @P0 LD.E.128 R28, desc[UR6][R22.64+0x80] ;  /* 0x00008006161c0980 */ /* 0x000ee8000c101d00 */
[----:B---3--:R2:W-:Y:S01]  /*2f30*/  @P0 ST.E.128 desc[UR6][R2.64+0x80], R28 ;  /* 0x0000801c02000985 */ /* 0x0085e2000c101d06 */
[----:B------:R-:W-:Y:S05]  /*2f40*/  ISETP.NE.AND P0, PT, R158, RZ, PT ;  /* 0x000000ff9e00720c */ /* 0x000fea0003f05270 */
[----:B------:R-:W3:Y:S04]  /*2f50*/  @P1 LD.E.128 R24, desc[UR6][R22.64+0x100] ;  /* 0x0001000616181980 */ /* 0x000ee8000c101d00 */
[----:B---3--:R2:W-:Y:S04]  /*2f60*/  @P1 ST.E.128 desc[UR6][R2.64+0x100], R24 ;  /* 0x0001001802001985 */ /* 0x0085e8000c101d06 */
[----:B------:R-:W3:Y:S04]  /*2f70*/  @P0 LD.E.128 R4, desc[UR6][R22.64+0x180] ;  /* 0x0001800616040980 */ /* 0x000ee8000c101d00 */
[----:B---3--:R2:W-:Y:S02]  /*2f80*/  @P0 ST.E.128 desc[UR6][R2.64+0x180], R4 ;  /* 0x0001800402000985 */ /* 0x0085e4000c101d06 */
.L_x_1186:
[----:B------:R-:W-:Y:S05]  /*2f90*/  BSYNC B0 ;  /* 0x0000000000007941 */ /* 0x000fea0003800000 */
.L_x_1185:
[----:B------:R-:W-:Y:S01]  /*2fa0*/  ISETP.GE.AND P4, PT, R68, R200, !P4 ;  /* 0x000000c84400720c */ /* 0x000fe20006786270 */
[----:B------:R-:W-:Y:S01]  /*2fb0*/  BSSY B0, `(.L_x_1187) ;  /* 0x0000014000007945 */ /* 0x000fe20003800000 */
[C---:B------:R-:W-:Y:S04]  /*2fc0*/  ISETP.GE.AND P2, PT, R67.reuse, R202, PT ;  /* 0x000000ca4300720c */ /* 0x040fe80003f46270 */
[----:B------:R-:W-:Y:S07]  /*2fd0*/  ISETP.GE.AND P2, PT, R67, R200, !P2 ;  /* 0x000000c84300720c */ /* 0x000fee0005746270 */
[----:B------:R-:W-:Y:S06]  /*2fe0*/  @!P4 BRA `(.L_x_1188) ;  /* 0x000000000040c947 */ /* 0x000fec0003800000 */
[----:B------:R-:W-:Y:S02]  /*2ff0*/  ISETP.NE.AND P1, PT, R162, RZ, PT ;  /* 0x000000ffa200720c */ /* 0x000fe40003f25270 */
[----:B------:R-:W-:Y:S02]  /*3000*/  IADD3 R22, P0, R124, R121, RZ ;  /* 0x000000797c167210 */ /* 0x000fe40007f1e0ff */
[----:B--2---:R-:W-:Y:S03]  /*3010*/  IADD3 R2, P4, R134, R72, RZ ;  /* 0x0000004886027210 */ /* 0x004fe60007f9e0ff */
[----:B------:R-:W-:Y:S01]  /*3020*/  IMAD.X R23, R125, 0x1, R120, P0 ;  /* 0x000000017d177824 */ /* 0x000fe200000e0678 */
[----:B------:R-:W-:Y:S01]  /*3030*/  ISETP.NE.AND P0, PT, R161, RZ, PT ;  /* 0x000000ffa100720c */ /* 0x000fe20003f05270 */
[----:B------:R-:W-:Y:S04]  /*3040*/  IMAD.X R3, R135, 0x1, R73, P4 ;  /* 0x0000000187037824 */ /* 0x000fe800020e0649 */
[----:B-1----:R-:W2:Y:S04]  /*3050*/  @P1 LD.E.128 R32, desc[UR6][R22.64] ;  /* 0x0000000616201980 */ /* 0x002ea8000c101d00 */
        /* <DEDUP_REMOVED lines=9> */
.L_x_1188:
[----:B------:R-:W-:Y:S05]  /*30f0*/  BSYNC B0 ;  /* 0x0000000000007941 */ /* 0x000fea0003800000 */
.L_x_1187:
[----:B------:R-:W-:Y:S04]  /*3100*/  BSSY B0, `(.L_x_1189) ;  /* 0x0000012000007945 */ /* 0x000fe80003800000 */
[----:B------:R-:W-:Y:S05]  /*3110*/  @!P2 BRA `(.L_x_1190) ;  /* 0x000000000040a947 */ /* 0x000fea0003800000 */
[----:B------:R-:W-:Y:S02]  /*3120*/  ISETP.NE.AND P1, PT, R162, RZ, PT ;  /* 0x000000ffa200720c */ /* 0x000fe40003f25270 */
[----:B------:R-:W-:Y:S02]  /*3130*/  IADD3 R22, P0, R124, R196, RZ ;  /* 0x000000c47c167210 */ /* 0x000fe40007f1e0ff */
[----:B--23--:R-:W-:Y:S03]  /*3140*/  IADD3 R2, P2, R134, R194, RZ ;  /* 0x000000c286027210 */ /* 0x00cfe60007f5e0ff */
        /* <DEDUP_REMOVED lines=13> */
.L_x_1190:
[----:B------:R-:W-:Y:S05]  /*3220*/  BSYNC B0 ;  /* 0x0000000000007941 */ /* 0x000fea0003800000 */
.L_x_1189:
        /* <DEDUP_REMOVED lines=21> */
[----:B------:R-:W-:Y:S01]  /*3380*/  ISETP.GE.AND P0, PT, R14, R17, PT ;  /* 0x000000110e00720c */ /* 0x000fe20003f06270 */
[----:B---34-:R-:W2:Y:S11]  /*3390*/  LD.E.128 R24, desc[UR6][R126.64] ;  /* 0x000000067e187980 */ /* 0x018eb6000c101d00 */
[----:B------:R-:W-:Y:S01]  /*33a0*/  @!UPT UIADD3 URZ, URZ, URZ, URZ ;  /* 0x0000003f3f3ff290 */ /* 0x000fe2000fffe03f */
[----:B------:R-:W3:Y:S06]  /*33b0*/  @!P0 LD.E.64 R36, desc[UR6][R52.64] ;  /* 0x0000000634248980 */ /* 0x000eec000c101b00 */
[----:B------:R-:W4:Y:S01]  /*33c0*/  @!P0 LD.E.64 R6, desc[UR6][R20.64] ;  /* 0x0000000614068980 */ /* 0x000f22000c101b00 */
[--C-:B---3--:R-:W-:Y:S01]  /*33d0*/  @!P0 HADD2.F32 R31, -RZ, R36.reuse.H0_H0 ;  /* 0x20000024ff1f8230 */ /* 0x108fe20000004100 */
[----:B--2---:R-:W-:Y:S01]  /*33e0*/  @!P0 MOV R23, R24 ;  /* 0x0000001800178202 */ /* 0x004fe20000000f00 */
[----:B------:R-:W-:Y:S01]  /*33f0*/  @!P0 HADD2.F32 R30, -RZ, R37.H0_H0 ;  /* 0x20000025ff1e8230 */ /* 0x000fe20000004100 */
[----:B------:R-:W-:Y:S01]  /*3400*/  @!P0 MOV R8, R25 ;  /* 0x0000001900088202 */ /* 0x000fe20000000f00 */
[----:B------:R-:W-:Y:S02]  /*3410*/  @!P0 HADD2.F32 R35, -RZ, R36.H1_H1 ;  /* 0x30000024ff238230 */ /* 0x000fe40000004100 */
[--C-:B------:R-:W-:Y:S02]  /*3420*/  @!P0 HADD2.F32 R29, -RZ, R23.reuse.H1_H1 ;  /* 0x30000017ff1d8230 */ /* 0x100fe40000004100 */
[--C-:B----4-:R-:W-:Y:S02]  /*3430*/  @!P0 HADD2.F32 R22, -RZ, R6.reuse.H0_H0 ;  /* 0x20000006ff168230 */ /* 0x110fe40000004100 */
[----:B------:R-:W-:Y:S01]  /*3440*/  @!P0 HADD2.F32 R33, -RZ, R23.H0_H0 ;  /* 0x20000017ff218230 */ /* 0x000fe20000004100 */
[----:B------:R-:W-:Y:S01]  /*3450*/  @!P0 MOV R23, R26 ;  /* 0x0000001a00178202 */ /* 0x000fe20000000f00 */
        /* <DEDUP_REMOVED lines=9> */
[----:B------:R-:W-:Y:S02]  /*34f0*/  @!P0 HADD2.F32 R31, -RZ, R8.H0_H0 ;  /* 0x20000008ff1f8230 */ /* 0x000fe40000004100 */
[----:B------:R-:W-:Y:S01]  /*3500*/  @!P0 FMUL.FTZ R41, R29, R35 ;  /* 0x000000231d298220 */ /* 0x000fe20000410000 */
[----:B------:R-:W-:Y:S01]  /*3510*/  @!P0 F2FP.F16.F32.PACK_AB R39, R0, R39 ;  /* 0x000000270027823e */ /* 0x000fe200000000ff */
[----:B------:R-:W-:Y:S02]  /*3520*/  @!P0 HADD2.F32 R28, -RZ, R23.H1_H1 ;  /* 0x30000017ff1c8230 */ /* 0x000fe40000004100 */
[----:B------:R-:W-:Y:S01]  /*3530*/  @!P0 HADD2.F32 R7, -RZ, R7.H1_H1 ;  /* 0x30000007ff078230 */ /* 0x000fe20000004100 */
[----:B------:R-:W-:Y:S01]  /*3540*/  @!P0 MOV R24, R39 ;  /* 0x0000002700188202 */ /* 0x000fe20000000f00 */
[----:B------:R-:W-:Y:S02]  /*3550*/  @!P0 HADD2.F32 R37, -RZ, R37.H1_H1 ;  /* 0x30000025ff258230 */ /* 0x000fe40000004100 */
[C---:B------:R-:W-:Y:S01]  /*3560*/  @!P0 FMUL.FTZ R3, R28.reuse, R5 ;  /* 0x000000051c038220 */ /* 0x040fe20000410000 */
[--C-:B------:R-:W-:Y:S02]  /*3570*/  @!P0 HADD2.F32 R8, -RZ, R22.reuse.H1_H1 ;  /* 0x30000016ff088230 */ /* 0x100fe40000004100 */
[----:B------:R-:W-:Y:S01]  /*3580*/  @!P0 FMUL.FTZ R38, R28, R30 ;  /* 0x0000001e1c268220 */ /* 0x000fe20000410000 */
[----:B------:R-:W-:Y:S02]  /*3590*/  @!P0 HADD2.F32 R32, -RZ, R23.H0_H0 ;  /* 0x20000017ff208230 */ /* 0x000fe40000004100 */
[----:B------:R-:W-:Y:S01]  /*35a0*/  @!P0 FFMA.FTZ R2, R35, R31, R2 ;  /* 0x0000001f23028223 */ /* 0x000fe20000010002 */
[----:B------:R-:W-:Y:S02]  /*35b0*/  @!P0 HADD2.F32 R34, -RZ, R22.H0_H0 ;  /* 0x20000016ff228230 */ /* 0x000fe40000004100 */
[C---:B------:R-:W-:Y:S01]  /*35c0*/  @!P0 FMUL.FTZ R43, R8.reuse, R37 ;  /* 0x00000025082b8220 */ /* 0x040fe20000410000 */
[----:B------:R-:W-:Y:S01]  /*35d0*/  @!P0 FMUL.FTZ R4, R8, R7 ;  /* 0x0000000708048220 */ /* 0x000fe20000410000 */
[----:B------:R-:W-:Y:S01]  /*35e0*/  @!P0 FFMA.FTZ R3, R30, R32, R3 ;  /* 0x000000201e038223 */ /* 0x000fe20000010003 */
[----:B------:R-:W-:Y:S01]  /*35f0*/  @!P0 FFMA.FTZ R41, R31, R6, -R41 ;  /* 0x000000061f298223 */ /* 0x000fe20000010829 */
[----:B------:R-:W-:Y:S01]  /*3600*/  @!P0 FFMA.FTZ R38, R32, R5, -R38 ;  /* 0x0000000520268223 */ /* 0x000fe20000010826 */
[----:B------:R-:W-:Y:S01]  /*3610*/  @!P0 FFMA.FTZ R43, R34, R7, -R43 ;  /* 0x00000007222b8223 */ /* 0x000fe2000001082b */
[----:B------:R-:W-:Y:S02]  /*3620*/  @!P0 FFMA.FTZ R4, R37, R34, R4 ;  /* 0x0000002225048223 */ /* 0x000fe40000010004 */
[----:B------:R-:W-:Y:S02]  /*3630*/  @!P0 F2FP.F16.F32.PACK_AB R40, R2, R41 ;  /* 0x000000290228823e */ /* 0x000fe400000000ff */
[----:B------:R-:W-:Y:S02]  /*3640*/  @!P0 F2FP.F16.F32.PACK_AB R38, R3, R38 ;  /* 0x000000260326823e */ /* 0x000fe400000000ff */
[----:B------:R-:W-:Y:S02]  /*3650*/  @!P0 F2FP.F16.F32.PACK_AB R43, R4, R43 ;  /* 0x0000002b042b823e */ /* 0x000fe400000000ff */
[----:B------:R-:W-:Y:S02]  /*3660*/  @!P0 MOV R25, R40 ;  /* 0x0000002800198202 */ /* 0x000fe40000000f00 */
[----:B------:R-:W-:Y:S02]  /*3670*/  @!P0 MOV R26, R38 ;  /* 0x00000026001a8202 */ /* 0x000fe40000000f00 */
[----:B------:R-:W-:Y:S05]  /*3680*/  @!P0 MOV R27, R43 ;  /* 0x0000002b001b8202 */ /* 0x000fea0000000f00 */
[----:B------:R1:W-:Y:S02]  /*3690*/  ST.E.128 desc[UR6][R132.64], R24 ;  /* 0x0000001884007985 */ /* 0x0003e4000c101d06 */
.L_x_1197:
[----:B------:R-:W-:Y:S05]  /*36a0*/  BSYNC B0 ;  /* 0x0000000000007941 */ /* 0x000fea0003800000 */
.L_x_1196:
[----:B------:R-:W-:Y:S04]  /*36b0*/  BSSY B0, `(.L_x_1198) ;  /* 0x0000034000007945 */ /* 0x000fe80003800000 */
[----:B------:R-:W-:Y:S05]  /*36c0*/  @P3 BRA `(.L_x_1199) ;  /* 0x0000000000c83947 */ /* 0x000fea0003800000 */
[----:B------:R-:W-:Y:S01]  /*36d0*/  ISETP.GE.AND P0, PT, R11, R17, PT ;  /* 0x000000110b00720c */ /* 0x000fe20003f06270 */
[----:B-1-34-:R-:W2:Y:S11]  /*36e0*/  LD.E.128 R24, desc[UR6][R126.64+0x80] ;  /* 0x000080067e187980 */ /* 0x01aeb6000c101d00 */
        /* <DEDUP_REMOVED lines=48> */
.L_x_1199:
[----:B------:R-:W-:Y:S05]  /*39f0*/  BSYNC B0 ;  /* 0x0000000000007941 */ /* 0x000fea0003800000 */
.L_x_1198:
[----:B------:R-:W-:Y:S04]  /*3a00*/  BSSY B0, `(.L_x_1200) ;  /* 0x0000034000007945 */ /* 0x000fe80003800000 */
[----:B------:R-:W-:Y:S05]  /*3a10*/  @P2 BRA `(.L_x_1201) ;  /* 0x0000000000c82947 */ /* 0x000fea0003800000 */
[----:B------:R-:W-:Y:S01]  /*3a20*/  ISETP.GE.AND P0, PT, R10, R17, PT ;  /* 0x000000110a00720c */ /* 0x000fe20003f06270 */
[----:B-1234-:R-:W2:Y:S11]  /*3a30*/  LD.E.128 R24, desc[UR6][R126.64+0x100] ;  /* 0x000100067e187980 */ /* 0x01eeb6000c101d00 */
        /* <DEDUP_REMOVED lines=48> */
.L_x_1201:
[----:B------:R-:W-:Y:S05]  /*3d40*/  BSYNC B0 ;  /* 0x0000000000007941 */ /* 0x000fea0003800000 */
.L_x_1200:
        /* <DEDUP_REMOVED lines=51> */
.L_x_1195:
[----:B------:R-:W-:Y:S05]  /*4080*/  BSYNC B1 ;  /* 0x0000000000017941 */ /* 0x000fea0003800000 */
.L_x_1194:
[C---:B------:R-:W-:Y:S01]  /*4090*/  ISETP.GE.AND P0, PT, R69.reuse, R202, PT ;  /* 0x000000ca4500720c */ /* 0x040fe20003f06270 */
[----:B------:R-:W-:Y:S03]  /*40a0*/  BSSY B1, `(.L_x_1202) ;  /* 0x00000ec000017945 */ /* 0x000fe60003800000 */
[----:B------:R-:W-:Y:S11]  /*40b0*/  ISETP.GE.AND P0, PT, R69, R200, !P0 ;  /* 0x000000c84500720c */ /* 0x000ff60004706270 */
[----:B------:R-:W-:Y:S02]  /*40c0*/  @!UPT UIADD3 URZ, URZ, URZ, URZ ;  /* 0x0000003f3f3ff290 */ /* 0x000fe4000fffe03f */
[----:B------:R-:W-:Y:S05]  /*40d0*/  @!P0 BRA `(.L_x_1203) ;  /* 0x0000000c00a08947 */ /* 0x000fea0003800000 */
[-C--:B-----5:R-:W-:Y:S01]  /*40e0*/  ISETP.GE.AND P0, PT, R14, R125.reuse, PT ;  /* 0x0000007d0e00720c */ /* 0x0a0fe20003f06270 */
[C---:B---34-:R-:W-:Y:S01]  /*40f0*/  IMAD.SHL.U32 R5, R163.reuse, 0x2, RZ ;  /* 0x00000002a3057824 */ /* 0x058fe200078e00ff */
[----:B------:R-:W-:Y:S01]  /*4100*/  SHF.L.U64.HI R3, R163, 0x1, R147 ;  /* 0x00000001a3037819 */ /* 0x000fe20000010293 */
[----:B------:R-:W-:Y:S01]  /*4110*/  BSSY B0, `(.L_x_1204) ;  /* 0x000003e000007945 */ /* 0x000fe20003800000 */
[----:B------:R-:W-:Y:S02]  /*4120*/  ISETP.GE.AND P3, PT, R11, R125, PT ;  /* 0x0000007d0b00720c */ /* 0x000fe40003f66270 */
[-C--:B------:R-:W-:Y:S02]  /*4130*/  IADD3 R22, P5, R20, R5.reuse, RZ ;  /* 0x0000000514167210 */ /* 0x080fe40007fbe0ff */
[----:B------:R-:W-:Y:S02]  /*4140*/  IADD3 R40, P4, R52, R5, RZ ;  /* 0x0000000534287210 */ /* 0x000fe40007f9e0ff */
[-C--:B------:R-:W-:Y:S01]  /*4150*/  ISETP.GE.AND P2, PT, R10, R125.reuse, PT ;  /* 0x0000007d0a00720c */ /* 0x080fe20003f46270 */
[--C-:B------:R-:W-:Y:S01]  /*4160*/  IMAD.X R23, R21, 0x1, R3.reuse, P5 ;  /* 0x0000000115177824 */ /* 0x100fe200028e0603 */
[----:B------:R-:W-:Y:S01]  /*4170*/  ISETP.GE.AND P1, PT, R9, R125, PT ;  /* 0x0000007d0900720c */ /* 0x000fe20003f26270 */
[----:B------:R-:W-:Y:S01]  /*4180*/  IMAD.X R41, R53, 0x1, R3, P4 ;  /* 0x0000000135297824 */ /* 0x000fe200020e0603 */
[----:B------:R-:W-:Y:S11]  /*4190*/  @P0 BRA `(.L_x_1205) ;  /* 0x0000000000d40947 */ /* 0x000ff60003800000 */
[----:B------:R-:W-:Y:S02]  /*41a0*/  LEA R42, P4, R98, R126, 0x1 ;  /* 0x0000007e622a7211 */ /* 0x000fe400078808ff */
[----:B------:R-:W-:Y:S02]  /*41b0*/  ISETP.GE.AND P0, PT, R14, R17, PT ;  /* 0x000000110e00720c */ /* 0x000fe40003f06270 */
[----:B------:R-:W-:Y:S02]  /*41c0*/  LEA.HI.X R43, R98, R127, R95, 0x1, P4 ;  /* 0x0000007f622b7211 */ /* 0x000fe400020f0c5f */
[C---:B------:R-:W-:Y:S03]  /*41d0*/  LEA R56, P4, R232.reuse, R132, 0x1 ;  /* 0x00000084e8387211 */ /* 0x040fe600078808ff */
[----:B-12---:R-:W2:Y:S01]  /*41e0*/  LD.E.128 R24, desc[UR6][R42.64] ;  /* 0x000000062a187980 */ /* 0x006ea2000c101d00 */
[----:B------:R-:W-:Y:S07]  /*41f0*/  LEA.HI.X R57, R232, R133, R233, 0x1, P4 ;  /* 0x00000085e8397211 */ /* 0x000fee00020f0ce9 */
        /* <DEDUP_REMOVED lines=47> */
.L_x_1205:
[----:B------:R-:W-:Y:S05]  /*44f0*/  BSYNC B0 ;  /* 0x0000000000007941 */ /* 0x000fea0003800000 */
.L_x_1204:
[----:B------:R-:W-:Y:S04]  /*4500*/  BSSY B0, `(.L_x_1206) ;  /* 0x0000037000007945 */ /* 0x000fe80003800000 */
[----:B------:R-:W-:Y:S05]  /*4510*/  @P3 BRA `(.L_x_1207) ;  /* 0x0000000000d43947 */ /* 0x000fea0003800000 */
[----:B------:R-:W-:Y:S02]  /*4520*/  LEA R42, P3, R97, R126, 0x1 ;  /* 0x0000007e612a7211 */ /* 0x000fe400078608ff */
[----:B------:R-:W-:Y:S02]  /*4530*/  ISETP.GE.AND P0, PT, R11, R17, PT ;  /* 0x000000110b00720c */ /* 0x000fe40003f06270 */
[----:B------:R-:W-:Y:S02]  /*4540*/  LEA.HI.X R43, R97, R127, R100, 0x1, P3 ;  /* 0x0000007f612b7211 */ /* 0x000fe400018f0c64 */
[C---:B---3--:R-:W-:Y:S03]  /*4550*/  LEA R56, P3, R91.reuse, R132, 0x1 ;  /* 0x000000845b387211 */ /* 0x048fe600078608ff */
        /* <DEDUP_REMOVED lines=49> */
.L_x_1207:
[----:B------:R-:W-:Y:S05]  /*4870*/  BSYNC B0 ;  /* 0x0000000000007941 */ /* 0x000fea0003800000 */
.L_x_1206:
[----:B------:R-:W-:Y:S04]  /*4880*/  BSSY B0, `(.L_x_1208) ;  /* 0x0000037000007945 */ /* 0x000fe80003800000 */
[----:B------:R-:W-:Y:S05]  /*4890*/  @P2 BRA `(.L_x_1209) ;  /* 0x0000000000d42947 */ /* 0x000fea0003800000 */
[C---:B------:R-:W-:Y:S02]  /*48a0*/  LEA R42, P2, R101.reuse, R126, 0x1 ;  /* 0x0000007e652a7211 */ /* 0x040fe400078408ff */
[----:B------:R-:W-:Y:S02]  /*48b0*/  ISETP.GE.AND P0, PT, R10, R17, PT ;  /* 0x000000110a00720c */ /* 0x000fe40003f06270 */
[----:B------:R-:W-:Y:S02]  /*48c0*/  LEA.HI.X R43, R101, R127, R104, 0x1, P2 ;  /* 0x0000007f652b7211 */ /* 0x000fe400010f0c68 */
[C---:B---34-:R-:W-:Y:S03]  /*48d0*/  LEA R56, P2, R87.reuse, R132, 0x1 ;  /* 0x0000008457387211 */ /* 0x058fe600078408ff */
        /* <DEDUP_REMOVED lines=49> */
.L_x_1209:
[----:B------:R-:W-:Y:S05]  /*4bf0*/  BSYNC B0 ;  /* 0x0000000000007941 */ /* 0x000fea0003800000 */
.L_x_1208:
[----:B------:R-:W-:Y:S05]  /*4c00*/  @P1 BRA `(.L_x_1203) ;  /* 0x0000000000d41947 */ /* 0x000fea0003800000 */
[----:B------:R-:W-:Y:S02]  /*4c10*/  LEA R42, P1, R109, R126, 0x1 ;  /* 0x0000007e6d2a7211 */ /* 0x000fe400078208ff */
[----:B------:R-:W-:Y:S02]  /*4c20*/  ISETP.GE.AND P0, PT, R9, R17, PT ;  /* 0x000000110900720c */ /* 0x000fe40003f06270 */
[----:B------:R-:W-:Y:S02]  /*4c30*/  LEA.HI.X R43, R109, R127, R112, 0x1, P1 ;  /* 0x0000007f6d2b7211 */ /* 0x000fe400008f0c70 */
[----:B------:R-:W-:Y:S03]  /*4c40*/  LEA R44, P1, R81, R132, 0x1 ;  /* 0x00000084512c7211 */ /* 0x000fe600078208ff */
[----:B-1234-:R-:W2:Y:S08]  /*4c50*/  LD.E.128 R24, desc[UR6][R42.64] ;  /* 0x000000062a187980 */ /* 0x01eeb0000c101d00 */
[----:B------:R-:W3:Y:S06]  /*4c60*/  @!P0 LD.E.64 R6, desc[UR6][R22.64+0xc0] ;  /* 0x0000c00616068980 */ /* 0x000eec000c101b00 */
[----:B------:R-:W4:Y:S01]  /*4c70*/  @!P0 LD.E.64 R40, desc[UR6][R40.64+0xc0] ;  /* 0x0000c00628288980 */ /* 0x000f22000c101b00 */
[--C-:B---3--:R-:W-:Y:S01]  /*4c80*/  @!P0 HADD2.F32 R28, -RZ, R6.reuse.H0_H0 ;  /* 0x20000006ff1c8230 */ /* 0x108fe20000004100 */
[----:B--2---:R-:W-:Y:S01]  /*4c90*/  @!P0 MOV R29, R24 ;  /* 0x00000018001d8202 */ /* 0x004fe20000000f00 */
[----:B------:R-:W-:Y:S01]  /*4ca0*/  @!P0 HADD2.F32 R6, -RZ, R6.H1_H1 ;  /* 0x30000006ff068230 */ /* 0x000fe20000004100 */
[----:B------:R-:W-:Y:S01]  /*4cb0*/  @!P0 MOV R8, R25 ;  /* 0x0000001900088202 */ /* 0x000fe20000000f00 */
[----:B------:R-:W-:Y:S01]  /*4cc0*/  @!P0 HADD2.F32 R5, -RZ, R7.H0_H0 ;  /* 0x20000007ff058230 */ /* 0x000fe20000004100 */
[----:B------:R-:W-:Y:S01]  /*4cd0*/  @!P0 MOV R23, R26 ;  /* 0x0000001a00178202 */ /* 0x000fe20000000f00 */
[----:B----4-:R-:W-:Y:S01]  /*4ce0*/  @!P0 HADD2.F32 R33, -RZ, R40.H0_H0 ;  /* 0x20000028ff218230 */ /* 0x010fe20000004100 */
[----:B------:R-:W-:Y:S01]  /*4cf0*/  @!P0 MOV R22, R27 ;  /* 0x0000001b00168202 */ /* 0x000fe20000000f00 */
[--C-:B------:R-:W-:Y:S02]  /*4d00*/  @!P0 HADD2.F32 R31, -RZ, R29.reuse.H1_H1 ;  /* 0x3000001dff1f8230 */ /* 0x100fe40000004100 */
[----:B------:R-:W-:Y:S02]  /*4d10*/  @!P0 HADD2.F32 R35, -RZ, R29.H0_H0 ;  /* 0x2000001dff238230 */ /* 0x000fe40000004100 */
[--C-:B------:R-:W-:Y:S02]  /*4d20*/  @!P0 HADD2.F32 R29, -RZ, R8.reuse.H1_H1 ;  /* 0x30000008ff1d8230 */ /* 0x100fe40000004100 */
[C---:B------:R-:W-:Y:S01]  /*4d30*/  @!P0 FMUL.FTZ R43, R31.reuse, R33 ;  /* 0x000000211f2b8220 */ /* 0x040fe20000410000 */
[-C--:B------:R-:W-:Y:S01]  /*4d40*/  @!P0 FMUL.FTZ R0, R31, R28.reuse ;  /* 0x0000001c1f008220 */ /* 0x080fe20000410000 */
[----:B------:R-:W-:Y:S02]  /*4d50*/  @!P0 HADD2.F32 R7, -RZ, R7.H1_H1 ;  /* 0x30000007ff078230 */ /* 0x000fe40000004100 */
[----:B------:R-:W-:Y:S01]  /*4d60*/  @!P0 FFMA.FTZ R43, R35, R28, -R43 ;  /* 0x0000001c232b8223 */ /* 0x000fe2000001082b */
[----:B------:R-:W-:Y:S01]  /*4d70*/  @!P0 FFMA.FTZ R0, R33, R35, R0 ;  /* 0x0000002321008223 */ /* 0x000fe20000010000 */
[----:B------:R-:W-:Y:S02]  /*4d80*/  @!P0 HADD2.F32 R33, -RZ, R8.H0_H0 ;  /* 0x20000008ff218230 */ /* 0x000fe40000004100 */
[C---:B------:R-:W-:Y:S01]  /*4d90*/  @!P0 FMUL.FTZ R2, R29.reuse, R6 ;  /* 0x000000061d028220 */ /* 0x040fe20000410000 */
[----:B------:R-:W-:Y:S01]  /*4da0*/  @!P0 HADD2.F32 R28, -RZ, R23.H1_H1 ;  /* 0x30000017ff1c8230 */ /* 0x000fe20000004100 */
[----:B------:R-:W-:Y:S01]  /*4db0*/  @!P0 F2FP.F16.F32.PACK_AB R43, R0, R43 ;  /* 0x0000002b002b823e */ /* 0x000fe200000000ff */
[----:B------:R-:W-:Y:S02]  /*4dc0*/  @!P0 HADD2.F32 R37, -RZ, R40.H1_H1 ;  /* 0x30000028ff258230 */ /* 0x000fe40000004100 */
[--C-:B------:R-:W-:Y:S01]  /*4dd0*/  @!P0 HADD2.F32 R30, -RZ, R41.reuse.H0_H0 ;  /* 0x20000029ff1e8230 */ /* 0x100fe20000004100 */
[----:B------:R-:W-:Y:S01]  /*4de0*/  @!P0 MOV R24, R43 ;  /* 0x0000002b00188202 */ /* 0x000fe20000000f00 */
[----:B------:R-:W-:Y:S02]  /*4df0*/  @!P0 HADD2.F32 R39, -RZ, R41.H1_H1 ;  /* 0x30000029ff278230 */ /* 0x000fe40000004100 */
[C---:B------:R-:W-:Y:S01]  /*4e00*/  @!P0 FMUL.FTZ R3, R28.reuse, R5 ;  /* 0x000000051c038220 */ /* 0x040fe20000410000 */
[--C-:B------:R-:W-:Y:S02]  /*4e10*/  @!P0 HADD2.F32 R8, -RZ, R22.reuse.H1_H1 ;  /* 0x30000016ff088230 */ /* 0x100fe40000004100 */
[----:B------:R-:W-:Y:S01]  /*4e20*/  @!P0 FMUL.FTZ R45, R29, R37 ;  /* 0x000000251d2d8220 */ /* 0x000fe20000410000 */
[----:B------:R-:W-:Y:S02]  /*4e30*/  @!P0 HADD2.F32 R32, -RZ, R23.H0_H0 ;  /* 0x20000017ff208230 */ /* 0x000fe40000004100 */
[----:B------:R-:W-:Y:S01]  /*4e40*/  @!P0 FMUL.FTZ R36, R28, R30 ;  /* 0x0000001e1c248220 */ /* 0x000fe20000410000 */
[----:B------:R-:W-:Y:S02]  /*4e50*/  @!P0 HADD2.F32 R34, -RZ, R22.H0_H0 ;  /* 0x20000016ff228230 */ /* 0x000fe40000004100 */
[C---:B------:R-:W-:Y:S01]  /*4e60*/  @!P0 FMUL.FTZ R49, R8.reuse, R39 ;  /* 0x0000002708318220 */ /* 0x040fe20000410000 */
[----:B------:R-:W-:Y:S01]  /*4e70*/  @!P0 FMUL.FTZ R4, R8, R7 ;  /* 0x0000000708048220 */ /* 0x000fe20000410000 */
[----:B------:R-:W-:Y:S01]  /*4e80*/  @!P0 FFMA.FTZ R2, R37, R33, R2 ;  /* 0x0000002125028223 */ /* 0x000fe20000010002 */
        /* <DEDUP_REMOVED lines=8> */
[----:B------:R-:W-:Y:S02]  /*4f10*/  LEA.HI.X R45, R81, R133, R80, 0x1, P1 ;  /* 0x00000085512d7211 */ /* 0x000fe400008f0c50 */
[----:B------:R-:W-:Y:S02]  /*4f20*/  @!P0 MOV R25, R38 ;  /* 0x0000002600198202 */ /* 0x000fe40000000f00 */
[----:B------:R-:W-:Y:S02]  /*4f30*/  @!P0 MOV R26, R36 ;  /* 0x00000024001a8202 */ /* 0x000fe40000000f00 */
[----:B------:R-:W-:Y:S05]  /*4f40*/  @!P0 MOV R27, R49 ;  /* 0x00000031001b8202 */ /* 0x000fea0000000f00 */
[----:B------:R1:W-:Y:S02]  /*4f50*/  ST.E.128 desc[UR6][R44.64], R24 ;  /* 0x000000182c007985 */ /* 0x0003e4000c101d06 */
.L_x_1203:
[----:B------:R-:W-:Y:S05]  /*4f60*/  BSYNC B1 ;  /* 0x0000000000017941 */ /* 0x000fea0003800000 */
.L_x_1202:
        /* <DEDUP_REMOVED lines=20> */
[C---:B-1----:R-:W-:Y:S03]  /*50b0*/  LEA R56, P4, R92.reuse, R132, 0x1 ;  /* 0x000000845c387211 */ /* 0x042fe600078808ff */
[----:B--2---:R-:W2:Y:S01]  /*50c0*/  LD.E.128 R24, desc[UR6][R42.64] ;  /* 0x000000062a187980 */ /* 0x004ea2000c101d00 */
        /* <DEDUP_REMOVED lines=48> */
.L_x_1213:
[----:B------:R-:W-:Y:S05]  /*53d0*/  BSYNC B0 ;  /* 0x0000000000007941 */ /* 0x000fea0003800000 */
.L_x_1212:
[----:B------:R-:W-:Y:S04]  /*53e0*/  BSSY B0, `(.L_x_1214) ;  /* 0x0000037000007945 */ /* 0x000fe80003800000 */
[----:B------:R-:W-:Y:S05]  /*53f0*/  @P3 BRA `(.L_x_1215) ;  /* 0x0000000000d43947 */ /* 0x000fea0003800000 */
[C---:B------:R-:W-:Y:S02]  /*5400*/  LEA R42, P3, R102.reuse, R126, 0x1 ;  /* 0x0000007e662a7211 */ /* 0x040fe400078608ff */
[----:B------:R-:W-:Y:S02]  /*5410*/  ISETP.GE.AND P0, PT, R11, R17, PT ;  /* 0x000000110b00720c */ /* 0x000fe40003f06270 */
[----:B------:R-:W-:Y:S02]  /*5420*/  LEA.HI.X R43, R102, R127, R99, 0x1, P3 ;  /* 0x0000007f662b7211 */ /* 0x000fe400018f0c63 */
[C---:B-1-3--:R-:W-:Y:S03]  /*5430*/  LEA R56, P3, R89.reuse, R132, 0x1 ;  /* 0x0000008459387211 */ /* 0x04afe600078608ff */
        /* <DEDUP_REMOVED lines=49> */
.L_x_1215:
[----:B------:R-:W-:Y:S05]  /*5750*/  BSYNC B0 ;  /* 0x0000000000007941 */ /* 0x000fea0003800000 */
.L_x_1214:
[----:B------:R-:W-:Y:S04]  /*5760*/  BSSY B0, `(.L_x_1216) ;  /* 0x0000037000007945 */ /* 0x000fe80003800000 */
[----:B------:R-:W-:Y:S05]  /*5770*/  @P2 BRA `(.L_x_1217) ;  /* 0x0000000000d42947 */ /* 0x000fea0003800000 */
[----:B------:R-:W-:Y:S02]  /*5780*/  LEA R42, P2, R106, R126, 0x1 ;  /* 0x0000007e6a2a7211 */ /* 0x000fe400078408ff */
[----:B------:R-:W-:Y:S02]  /*5790*/  ISETP.GE.AND P0, PT, R10, R17, PT ;  /* 0x000000110a00720c */ /* 0x000fe40003f06270 */
[----:B------:R-:W-:Y:S02]  /*57a0*/  LEA.HI.X R43, R106, R127, R103, 0x1, P2 ;  /* 0x0000007f6a2b7211 */ /* 0x000fe400010f0c67 */
[C---:B-1-34-:R-:W-:Y:S03]  /*57b0*/  LEA R56, P2, R85.reuse, R132, 0x1 ;  /* 0x0000008455387211 */ /* 0x05afe600078408ff */
        /* <DEDUP_REMOVED lines=49> */
.L_x_1217:
[----:B------:R-:W-:Y:S05]  /*5ad0*/  BSYNC B0 ;  /* 0x0000000000007941 */ /* 0x000fea0003800000 */
.L_x_1216:
[----:B------:R-:W-:Y:S05]  /*5ae0*/  @P1 BRA `(.L_x_1211) ;  /* 0x0000000000d41947 */ /* 0x000fea0003800000 */
[C---:B------:R-:W-:Y:S02]  /*5af0*/  LEA R42, P1, R114.reuse, R126, 0x1 ;  /* 0x0000007e722a7211 */ /* 0x040fe400078208ff */
[----:B------:R-:W-:Y:S02]  /*5b00*/  ISETP.GE.AND P0, PT, R9, R17, PT ;  /* 0x000000110900720c */ /* 0x000fe40003f06270 */
[----:B------:R-:W-:Y:S02]  /*5b10*/  LEA.HI.X R43, R114, R127, R111, 0x1, P1 ;  /* 0x0000007f722b7211 */ /* 0x000fe400008f0c6f */
[----:B-1----:R-:W-:Y:S03]  /*5b20*/  LEA R44, P1, R79, R132, 0x1 ;  /* 0x000000844f2c7211 */ /* 0x002fe600078208ff */
[----:B--234-:R-:W2:Y:S08]  /*5b30*/  LD.E.128 R24, desc[UR6][R42.64] ;  /* 0x000000062a187980 */ /* 0x01ceb0000c101d00 */
        /* <DEDUP_REMOVED lines=48> */
.L_x_1211:
[----:B------:R-:W-:Y:S05]  /*5e40*/  BSYNC B1 ;  /* 0x0000000000017941 */ /* 0x000fea0003800000 */
.L_x_1210:
        /* <DEDUP_REMOVED lines=17> */
[----:B------:R-:W-:Y:S01]  /*5f60*/  IMAD R42, R199, 0x60, RZ ;  /* 0x00000060c72a7824 */ /* 0x000fe200078e02ff */
[----:B------:R-:W-:Y:S01]  /*5f70*/  ISETP.GE.AND P0, PT, R14, R17, PT ;  /* 0x000000110e00720c */ /* 0x000fe20003f06270 */
[----:B-1----:R-:W-:Y:S04]  /*5f80*/  IMAD.WIDE.U32 R44, R198, 0x60, R126 ;  /* 0x00000060c62c7825 */ /* 0x002fe800078e007e */
[----:B------:R-:W-:Y:S01]  /*5f90*/  IMAD.WIDE.U32 R56, R60, 0x60, R132 ;  /* 0x000000603c387825 */ /* 0x000fe200078e0084 */
[----:B------:R-:W-:Y:S05]  /*5fa0*/  IADD3 R45, R45, R42, RZ ;  /* 0x0000002a2d2d7210 */ /* 0x000fea0007ffe0ff */
[----:B--2---:R1:W2:Y:S08]  /*5fb0*/  LD.E.128 R24, desc[UR6][R44.64] ;  /* 0x000000062c187980 */ /* 0x0042b0000c101d00 */
[----:B------:R-:W3:Y:S06]  /*5fc0*/  @!P0 LD.E.64 R38, desc[UR6][R40.64] ;  /* 0x0000000628268980 */ /* 0x000eec000c101b00 */
[----:B------:R-:W4:Y:S01]  /*5fd0*/  @!P0 LD.E.64 R6, desc[UR6][R22.64] ;  /* 0x0000000616068980 */ /* 0x000f22000c101b00 */
[----:B-1----:R-:W-:Y:S05]  /*5fe0*/  IMAD R44, R61, 0x60, RZ ;  /* 0x000000603d2c7824 */ /* 0x002fea00078e02ff */
[----:B------:R-:W-:Y:S01]  /*5ff0*/  IADD3 R57, R57, R44, RZ ;  /* 0x0000002c39397210 */ /* 0x000fe20007ffe0ff */
        /* <DEDUP_REMOVED lines=45> */
.L_x_1221:
[----:B------:R-:W-:Y:S05]  /*62d0*/  BSYNC B0 ;  /* 0x0000000000007941 */ /* 0x000fea0003800000 */
.L_x_1220:
        /* <DEDUP_REMOVED lines=55> */
.L_x_1223:
[----:B------:R-:W-:Y:S05]  /*6650*/  BSYNC B0 ;  /* 0x0000000000007941 */ /* 0x000fea0003800000 */
.L_x_1222:
        /* <DEDUP_REMOVED lines=55> */
.L_x_1225:
[----:B------:R-:W-:Y:S05]  /*69d0*/  BSYNC B0 ;  /* 0x0000000000007941 */ /* 0x000fea0003800000 */
.L_x_1224:
[----:B------:R-:W-:Y:S05]  /*69e0*/  @P1 BRA `(.L_x_1219) ;  /* 0x0000000000d41947 */ /* 0x000fea0003800000 */
[C---:B------:R-:W-:Y:S02]  /*69f0*/  LEA R38, P1, R118.reuse, R126, 0x1 ;  /* 0x0000007e76267211 */ /* 0x040fe400078208ff */
[----:B------:R-:W-:Y:S02]  /*6a00*/  ISETP.GE.AND P0, PT, R9, R17, PT ;  /* 0x000000110900720c */ /* 0x000fe40003f06270 */
[----:B------:R-:W-:Y:S02]  /*6a10*/  LEA.HI.X R39, R118, R127, R115, 0x1, P1 ;  /* 0x0000007f76277211 */ /* 0x000fe400008f0c73 */
[C---:B-1----:R-:W-:Y:S03]  /*6a20*/  LEA R44, P1, R75.reuse, R132, 0x1 ;  /* 0x000000844b2c7211 */ /* 0x042fe600078208ff */
[----:B--234-:R-:W2:Y:S01]  /*6a30*/  LD.E.128 R24, desc[UR6][R38.64] ;  /* 0x0000000626187980 */ /* 0x01cea2000c101d00 */
[----:B------:R-:W-:Y:S07]  /*6a40*/  LEA.HI.X R45, R75, R133, R74, 0x1, P1 ;  /* 0x000000854b2d7211 */ /* 0x000fee00008f0c4a */
[----:B------:R-:W3:Y:S06]  /*6a50*/  @!P0 LD.E.64 R40, desc[UR6][R40.64+0xc0] ;  /* 0x0000c00628288980 */ /* 0x000eec000c101b00 */
[----:B------:R1:W4:Y:S01]  /*6a60*/  @!P0 LD.E.64 R6, desc[UR6][R22.64+0xc0] ;  /* 0x0000c00616068980 */ /* 0x000322000c101b00 */
[--C-:B---3--:R-:W-:Y:S01]  /*6a70*/  @!P0 HADD2.F32 R29, -RZ, R40.reuse.H0_H0 ;  /* 0x20000028ff1d8230 */ /* 0x108fe20000004100 */
[----:B--2---:R-:W-:Y:S01]  /*6a80*/  @!P0 MOV R28, R24 ;  /* 0x00000018001c8202 */ /* 0x004fe20000000f00 */
[----:B------:R-:W-:Y:S01]  /*6a90*/  @!P0 HADD2.F32 R31, -RZ, R40.H1_H1 ;  /* 0x30000028ff1f8230 */ /* 0x000fe20000004100 */
[----:B------:R-:W-:Y:S01]  /*6aa0*/  @!P0 MOV R8, R25 ;  /* 0x0000001900088202 */ /* 0x000fe20000000f00 */
[----:B------:R-:W-:Y:S01]  /*6ab0*/  @!P0 HADD2.F32 R34, -RZ, R41.H0_H0 ;  /* 0x20000029ff228230 */ /* 0x000fe20000004100 */
[----:B-1----:R-:W-:Y:S01]  /*6ac0*/  @!P0 MOV R22, R26 ;  /* 0x0000001a00168202 */ /* 0x002fe20000000f00 */
[----:B------:R-:W-:Y:S02]  /*6ad0*/  @!P0 HADD2.F32 R30, -RZ, R28.H1_H1 ;  /* 0x3000001cff1e8230 */ /* 0x000fe40000004100 */
[----:B----4-:R-:W-:Y:S02]  /*6ae0*/  @!P0 HADD2.F32 R17, -RZ, R6.H0_H0 ;  /* 0x20000006ff118230 */ /* 0x010fe40000004100 */
[----:B------:R-:W-:Y:S02]  /*6af0*/  @!P0 HADD2.F32 R32, -RZ, R28.H0_H0 ;  /* 0x2000001cff208230 */ /* 0x000fe40000004100 */
[C---:B------:R-:W-:Y:S01]  /*6b00*/  @!P0 FMUL.FTZ R35, R30.reuse, R29 ;  /* 0x0000001d1e238220 */ /* 0x040fe20000410000 */
[----:B------:R-:W-:Y:S02]  /*6b10*/  @!P0 HADD2.F32 R6, -RZ, R6.H1_H1 ;  /* 0x30000006ff068230 */ /* 0x000fe40000004100 */
[-C--:B------:R-:W-:Y:S01]  /*6b20*/  @!P0 FMUL.FTZ R0, R30, R17.reuse ;  /* 0x000000111e008220 */ /* 0x080fe20000410000 */
[--C-:B------:R-:W-:Y:S02]  /*6b30*/  @!P0 HADD2.F32 R23, -RZ, R8.reuse.H1_H1 ;  /* 0x30000008ff178230 */ /* 0x100fe40000004100 */
[----:B------:R-:W-:Y:S01]  /*6b40*/  @!P0 FFMA.FTZ R35, R32, R17, -R35 ;  /* 0x0000001120238223 */ /* 0x000fe20000010823 */
[----:B------:R-:W-:Y:S01]  /*6b50*/  @!P0 MOV R17, R27 ;  /* 0x0000001b00118202 */ /* 0x000fe20000000f00 */
[----:B------:R-:W-:Y:S01]  /*6b60*/  @!P0 FFMA.FTZ R0, R29, R32, R0 ;  /* 0x000000201d008223 */ /* 0x000fe20000010000 */
[--C-:B------:R-:W-:Y:S02]  /*6b70*/  @!P0 HADD2.F32 R5, -RZ, R7.reuse.H0_H0 ;  /* 0x20000007ff058230 */ /* 0x100fe40000004100 */
[C---:B------:R-:W-:Y:S01]  /*6b80*/  @!P0 FMUL.FTZ R2, R23.reuse, R6 ;  /* 0x0000000617028220 */ /* 0x040fe20000410000 */
[----:B------:R-:W-:Y:S02]  /*6b90*/  @!P0 HADD2.F32 R29, -RZ, R8.H0_H0 ;  /* 0x20000008ff1d8230 */ /* 0x000fe40000004100 */
[----:B------:R-:W-:Y:S01]  /*6ba0*/  @!P0 FMUL.FTZ R37, R23, R31 ;  /* 0x0000001f17258220 */ /* 0x000fe20000410000 */
[----:B------:R-:W-:Y:S01]  /*6bb0*/  @!P0 F2FP.F16.F32.PACK_AB R35, R0, R35 ;  /* 0x000000230023823e */ /* 0x000fe200000000ff */
[--C-:B------:R-:W-:Y:S02]  /*6bc0*/  @!P0 HADD2.F32 R28, -RZ, R22.reuse.H1_H1 ;  /* 0x30000016ff1c8230 */ /* 0x100fe40000004100 */
        /* <DEDUP_REMOVED lines=23> */
.L_x_1219:
[----:B------:R-:W-:Y:S05]  /*6d40*/  BSYNC B1 ;  /* 0x0000000000017941 */ /* 0x000fea0003800000 */
.L_x_1218:
[----:B---34-:R-:W3:Y:S02]  /*6d50*/  LD.E R3, desc[UR6][R18.64+0xd0] ;  /* 0x0000d00612037980 */ /* 0x018ee4000c101900 */
[----:B---3--:R-:W-:Y:S05]  /*6d60*/  IMAD.U32 R3, R3, -0x20, RZ ;  /* 0xffffffe003037824 */ /* 0x008fea00078e00ff */
[C---:B------:R-:W-:Y:S02]  /*6d70*/  LEA R20, P1, R3.reuse, R20, 0x1 ;  /* 0x0000001403147211 */ /* 0x040fe400078208ff */
[C---:B------:R-:W-:Y:S02]  /*6d80*/  LEA R52, P0, R3.reuse, R52, 0x1 ;  /* 0x0000003403347211 */ /* 0x040fe400078008ff */
[C---:B------:R-:W-:Y:S02]  /*6d90*/  LEA.HI.X.SX32 R21, R3.reuse, R21, 0x1, P1 ;  /* 0x0000001503157211 */ /* 0x040fe400008f0eff */
[----:B------:R-:W-:Y:S01]  /*6da0*/  LEA.HI.X.SX32 R53, R3, R53, 0x1, P0 ;  /* 0x0000003503357211 */ /* 0x000fe200000f0eff */
[----:B------:R-:W-:Y:S05]  /*6db0*/  BRA `(.L_x_1226) ;  /* 0x0000006c00687947 */ /* 0x000fea0003800000 */
.L_x_1193:
[----:B------:R-:W-:Y:S04]  /*6dc0*/  BSSY B2, `(.L_x_1227) ;  /* 0x0000180000027945 */ /* 0x000fe80003800000 */
[----:B------:R-:W-:Y:S05]  /*6dd0*/  @!P3 BRA `(.L_x_1228) ;  /* 0x0000001400f8b947 */ /* 0x000fea0003800000 */
[----:B-----5:R-:W-:Y:S01]  /*6de0*/  ISETP.GE.AND P0, PT, R14, R125, PT ;  /* 0x0000007d0e00720c */ /* 0x020fe20003f06270 */
[----:B------:R-:W-:Y:S11]  /*6df0*/  BSSY B1, `(.L_x_1229) ;  /* 0x000005e000017945 */ /* 0x000ff60003800000 */
[----:B------:R-:W-:Y:S01]  /*6e00*/  @!UPT UIADD3 URZ, URZ, URZ, URZ ;  /* 0x0000003f3f3ff290 */ /* 0x000fe2000fffe03f */
[----:B------:R-:W-:Y:S05]  /*6e10*/  @P0 BRA `(.L_x_1230) ;  /* 0x00000004006c0947 */ /* 0x000fea0003800000 */
[----:B------:R1:W5:Y:S01]  /*6e20*/  LD.E.128 R36, desc[UR6][R126.64] ;  /* 0x000000067e247980 */ /* 0x000362000c101d00 */
[----:B------:R-:W-:Y:S01]  /*6e30*/  ISETP.GE.AND P0, PT, R14, R17, PT ;  /* 0x000000110e00720c */ /* 0x000fe20003f06270 */
[----:B------:R-:W-:Y:S11]  /*6e40*/  BSSY B0, `(.L_x_1231) ;  /* 0x0000057000007945 */ /* 0x000ff60003800000 */
[----:B------:R-:W-:Y:S01]  /*6e50*/  @!UPT UIADD3 URZ, URZ, URZ, URZ ;  /* 0x0000003f3f3ff290 */ /* 0x000fe2000fffe03f */
[----:B------:R-:W-:Y:S05]  /*6e60*/  @P0 BRA `(.L_x_1232) ;  /* 0x0000000400500947 */ /* 0x000fea0003800000 */
[----:B------:R-:W-:Y:S02]  /*6e70*/  LEA.HI R203, R17, R17, RZ, 0x1 ;  /* 0x0000001111cb7211 */ /* 0x000fe400078f08ff */
[----:B------:R-:W-:Y:S02]  /*6e80*/  MOV R201, RZ ;  /* 0x000000ff00c97202 */ /* 0x000fe40000000f00 */
[----:B------:R-:W-:Y:S02]  /*6e90*/  SHF.R.S32.HI R203, RZ, 0x1, R203 ;  /* 0x00000001ffcb7819 */ /* 0x000fe400000114cb */
[----:B-----5:R-:W-:Y:S01]  /*6ea0*/  MOV R51, R37 ;  /* 0x0000002500337202 */ /* 0x020fe20000000f00 */
[--C-:B------:R-:W-:Y:S01]  /*6eb0*/  HADD2.F32 R37, -RZ, R36.reuse.H0_H0 ;  /* 0x20000024ff257230 */ /* 0x100fe20000004100 */
[-C--:B------:R-:W-:Y:S02]  /*6ec0*/  ISETP.GE.AND P2, PT, R14, R203.reuse, PT ;  /* 0x000000cb0e00720c */ /* 0x080fe40003f46270 */
[----:B------:R-:W-:Y:S02]  /*6ed0*/  MOV R205, R203 ;  /* 0x000000cb00cd7202 */ /* 0x000fe40000000f00 */
[----:B------:R-:W-:Y:S01]  /*6ee0*/  MOV R49, R39 ;  /* 0x0000002700317202 */ /* 0x000fe20000000f00 */
[----:B------:R-:W-:Y:S01]  /*6ef0*/  HADD2.F32 R39, -RZ, R36.H1_H1 ;  /* 0x30000024ff277230 */ /* 0x000fe20000004100 */
[----:B------:R-:W-:Y:S07]  /*6f00*/  MOV R54, R38 ;  /* 0x0000002600367202 */ /* 0x000fee0000000f00 */
[C---:B------:R-:W-:Y:S02]  /*6f10*/  @P2 IADD3 R201, -R203.reuse, RZ, RZ ;  /* 0x000000ffcbc92210 */ /* 0x040fe40007ffe1ff */
[----:B------:R-:W-:Y:S02]  /*6f20*/  @P2 IADD3 R205, -R203, RZ, RZ ;  /* 0x000000ffcbcd2210 */ /* 0x000fe40007ffe1ff */
[----:B------:R-:W-:Y:S02]  /*6f30*/  LEA R206, P0, R201, R128, 0x1 ;  /* 0x00000080c9ce7211 */ /* 0x000fe400078008ff */
[----:B------:R-:W-:Y:S02]  /*6f40*/  LEA R22, P1, R205, R126, 0x1 ;  /* 0x0000007ecd167211 */ /* 0x000fe400078208ff */
[----:B------:R-:W-:Y:S02]  /*6f50*/  LEA.HI.X.SX32 R207, R201, R129, 0x1, P0 ;  /* 0x00000081c9cf7211 */ /* 0x000fe400000f0eff */
[----:B------:R-:W-:Y:S02]  /*6f60*/  LEA.HI.X.SX32 R23, R205, R127, 0x1, P1 ;  /* 0x0000007fcd177211 */ /* 0x000fe400008f0eff */
[----:B------:R-:W-:Y:S02]  /*6f70*/  MOV R201, RZ ;  /* 0x000000ff00c97202 */ /* 0x000fe40000000f00 */
[----:B------:R-:W-:Y:S01]  /*6f80*/  @P2 IADD3 R201, -R203, RZ, RZ ;  /* 0x000000ffcbc92210 */ /* 0x000fe20007ffe1ff */
[----:B---34-:R-:W2:Y:S03]  /*6f90*/  LD.E.128 R28, desc[UR6][R22.64] ;  /* 0x00000006161c7980 */ /* 0x018ea6000c101d00 */
[C---:B------:R-:W-:Y:S04]  /*6fa0*/  LEA R40, P0, R201.reuse, R130, 0x1 ;  /* 0x00000082c9287211 */ /* 0x040fe800078008ff */
[----:B------:R-:W-:Y:S01]  /*6fb0*/  LEA.HI.X.SX32 R41, R201, R131, 0x1, P0 ;  /* 0x00000083c9297211 */ /* 0x000fe200000f0eff */
[----:B------:R-:W3:Y:S08]  /*6fc0*/  LD.E.128 R204, desc[UR6][R206.64] ;  /* 0x00000006cecc7980 */ /* 0x000ef0000c101d00 */
[----:B------:R4:W2:Y:S02]  /*6fd0*/  LD.E.128 R56, desc[UR6][R40.64] ;  /* 0x0000000628387980 */ /* 0x0008a4000c101d00 */
[----:B----4-:R-:W-:Y:S02]  /*6fe0*/  HADD2.F32 R40, -RZ, R51.H0_H0 ;  /* 0x20000033ff287230 */ /* 0x010fe40000004100 */
[--C-:B---3--:R-:W-:Y:S01]  /*6ff0*/  HADD2.F32 R34, -RZ, R204.reuse.H0_H0 ;  /* 0x200000ccff227230 */ /* 0x108fe20000004100 */
[----:B--2---:R-:W-:Y:S01]  /*7000*/  MOV R33, R28 ;  /* 0x0000001c00217202 */ /* 0x004fe20000000f00 */
[--C-:B------:R-:W-:Y:S01]  /*7010*/  HADD2.F32 R28, -RZ, R205.reuse.H1_H1 ;  /* 0x300000cdff1c7230 */ /* 0x100fe20000004100 */
[----:B------:R-:W-:Y:S01]  /*7020*/  MOV R26, R30 ;  /* 0x0000001e001a7202 */ /* 0x000fe20000000f00 */
[----:B------:R-:W-:Y:S01]  /*7030*/  HADD2.F32 R32, -RZ, R204.H1_H1 ;  /* 0x300000ccff207230 */ /* 0x000fe20000004100 */
[----:B------:R-:W-:Y:S01]  /*7040*/  MOV R27, R31 ;  /* 0x0000001f001b7202 */ /* 0x000fe20000000f00 */
[----:B------:R-:W-:Y:S02]  /*7050*/  HADD2.F32 R30, -RZ, R205.H0_H0 ;  /* 0x200000cdff1e7230 */ /* 0x000fe40000004100 */
[----:B------:R-:W-:Y:S01]  /*7060*/  @!P2 FADD.FTZ R34, -R34, -RZ ;  /* 0x800000ff2222a221 */ /* 0x000fe20000010100 */
[----:B------:R-:W-:Y:S02]  /*7070*/  HADD2.F32 R35, -RZ, R33.H0_H0 ;  /* 0x20000021ff237230 */ /* 0x000fe40000004100 */
        /* <DEDUP_REMOVED lines=8> */
[----:B------:R-:W-:Y:S01]  /*7100*/  FMUL.FTZ R4, R29, R28 ;  /* 0x0000001c1d047220 */ /* 0x000fe20000410000 */
[----:B------:R-:W-:Y:S02]  /*7110*/  HADD2.F32 R24, -RZ, R206.H1_H1 ;  /* 0x300000ceff187230 */ /* 0x000fe40000004100 */
[----:B------:R-:W-:Y:S01]  /*7120*/  FMUL.FTZ R2, R33, R32 ;  /* 0x0000002021027220 */ /* 0x000fe20000410000 */
[--C-:B------:R-:W-:Y:S02]  /*7130*/  HADD2.F32 R36, -RZ, R56.reuse.H0_H0 ;  /* 0x20000038ff247230 */ /* 0x100fe40000004100 */
[----:B------:R-:W-:Y:S01]  /*7140*/  @!P2 FADD.FTZ R25, -R25, -RZ ;  /* 0x800000ff1919a221 */ /* 0x000fe20000010100 */
[--C-:B------:R-:W-:Y:S02]  /*7150*/  HADD2.F32 R23, -RZ, R207.reuse.H0_H0 ;  /* 0x200000cfff177230 */ /* 0x100fe40000004100 */
[----:B------:R-:W-:Y:S01]  /*7160*/  FMUL.FTZ R3, R31, R30 ;  /* 0x0000001e1f037220 */ /* 0x000fe20000410000 */
[----:B------:R-:W-:Y:S02]  /*7170*/  HADD2.F32 R22, -RZ, R207.H1_H1 ;  /* 0x300000cfff167230 */ /* 0x000fe40000004100 */
[----:B------:R-:W-:Y:S01]  /*7180*/  @!P2 FADD.FTZ R24, -R24, -RZ ;  /* 0x800000ff1818a221 */ /* 0x000fe20000010100 */
[----:B------:R-:W-:Y:S02]  /*7190*/  HADD2.F32 R38, -RZ, R56.H1_H1 ;  /* 0x30000038ff267230 */ /* 0x000fe40000004100 */
[----:B------:R-:W-:Y:S01]  /*71a0*/  FFMA.FTZ R0, R37, R36, R0 ;  /* 0x0000002425007223 */ /* 0x000fe20000010000 */
[--C-:B------:R-:W-:Y:S02]  /*71b0*/  HADD2.F32 R28, -RZ, R26.reuse.H0_H0 ;  /* 0x2000001aff1c7230 */ /* 0x100fe40000004100 */
[----:B------:R-:W-:Y:S01]  /*71c0*/  @!P2 FADD.FTZ R23, -R23, -RZ ;  /* 0x800000ff1717a221 */ /* 0x000fe20000010100 */
[----:B------:R-:W-:Y:S02]  /*71d0*/  HADD2.F32 R29, -RZ, R26.H1_H1 ;  /* 0x3000001aff1d7230 */ /* 0x000fe40000004100 */
[----:B------:R-:W-:Y:S01]  /*71e0*/  @!P2 FADD.FTZ R22, -R22, -RZ ;  /* 0x800000ff1616a221 */ /* 0x000fe20000010100 */
[----:B------:R-:W-:Y:S02]  /*71f0*/  HADD2.F32 R41, -RZ, R57.H0_H0 ;  /* 0x20000039ff297230 */ /* 0x000fe40000004100 */
[----:B------:R-:W-:Y:S01]  /*7200*/  FFMA.FTZ R2, R39, R38, R2 ;  /* 0x0000002627027223 */ /* 0x000fe20000010002 */
[--C-:B------:R-:W-:Y:S02]  /*7210*/  HADD2.F32 R26, -RZ, R27.reuse.H0_H0 ;  /* 0x2000001bff1a7230 */ /* 0x100fe40000004100 */
[----:B------:R-:W-:Y:S01]  /*7220*/  FMUL.FTZ R5, R28, R25 ;  /* 0x000000191c057220 */ /* 0x000fe20000410000 */
[----:B------:R-:W-:Y:S02]  /*7230*/  HADD2.F32 R27, -RZ, R27.H1_H1 ;  /* 0x3000001bff1b7230 */ /* 0x000fe40000004100 */
[----:B------:R-:W-:Y:S01]  /*7240*/  FMUL.FTZ R6, R29, R24 ;  /* 0x000000181d067220 */ /* 0x000fe20000410000 */
[----:B------:R-:W-:Y:S02]  /*7250*/  HADD2.F32 R42, -RZ, R57.H1_H1 ;  /* 0x30000039ff2a7230 */ /* 0x000fe40000004100 */
[----:B------:R-:W-:Y:S01]  /*7260*/  FFMA.FTZ R3, R40, R41, R3 ;  /* 0x0000002928037223 */ /* 0x000fe20000010003 */
[----:B------:R-:W-:Y:S02]  /*7270*/  HADD2.F32 R37, -RZ, R51.H1_H1 ;  /* 0x30000033ff257230 */ /* 0x000fe40000004100 */
[----:B------:R-:W-:Y:S01]  /*7280*/  FMUL.FTZ R7, R26, R23 ;  /* 0x000000171a077220 */ /* 0x000fe20000410000 */
[----:B------:R-:W-:Y:S02]  /*7290*/  HADD2.F32 R43, -RZ, R58.H0_H0 ;  /* 0x2000003aff2b7230 */ /* 0x000fe40000004100 */
[----:B------:R-:W-:Y:S01]  /*72a0*/  FMUL.FTZ R8, R27, R22 ;  /* 0x000000161b087220 */ /* 0x000fe20000410000 */
[----:B------:R-:W-:Y:S02]  /*72b0*/  HADD2.F32 R36, -RZ, R54.H0_H0 ;  /* 0x20000036ff247230 */ /* 0x000fe40000004100 */
[----:B------:R-:W-:Y:S01]  /*72c0*/  FFMA.FTZ R4, R37, R42, R4 ;  /* 0x0000002a25047223 */ /* 0x000fe20000010004 */
[----:B------:R-:W-:Y:S02]  /*72d0*/  HADD2.F32 R44, -RZ, R58.H1_H1 ;  /* 0x3000003aff2c7230 */ /* 0x000fe40000004100 */
[----:B------:R-:W-:Y:S02]  /*72e0*/  HADD2.F32 R39, -RZ, R54.H1_H1 ;  /* 0x30000036ff277230 */ /* 0x000fe40000004100 */
[----:B------:R-:W-:Y:S01]  /*72f0*/  FFMA.FTZ R5, R36, R43, R5 ;  /* 0x0000002b24057223 */ /* 0x000fe20000010005 */
[----:B------:R-:W-:Y:S01]  /*7300*/  F2FP.F16.F32.PACK_AB R36, R2, R0 ;  /* 0x000000000224723e */ /* 0x000fe200000000ff */
[----:B------:R-:W-:Y:S01]  /*7310*/  HADD2.F32 R45, -RZ, R59.H0_H0 ;  /* 0x2000003bff2d7230 */ /* 0x000fe20000004100 */
[----:B------:R-:W-:Y:S01]  /*7320*/  F2FP.F16.F32.PACK_AB R37, R4, R3 ;  /* 0x000000030425723e */ /* 0x000fe200000000ff */
[----:B------:R-:W-:Y:S02]  /*7330*/  HADD2.F32 R38, -RZ, R49.H0_H0 ;  /* 0x20000031ff267230 */ /* 0x000fe40000004100 */
[----:B------:R-:W-:Y:S01]  /*7340*/  FFMA.FTZ R6, R39, R44, R6 ;  /* 0x0000002c27067223 */ /* 0x000fe20000010006 */
[----:B------:R-:W-:Y:S02]  /*7350*/  HADD2.F32 R46, -RZ, R59.H1_H1 ;  /* 0x3000003bff2e7230 */ /* 0x000fe40000004100 */
[----:B------:R-:W-:Y:S02]  /*7360*/  HADD2.F32 R41, -RZ, R49.H1_H1 ;  /* 0x30000031ff297230 */ /* 0x000fe40000004100 */
[----:B------:R-:W-:Y:S01]  /*7370*/  FFMA.FTZ R7, R38, R45, R7 ;  /* 0x0000002d26077223 */ /* 0x000fe20000010007 */
[----:B------:R-:W-:Y:S02]  /*7380*/  F2FP.F16.F32.PACK_AB R38, R6, R5 ;  /* 0x000000050626723e */ /* 0x000fe400000000ff */
[----:B------:R-:W-:Y:S05]  /*7390*/  FFMA.FTZ R8, R41, R46, R8 ;  /* 0x0000002e29087223 */ /* 0x000fea0000010008 */
[----:B------:R-:W-:Y:S02]  /*73a0*/  F2FP.F16.F32.PACK_AB R39, R8, R7 ;  /* 0x000000070827723e */ /* 0x000fe400000000ff */
.L_x_1232:
[----:B------:R-:W-:Y:S05]  /*73b0*/  BSYNC B0 ;  /* 0x0000000000007941 */ /* 0x000fea0003800000 */
.L_x_1231:
[----:B-----5:R2:W-:Y:S02]  /*73c0*/  ST.E.128 desc[UR6][R132.64], R36 ;  /* 0x0000002484007985 */ /* 0x0205e4000c101d06 */
.L_x_1230:
[----:B------:R-:W-:Y:S05]  /*73d0*/  BSYNC B1 ;  /* 0x0000000000017941 */ /* 0x000fea0003800000 */
.L_x_1229:
[----:B------:R-:W-:Y:S01]  /*73e0*/  ISETP.GE.AND P0, PT, R11, R125, PT ;  /* 0x0000007d0b00720c */ /* 0x000fe20003f06270 */
[----:B------:R-:W-:Y:S11]  /*73f0*/  BSSY B1, `(.L_x_1233) ;  /* 0x000005e000017945 */ /* 0x000ff60003800000 */
[----:B------:R-:W-:Y:S01]  /*7400*/  @!UPT UIADD3 URZ, URZ, URZ, URZ ;  /* 0x0000003f3f3ff290 */ /* 0x000fe2000fffe03f */
[----:B------:R-:W-:Y:S05]  /*7410*/  @P0 BRA `(.L_x_1234) ;  /* 0x00000004006c0947 */ /* 0x000fea0003800000 */
[----:B--2---:R2:W5:Y:S01]  /*7420*/  LD.E.128 R36, desc[UR6][R126.64+0x80] ;  /* 0x000080067e247980 */ /* 0x004562000c101d00 */
        /* <DEDUP_REMOVED lines=15> */
[C---:B------:R-:W-:Y:S02]  /*7520*/  @P2 IADD3 R203, -R208.reuse, RZ, RZ ;  /* 0x000000ffd0cb2210 */ /* 0x040fe40007ffe1ff */
[----:B------:R-:W-:Y:S02]  /*7530*/  LEA R204, P0, R201, R128, 0x1 ;  /* 0x00000080c9cc7211 */ /* 0x000fe400078008ff */
[----:B------:R-:W-:Y:S02]  /*7540*/  LEA R22, P1, R203, R126, 0x1 ;  /* 0x0000007ecb167211 */ /* 0x000fe400078208ff */
[----:B------:R-:W-:Y:S02]  /*7550*/  LEA.HI.X.SX32 R205, R201, R129, 0x1, P0 ;  /* 0x00000081c9cd7211 */ /* 0x000fe400000f0eff */
[----:B------:R-:W-:Y:S02]  /*7560*/  LEA.HI.X.SX32 R23, R203, R127, 0x1, P1 ;  /* 0x0000007fcb177211 */ /* 0x000fe400008f0eff */
[----:B------:R-:W-:Y:S02]  /*7570*/  MOV R201, RZ ;  /* 0x000000ff00c97202 */ /* 0x000fe40000000f00 */
[----:B------:R-:W-:Y:S01]  /*7580*/  @P2 IADD3 R201, -R208, RZ, RZ ;  /* 0x000000ffd0c92210 */ /* 0x000fe20007ffe1ff */
[----:B---34-:R-:W3:Y:S03]  /*7590*/  LD.E.128 R28, desc[UR6][R22.64+0x80] ;  /* 0x00008006161c7980 */ /* 0x018ee6000c101d00 */
[C---:B------:R-:W-:Y:S04]  /*75a0*/  LEA R40, P0, R201.reuse, R130, 0x1 ;  /* 0x00000082c9287211 */ /* 0x040fe800078008ff */
[----:B------:R-:W-:Y:S01]  /*75b0*/  LEA.HI.X.SX32 R41, R201, R131, 0x1, P0 ;  /* 0x00000083c9297211 */ /* 0x000fe200000f0eff */
[----:B------:R-:W4:Y:S08]  /*75c0*/  LD.E.128 R204, desc[UR6][R204.64+0x80] ;  /* 0x00008006cccc7980 */ /* 0x000f30000c101d00 */
[----:B------:R1:W2:Y:S02]  /*75d0*/  LD.E.128 R56, desc[UR6][R40.64+0x80] ;  /* 0x0000800628387980 */ /* 0x0002a4000c101d00 */
[----:B-1----:R-:W-:Y:S02]  /*75e0*/  HADD2.F32 R40, -RZ, R51.H0_H0 ;  /* 0x20000033ff287230 */ /* 0x002fe40000004100 */
[--C-:B----4-:R-:W-:Y:S01]  /*75f0*/  HADD2.F32 R34, -RZ, R204.reuse.H0_H0 ;  /* 0x200000ccff227230 */ /* 0x110fe20000004100 */
[----:B---3--:R-:W-:Y:S01]  /*7600*/  MOV R33, R28 ;  /* 0x0000001c00217202 */ /* 0x008fe20000000f00 */
        /* <DEDUP_REMOVED lines=18> */
[--C-:B--2---:R-:W-:Y:S02]  /*7730*/  HADD2.F32 R36, -RZ, R56.reuse.H0_H0 ;  /* 0x20000038ff247230 */ /* 0x104fe40000004100 */
        /* <DEDUP_REMOVED lines=39> */
.L_x_1236:
[----:B------:R-:W-:Y:S05]  /*79b0*/  BSYNC B0 ;  /* 0x0000000000007941 */ /* 0x000fea0003800000 */
.L_x_1235:
[----:B-----5:R1:W-:Y:S02]  /*79c0*/  ST.E.128 desc[UR6][R132.64+0x80], R36 ;  /* 0x0000802484007985 */ /* 0x0203e4000c101d06 */
.L_x_1234:
[----:B------:R-:W-:Y:S05]  /*79d0*/  BSYNC B1 ;  /* 0x0000000000017941 */ /* 0x000fea0003800000 */
.L_x_1233:
[----:B------:R-:W-:Y:S01]  /*79e0*/  ISETP.GE.AND P0, PT, R10, R125, PT ;  /* 0x0000007d0a00720c */ /* 0x000fe20003f06270 */
[----:B------:R-:W-:Y:S11]  /*79f0*/  BSSY B1, `(.L_x_1237) ;  /* 0x000005e000017945 */ /* 0x000ff60003800000 */
[----:B------:R-:W-:Y:S01]  /*7a00*/  @!UPT UIADD3 URZ, URZ, URZ, URZ ;  /* 0x0000003f3f3ff290 */ /* 0x000fe2000fffe03f */
[----:B------:R-:W-:Y:S05]  /*7a10*/  @P0 BRA `(.L_x_1238) ;  /* 0x00000004006c0947 */ /* 0x000fea0003800000 */
[----:B-12---:R1:W5:Y:S01]  /*7a20*/  LD.E.128 R36, desc[UR6][R126.64+0x100] ;  /* 0x000100067e247980 */ /* 0x006362000c101d00 */
        /* <DEDUP_REMOVED lines=88> */
.L_x_1240:
[----:B------:R-:W-:Y:S05]  /*7fb0*/  BSYNC B0 ;  /* 0x0000000000007941 */ /* 0x000fea0003800000 */
.L_x_1239:
[----:B-----5:R2:W-:Y:S02]  /*7fc0*/  ST.E.128 desc[UR6][R132.64+0x100], R36 ;  /* 0x0001002484007985 */ /* 0x0205e4000c101d06 */
.L_x_1238:
[----:B------:R-:W-:Y:S05]  /*7fd0*/  BSYNC B1 ;  /* 0x0000000000017941 */ /* 0x000fea0003800000 */
.L_x_1237:
[----:B------:R-:W-:Y:S11]  /*7fe0*/  ISETP.GE.AND P0, PT, R9, R125, PT ;  /* 0x0000007d0900720c */ /* 0x000ff60003f06270 */
[----:B------:R-:W-:Y:S02]  /*7ff0*/  @!UPT UIADD3 URZ, URZ, URZ, URZ ;  /* 0x0000003f3f3ff290 */ /* 0x000fe4000fffe03f */
        /* <DEDUP_REMOVED lines=90> */
.L_x_1242:
[----:B------:R-:W-:Y:S05]  /*85a0*/  BSYNC B0 ;  /* 0x0000000000007941 */ /* 0x000fea0003800000 */
.L_x_1241:
[----:B-----5:R2:W-:Y:S02]  /*85b0*/  ST.E.128 desc[UR6][R132.64+0x180], R36 ;  /* 0x0001802484007985 */ /* 0x0205e4000c101d06 */
.L_x_1228:
[----:B------:R-:W-:Y:S05]  /*85c0*/  BSYNC B2 ;  /* 0x0000000000027941 */ /* 0x000fea0003800000 */
.L_x_1227:
        /* <DEDUP_REMOVED lines=9> */
[----:B------:R-:W-:Y:S01]  /*8660*/  LEA R206, P0, R98, R126, 0x1 ;  /* 0x0000007e62ce7211 */ /* 0x000fe200078008ff */
        /* <DEDUP_REMOVED lines=10> */
[----:B------:R-:W-:Y:S02]  /*8710*/  MOV R210, RZ ;  /* 0x000000ff00d27202 */ /* 0x000fe40000000f00 */
[-C--:B------:R-:W-:Y:S02]  /*8720*/  ISETP.GE.AND P1, PT, R14, R201.reuse, PT ;  /* 0x000000c90e00720c */ /* 0x080fe40003f26270 */
[----:B------:R-:W-:Y:S02]  /*8730*/  MOV R205, R201 ;  /* 0x000000c900cd7202 */ /* 0x000fe40000000f00 */
[----:B-----5:R-:W-:Y:S01]  /*8740*/  MOV R51, R37 ;  /* 0x0000002500337202 */ /* 0x020fe20000000f00 */
[--C-:B------:R-:W-:Y:S01]  /*8750*/  HADD2.F32 R37, -RZ, R36.reuse.H0_H0 ;  /* 0x20000024ff257230 */ /* 0x100fe20000004100 */
[----:B------:R-:W-:Y:S01]  /*8760*/  MOV R49, R39 ;  /* 0x0000002700317202 */ /* 0x000fe20000000f00 */
[----:B------:R-:W-:Y:S01]  /*8770*/  HADD2.F32 R39, -RZ, R36.H1_H1 ;  /* 0x30000024ff277230 */ /* 0x000fe20000004100 */
[----:B------:R-:W-:Y:S05]  /*8780*/  MOV R54, R38 ;  /* 0x0000002600367202 */ /* 0x000fea0000000f00 */
[C---:B------:R-:W-:Y:S02]  /*8790*/  @P1 IADD3 R205, -R201.reuse, RZ, RZ ;  /* 0x000000ffc9cd1210 */ /* 0x040fe40007ffe1ff */
[----:B------:R-:W-:Y:S02]  /*87a0*/  @P1 IADD3 R204, -R201, RZ, RZ ;  /* 0x000000ffc9cc1210 */ /* 0x000fe40007ffe1ff */
[----:B------:R-:W-:Y:S02]  /*87b0*/  LEA R22, P0, R205, R206, 0x1 ;  /* 0x000000cecd167211 */ /* 0x000fe400078008ff */
[----:B------:R-:W-:Y:S02]  /*87c0*/  IADD3 R203, P2, R163, R204, RZ ;  /* 0x000000cca3cb7210 */ /* 0x000fe40007f5e0ff */
[----:B------:R-:W-:Y:S02]  /*87d0*/  LEA.HI.X.SX32 R23, R205, R207, 0x1, P0 ;  /* 0x000000cfcd177211 */ /* 0x000fe400000f0eff */
[----:B------:R-:W-:Y:S02]  /*87e0*/  LEA.HI.X.SX32 R204, R204, R147, 0x1, P2 ;  /* 0x00000093cccc7211 */ /* 0x000fe400010f0eff */
[----:B-1----:R-:W-:Y:S01]  /*87f0*/  LEA R206, P0, R203, R128, 0x1 ;  /* 0x00000080cbce7211 */ /* 0x002fe200078008ff */
[----:B---34-:R-:W2:Y:S01]  /*8800*/  LD.E.128 R28, desc[UR6][R22.64] ;  /* 0x00000006161c7980 */ /* 0x018ea2000c101d00 */
[----:B------:R-:W-:Y:S02]  /*8810*/  @P1 IADD3 R210, -R201, RZ, RZ ;  /* 0x000000ffc9d21210 */ /* 0x000fe40007ffe1ff */
[----:B------:R-:W-:Y:S02]  /*8820*/  LEA.HI.X R207, R203, R129, R204, 0x1, P0 ;  /* 0x00000081cbcf7211 */ /* 0x000fe400000f0ccc */
[----:B------:R-:W-:Y:S04]  /*8830*/  IADD3 R201, P0, R163, R210, RZ ;  /* 0x000000d2a3c97210 */ /* 0x000fe80007f1e0ff */
[----:B------:R-:W-:Y:S01]  /*8840*/  LEA.HI.X.SX32 R210, R210, R147, 0x1, P0 ;  /* 0x00000093d2d27211 */ /* 0x000fe200000f0eff */
[----:B------:R-:W3:Y:S01]  /*8850*/  LD.E.128 R204, desc[UR6][R206.64] ;  /* 0x00000006cecc7980 */ /* 0x000ee2000c101d00 */
[C---:B------:R-:W-:Y:S04]  /*8860*/  LEA R40, P0, R201.reuse, R130, 0x1 ;  /* 0x00000082c9287211 */ /* 0x040fe800078008ff */
[----:B------:R-:W-:Y:S05]  /*8870*/  LEA.HI.X R41, R201, R131, R210, 0x1, P0 ;  /* 0x00000083c9297211 */ /* 0x000fea00000f0cd2 */
[----:B------:R1:W4:Y:S02]  /*8880*/  LD.E.128 R56, desc[UR6][R40.64] ;  /* 0x0000000628387980 */ /* 0x000324000c101d00 */
[----:B-1----:R-:W-:Y:S02]  /*8890*/  HADD2.F32 R40, -RZ, R51.H0_H0 ;  /* 0x20000033ff287230 */ /* 0x002fe40000004100 */
        /* <DEDUP_REMOVED lines=20> */
[--C-:B----4-:R-:W-:Y:S02]  /*89e0*/  HADD2.F32 R36, -RZ, R56.reuse.H0_H0 ;  /* 0x20000038ff247230 */ /* 0x110fe40000004100 */
        /* <DEDUP_REMOVED lines=39> */
.L_x_1248:
[----:B------:R-:W-:Y:S05]  /*8c60*/  BSYNC B0 ;  /* 0x0000000000007941 */ /* 0x000fea0003800000 */
.L_x_1247:
[----:B-----5:R2:W-:Y:S02]  /*8c70*/  ST.E.128 desc[UR6][R208.64], R36 ;  /* 0x00000024d0007985 */ /* 0x0205e4000c101d06 */
.L_x_1246:
[----:B------:R-:W-:Y:S05]  /*8c80*/  BSYNC B1 ;  /* 0x0000000000017941 */ /* 0x000fea0003800000 */
.L_x_1245:
[----:B------:R-:W-:Y:S01]  /*8c90*/  ISETP.GE.AND P0, PT, R11, R125, PT ;  /* 0x0000007d0b00720c */ /* 0x000fe20003f06270 */
[----:B------:R-:W-:Y:S11]  /*8ca0*/  BSSY B1, `(.L_x_1249) ;  /* 0x0000065000017945 */ /* 0x000ff60003800000 */
[----:B------:R-:W-:Y:S01]  /*8cb0*/  @!UPT UIADD3 URZ, URZ, URZ, URZ ;  /* 0x0000003f3f3ff290 */ /* 0x000fe2000fffe03f */
[----:B------:R-:W-:Y:S05]  /*8cc0*/  @P0 BRA `(.L_x_1250) ;  /* 0x0000000400880947 */ /* 0x000fea0003800000 */
[----:B-1----:R-:W-:Y:S01]  /*8cd0*/  LEA R206, P0, R97, R126, 0x1 ;  /* 0x0000007e61ce7211 */ /* 0x002fe200078008ff */
        /* <DEDUP_REMOVED lines=20> */
[----:B------:R-:W-:Y:S02]  /*8e20*/  IADD3 R201, P2, R156, R203, RZ ;  /* 0x000000cb9cc97210 */ /* 0x000fe40007f5e0ff */
[----:B------:R-:W-:Y:S02]  /*8e30*/  LEA.HI.X.SX32 R23, R204, R207, 0x1, P0 ;  /* 0x000000cfcc177211 */ /* 0x000fe400000f0eff */
[----:B------:R-:W-:Y:S02]  /*8e40*/  LEA.HI.X.SX32 R204, R203, R145, 0x1, P2 ;  /* 0x00000091cbcc7211 */ /* 0x000fe400010f0eff */
[C---:B-1----:R-:W-:Y:S01]  /*8e50*/  LEA R206, P0, R201.reuse, R128, 0x1 ;  /* 0x00000080c9ce7211 */ /* 0x042fe200078008ff */
[----:B---34-:R-:W2:Y:S01]  /*8e60*/  LD.E.128 R28, desc[UR6][R22.64] ;  /* 0x00000006161c7980 */ /* 0x018ea2000c101d00 */
[----:B------:R-:W-:Y:S02]  /*8e70*/  MOV R203, RZ ;  /* 0x000000ff00cb7202 */ /* 0x000fe40000000f00 */
        /* <DEDUP_REMOVED lines=69> */
.L_x_1252:
[----:B------:R-:W-:Y:S05]  /*92d0*/  BSYNC B0 ;  /* 0x0000000000007941 */ /* 0x000fea0003800000 */
.L_x_1251:
[----:B-----5:R2:W-:Y:S02]  /*92e0*/  ST.E.128 desc[UR6][R208.64], R36 ;  /* 0x00000024d0007985 */ /* 0x0205e4000c101d06 */
.L_x_1250:
[----:B------:R-:W-:Y:S05]  /*92f0*/  BSYNC B1 ;  /* 0x0000000000017941 */ /* 0x000fea0003800000 */
.L_x_1249:
[----:B------:R-:W-:Y:S01]  /*9300*/  ISETP.GE.AND P0, PT, R10, R125, PT ;  /* 0x0000007d0a00720c */ /* 0x000fe20003f06270 */
[----:B------:R-:W-:Y:S11]  /*9310*/  BSSY B1, `(.L_x_1253) ;  /* 0x0000065000017945 */ /* 0x000ff60003800000 */
[----:B------:R-:W-:Y:S01]  /*9320*/  @!UPT UIADD3 URZ, URZ, URZ, URZ ;  /* 0x0000003f3f3ff290 */ /* 0x000fe2000fffe03f */
[----:B------:R-:W-:Y:S05]  /*9330*/  @P0 BRA `(.L_x_1254) ;  /* 0x0000000400880947 */ /* 0x000fea0003800000 */
[C---:B-1----:R-:W-:Y:S01]  /*9340*/  LEA R206, P0, R101.reuse, R126, 0x1 ;  /* 0x0000007e65ce7211 */ /* 0x042fe200078008ff */
        /* <DEDUP_REMOVED lines=95> */
.L_x_1256:
[----:B------:R-:W-:Y:S05]  /*9940*/  BSYNC B0 ;  /* 0x0000000000007941 */ /* 0x000fea0003800000 */
.L_x_1255:
[----:B-----5:R2:W-:Y:S02]  /*9950*/  ST.E.128 desc[UR6][R208.64], R36 ;  /* 0x00000024d0007985 */ /* 0x0205e4000c101d06 */
.L_x_1254:
[----:B------:R-:W-:Y:S05]  /*9960*/  BSYNC B1 ;  /* 0x0000000000017941 */ /* 0x000fea0003800000 */
.L_x_1253:
[----:B------:R-:W-:Y:S11]  /*9970*/  ISETP.GE.AND P0, PT, R9, R125, PT ;  /* 0x0000007d0900720c */ /* 0x000ff60003f06270 */
[----:B------:R-:W-:Y:S02]  /*9980*/  @!UPT UIADD3 URZ, URZ, URZ, URZ ;  /* 0x0000003f3f3ff290 */ /* 0x000fe4000fffe03f */
        /* <DEDUP_REMOVED lines=97> */
.L_x_1258:
[----:B------:R-:W-:Y:S05]  /*9fa0*/  BSYNC B0 ;  /* 0x0000000000007941 */ /* 0x000fea0003800000 */
.L_x_1257:
[----:B-----5:R2:W-:Y:S02]  /*9fb0*/  ST.E.128 desc[UR6][R208.64], R36 ;  /* 0x00000024d0007985 */ /* 0x0205e4000c101d06 */
.L_x_1244:
[----:B------:R-:W-:Y:S05]  /*9fc0*/  BSYNC B2 ;  /* 0x0000000000027941 */ /* 0x000fea0003800000 */
.L_x_1243:
        /* <DEDUP_REMOVED lines=105> */
.L_x_1264:
[----:B------:R-:W-:Y:S05]  /*a660*/  BSYNC B0 ;  /* 0x0000000000007941 */ /* 0x000fea0003800000 */
.L_x_1263:
[----:B-----5:R2:W-:Y:S02]  /*a670*/  ST.E.128 desc[UR6][R208.64], R36 ;  /* 0x00000024d0007985 */ /* 0x0205e4000c101d06 */
.L_x_1262:
[----:B------:R-:W-:Y:S05]  /*a680*/  BSYNC B1 ;  /* 0x0000000000017941 */ /* 0x000fea0003800000 */
.L_x_1261:
        /* <DEDUP_REMOVED lines=100> */
.L_x_1268:
[----:B------:R-:W-:Y:S05]  /*acd0*/  BSYNC B0 ;  /* 0x0000000000007941 */ /* 0x000fea0003800000 */
.L_x_1267:
[----:B-----5:R2:W-:Y:S02]  /*ace0*/  ST.E.128 desc[UR6][R208.64], R36 ;  /* 0x00000024d0007985 */ /* 0x0205e4000c101d06 */
.L_x_1266:
[----:B------:R-:W-:Y:S05]  /*acf0*/  BSYNC B1 ;  /* 0x0000000000017941 */ /* 0x000fea0003800000 */
.L_x_1265:
[----:B------:R-:W-:Y:S01]  /*ad00*/  ISETP.GE.AND P0, PT, R10, R125, PT ;  /* 0x0000007d0a00720c */ /* 0x000fe20003f06270 */
[----:B------:R-:W-:Y:S11]  /*ad10*/  BSSY B1, `(.L_x_1269) ;  /* 0x0000065000017945 */ /* 0x000ff60003800000 */
[----:B------:R-:W-:Y:S01]  /*ad20*/  @!UPT UIADD3 URZ, URZ, URZ, URZ ;  /* 0x0000003f3f3ff290 */ /* 0x000fe2000fffe03f */
[----:B------:R-:W-:Y:S05]  /*ad30*/  @P0 BRA `(.L_x_1270) ;  /* 0x0000000400880947 */ /* 0x000fea0003800000 */
[----:B------:R-:W-:Y:S01]  /*ad40*/  LEA R42, P0, R106, R126, 0x1 ;  /* 0x0000007e6a2a7211 */ /* 0x000fe200078008ff */
[----:B------:R-:W-:Y:S01]  /*ad50*/  BSSY B0, `(.L_x_1271) ;  /* 0x000005f000007945 */ /* 0x000fe20003800000 */
[----:B------:R-:W-:Y:S02]  /*ad60*/  ISETP.GE.AND P1, PT, R10, R17, PT ;  /* 0x000000110a00720c */ /* 0x000fe40003f26270 */
[----:B------:R-:W-:Y:S02]  /*ad70*/  LEA.HI.X R43, R106, R127, R103, 0x1, P0 ;  /* 0x0000007f6a2b7211 */ /* 0x000fe400000f0c67 */
[C---:B--2---:R-:W-:Y:S03]  /*ad80*/  LEA R208, P0, R85.reuse, R132, 0x1 ;  /* 0x0000008455d07211 */ /* 0x044fe600078008ff */
[----:B-1----:R1:W5:Y:S01]  /*ad90*/  LD.E.128 R36, desc[UR6][R42.64] ;  /* 0x000000062a247980 */ /* 0x002362000c101d00 */
[----:B------:R-:W-:Y:S05]  /*ada0*/  LEA.HI.X R209, R85, R133, R84, 0x1, P0 ;  /* 0x0000008555d17211 */ /* 0x000fea00000f0c54 */
[----:B------:R-:W-:Y:S05]  /*adb0*/  @P1 BRA `(.L_x_1272) ;  /* 0x0000000400601947 */ /* 0x000fea0003800000 */
[----:B---34-:R-:W-:Y:S02]  /*adc0*/  LEA.HI R5, R17, R17, RZ, 0x1 ;  /* 0x0000001111057211 */ /* 0x018fe400078f08ff */
        /* <DEDUP_REMOVED lines=14> */
[C---:B------:R-:W-:Y:S02]  /*aeb0*/  LEA R204, P0, R6.reuse, R128, 0x1 ;  /* 0x0000008006cc7211 */ /* 0x040fe400078008ff */
[-C--:B------:R-:W-:Y:S01]  /*aec0*/  LEA.HI.X.SX32 R7, R7, R140.reuse, 0x1, P2 ;  /* 0x0000008c07077211 */ /* 0x080fe200010f0eff */
[----:B------:R-:W2:Y:S03]  /*aed0*/  LD.E.128 R28, desc[UR6][R22.64] ;  /* 0x00000006161c7980 */ /* 0x000ea6000c101d00 */
[----:B------:R-:W-:Y:S02]  /*aee0*/  LEA.HI.X R205, R6, R129, R7, 0x1, P0 ;  /* 0x0000008106cd7211 */ /* 0x000fe400000f0c07 */
[----:B------:R-:W-:Y:S02]  /*aef0*/  MOV R7, RZ ;  /* 0x000000ff00077202 */ /* 0x000fe40000000f00 */
[----:B------:R-:W-:Y:S02]  /*af00*/  @P1 IADD3 R7, -R5, RZ, RZ ;  /* 0x000000ff05071210 */ /* 0x000fe40007ffe1ff */
[----:B------:R-:W3:Y:S02]  /*af10*/  LD.E.128 R204, desc[UR6][R204.64] ;  /* 0x00000006cccc7980 */ /* 0x000ee4000c101d00 */
[----:B------:R-:W-:Y:S04]  /*af20*/  IADD3 R5, P0, R152, R7, RZ ;  /* 0x0000000798057210 */ /* 0x000fe80007f1e0ff */
[----:B------:R-:W-:Y:S02]  /*af30*/  LEA.HI.X.SX32 R6, R7, R140, 0x1, P0 ;  /* 0x0000008c07067211 */ /* 0x000fe400000f0eff */
[C---:B------:R-:W-:Y:S04]  /*af40*/  LEA R40, P0, R5.reuse, R130, 0x1 ;  /* 0x0000008205287211 */ /* 0x040fe800078008ff */
[----:B------:R-:W-:Y:S05]  /*af50*/  LEA.HI.X R41, R5, R131, R6, 0x1, P0 ;  /* 0x0000008305297211 */ /* 0x000fea00000f0c06 */
        /* <DEDUP_REMOVED lines=40> */
[----:B-1----:R-:W-:Y:S02]  /*b1e0*/  HADD2.F32 R42, -RZ, R57.H1_H1 ;  /* 0x30000039ff2a7230 */ /* 0x002fe40000004100 */
        /* <DEDUP_REMOVED lines=21> */
.L_x_1272:
[----:B------:R-:W-:Y:S05]  /*b340*/  BSYNC B0 ;  /* 0x0000000000007941 */ /* 0x000fea0003800000 */
.L_x_1271:
[----:B-----5:R2:W-:Y:S02]  /*b350*/  ST.E.128 desc[UR6][R208.64], R36 ;  /* 0x00000024d0007985 */ /* 0x0205e4000c101d06 */
.L_x_1270:
[----:B------:R-:W-:Y:S05]  /*b360*/  BSYNC B1 ;  /* 0x0000000000017941 */ /* 0x000fea0003800000 */
.L_x_1269:
[----:B------:R-:W-:Y:S11]  /*b370*/  ISETP.GE.AND P0, PT, R9, R125, PT ;  /* 0x0000007d0900720c */ /* 0x000ff60003f06270 */
[----:B------:R-:W-:Y:S02]  /*b380*/  @!UPT UIADD3 URZ, URZ, URZ, URZ ;  /* 0x0000003f3f3ff290 */ /* 0x000fe4000fffe03f */
[----:B------:R-:W-:Y:S05]  /*b390*/  @P0 BRA `(.L_x_1260) ;  /* 0x0000000400840947 */ /* 0x000fea0003800000 */
[C---:B---34-:R-:W-:Y:S01]  /*b3a0*/  LEA R2, P0, R114.reuse, R126, 0x1 ;  /* 0x0000007e72027211 */ /* 0x058fe200078008ff */
[----:B------:R-:W-:Y:S01]  /*b3b0*/  BSSY B0, `(.L_x_1273) ;  /* 0x000005e000007945 */ /* 0x000fe20003800000 */
[----:B------:R-:W-:Y:S02]  /*b3c0*/  ISETP.GE.AND P1, PT, R9, R17, PT ;  /* 0x000000110900720c */ /* 0x000fe40003f26270 */
[----:B------:R-:W-:Y:S02]  /*b3d0*/  LEA.HI.X R3, R114, R127, R111, 0x1, P0 ;  /* 0x0000007f72037211 */ /* 0x000fe400000f0c6f */
[C---:B------:R-:W-:Y:S03]  /*b3e0*/  LEA R44, P0, R79.reuse, R132, 0x1 ;  /* 0x000000844f2c7211 */ /* 0x040fe600078008ff */
        /* <DEDUP_REMOVED lines=9> */
[----:B-12--5:R-:W-:Y:S02]  /*b480*/  MOV R39, R29 ;  /* 0x0000001d00277202 */ /* 0x026fe40000000f00 */
[----:B------:R-:W-:Y:S02]  /*b490*/  MOV R36, R30 ;  /* 0x0000001e00247202 */ /* 0x000fe40000000f00 */
[----:B------:R-:W-:Y:S05]  /*b4a0*/  MOV R37, R31 ;  /* 0x0000001f00257202 */ /* 0x000fea0000000f00 */
[C---:B------:R-:W-:Y:S02]  /*b4b0*/  @P1 IADD3 R6, -R0.reuse, RZ, RZ ;  /* 0x000000ff00061210 */ /* 0x040fe40007ffe1ff */
[----:B------:R-:W-:Y:S02]  /*b4c0*/  @P1 IADD3 R5, -R0, RZ, RZ ;  /* 0x000000ff00051210 */ /* 0x000fe40007ffe1ff */
[----:B---3--:R-:W-:Y:S02]  /*b4d0*/  LEA R2, P0, R6, R2, 0x1 ;  /* 0x0000000206027211 */ /* 0x008fe400078008ff */
[----:B------:R-:W-:Y:S02]  /*b4e0*/  IADD3 R4, P2, R150, R5, RZ ;  /* 0x0000000596047210 */ /* 0x000fe40007f5e0ff */
[----:B------:R-:W-:Y:S02]  /*b4f0*/  LEA.HI.X.SX32 R3, R6, R3, 0x1, P0 ;  /* 0x0000000306037211 */ /* 0x000fe400000f0eff */
[----:B------:R-:W-:Y:S02]  /*b500*/  LEA R40, P0, R4, R128, 0x1 ;  /* 0x0000008004287211 */ /* 0x000fe400078008ff */
[-C--:B------:R-:W-:Y:S01]  /*b510*/  LEA.HI.X.SX32 R5, R5, R138.reuse, 0x1, P2 ;  /* 0x0000008a05057211 */ /* 0x080fe200010f0eff */
[----:B------:R-:W2:Y:S01]  /*b520*/  LD.E.128 R24, desc[UR6][R2.64] ;  /* 0x0000000602187980 */ /* 0x000ea2000c101d00 */
[----:B------:R-:W-:Y:S02]  /*b530*/  @P1 IADD3 R23, -R0, RZ, RZ ;  /* 0x000000ff00171210 */ /* 0x000fe40007ffe1ff */
[----:B------:R-:W-:Y:S02]  /*b540*/  LEA.HI.X R41, R4, R129, R5, 0x1, P0 ;  /* 0x0000008104297211 */ /* 0x000fe400000f0c05 */
[----:B------:R-:W-:Y:S04]  /*b550*/  IADD3 R7, P0, R150, R23, RZ ;  /* 0x0000001796077210 */ /* 0x000fe80007f1e0ff */
[----:B------:R-:W3:Y:S01]  /*b560*/  LD.E.128 R40, desc[UR6][R40.64] ;  /* 0x0000000628287980 */ /* 0x000ee2000c101d00 */
[----:B------:R-:W-:Y:S02]  /*b570*/  LEA.HI.X.SX32 R0, R23, R138, 0x1, P0 ;  /* 0x0000008a17007211 */ /* 0x000fe400000f0eff */
[C---:B------:R-:W-:Y:S04]  /*b580*/  LEA R4, P0, R7.reuse, R130, 0x1 ;  /* 0x0000008207047211 */ /* 0x040fe800078008ff */
[----:B------:R-:W-:Y:S05]  /*b590*/  LEA.HI.X R5, R7, R131, R0, 0x1, P0 ;  /* 0x0000008307057211 */ /* 0x000fea00000f0c00 */
[----:B------:R1:W4:Y:S01]  /*b5a0*/  LD.E.128 R32, desc[UR6][R4.64] ;  /* 0x0000000604207980 */ /* 0x000322000c101d00 */
[--C-:B--2---:R-:W-:Y:S01]  /*b5b0*/  HADD2.F32 R29, -RZ, R24.reuse.H0_H0 ;  /* 0x20000018ff1d7230 */ /* 0x104fe20000004100 */
[----:B------:R-:W-:Y:S01]  /*b5c0*/  MOV R23, R27 ;  /* 0x0000001b00177202 */ /* 0x000fe20000000f00 */
[----:B------:R-:W-:Y:S01]  /*b5d0*/  HADD2.F32 R27, -RZ, R24.H1_H1 ;  /* 0x30000018ff1b7230 */ /* 0x000fe20000004100 */
[----:B------:R-:W-:Y:S01]  /*b5e0*/  MOV R22, R26 ;  /* 0x0000001a00167202 */ /* 0x000fe20000000f00 */
[--C-:B------:R-:W-:Y:S02]  /*b5f0*/  HADD2.F32 R24, -RZ, R25.reuse.H0_H0 ;  /* 0x20000019ff187230 */ /* 0x100fe40000004100 */
[----:B------:R-:W-:Y:S02]  /*b600*/  HADD2.F32 R25, -RZ, R25.H1_H1 ;  /* 0x30000019ff197230 */ /* 0x000fe40000004100 */
[----:B------:R-:W-:Y:S02]  /*b610*/  HADD2.F32 R26, -RZ, R39.H0_H0 ;  /* 0x20000027ff1a7230 */ /* 0x000fe40000004100 */
[--C-:B---3--:R-:W-:Y:S02]  /*b620*/  HADD2.F32 R3, -RZ, R41.reuse.H0_H0 ;  /* 0x20000029ff037230 */ /* 0x108fe40000004100 */
[----:B-1----:R-:W-:Y:S02]  /*b630*/  HADD2.F32 R4, -RZ, R41.H1_H1 ;  /* 0x30000029ff047230 */ /* 0x002fe40000004100 */
[--C-:B------:R-:W-:Y:S02]  /*b640*/  HADD2.F32 R7, -RZ, R43.reuse.H0_H0 ;  /* 0x2000002bff077230 */ /* 0x100fe40000004100 */
[----:B------:R-:W-:Y:S01]  /*b650*/  @!P1 FADD.FTZ R3, -R3, -RZ ;  /* 0x800000ff03039221 */ /* 0x000fe20000010100 */
[----:B------:R-:W-:Y:S02]  /*b660*/  HADD2.F32 R8, -RZ, R43.H1_H1 ;  /* 0x3000002bff087230 */ /* 0x000fe40000004100 */
[----:B------:R-:W-:Y:S01]  /*b670*/  @!P1 FADD.FTZ R4, -R4, -RZ ;  /* 0x800000ff04049221 */ /* 0x000fe20000010100 */
        /* <DEDUP_REMOVED lines=16> */
[----:B----4-:R-:W-:Y:S02]  /*b780*/  HADD2.F32 R22, -RZ, R32.H0_H0 ;  /* 0x20000020ff167230 */ /* 0x010fe40000004100 */
[----:B------:R-:W-:Y:S01]  /*b790*/  @!P1 FADD.FTZ R2, -R2, -RZ ;  /* 0x800000ff02029221 */ /* 0x000fe20000010100 */
[----:B------:R-:W-:Y:S02]  /*b7a0*/  HADD2.F32 R30, -RZ, R34.H1_H1 ;  /* 0x30000022ff1e7230 */ /* 0x000fe40000004100 */
[----:B------:R-:W-:Y:S01]  /*b7b0*/  FMUL.FTZ R8, R23, R8 ;  /* 0x0000000817087220 */ /* 0x000fe20000410000 */
[----:B------:R-:W-:Y:S02]  /*b7c0*/  HADD2.F32 R23, -RZ, R28.H0_H0 ;  /* 0x2000001cff177230 */ /* 0x000fe40000004100 */
[----:B------:R-:W-:Y:S01]  /*b7d0*/  FMUL.FTZ R0, R29, R0 ;  /* 0x000000001d007220 */ /* 0x000fe20000410000 */
[----:B------:R-:W-:Y:S02]  /*b7e0*/  HADD2.F32 R29, -RZ, R34.H0_H0 ;  /* 0x20000022ff1d7230 */ /* 0x000fe40000004100 */
[----:B------:R-:W-:Y:S01]  /*b7f0*/  FMUL.FTZ R5, R24, R5 ;  /* 0x0000000518057220 */ /* 0x000fe20000410000 */
[----:B------:R-:W-:Y:S02]  /*b800*/  HADD2.F32 R24, -RZ, R32.H1_H1 ;  /* 0x30000020ff187230 */ /* 0x000fe40000004100 */
[----:B------:R-:W-:Y:S01]  /*b810*/  FMUL.FTZ R6, R25, R6 ;  /* 0x0000000619067220 */ /* 0x000fe20000410000 */
[----:B------:R-:W-:Y:S02]  /*b820*/  HADD2.F32 R25, -RZ, R28.H1_H1 ;  /* 0x3000001cff197230 */ /* 0x000fe40000004100 */
[----:B------:R-:W-:Y:S01]  /*b830*/  FMUL.FTZ R2, R27, R2 ;  /* 0x000000021b027220 */ /* 0x000fe20000410000 */
[--C-:B------:R-:W-:Y:S02]  /*b840*/  HADD2.F32 R27, -RZ, R33.reuse.H0_H0 ;  /* 0x20000021ff1b7230 */ /* 0x100fe40000004100 */
[----:B------:R-:W-:Y:S01]  /*b850*/  FFMA.FTZ R0, R23, R22, R0 ;  /* 0x0000001617007223 */ /* 0x000fe20000010000 */
[----:B------:R-:W-:Y:S02]  /*b860*/  HADD2.F32 R28, -RZ, R33.H1_H1 ;  /* 0x30000021ff1c7230 */ /* 0x000fe40000004100 */
[----:B------:R-:W-:Y:S01]  /*b870*/  FFMA.FTZ R2, R25, R24, R2 ;  /* 0x0000001819027223 */ /* 0x000fe20000010002 */
[----:B------:R-:W-:Y:S02]  /*b880*/  HADD2.F32 R23, -RZ, R39.H1_H1 ;  /* 0x30000027ff177230 */ /* 0x000fe40000004100 */
[----:B------:R-:W-:Y:S01]  /*b890*/  FFMA.FTZ R3, R26, R27, R3 ;  /* 0x0000001b1a037223 */ /* 0x000fe20000010003 */
[--C-:B------:R-:W-:Y:S02]  /*b8a0*/  HADD2.F32 R22, -RZ, R36.reuse.H0_H0 ;  /* 0x20000024ff167230 */ /* 0x100fe40000004100 */
[----:B------:R-:W-:Y:S02]  /*b8b0*/  HADD2.F32 R25, -RZ, R36.H1_H1 ;  /* 0x30000024ff197230 */ /* 0x000fe40000004100 */
[----:B------:R-:W-:Y:S01]  /*b8c0*/  FFMA.FTZ R4, R23, R28, R4 ;  /* 0x0000001c17047223 */ /* 0x000fe20000010004 */
[----:B------:R-:W-:Y:S01]  /*b8d0*/  F2FP.F16.F32.PACK_AB R28, R2, R0 ;  /* 0x00000000021c723e */ /* 0x000fe200000000ff */
[----:B------:R-:W-:Y:S02]  /*b8e0*/  HADD2.F32 R31, -RZ, R35.H0_H0 ;  /* 0x20000023ff1f7230 */ /* 0x000fe40000004100 */
[----:B------:R-:W-:Y:S01]  /*b8f0*/  FFMA.FTZ R5, R22, R29, R5 ;  /* 0x0000001d16057223 */ /* 0x000fe20000010005 */
[----:B------:R-:W-:Y:S01]  /*b900*/  HADD2.F32 R24, -RZ, R37.H0_H0 ;  /* 0x20000025ff187230 */ /* 0x000fe20000004100 */
[----:B------:R-:W-:Y:S01]  /*b910*/  F2FP.F16.F32.PACK_AB R29, R4, R3 ;  /* 0x00000003041d723e */ /* 0x000fe200000000ff */
[----:B------:R-:W-:Y:S02]  /*b920*/  HADD2.F32 R32, -RZ, R35.H1_H1 ;  /* 0x30000023ff207230 */ /* 0x000fe40000004100 */
[----:B------:R-:W-:Y:S01]  /*b930*/  FFMA.FTZ R6, R25, R30, R6 ;  /* 0x0000001e19067223 */ /* 0x000fe20000010006 */
[----:B------:R-:W-:Y:S02]  /*b940*/  HADD2.F32 R27, -RZ, R37.H1_H1 ;  /* 0x30000025ff1b7230 */ /* 0x000fe40000004100 */
[----:B------:R-:W-:Y:S02]  /*b950*/  FFMA.FTZ R7, R24, R31, R7 ;  /* 0x0000001f18077223 */ /* 0x000fe40000010007 */
[----:B------:R-:W-:Y:S01]  /*b960*/  F2FP.F16.F32.PACK_AB R30, R6, R5 ;  /* 0x00000005061e723e */ /* 0x000fe200000000ff */
[----:B------:R-:W-:Y:S05]  /*b970*/  FFMA.FTZ R8, R27, R32, R8 ;  /* 0x000000201b087223 */ /* 0x000fea0000010008 */
[----:B------:R-:W-:Y:S02]  /*b980*/  F2FP.F16.F32.PACK_AB R31, R8, R7 ;  /* 0x00000007081f723e */ /* 0x000fe400000000ff */
.L_x_1274:
[----:B------:R-:W-:Y:S05]  /*b990*/  BSYNC B0 ;  /* 0x0000000000007941 */ /* 0x000fea0003800000 */
.L_x_1273:
[----:B-----5:R4:W-:Y:S02]  /*b9a0*/  ST.E.128 desc[UR6][R44.64], R28 ;  /* 0x0000001c2c007985 */ /* 0x0209e4000c101d06 */
.L_x_1260:
[----:B------:R-:W-:Y:S05]  /*b9b0*/  BSYNC B2 ;  /* 0x0000000000027941 */ /* 0x000fea0003800000 */
.L_x_1259:
        /* <DEDUP_REMOVED lines=10> */
[----:B------:R-:W-:Y:S01]  /*ba60*/  ISETP.GE.AND P0, PT, R14, R17, PT ;  /* 0x000000110e00720c */ /* 0x000fe20003f06270 */
[----:B------:R-:W-:Y:S01]  /*ba70*/  IMAD.WIDE.U32 R22, R198, 0x60, R126 ;  /* 0x00000060c6167825 */ /* 0x000fe200078e007e */
[----:B------:R-:W-:Y:S03]  /*ba80*/  BSSY B0, `(.L_x_1279) ;  /* 0x000005e000007945 */ /* 0x000fe60003800000 */
[----:B---34-:R-:W-:Y:S01]  /*ba90*/  IMAD R3, R61, 0x60, RZ ;  /* 0x000000603d037824 */ /* 0x018fe200078e02ff */
[----:B------:R-:W-:Y:S01]  /*baa0*/  IADD3 R23, R23, R0, RZ ;  /* 0x0000000017177210 */ /* 0x000fe20007ffe0ff */
[----:B------:R-:W-:Y:S04]  /*bab0*/  IMAD.WIDE.U32 R44, R60, 0x60, R132 ;  /* 0x000000603c2c7825 */ /* 0x000fe800078e0084 */
[----:B------:R3:W5:Y:S01]  /*bac0*/  LD.E.128 R28, desc[UR6][R22.64] ;  /* 0x00000006161c7980 */ /* 0x000762000c101d00 */
[----:B------:R-:W-:Y:S01]  /*bad0*/  IADD3 R45, R45, R3, RZ ;  /* 0x000000032d2d7210 */ /* 0x000fe20007ffe0ff */
[----:B------:R-:W-:Y:S06]  /*bae0*/  @P0 BRA `(.L_x_1280) ;  /* 0x00000004005c0947 */ /* 0x000fec0003800000 */
[----:B------:R-:W-:Y:S02]  /*baf0*/  LEA.HI R5, R17, R17, RZ, 0x1 ;  /* 0x0000001111057211 */ /* 0x000fe400078f08ff */
[----:B------:R-:W-:Y:S02]  /*bb00*/  MOV R4, RZ ;  /* 0x000000ff00047202 */ /* 0x000fe40000000f00 */
[----:B------:R-:W-:Y:S02]  /*bb10*/  SHF.R.S32.HI R5, RZ, 0x1, R5 ;  /* 0x00000001ff057819 */ /* 0x000fe40000011405 */
[----:B-12--5:R-:W-:Y:S02]  /*bb20*/  MOV R39, R29 ;  /* 0x0000001d00277202 */ /* 0x026fe40000000f00 */
        /* <DEDUP_REMOVED lines=9> */
[----:B------:R-:W-:Y:S02]  /*bbc0*/  LEA R40, P0, R0, R128, 0x1 ;  /* 0x0000008000287211 */ /* 0x000fe400078008ff */
[----:B------:R-:W-:Y:S01]  /*bbd0*/  LEA.HI.X.SX32 R4, R4, R144, 0x1, P2 ;  /* 0x0000009004047211 */ /* 0x000fe200010f0eff */
[----:B------:R-:W2:Y:S03]  /*bbe0*/  LD.E.128 R24, desc[UR6][R2.64] ;  /* 0x0000000602187980 */ /* 0x000ea6000c101d00 */
[----:B------:R-:W-:Y:S02]  /*bbf0*/  LEA.HI.X R41, R0, R129, R4, 0x1, P0 ;  /* 0x0000008100297211 */ /* 0x000fe400000f0c04 */
[----:B------:R-:W-:Y:S02]  /*bc00*/  MOV R0, RZ ;  /* 0x000000ff00007202 */ /* 0x000fe40000000f00 */
[----:B------:R-:W-:Y:S02]  /*bc10*/  @P1 IADD3 R0, -R5, RZ, RZ ;  /* 0x000000ff05001210 */ /* 0x000fe40007ffe1ff */
[----:B------:R-:W4:Y:S02]  /*bc20*/  LD.E.128 R40, desc[UR6][R40.64] ;  /* 0x0000000628287980 */ /* 0x000f24000c101d00 */
[----:B------:R-:W-:Y:S04]  /*bc30*/  IADD3 R7, P0, R157, R0, RZ ;  /* 0x000000009d077210 */ /* 0x000fe80007f1e0ff */
[----:B------:R-:W-:Y:S02]  /*bc40*/  LEA.HI.X.SX32 R0, R0, R144, 0x1, P0 ;  /* 0x0000009000007211 */ /* 0x000fe400000f0eff */
[C---:B------:R-:W-:Y:S04]  /*bc50*/  LEA R4, P0, R7.reuse, R130, 0x1 ;  /* 0x0000008207047211 */ /* 0x040fe800078008ff */
[----:B------:R-:W-:Y:S05]  /*bc60*/  LEA.HI.X R5, R7, R131, R0, 0x1, P0 ;  /* 0x0000008307057211 */ /* 0x000fea00000f0c00 */
[----:B------:R1:W4:Y:S01]  /*bc70*/  LD.E.128 R32, desc[UR6][R4.64] ;  /* 0x0000000604207980 */ /* 0x000322000c101d00 */
[--C-:B--2---:R-:W-:Y:S01]  /*bc80*/  HADD2.F32 R29, -RZ, R24.reuse.H0_H0 ;  /* 0x20000018ff1d7230 */ /* 0x104fe20000004100 */
[----:B---3--:R-:W-:Y:S01]  /*bc90*/  MOV R23, R27 ;  /* 0x0000001b00177202 */ /* 0x008fe20000000f00 */
[----:B------:R-:W-:Y:S01]  /*bca0*/  HADD2.F32 R27, -RZ, R24.H1_H1 ;  /* 0x30000018ff1b7230 */ /* 0x000fe20000004100 */
[----:B------:R-:W-:Y:S01]  /*bcb0*/  MOV R22, R26 ;  /* 0x0000001a00167202 */ /* 0x000fe20000000f00 */
[--C-:B------:R-:W-:Y:S02]  /*bcc0*/  HADD2.F32 R24, -RZ, R25.reuse.H0_H0 ;  /* 0x20000019ff187230 */ /* 0x100fe40000004100 */
[----:B------:R-:W-:Y:S02]  /*bcd0*/  HADD2.F32 R25, -RZ, R25.H1_H1 ;  /* 0x30000019ff197230 */ /* 0x000fe40000004100 */
[----:B------:R-:W-:Y:S02]  /*bce0*/  HADD2.F32 R26, -RZ, R39.H0_H0 ;  /* 0x20000027ff1a7230 */ /* 0x000fe40000004100 */
[--C-:B----4-:R-:W-:Y:S02]  /*bcf0*/  HADD2.F32 R3, -RZ, R41.reuse.H0_H0 ;  /* 0x20000029ff037230 */ /* 0x110fe40000004100 */
        /* <DEDUP_REMOVED lines=21> */
[----:B------:R-:W-:Y:S02]  /*be50*/  HADD2.F32 R22, -RZ, R32.H0_H0 ;  /* 0x20000020ff167230 */ /* 0x000fe40000004100 */
        /* <DEDUP_REMOVED lines=32> */
.L_x_1280:
[----:B------:R-:W-:Y:S05]  /*c060*/  BSYNC B0 ;  /* 0x0000000000007941 */ /* 0x000fea0003800000 */
.L_x_1279:
[----:B-----5:R4:W-:Y:S02]  /*c070*/  ST.E.128 desc[UR6][R44.64], R28 ;  /* 0x0000001c2c007985 */ /* 0x0209e4000c101d06 */
.L_x_1278:
[----:B------:R-:W-:Y:S05]  /*c080*/  BSYNC B1 ;  /* 0x0000000000017941 */ /* 0x000fea0003800000 */
.L_x_1277:
[----:B------:R-:W-:Y:S01]  /*c090*/  ISETP.GE.AND P0, PT, R11, R125, PT ;  /* 0x0000007d0b00720c */ /* 0x000fe20003f06270 */
        /* <DEDUP_REMOVED lines=21> */
[----:B---3--:R-:W-:Y:S02]  /*c1f0*/  LEA R2, P0, R5, R2, 0x1 ;  /* 0x0000000205027211 */ /* 0x008fe400078008ff */
        /* <DEDUP_REMOVED lines=76> */
.L_x_1284:
[----:B------:R-:W-:Y:S05]  /*c6c0*/  BSYNC B0 ;  /* 0x0000000000007941 */ /* 0x000fea0003800000 */
.L_x_1283:
[----:B-----5:R4:W-:Y:S02]  /*c6d0*/  ST.E.128 desc[UR6][R44.64], R28 ;  /* 0x0000001c2c007985 */ /* 0x0209e4000c101d06 */
.L_x_1282:
[----:B------:R-:W-:Y:S05]  /*c6e0*/  BSYNC B1 ;  /* 0x0000000000017941 */ /* 0x000fea0003800000 */
.L_x_1281:
[----:B------:R-:W-:Y:S01]  /*c6f0*/  ISETP.GE.AND P0, PT, R10, R125, PT ;  /* 0x0000007d0a00720c */ /* 0x000fe20003f06270 */
[----:B------:R-:W-:Y:S11]  /*c700*/  BSSY B1, `(.L_x_1285) ;  /* 0x0000064000017945 */ /* 0x000ff60003800000 */
[----:B------:R-:W-:Y:S01]  /*c710*/  @!UPT UIADD3 URZ, URZ, URZ, URZ ;  /* 0x0000003f3f3ff290 */ /* 0x000fe2000fffe03f */
[----:B------:R-:W-:Y:S05]  /*c720*/  @P0 BRA `(.L_x_1286) ;  /* 0x0000000400840947 */ /* 0x000fea0003800000 */
[----:B---34-:R-:W-:Y:S01]  /*c730*/  LEA R2, P0, R116, R126, 0x1 ;  /* 0x0000007e74027211 */ /* 0x018fe200078008ff */
        /* <DEDUP_REMOVED lines=17> */
[C---:B---3--:R-:W-:Y:S02]  /*c850*/  LEA R2, P0, R6.reuse, R2, 0x1 ;  /* 0x0000000206027211 */ /* 0x048fe400078008ff */
        /* <DEDUP_REMOVED lines=76> */
.L_x_1288:
[----:B------:R-:W-:Y:S05]  /*cd20*/  BSYNC B0 ;  /* 0x0000000000007941 */ /* 0x000fea0003800000 */
.L_x_1287:
[----:B-----5:R4:W-:Y:S02]  /*cd30*/  ST.E.128 desc[UR6][R44.64], R28 ;  /* 0x0000001c2c007985 */ /* 0x0209e4000c101d06 */
.L_x_1286:
[----:B------:R-:W-:Y:S05]  /*cd40*/  BSYNC B1 ;  /* 0x0000000000017941 */ /* 0x000fea0003800000 */
.L_x_1285:
        /* <DEDUP_REMOVED lines=27> */
[----:B------:R1:W2:Y:S01]  /*cf00*/  LD.E.128 R24, desc[UR6][R2.64] ;  /* 0x0000000602187980 */ /* 0x0002a2000c101d00 */
[----:B------:R-:W-:Y:S02]  /*cf10*/  @P1 IADD3 R23, -R0, RZ, RZ ;  /* 0x000000ff00171210 */ /* 0x000fe40007ffe1ff */
[----:B------:R-:W-:Y:S02]  /*cf20*/  LEA.HI.X R41, R4, R129, R5, 0x1, P0 ;  /* 0x0000008104297211 */ /* 0x000fe400000f0c05 */
[----:B------:R-:W-:Y:S04]  /*cf30*/  IADD3 R7, P0, R148, R23, RZ ;  /* 0x0000001794077210 */ /* 0x000fe80007f1e0ff */
[----:B------:R-:W1:Y:S01]  /*cf40*/  LD.E.128 R40, desc[UR6][R40.64] ;  /* 0x0000000628287980 */ /* 0x000e62000c101d00 */
[----:B------:R-:W-:Y:S02]  /*cf50*/  LEA.HI.X.SX32 R0, R23, R136, 0x1, P0 ;  /* 0x0000008817007211 */ /* 0x000fe400000f0eff */
[C---:B------:R-:W-:Y:S04]  /*cf60*/  LEA R4, P0, R7.reuse, R130, 0x1 ;  /* 0x0000008207047211 */ /* 0x040fe800078008ff */
[----:B------:R-:W-:Y:S05]  /*cf70*/  LEA.HI.X R5, R7, R131, R0, 0x1, P0 ;  /* 0x0000008307057211 */ /* 0x000fea00000f0c00 */
[----:B------:R3:W4:Y:S01]  /*cf80*/  LD.E.128 R32, desc[UR6][R4.64] ;  /* 0x0000000604207980 */ /* 0x000722000c101d00 */
[--C-:B-1----:R-:W-:Y:S01]  /*cf90*/  HADD2.F32 R3, -RZ, R41.reuse.H0_H0 ;  /* 0x20000029ff037230 */ /* 0x102fe20000004100 */
[----:B--2---:R-:W-:Y:S01]  /*cfa0*/  MOV R23, R25 ;  /* 0x0000001900177202 */ /* 0x004fe20000000f00 */
[----:B---3--:R-:W-:Y:S01]  /*cfb0*/  HADD2.F32 R4, -RZ, R41.H1_H1 ;  /* 0x30000029ff047230 */ /* 0x008fe20000004100 */
[----:B------:R-:W-:Y:S01]  /*cfc0*/  MOV R17, R27 ;  /* 0x0000001b00117202 */ /* 0x000fe20000000f00 */
[--C-:B------:R-:W-:Y:S01]  /*cfd0*/  HADD2.F32 R27, -RZ, R24.reuse.H0_H0 ;  /* 0x20000018ff1b7230 */ /* 0x100fe20000004100 */
[----:B------:R-:W-:Y:S01]  /*cfe0*/  MOV R22, R26 ;  /* 0x0000001a00167202 */ /* 0x000fe20000000f00 */
[----:B------:R-:W-:Y:S02]  /*cff0*/  HADD2.F32 R25, -RZ, R24.H1_H1 ;  /* 0x30000018ff197230 */ /* 0x000fe40000004100 */
[----:B------:R-:W-:Y:S01]  /*d000*/  @!P1 FADD.FTZ R3, -R3, -RZ ;  /* 0x800000ff03039221 */ /* 0x000fe20000010100 */
[--C-:B------:R-:W-:Y:S02]  /*d010*/  HADD2.F32 R24, -RZ, R23.reuse.H0_H0 ;  /* 0x20000017ff187230 */ /* 0x100fe40000004100 */
[----:B------:R-:W-:Y:S01]  /*d020*/  @!P1 FADD.FTZ R4, -R4, -RZ ;  /* 0x800000ff04049221 */ /* 0x000fe20000010100 */
[----:B------:R-:W-:Y:S02]  /*d030*/  HADD2.F32 R23, -RZ, R23.H1_H1 ;  /* 0x30000017ff177230 */ /* 0x000fe40000004100 */
[----:B------:R-:W-:Y:S02]  /*d040*/  HADD2.F32 R6, -RZ, R42.H1_H1 ;  /* 0x3000002aff067230 */ /* 0x000fe40000004100 */
[----:B------:R-:W-:Y:S01]  /*d050*/  FMUL.FTZ R3, R24, R3 ;  /* 0x0000000318037220 */ /* 0x000fe20000410000 */
[----:B------:R-:W-:Y:S02]  /*d060*/  HADD2.F32 R7, -RZ, R43.H0_H0 ;  /* 0x2000002bff077230 */ /* 0x000fe40000004100 */
[----:B------:R-:W-:Y:S01]  /*d070*/  FMUL.FTZ R4, R23, R4 ;  /* 0x0000000417047220 */ /* 0x000fe20000410000 */
[--C-:B------:R-:W-:Y:S02]  /*d080*/  HADD2.F32 R0, -RZ, R40.reuse.H0_H0 ;  /* 0x20000028ff007230 */ /* 0x100fe40000004100 */
[----:B------:R-:W-:Y:S01]  /*d090*/  @!P1 FADD.FTZ R6, -R6, -RZ ;  /* 0x800000ff06069221 */ /* 0x000fe20000010100 */
[----:B------:R-:W-:Y:S02]  /*d0a0*/  HADD2.F32 R2, -RZ, R40.H1_H1 ;  /* 0x30000028ff027230 */ /* 0x000fe40000004100 */
[----:B------:R-:W-:Y:S01]  /*d0b0*/  @!P1 FADD.FTZ R7, -R7, -RZ ;  /* 0x800000ff07079221 */ /* 0x000fe20000010100 */
[----:B------:R-:W-:Y:S02]  /*d0c0*/  HADD2.F32 R5, -RZ, R42.H0_H0 ;  /* 0x2000002aff057230 */ /* 0x000fe40000004100 */
[----:B------:R-:W-:Y:S01]  /*d0d0*/  @!P1 FADD.FTZ R0, -R0, -RZ ;  /* 0x800000ff00009221 */ /* 0x000fe20000010100 */
[--C-:B------:R-:W-:Y:S02]  /*d0e0*/  HADD2.F32 R24, -RZ, R22.reuse.H0_H0 ;  /* 0x20000016ff187230 */ /* 0x100fe40000004100 */
[----:B------:R-:W-:Y:S01]  /*d0f0*/  @!P1 FADD.FTZ R2, -R2, -RZ ;  /* 0x800000ff02029221 */ /* 0x000fe20000010100 */
[----:B------:R-:W-:Y:S02]  /*d100*/  HADD2.F32 R23, -RZ, R22.H1_H1 ;  /* 0x30000016ff177230 */ /* 0x000fe40000004100 */
[----:B------:R-:W-:Y:S01]  /*d110*/  @!P1 FADD.FTZ R5, -R5, -RZ ;  /* 0x800000ff05059221 */ /* 0x000fe20000010100 */
[----:B------:R-:W-:Y:S02]  /*d120*/  HADD2.F32 R22, -RZ, R17.H0_H0 ;  /* 0x20000011ff167230 */ /* 0x000fe40000004100 */
[----:B------:R-:W-:Y:S01]  /*d130*/  FMUL.FTZ R0, R27, R0 ;  /* 0x000000001b007220 */ /* 0x000fe20000410000 */
[----:B------:R-:W-:Y:S02]  /*d140*/  HADD2.F32 R8, -RZ, R43.H1_H1 ;  /* 0x3000002bff087230 */ /* 0x000fe40000004100 */
[----:B------:R-:W-:Y:S01]  /*d150*/  FMUL.FTZ R6, R23, R6 ;  /* 0x0000000617067220 */ /* 0x000fe20000410000 */
[----:B------:R-:W-:Y:S02]  /*d160*/  HADD2.F32 R23, -RZ, R28.H0_H0 ;  /* 0x2000001cff177230 */ /* 0x000fe40000004100 */
[----:B------:R-:W-:Y:S01]  /*d170*/  FMUL.FTZ R7, R22, R7 ;  /* 0x0000000716077220 */ /* 0x000fe20000410000 */
[----:B----4-:R-:W-:Y:S02]  /*d180*/  HADD2.F32 R22, -RZ, R32.H0_H0 ;  /* 0x20000020ff167230 */ /* 0x010fe40000004100 */
[----:B------:R-:W-:Y:S01]  /*d190*/  FMUL.FTZ R2, R25, R2 ;  /* 0x0000000219027220 */ /* 0x000fe20000410000 */
[----:B------:R-:W-:Y:S02]  /*d1a0*/  HADD2.F32 R25, -RZ, R28.H1_H1 ;  /* 0x3000001cff197230 */ /* 0x000fe40000004100 */
[----:B------:R-:W-:Y:S01]  /*d1b0*/  FMUL.FTZ R5, R24, R5 ;  /* 0x0000000518057220 */ /* 0x000fe20000410000 */
[----:B------:R-:W-:Y:S02]  /*d1c0*/  HADD2.F32 R24, -RZ, R32.H1_H1 ;  /* 0x30000020ff187230 */ /* 0x000fe40000004100 */
[----:B------:R-:W-:Y:S01]  /*d1d0*/  FFMA.FTZ R0, R23, R22, R0 ;  /* 0x0000001617007223 */ /* 0x000fe20000010000 */
[----:B------:R-:W-:Y:S02]  /*d1e0*/  HADD2.F32 R26, -RZ, R39.H0_H0 ;  /* 0x20000027ff1a7230 */ /* 0x000fe40000004100 */
[----:B------:R-:W-:Y:S01]  /*d1f0*/  @!P1 FADD.FTZ R8, -R8, -RZ ;  /* 0x800000ff08089221 */ /* 0x000fe20000010100 */
[----:B------:R-:W-:Y:S02]  /*d200*/  HADD2.F32 R27, -RZ, R33.H0_H0 ;  /* 0x20000021ff1b7230 */ /* 0x000fe40000004100 */
[----:B------:R-:W-:Y:S01]  /*d210*/  FFMA.FTZ R2, R25, R24, R2 ;  /* 0x0000001819027223 */ /* 0x000fe20000010002 */
[----:B------:R-:W-:Y:S02]  /*d220*/  HADD2.F32 R17, -RZ, R17.H1_H1 ;  /* 0x30000011ff117230 */ /* 0x000fe40000004100 */
[----:B------:R-:W-:Y:S02]  /*d230*/  HADD2.F32 R28, -RZ, R33.H1_H1 ;  /* 0x30000021ff1c7230 */ /* 0x000fe40000004100 */
[----:B------:R-:W-:Y:S01]  /*d240*/  FFMA.FTZ R3, R26, R27, R3 ;  /* 0x0000001b1a037223 */ /* 0x000fe20000010003 */
[----:B------:R-:W-:Y:S02]  /*d250*/  HADD2.F32 R23, -RZ, R39.H1_H1 ;  /* 0x30000027ff177230 */ /* 0x000fe40000004100 */
[----:B------:R-:W-:Y:S01]  /*d260*/  FMUL.FTZ R8, R17, R8 ;  /* 0x0000000811087220 */ /* 0x000fe20000410000 */
[----:B------:R-:W-:Y:S02]  /*d270*/  HADD2.F32 R29, -RZ, R34.H0_H0 ;  /* 0x20000022ff1d7230 */ /* 0x000fe40000004100 */
[----:B------:R-:W-:Y:S02]  /*d280*/  HADD2.F32 R22, -RZ, R36.H0_H0 ;  /* 0x20000024ff167230 */ /* 0x000fe40000004100 */
[----:B------:R-:W-:Y:S01]  /*d290*/  FFMA.FTZ R4, R23, R28, R4 ;  /* 0x0000001c17047223 */ /* 0x000fe20000010004 */
[----:B------:R-:W-:Y:S01]  /*d2a0*/  HADD2.F32 R30, -RZ, R34.H1_H1 ;  /* 0x30000022ff1e7230 */ /* 0x000fe20000004100 */
[----:B------:R-:W-:Y:S01]  /*d2b0*/  F2FP.F16.F32.PACK_AB R28, R2, R0 ;  /* 0x00000000021c723e */ /* 0x000fe200000000ff */
        /* <DEDUP_REMOVED lines=12> */
.L_x_1290:
[----:B------:R-:W-:Y:S05]  /*d380*/  BSYNC B0 ;  /* 0x0000000000007941 */ /* 0x000fea0003800000 */
.L_x_1289:
[----:B-----5:R4:W-:Y:S02]  /*d390*/  ST.E.128 desc[UR6][R44.64], R28 ;  /* 0x0000001c2c007985 */ /* 0x0209e4000c101d06 */
.L_x_1276:
[----:B------:R-:W-:Y:S05]  /*d3a0*/  BSYNC B2 ;  /* 0x0000000000027941 */ /* 0x000fea0003800000 */
.L_x_1275:
[----:B---34-:R-:W3:Y:S02]  /*d3b0*/  LD.E R3, desc[UR6][R18.64+0xd0] ;  /* 0x0000d00612037980 */ /* 0x018ee4000c101900 */
[----:B---3--:R-:W-:Y:S05]  /*d3c0*/  IMAD.U32 R3, R3, -0x20, RZ ;  /* 0xffffffe003037824 */ /* 0x008fea00078e00ff */
[C---:B------:R-:W-:Y:S02]  /*d3d0*/  LEA R130, P1, R3.reuse, R130, 0x1 ;  /* 0x0000008203827211 */ /* 0x040fe400078208ff */
[C---:B------:R-:W-:Y:S02]  /*d3e0*/  LEA R128, P0, R3.reuse, R128, 0x1 ;  /* 0x0000008003807211 */ /* 0x040fe400078008ff */
[C---:B------:R-:W-:Y:S02]  /*d3f0*/  LEA.HI.X.SX32 R131, R3.reuse, R131, 0x1, P1 ;  /* 0x0000008303837211 */ /* 0x040fe400008f0eff */
[----:B------:R-:W-:Y:S01]  /*d400*/  LEA.HI.X.SX32 R129, R3, R129, 0x1, P0 ;  /* 0x0000008103817211 */ /* 0x000fe200000f0eff */
[----:B------:R-:W-:Y:S05]  /*d410*/  BRA `(.L_x_1226) ;  /* 0x0000000400d07947 */ /* 0x000fea0003800000 */
.L_x_1192:
        /* <DEDUP_REMOVED lines=11> */
[----:B-1-34-:R-:W2:Y:S04]  /*d4d0*/  @P4 LD.E.128 R4, desc[UR6][R126.64] ;  /* 0x000000067e044980 */ /* 0x01aea8000c101d00 */
[----:B--2---:R1:W-:Y:S01]  /*d4e0*/  @P4 ST.E.128 desc[UR6][R132.64], R4 ;  /* 0x0000000484004985 */ /* 0x0043e2000c101d06 */
[----:B------:R-:W-:Y:S03]  /*d4f0*/  ISETP.NE.AND P4, PT, R160, RZ, PT ;  /* 0x000000ffa000720c */ /* 0x000fe60003f85270 */
[----:B------:R-:W2:Y:S04]  /*d500*/  @P3 LD.E.128 R28, desc[UR6][R126.64+0x80] ;  /* 0x000080067e1c3980 */ /* 0x000ea8000c101d00 */
[----:B--2---:R2:W-:Y:S01]  /*d510*/  @P3 ST.E.128 desc[UR6][R132.64+0x80], R28 ;  /* 0x0000801c84003985 */ /* 0x0045e2000c101d06 */
[----:B------:R-:W-:Y:S05]  /*d520*/  ISETP.NE.AND P3, PT, R158, RZ, PT ;  /* 0x000000ff9e00720c */ /* 0x000fea0003f65270 */
[----:B------:R-:W3:Y:S04]  /*d530*/  @P4 LD.E.128 R24, desc[UR6][R126.64+0x100] ;  /* 0x000100067e184980 */ /* 0x000ee8000c101d00 */
[----:B---3--:R2:W-:Y:S04]  /*d540*/  @P4 ST.E.128 desc[UR6][R132.64+0x100], R24 ;  /* 0x0001001884004985 */ /* 0x0085e8000c101d06 */
[----:B-1----:R-:W3:Y:S04]  /*d550*/  @P3 LD.E.128 R4, desc[UR6][R126.64+0x180] ;  /* 0x000180067e043980 */ /* 0x002ee8000c101d00 */
[----:B---3--:R2:W-:Y:S02]  /*d560*/  @P3 ST.E.128 desc[UR6][R132.64+0x180], R4 ;  /* 0x0001800484003985 */ /* 0x0085e4000c101d06 */
.L_x_1292:
[----:B------:R-:W-:Y:S05]  /*d570*/  BSYNC B0 ;  /* 0x0000000000007941 */ /* 0x000fea0003800000 */
.L_x_1291:
[----:B------:R-:W-:Y:S04]  /*d580*/  BSSY B0, `(.L_x_1293) ;  /* 0x000001e000007945 */ /* 0x000fe80003800000 */
[----:B------:R-:W-:Y:S05]  /*d590*/  @!P2 BRA `(.L_x_1294) ;  /* 0x000000000070a947 */ /* 0x000fea0003800000 */
[----:B------:R-:W-:Y:S02]  /*d5a0*/  ISETP.NE.AND P5, PT, R162, RZ, PT ;  /* 0x000000ffa200720c */ /* 0x000fe40003fa5270 */
[----:B------:R-:W-:Y:S11]  /*d5b0*/  ISETP.NE.AND P4, PT, R161, RZ, PT ;  /* 0x000000ffa100720c */ /* 0x000ff60003f85270 */
[----:B------:R-:W-:Y:S02]  /*d5c0*/  @P5 LEA R22, P2, R98, R126, 0x1 ;  /* 0x0000007e62165211 */ /* 0x000fe400078408ff */
[----:B---34-:R-:W-:Y:S02]  /*d5d0*/  @P5 LEA R2, P3, R232, R132, 0x1 ;  /* 0x00000084e8025211 */ /* 0x018fe400078608ff */
[----:B------:R-:W-:Y:S02]  /*d5e0*/  @P5 LEA.HI.X R23, R98, R127, R95, 0x1, P2 ;  /* 0x0000007f62175211 */ /* 0x000fe400010f0c5f */
[C---:B------:R-:W-:Y:S02]  /*d5f0*/  @P4 LEA R36, P2, R97.reuse, R126, 0x1 ;  /* 0x0000007e61244211 */ /* 0x040fe400078408ff */
[----:B------:R-:W-:Y:S01]  /*d600*/  @P5 LEA.HI.X R3, R232, R133, R233, 0x1, P3 ;  /* 0x00000085e8035211 */ /* 0x000fe200018f0ce9 */
[----:B-12---:R-:W2:Y:S01]  /*d610*/  @P5 LD.E.128 R4, desc[UR6][R22.64] ;  /* 0x0000000616045980 */ /* 0x006ea2000c101d00 */
[----:B------:R-:W-:Y:S02]  /*d620*/  @P4 LEA.HI.X R37, R97, R127, R100, 0x1, P2 ;  /* 0x0000007f61254211 */ /* 0x000fe400010f0c64 */
[C---:B------:R-:W-:Y:S04]  /*d630*/  @P4 LEA R34, P3, R91.reuse, R132, 0x1 ;  /* 0x000000845b224211 */ /* 0x040fe800078608ff */
[----:B------:R-:W-:Y:S02]  /*d640*/  @P4 LEA.HI.X R35, R91, R133, R90, 0x1, P3 ;  /* 0x000000855b234211 */ /* 0x000fe400018f0c5a */
[----:B------:R-:W-:Y:S01]  /*d650*/  ISETP.NE.AND P3, PT, R158, RZ, PT ;  /* 0x000000ff9e00720c */ /* 0x000fe20003f65270 */
[----:B--2---:R1:W-:Y:S01]  /*d660*/  @P5 ST.E.128 desc[UR6][R2.64], R4 ;  /* 0x0000000402005985 */ /* 0x0043e2000c101d06 */
[----:B------:R-:W-:Y:S03]  /*d670*/  ISETP.NE.AND P5, PT, R160, RZ, PT ;  /* 0x000000ffa000720c */ /* 0x000fe60003fa5270 */
[----:B------:R2:W3:Y:S10]  /*d680*/  @P4 LD.E.128 R28, desc[UR6][R36.64] ;  /* 0x00000006241c4980 */ /* 0x0004f4000c101d00 */
[CC--:B------:R-:W-:Y:S04]  /*d690*/  @P5 LEA R32, P2, R101.reuse, R126.reuse, 0x1 ;  /* 0x0000007e65205211 */ /* 0x0c0fe800078408ff */
[-C--:B------:R-:W-:Y:S02]  /*d6a0*/  @P5 LEA.HI.X R33, R101, R127.reuse, R104, 0x1, P2 ;  /* 0x0000007f65215211 */ /* 0x080fe400010f0c68 */
[C---:B-1----:R-:W-:Y:S04]  /*d6b0*/  @P3 LEA R2, P2, R109.reuse, R126, 0x1 ;  /* 0x0000007e6d023211 */ /* 0x042fe800078408ff */
[----:B------:R-:W-:Y:S02]  /*d6c0*/  @P3 LEA.HI.X R3, R109, R127, R112, 0x1, P2 ;  /* 0x0000007f6d033211 */ /* 0x000fe400010f0c70 */
[CC--:B--2---:R-:W-:Y:S04]  /*d6d0*/  @P3 LEA R36, P2, R81.reuse, R132.reuse, 0x1 ;  /* 0x0000008451243211 */ /* 0x0c4fe800078408ff */
[-C--:B------:R-:W-:Y:S01]  /*d6e0*/  @P3 LEA.HI.X R37, R81, R133.reuse, R80, 0x1, P2 ;  /* 0x0000008551253211 */ /* 0x080fe200010f0c50 */
[----:B---3--:R1:W-:Y:S01]  /*d6f0*/  @P4 ST.E.128 desc[UR6][R34.64], R28 ;  /* 0x0000001c22004985 */ /* 0x0083e2000c101d06 */
[C---:B------:R-:W-:Y:S03]  /*d700*/  @P5 LEA R22, P4, R87.reuse, R132, 0x1 ;  /* 0x0000008457165211 */ /* 0x040fe600078808ff */
[----:B------:R-:W2:Y:S01]  /*d710*/  @P5 LD.E.128 R24, desc[UR6][R32.64] ;  /* 0x0000000620185980 */ /* 0x000ea2000c101d00 */
[----:B------:R-:W-:Y:S05]  /*d720*/  @P5 LEA.HI.X R23, R87, R133, R86, 0x1, P4 ;  /* 0x0000008557175211 */ /* 0x000fea00020f0c56 */
[----:B--2---:R1:W-:Y:S04]  /*d730*/  @P5 ST.E.128 desc[UR6][R22.64], R24 ;  /* 0x0000001816005985 */ /* 0x0043e8000c101d06 */
[----:B------:R-:W2:Y:S04]  /*d740*/  @P3 LD.E.128 R4, desc[UR6][R2.64] ;  /* 0x0000000602043980 */ /* 0x000ea8000c101d00 */
[----:B--2---:R1:W-:Y:S02]  /*d750*/  @P3 ST.E.128 desc[UR6][R36.64], R4 ;  /* 0x0000000424003985 */ /* 0x0043e4000c101d06 */
.L_x_1294:
[----:B------:R-:W-:Y:S05]  /*d760*/  BSYNC B0 ;  /* 0x0000000000007941 */ /* 0x000fea0003800000 */
.L_x_1293:
[----:B------:R-:W-:Y:S04]  /*d770*/  BSSY B0, `(.L_x_1295) ;  /* 0x000001e000007945 */ /* 0x000fe80003800000 */
[----:B------:R-:W-:Y:S05]  /*d780*/  @!P1 BRA `(.L_x_1296) ;  /* 0x0000000000709947 */ /* 0x000fea0003800000 */
[----:B------:R-:W-:Y:S02]  /*d790*/  ISETP.NE.AND P4, PT, R162, RZ, PT ;  /* 0x000000ffa200720c */ /* 0x000fe40003f85270 */
[----:B------:R-:W-:Y:S11]  /*d7a0*/  ISETP.NE.AND P3, PT, R161, RZ, PT ;  /* 0x000000ffa100720c */ /* 0x000ff60003f65270 */
[----:B-1----:R-:W-:Y:S02]  /*d7b0*/  @P4 LEA R22, P1, R108, R126, 0x1 ;  /* 0x0000007e6c164211 */ /* 0x002fe400078208ff */
[----:B---34-:R-:W-:Y:S02]  /*d7c0*/  @P4 LEA R2, P2, R92, R132, 0x1 ;  /* 0x000000845c024211 */ /* 0x018fe400078408ff */
[----:B------:R-:W-:Y:S02]  /*d7d0*/  @P4 LEA.HI.X R23, R108, R127, R105, 0x1, P1 ;  /* 0x0000007f6c174211 */ /* 0x000fe400008f0c69 */
[----:B------:R-:W-:Y:S02]  /*d7e0*/  @P3 LEA R36, P1, R102, R126, 0x1 ;  /* 0x0000007e66243211 */ /* 0x000fe400078208ff */
[----:B------:R-:W-:Y:S01]  /*d7f0*/  @P4 LEA.HI.X R3, R92, R133, R93, 0x1, P2 ;  /* 0x000000855c034211 */ /* 0x000fe200010f0c5d */
[----:B--2---:R-:W2:Y:S01]  /*d800*/  @P4 LD.E.128 R4, desc[UR6][R22.64] ;  /* 0x0000000616044980 */ /* 0x004ea2000c101d00 */
        /* <DEDUP_REMOVED lines=20> */
.L_x_1296:
[----:B------:R-:W-:Y:S05]  /*d950*/  BSYNC B0 ;  /* 0x0000000000007941 */ /* 0x000fea0003800000 */
.L_x_1295:
[----:B------:R-:W-:Y:S05]  /*d960*/  @!P0 BRA `(.L_x_1226) ;  /* 0x00000000007c8947 */ /* 0x000fea0003800000 */
[----:B------:R-:W-:Y:S02]  /*d970*/  ISETP.NE.AND P1, PT, R162, RZ, PT ;  /* 0x000000ffa200720c */ /* 0x000fe40003f25270 */
[----:B------:R-:W-:Y:S02]  /*d980*/  ISETP.NE.AND P2, PT, R161, RZ, PT ;  /* 0x000000ffa100720c */ /* 0x000fe40003f45270 */
[----:B------:R-:W-:Y:S09]  /*d990*/  ISETP.NE.AND P3, PT, R160, RZ, PT ;  /* 0x000000ffa000720c */ /* 0x000ff20003f65270 */
[----:B---34-:R-:W-:Y:S04]  /*d9a0*/  @P1 IMAD.WIDE.U32 R2, R198, 0x60, R126 ;  /* 0x00000060c6021825 */ /* 0x018fe800078e007e */
[----:B------:R-:W-:Y:S02]  /*d9b0*/  @P1 IMAD R0, R199, 0x60, RZ ;  /* 0x00000060c7001824 */ /* 0x000fe400078e02ff */
[----:B-1----:R-:W-:Y:S04]  /*d9c0*/  @P1 IMAD.WIDE.U32 R22, R60, 0x60, R132 ;  /* 0x000000603c161825 */ /* 0x002fe800078e0084 */
[----:B------:R-:W-:Y:S02]  /*d9d0*/  @P1 IMAD.IADD R3, R3, 0x1, R0 ;  /* 0x0000000103031824 */ /* 0x000fe400078e0200 */
[----:B------:R-:W-:Y:S03]  /*d9e0*/  @P1 IMAD R0, R61, 0x60, RZ ;  /* 0x000000603d001824 */ /* 0x000fe600078e02ff */
[----:B--2---:R1:W2:Y:S01]  /*d9f0*/  @P1 LD.E.128 R4, desc[UR6][R2.64] ;  /* 0x0000000602041980 */ /* 0x0042a2000c101d00 */
[----:B------:R-:W-:Y:S01]  /*da00*/  @P1 IMAD.IADD R23, R23, 0x1, R0 ;  /* 0x0000000117171824 */ /* 0x000fe200078e0200 */
[CC--:B-1----:R-:W-:Y:S04]  /*da10*/  @P2 LEA R2, P0, R110.reuse, R126.reuse, 0x1 ;  /* 0x0000007e6e022211 */ /* 0x0c2fe800078008ff */
[-C--:B------:R-:W-:Y:S02]  /*da20*/  @P2 LEA.HI.X R3, R110, R127.reuse, R107, 0x1, P0 ;  /* 0x0000007f6e032211 */ /* 0x080fe400000f0c6b */
[C---:B------:R-:W-:Y:S04]  /*da30*/  @P3 LEA R34, P0, R116.reuse, R126, 0x1 ;  /* 0x0000007e74223211 */ /* 0x040fe800078008ff */
[----:B------:R-:W-:Y:S01]  /*da40*/  @P3 LEA.HI.X R35, R116, R127, R113, 0x1, P0 ;  /* 0x0000007f74233211 */ /* 0x000fe200000f0c71 */
[----:B--2---:R1:W-:Y:S01]  /*da50*/  @P1 ST.E.128 desc[UR6][R22.64], R4 ;  /* 0x0000000416001985 */ /* 0x0043e2000c101d06 */
[C---:B------:R-:W-:Y:S03]  /*da60*/  @P2 LEA R36, P1, R83.reuse, R132, 0x1 ;  /* 0x0000008453242211 */ /* 0x040fe600078208ff */
[----:B------:R2:W3:Y:S01]  /*da70*/  @P2 LD.E.128 R28, desc[UR6][R2.64] ;  /* 0x00000006021c2980 */ /* 0x0004e2000c101d00 */
[----:B------:R-:W-:Y:S02]  /*da80*/  @P2 LEA.HI.X R37, R83, R133, R82, 0x1, P1 ;  /* 0x0000008553252211 */ /* 0x000fe400008f0c52 */
[----:B------:R-:W-:Y:S11]  /*da90*/  ISETP.NE.AND P1, PT, R158, RZ, PT ;  /* 0x000000ff9e00720c */ /* 0x000ff60003f25270 */
[----:B------:R-:W-:Y:S02]  /*daa0*/  @!UPT UIADD3 URZ, URZ, URZ, URZ ;  /* 0x0000003f3f3ff290 */ /* 0x000fe4000fffe03f */
        /* <DEDUP_REMOVED lines=11> */
.L_x_1226:
[----:B------:R-:W-:Y:S05]  /*db60*/  BSYNC B3 ;  /* 0x0000000000037941 */ /* 0x000fea0003800000 */
.L_x_1191:
[----:B------:R-:W-:Y:S01]  /*db70*/  ISETP.NE.U32.AND P1, PT, R244, RZ, PT ;  /* 0x000000fff400720c */ /* 0x000fe20003f25070 */
[----:B-1-34-:R-:W3:Y:S01]  /*db80*/  LD.E R3, desc[UR6][R18.64+0x128] ;  /* 0x0001280612037980 */ /* 0x01aee2000c101900 */
[----:B------:R-:W-:Y:S02]  /*db90*/  BSSY B0, `(.L_x_1297) ;  /* 0x000005f000007945 */ /* 0x000fe40003800000 */
[----:B------:R-:W-:Y:S01]  /*dba0*/  ISETP.NE.AND.EX P1, PT, R245, RZ, PT, P1 ;  /* 0x000000fff500720c */ /* 0x000fe20003f25310 */
[----:B---3--:R-:W-:Y:S05]  /*dbb0*/  IMAD.U32 R3, R3, -0x40, RZ ;  /* 0xffffffc003037824 */ /* 0x008fea00078e00ff */
[C---:B--2---:R-:W-:Y:S04]  /*dbc0*/  LEA R126, P0, R3.reuse, R126, 0x1 ;  /* 0x0000007e037e7211 */ /* 0x044fe800078008ff */
[----:B------:R-:W-:Y:S03]  /*dbd0*/  LEA.HI.X.SX32 R127, R3, R127, 0x1, P0 ;  /* 0x0000007f037f7211 */ /* 0x000fe600000f0eff */
[----:B------:R-:W-:Y:S06]  /*dbe0*/  @!P1 BRA `(.L_x_1298) ;  /* 0x0000000400449947 */ /* 0x000fec0003800000 */
[----:B------:R-:W-:Y:S04]  /*dbf0*/  IADD3 R3, R12, -0x1, RZ ;  /* 0xffffffff0c037810 */ /* 0x000fe80007ffe0ff */
[----:B------:R-:W-:Y:S11]  /*dc00*/  ISETP.GT.AND P0, PT, R3, R94, PT ;  /* 0x0000005e0300720c */ /* 0x000ff60003f04270 */
[----:B------:R-:W-:Y:S02]  /*dc10*/  @!UPT UIADD3 URZ, URZ, URZ, URZ ;  /* 0x0000003f3f3ff290 */ /* 0x000fe4000fffe03f */
[----:B------:R-:W-:Y:S05]  /*dc20*/  @!P0 BRA `(.L_x_1299) ;  /* 0x0000000400548947 */ /* 0x000fea0003800000 */
[----:B------:R-:W-:Y:S01]  /*dc30*/  IMAD.MOV.U32 R22, RZ, RZ, RZ ;  /* 0x000000ffff167224 */ /* 0x000fe200078e00ff */
[----:B------:R-:W2:Y:S01]  /*dc40*/  LD.E R2, desc[UR6][R18.64+0x170] ;  /* 0x0001700612027980 */ /* 0x000ea2000c101900 */
[----:B------:R-:W-:Y:S03]  /*dc50*/  IABS R8, R13 ;  /* 0x0000000d00087213 */ /* 0x000fe60000000000 */
[----:B------:R-:W3:Y:S06]  /*dc60*/  LD.E.64 R26, desc[UR6][R18.64+0x40] ;  /* 0x00004006121a7980 */ /* 0x000eec000c101b00 */
[----:B------:R-:W4:Y:S01]  /*dc70*/  LD.E.64 R24, desc[UR6][R18.64+0x20] ;  /* 0x0000200612187980 */ /* 0x000f22000c101b00 */
[-C--:B--2---:R-:W-:Y:S02]  /*dc80*/  IABS R3, R2.reuse ;  /* 0x0000000200037213 */ /* 0x084fe40000000000 */
[----:B------:R-:W-:Y:S02]  /*dc90*/  IABS R7, R2 ;  /* 0x0000000200077213 */ /* 0x000fe40000000000 */
[----:B------:R-:W1:Y:S03]  /*dca0*/  I2F.RP R17, R3 ;  /* 0x0000000300117306 */ /* 0x000e660000209400 */
[----:B------:R-:W-:Y:S07]  /*dcb0*/  IMAD.MOV R7, RZ, RZ, -R7 ;  /* 0x000000ffff077224 */ /* 0x000fee00078e0a07 */
[----:B-1----:R-:W1:Y:S02]  /*dcc0*/  MUFU.RCP R0, R17 ;  /* 0x0000001100007308 */ /* 0x002e640000001000 */
[----:B-1----:R-:W-:Y:S01]  /*dcd0*/  VIADD R4, R0, 0xffffffe ;  /* 0x0ffffffe00047836 */ /* 0x002fe20000000000 */
[----:B------:R-:W-:Y:S02]  /*dce0*/  IADD3 R0, R16, -0x80, RZ ;  /* 0xffffff8010007810 */ /* 0x000fe40007ffe0ff */
[----:B------:R-:W2:Y:S05]  /*dcf0*/  LD.E.64 R16, desc[UR6][R18.64+0x38] ;  /* 0x0000380612107980 */ /* 0x000eaa000c101b00 */
[----:B------:R-:W1:Y:S01]  /*dd00*/  F2I.FTZ.U32.TRUNC.NTZ R23, R4 ;  /* 0x0000000400177305 */ /* 0x000e62000021f000 */
[----:B------:R-:W-:Y:S01]  /*dd10*/  IABS R5, R0 ;  /* 0x0000000000057213 */ /* 0x000fe20000000000 */
[--C-:B-1----:R-:W-:Y:S04]  /*dd20*/  IMAD.MOV R6, RZ, RZ, -R23.reuse ;  /* 0x000000ffff067224 */ /* 0x102fe800078e0a17 */
[----:B------:R-:W-:Y:S04]  /*dd30*/  IMAD R6, R6, R3, RZ ;  /* 0x0000000306067224 */ /* 0x000fe800078e02ff */
[----:B------:R-:W-:Y:S02]  /*dd40*/  IMAD.HI.U32 R6, R23, R6, R22 ;  /* 0x0000000617067227 */ /* 0x000fe400078e0016 */
[----:B------:R-:W2:Y:S04]  /*dd50*/  LD.E.64 R22, desc[UR6][R18.64+0x28] ;  /* 0x0000280612167980 */ /* 0x000ea8000c101b00 */
[C---:B------:R-:W-:Y:S04]  /*dd60*/  IMAD.HI.U32 R4, R6.reuse, R5, RZ ;  /* 0x0000000506047227 */ /* 0x040fe800078e00ff */
[----:B------:R-:W-:Y:S04]  /*dd70*/  IMAD.HI.U32 R6, R6, R8, RZ ;  /* 0x0000000806067227 */ /* 0x000fe800078e00ff */
[-C--:B------:R-:W-:Y:S02]  /*dd80*/  IMAD R8, R6, R7.reuse, R8 ;  /* 0x0000000706087224 */ /* 0x080fe400078e0208 */
        /* <DEDUP_REMOVED lines=10> */
[-C--:B------:R-:W-:Y:S02]  /*de30*/  LOP3.LUT R5, R13, R2.reuse, RZ, 0x3c, !PT ;  /* 0x000000020d057212 */ /* 0x080fe400078e3cff */
[CC--:B------:R-:W-:Y:S01]  /*de40*/  LOP3.LUT R3, R0.reuse, R2.reuse, RZ, 0x3c, !PT ;  /* 0x0000000200037212 */ /* 0x0c0fe200078e3cff */
[----:B------:R-:W-:Y:S01]  /*de50*/  IMAD.IADD R0, R0, 0x1, -R13 ;  /* 0x0000000100007824 */ /* 0x000fe200078e0a0d */
[----:B------:R-:W-:Y:S02]  /*de60*/  ISETP.GE.AND P2, PT, R5, RZ, PT ;  /* 0x000000ff0500720c */ /* 0x000fe40003f46270 */
[----:B------:R-:W-:Y:S02]  /*de70*/  ISETP.GE.AND P1, PT, R3, RZ, PT ;  /* 0x000000ff0300720c */ /* 0x000fe40003f26270 */
[----:B------:R-:W-:Y:S01]  /*de80*/  LOP3.LUT R3, RZ, R2, RZ, 0x33, !PT ;  /* 0x00000002ff037212 */ /* 0x000fe200078e33ff */
[----:B------:R-:W-:Y:S02]  /*de90*/  @P4 VIADD R4, R4, 0x1 ;  /* 0x0000000104044836 */ /* 0x000fe40000000000 */
[----:B------:R-:W-:Y:S06]  /*dea0*/  @P5 VIADD R6, R6, 0x1 ;  /* 0x0000000106065836 */ /* 0x000fec0000000000 */
[----:B------:R-:W-:Y:S02]  /*deb0*/  @!P2 IMAD.MOV R6, RZ, RZ, -R6 ;  /* 0x000000ffff06a224 */ /* 0x000fe400078e0a06 */
[----:B------:R-:W-:Y:S04]  /*dec0*/  @!P1 IADD3 R4, -R4, RZ, RZ ;  /* 0x000000ff04049210 */ /* 0x000fe80007ffe1ff */
[C---:B------:R-:W-:Y:S02]  /*ded0*/  SEL R4, R3.reuse, R4, !P0 ;  /* 0x0000000403047207 */ /* 0x040fe40004000000 */
[----:B------:R-:W-:Y:S02]  /*dee0*/  SEL R3, R3, R6, !P0 ;  /* 0x0000000603037207 */ /* 0x000fe40004000000 */
[CC--:B------:R-:W-:Y:S02]  /*def0*/  LEA R30, P1, R4.reuse, R244.reuse, 0x2 ;  /* 0x000000f4041e7211 */ /* 0x0c0fe400078210ff */
[C---:B------:R-:W-:Y:S02]  /*df00*/  LEA R28, P0, R3.reuse, R244, 0x2 ;  /* 0x000000f4031c7211 */ /* 0x040fe400078010ff */
[-C--:B------:R-:W-:Y:S02]  /*df10*/  LEA.HI.X.SX32 R31, R4, R245.reuse, 0x2, P1 ;  /* 0x000000f5041f7211 */ /* 0x080fe400008f16ff */
[C---:B------:R-:W-:Y:S02]  /*df20*/  LEA.HI.X.SX32 R29, R3.reuse, R245, 0x2, P0 ;  /* 0x000000f5031d7211 */ /* 0x040fe400000f16ff */
[----:B------:R-:W-:Y:S01]  /*df30*/  IADD3 R3, R3, -R4, RZ ;  /* 0x8000000403037210 */ /* 0x000fe20007ffe0ff */
[----:B------:R-:W4:Y:S04]  /*df40*/  LD.E R5, desc[UR6][R30.64] ;  /* 0x000000061e057980 */ /* 0x000f28000c101900 */
[----:B------:R-:W-:Y:S01]  /*df50*/  IMAD R0, R3, R2, R0 ;  /* 0x0000000203007224 */ /* 0x000fe200078e0200 */
[----:B------:R1:W4:Y:S03]  /*df60*/  LD.E R6, desc[UR6][R28.64] ;  /* 0x000000061c067980 */ /* 0x000326000c101900 */
[-C--:B---3--:R-:W-:Y:S01]  /*df70*/  IMAD R4, R27, R0.reuse, RZ ;  /* 0x000000001b047224 */ /* 0x088fe200078e02ff */
[----:B------:R-:W-:Y:S01]  /*df80*/  SHF.R.S32.HI R3, RZ, 0x1f, R0 ;  /* 0x0000001fff037819 */ /* 0x000fe20000011400 */
[C---:B-1----:R-:W-:Y:S04]  /*df90*/  IMAD.WIDE.U32 R28, R26.reuse, R0, RZ ;  /* 0x000000001a1c7225 */ /* 0x042fe800078e00ff */
[----:B----4-:R-:W-:Y:S02]  /*dfa0*/  IMAD.IADD R6, R5, 0x1, -R6 ;  /* 0x0000000105067824 */ /* 0x010fe400078e0a06 */
[----:B------:R-:W-:Y:S02]  /*dfb0*/  IMAD R5, R26, R3, R4 ;  /* 0x000000031a057224 */ /* 0x000fe400078e0204 */
[-C--:B------:R-:W-:Y:S01]  /*dfc0*/  IMAD R4, R25, R6.reuse, RZ ;  /* 0x0000000619047224 */ /* 0x080fe200078e02ff */
[----:B------:R-:W-:Y:S01]  /*dfd0*/  SHF.R.S32.HI R7, RZ, 0x1f, R6 ;  /* 0x0000001fff077819 */ /* 0x000fe20000011406 */
[C---:B------:R-:W-:Y:S01]  /*dfe0*/  IMAD.WIDE.U32 R26, R24.reuse, R6, RZ ;  /* 0x00000006181a7225 */ /* 0x040fe200078e00ff */
[----:B------:R-:W-:Y:S03]  /*dff0*/  IADD3 R25, R29, R5, RZ ;  /* 0x000000051d197210 */ /* 0x000fe60007ffe0ff */
[-C--:B------:R-:W-:Y:S01]  /*e000*/  IMAD R4, R24, R7.reuse, R4 ;  /* 0x0000000718047224 */ /* 0x080fe200078e0204 */
[----:B------:R-:W-:Y:S03]  /*e010*/  MOV R24, R28 ;  /* 0x0000001c00187202 */ /* 0x000fe60000000f00 */
[----:B------:R-:W-:Y:S02]  /*e020*/  IMAD.IADD R27, R27, 0x1, R4 ;  /* 0x000000011b1b7824 */ /* 0x000fe400078e0204 */
[----:B--2---:R-:W-:Y:S04]  /*e030*/  IMAD.WIDE.U32 R24, R6, R22, R24 ;  /* 0x0000001606187225 */ /* 0x004fe800078e0018 */
[----:B------:R-:W-:Y:S01]  /*e040*/  IMAD R6, R23, R6, RZ ;  /* 0x0000000617067224 */ /* 0x000fe200078e02ff */
[----:B------:R-:W-:Y:S01]  /*e050*/  LEA R134, P1, R24, R134, 0x1 ;  /* 0x0000008618867211 */ /* 0x000fe200078208ff */
[----:B------:R-:W-:Y:S02]  /*e060*/  IMAD R4, R17, R0, RZ ;  /* 0x0000000011047224 */ /* 0x000fe400078e02ff */
        /* <DEDUP_REMOVED lines=9> */
.L_x_1298:
[----:B------:R-:W2:Y:S04]  /*e100*/  LD.E R5, desc[UR6][R18.64+0x40] ;  /* 0x0000400612057980 */ /* 0x000ea8000c101900 */
[----:B------:R-:W3:Y:S02]  /*e110*/  LD.E R3, desc[UR6][R18.64+0x38] ;  /* 0x0000380612037980 */ /* 0x000ee4000c101900 */
[----:B---3--:R-:W-:Y:S02]  /*e120*/  IMAD.U32 R3, R3, -0x40, RZ ;  /* 0xffffffc003037824 */ /* 0x008fe400078e00ff */
[----:B--2---:R-:W-:Y:S03]  /*e130*/  IMAD.U32 R5, R5, -0x40, RZ ;  /* 0xffffffc005057824 */ /* 0x004fe600078e00ff */
[----:B------:R-:W-:Y:S02]  /*e140*/  LEA R132, P0, R3, R132, 0x1 ;  /* 0x0000008403847211 */ /* 0x000fe400078008ff */
[----:B------:R-:W-:Y:S02]  /*e150*/  LEA R134, P1, R5, R134, 0x1 ;  /* 0x0000008605867211 */ /* 0x000fe400078208ff */
[----:B------:R-:W-:Y:S02]  /*e160*/  LEA.HI.X.SX32 R133, R3, R133, 0x1, P0 ;  /* 0x0000008503857211 */ /* 0x000fe400000f0eff */
[----:B------:R-:W-:Y:S09]  /*e170*/  LEA.HI.X.SX32 R135, R5, R135, 0x1, P1 ;  /* 0x0000008705877211 */ /* 0x000ff200008f0eff */
.L_x_1299:
[----:B------:R-:W-:Y:S05]  /*e180*/  BSYNC B0 ;  /* 0x0000000000007941 */ /* 0x000fea0003800000 */
.L_x_1297:
[----:B------:R-:W-:Y:S04]  /*e190*/  IADD3 R12, R12, -0x1, RZ ;  /* 0xffffffff0c0c7810 */ /* 0x000fe80007ffe0ff */
[----:B------:R-:W-:Y:S11]  /*e1a0*/  ISETP.GT.AND P0, PT, R12, R94, PT ;  /* 0x0000005e0c00720c */ /* 0x000ff60003f04270 */
[----:B------:R-:W-:Y:S02]  /*e1b0*/  @!UPT UIADD3 URZ, URZ, URZ, URZ ;  /* 0x0000003f3f3ff290 */ /* 0x000fe4000fffe03f */
[----:B------:R-:W-:Y:S05]  /*e1c0*/  @P0 BRA `(.L_x_1300) ;  /* 0xffffff4800c40947 */ /* 0x000fea000383ffff */
.L_x_1182:
        /* <DEDUP_REMOVED lines=12> */
[----:B------:R-:W2:Y:S01]  /*e290*/  LD.E.64 R2, desc[UR6][R18.64+0xf0] ;  /* 0x0000f00612027980 */ /* 0x000ea2000c101b00 */
[----:B------:R-:W-:-:S03]  /*e2a0*/  IMAD.MOV.U32 R17, RZ, RZ, RZ ;  /* 0x000000ffff117224 */ /* 0x000fc600078e00ff */
[----:B------:R-:W3:Y:S04]  /*e2b0*/  LD.E.U8 R4, desc[UR6][R18.64+0x1b3] ;  /* 0x0001b30612047980 */ /* 0x000ee8000c101100 */
[----:B------:R1:W5:Y:S04]  /*e2c0*/  LD.E.64 R24, desc[UR6][R18.64+0x148] ;  /* 0x0001480612187980 */ /* 0x000368000c101b00 */
[----:B------:R1:W5:Y:S01]  /*e2d0*/  LD.E.64 R26, desc[UR6][R18.64+0x150] ;  /* 0x00015006121a7980 */ /* 0x000362000c101b00 */
[----:B--2---:R-:W-:-:S04]  /*e2e0*/  ISETP.NE.U32.AND P1, PT, R2, RZ, PT ;  /* 0x000000ff0200720c */ /* 0x004fc80003f25070 */
[----:B------:R-:W-:-:S13]  /*e2f0*/  ISETP.NE.AND.EX P1, PT, R3, RZ, PT, P1 ;  /* 0x000000ff0300720c */ /* 0x000fda0003f25310 */
[----:B------:R-:W-:-:S04]  /*e300*/  @P1 LEA R20, P0, R238, R2, 0x2 ;  /* 0x00000002ee141211 */ /* 0x000fc800078010ff */
[----:B------:R-:W-:Y:S02]  /*e310*/  @P1 LEA.HI.X R21, R238, R3, R71, 0x2, P0 ;  /* 0x00000003ee151211 */ /* 0x000fe400000f1447 */
[----:B------:R1:W5:Y:S04]  /*e320*/  LD.E R3, desc[UR6][R18.64+0xc0] ;  /* 0x0000c00612037980 */ /* 0x000368000c101900 */
[----:B------:R-:W2:Y:S01]  /*e330*/  @P1 LD.E R17, desc[UR6][R20.64] ;  /* 0x0000000614111980 */ /* 0x000ea2000c101900 */
[----:B------:R-:W-:Y:S02]  /*e340*/  IADD3 R13, P1, R5, R184, RZ ;  /* 0x000000b8050d7210 */ /* 0x000fe40007f3e0ff */
[----:B------:R-:W-:Y:S02]  /*e350*/  LEA.HI R2, R0, R0, RZ, 0x1 ;  /* 0x0000000000027211 */ /* 0x000fe400078f08ff */
[----:B------:R-:W-:Y:S01]  /*e360*/  LEA R5, P0, R190, R184, 0x5 ;  /* 0x000000b8be057211 */ /* 0x000fe200078028ff */
[----:B------:R-:W-:Y:S01]  /*e370*/  IMAD.X R8, R7, 0x1, R187, P1 ;  /* 0x0000000107087824 */ /* 0x000fe200008e06bb */
[----:B-----5:R-:W-:Y:S01]  /*e380*/  LEA R30, P2, R184, R192, 0x1 ;  /* 0x000000c0b81e7211 */ /* 0x020fe200078408ff */
[----:B------:R-:W-:Y:S01]  /*e390*/  IMAD.MOV.U32 R186, RZ, RZ, R184 ;  /* 0x000000ffffba7224 */ /* 0x000fe200078e00b8 */
[----:B------:R-:W-:-:S02]  /*e3a0*/  SHF.R.S32.HI R2, RZ, 0x1, R2 ;  /* 0x00000001ff027819 */ /* 0x000fc40000011402 */
[----:B---3--:R-:W-:Y:S02]  /*e3b0*/  ISETP.NE.AND P4, PT, R4, RZ, PT ;  /* 0x000000ff0400720c */ /* 0x008fe40003f85270 */
[-C--:B------:R-:W-:Y:S02]  /*e3c0*/  LEA R34, P1, R13, R192.reuse, 0x1 ;  /* 0x000000c00d227211 */ /* 0x080fe400078208ff */
[----:B------:R-:W-:Y:S01]  /*e3d0*/  LEA.HI.X R7, R190, R187, R191, 0x5, P0 ;  /* 0x000000bbbe077211 */ /* 0x000fe200000f2cbf */
[----:B------:R-:W-:Y:S01]  /*e3e0*/  IMAD R6, R191, 0x30, RZ ;  /* 0x00000030bf067824 */ /* 0x000fe200078e02ff */
[-CC-:B------:R-:W-:Y:S01]  /*e3f0*/  LEA.HI.X R31, R184, R193.reuse, R187.reuse, 0x1, P2 ;  /* 0x000000c1b81f7211 */ /* 0x180fe200010f0cbb */
[----:B------:R-:W-:Y:S01]  /*e400*/  IMAD.WIDE.U32 R186, R190, 0x30, R186 ;  /* 0x00000030beba7825 */ /* 0x000fe200078e00ba */
[-C--:B------:R-:W-:Y:S02]  /*e410*/  LEA R32, P0, R5, R192.reuse, 0x1 ;  /* 0x000000c005207211 */ /* 0x080fe400078008ff */
[-C--:B------:R-:W-:Y:S01]  /*e420*/  LEA.HI.X R35, R13, R193.reuse, R8, 0x1, P1 ;  /* 0x000000c10d237211 */ /* 0x080fe200008f0c08 */
[----:B------:R-:W-:Y:S01]  /*e430*/  IMAD.IADD R13, R240, 0x1, -R169 ;  /* 0x00000001f00d7824 */ /* 0x000fe200078e0aa9 */
[----:B------:R-:W-:Y:S01]  /*e440*/  LEA.HI.X R33, R5, R193, R7, 0x1, P0 ;  /* 0x000000c105217211 */ /* 0x000fe200000f0c07 */
[----:B------:R-:W-:Y:S01]  /*e450*/  IMAD.IADD R5, R187, 0x1, R6 ;  /* 0x00000001bb057824 */ /* 0x000fe200078e0206 */
[----:B------:R-:W-:-:S02]  /*e460*/  LEA R28, P1, R186, R192, 0x1 ;  /* 0x000000c0ba1c7211 */ /* 0x000fc400078208ff */
[----:B------:R-:W-:Y:S02]  /*e470*/  ISETP.GE.AND P0, PT, R180, R13, PT ;  /* 0x0000000db400720c */ /* 0x000fe40003f06270 */
[----:B------:R-:W-:Y:S02]  /*e480*/  LEA.HI.X R29, R186, R193, R5, 0x1, P1 ;  /* 0x000000c1ba1d7211 */ /* 0x000fe400008f0c05 */
[----:B------:R-:W-:Y:S01]  /*e490*/  ISETP.GT.AND P0, PT, R55, -0x8, !P0 ;  /* 0xfffffff83700780c */ /* 0x000fe20004704270 */
[----:B--2---:R-:W-:-:S04]  /*e4a0*/  IMAD.IADD R17, R96, 0x1, R17 ;  /* 0x0000000160117824 */ /* 0x004fc800078e0211 */
[----:B------:R-:W-:-:S05]  /*e4b0*/  IMAD R17, R2, R17, RZ ;  /* 0x0000001102117224 */ /* 0x000fca00078e02ff */
[----:B------:R-:W-:Y:S02]  /*e4c0*/  SHF.R.S32.HI R7, RZ, 0x1f, R17 ;  /* 0x0000001fff077819 */ /* 0x000fe40000011411 */
[-C--:B------:R-:W-:Y:S02]  /*e4d0*/  IADD3 R8, P2, R14, R17.reuse, RZ ;  /* 0x000000110e087210 */ /* 0x080fe40007f5e0ff */
[C---:B------:R-:W-:Y:S01]  /*e4e0*/  IADD3 R4, P3, R164.reuse, R17, RZ ;  /* 0x00000011a4047210 */ /* 0x040fe20007f7e0ff */
[----:B------:R-:W-:Y:S02]  /*e4f0*/  IMAD.MOV.U32 R17, RZ, RZ, R2 ;  /* 0x000000ffff117224 */ /* 0x000fe400078e0002 */
[----:B------:R-:W-:Y:S01]  /*e500*/  IMAD.X R16, R15, 0x1, R7, P2 ;  /* 0x000000010f107824 */ /* 0x000fe200010e0607 */
[----:B------:R-:W-:Y:S01]  /*e510*/  LEA.HI.X.SX32 R5, R164, R7, 0x1, P3 ;  /* 0x00000007a4057211 */ /* 0x000fe200018f0eff */
[----:B-1----:R-:W-:Y:S08]  /*e520*/  @!P4 BRA `(.L_x_1303) ;  /* 0x0000003000c4c947 */ /* 0x002ff00003800000 */
        /* <DEDUP_REMOVED lines=18> */
[----:B-----5:R-:W-:Y:S01]  /*e650*/  MOV R37, R25 ;  /* 0x0000001900257202 */ /* 0x020fe20000000f00 */
[--C-:B------:R-:W-:Y:S02]  /*e660*/  HADD2.F32 R23, -RZ, R27.reuse.H1_H1 ;  /* 0x3000001bff177230 */ /* 0x100fe40000004100 */
[----:B------:R-:W-:Y:S02]  /*e670*/  HADD2.F32 R38, -RZ, R27.H0_H0 ;  /* 0x2000001bff267230 */ /* 0x000fe40000004100 */
[----:B------:R-:W-:-:S02]  /*e680*/  HADD2.F32 R25, -RZ, R37.H0_H0 ;  /* 0x20000025ff197230 */ /* 0x000fc40000004100 */
[----:B------:R-:W-:Y:S02]  /*e690*/  HADD2.F32 R37, -RZ, R37.H1_H1 ;  /* 0x30000025ff257230 */ /* 0x000fe40000004100 */
[----:B---3--:R-:W-:Y:S02]  /*e6a0*/  HADD2.F32 R2, -RZ, R5.H1_H1 ;  /* 0x30000005ff027230 */ /* 0x008fe40000004100 */
[----:B------:R-:W-:Y:S02]  /*e6b0*/  HADD2.F32 R8, -RZ, R4.H1_H1 ;  /* 0x30000004ff087230 */ /* 0x000fe40000004100 */
[----:B----4-:R-:W-:Y:S02]  /*e6c0*/  HADD2.F32 R12, -RZ, R7.H1_H1 ;  /* 0x30000007ff0c7230 */ /* 0x010fe40000004100 */
[----:B------:R-:W-:Y:S01]  /*e6d0*/  FMUL.FTZ R27, R23, R2 ;  /* 0x00000002171b7220 */ /* 0x000fe20000410000 */
[--C-:B------:R-:W-:Y:S02]  /*e6e0*/  HADD2.F32 R22, -RZ, R6.reuse.H1_H1 ;  /* 0x30000006ff167230 */ /* 0x100fe40000004100 */
[----:B------:R-:W-:Y:S01]  /*e6f0*/  FMUL.FTZ R36, R37, R8 ;  /* 0x0000000825247220 */ /* 0x000fe20000410000 */
[----:B------:R-:W-:-:S02]  /*e700*/  HADD2.F32 R6, -RZ, R6.H0_H0 ;  /* 0x20000006ff067230 */ /* 0x000fc40000004100 */
[----:B------:R-:W-:Y:S01]  /*e710*/  FMUL.FTZ R23, R23, R12 ;  /* 0x0000000c17177220 */ /* 0x000fe20000410000 */
[----:B------:R-:W-:Y:S02]  /*e720*/  HADD2.F32 R4, -RZ, R4.H0_H0 ;  /* 0x20000004ff047230 */ /* 0x000fe40000004100 */
[----:B------:R-:W-:Y:S01]  /*e730*/  FMUL.FTZ R37, R37, R22 ;  /* 0x0000001625257220 */ /* 0x000fe20000410000 */
[----:B------:R-:W-:Y:S02]  /*e740*/  HADD2.F32 R5, -RZ, R5.H0_H0 ;  /* 0x20000005ff057230 */ /* 0x000fe40000004100 */
[----:B------:R-:W-:Y:S01]  /*e750*/  FFMA.FTZ R2, R38, R2, R23 ;  /* 0x0000000226027223 */ /* 0x000fe20000010017 */
[----:B------:R-:W-:Y:S02]  /*e760*/  HADD2.F32 R23, -RZ, R24.H1_H1 ;  /* 0x30000018ff177230 */ /* 0x000fe40000004100 */
[----:B------:R-:W-:Y:S01]  /*e770*/  FFMA.FTZ R37, R25, R8, R37 ;  /* 0x0000000819257223 */ /* 0x000fe20000010025 */
[----:B------:R-:W-:-:S02]  /*e780*/  HADD2.F32 R8, -RZ, R26.H1_H1 ;  /* 0x3000001aff087230 */ /* 0x000fc40000004100 */
[----:B------:R-:W-:Y:S01]  /*e790*/  FFMA.FTZ R27, R38, R12, -R27 ;  /* 0x0000000c261b7223 */ /* 0x000fe2000001081b */
[----:B------:R-:W-:Y:S02]  /*e7a0*/  HADD2.F32 R7, -RZ, R7.H0_H0 ;  /* 0x20000007ff077230 */ /* 0x000fe40000004100 */
[----:B------:R-:W-:Y:S01]  /*e7b0*/  FFMA.FTZ R36, R25, R22, -R36 ;  /* 0x0000001619247223 */ /* 0x000fe20000010824 */
[C---:B------:R-:W-:Y:S01]  /*e7c0*/  FMUL.FTZ R12, R23.reuse, R4 ;  /* 0x00000004170c7220 */ /* 0x040fe20000410000 */
[-C--:B------:R-:W-:Y:S01]  /*e7d0*/  FMUL.FTZ R39, R23, R6.reuse ;  /* 0x0000000617277220 */ /* 0x080fe20000410000 */
[----:B------:R-:W-:Y:S02]  /*e7e0*/  HADD2.F32 R25, -RZ, R24.H0_H0 ;  /* 0x20000018ff197230 */ /* 0x000fe40000004100 */
[C---:B------:R-:W-:Y:S01]  /*e7f0*/  FMUL.FTZ R23, R8.reuse, R5 ;  /* 0x0000000508177220 */ /* 0x040fe20000410000 */
[----:B------:R-:W-:Y:S02]  /*e800*/  HADD2.F32 R26, -RZ, R26.H0_H0 ;  /* 0x2000001aff1a7230 */ /* 0x000fe40000004100 */
[----:B------:R-:W-:Y:S01]  /*e810*/  FMUL.FTZ R8, R8, R7 ;  /* 0x0000000708087220 */ /* 0x000fe20000410000 */
[----:B------:R-:W-:Y:S01]  /*e820*/  F2FP.F16.F32.PACK_AB R27, R2, R27 ;  /* 0x0000001b021b723e */ /* 0x000fe200000000ff */
[C---:B------:R-:W-:Y:S01]  /*e830*/  FFMA.FTZ R12, R25.reuse, R6, -R12 ;  /* 0x00000006190c7223 */ /* 0x040fe2000001080c */
[----:B------:R-:W-:Y:S01]  /*e840*/  FFMA.FTZ R39, R25, R4, R39 ;  /* 0x0000000419277223 */ /* 0x000fe20000010027 */
[C---:B------:R-:W-:Y:S01]  /*e850*/  FFMA.FTZ R23, R26.reuse, R7, -R23 ;  /* 0x000000071a177223 */ /* 0x040fe20000010817 */
[----:B------:R-:W-:Y:S01]  /*e860*/  FFMA.FTZ R8, R26, R5, R8 ;  /* 0x000000051a087223 */ /* 0x000fe20000010008 */
[----:B------:R-:W-:-:S02]  /*e870*/  F2FP.F16.F32.PACK_AB R25, R37, R36 ;  /* 0x000000242519723e */ /* 0x000fc400000000ff */
[----:B------:R-:W-:Y:S02]  /*e880*/  F2FP.F16.F32.PACK_AB R24, R39, R12 ;  /* 0x0000000c2718723e */ /* 0x000fe400000000ff */
[----:B------:R-:W-:Y:S02]  /*e890*/  F2FP.F16.F32.PACK_AB R26, R8, R23 ;  /* 0x00000017081a723e */ /* 0x000fe400000000ff */
.L_x_1309:
[----:B------:R-:W-:Y:S05]  /*e8a0*/  BSYNC B0 ;  /* 0x0000000000007941 */ /* 0x000fea0003800000 */
.L_x_1308:
[----:B-----5:R3:W-:Y:S02]  /*e8b0*/  STS.128 [R241], R24 ;  /* 0x00000018f1007388 */ /* 0x0207e40000000c00 */
.L_x_1307:
[----:B------:R-:W-:Y:S05]  /*e8c0*/  BSYNC B1 ;  /* 0x0000000000017941 */ /* 0x000fea0003800000 */
.L_x_1306:
        /* <DEDUP_REMOVED lines=10> */
[----:B-----5:R-:W-:Y:S01]  /*e970*/  MOV R37, R25 ;  /* 0x0000001900257202 */ /* 0x020fe20000000f00 */
[--C-:B------:R-:W-:Y:S02]  /*e980*/  HADD2.F32 R23, -RZ, R27.reuse.H1_H1 ;  /* 0x3000001bff177230 */ /* 0x100fe40000004100 */
[----:B------:R-:W-:Y:S02]  /*e990*/  HADD2.F32 R38, -RZ, R27.H0_H0 ;  /* 0x2000001bff267230 */ /* 0x000fe40000004100 */
[----:B------:R-:W-:-:S02]  /*e9a0*/  HADD2.F32 R25, -RZ, R37.H0_H0 ;  /* 0x20000025ff197230 */ /* 0x000fc40000004100 */
[----:B------:R-:W-:Y:S02]  /*e9b0*/  HADD2.F32 R37, -RZ, R37.H1_H1 ;  /* 0x30000025ff257230 */ /* 0x000fe40000004100 */
[----:B--2---:R-:W-:Y:S02]  /*e9c0*/  HADD2.F32 R2, -RZ, R5.H1_H1 ;  /* 0x30000005ff027230 */ /* 0x004fe40000004100 */
        /* <DEDUP_REMOVED lines=31> */
.L_x_1313:
[----:B------:R-:W-:Y:S05]  /*ebc0*/  BSYNC B0 ;  /* 0x0000000000007941 */ /* 0x000fea0003800000 */
.L_x_1312:
[----:B-----5:R1:W-:Y:S02]  /*ebd0*/  STS.128 [R241+0x2000], R24 ;  /* 0x00200018f1007388 */ /* 0x0203e40000000c00 */
.L_x_1311:
[----:B------:R-:W-:Y:S05]  /*ebe0*/  BSYNC B1 ;  /* 0x0000000000017941 */ /* 0x000fea0003800000 */
.L_x_1310:
        /* <DEDUP_REMOVED lines=10> */
[----:B-----5:R-:W-:Y:S01]  /*ec90*/  MOV R37, R25 ;  /* 0x0000001900257202 */ /* 0x020fe20000000f00 */
[--C-:B------:R-:W-:Y:S02]  /*eca0*/  HADD2.F32 R23, -RZ, R27.reuse.H1_H1 ;  /* 0x3000001bff177230 */ /* 0x100fe40000004100 */
[----:B------:R-:W-:Y:S02]  /*ecb0*/  HADD2.F32 R38, -RZ, R27.H0_H0 ;  /* 0x2000001bff267230 */ /* 0x000fe40000004100 */
[----:B------:R-:W-:-:S02]  /*ecc0*/  HADD2.F32 R25, -RZ, R37.H0_H0 ;  /* 0x20000025ff197230 */ /* 0x000fc40000004100 */
[----:B------:R-:W-:Y:S02]  /*ecd0*/  HADD2.F32 R37, -RZ, R37.H1_H1 ;  /* 0x30000025ff257230 */ /* 0x000fe40000004100 */
[----:B---3--:R-:W-:Y:S02]  /*ece0*/  HADD2.F32 R2, -RZ, R5.H1_H1 ;  /* 0x30000005ff027230 */ /* 0x008fe40000004100 */
[----:B------:R-:W-:Y:S02]  /*ecf0*/  HADD2.F32 R8, -RZ, R4.H1_H1 ;  /* 0x30000004ff087230 */ /* 0x000fe40000004100 */
[----:B--2---:R-:W-:Y:S02]  /*ed00*/  HADD2.F32 R12, -RZ, R7.H1_H1 ;  /* 0x30000007ff0c7230 */ /* 0x004fe40000004100 */
        /* <DEDUP_REMOVED lines=29> */
.L_x_1317:
[----:B------:R-:W-:Y:S05]  /*eee0*/  BSYNC B0 ;  /* 0x0000000000007941 */ /* 0x000fea0003800000 */
.L_x_1316:
[----:B-----5:R3:W-:Y:S02]  /*eef0*/  STS.128 [R241+0x4000], R24 ;  /* 0x00400018f1007388 */ /* 0x0207e40000000c00 */
.L_x_1315:
[----:B------:R-:W-:Y:S05]  /*ef00*/  BSYNC B1 ;  /* 0x0000000000017941 */ /* 0x000fea0003800000 */
.L_x_1314:
        /* <DEDUP_REMOVED lines=9> */
[----:B-12--5:R-:W-:Y:S01]  /*efa0*/  MOV R31, R25 ;  /* 0x00000019001f7202 */ /* 0x026fe20000000f00 */
        /* <DEDUP_REMOVED lines=36> */
.L_x_1319:
[----:B------:R-:W-:Y:S05]  /*f1f0*/  BSYNC B0 ;  /* 0x0000000000007941 */ /* 0x000fea0003800000 */
.L_x_1318:
[----:B-----5:R3:W-:Y:S02]  /*f200*/  STS.128 [R241+0x6000], R24 ;  /* 0x00600018f1007388 */ /* 0x0207e40000000c00 */
.L_x_1305:
[----:B------:R-:W-:Y:S05]  /*f210*/  BSYNC B2 ;  /* 0x0000000000027941 */ /* 0x000fea0003800000 */
.L_x_1304:
        /* <DEDUP_REMOVED lines=52> */
.L_x_1325:
[----:B------:R-:W-:Y:S05]  /*f560*/  BSYNC B0 ;  /* 0x0000000000007941 */ /* 0x000fea0003800000 */
.L_x_1324:
[----:B-----5:R3:W-:Y:S02]  /*f570*/  STS.128 [R241+0x800], R24 ;  /* 0x00080018f1007388 */ /* 0x0207e40000000c00 */
.L_x_1323:
[----:B------:R-:W-:Y:S05]  /*f580*/  BSYNC B1 ;  /* 0x0000000000017941 */ /* 0x000fea0003800000 */
.L_x_1322:
        /* <DEDUP_REMOVED lines=47> */
.L_x_1329:
[----:B------:R-:W-:Y:S05]  /*f880*/  BSYNC B0 ;  /* 0x0000000000007941 */ /* 0x000fea0003800000 */
.L_x_1328:
[----:B-----5:R1:W-:Y:S02]  /*f890*/  STS.128 [R241+0x2800], R24 ;  /* 0x00280018f1007388 */ /* 0x0203e40000000c00 */
.L_x_1327:
[----:B------:R-:W-:Y:S05]  /*f8a0*/  BSYNC B1 ;  /* 0x0000000000017941 */ /* 0x000fea0003800000 */
.L_x_1326:
        /* <DEDUP_REMOVED lines=47> */
.L_x_1333:
[----:B------:R-:W-:Y:S05]  /*fba0*/  BSYNC B0 ;  /* 0x0000000000007941 */ /* 0x000fea0003800000 */
.L_x_1332:
[----:B-----5:R3:W-:Y:S02]  /*fbb0*/  STS.128 [R241+0x4800], R24 ;  /* 0x00480018f1007388 */ /* 0x0207e40000000c00 */
.L_x_1331:
[----:B------:R-:W-:Y:S05]  /*fbc0*/  BSYNC B1 ;  /* 0x0000000000017941 */ /* 0x000fea0003800000 */
.L_x_1330:
        /* <DEDUP_REMOVED lines=19> */
[----:B-1----:R-:W-:Y:S01]  /*fd00*/  FMUL.FTZ R34, R31, R8 ;  /* 0x000000081f227220 */ /* 0x002fe20000410000 */
        /* <DEDUP_REMOVED lines=26> */
.L_x_1335:
[----:B------:R-:W-:Y:S05]  /*feb0*/  BSYNC B0 ;  /* 0x0000000000007941 */ /* 0x000fea0003800000 */
.L_x_1334:
[----:B-----5:R3:W-:Y:S02]  /*fec0*/  STS.128 [R241+0x6800], R24 ;  /* 0x00680018f1007388 */ /* 0x0207e40000000c00 */
.L_x_1321:
[----:B------:R-:W-:Y:S05]  /*fed0*/  BSYNC B2 ;  /* 0x0000000000027941 */ /* 0x000fea0003800000 */
.L_x_1320:
        /* <DEDUP_REMOVED lines=52> */
.L_x_1341:
[----:B------:R-:W-:Y:S05]  /*10220*/  BSYNC B0 ;  /* 0x0000000000007941 */ /* 0x000fea0003800000 */
.L_x_1340:
[----:B-----5:R3:W-:Y:S02]  /*10230*/  STS.128 [R241+0x1000], R24 ;  /* 0x00100018f1007388 */ /* 0x0207e40000000c00 */
.L_x_1339:
[----:B------:R-:W-:Y:S05]  /*10240*/  BSYNC B1 ;  /* 0x0000000000017941 */ /* 0x000fea0003800000 */
.L_x_1338:
        /* <DEDUP_REMOVED lines=47> */
.L_x_1345:
[----:B------:R-:W-:Y:S05]  /*10540*/  BSYNC B0 ;  /* 0x0000000000007941 */ /* 0x000fea0003800000 */
.L_x_1344:
[----:B-----5:R1:W-:Y:S02]  /*10550*/  STS.128 [R241+0x3000], R24 ;  /* 0x00300018f1007388 */ /* 0x0203e40000000c00 */
.L_x_1343:
[----:B------:R-:W-:Y:S05]  /*10560*/  BSYNC B1 ;  /* 0x0000000000017941 */ /* 0x000fea0003800000 */
.L_x_1342:
        /* <DEDUP_REMOVED lines=47> */
.L_x_1349:
[----:B------:R-:W-:Y:S05]  /*10860*/  BSYNC B0 ;  /* 0x0000000000007941 */ /* 0x000fea0003800000 */
.L_x_1348:
[----:B-----5:R3:W-:Y:S02]  /*10870*/  STS.128 [R241+0x5000], R24 ;  /* 0x00500018f1007388 */ /* 0x0207e40000000c00 */
.L_x_1347:
[----:B------:R-:W-:Y:S05]  /*10880*/  BSYNC B1 ;  /* 0x0000000000017941 */ /* 0x000fea0003800000 */
.L_x_1346:
        /* <DEDUP_REMOVED lines=46> */
.L_x_1351:
[----:B------:R-:W-:Y:S05]  /*10b70*/  BSYNC B0 ;  /* 0x0000000000007941 */ /* 0x000fea0003800000 */
.L_x_1350:
[----:B-----5:R3:W-:Y:S02]  /*10b80*/  STS.128 [R241+0x7000], R24 ;  /* 0x00700018f1007388 */ /* 0x0207e40000000c00 */
.L_x_1337:
[----:B------:R-:W-:Y:S05]  /*10b90*/  BSYNC B2 ;  /* 0x0000000000027941 */ /* 0x000fea0003800000 */
.L_x_1336:
[----:B-123--:R-:W-:-:S05]  /*10ba0*/  VIADD R32, R180, 0x30 ;  /* 0x00000030b4207836 */ /* 0x00efca0000000000 */
        /* <DEDUP_REMOVED lines=13> */
[--C-:B-----5:R-:W-:Y:S02]  /*10c80*/  HADD2.F32 R14, -RZ, R25.reuse.H0_H0 ;  /* 0x20000019ff0e7230 */ /* 0x120fe40000004100 */
[----:B------:R-:W-:Y:S02]  /*10c90*/  HADD2.F32 R25, -RZ, R25.H1_H1 ;  /* 0x30000019ff197230 */ /* 0x000fe40000004100 */
[--C-:B------:R-:W-:Y:S02]  /*10ca0*/  HADD2.F32 R15, -RZ, R27.reuse.H1_H1 ;  /* 0x3000001bff0f7230 */ /* 0x100fe40000004100 */
[----:B------:R-:W-:-:S02]  /*10cb0*/  HADD2.F32 R22, -RZ, R27.H0_H0 ;  /* 0x2000001bff167230 */ /* 0x000fc40000004100 */
[----:B---3--:R-:W-:Y:S02]  /*10cc0*/  HADD2.F32 R8, -RZ, R4.H1_H1 ;  /* 0x30000004ff087230 */ /* 0x008fe40000004100 */
[----:B------:R-:W-:Y:S02]  /*10cd0*/  HADD2.F32 R2, -RZ, R5.H1_H1 ;  /* 0x30000005ff027230 */ /* 0x000fe40000004100 */
[--C-:B----4-:R-:W-:Y:S02]  /*10ce0*/  HADD2.F32 R13, -RZ, R6.reuse.H1_H1 ;  /* 0x30000006ff0d7230 */ /* 0x110fe40000004100 */
[----:B------:R-:W-:Y:S01]  /*10cf0*/  FMUL.FTZ R27, R25, R8 ;  /* 0x00000008191b7220 */ /* 0x000fe20000410000 */
[----:B------:R-:W-:Y:S02]  /*10d00*/  HADD2.F32 R12, -RZ, R7.H1_H1 ;  /* 0x30000007ff0c7230 */ /* 0x000fe40000004100 */
[----:B------:R-:W-:Y:S01]  /*10d10*/  FMUL.FTZ R23, R15, R2 ;  /* 0x000000020f177220 */ /* 0x000fe20000410000 */
[----:B------:R-:W-:-:S02]  /*10d20*/  HADD2.F32 R6, -RZ, R6.H0_H0 ;  /* 0x20000006ff067230 */ /* 0x000fc40000004100 */
[-C--:B------:R-:W-:Y:S01]  /*10d30*/  FMUL.FTZ R25, R25, R13.reuse ;  /* 0x0000000d19197220 */ /* 0x080fe20000410000 */
[----:B------:R-:W-:Y:S01]  /*10d40*/  FFMA.FTZ R27, R14, R13, -R27 ;  /* 0x0000000d0e1b7223 */ /* 0x000fe2000001081b */
[-C--:B------:R-:W-:Y:S01]  /*10d50*/  FMUL.FTZ R15, R15, R12.reuse ;  /* 0x0000000c0f0f7220 */ /* 0x080fe20000410000 */
[----:B------:R-:W-:Y:S01]  /*10d60*/  FFMA.FTZ R23, R22, R12, -R23 ;  /* 0x0000000c16177223 */ /* 0x000fe20000010817 */
[----:B------:R-:W-:Y:S02]  /*10d70*/  HADD2.F32 R13, -RZ, R24.H1_H1 ;  /* 0x30000018ff0d7230 */ /* 0x000fe40000004100 */
[----:B------:R-:W-:Y:S01]  /*10d80*/  FFMA.FTZ R8, R14, R8, R25 ;  /* 0x000000080e087223 */ /* 0x000fe20000010019 */
[----:B------:R-:W-:Y:S02]  /*10d90*/  HADD2.F32 R4, -RZ, R4.H0_H0 ;  /* 0x20000004ff047230 */ /* 0x000fe40000004100 */
[----:B------:R-:W-:Y:S01]  /*10da0*/  FFMA.FTZ R2, R22, R2, R15 ;  /* 0x0000000216027223 */ /* 0x000fe2000001000f */
[----:B------:R-:W-:-:S02]  /*10db0*/  HADD2.F32 R5, -RZ, R5.H0_H0 ;  /* 0x20000005ff057230 */ /* 0x000fc40000004100 */
[C---:B------:R-:W-:Y:S01]  /*10dc0*/  FMUL.FTZ R25, R13.reuse, R6 ;  /* 0x000000060d197220 */ /* 0x040fe20000410000 */
[----:B------:R-:W-:Y:S02]  /*10dd0*/  HADD2.F32 R12, -RZ, R26.H1_H1 ;  /* 0x3000001aff0c7230 */ /* 0x000fe40000004100 */
[----:B------:R-:W-:Y:S01]  /*10de0*/  FMUL.FTZ R14, R13, R4 ;  /* 0x000000040d0e7220 */ /* 0x000fe20000410000 */
[----:B------:R-:W-:Y:S01]  /*10df0*/  HADD2.F32 R7, -RZ, R7.H0_H0 ;  /* 0x20000007ff077230 */ /* 0x000fe20000004100 */
[----:B------:R-:W-:Y:S01]  /*10e00*/  F2FP.F16.F32.PACK_AB R8, R8, R27 ;  /* 0x0000001b0808723e */ /* 0x000fe200000000ff */
        /* <DEDUP_REMOVED lines=8> */
[----:B------:R-:W-:-:S03]  /*10e90*/  FFMA.FTZ R12, R26, R5, R12 ;  /* 0x000000051a0c7223 */ /* 0x000fc6000001000c */
[----:B------:R-:W-:Y:S02]  /*10ea0*/  F2FP.F16.F32.PACK_AB R24, R25, R14 ;  /* 0x0000000e1918723e */ /* 0x000fe400000000ff */
[----:B------:R-:W-:Y:S02]  /*10eb0*/  F2FP.F16.F32.PACK_AB R26, R12, R13 ;  /* 0x0000000d0c1a723e */ /* 0x000fe400000000ff */
[----:B------:R-:W-:Y:S02]  /*10ec0*/  MOV R25, R8 ;  /* 0x0000000800197202 */ /* 0x000fe40000000f00 */
.L_x_1356:
[----:B------:R-:W-:Y:S05]  /*10ed0*/  BSYNC B0 ;  /* 0x0000000000007941 */ /* 0x000fea0003800000 */
.L_x_1355:
[----:B-----5:R3:W-:Y:S02]  /*10ee0*/  STS.128 [R241+0x1800], R24 ;  /* 0x00180018f1007388 */ /* 0x0207e40000000c00 */
.L_x_1354:
[----:B------:R-:W-:Y:S05]  /*10ef0*/  BSYNC B1 ;  /* 0x0000000000017941 */ /* 0x000fea0003800000 */
.L_x_1353:
        /* <DEDUP_REMOVED lines=10> */
[--C-:B-----5:R-:W-:Y:S01]  /*10fa0*/  HADD2.F32 R23, -RZ, R13.reuse.H0_H0 ;  /* 0x2000000dff177230 */ /* 0x120fe20000004100 */
[----:B------:R-:W-:Y:S01]  /*10fb0*/  MOV R22, R14 ;  /* 0x0000000e00167202 */ /* 0x000fe20000000f00 */
[----:B---3--:R-:W-:Y:S02]  /*10fc0*/  HADD2.F32 R24, -RZ, R13.H1_H1 ;  /* 0x3000000dff187230 */ /* 0x008fe40000004100 */
[--C-:B------:R-:W-:Y:S02]  /*10fd0*/  HADD2.F32 R14, -RZ, R15.reuse.H1_H1 ;  /* 0x3000000fff0e7230 */ /* 0x100fe40000004100 */
[----:B------:R-:W-:-:S02]  /*10fe0*/  HADD2.F32 R25, -RZ, R15.H0_H0 ;  /* 0x2000000fff197230 */ /* 0x000fc40000004100 */
[----:B--2---:R-:W-:Y:S02]  /*10ff0*/  HADD2.F32 R8, -RZ, R4.H1_H1 ;  /* 0x30000004ff087230 */ /* 0x004fe40000004100 */
[----:B------:R-:W-:Y:S02]  /*11000*/  HADD2.F32 R2, -RZ, R5.H1_H1 ;  /* 0x30000005ff027230 */ /* 0x000fe40000004100 */
[--C-:B----4-:R-:W-:Y:S02]  /*11010*/  HADD2.F32 R13, -RZ, R6.reuse.H1_H1 ;  /* 0x30000006ff0d7230 */ /* 0x110fe40000004100 */
[C---:B------:R-:W-:Y:S01]  /*11020*/  FMUL.FTZ R26, R24.reuse, R8 ;  /* 0x00000008181a7220 */ /* 0x040fe20000410000 */
[----:B------:R-:W-:Y:S02]  /*11030*/  HADD2.F32 R11, -RZ, R7.H1_H1 ;  /* 0x30000007ff0b7230 */ /* 0x000fe40000004100 */
[----:B------:R-:W-:Y:S02]  /*11040*/  HADD2.F32 R6, -RZ, R6.H0_H0 ;  /* 0x20000006ff067230 */ /* 0x000fe40000004100 */
[----:B------:R-:W-:Y:S01]  /*11050*/  FMUL.FTZ R15, R24, R13 ;  /* 0x0000000d180f7220 */ /* 0x000fe20000410000 */
[C---:B------:R-:W-:Y:S01]  /*11060*/  FMUL.FTZ R24, R14.reuse, R2 ;  /* 0x000000020e187220 */ /* 0x040fe20000410000 */
[----:B------:R-:W-:Y:S01]  /*11070*/  FMUL.FTZ R27, R14, R11 ;  /* 0x0000000b0e1b7220 */ /* 0x000fe20000410000 */
[----:B------:R-:W-:-:S02]  /*11080*/  HADD2.F32 R4, -RZ, R4.H0_H0 ;  /* 0x20000004ff047230 */ /* 0x000fc40000004100 */
[----:B------:R-:W-:Y:S01]  /*11090*/  FFMA.FTZ R26, R23, R13, -R26 ;  /* 0x0000000d171a7223 */ /* 0x000fe2000001081a */
[C---:B------:R-:W-:Y:S01]  /*110a0*/  FFMA.FTZ R24, R25.reuse, R11, -R24 ;  /* 0x0000000b19187223 */ /* 0x040fe20000010818 */
[----:B------:R-:W-:Y:S01]  /*110b0*/  FFMA.FTZ R27, R25, R2, R27 ;  /* 0x00000002191b7223 */ /* 0x000fe2000001001b */
[----:B------:R-:W-:Y:S02]  /*110c0*/  HADD2.F32 R11, -RZ, R12.H1_H1 ;  /* 0x3000000cff0b7230 */ /* 0x000fe40000004100 */
[----:B------:R-:W-:Y:S01]  /*110d0*/  FFMA.FTZ R15, R23, R8, R15 ;  /* 0x00000008170f7223 */ /* 0x000fe2000001000f */
[----:B------:R-:W-:Y:S02]  /*110e0*/  HADD2.F32 R5, -RZ, R5.H0_H0 ;  /* 0x20000005ff057230 */ /* 0x000fe40000004100 */
[----:B------:R-:W-:Y:S02]  /*110f0*/  HADD2.F32 R2, -RZ, R22.H1_H1 ;  /* 0x30000016ff027230 */ /* 0x000fe40000004100 */
[----:B------:R-:W-:Y:S01]  /*11100*/  FMUL.FTZ R8, R11, R4 ;  /* 0x000000040b087220 */ /* 0x000fe20000410000 */
[----:B------:R-:W-:-:S02]  /*11110*/  HADD2.F32 R7, -RZ, R7.H0_H0 ;  /* 0x20000007ff077230 */ /* 0x000fc40000004100 */
[-C--:B------:R-:W-:Y:S01]  /*11120*/  FMUL.FTZ R23, R11, R6.reuse ;  /* 0x000000060b177220 */ /* 0x080fe20000410000 */
[----:B------:R-:W-:Y:S02]  /*11130*/  HADD2.F32 R13, -RZ, R12.H0_H0 ;  /* 0x2000000cff0d7230 */ /* 0x000fe40000004100 */
[C---:B------:R-:W-:Y:S01]  /*11140*/  FMUL.FTZ R11, R2.reuse, R5 ;  /* 0x00000005020b7220 */ /* 0x040fe20000410000 */
[----:B------:R-:W-:Y:S02]  /*11150*/  HADD2.F32 R22, -RZ, R22.H0_H0 ;  /* 0x20000016ff167230 */ /* 0x000fe40000004100 */
[-C--:B------:R-:W-:Y:S01]  /*11160*/  FMUL.FTZ R2, R2, R7.reuse ;  /* 0x0000000702027220 */ /* 0x080fe20000410000 */
[C---:B------:R-:W-:Y:S01]  /*11170*/  FFMA.FTZ R8, R13.reuse, R6, -R8 ;  /* 0x000000060d087223 */ /* 0x040fe20000010808 */
[----:B------:R-:W-:Y:S01]  /*11180*/  FFMA.FTZ R23, R13, R4, R23 ;  /* 0x000000040d177223 */ /* 0x000fe20000010017 */
[C---:B------:R-:W-:Y:S01]  /*11190*/  FFMA.FTZ R11, R22.reuse, R7, -R11 ;  /* 0x00000007160b7223 */ /* 0x040fe2000001080b */
[----:B------:R-:W-:Y:S01]  /*111a0*/  FFMA.FTZ R2, R22, R5, R2 ;  /* 0x0000000516027223 */ /* 0x000fe20000010002 */
[----:B------:R-:W-:-:S02]  /*111b0*/  F2FP.F16.F32.PACK_AB R13, R15, R26 ;  /* 0x0000001a0f0d723e */ /* 0x000fc400000000ff */
[----:B------:R-:W-:Y:S02]  /*111c0*/  F2FP.F16.F32.PACK_AB R15, R27, R24 ;  /* 0x000000181b0f723e */ /* 0x000fe400000000ff */
[----:B------:R-:W-:Y:S02]  /*111d0*/  F2FP.F16.F32.PACK_AB R12, R23, R8 ;  /* 0x00000008170c723e */ /* 0x000fe400000000ff */
[----:B------:R-:W-:Y:S02]  /*111e0*/  F2FP.F16.F32.PACK_AB R14, R2, R11 ;  /* 0x0000000b020e723e */ /* 0x000fe400000000ff */
.L_x_1360:
[----:B------:R-:W-:Y:S05]  /*111f0*/  BSYNC B0 ;  /* 0x0000000000007941 */ /* 0x000fea0003800000 */
.L_x_1359:
[----:B-----5:R1:W-:Y:S02]  /*11200*/  STS.128 [R241+0x3800], R12 ;  /* 0x0038000cf1007388 */ /* 0x0203e40000000c00 */
.L_x_1358:
[----:B------:R-:W-:Y:S05]  /*11210*/  BSYNC B1 ;  /* 0x0000000000017941 */ /* 0x000fea0003800000 */
.L_x_1357:
        /* <DEDUP_REMOVED lines=10> */
[--C-:B-----5:R-:W-:Y:S02]  /*112c0*/  HADD2.F32 R22, -RZ, R13.reuse.H0_H0 ;  /* 0x2000000dff167230 */ /* 0x120fe40000004100 */
[----:B------:R-:W-:Y:S02]  /*112d0*/  HADD2.F32 R23, -RZ, R13.H1_H1 ;  /* 0x3000000dff177230 */ /* 0x000fe40000004100 */
[--C-:B------:R-:W-:Y:S02]  /*112e0*/  HADD2.F32 R13, -RZ, R15.reuse.H1_H1 ;  /* 0x3000000fff0d7230 */ /* 0x100fe40000004100 */
[----:B---3--:R-:W-:-:S02]  /*112f0*/  HADD2.F32 R24, -RZ, R15.H0_H0 ;  /* 0x2000000fff187230 */ /* 0x008fc40000004100 */
[----:B--2---:R-:W-:Y:S02]  /*11300*/  HADD2.F32 R8, -RZ, R4.H1_H1 ;  /* 0x30000004ff087230 */ /* 0x004fe40000004100 */
        /* <DEDUP_REMOVED lines=17> */
[----:B------:R-:W-:Y:S01]  /*11420*/  HADD2.F32 R7, -RZ, R7.H0_H0 ;  /* 0x20000007ff077230 */ /* 0x000fe20000004100 */
[----:B------:R-:W-:Y:S01]  /*11430*/  F2FP.F16.F32.PACK_AB R15, R2, R15 ;  /* 0x0000000f020f723e */ /* 0x000fe200000000ff */
[----:B------:R-:W-:Y:S02]  /*11440*/  HADD2.F32 R13, -RZ, R12.H0_H0 ;  /* 0x2000000cff0d7230 */ /* 0x000fe40000004100 */
[----:B------:R-:W-:Y:S01]  /*11450*/  FMUL.FTZ R12, R11, R4 ;  /* 0x000000040b0c7220 */ /* 0x000fe20000410000 */
[----:B------:R-:W-:Y:S02]  /*11460*/  HADD2.F32 R14, -RZ, R14.H0_H0 ;  /* 0x2000000eff0e7230 */ /* 0x000fe40000004100 */
[C---:B------:R-:W-:Y:S01]  /*11470*/  FMUL.FTZ R11, R10.reuse, R5 ;  /* 0x000000050a0b7220 */ /* 0x040fe20000410000 */
        /* <DEDUP_REMOVED lines=8> */
.L_x_1364:
[----:B------:R-:W-:Y:S05]  /*11500*/  BSYNC B0 ;  /* 0x0000000000007941 */ /* 0x000fea0003800000 */
.L_x_1363:
[----:B-----5:R1:W-:Y:S02]  /*11510*/  STS.128 [R241+0x5800], R12 ;  /* 0x0058000cf1007388 */ /* 0x0203e40000000c00 */
.L_x_1362:
[----:B------:R-:W-:Y:S05]  /*11520*/  BSYNC B1 ;  /* 0x0000000000017941 */ /* 0x000fea0003800000 */
.L_x_1361:
        /* <DEDUP_REMOVED lines=8> */
[----:B------:R-:W3:Y:S01]  /*115b0*/  LD.E.64 R4, desc[UR6][R16.64+0xc0] ;  /* 0x0000c00610047980 */ /* 0x000ee2000c101b00 */
[----:B-----5:R-:W-:Y:S02]  /*115c0*/  HADD2.F32 R9, -RZ, R15.H1_H1 ;  /* 0x3000000fff097230 */ /* 0x020fe40000004100 */
[--C-:B------:R-:W-:Y:S02]  /*115d0*/  HADD2.F32 R11, -RZ, R13.reuse.H0_H0 ;  /* 0x2000000dff0b7230 */ /* 0x100fe40000004100 */
[----:B------:R-:W-:Y:S02]  /*115e0*/  HADD2.F32 R13, -RZ, R13.H1_H1 ;  /* 0x3000000dff0d7230 */ /* 0x000fe40000004100 */
[----:B------:R-:W-:-:S02]  /*115f0*/  HADD2.F32 R15, -RZ, R15.H0_H0 ;  /* 0x2000000fff0f7230 */ /* 0x000fc40000004100 */
[----:B--2---:R-:W-:Y:S02]  /*11600*/  HADD2.F32 R0, -RZ, R3.H1_H1 ;  /* 0x30000003ff007230 */ /* 0x004fe40000004100 */
[----:B------:R-:W-:Y:S02]  /*11610*/  HADD2.F32 R6, -RZ, R2.H1_H1 ;  /* 0x30000002ff067230 */ /* 0x000fe40000004100 */
[----:B---3--:R-:W-:Y:S02]  /*11620*/  HADD2.F32 R7, -RZ, R5.H1_H1 ;  /* 0x30000005ff077230 */ /* 0x008fe40000004100 */
[----:B------:R-:W-:Y:S01]  /*11630*/  FMUL.FTZ R10, R9, R0 ;  /* 0x00000000090a7220 */ /* 0x000fe20000410000 */
[--C-:B------:R-:W-:Y:S02]  /*11640*/  HADD2.F32 R8, -RZ, R4.reuse.H1_H1 ;  /* 0x30000004ff087230 */ /* 0x100fe40000004100 */
[----:B------:R-:W-:Y:S01]  /*11650*/  FMUL.FTZ R16, R13, R6 ;  /* 0x000000060d107220 */ /* 0x000fe20000410000 */
[----:B------:R-:W-:-:S02]  /*11660*/  HADD2.F32 R4, -RZ, R4.H0_H0 ;  /* 0x20000004ff047230 */ /* 0x000fc40000004100 */
[-C--:B------:R-:W-:Y:S01]  /*11670*/  FMUL.FTZ R9, R9, R7.reuse ;  /* 0x0000000709097220 */ /* 0x080fe20000410000 */
[----:B------:R-:W-:Y:S01]  /*11680*/  FFMA.FTZ R10, R15, R7, -R10 ;  /* 0x000000070f0a7223 */ /* 0x000fe2000001080a */
[----:B------:R-:W-:Y:S01]  /*11690*/  FMUL.FTZ R13, R13, R8 ;  /* 0x000000080d0d7220 */ /* 0x000fe20000410000 */
[----:B------:R-:W-:Y:S02]  /*116a0*/  HADD2.F32 R7, -RZ, R12.H1_H1 ;  /* 0x3000000cff077230 */ /* 0x000fe40000004100 */
[----:B------:R-:W-:Y:S01]  /*116b0*/  FFMA.FTZ R9, R15, R0, R9 ;  /* 0x000000000f097223 */ /* 0x000fe20000010009 */
[----:B------:R-:W-:Y:S02]  /*116c0*/  HADD2.F32 R2, -RZ, R2.H0_H0 ;  /* 0x20000002ff027230 */ /* 0x000fe40000004100 */
[C---:B------:R-:W-:Y:S01]  /*116d0*/  FFMA.FTZ R16, R11.reuse, R8, -R16 ;  /* 0x000000080b107223 */ /* 0x040fe20000010810 */
[----:B------:R-:W-:Y:S02]  /*116e0*/  HADD2.F32 R3, -RZ, R3.H0_H0 ;  /* 0x20000003ff037230 */ /* 0x000fe40000004100 */
[----:B------:R-:W-:Y:S01]  /*116f0*/  FFMA.FTZ R13, R11, R6, R13 ;  /* 0x000000060b0d7223 */ /* 0x000fe2000001000d */
[----:B------:R-:W-:-:S02]  /*11700*/  HADD2.F32 R0, -RZ, R14.H1_H1 ;  /* 0x3000000eff007230 */ /* 0x000fc40000004100 */
[C---:B------:R-:W-:Y:S01]  /*11710*/  FMUL.FTZ R6, R7.reuse, R2 ;  /* 0x0000000207067220 */ /* 0x040fe20000410000 */
[----:B------:R-:W-:Y:S02]  /*11720*/  HADD2.F32 R5, -RZ, R5.H0_H0 ;  /* 0x20000005ff057230 */ /* 0x000fe40000004100 */
[----:B------:R-:W-:Y:S01]  /*11730*/  FMUL.FTZ R15, R7, R4 ;  /* 0x00000004070f7220 */ /* 0x000fe20000410000 */
[----:B------:R-:W-:Y:S02]  /*11740*/  HADD2.F32 R11, -RZ, R12.H0_H0 ;  /* 0x2000000cff0b7230 */ /* 0x000fe40000004100 */
[C---:B------:R-:W-:Y:S01]  /*11750*/  FMUL.FTZ R7, R0.reuse, R3 ;  /* 0x0000000300077220 */ /* 0x040fe20000410000 */
[----:B------:R-:W-:Y:S02]  /*11760*/  HADD2.F32 R14, -RZ, R14.H0_H0 ;  /* 0x2000000eff0e7230 */ /* 0x000fe40000004100 */
[-C--:B------:R-:W-:Y:S01]  /*11770*/  FMUL.FTZ R0, R0, R5.reuse ;  /* 0x0000000500007220 */ /* 0x080fe20000410000 */
        /* <DEDUP_REMOVED lines=8> */
[----:B------:R-:W-:Y:S02]  /*11800*/  MOV R15, R9 ;  /* 0x00000009000f7202 */ /* 0x000fe40000000f00 */
.L_x_1366:
[----:B------:R-:W-:Y:S05]  /*11810*/  BSYNC B0 ;  /* 0x0000000000007941 */ /* 0x000fea0003800000 */
.L_x_1365:
[----:B-----5:R1:W-:Y:S01]  /*11820*/  STS.128 [R241+0x7800], R12 ;  /* 0x0078000cf1007388 */ /* 0x0203e20000000c00 */
[----:B------:R-:W-:Y:S05]  /*11830*/  BRA `(.L_x_1352) ;  /* 0x0000006400287947 */ /* 0x000fea0003800000 */
.L_x_1303:
        /* <DEDUP_REMOVED lines=22> */
[----:B------:R-:W-:-:S04]  /*119a0*/  @P0 IADD3 R21, -R2, RZ, RZ ;  /* 0x000000ff02150210 */ /* 0x000fc80007ffe1ff */
[----:B------:R-:W4:Y:S01]  /*119b0*/  LD.E.128 R4, desc[UR6][R4.64] ;  /* 0x0000000604047980 */ /* 0x000f22000c101d00 */
[----:B------:R-:W-:-:S04]  /*119c0*/  IADD3 R23, P1, R21, R8, RZ ;  /* 0x0000000815177210 */ /* 0x000fc80007f3e0ff */
[----:B------:R-:W-:Y:S02]  /*119d0*/  LEA.HI.X.SX32 R21, R21, R16, 0x1, P1 ;  /* 0x0000001015157211 */ /* 0x000fe400008f0eff */
[----:B------:R-:W-:-:S04]  /*119e0*/  LEA R20, P1, R23, R24, 0x1 ;  /* 0x0000001817147211 */ /* 0x000fc800078208ff */
[----:B------:R-:W-:-:S06]  /*119f0*/  LEA.HI.X R21, R23, R25, R21, 0x1, P1 ;  /* 0x0000001917157211 */ /* 0x000fcc00008f0c15 */
[----:B------:R-:W2:Y:S01]  /*11a00*/  LD.E.128 R20, desc[UR6][R20.64] ;  /* 0x0000000614147980 */ /* 0x000ea2000c101d00 */
[----:B---3--:R-:W-:Y:S02]  /*11a10*/  HADD2.F32 R52, -RZ, R39.H0_H0 ;  /* 0x20000027ff347230 */ /* 0x008fe40000004100 */
[--C-:B----4-:R-:W-:Y:S02]  /*11a20*/  HADD2.F32 R12, -RZ, R5.reuse.H0_H0 ;  /* 0x20000005ff0c7230 */ /* 0x110fe40000004100 */
        /* <DEDUP_REMOVED lines=8> */
[----:B------:R-:W-:Y:S01]  /*11ab0*/  @!P0 FADD.FTZ R7, -R7, -RZ ;  /* 0x800000ff07078221 */ /* 0x000fe20000010100 */
[----:B------:R-:W-:Y:S02]  /*11ac0*/  HADD2.F32 R49, -RZ, R37.H0_H0 ;  /* 0x20000025ff317230 */ /* 0x000fe40000004100 */
[----:B------:R-:W-:Y:S02]  /*11ad0*/  HADD2.F32 R54, -RZ, R39.H1_H1 ;  /* 0x30000027ff367230 */ /* 0x000fe40000004100 */
[----:B------:R-:W-:-:S02]  /*11ae0*/  HADD2.F32 R6, -RZ, R6.H1_H1 ;  /* 0x30000006ff067230 */ /* 0x000fc40000004100 */
[----:B------:R-:W-:Y:S01]  /*11af0*/  FMUL.FTZ R52, R52, R5 ;  /* 0x0000000534347220 */ /* 0x000fe20000410000 */
[----:B------:R-:W-:Y:S01]  /*11b00*/  FMUL.FTZ R49, R49, R12 ;  /* 0x0000000c31317220 */ /* 0x000fe20000410000 */
[----:B------:R-:W-:Y:S01]  /*11b10*/  FMUL.FTZ R54, R54, R7 ;  /* 0x0000000736367220 */ /* 0x000fe20000410000 */
[----:B------:R-:W-:Y:S02]  /*11b20*/  HADD2.F32 R5, -RZ, R38.H1_H1 ;  /* 0x30000026ff057230 */ /* 0x000fe40000004100 */
[----:B------:R-:W-:Y:S01]  /*11b30*/  @!P0 FADD.FTZ R6, -R6, -RZ ;  /* 0x800000ff06068221 */ /* 0x000fe20000010100 */
[----:B------:R-:W-:Y:S02]  /*11b40*/  HADD2.F32 R12, -RZ, R36.H0_H0 ;  /* 0x20000024ff0c7230 */ /* 0x000fe40000004100 */
[----:B------:R-:W-:Y:S01]  /*11b50*/  @!P0 FADD.FTZ R45, -R45, -RZ ;  /* 0x800000ff2d2d8221 */ /* 0x000fe20000010100 */
[----:B------:R-:W-:Y:S02]  /*11b60*/  HADD2.F32 R7, -RZ, R38.H0_H0 ;  /* 0x20000026ff077230 */ /* 0x000fe40000004100 */
[----:B------:R-:W-:Y:S01]  /*11b70*/  @!P0 FADD.FTZ R4, -R4, -RZ ;  /* 0x800000ff04048221 */ /* 0x000fe20000010100 */
[----:B------:R-:W-:-:S02]  /*11b80*/  HADD2.F32 R37, -RZ, R37.H1_H1 ;  /* 0x30000025ff257230 */ /* 0x000fc40000004100 */
[----:B------:R-:W-:Y:S01]  /*11b90*/  @!P0 FADD.FTZ R44, -R44, -RZ ;  /* 0x800000ff2c2c8221 */ /* 0x000fe20000010100 */
[----:B------:R-:W-:Y:S01]  /*11ba0*/  FMUL.FTZ R6, R5, R6 ;  /* 0x0000000605067220 */ /* 0x000fe20000410000 */
[----:B------:R-:W-:Y:S02]  /*11bb0*/  HADD2.F32 R39, -RZ, R36.H1_H1 ;  /* 0x30000024ff277230 */ /* 0x000fe40000004100 */
[----:B------:R-:W-:Y:S01]  /*11bc0*/  FMUL.FTZ R45, R12, R45 ;  /* 0x0000002d0c2d7220 */ /* 0x000fe20000410000 */
[----:B------:R-:W-:Y:S01]  /*11bd0*/  FMUL.FTZ R4, R7, R4 ;  /* 0x0000000407047220 */ /* 0x000fe20000410000 */
[--C-:B--2---:R-:W-:Y:S02]  /*11be0*/  HADD2.F32 R5, -RZ, R21.reuse.H0_H0 ;  /* 0x20000015ff057230 */ /* 0x104fe40000004100 */
[----:B------:R-:W-:Y:S02]  /*11bf0*/  HADD2.F32 R38, -RZ, R21.H1_H1 ;  /* 0x30000015ff267230 */ /* 0x000fe40000004100 */
[----:B------:R-:W-:Y:S01]  /*11c00*/  FMUL.FTZ R37, R37, R44 ;  /* 0x0000002c25257220 */ /* 0x000fe20000410000 */
[----:B-----5:R-:W-:-:S02]  /*11c10*/  HADD2.F32 R12, -RZ, R41.H0_H0 ;  /* 0x20000029ff0c7230 */ /* 0x020fc40000004100 */
[----:B------:R-:W-:Y:S01]  /*11c20*/  @!P0 FADD.FTZ R46, -R46, -RZ ;  /* 0x800000ff2e2e8221 */ /* 0x000fe20000010100 */
[----:B------:R-:W-:Y:S02]  /*11c30*/  HADD2.F32 R36, -RZ, R41.H1_H1 ;  /* 0x30000029ff247230 */ /* 0x000fe40000004100 */
[----:B------:R-:W-:Y:S02]  /*11c40*/  HADD2.F32 R7, -RZ, R43.H0_H0 ;  /* 0x2000002bff077230 */ /* 0x000fe40000004100 */
[--C-:B------:R-:W-:Y:S02]  /*11c50*/  HADD2.F32 R21, -RZ, R23.reuse.H0_H0 ;  /* 0x20000017ff157230 */ /* 0x100fe40000004100 */
[----:B------:R-:W-:Y:S01]  /*11c60*/  FMUL.FTZ R46, R39, R46 ;  /* 0x0000002e272e7220 */ /* 0x000fe20000410000 */
[----:B------:R-:W-:Y:S01]  /*11c70*/  FFMA.FTZ R5, R12, R5, R49 ;  /* 0x000000050c057223 */ /* 0x000fe20000010031 */
[----:B------:R-:W-:Y:S01]  /*11c80*/  FFMA.FTZ R36, R36, R38, R37 ;  /* 0x0000002624247223 */ /* 0x000fe20000010025 */
[----:B------:R-:W-:-:S02]  /*11c90*/  HADD2.F32 R23, -RZ, R23.H1_H1 ;  /* 0x30000017ff177230 */ /* 0x000fc40000004100 */
[----:B------:R-:W-:Y:S01]  /*11ca0*/  FFMA.FTZ R7, R7, R21, R52 ;  /* 0x0000001507077223 */ /* 0x000fe20000010034 */
[--C-:B------:R-:W-:Y:S02]  /*11cb0*/  HADD2.F32 R44, -RZ, R20.reuse.H0_H0 ;  /* 0x20000014ff2c7230 */ /* 0x100fe40000004100 */
[----:B------:R-:W-:Y:S02]  /*11cc0*/  HADD2.F32 R41, -RZ, R20.H1_H1 ;  /* 0x30000014ff297230 */ /* 0x000fe40000004100 */
[--C-:B------:R-:W-:Y:S02]  /*11cd0*/  HADD2.F32 R39, -RZ, R22.reuse.H0_H0 ;  /* 0x20000016ff277230 */ /* 0x100fe40000004100 */
[----:B------:R-:W-:Y:S02]  /*11ce0*/  HADD2.F32 R51, -RZ, R22.H1_H1 ;  /* 0x30000016ff337230 */ /* 0x000fe40000004100 */
[----:B------:R-:W-:Y:S02]  /*11cf0*/  HADD2.F32 R43, -RZ, R43.H1_H1 ;  /* 0x3000002bff2b7230 */ /* 0x000fe40000004100 */
[----:B------:R-:W-:-:S02]  /*11d00*/  HADD2.F32 R12, -RZ, R40.H0_H0 ;  /* 0x20000028ff0c7230 */ /* 0x000fc40000004100 */
[----:B------:R-:W-:Y:S02]  /*11d10*/  HADD2.F32 R37, -RZ, R40.H1_H1 ;  /* 0x30000028ff257230 */ /* 0x000fe40000004100 */
[--C-:B------:R-:W-:Y:S02]  /*11d20*/  HADD2.F32 R21, -RZ, R42.reuse.H0_H0 ;  /* 0x2000002aff157230 */ /* 0x100fe40000004100 */
[----:B------:R-:W-:Y:S02]  /*11d30*/  HADD2.F32 R49, -RZ, R42.H1_H1 ;  /* 0x3000002aff317230 */ /* 0x000fe40000004100 */
        /* <DEDUP_REMOVED lines=9> */
.L_x_1372:
[----:B------:R-:W-:Y:S05]  /*11dd0*/  BSYNC B0 ;  /* 0x0000000000007941 */ /* 0x000fea0003800000 */
.L_x_1371:
[----:B-----5:R3:W-:Y:S02]  /*11de0*/  STS.128 [R241], R40 ;  /* 0x00000028f1007388 */ /* 0x0207e40000000c00 */
.L_x_1370:
[----:B------:R-:W-:Y:S05]  /*11df0*/  BSYNC B1 ;  /* 0x0000000000017941 */ /* 0x000fea0003800000 */
.L_x_1369:
        /* <DEDUP_REMOVED lines=20> */
[----:B------:R-:W-:-:S04]  /*11f40*/  @P0 IADD3 R21, -R2, RZ, RZ ;  /* 0x000000ff02150210 */ /* 0x000fc80007ffe1ff */
[----:B------:R-:W4:Y:S01]  /*11f50*/  LD.E.128 R4, desc[UR6][R4.64+0x80] ;  /* 0x0000800604047980 */ /* 0x000f22000c101d00 */
[----:B------:R-:W-:-:S04]  /*11f60*/  IADD3 R23, P1, R21, R8, RZ ;  /* 0x0000000815177210 */ /* 0x000fc80007f3e0ff */
[----:B------:R-:W-:Y:S02]  /*11f70*/  LEA.HI.X.SX32 R21, R21, R16, 0x1, P1 ;  /* 0x0000001015157211 */ /* 0x000fe400008f0eff */
[----:B------:R-:W-:-:S04]  /*11f80*/  LEA R20, P1, R23, R24, 0x1 ;  /* 0x0000001817147211 */ /* 0x000fc800078208ff */
[----:B------:R-:W-:-:S06]  /*11f90*/  LEA.HI.X R21, R23, R25, R21, 0x1, P1 ;  /* 0x0000001917157211 */ /* 0x000fcc00008f0c15 */
[----:B------:R-:W3:Y:S01]  /*11fa0*/  LD.E.128 R20, desc[UR6][R20.64+0x80] ;  /* 0x0000800614147980 */ /* 0x000ee2000c101d00 */
[----:B--2---:R-:W-:Y:S02]  /*11fb0*/  HADD2.F32 R52, -RZ, R39.H0_H0 ;  /* 0x20000027ff347230 */ /* 0x004fe40000004100 */
        /* <DEDUP_REMOVED lines=28> */
[--C-:B---3--:R-:W-:Y:S02]  /*12180*/  HADD2.F32 R5, -RZ, R21.reuse.H0_H0 ;  /* 0x20000015ff057230 */ /* 0x108fe40000004100 */
        /* <DEDUP_REMOVED lines=30> */
.L_x_1376:
[----:B------:R-:W-:Y:S05]  /*12370*/  BSYNC B0 ;  /* 0x0000000000007941 */ /* 0x000fea0003800000 */
.L_x_1375:
[----:B-----5:R1:W-:Y:S02]  /*12380*/  STS.128 [R241+0x2000], R40 ;  /* 0x00200028f1007388 */ /* 0x0203e40000000c00 */
.L_x_1374:
[----:B------:R-:W-:Y:S05]  /*12390*/  BSYNC B1 ;  /* 0x0000000000017941 */ /* 0x000fea0003800000 */
.L_x_1373:
        /* <DEDUP_REMOVED lines=21> */
[----:B------:R-:W2:Y:S01]  /*124f0*/  LD.E.128 R4, desc[UR6][R4.64+0x100] ;  /* 0x0001000604047980 */ /* 0x000ea2000c101d00 */
[----:B------:R-:W-:-:S04]  /*12500*/  IADD3 R23, P1, R21, R8, RZ ;  /* 0x0000000815177210 */ /* 0x000fc80007f3e0ff */
[----:B------:R-:W-:Y:S02]  /*12510*/  LEA.HI.X.SX32 R21, R21, R16, 0x1, P1 ;  /* 0x0000001015157211 */ /* 0x000fe400008f0eff */
[----:B------:R-:W-:-:S04]  /*12520*/  LEA R20, P1, R23, R24, 0x1 ;  /* 0x0000001817147211 */ /* 0x000fc800078208ff */
[----:B------:R-:W-:-:S06]  /*12530*/  LEA.HI.X R21, R23, R25, R21, 0x1, P1 ;  /* 0x0000001917157211 */ /* 0x000fcc00008f0c15 */
[----:B------:R-:W4:Y:S01]  /*12540*/  LD.E.128 R20, desc[UR6][R20.64+0x100] ;  /* 0x0001000614147980 */ /* 0x000f22000c101d00 */
[----:B---3--:R-:W-:Y:S02]  /*12550*/  HADD2.F32 R52, -RZ, R39.H0_H0 ;  /* 0x20000027ff347230 */ /* 0x008fe40000004100 */
[--C-:B--2---:R-:W-:Y:S02]  /*12560*/  HADD2.F32 R12, -RZ, R5.reuse.H0_H0 ;  /* 0x20000005ff0c7230 */ /* 0x104fe40000004100 */
        /* <DEDUP_REMOVED lines=27> */
[--C-:B----4-:R-:W-:Y:S02]  /*12720*/  HADD2.F32 R5, -RZ, R21.reuse.H0_H0 ;  /* 0x20000015ff057230 */ /* 0x110fe40000004100 */
        /* <DEDUP_REMOVED lines=30> */
.L_x_1380:
[----:B------:R-:W-:Y:S05]  /*12910*/  BSYNC B0 ;  /* 0x0000000000007941 */ /* 0x000fea0003800000 */
.L_x_1379:
[----:B-----5:R3:W-:Y:S02]  /*12920*/  STS.128 [R241+0x4000], R40 ;  /* 0x00400028f1007388 */ /* 0x0207e40000000c00 */
.L_x_1378:
[----:B------:R-:W-:Y:S05]  /*12930*/  BSYNC B1 ;  /* 0x0000000000017941 */ /* 0x000fea0003800000 */
.L_x_1377:
        /* <DEDUP_REMOVED lines=26> */
[--C-:B---3--:R-:W-:Y:S02]  /*12ae0*/  HADD2.F32 R45, -RZ, R36.reuse.H0_H0 ;  /* 0x20000024ff2d7230 */ /* 0x108fe40000004100 */
[----:B------:R-:W-:Y:S02]  /*12af0*/  HADD2.F32 R51, -RZ, R36.H1_H1 ;  /* 0x30000024ff337230 */ /* 0x000fe40000004100 */
[--C-:B--2---:R-:W-:Y:S02]  /*12b00*/  HADD2.F32 R12, -RZ, R4.reuse.H0_H0 ;  /* 0x20000004ff0c7230 */ /* 0x104fe40000004100 */
[----:B-1----:R-:W-:Y:S02]  /*12b10*/  HADD2.F32 R30, -RZ, R4.H1_H1 ;  /* 0x30000004ff1e7230 */ /* 0x002fe40000004100 */
[--C-:B------:R-:W-:Y:S02]  /*12b20*/  HADD2.F32 R31, -RZ, R5.reuse.H1_H1 ;  /* 0x30000005ff1f7230 */ /* 0x100fe40000004100 */
[----:B------:R-:W-:-:S02]  /*12b30*/  HADD2.F32 R4, -RZ, R5.H0_H0 ;  /* 0x20000005ff047230 */ /* 0x000fc40000004100 */
[----:B------:R-:W-:Y:S01]  /*12b40*/  @!P0 FADD.FTZ R12, -R12, -RZ ;  /* 0x800000ff0c0c8221 */ /* 0x000fe20000010100 */
[--C-:B------:R-:W-:Y:S02]  /*12b50*/  HADD2.F32 R36, -RZ, R37.reuse.H1_H1 ;  /* 0x30000025ff247230 */ /* 0x100fe40000004100 */
[----:B------:R-:W-:Y:S01]  /*12b60*/  @!P0 FADD.FTZ R31, -R31, -RZ ;  /* 0x800000ff1f1f8221 */ /* 0x000fe20000010100 */
[--C-:B------:R-:W-:Y:S02]  /*12b70*/  HADD2.F32 R5, -RZ, R6.reuse.H0_H0 ;  /* 0x20000006ff057230 */ /* 0x100fe40000004100 */
[----:B------:R-:W-:Y:S01]  /*12b80*/  @!P0 FADD.FTZ R4, -R4, -RZ ;  /* 0x800000ff04048221 */ /* 0x000fe20000010100 */
[----:B------:R-:W-:Y:S02]  /*12b90*/  HADD2.F32 R44, -RZ, R6.H1_H1 ;  /* 0x30000006ff2c7230 */ /* 0x000fe40000004100 */
[----:B------:R-:W-:Y:S02]  /*12ba0*/  HADD2.F32 R49, -RZ, R37.H0_H0 ;  /* 0x20000025ff317230 */ /* 0x000fe40000004100 */
[----:B------:R-:W-:-:S02]  /*12bb0*/  HADD2.F32 R6, -RZ, R7.H0_H0 ;  /* 0x20000007ff067230 */ /* 0x000fc40000004100 */
[----:B------:R-:W-:Y:S02]  /*12bc0*/  HADD2.F32 R7, -RZ, R7.H1_H1 ;  /* 0x30000007ff077230 */ /* 0x000fe40000004100 */
[----:B------:R-:W-:Y:S01]  /*12bd0*/  FMUL.FTZ R45, R45, R12 ;  /* 0x0000000c2d2d7220 */ /* 0x000fe20000410000 */
[----:B------:R-:W-:Y:S01]  /*12be0*/  FMUL.FTZ R36, R36, R31 ;  /* 0x0000001f24247220 */ /* 0x000fe20000410000 */
[----:B------:R-:W-:Y:S01]  /*12bf0*/  FMUL.FTZ R49, R49, R4 ;  /* 0x0000000431317220 */ /* 0x000fe20000410000 */
[----:B------:R-:W-:Y:S02]  /*12c00*/  HADD2.F32 R12, -RZ, R38.H0_H0 ;  /* 0x20000026ff0c7230 */ /* 0x000fe40000004100 */
[----:B------:R-:W-:Y:S01]  /*12c10*/  @!P0 FADD.FTZ R5, -R5, -RZ ;  /* 0x800000ff05058221 */ /* 0x000fe20000010100 */
[--C-:B------:R-:W-:Y:S02]  /*12c20*/  HADD2.F32 R31, -RZ, R39.reuse.H0_H0 ;  /* 0x20000027ff1f7230 */ /* 0x100fe40000004100 */
[----:B------:R-:W-:Y:S01]  /*12c30*/  @!P0 FADD.FTZ R6, -R6, -RZ ;  /* 0x800000ff06068221 */ /* 0x000fe20000010100 */
[----:B------:R-:W-:-:S02]  /*12c40*/  HADD2.F32 R4, -RZ, R39.H1_H1 ;  /* 0x30000027ff047230 */ /* 0x000fc40000004100 */
[----:B------:R-:W-:Y:S01]  /*12c50*/  @!P0 FADD.FTZ R30, -R30, -RZ ;  /* 0x800000ff1e1e8221 */ /* 0x000fe20000010100 */
[----:B------:R-:W-:Y:S01]  /*12c60*/  @!P0 FADD.FTZ R7, -R7, -RZ ;  /* 0x800000ff07078221 */ /* 0x000fe20000010100 */
[----:B------:R-:W-:Y:S01]  /*12c70*/  FMUL.FTZ R5, R12, R5 ;  /* 0x000000050c057220 */ /* 0x000fe20000410000 */
[----:B------:R-:W-:Y:S01]  /*12c80*/  FMUL.FTZ R6, R31, R6 ;  /* 0x000000061f067220 */ /* 0x000fe20000410000 */
[----:B------:R-:W-:Y:S01]  /*12c90*/  FMUL.FTZ R51, R51, R30 ;  /* 0x0000001e33337220 */ /* 0x000fe20000410000 */
[----:B------:R-:W-:Y:S02]  /*12ca0*/  HADD2.F32 R37, -RZ, R38.H1_H1 ;  /* 0x30000026ff257230 */ /* 0x000fe40000004100 */
[----:B------:R-:W-:Y:S01]  /*12cb0*/  FMUL.FTZ R7, R4, R7 ;  /* 0x0000000704077220 */ /* 0x000fe20000410000 */
[--C-:B----4-:R-:W-:Y:S02]  /*12cc0*/  HADD2.F32 R12, -RZ, R20.reuse.H0_H0 ;  /* 0x20000014ff0c7230 */ /* 0x110fe40000004100 */
[----:B------:R-:W-:Y:S01]  /*12cd0*/  @!P0 FADD.FTZ R44, -R44, -RZ ;  /* 0x800000ff2c2c8221 */ /* 0x000fe20000010100 */
[----:B------:R-:W-:-:S02]  /*12ce0*/  HADD2.F32 R31, -RZ, R20.H1_H1 ;  /* 0x30000014ff1f7230 */ /* 0x000fc40000004100 */
[----:B-----5:R-:W-:Y:S02]  /*12cf0*/  HADD2.F32 R4, -RZ, R40.H0_H0 ;  /* 0x20000028ff047230 */ /* 0x020fe40000004100 */
[----:B------:R-:W-:Y:S02]  /*12d00*/  HADD2.F32 R30, -RZ, R41.H0_H0 ;  /* 0x20000029ff1e7230 */ /* 0x000fe40000004100 */
[----:B------:R-:W-:Y:S02]  /*12d10*/  HADD2.F32 R20, -RZ, R21.H0_H0 ;  /* 0x20000015ff147230 */ /* 0x000fe40000004100 */
[----:B------:R-:W-:Y:S01]  /*12d20*/  FMUL.FTZ R44, R37, R44 ;  /* 0x0000002c252c7220 */ /* 0x000fe20000410000 */
[--C-:B------:R-:W-:Y:S02]  /*12d30*/  HADD2.F32 R38, -RZ, R22.reuse.H0_H0 ;  /* 0x20000016ff267230 */ /* 0x100fe40000004100 */
[----:B------:R-:W-:Y:S01]  /*12d40*/  FFMA.FTZ R4, R4, R12, R45 ;  /* 0x0000000c04047223 */ /* 0x000fe2000001002d */
[----:B------:R-:W-:-:S02]  /*12d50*/  HADD2.F32 R39, -RZ, R22.H1_H1 ;  /* 0x30000016ff277230 */ /* 0x000fc40000004100 */
[----:B------:R-:W-:Y:S01]  /*12d60*/  FFMA.FTZ R20, R30, R20, R49 ;  /* 0x000000141e147223 */ /* 0x000fe20000010031 */
[--C-:B------:R-:W-:Y:S02]  /*12d70*/  HADD2.F32 R37, -RZ, R23.reuse.H0_H0 ;  /* 0x20000017ff257230 */ /* 0x100fe40000004100 */
[----:B------:R-:W-:Y:S02]  /*12d80*/  HADD2.F32 R22, -RZ, R23.H1_H1 ;  /* 0x30000017ff167230 */ /* 0x000fe40000004100 */
[----:B------:R-:W-:Y:S02]  /*12d90*/  HADD2.F32 R40, -RZ, R40.H1_H1 ;  /* 0x30000028ff287230 */ /* 0x000fe40000004100 */
        /* <DEDUP_REMOVED lines=16> */
.L_x_1382:
[----:B------:R-:W-:Y:S05]  /*12ea0*/  BSYNC B0 ;  /* 0x0000000000007941 */ /* 0x000fea0003800000 */
.L_x_1381:
[----:B-----5:R3:W-:Y:S02]  /*12eb0*/  STS.128 [R241+0x6000], R40 ;  /* 0x00600028f1007388 */ /* 0x0207e40000000c00 */
.L_x_1368:
[----:B------:R-:W-:Y:S05]  /*12ec0*/  BSYNC B2 ;  /* 0x0000000000027941 */ /* 0x000fea0003800000 */
.L_x_1367:
        /* <DEDUP_REMOVED lines=32> */
[----:B---3--:R-:W-:Y:S02]  /*130d0*/  HADD2.F32 R52, -RZ, R37.H1_H1 ;  /* 0x30000025ff347230 */ /* 0x008fe40000004100 */
[----:B------:R-:W-:Y:S02]  /*130e0*/  HADD2.F32 R46, -RZ, R39.H0_H0 ;  /* 0x20000027ff2e7230 */ /* 0x000fe40000004100 */
[--C-:B----4-:R-:W-:Y:S02]  /*130f0*/  HADD2.F32 R12, -RZ, R5.reuse.H0_H0 ;  /* 0x20000005ff0c7230 */ /* 0x110fe40000004100 */
[----:B------:R-:W-:Y:S02]  /*13100*/  HADD2.F32 R31, -RZ, R5.H1_H1 ;  /* 0x30000005ff1f7230 */ /* 0x000fe40000004100 */
[--C-:B------:R-:W-:Y:S02]  /*13110*/  HADD2.F32 R5, -RZ, R7.reuse.H0_H0 ;  /* 0x20000007ff057230 */ /* 0x100fe40000004100 */
[----:B------:R-:W-:-:S02]  /*13120*/  HADD2.F32 R7, -RZ, R7.H1_H1 ;  /* 0x30000007ff077230 */ /* 0x000fc40000004100 */
[----:B------:R-:W-:Y:S01]  /*13130*/  @!P0 FADD.FTZ R31, -R31, -RZ ;  /* 0x800000ff1f1f8221 */ /* 0x000fe20000010100 */
[--C-:B------:R-:W-:Y:S02]  /*13140*/  HADD2.F32 R44, -RZ, R4.reuse.H0_H0 ;  /* 0x20000004ff2c7230 */ /* 0x100fe40000004100 */
[----:B------:R-:W-:Y:S01]  /*13150*/  @!P0 FADD.FTZ R5, -R5, -RZ ;  /* 0x800000ff05058221 */ /* 0x000fe20000010100 */
[----:B------:R-:W-:Y:S02]  /*13160*/  HADD2.F32 R45, -RZ, R4.H1_H1 ;  /* 0x30000004ff2d7230 */ /* 0x000fe40000004100 */
[----:B------:R-:W-:Y:S01]  /*13170*/  @!P0 FADD.FTZ R7, -R7, -RZ ;  /* 0x800000ff07078221 */ /* 0x000fe20000010100 */
[--C-:B------:R-:W-:Y:S02]  /*13180*/  HADD2.F32 R4, -RZ, R6.reuse.H0_H0 ;  /* 0x20000006ff047230 */ /* 0x100fe40000004100 */
[----:B------:R-:W-:Y:S02]  /*13190*/  HADD2.F32 R54, -RZ, R39.H1_H1 ;  /* 0x30000027ff367230 */ /* 0x000fe40000004100 */
[----:B------:R-:W-:-:S02]  /*131a0*/  HADD2.F32 R6, -RZ, R6.H1_H1 ;  /* 0x30000006ff067230 */ /* 0x000fc40000004100 */
[----:B------:R-:W-:Y:S01]  /*131b0*/  FMUL.FTZ R52, R52, R31 ;  /* 0x0000001f34347220 */ /* 0x000fe20000410000 */
[----:B------:R-:W-:Y:S01]  /*131c0*/  FMUL.FTZ R46, R46, R5 ;  /* 0x000000052e2e7220 */ /* 0x000fe20000410000 */
[----:B------:R-:W-:Y:S02]  /*131d0*/  HADD2.F32 R49, -RZ, R37.H0_H0 ;  /* 0x20000025ff317230 */ /* 0x000fe40000004100 */
[----:B------:R-:W-:Y:S01]  /*131e0*/  FMUL.FTZ R54, R54, R7 ;  /* 0x0000000736367220 */ /* 0x000fe20000410000 */
[----:B------:R-:W-:Y:S02]  /*131f0*/  HADD2.F32 R31, -RZ, R36.H0_H0 ;  /* 0x20000024ff1f7230 */ /* 0x000fe40000004100 */
[----:B------:R-:W-:Y:S01]  /*13200*/  @!P0 FADD.FTZ R12, -R12, -RZ ;  /* 0x800000ff0c0c8221 */ /* 0x000fe20000010100 */
[--C-:B------:R-:W-:Y:S02]  /*13210*/  HADD2.F32 R5, -RZ, R38.reuse.H1_H1 ;  /* 0x30000026ff057230 */ /* 0x100fe40000004100 */
[----:B------:R-:W-:Y:S01]  /*13220*/  @!P0 FADD.FTZ R44, -R44, -RZ ;  /* 0x800000ff2c2c8221 */ /* 0x000fe20000010100 */
[----:B------:R-:W-:-:S02]  /*13230*/  HADD2.F32 R7, -RZ, R38.H0_H0 ;  /* 0x20000026ff077230 */ /* 0x000fc40000004100 */
[----:B------:R-:W-:Y:S01]  /*13240*/  @!P0 FADD.FTZ R6, -R6, -RZ ;  /* 0x800000ff06068221 */ /* 0x000fe20000010100 */
[----:B------:R-:W-:Y:S01]  /*13250*/  @!P0 FADD.FTZ R4, -R4, -RZ ;  /* 0x800000ff04048221 */ /* 0x000fe20000010100 */
[----:B------:R-:W-:Y:S01]  /*13260*/  FMUL.FTZ R49, R49, R12 ;  /* 0x0000000c31317220 */ /* 0x000fe20000410000 */
[----:B------:R-:W-:Y:S01]  /*13270*/  FMUL.FTZ R44, R31, R44 ;  /* 0x0000002c1f2c7220 */ /* 0x000fe20000410000 */
[----:B------:R-:W-:Y:S01]  /*13280*/  FMUL.FTZ R6, R5, R6 ;  /* 0x0000000605067220 */ /* 0x000fe20000410000 */
[----:B------:R-:W-:Y:S01]  /*13290*/  FMUL.FTZ R4, R7, R4 ;  /* 0x0000000407047220 */ /* 0x000fe20000410000 */
[----:B-----5:R-:W-:Y:S02]  /*132a0*/  HADD2.F32 R12, -RZ, R41.H0_H0 ;  /* 0x20000029ff0c7230 */ /* 0x020fe40000004100 */
[--C-:B--2---:R-:W-:Y:S02]  /*132b0*/  HADD2.F32 R5, -RZ, R21.reuse.H0_H0 ;  /* 0x20000015ff057230 */ /* 0x104fe40000004100 */
[----:B------:R-:W-:-:S02]  /*132c0*/  HADD2.F32 R31, -RZ, R21.H1_H1 ;  /* 0x30000015ff1f7230 */ /* 0x000fc40000004100 */
[----:B------:R-:W-:Y:S02]  /*132d0*/  HADD2.F32 R41, -RZ, R41.H1_H1 ;  /* 0x30000029ff297230 */ /* 0x000fe40000004100 */
[----:B------:R-:W-:Y:S02]  /*132e0*/  HADD2.F32 R7, -RZ, R43.H0_H0 ;  /* 0x2000002bff077230 */ /* 0x000fe40000004100 */
[----:B------:R-:W-:Y:S02]  /*132f0*/  HADD2.F32 R21, -RZ, R23.H0_H0 ;  /* 0x20000017ff157230 */ /* 0x000fe40000004100 */
[----:B------:R-:W-:Y:S01]  /*13300*/  @!P0 FADD.FTZ R45, -R45, -RZ ;  /* 0x800000ff2d2d8221 */ /* 0x000fe20000010100 */
[----:B------:R-:W-:Y:S02]  /*13310*/  HADD2.F32 R36, -RZ, R36.H1_H1 ;  /* 0x30000024ff247230 */ /* 0x000fe40000004100 */
[----:B------:R-:W-:Y:S01]  /*13320*/  FFMA.FTZ R52, R41, R31, R52 ;  /* 0x0000001f29347223 */ /* 0x000fe20000010034 */
[----:B------:R-:W-:-:S02]  /*13330*/  HADD2.F32 R37, -RZ, R20.H0_H0 ;  /* 0x20000014ff257230 */ /* 0x000fc40000004100 */
[----:B------:R-:W-:Y:S01]  /*13340*/  FFMA.FTZ R7, R7, R21, R46 ;  /* 0x0000001507077223 */ /* 0x000fe2000001002e */
[--C-:B------:R-:W-:Y:S02]  /*13350*/  HADD2.F32 R39, -RZ, R22.reuse.H0_H0 ;  /* 0x20000016ff277230 */ /* 0x100fe40000004100 */
[----:B------:R-:W-:Y:S02]  /*13360*/  HADD2.F32 R51, -RZ, R22.H1_H1 ;  /* 0x30000016ff337230 */ /* 0x000fe40000004100 */
[----:B------:R-:W-:Y:S02]  /*13370*/  HADD2.F32 R21, -RZ, R40.H0_H0 ;  /* 0x20000028ff157230 */ /* 0x000fe40000004100 */
[--C-:B------:R-:W-:Y:S02]  /*13380*/  HADD2.F32 R31, -RZ, R42.reuse.H0_H0 ;  /* 0x2000002aff1f7230 */ /* 0x100fe40000004100 */
[----:B------:R-:W-:Y:S02]  /*13390*/  HADD2.F32 R41, -RZ, R42.H1_H1 ;  /* 0x3000002aff297230 */ /* 0x000fe40000004100 */
[----:B------:R-:W-:Y:S01]  /*133a0*/  FMUL.FTZ R45, R36, R45 ;  /* 0x0000002d242d7220 */ /* 0x000fe20000410000 */
[----:B------:R-:W-:-:S02]  /*133b0*/  HADD2.F32 R23, -RZ, R23.H1_H1 ;  /* 0x30000017ff177230 */ /* 0x000fc40000004100 */
[----:B------:R-:W-:Y:S01]  /*133c0*/  FFMA.FTZ R5, R12, R5, R49 ;  /* 0x000000050c057223 */ /* 0x000fe20000010031 */
        /* <DEDUP_REMOVED lines=13> */
.L_x_1388:
[----:B------:R-:W-:Y:S05]  /*134a0*/  BSYNC B0 ;  /* 0x0000000000007941 */ /* 0x000fea0003800000 */
.L_x_1387:
[----:B-----5:R3:W-:Y:S02]  /*134b0*/  STS.128 [R241+0x800], R40 ;  /* 0x00080028f1007388 */ /* 0x0207e40000000c00 */
.L_x_1386:
[----:B------:R-:W-:Y:S05]  /*134c0*/  BSYNC B1 ;  /* 0x0000000000017941 */ /* 0x000fea0003800000 */
.L_x_1385:
        /* <DEDUP_REMOVED lines=27> */
[----:B--2---:R-:W-:Y:S02]  /*13680*/  HADD2.F32 R52, -RZ, R37.H1_H1 ;  /* 0x30000025ff347230 */ /* 0x004fe40000004100 */
        /* <DEDUP_REMOVED lines=29> */
[--C-:B---3--:R-:W-:Y:S02]  /*13860*/  HADD2.F32 R5, -RZ, R21.reuse.H0_H0 ;  /* 0x20000015ff057230 */ /* 0x108fe40000004100 */
        /* <DEDUP_REMOVED lines=30> */
.L_x_1392:
[----:B------:R-:W-:Y:S05]  /*13a50*/  BSYNC B0 ;  /* 0x0000000000007941 */ /* 0x000fea0003800000 */
.L_x_1391:
[----:B-----5:R1:W-:Y:S02]  /*13a60*/  STS.128 [R241+0x2800], R40 ;  /* 0x00280028f1007388 */ /* 0x0203e40000000c00 */
.L_x_1390:
[----:B------:R-:W-:Y:S05]  /*13a70*/  BSYNC B1 ;  /* 0x0000000000017941 */ /* 0x000fea0003800000 */
.L_x_1389:
        /* <DEDUP_REMOVED lines=27> */
[----:B---3--:R-:W-:Y:S02]  /*13c30*/  HADD2.F32 R52, -RZ, R37.H1_H1 ;  /* 0x30000025ff347230 */ /* 0x008fe40000004100 */
[----:B------:R-:W-:Y:S02]  /*13c40*/  HADD2.F32 R46, -RZ, R39.H0_H0 ;  /* 0x20000027ff2e7230 */ /* 0x000fe40000004100 */
[--C-:B--2---:R-:W-:Y:S02]  /*13c50*/  HADD2.F32 R12, -RZ, R5.reuse.H0_H0 ;  /* 0x20000005ff0c7230 */ /* 0x104fe40000004100 */
        /* <DEDUP_REMOVED lines=27> */
[--C-:B----4-:R-:W-:Y:S02]  /*13e10*/  HADD2.F32 R5, -RZ, R21.reuse.H0_H0 ;  /* 0x20000015ff057230 */ /* 0x110fe40000004100 */
        /* <DEDUP_REMOVED lines=30> */
.L_x_1396:
[----:B------:R-:W-:Y:S05]  /*14000*/  BSYNC B0 ;  /* 0x0000000000007941 */ /* 0x000fea0003800000 */
.L_x_1395:
[----:B-----5:R3:W-:Y:S02]  /*14010*/  STS.128 [R241+0x4800], R40 ;  /* 0x00480028f1007388 */ /* 0x0207e40000000c00 */
.L_x_1394:
[----:B------:R-:W-:Y:S05]  /*14020*/  BSYNC B1 ;  /* 0x0000000000017941 */ /* 0x000fea0003800000 */
.L_x_1393:
        /* <DEDUP_REMOVED lines=27> */
[----:B------:R-:W-:Y:S02]  /*141e0*/  HADD2.F32 R49, -RZ, R37.H0_H0 ;  /* 0x20000025ff317230 */ /* 0x000fe40000004100 */
[--C-:B--2---:R-:W-:Y:S02]  /*141f0*/  HADD2.F32 R12, -RZ, R4.reuse.H0_H0 ;  /* 0x20000004ff0c7230 */ /* 0x104fe40000004100 */
[----:B------:R-:W-:Y:S02]  /*14200*/  HADD2.F32 R31, -RZ, R4.H1_H1 ;  /* 0x30000004ff1f7230 */ /* 0x000fe40000004100 */
[--C-:B------:R-:W-:Y:S02]  /*14210*/  HADD2.F32 R4, -RZ, R5.reuse.H0_H0 ;  /* 0x20000005ff047230 */ /* 0x100fe40000004100 */
[----:B------:R-:W-:Y:S01]  /*14220*/  @!P0 FADD.FTZ R12, -R12, -RZ ;  /* 0x800000ff0c0c8221 */ /* 0x000fe20000010100 */
[----:B-1----:R-:W-:-:S02]  /*14230*/  HADD2.F32 R34, -RZ, R5.H1_H1 ;  /* 0x30000005ff227230 */ /* 0x002fc40000004100 */
        /* <DEDUP_REMOVED lines=9> */
[--C-:B------:R-:W-:Y:S02]  /*142d0*/  HADD2.F32 R12, -RZ, R38.reuse.H0_H0 ;  /* 0x20000026ff0c7230 */ /* 0x100fe40000004100 */
[----:B------:R-:W-:Y:S01]  /*142e0*/  FMUL.FTZ R36, R36, R31 ;  /* 0x0000001f24247220 */ /* 0x000fe20000410000 */
[----:B------:R-:W-:Y:S02]  /*142f0*/  HADD2.F32 R38, -RZ, R38.H1_H1 ;  /* 0x30000026ff267230 */ /* 0x000fe40000004100 */
[----:B------:R-:W-:Y:S01]  /*14300*/  @!P0 FADD.FTZ R5, -R5, -RZ ;  /* 0x800000ff05058221 */ /* 0x000fe20000010100 */
[----:B------:R-:W-:Y:S02]  /*14310*/  HADD2.F32 R4, -RZ, R39.H1_H1 ;  /* 0x30000027ff047230 */ /* 0x000fe40000004100 */
[----:B------:R-:W-:Y:S01]  /*14320*/  @!P0 FADD.FTZ R35, -R35, -RZ ;  /* 0x800000ff23238221 */ /* 0x000fe20000010100 */
[----:B------:R-:W-:-:S02]  /*14330*/  HADD2.F32 R37, -RZ, R37.H1_H1 ;  /* 0x30000025ff257230 */ /* 0x000fc40000004100 */
[----:B------:R-:W-:Y:S01]  /*14340*/  @!P0 FADD.FTZ R7, -R7, -RZ ;  /* 0x800000ff07078221 */ /* 0x000fe20000010100 */
[----:B------:R-:W-:Y:S02]  /*14350*/  HADD2.F32 R31, -RZ, R39.H0_H0 ;  /* 0x20000027ff1f7230 */ /* 0x000fe40000004100 */
[----:B------:R-:W-:Y:S01]  /*14360*/  @!P0 FADD.FTZ R34, -R34, -RZ ;  /* 0x800000ff22228221 */ /* 0x000fe20000010100 */
[----:B------:R-:W-:Y:S01]  /*14370*/  @!P0 FADD.FTZ R6, -R6, -RZ ;  /* 0x800000ff06068221 */ /* 0x000fe20000010100 */
[----:B------:R-:W-:Y:S01]  /*14380*/  FMUL.FTZ R5, R12, R5 ;  /* 0x000000050c057220 */ /* 0x000fe20000410000 */
[----:B------:R-:W-:Y:S01]  /*14390*/  FMUL.FTZ R35, R38, R35 ;  /* 0x0000002326237220 */ /* 0x000fe20000410000 */
[----:B------:R-:W-:Y:S01]  /*143a0*/  FMUL.FTZ R7, R4, R7 ;  /* 0x0000000704077220 */ /* 0x000fe20000410000 */
[----:B------:R-:W-:Y:S01]  /*143b0*/  FMUL.FTZ R37, R37, R34 ;  /* 0x0000002225257220 */ /* 0x000fe20000410000 */
[----:B------:R-:W-:Y:S01]  /*143c0*/  FMUL.FTZ R6, R31, R6 ;  /* 0x000000061f067220 */ /* 0x000fe20000410000 */
[----:B-----5:R-:W-:-:S02]  /*143d0*/  HADD2.F32 R4, -RZ, R40.H0_H0 ;  /* 0x20000028ff047230 */ /* 0x020fc40000004100 */
[--C-:B----4-:R-:W-:Y:S02]  /*143e0*/  HADD2.F32 R12, -RZ, R20.reuse.H0_H0 ;  /* 0x20000014ff0c7230 */ /* 0x110fe40000004100 */
[----:B------:R-:W-:Y:S02]  /*143f0*/  HADD2.F32 R38, -RZ, R20.H1_H1 ;  /* 0x30000014ff267230 */ /* 0x000fe40000004100 */
[----:B------:R-:W-:Y:S02]  /*14400*/  HADD2.F32 R31, -RZ, R40.H1_H1 ;  /* 0x30000028ff1f7230 */ /* 0x000fe40000004100 */
[----:B------:R-:W-:Y:S02]  /*14410*/  HADD2.F32 R34, -RZ, R41.H0_H0 ;  /* 0x20000029ff227230 */ /* 0x000fe40000004100 */
[--C-:B------:R-:W-:Y:S02]  /*14420*/  HADD2.F32 R20, -RZ, R21.reuse.H0_H0 ;  /* 0x20000015ff147230 */ /* 0x100fe40000004100 */
[----:B------:R-:W-:Y:S01]  /*14430*/  FFMA.FTZ R4, R4, R12, R45 ;  /* 0x0000000c04047223 */ /* 0x000fe2000001002d */
[----:B------:R-:W-:-:S02]  /*14440*/  HADD2.F32 R44, -RZ, R21.H1_H1 ;  /* 0x30000015ff2c7230 */ /* 0x000fc40000004100 */
[----:B------:R-:W-:Y:S01]  /*14450*/  FFMA.FTZ R31, R31, R38, R36 ;  /* 0x000000261f1f7223 */ /* 0x000fe20000010024 */
[----:B------:R-:W-:Y:S02]  /*14460*/  HADD2.F32 R40, -RZ, R22.H0_H0 ;  /* 0x20000016ff287230 */ /* 0x000fe40000004100 */
[----:B------:R-:W-:Y:S01]  /*14470*/  FFMA.FTZ R20, R34, R20, R49 ;  /* 0x0000001422147223 */ /* 0x000fe20000010031 */
[--C-:B------:R-:W-:Y:S02]  /*14480*/  HADD2.F32 R21, -RZ, R23.reuse.H0_H0 ;  /* 0x20000017ff157230 */ /* 0x100fe40000004100 */
[----:B------:R-:W-:Y:S02]  /*14490*/  HADD2.F32 R46, -RZ, R23.H1_H1 ;  /* 0x30000017ff2e7230 */ /* 0x000fe40000004100 */
[----:B------:R-:W-:Y:S02]  /*144a0*/  HADD2.F32 R12, -RZ, R42.H0_H0 ;  /* 0x2000002aff0c7230 */ /* 0x000fe40000004100 */
[----:B------:R-:W-:-:S02]  /*144b0*/  HADD2.F32 R22, -RZ, R22.H1_H1 ;  /* 0x30000016ff167230 */ /* 0x000fc40000004100 */
[----:B------:R-:W-:Y:S02]  /*144c0*/  HADD2.F32 R34, -RZ, R41.H1_H1 ;  /* 0x30000029ff227230 */ /* 0x000fe40000004100 */
        /* <DEDUP_REMOVED lines=12> */
.L_x_1398:
[----:B------:R-:W-:Y:S05]  /*14590*/  BSYNC B0 ;  /* 0x0000000000007941 */ /* 0x000fea0003800000 */
.L_x_1397:
[----:B-----5:R3:W-:Y:S02]  /*145a0*/  STS.128 [R241+0x6800], R40 ;  /* 0x00680028f1007388 */ /* 0x0207e40000000c00 */
.L_x_1384:
[----:B------:R-:W-:Y:S05]  /*145b0*/  BSYNC B2 ;  /* 0x0000000000027941 */ /* 0x000fea0003800000 */
.L_x_1383:
        /* <DEDUP_REMOVED lines=32> */
[--C-:B---3--:R-:W-:Y:S02]  /*147c0*/  HADD2.F32 R45, -RZ, R37.reuse.H0_H0 ;  /* 0x20000025ff2d7230 */ /* 0x108fe40000004100 */
[----:B------:R-:W-:Y:S02]  /*147d0*/  HADD2.F32 R52, -RZ, R37.H1_H1 ;  /* 0x30000025ff347230 */ /* 0x000fe40000004100 */
        /* <DEDUP_REMOVED lines=9> */
[----:B------:R-:W-:Y:S02]  /*14870*/  HADD2.F32 R46, -RZ, R39.H0_H0 ;  /* 0x20000027ff2e7230 */ /* 0x000fe40000004100 */
[----:B------:R-:W-:Y:S01]  /*14880*/  @!P0 FADD.FTZ R7, -R7, -RZ ;  /* 0x800000ff07078221 */ /* 0x000fe20000010100 */
[----:B------:R-:W-:-:S02]  /*14890*/  HADD2.F32 R4, -RZ, R6.H0_H0 ;  /* 0x20000006ff047230 */ /* 0x000fc40000004100 */
[----:B------:R-:W-:Y:S02]  /*148a0*/  HADD2.F32 R54, -RZ, R39.H1_H1 ;  /* 0x30000027ff367230 */ /* 0x000fe40000004100 */
[----:B------:R-:W-:Y:S02]  /*148b0*/  HADD2.F32 R6, -RZ, R6.H1_H1 ;  /* 0x30000006ff067230 */ /* 0x000fe40000004100 */
[----:B------:R-:W-:Y:S01]  /*148c0*/  FMUL.FTZ R45, R45, R12 ;  /* 0x0000000c2d2d7220 */ /* 0x000fe20000410000 */
[----:B------:R-:W-:Y:S01]  /*148d0*/  FMUL.FTZ R52, R52, R31 ;  /* 0x0000001f34347220 */ /* 0x000fe20000410000 */
[----:B------:R-:W-:Y:S01]  /*148e0*/  FMUL.FTZ R46, R46, R5 ;  /* 0x000000052e2e7220 */ /* 0x000fe20000410000 */
[----:B------:R-:W-:Y:S01]  /*148f0*/  FMUL.FTZ R54, R54, R7 ;  /* 0x0000000736367220 */ /* 0x000fe20000410000 */
[--C-:B------:R-:W-:Y:S02]  /*14900*/  HADD2.F32 R12, -RZ, R36.reuse.H0_H0 ;  /* 0x20000024ff0c7230 */ /* 0x100fe40000004100 */
[----:B------:R-:W-:Y:S01]  /*14910*/  @!P0 FADD.FTZ R35, -R35, -RZ ;  /* 0x800000ff23238221 */ /* 0x000fe20000010100 */
[----:B------:R-:W-:-:S02]  /*14920*/  HADD2.F32 R31, -RZ, R36.H1_H1 ;  /* 0x30000024ff1f7230 */ /* 0x000fc40000004100 */
[----:B------:R-:W-:Y:S01]  /*14930*/  @!P0 FADD.FTZ R44, -R44, -RZ ;  /* 0x800000ff2c2c8221 */ /* 0x000fe20000010100 */
[--C-:B------:R-:W-:Y:S02]  /*14940*/  HADD2.F32 R5, -RZ, R38.reuse.H1_H1 ;  /* 0x30000026ff057230 */ /* 0x100fe40000004100 */
[----:B------:R-:W-:Y:S01]  /*14950*/  @!P0 FADD.FTZ R6, -R6, -RZ ;  /* 0x800000ff06068221 */ /* 0x000fe20000010100 */
[----:B------:R-:W-:Y:S02]  /*14960*/  HADD2.F32 R7, -RZ, R38.H0_H0 ;  /* 0x20000026ff077230 */ /* 0x000fe40000004100 */
[----:B------:R-:W-:Y:S01]  /*14970*/  @!P0 FADD.FTZ R4, -R4, -RZ ;  /* 0x800000ff04048221 */ /* 0x000fe20000010100 */
[----:B------:R-:W-:Y:S01]  /*14980*/  FMUL.FTZ R35, R12, R35 ;  /* 0x000000230c237220 */ /* 0x000fe20000410000 */
[----:B------:R-:W-:Y:S01]  /*14990*/  FMUL.FTZ R44, R31, R44 ;  /* 0x0000002c1f2c7220 */ /* 0x000fe20000410000 */
[----:B------:R-:W-:Y:S01]  /*149a0*/  FMUL.FTZ R6, R5, R6 ;  /* 0x0000000605067220 */ /* 0x000fe20000410000 */
[----:B------:R-:W-:Y:S01]  /*149b0*/  FMUL.FTZ R4, R7, R4 ;  /* 0x0000000407047220 */ /* 0x000fe20000410000 */
[----:B-----5:R-:W-:-:S02]  /*149c0*/  HADD2.F32 R12, -RZ, R41.H0_H0 ;  /* 0x20000029ff0c7230 */ /* 0x020fc40000004100 */
[--C-:B--2---:R-:W-:Y:S02]  /*149d0*/  HADD2.F32 R5, -RZ, R21.reuse.H0_H0 ;  /* 0x20000015ff057230 */ /* 0x104fe40000004100 */
[----:B------:R-:W-:Y:S02]  /*149e0*/  HADD2.F32 R31, -RZ, R21.H1_H1 ;  /* 0x30000015ff1f7230 */ /* 0x000fe40000004100 */
[----:B------:R-:W-:Y:S02]  /*149f0*/  HADD2.F32 R41, -RZ, R41.H1_H1 ;  /* 0x30000029ff297230 */ /* 0x000fe40000004100 */
[----:B------:R-:W-:Y:S02]  /*14a00*/  HADD2.F32 R7, -RZ, R43.H0_H0 ;  /* 0x2000002bff077230 */ /* 0x000fe40000004100 */
[----:B------:R-:W-:Y:S02]  /*14a10*/  HADD2.F32 R21, -RZ, R23.H0_H0 ;  /* 0x20000017ff157230 */ /* 0x000fe40000004100 */
[----:B------:R-:W-:Y:S01]  /*14a20*/  FFMA.FTZ R52, R41, R31, R52 ;  /* 0x0000001f29347223 */ /* 0x000fe20000010034 */
[----:B------:R-:W-:-:S02]  /*14a30*/  HADD2.F32 R37, -RZ, R22.H0_H0 ;  /* 0x20000016ff257230 */ /* 0x000fc40000004100 */
[----:B------:R-:W-:Y:S01]  /*14a40*/  FFMA.FTZ R5, R12, R5, R45 ;  /* 0x000000050c057223 */ /* 0x000fe2000001002d */
[----:B------:R-:W-:Y:S02]  /*14a50*/  HADD2.F32 R49, -RZ, R22.H1_H1 ;  /* 0x30000016ff317230 */ /* 0x000fe40000004100 */
[----:B------:R-:W-:Y:S01]  /*14a60*/  FFMA.FTZ R7, R7, R21, R46 ;  /* 0x0000001507077223 */ /* 0x000fe2000001002e */
[--C-:B------:R-:W-:Y:S02]  /*14a70*/  HADD2.F32 R21, -RZ, R42.reuse.H0_H0 ;  /* 0x2000002aff157230 */ /* 0x100fe40000004100 */
[----:B------:R-:W-:Y:S02]  /*14a80*/  HADD2.F32 R41, -RZ, R42.H1_H1 ;  /* 0x3000002aff297230 */ /* 0x000fe40000004100 */
[----:B------:R-:W-:Y:S02]  /*14a90*/  HADD2.F32 R23, -RZ, R23.H1_H1 ;  /* 0x30000017ff177230 */ /* 0x000fe40000004100 */
[----:B------:R-:W-:-:S02]  /*14aa0*/  HADD2.F32 R36, -RZ, R20.H0_H0 ;  /* 0x20000014ff247230 */ /* 0x000fc40000004100 */
        /* <DEDUP_REMOVED lines=14> */
.L_x_1404:
[----:B------:R-:W-:Y:S05]  /*14b90*/  BSYNC B0 ;  /* 0x0000000000007941 */ /* 0x000fea0003800000 */
.L_x_1403:
[----:B-----5:R3:W-:Y:S02]  /*14ba0*/  STS.128 [R241+0x1000], R40 ;  /* 0x00100028f1007388 */ /* 0x0207e40000000c00 */
.L_x_1402:
[----:B------:R-:W-:Y:S05]  /*14bb0*/  BSYNC B1 ;  /* 0x0000000000017941 */ /* 0x000fea0003800000 */
.L_x_1401:
        /* <DEDUP_REMOVED lines=27> */
[--C-:B--2---:R-:W-:Y:S02]  /*14d70*/  HADD2.F32 R45, -RZ, R37.reuse.H0_H0 ;  /* 0x20000025ff2d7230 */ /* 0x104fe40000004100 */
        /* <DEDUP_REMOVED lines=32> */
[--C-:B---3--:R-:W-:Y:S02]  /*14f80*/  HADD2.F32 R5, -RZ, R21.reuse.H0_H0 ;  /* 0x20000015ff057230 */ /* 0x108fe40000004100 */
        /* <DEDUP_REMOVED lines=27> */
.L_x_1408:
[----:B------:R-:W-:Y:S05]  /*15140*/  BSYNC B0 ;  /* 0x0000000000007941 */ /* 0x000fea0003800000 */
.L_x_1407:
[----:B-----5:R1:W-:Y:S02]  /*15150*/  STS.128 [R241+0x3000], R40 ;  /* 0x00300028f1007388 */ /* 0x0203e40000000c00 */
.L_x_1406:
[----:B------:R-:W-:Y:S05]  /*15160*/  BSYNC B1 ;  /* 0x0000000000017941 */ /* 0x000fea0003800000 */
.L_x_1405:
        /* <DEDUP_REMOVED lines=88> */
.L_x_1412:
[----:B------:R-:W-:Y:S05]  /*156f0*/  BSYNC B0 ;  /* 0x0000000000007941 */ /* 0x000fea0003800000 */
.L_x_1411:
[----:B-----5:R3:W-:Y:S02]  /*15700*/  STS.128 [R241+0x5000], R40 ;  /* 0x00500028f1007388 */ /* 0x0207e40000000c00 */
.L_x_1410:
[----:B------:R-:W-:Y:S05]  /*15710*/  BSYNC B1 ;  /* 0x0000000000017941 */ /* 0x000fea0003800000 */
.L_x_1409:
        /* <DEDUP_REMOVED lines=13> */
[----:B-1-3--:R-:W-:Y:S01]  /*157f0*/  IMAD.WIDE R40, R21, 0x2, R32 ;  /* 0x0000000215287825 */ /* 0x00afe200078e0220 */
        /* <DEDUP_REMOVED lines=22> */
[----:B------:R-:W-:Y:S02]  /*15960*/  HADD2.F32 R45, -RZ, R41.H0_H0 ;  /* 0x20000029ff2d7230 */ /* 0x000fe40000004100 */
[----:B------:R-:W-:Y:S01]  /*15970*/  @!P0 FADD.FTZ R12, -R12, -RZ ;  /* 0x800000ff0c0c8221 */ /* 0x000fe20000010100 */
[--C-:B------:R-:W-:Y:S02]  /*15980*/  HADD2.F32 R6, -RZ, R7.reuse.H0_H0 ;  /* 0x20000007ff067230 */ /* 0x100fe40000004100 */
[----:B------:R-:W-:-:S02]  /*15990*/  HADD2.F32 R7, -RZ, R7.H1_H1 ;  /* 0x30000007ff077230 */ /* 0x000fc40000004100 */
[----:B------:R-:W-:Y:S01]  /*159a0*/  FMUL.FTZ R40, R40, R31 ;  /* 0x0000001f28287220 */ /* 0x000fe20000410000 */
[----:B------:R-:W-:Y:S01]  /*159b0*/  FMUL.FTZ R45, R45, R4 ;  /* 0x000000042d2d7220 */ /* 0x000fe20000410000 */
[----:B------:R-:W-:Y:S01]  /*159c0*/  FMUL.FTZ R35, R35, R12 ;  /* 0x0000000c23237220 */ /* 0x000fe20000410000 */
[--C-:B------:R-:W-:Y:S02]  /*159d0*/  HADD2.F32 R31, -RZ, R43.reuse.H0_H0 ;  /* 0x2000002bff1f7230 */ /* 0x100fe40000004100 */
[----:B------:R-:W-:Y:S01]  /*159e0*/  @!P0 FADD.FTZ R6, -R6, -RZ ;  /* 0x800000ff06068221 */ /* 0x000fe20000010100 */
[----:B------:R-:W-:Y:S02]  /*159f0*/  HADD2.F32 R4, -RZ, R43.H1_H1 ;  /* 0x3000002bff047230 */ /* 0x000fe40000004100 */
[----:B------:R-:W-:Y:S01]  /*15a00*/  @!P0 FADD.FTZ R7, -R7, -RZ ;  /* 0x800000ff07078221 */ /* 0x000fe20000010100 */
[----:B------:R-:W-:Y:S02]  /*15a10*/  HADD2.F32 R12, -RZ, R42.H0_H0 ;  /* 0x2000002aff0c7230 */ /* 0x000fe40000004100 */
[----:B------:R-:W-:Y:S01]  /*15a20*/  @!P0 FADD.FTZ R5, -R5, -RZ ;  /* 0x800000ff05058221 */ /* 0x000fe20000010100 */
[----:B------:R-:W-:-:S02]  /*15a30*/  HADD2.F32 R41, -RZ, R41.H1_H1 ;  /* 0x30000029ff297230 */ /* 0x000fc40000004100 */
[----:B------:R-:W-:Y:S01]  /*15a40*/  @!P0 FADD.FTZ R32, -R32, -RZ ;  /* 0x800000ff20208221 */ /* 0x000fe20000010100 */
[----:B------:R-:W-:Y:S01]  /*15a50*/  FMUL.FTZ R6, R31, R6 ;  /* 0x000000061f067220 */ /* 0x000fe20000410000 */
[----:B------:R-:W-:Y:S01]  /*15a60*/  FMUL.FTZ R7, R4, R7 ;  /* 0x0000000704077220 */ /* 0x000fe20000410000 */
[----:B------:R-:W-:Y:S01]  /*15a70*/  FMUL.FTZ R5, R12, R5 ;  /* 0x000000050c057220 */ /* 0x000fe20000410000 */
[--C-:B-----5:R-:W-:Y:S02]  /*15a80*/  HADD2.F32 R4, -RZ, R36.reuse.H0_H0 ;  /* 0x20000024ff047230 */ /* 0x120fe40000004100 */
[----:B------:R-:W-:Y:S01]  /*15a90*/  FMUL.FTZ R41, R41, R32 ;  /* 0x0000002029297220 */ /* 0x000fe20000410000 */
[----:B------:R-:W-:Y:S02]  /*15aa0*/  HADD2.F32 R31, -RZ, R36.H1_H1 ;  /* 0x30000024ff1f7230 */ /* 0x000fe40000004100 */
[----:B------:R-:W-:Y:S01]  /*15ab0*/  @!P0 FADD.FTZ R33, -R33, -RZ ;  /* 0x800000ff21218221 */ /* 0x000fe20000010100 */
[----:B------:R-:W-:-:S02]  /*15ac0*/  HADD2.F32 R42, -RZ, R42.H1_H1 ;  /* 0x3000002aff2a7230 */ /* 0x000fc40000004100 */
[--C-:B----4-:R-:W-:Y:S02]  /*15ad0*/  HADD2.F32 R12, -RZ, R20.reuse.H0_H0 ;  /* 0x20000014ff0c7230 */ /* 0x110fe40000004100 */
[----:B------:R-:W-:Y:S02]  /*15ae0*/  HADD2.F32 R36, -RZ, R20.H1_H1 ;  /* 0x30000014ff247230 */ /* 0x000fe40000004100 */
[----:B------:R-:W-:Y:S02]  /*15af0*/  HADD2.F32 R32, -RZ, R37.H0_H0 ;  /* 0x20000025ff207230 */ /* 0x000fe40000004100 */
[--C-:B------:R-:W-:Y:S02]  /*15b00*/  HADD2.F32 R20, -RZ, R21.reuse.H0_H0 ;  /* 0x20000015ff147230 */ /* 0x100fe40000004100 */
[----:B------:R-:W-:Y:S01]  /*15b10*/  FMUL.FTZ R33, R42, R33 ;  /* 0x000000212a217220 */ /* 0x000fe20000410000 */
[----:B------:R-:W-:Y:S02]  /*15b20*/  HADD2.F32 R44, -RZ, R21.H1_H1 ;  /* 0x30000015ff2c7230 */ /* 0x000fe40000004100 */
[----:B------:R-:W-:Y:S01]  /*15b30*/  FFMA.FTZ R4, R4, R12, R35 ;  /* 0x0000000c04047223 */ /* 0x000fe20000010023 */
[----:B------:R-:W-:-:S02]  /*15b40*/  HADD2.F32 R42, -RZ, R22.H0_H0 ;  /* 0x20000016ff2a7230 */ /* 0x000fc40000004100 */
[----:B------:R-:W-:Y:S01]  /*15b50*/  FFMA.FTZ R31, R31, R36, R40 ;  /* 0x000000241f1f7223 */ /* 0x000fe20000010028 */
[--C-:B------:R-:W-:Y:S02]  /*15b60*/  HADD2.F32 R21, -RZ, R23.reuse.H0_H0 ;  /* 0x20000017ff157230 */ /* 0x100fe40000004100 */
[----:B------:R-:W-:Y:S01]  /*15b70*/  FFMA.FTZ R20, R32, R20, R45 ;  /* 0x0000001420147223 */ /* 0x000fe2000001002d */
[----:B------:R-:W-:Y:S02]  /*15b80*/  HADD2.F32 R46, -RZ, R23.H1_H1 ;  /* 0x30000017ff2e7230 */ /* 0x000fe40000004100 */
[----:B------:R-:W-:Y:S02]  /*15b90*/  HADD2.F32 R12, -RZ, R38.H0_H0 ;  /* 0x20000026ff0c7230 */ /* 0x000fe40000004100 */
[----:B------:R-:W-:Y:S02]  /*15ba0*/  HADD2.F32 R22, -RZ, R22.H1_H1 ;  /* 0x30000016ff167230 */ /* 0x000fe40000004100 */
[----:B------:R-:W-:-:S02]  /*15bb0*/  HADD2.F32 R32, -RZ, R37.H1_H1 ;  /* 0x30000025ff207230 */ /* 0x000fc40000004100 */
        /* <DEDUP_REMOVED lines=12> */
.L_x_1414:
[----:B------:R-:W-:Y:S05]  /*15c80*/  BSYNC B0 ;  /* 0x0000000000007941 */ /* 0x000fea0003800000 */
.L_x_1413:
[----:B-----5:R1:W-:Y:S02]  /*15c90*/  STS.128 [R241+0x7000], R36 ;  /* 0x00700024f1007388 */ /* 0x0203e40000000c00 */
.L_x_1400:
[----:B------:R-:W-:Y:S05]  /*15ca0*/  BSYNC B2 ;  /* 0x0000000000027941 */ /* 0x000fea0003800000 */
.L_x_1399:
        /* <DEDUP_REMOVED lines=43> */
[--C-:B------:R-:W-:Y:S02]  /*15f60*/  HADD2.F32 R6, -RZ, R7.reuse.H0_H0 ;  /* 0x20000007ff067230 */ /* 0x100fe40000004100 */
[----:B------:R-:W-:-:S02]  /*15f70*/  HADD2.F32 R7, -RZ, R7.H1_H1 ;  /* 0x30000007ff077230 */ /* 0x000fc40000004100 */
[----:B------:R-:W-:Y:S01]  /*15f80*/  FMUL.FTZ R42, R42, R31 ;  /* 0x0000001f2a2a7220 */ /* 0x000fe20000410000 */
[----:B------:R-:W-:Y:S01]  /*15f90*/  FMUL.FTZ R36, R36, R33 ;  /* 0x0000002124247220 */ /* 0x000fe20000410000 */
[----:B------:R-:W-:Y:S01]  /*15fa0*/  FMUL.FTZ R41, R41, R4 ;  /* 0x0000000429297220 */ /* 0x000fe20000410000 */
[----:B------:R-:W-:Y:S02]  /*15fb0*/  HADD2.F32 R44, -RZ, R37.H1_H1 ;  /* 0x30000025ff2c7230 */ /* 0x000fe40000004100 */
[----:B------:R-:W-:Y:S01]  /*15fc0*/  @!P0 FADD.FTZ R35, -R35, -RZ ;  /* 0x800000ff23238221 */ /* 0x000fe20000010100 */
[----:B------:R-:W-:Y:S02]  /*15fd0*/  HADD2.F32 R33, -RZ, R38.H1_H1 ;  /* 0x30000026ff217230 */ /* 0x000fe40000004100 */
[----:B------:R-:W-:Y:S01]  /*15fe0*/  @!P0 FADD.FTZ R40, -R40, -RZ ;  /* 0x800000ff28288221 */ /* 0x000fe20000010100 */
[--C-:B------:R-:W-:Y:S02]  /*15ff0*/  HADD2.F32 R31, -RZ, R39.reuse.H0_H0 ;  /* 0x20000027ff1f7230 */ /* 0x100fe40000004100 */
[----:B------:R-:W-:Y:S01]  /*16000*/  @!P0 FADD.FTZ R6, -R6, -RZ ;  /* 0x800000ff06068221 */ /* 0x000fe20000010100 */
[----:B------:R-:W-:-:S02]  /*16010*/  HADD2.F32 R4, -RZ, R39.H1_H1 ;  /* 0x30000027ff047230 */ /* 0x000fc40000004100 */
[----:B------:R-:W-:Y:S01]  /*16020*/  @!P0 FADD.FTZ R7, -R7, -RZ ;  /* 0x800000ff07078221 */ /* 0x000fe20000010100 */
[----:B------:R-:W-:Y:S01]  /*16030*/  FMUL.FTZ R44, R44, R35 ;  /* 0x000000232c2c7220 */ /* 0x000fe20000410000 */
[----:B------:R-:W-:Y:S01]  /*16040*/  FMUL.FTZ R40, R33, R40 ;  /* 0x0000002821287220 */ /* 0x000fe20000410000 */
[----:B------:R-:W-:Y:S01]  /*16050*/  FMUL.FTZ R6, R31, R6 ;  /* 0x000000061f067220 */ /* 0x000fe20000410000 */
[----:B------:R-:W-:Y:S01]  /*16060*/  FMUL.FTZ R7, R4, R7 ;  /* 0x0000000704077220 */ /* 0x000fe20000410000 */
[--C-:B-----5:R-:W-:Y:S02]  /*16070*/  HADD2.F32 R31, -RZ, R20.reuse.H0_H0 ;  /* 0x20000014ff1f7230 */ /* 0x120fe40000004100 */
[----:B------:R-:W-:Y:S02]  /*16080*/  HADD2.F32 R33, -RZ, R20.H1_H1 ;  /* 0x30000014ff217230 */ /* 0x000fe40000004100 */
[--C-:B--2---:R-:W-:Y:S02]  /*16090*/  HADD2.F32 R4, -RZ, R12.reuse.H0_H0 ;  /* 0x2000000cff047230 */ /* 0x104fe40000004100 */
[----:B------:R-:W-:-:S02]  /*160a0*/  HADD2.F32 R35, -RZ, R12.H1_H1 ;  /* 0x3000000cff237230 */ /* 0x000fc40000004100 */
[----:B------:R-:W-:Y:S02]  /*160b0*/  HADD2.F32 R20, -RZ, R21.H0_H0 ;  /* 0x20000015ff147230 */ /* 0x000fe40000004100 */
[----:B------:R-:W-:Y:S02]  /*160c0*/  HADD2.F32 R12, -RZ, R13.H0_H0 ;  /* 0x2000000dff0c7230 */ /* 0x000fe40000004100 */
[----:B------:R-:W-:Y:S01]  /*160d0*/  @!P0 FADD.FTZ R5, -R5, -RZ ;  /* 0x800000ff05058221 */ /* 0x000fe20000010100 */
[----:B------:R-:W-:Y:S02]  /*160e0*/  HADD2.F32 R46, -RZ, R38.H0_H0 ;  /* 0x20000026ff2e7230 */ /* 0x000fe40000004100 */
[----:B------:R-:W-:Y:S01]  /*160f0*/  FFMA.FTZ R33, R33, R35, R36 ;  /* 0x0000002321217223 */ /* 0x000fe20000010024 */
[--C-:B------:R-:W-:Y:S02]  /*16100*/  HADD2.F32 R38, -RZ, R14.reuse.H0_H0 ;  /* 0x2000000eff267230 */ /* 0x100fe40000004100 */
[----:B------:R-:W-:-:S02]  /*16110*/  HADD2.F32 R39, -RZ, R14.H1_H1 ;  /* 0x3000000eff277230 */ /* 0x000fc40000004100 */
[----:B------:R-:W-:Y:S01]  /*16120*/  FFMA.FTZ R12, R20, R12, R41 ;  /* 0x0000000c140c7223 */ /* 0x000fe20000010029 */
[--C-:B------:R-:W-:Y:S02]  /*16130*/  HADD2.F32 R37, -RZ, R15.reuse.H0_H0 ;  /* 0x2000000fff257230 */ /* 0x100fe40000004100 */
[----:B------:R-:W-:Y:S02]  /*16140*/  HADD2.F32 R14, -RZ, R15.H1_H1 ;  /* 0x3000000fff0e7230 */ /* 0x000fe40000004100 */
[--C-:B------:R-:W-:Y:S02]  /*16150*/  HADD2.F32 R15, -RZ, R23.reuse.H0_H0 ;  /* 0x20000017ff0f7230 */ /* 0x100fe40000004100 */
[----:B------:R-:W-:Y:S02]  /*16160*/  HADD2.F32 R36, -RZ, R23.H1_H1 ;  /* 0x30000017ff247230 */ /* 0x000fe40000004100 */
[----:B------:R-:W-:Y:S01]  /*16170*/  FMUL.FTZ R5, R46, R5 ;  /* 0x000000052e057220 */ /* 0x000fe20000410000 */
        /* <DEDUP_REMOVED lines=14> */
.L_x_1418:
[----:B------:R-:W-:Y:S05]  /*16260*/  BSYNC B0 ;  /* 0x0000000000007941 */ /* 0x000fea0003800000 */
.L_x_1417:
[----:B-----5:R3:W-:Y:S02]  /*16270*/  STS.128 [R241+0x1800], R20 ;  /* 0x00180014f1007388 */ /* 0x0207e40000000c00 */
.L_x_1416:
[----:B------:R-:W-:Y:S05]  /*16280*/  BSYNC B1 ;  /* 0x0000000000017941 */ /* 0x000fea0003800000 */
.L_x_1415:
        /* <DEDUP_REMOVED lines=37> */
[--C-:B------:R-:W-:Y:S02]  /*164e0*/  HADD2.F32 R6, -RZ, R7.reuse.H0_H0 ;  /* 0x20000007ff067230 */ /* 0x100fe40000004100 */
[----:B------:R-:W-:Y:S02]  /*164f0*/  HADD2.F32 R7, -RZ, R7.H1_H1 ;  /* 0x30000007ff077230 */ /* 0x000fe40000004100 */
[----:B------:R-:W-:Y:S01]  /*16500*/  FMUL.FTZ R40, R40, R11 ;  /* 0x0000000b28287220 */ /* 0x000fe20000410000 */
[----:B------:R-:W-:Y:S01]  /*16510*/  FMUL.FTZ R41, R41, R4 ;  /* 0x0000000429297220 */ /* 0x000fe20000410000 */
[----:B------:R-:W-:-:S02]  /*16520*/  HADD2.F32 R36, -RZ, R36.H1_H1 ;  /* 0x30000024ff247230 */ /* 0x000fc40000004100 */
[----:B------:R-:W-:Y:S01]  /*16530*/  @!P0 FADD.FTZ R31, -R31, -RZ ;  /* 0x800000ff1f1f8221 */ /* 0x000fe20000010100 */
[----:B------:R-:W-:Y:S02]  /*16540*/  HADD2.F32 R42, -RZ, R37.H1_H1 ;  /* 0x30000025ff2a7230 */ /* 0x000fe40000004100 */
[----:B------:R-:W-:Y:S01]  /*16550*/  @!P0 FADD.FTZ R33, -R33, -RZ ;  /* 0x800000ff21218221 */ /* 0x000fe20000010100 */
[--C-:B------:R-:W-:Y:S02]  /*16560*/  HADD2.F32 R11, -RZ, R39.reuse.H0_H0 ;  /* 0x20000027ff0b7230 */ /* 0x100fe40000004100 */
[----:B------:R-:W-:Y:S01]  /*16570*/  @!P0 FADD.FTZ R6, -R6, -RZ ;  /* 0x800000ff06068221 */ /* 0x000fe20000010100 */
[----:B------:R-:W-:Y:S02]  /*16580*/  HADD2.F32 R4, -RZ, R39.H1_H1 ;  /* 0x30000027ff047230 */ /* 0x000fe40000004100 */
[----:B------:R-:W-:Y:S01]  /*16590*/  @!P0 FADD.FTZ R7, -R7, -RZ ;  /* 0x800000ff07078221 */ /* 0x000fe20000010100 */
[----:B------:R-:W-:Y:S01]  /*165a0*/  FMUL.FTZ R36, R36, R31 ;  /* 0x0000001f24247220 */ /* 0x000fe20000410000 */
[----:B------:R-:W-:Y:S01]  /*165b0*/  FMUL.FTZ R42, R42, R33 ;  /* 0x000000212a2a7220 */ /* 0x000fe20000410000 */
[----:B------:R-:W-:Y:S01]  /*165c0*/  FMUL.FTZ R6, R11, R6 ;  /* 0x000000060b067220 */ /* 0x000fe20000410000 */
[----:B------:R-:W-:Y:S01]  /*165d0*/  FMUL.FTZ R7, R4, R7 ;  /* 0x0000000704077220 */ /* 0x000fe20000410000 */
[----:B------:R-:W-:-:S02]  /*165e0*/  HADD2.F32 R44, -RZ, R38.H0_H0 ;  /* 0x20000026ff2c7230 */ /* 0x000fc40000004100 */
[--C-:B-----5:R-:W-:Y:S02]  /*165f0*/  HADD2.F32 R11, -RZ, R20.reuse.H0_H0 ;  /* 0x20000014ff0b7230 */ /* 0x120fe40000004100 */
[----:B------:R-:W-:Y:S02]  /*16600*/  HADD2.F32 R31, -RZ, R20.H1_H1 ;  /* 0x30000014ff1f7230 */ /* 0x000fe40000004100 */
[--C-:B---3--:R-:W-:Y:S02]  /*16610*/  HADD2.F32 R4, -RZ, R12.reuse.H0_H0 ;  /* 0x2000000cff047230 */ /* 0x108fe40000004100 */
[----:B------:R-:W-:Y:S02]  /*16620*/  HADD2.F32 R33, -RZ, R12.H1_H1 ;  /* 0x3000000cff217230 */ /* 0x000fe40000004100 */
[----:B------:R-:W-:Y:S01]  /*16630*/  @!P0 FADD.FTZ R35, -R35, -RZ ;  /* 0x800000ff23238221 */ /* 0x000fe20000010100 */
[----:B------:R-:W-:Y:S02]  /*16640*/  HADD2.F32 R38, -RZ, R38.H1_H1 ;  /* 0x30000026ff267230 */ /* 0x000fe40000004100 */
[----:B------:R-:W-:-:S02]  /*16650*/  HADD2.F32 R20, -RZ, R21.H0_H0 ;  /* 0x20000015ff147230 */ /* 0x000fc40000004100 */
[----:B------:R-:W-:Y:S02]  /*16660*/  HADD2.F32 R12, -RZ, R13.H0_H0 ;  /* 0x2000000dff0c7230 */ /* 0x000fe40000004100 */
[----:B------:R-:W-:Y:S01]  /*16670*/  @!P0 FADD.FTZ R5, -R5, -RZ ;  /* 0x800000ff05058221 */ /* 0x000fe20000010100 */
[----:B------:R-:W-:Y:S01]  /*16680*/  FMUL.FTZ R35, R38, R35 ;  /* 0x0000002326237220 */ /* 0x000fe20000410000 */
[----:B------:R-:W-:Y:S02]  /*16690*/  HADD2.F32 R38, -RZ, R14.H0_H0 ;  /* 0x2000000eff267230 */ /* 0x000fe40000004100 */
[----:B------:R-:W-:Y:S01]  /*166a0*/  FFMA.FTZ R4, R11, R4, R40 ;  /* 0x000000040b047223 */ /* 0x000fe20000010028 */
[----:B------:R-:W-:Y:S01]  /*166b0*/  FFMA.FTZ R12, R20, R12, R41 ;  /* 0x0000000c140c7223 */ /* 0x000fe20000010029 */
[----:B------:R-:W-:Y:S01]  /*166c0*/  FMUL.FTZ R5, R44, R5 ;  /* 0x000000052c057220 */ /* 0x000fe20000410000 */
[----:B------:R-:W-:Y:S01]  /*166d0*/  FFMA.FTZ R31, R31, R33, R36 ;  /* 0x000000211f1f7223 */ /* 0x000fe20000010024 */
[----:B------:R-:W-:-:S02]  /*166e0*/  HADD2.F32 R20, -RZ, R22.H0_H0 ;  /* 0x20000016ff147230 */ /* 0x000fc40000004100 */
[----:B------:R-:W-:Y:S02]  /*166f0*/  HADD2.F32 R13, -RZ, R13.H1_H1 ;  /* 0x3000000dff0d7230 */ /* 0x000fe40000004100 */
[----:B------:R-:W-:Y:S02]  /*16700*/  HADD2.F32 R14, -RZ, R14.H1_H1 ;  /* 0x3000000eff0e7230 */ /* 0x000fe40000004100 */
[--C-:B------:R-:W-:Y:S02]  /*16710*/  HADD2.F32 R37, -RZ, R15.reuse.H0_H0 ;  /* 0x2000000fff257230 */ /* 0x100fe40000004100 */
[----:B------:R-:W-:Y:S02]  /*16720*/  HADD2.F32 R44, -RZ, R15.H1_H1 ;  /* 0x3000000fff2c7230 */ /* 0x000fe40000004100 */
[----:B------:R-:W-:Y:S02]  /*16730*/  HADD2.F32 R21, -RZ, R21.H1_H1 ;  /* 0x30000015ff157230 */ /* 0x000fe40000004100 */
[----:B------:R-:W-:-:S02]  /*16740*/  HADD2.F32 R11, -RZ, R23.H0_H0 ;  /* 0x20000017ff0b7230 */ /* 0x000fc40000004100 */
[----:B------:R-:W-:Y:S02]  /*16750*/  HADD2.F32 R36, -RZ, R23.H1_H1 ;  /* 0x30000017ff247230 */ /* 0x000fe40000004100 */
        /* <DEDUP_REMOVED lines=10> */
.L_x_1422:
[----:B------:R-:W-:Y:S05]  /*16800*/  BSYNC B0 ;  /* 0x0000000000007941 */ /* 0x000fea0003800000 */
.L_x_1421:
[----:B-----5:R1:W-:Y:S02]  /*16810*/  STS.128 [R241+0x3800], R20 ;  /* 0x00380014f1007388 */ /* 0x0203e40000000c00 */
.L_x_1420:
[----:B------:R-:W-:Y:S05]  /*16820*/  BSYNC B1 ;  /* 0x0000000000017941 */ /* 0x000fea0003800000 */
.L_x_1419:
        /* <DEDUP_REMOVED lines=56> */
[----:B------:R-:W-:Y:S02]  /*16bb0*/  HADD2.F32 R38, -RZ, R38.H1_H1 ;  /* 0x30000026ff267230 */ /* 0x000fe40000004100 */
[----:B------:R-:W-:Y:S01]  /*16bc0*/  @!P0 FADD.FTZ R33, -R33, -RZ ;  /* 0x800000ff21218221 */ /* 0x000fe20000010100 */
[--C-:B-----5:R-:W-:Y:S02]  /*16bd0*/  HADD2.F32 R4, -RZ, R20.reuse.H0_H0 ;  /* 0x20000014ff047230 */ /* 0x120fe40000004100 */
[----:B------:R-:W-:-:S02]  /*16be0*/  HADD2.F32 R11, -RZ, R20.H1_H1 ;  /* 0x30000014ff0b7230 */ /* 0x000fc40000004100 */
[--C-:B----4-:R-:W-:Y:S02]  /*16bf0*/  HADD2.F32 R10, -RZ, R12.reuse.H0_H0 ;  /* 0x2000000cff0a7230 */ /* 0x110fe40000004100 */
[----:B------:R-:W-:Y:S02]  /*16c00*/  HADD2.F32 R31, -RZ, R12.H1_H1 ;  /* 0x3000000cff1f7230 */ /* 0x000fe40000004100 */
[----:B------:R-:W-:Y:S02]  /*16c10*/  HADD2.F32 R20, -RZ, R21.H0_H0 ;  /* 0x20000015ff147230 */ /* 0x000fe40000004100 */
[----:B------:R-:W-:Y:S02]  /*16c20*/  HADD2.F32 R12, -RZ, R13.H0_H0 ;  /* 0x2000000dff0c7230 */ /* 0x000fe40000004100 */
[----:B------:R-:W-:Y:S01]  /*16c30*/  FMUL.FTZ R33, R38, R33 ;  /* 0x0000002126217220 */ /* 0x000fe20000410000 */
[----:B------:R-:W-:Y:S01]  /*16c40*/  FFMA.FTZ R4, R4, R10, R35 ;  /* 0x0000000a04047223 */ /* 0x000fe20000010023 */
[----:B------:R-:W-:-:S02]  /*16c50*/  HADD2.F32 R38, -RZ, R14.H0_H0 ;  /* 0x2000000eff267230 */ /* 0x000fc40000004100 */
[--C-:B------:R-:W-:Y:S02]  /*16c60*/  HADD2.F32 R37, -RZ, R15.reuse.H0_H0 ;  /* 0x2000000fff257230 */ /* 0x100fe40000004100 */
[----:B------:R-:W-:Y:S01]  /*16c70*/  FFMA.FTZ R12, R20, R12, R41 ;  /* 0x0000000c140c7223 */ /* 0x000fe20000010029 */
[----:B------:R-:W-:Y:S02]  /*16c80*/  HADD2.F32 R42, -RZ, R15.H1_H1 ;  /* 0x3000000fff2a7230 */ /* 0x000fe40000004100 */
[----:B------:R-:W-:Y:S02]  /*16c90*/  HADD2.F32 R10, -RZ, R22.H0_H0 ;  /* 0x20000016ff0a7230 */ /* 0x000fe40000004100 */
[----:B------:R-:W-:Y:S02]  /*16ca0*/  HADD2.F32 R13, -RZ, R13.H1_H1 ;  /* 0x3000000dff0d7230 */ /* 0x000fe40000004100 */
[----:B------:R-:W-:Y:S02]  /*16cb0*/  HADD2.F32 R14, -RZ, R14.H1_H1 ;  /* 0x3000000eff0e7230 */ /* 0x000fe40000004100 */
[----:B------:R-:W-:-:S02]  /*16cc0*/  HADD2.F32 R21, -RZ, R21.H1_H1 ;  /* 0x30000015ff157230 */ /* 0x000fc40000004100 */
[--C-:B------:R-:W-:Y:S02]  /*16cd0*/  HADD2.F32 R15, -RZ, R23.reuse.H0_H0 ;  /* 0x20000017ff0f7230 */ /* 0x100fe40000004100 */
        /* <DEDUP_REMOVED lines=12> */
.L_x_1426:
[----:B------:R-:W-:Y:S05]  /*16da0*/  BSYNC B0 ;  /* 0x0000000000007941 */ /* 0x000fea0003800000 */
.L_x_1425:
[----:B-----5:R3:W-:Y:S02]  /*16db0*/  STS.128 [R241+0x5800], R20 ;  /* 0x00580014f1007388 */ /* 0x0207e40000000c00 */
.L_x_1424:
[----:B------:R-:W-:Y:S05]  /*16dc0*/  BSYNC B1 ;  /* 0x0000000000017941 */ /* 0x000fea0003800000 */
.L_x_1423:
        /* <DEDUP_REMOVED lines=16> */
[----:B-1-3--:R-:W-:Y:S01]  /*16ed0*/  IMAD.WIDE R20, R17, 0x2, R6 ;  /* 0x0000000211147825 */ /* 0x00afe200078e0206 */
[----:B------:R-:W-:Y:S02]  /*16ee0*/  LEA.HI.X.SX32 R3, R3, R16, 0x1, P1 ;  /* 0x0000001003037211 */ /* 0x000fe400008f0eff */
[----:B------:R-:W-:-:S03]  /*16ef0*/  LEA R4, P1, R5, R26, 0x1 ;  /* 0x0000001a05047211 */ /* 0x000fc600078208ff */
[----:B------:R-:W3:Y:S01]  /*16f00*/  LD.E.128 R20, desc[UR6][R20.64] ;  /* 0x0000000614147980 */ /* 0x000ee2000c101d00 */
[----:B------:R-:W-:Y:S02]  /*16f10*/  LEA.HI.X R5, R5, R27, R3, 0x1, P1 ;  /* 0x0000001b05057211 */ /* 0x000fe400008f0c03 */
[----:B------:R-:W-:Y:S02]  /*16f20*/  MOV R3, RZ ;  /* 0x000000ff00037202 */ /* 0x000fe40000000f00 */
[----:B------:R-:W-:Y:S02]  /*16f30*/  @P0 IADD3 R3, -R2, RZ, RZ ;  /* 0x000000ff02030210 */ /* 0x000fe40007ffe1ff */
[----:B------:R-:W2:Y:S02]  /*16f40*/  LD.E.128 R4, desc[UR6][R4.64] ;  /* 0x0000000604047980 */ /* 0x000ea4000c101d00 */
[----:B------:R-:W-:-:S04]  /*16f50*/  IADD3 R9, P1, R3, R8, RZ ;  /* 0x0000000803097210 */ /* 0x000fc80007f3e0ff */
[----:B------:R-:W-:Y:S02]  /*16f60*/  LEA.HI.X.SX32 R3, R3, R16, 0x1, P1 ;  /* 0x0000001003037211 */ /* 0x000fe400008f0eff */
[----:B------:R-:W-:-:S04]  /*16f70*/  LEA R8, P1, R9, R24, 0x1 ;  /* 0x0000001809087211 */ /* 0x000fc800078208ff */
[----:B------:R-:W-:-:S06]  /*16f80*/  LEA.HI.X R9, R9, R25, R3, 0x1, P1 ;  /* 0x0000001909097211 */ /* 0x000fcc00008f0c03 */
[----:B------:R-:W4:Y:S01]  /*16f90*/  LD.E.128 R8, desc[UR6][R8.64] ;  /* 0x0000000608087980 */ /* 0x000f22000c101d00 */
[--C-:B---3--:R-:W-:Y:S02]  /*16fa0*/  HADD2.F32 R17, -RZ, R20.reuse.H0_H0 ;  /* 0x20000014ff117230 */ /* 0x108fe40000004100 */
[----:B------:R-:W-:Y:S02]  /*16fb0*/  HADD2.F32 R27, -RZ, R20.H1_H1 ;  /* 0x30000014ff1b7230 */ /* 0x000fe40000004100 */
[----:B--2---:R-:W-:Y:S02]  /*16fc0*/  HADD2.F32 R0, -RZ, R4.H0_H0 ;  /* 0x20000004ff007230 */ /* 0x004fe40000004100 */
[--C-:B------:R-:W-:Y:S02]  /*16fd0*/  HADD2.F32 R2, -RZ, R5.reuse.H0_H0 ;  /* 0x20000005ff027230 */ /* 0x100fe40000004100 */
[----:B------:R-:W-:Y:S02]  /*16fe0*/  HADD2.F32 R5, -RZ, R5.H1_H1 ;  /* 0x30000005ff057230 */ /* 0x000fe40000004100 */
[----:B------:R-:W-:Y:S01]  /*16ff0*/  @!P0 FADD.FTZ R0, -R0, -RZ ;  /* 0x800000ff00008221 */ /* 0x000fe20000010100 */
[----:B------:R-:W-:-:S02]  /*17000*/  HADD2.F32 R3, -RZ, R6.H0_H0 ;  /* 0x20000006ff037230 */ /* 0x000fc40000004100 */
[----:B------:R-:W-:Y:S01]  /*17010*/  @!P0 FADD.FTZ R2, -R2, -RZ ;  /* 0x800000ff02028221 */ /* 0x000fe20000010100 */
[----:B------:R-:W-:Y:S02]  /*17020*/  HADD2.F32 R16, -RZ, R6.H1_H1 ;  /* 0x30000006ff107230 */ /* 0x000fe40000004100 */
[----:B------:R-:W-:Y:S02]  /*17030*/  HADD2.F32 R25, -RZ, R21.H0_H0 ;  /* 0x20000015ff197230 */ /* 0x000fe40000004100 */
[----:B------:R-:W-:Y:S01]  /*17040*/  @!P0 FADD.FTZ R5, -R5, -RZ ;  /* 0x800000ff05058221 */ /* 0x000fe20000010100 */
[----:B------:R-:W-:Y:S02]  /*17050*/  HADD2.F32 R6, -RZ, R7.H0_H0 ;  /* 0x20000007ff067230 */ /* 0x000fe40000004100 */
[----:B------:R-:W-:Y:S02]  /*17060*/  HADD2.F32 R20, -RZ, R21.H1_H1 ;  /* 0x30000015ff147230 */ /* 0x000fe40000004100 */
[----:B------:R-:W-:-:S02]  /*17070*/  HADD2.F32 R7, -RZ, R7.H1_H1 ;  /* 0x30000007ff077230 */ /* 0x000fc40000004100 */
[----:B------:R-:W-:Y:S02]  /*17080*/  HADD2.F32 R4, -RZ, R4.H1_H1 ;  /* 0x30000004ff047230 */ /* 0x000fe40000004100 */
[----:B------:R-:W-:Y:S01]  /*17090*/  FMUL.FTZ R17, R17, R0 ;  /* 0x0000000011117220 */ /* 0x000fe20000410000 */
[----:B------:R-:W-:Y:S01]  /*170a0*/  FMUL.FTZ R25, R25, R2 ;  /* 0x0000000219197220 */ /* 0x000fe20000410000 */
        /* <DEDUP_REMOVED lines=11> */
[----:B------:R-:W-:Y:S02]  /*17160*/  HADD2.F32 R21, -RZ, R22.H1_H1 ;  /* 0x30000016ff157230 */ /* 0x000fe40000004100 */
[----:B------:R-:W-:Y:S01]  /*17170*/  FMUL.FTZ R6, R5, R6 ;  /* 0x0000000605067220 */ /* 0x000fe20000410000 */
[----:B-----5:R-:W-:Y:S02]  /*17180*/  HADD2.F32 R0, -RZ, R12.H0_H0 ;  /* 0x2000000cff007230 */ /* 0x020fe40000004100 */
[----:B------:R-:W-:Y:S01]  /*17190*/  @!P0 FADD.FTZ R16, -R16, -RZ ;  /* 0x800000ff10108221 */ /* 0x000fe20000010100 */
[----:B----4-:R-:W-:-:S02]  /*171a0*/  HADD2.F32 R2, -RZ, R8.H0_H0 ;  /* 0x20000008ff027230 */ /* 0x010fc40000004100 */
[----:B------:R-:W-:Y:S02]  /*171b0*/  HADD2.F32 R12, -RZ, R12.H1_H1 ;  /* 0x3000000cff0c7230 */ /* 0x000fe40000004100 */
[----:B------:R-:W-:Y:S02]  /*171c0*/  HADD2.F32 R4, -RZ, R13.H0_H0 ;  /* 0x2000000dff047230 */ /* 0x000fe40000004100 */
[----:B------:R-:W-:Y:S02]  /*171d0*/  HADD2.F32 R8, -RZ, R8.H1_H1 ;  /* 0x30000008ff087230 */ /* 0x000fe40000004100 */
[----:B------:R-:W-:Y:S02]  /*171e0*/  HADD2.F32 R5, -RZ, R9.H0_H0 ;  /* 0x20000009ff057230 */ /* 0x000fe40000004100 */
[----:B------:R-:W-:Y:S01]  /*171f0*/  FMUL.FTZ R16, R21, R16 ;  /* 0x0000001015107220 */ /* 0x000fe20000410000 */
[--C-:B------:R-:W-:Y:S02]  /*17200*/  HADD2.F32 R22, -RZ, R10.reuse.H0_H0 ;  /* 0x2000000aff167230 */ /* 0x100fe40000004100 */
[----:B------:R-:W-:Y:S01]  /*17210*/  FFMA.FTZ R0, R0, R2, R17 ;  /* 0x0000000200007223 */ /* 0x000fe20000010011 */
[----:B------:R-:W-:-:S02]  /*17220*/  HADD2.F32 R23, -RZ, R10.H1_H1 ;  /* 0x3000000aff177230 */ /* 0x000fc40000004100 */
[----:B------:R-:W-:Y:S01]  /*17230*/  FFMA.FTZ R27, R12, R8, R27 ;  /* 0x000000080c1b7223 */ /* 0x000fe2000001001b */
[--C-:B------:R-:W-:Y:S02]  /*17240*/  HADD2.F32 R21, -RZ, R11.reuse.H0_H0 ;  /* 0x2000000bff157230 */ /* 0x100fe40000004100 */
[----:B------:R-:W-:Y:S01]  /*17250*/  FFMA.FTZ R4, R4, R5, R25 ;  /* 0x0000000504047223 */ /* 0x000fe20000010019 */
[----:B------:R-:W-:Y:S02]  /*17260*/  HADD2.F32 R10, -RZ, R11.H1_H1 ;  /* 0x3000000bff0a7230 */ /* 0x000fe40000004100 */
[----:B------:R-:W-:Y:S02]  /*17270*/  HADD2.F32 R9, -RZ, R9.H1_H1 ;  /* 0x30000009ff097230 */ /* 0x000fe40000004100 */
[----:B------:R-:W-:Y:S02]  /*17280*/  HADD2.F32 R13, -RZ, R13.H1_H1 ;  /* 0x3000000dff0d7230 */ /* 0x000fe40000004100 */
[----:B------:R-:W-:-:S02]  /*17290*/  HADD2.F32 R2, -RZ, R14.H0_H0 ;  /* 0x2000000eff027230 */ /* 0x000fc40000004100 */
        /* <DEDUP_REMOVED lines=12> */
.L_x_1428:
[----:B------:R-:W-:Y:S05]  /*17360*/  BSYNC B0 ;  /* 0x0000000000007941 */ /* 0x000fea0003800000 */
.L_x_1427:
[----:B-----5:R1:W-:Y:S01]  /*17370*/  STS.128 [R241+0x7800], R12 ;  /* 0x0078000cf1007388 */ /* 0x0203e20000000c00 */
[----:B------:R-:W-:Y:S05]  /*17380*/  BRA `(.L_x_1352) ;  /* 0x0000000800547947 */ /* 0x000fea0003800000 */
.L_x_1302:
        /* <DEDUP_REMOVED lines=42> */
.L_x_1430:
[----:B------:R-:W-:Y:S05]  /*17630*/  BSYNC B0 ;  /* 0x0000000000007941 */ /* 0x000fea0003800000 */
.L_x_1429:
        /* <DEDUP_REMOVED lines=35> */
.L_x_1432:
[----:B------:R-:W-:Y:S05]  /*17870*/  BSYNC B0 ;  /* 0x0000000000007941 */ /* 0x000fea0003800000 */
.L_x_1431:
[----:B------:R-:W-:Y:S04]  /*17880*/  BSSY B0, `(.L_x_1433) ;  /* 0x0000022000007945 */ /* 0x000fe80003800000 */
[----:B------:R-:W-:Y:S05]  /*17890*/  @P5 BRA `(.L_x_1434) ;  /* 0x0000000000805947 */ /* 0x000fea0003800000 */
[----:B------:R-:W-:Y:S02]  /*178a0*/  ISETP.GE.AND P5, PT, R14, R167, PT ;  /* 0x000000a70e00720c */ /* 0x000fe40003fa6270 */
[----:B------:R-:W-:-:S04]  /*178b0*/  LEA R5, P3, R190, R184, 0x5 ;  /* 0x000000b8be057211 */ /* 0x000fc800078628ff */
[----:B-1234-:R-:W-:Y:S02]  /*178c0*/  LEA.HI.X R3, R190, R187, R191, 0x5, P3 ;  /* 0x000000bbbe037211 */ /* 0x01efe400018f2cbf */
[----:B-----5:R-:W-:-:S04]  /*178d0*/  @!P1 LEA R8, P4, R5, R192, 0x1 ;  /* 0x000000c005089211 */ /* 0x020fc800078808ff */
        /* <DEDUP_REMOVED lines=22> */
[----:B------:R-:W-:-:S04]  /*17a40*/  LEA R2, P3, R5, R192, 0x1 ;  /* 0x000000c005027211 */ /* 0x000fc800078608ff */
[----:B------:R-:W-:-:S05]  /*17a50*/  LEA.HI.X R3, R5, R193, R3, 0x1, P3 ;  /* 0x000000c105037211 */ /* 0x000fca00018f0c03 */
[----:B------:R-:W-:Y:S01]  /*17a60*/  @!PT LDS RZ, [RZ] ;  /* 0x00000000fffff984 */ /* 0x000fe20000000800 */
[----:B------:R-:W-:Y:S01]  /*17a70*/  @!PT LDS RZ, [RZ] ;  /* 0x00000000fffff984 */ /* 0x000fe20000000800 */
[----:B------:R-:W-:Y:S01]  /*17a80*/  @!PT LDS RZ, [RZ] ;  /* 0x00000000fffff984 */ /* 0x000fe20000000800 */
[----:B------:R2:W-:Y:S04]  /*17a90*/  LDGSTS.E.BYPASS.LTC128B.128 [R241+0x7000], desc[UR6][R2.64+0x180] ;  /* 0x0700018002f17fae */ /* 0x0005e8000b901d46 */
.L_x_1434:
[----:B------:R-:W-:Y:S05]  /*17aa0*/  BSYNC B0 ;  /* 0x0000000000007941 */ /* 0x000fea0003800000 */
.L_x_1433:
[----:B------:R-:W-:Y:S05]  /*17ab0*/  @P6 BRA `(.L_x_1352) ;  /* 0x0000000000886947 */ /* 0x000fea0003800000 */
[----:B------:R-:W-:Y:S01]  /*17ac0*/  ISETP.GE.AND P5, PT, R14, R167, PT ;  /* 0x000000a70e00720c */ /* 0x000fe20003fa6270 */
[----:B------:R-:W-:Y:S02]  /*17ad0*/  IMAD.MOV.U32 R185, RZ, RZ, R187 ;  /* 0x000000ffffb97224 */ /* 0x000fe400078e00bb */
[----:B------:R-:W-:Y:S02]  /*17ae0*/  IMAD R0, R191, 0x30, RZ ;  /* 0x00000030bf007824 */ /* 0x000fe400078e02ff */
[----:B------:R-:W-:-:S04]  /*17af0*/  IMAD.WIDE.U32 R190, R190, 0x30, R184 ;  /* 0x00000030bebe7825 */ /* 0x000fc800078e00b8 */
[----:B-1234-:R-:W-:Y:S01]  /*17b00*/  IMAD.IADD R3, R0, 0x1, R191 ;  /* 0x0000000100037824 */ /* 0x01efe200078e02bf */
[CC--:B-----5:R-:W-:Y:S02]  /*17b10*/  @!P1 LEA R6, P4, R190.reuse, R192.reuse, 0x1 ;  /* 0x000000c0be069211 */ /* 0x0e0fe400078808ff */
[CC--:B------:R-:W-:Y:S01]  /*17b20*/  @!P2 LEA R4, P3, R190.reuse, R192.reuse, 0x1 ;  /* 0x000000c0be04a211 */ /* 0x0c0fe200078608ff */
[----:B------:R1:W-:Y:S01]  /*17b30*/  @P5 STS.128 [R241+0x1800], RZ ;  /* 0x001800fff1005388 */ /* 0x0003e20000000c00 */
[C---:B------:R-:W-:Y:S02]  /*17b40*/  @!P5 LEA R8, P6, R190.reuse, R192, 0x1 ;  /* 0x000000c0be08d211 */ /* 0x040fe400078c08ff */
        /* <DEDUP_REMOVED lines=25> */
.L_x_1352:
[----:B------:R-:W-:Y:S05]  /*17ce0*/  BSYNC B3 ;  /* 0x0000000000037941 */ /* 0x000fea0003800000 */
.L_x_1301:
[----:B------:R-:W-:Y:S01]  /*17cf0*/  LEA R17, R165, 0xffffffc0, 0x6 ;  /* 0xffffffc0a5117811 */ /* 0x000fe200078e30ff */
[----:B------:R-:W-:Y:S01]  /*17d00*/  BSSY B0, `(.L_x_1435) ;  /* 0x0000023000007945 */ /* 0x000fe20003800000 */
[----:B------:R-:W-:-:S03]  /*17d10*/  LOP3.LUT R243, R166, 0xff, RZ, 0xc0, !PT ;  /* 0x000000ffa6f37812 */ /* 0x000fc600078ec0ff */
[----:B-1234-:R-:W-:-:S05]  /*17d20*/  IMAD.IADD R3, R64, 0x1, -R17 ;  /* 0x0000000140037824 */ /* 0x01efca00078e0a11 */
        /* <DEDUP_REMOVED lines=8> */
[----:B------:R-:W-:Y:S01]  /*17db0*/  @P1 IMAD.MOV.U32 R6, RZ, RZ, R234 ;  /* 0x000000ffff061224 */ /* 0x000fe200078e00ea */
[----:B------:R-:W-:Y:S01]  /*17dc0*/  @P2 MOV R4, R234 ;  /* 0x000000ea00042202 */ /* 0x000fe20000000f00 */
[--C-:B------:R-:W-:Y:S01]  /*17dd0*/  @P1 IMAD.MOV.U32 R7, RZ, RZ, R235.reuse ;  /* 0x000000ffff071224 */ /* 0x100fe200078e00eb */
[----:B------:R-:W-:Y:S01]  /*17de0*/  @!PT LDS RZ, [RZ] ;  /* 0x00000000fffff984 */ /* 0x000fe20000000800 */
[----:B------:R-:W-:Y:S01]  /*17df0*/  @!PT LDS RZ, [RZ] ;  /* 0x00000000fffff984 */ /* 0x000fe20000000800 */
[----:B------:R-:W-:Y:S01]  /*17e00*/  @!PT LDS RZ, [RZ] ;  /* 0x00000000fffff984 */ /* 0x000fe20000000800 */
[----:B------:R1:W-:Y:S01]  /*17e10*/  @!P6 LDGSTS.E.BYPASS.LTC128B.128 [R241+0x8000], desc[UR6][R234.64] ;  /* 0x08000000eaf1efae */ /* 0x0003e2000b901d46 */
[----:B------:R-:W-:-:S03]  /*17e20*/  @P2 IMAD.MOV.U32 R5, RZ, RZ, R235 ;  /* 0x000000ffff052224 */ /* 0x000fc600078e00eb */
        /* <DEDUP_REMOVED lines=16> */
.L_x_1436:
[----:B------:R-:W-:Y:S05]  /*17f30*/  BSYNC B0 ;  /* 0x0000000000007941 */ /* 0x000fea0003800000 */
.L_x_1435:
[----:B------:R-:W-:Y:S04]  /*17f40*/  BSSY B0, `(.L_x_1437) ;  /* 0x0000025000007945 */ /* 0x000fe80003800000 */
[----:B------:R-:W-:Y:S05]  /*17f50*/  @P5 BRA `(.L_x_1438) ;  /* 0x00000000008c5947 */ /* 0x000fea0003800000 */
[C---:B------:R-:W-:Y:S02]  /*17f60*/  LOP3.LUT R0, R243.reuse, 0x1, RZ, 0xc0, !PT ;  /* 0x00000001f3007812 */ /* 0x040fe400078ec0ff */
[C---:B------:R-:W-:Y:S02]  /*17f70*/  LOP3.LUT P5, RZ, R243.reuse, 0x2, RZ, 0xc0, !PT ;  /* 0x00000002f3ff7812 */ /* 0x040fe400078ac0ff */
[----:B------:R-:W-:Y:S02]  /*17f80*/  ISETP.NE.U32.AND P6, PT, R0, 0x1, PT ;  /* 0x000000010000780c */ /* 0x000fe40003fc5070 */
[----:B------:R-:W-:Y:S02]  /*17f90*/  LOP3.LUT P3, RZ, R243, 0x4, RZ, 0xc0, !PT ;  /* 0x00000004f3ff7812 */ /* 0x000fe4000786c0ff */
[----:B-1----:R-:W-:-:S05]  /*17fa0*/  IADD3 R7, P1, R232, R170, RZ ;  /* 0x000000aae8077210 */ /* 0x002fca0007f3e0ff */
[----:B------:R-:W-:Y:S02]  /*17fb0*/  IMAD.X R5, R233, 0x1, R173, P1 ;  /* 0x00000001e9057824 */ /* 0x000fe400008e06ad */
[C---:B------:R-:W-:Y:S02]  /*17fc0*/  @P5 LEA R10, P1, R7.reuse, R174, 0x1 ;  /* 0x000000ae070a5211 */ /* 0x040fe400078208ff */
        /* <DEDUP_REMOVED lines=28> */
.L_x_1438:
[----:B------:R-:W-:Y:S05]  /*18190*/  BSYNC B0 ;  /* 0x0000000000007941 */ /* 0x000fea0003800000 */
.L_x_1437:
[----:B------:R-:W-:Y:S04]  /*181a0*/  BSSY B0, `(.L_x_1439) ;  /* 0x0000027000007945 */ /* 0x000fe80003800000 */
[----:B------:R-:W-:Y:S05]  /*181b0*/  @P4 BRA `(.L_x_1440) ;  /* 0x0000000000944947 */ /* 0x000fea0003800000 */
[C---:B------:R-:W-:Y:S02]  /*181c0*/  LOP3.LUT R0, R243.reuse, 0x1, RZ, 0xc0, !PT ;  /* 0x00000001f3007812 */ /* 0x040fe400078ec0ff */
[C---:B------:R-:W-:Y:S02]  /*181d0*/  LOP3.LUT P5, RZ, R243.reuse, 0x2, RZ, 0xc0, !PT ;  /* 0x00000002f3ff7812 */ /* 0x040fe400078ac0ff */
[----:B------:R-:W-:Y:S01]  /*181e0*/  ISETP.NE.U32.AND P6, PT, R0, 0x1, PT ;  /* 0x000000010000780c */ /* 0x000fe20003fc5070 */
[C---:B------:R-:W-:Y:S01]  /*181f0*/  IMAD.SHL.U32 R0, R60.reuse, 0x20, RZ ;  /* 0x000000203c007824 */ /* 0x040fe200078e00ff */
[C---:B------:R-:W-:Y:S02]  /*18200*/  LOP3.LUT P4, RZ, R243.reuse, 0x4, RZ, 0xc0, !PT ;  /* 0x00000004f3ff7812 */ /* 0x040fe4000788c0ff */
[----:B------:R-:W-:Y:S02]  /*18210*/  LOP3.LUT P2, RZ, R243, 0x8, RZ, 0xc0, !PT ;  /* 0x00000008f3ff7812 */ /* 0x000fe4000784c0ff */
[----:B------:R-:W-:-:S02]  /*18220*/  SHF.L.U64.HI R2, R60, 0x5, R61 ;  /* 0x000000053c027819 */ /* 0x000fc4000001023d */
[----:B-12---:R-:W-:-:S05]  /*18230*/  LEA R5, P1, R60, R170, 0x5 ;  /* 0x000000aa3c057211 */ /* 0x006fca00078228ff */
[----:B------:R-:W-:-:S04]  /*18240*/  @!P6 LEA R6, P3, R0, R234, 0x1 ;  /* 0x000000ea0006e211 */ /* 0x000fc800078608ff */
        /* <DEDUP_REMOVED lines=28> */
.L_x_1440:
[----:B------:R-:W-:Y:S05]  /*18410*/  BSYNC B0 ;  /* 0x0000000000007941 */ /* 0x000fea0003800000 */
.L_x_1439:
[----:B------:R-:W-:Y:S04]  /*18420*/  BSSY B0, `(.L_x_1441) ;  /* 0x000002a000007945 */ /* 0x000fe80003800000 */
[----:B------:R-:W-:Y:S05]  /*18430*/  @P0 BRA `(.L_x_1442) ;  /* 0x0000000000a00947 */ /* 0x000fea0003800000 */
[C---:B------:R-:W-:Y:S01]  /*18440*/  LOP3.LUT R0, R243.reuse, 0x1, RZ, 0xc0, !PT ;  /* 0x00000001f3007812 */ /* 0x040fe200078ec0ff */
[----:B------:R-:W-:Y:S01]  /*18450*/  IMAD.MOV.U32 R172, RZ, RZ, R170 ;  /* 0x000000ffffac7224 */ /* 0x000fe200078e00aa */
[----:B------:R-:W-:Y:S02]  /*18460*/  LOP3.LUT P2, RZ, R243, 0x2, RZ, 0xc0, !PT ;  /* 0x00000002f3ff7812 */ /* 0x000fe4000784c0ff */
[----:B------:R-:W-:Y:S01]  /*18470*/  ISETP.NE.U32.AND P3, PT, R0, 0x1, PT ;  /* 0x000000010000780c */ /* 0x000fe20003f65070 */
[----:B------:R-:W-:Y:S01]  /*18480*/  IMAD R0, R61, 0x30, RZ ;  /* 0x000000303d007824 */ /* 0x000fe200078e02ff */
[----:B------:R-:W-:Y:S01]  /*18490*/  LOP3.LUT P1, RZ, R243, 0x4, RZ, 0xc0, !PT ;  /* 0x00000004f3ff7812 */ /* 0x000fe2000782c0ff */
[----:B-1-3--:R-:W-:-:S04]  /*184a0*/  IMAD.WIDE.U32 R6, R60, 0x30, R172 ;  /* 0x000000303c067825 */ /* 0x00afc800078e00ac */
[----:B--2---:R-:W-:-:S04]  /*184b0*/  IMAD.IADD R5, R7, 0x1, R0 ;  /* 0x0000000107057824 */ /* 0x004fc800078e0200 */
[-C--:B------:R-:W-:Y:S02]  /*184c0*/  @P2 LEA R12, P4, R6, R174.reuse, 0x1 ;  /* 0x000000ae060c2211 */ /* 0x080fe400078808ff */
[----:B------:R-:W-:Y:S02]  /*184d0*/  @!P3 IMAD.WIDE.U32 R8, R60, 0x60, R234 ;  /* 0x000000603c08b825 */ /* 0x000fe400078e00ea */
[C---:B------:R-:W-:Y:S02]  /*184e0*/  @P1 LEA R10, P0, R6.reuse, R174, 0x1 ;  /* 0x000000ae060a1211 */ /* 0x040fe400078008ff */
[----:B------:R-:W-:Y:S01]  /*184f0*/  @!P3 IMAD R61, R61, 0x60, RZ ;  /* 0x000000603d3db824 */ /* 0x000fe200078e02ff */
[CCC-:B------:R-:W-:Y:S02]  /*18500*/  @P2 LEA.HI.X R13, R6.reuse, R175.reuse, R5.reuse, 0x1, P4 ;  /* 0x000000af060d2211 */ /* 0x1c0fe400020f0c05 */
[----:B------:R-:W-:Y:S01]  /*18510*/  @P1 LEA.HI.X R11, R6, R175, R5, 0x1, P0 ;  /* 0x000000af060b1211 */ /* 0x000fe200000f0c05 */
[----:B------:R-:W-:Y:S01]  /*18520*/  @!P3 IMAD.IADD R9, R61, 0x1, R9 ;  /* 0x000000013d09b824 */ /* 0x000fe200078e0209 */
[----:B------:R-:W-:-:S04]  /*18530*/  LOP3.LUT P0, RZ, R243, 0x8, RZ, 0xc0, !PT ;  /* 0x00000008f3ff7812 */ /* 0x000fc8000780c0ff */
        /* <DEDUP_REMOVED lines=16> */
[----:B------:R-:W-:-:S04]  /*18640*/  LEA R4, P0, R6, R174, 0x1 ;  /* 0x000000ae06047211 */ /* 0x000fc800078008ff */
[----:B------:R-:W-:-:S05]  /*18650*/  LEA.HI.X R5, R6, R175, R5, 0x1, P0 ;  /* 0x000000af06057211 */ /* 0x000fca00000f0c05 */
[----:B------:R-:W-:Y:S01]  /*18660*/  @!PT LDS RZ, [RZ] ;  /* 0x00000000fffff984 */ /* 0x000fe20000000800 */
[----:B------:R-:W-:Y:S01]  /*18670*/  @!PT LDS RZ, [RZ] ;  /* 0x00000000fffff984 */ /* 0x000fe20000000800 */
[----:B------:R-:W-:Y:S01]  /*18680*/  @!PT LDS RZ, [RZ] ;  /* 0x00000000fffff984 */ /* 0x000fe20000000800 */
[----:B------:R2:W-:Y:S01]  /*18690*/  LDGSTS.E.BYPASS.LTC128B.128 [R241+0xf800], desc[UR6][R4.64+0x180] ;  /* 0x0f80018004f17fae */ /* 0x0005e2000b901d46 */
[----:B------:R-:W-:Y:S05]  /*186a0*/  BRA `(.L_x_1442) ;  /* 0x0000000000047947 */ /* 0x000fea0003800000 */
.L_x_1443:
[----:B------:R4:W-:Y:S02]  /*186b0*/  STS.128 [R241+0xf800], RZ ;  /* 0x00f800fff1007388 */ /* 0x0009e40000000c00 */
.L_x_1442:
[----:B------:R-:W-:Y:S05]  /*186c0*/  BSYNC B0 ;  /* 0x0000000000007941 */ /* 0x000fea0003800000 */
.L_x_1441:
        /* <DEDUP_REMOVED lines=40> */
.L_x_1445:
[----:B------:R-:W-:Y:S05]  /*18950*/  BSYNC B0 ;  /* 0x0000000000007941 */ /* 0x000fea0003800000 */
.L_x_1444:
[----:B------:R1:W-:Y:S01]  /*18960*/  @P6 STS.128 [R241+0x10800], RZ ;  /* 0x010800fff1006388 */ /* 0x0003e20000000c00 */
[----:B------:R-:W-:Y:S03]  /*18970*/  BSSY B0, `(.L_x_1446) ;  /* 0x0000028000007945 */ /* 0x000fe60003800000 */
[----:B------:R1:W-:Y:S04]  /*18980*/  @P6 STS.128 [R241+0x12800], RZ ;  /* 0x012800fff1006388 */ /* 0x0003e80000000c00 */
[----:B------:R1:W-:Y:S04]  /*18990*/  @P6 STS.128 [R241+0x14800], RZ ;  /* 0x014800fff1006388 */ /* 0x0003e80000000c00 */
[----:B------:R1:W-:Y:S01]  /*189a0*/  @P6 STS.128 [R241+0x16800], RZ ;  /* 0x016800fff1006388 */ /* 0x0003e20000000c00 */
[----:B------:R-:W-:Y:S05]  /*189b0*/  @P6 BRA `(.L_x_1447) ;  /* 0x00000000008c6947 */ /* 0x000fea0003800000 */
[C---:B------:R-:W-:Y:S02]  /*189c0*/  LOP3.LUT R0, R243.reuse, 0x1, RZ, 0xc0, !PT ;  /* 0x00000001f3007812 */ /* 0x040fe400078ec0ff */
[C---:B------:R-:W-:Y:S02]  /*189d0*/  LOP3.LUT P5, RZ, R243.reuse, 0x2, RZ, 0xc0, !PT ;  /* 0x00000002f3ff7812 */ /* 0x040fe400078ac0ff */
[----:B------:R-:W-:Y:S02]  /*189e0*/  ISETP.NE.U32.AND P6, PT, R0, 0x1, PT ;  /* 0x000000010000780c */ /* 0x000fe40003fc5070 */
[----:B------:R-:W-:Y:S02]  /*189f0*/  LOP3.LUT P3, RZ, R243, 0x4, RZ, 0xc0, !PT ;  /* 0x00000004f3ff7812 */ /* 0x000fe4000786c0ff */
[----:B-123--:R-:W-:-:S05]  /*18a00*/  IADD3 R5, P1, R230, R176, RZ ;  /* 0x000000b0e6057210 */ /* 0x00efca0007f3e0ff */
        /* <DEDUP_REMOVED lines=30> */
.L_x_1447:
[----:B------:R-:W-:Y:S05]  /*18bf0*/  BSYNC B0 ;  /* 0x0000000000007941 */ /* 0x000fea0003800000 */
.L_x_1446:
        /* <DEDUP_REMOVED lines=8> */
[----:B------:R-:W-:Y:S01]  /*18c80*/  ISETP.NE.U32.AND P6, PT, R0, 0x1, PT ;  /* 0x000000010000780c */ /* 0x000fe20003fc5070 */
[C---:B------:R-:W-:Y:S01]  /*18c90*/  IMAD.SHL.U32 R0, R62.reuse, 0x20, RZ ;  /* 0x000000203e007824 */ /* 0x040fe200078e00ff */
[C---:B------:R-:W-:Y:S02]  /*18ca0*/  LOP3.LUT P4, RZ, R243.reuse, 0x4, RZ, 0xc0, !PT ;  /* 0x00000004f3ff7812 */ /* 0x040fe4000788c0ff */
[----:B------:R-:W-:Y:S02]  /*18cb0*/  LOP3.LUT P2, RZ, R243, 0x8, RZ, 0xc0, !PT ;  /* 0x00000008f3ff7812 */ /* 0x000fe4000784c0ff */
[----:B-1----:R-:W-:-:S02]  /*18cc0*/  SHF.L.U64.HI R2, R62, 0x5, R63 ;  /* 0x000000053e027819 */ /* 0x002fc4000001023f */
[----:B------:R-:W-:-:S05]  /*18cd0*/  LEA R3, P1, R62, R176, 0x5 ;  /* 0x000000b03e037211 */ /* 0x000fca00078228ff */
[----:B--23--:R-:W-:-:S04]  /*18ce0*/  @!P6 LEA R4, P3, R0, R188, 0x1 ;  /* 0x000000bc0004e211 */ /* 0x00cfc800078608ff */
        /* <DEDUP_REMOVED lines=28> */
.L_x_1449:
[----:B------:R-:W-:Y:S05]  /*18eb0*/  BSYNC B0 ;  /* 0x0000000000007941 */ /* 0x000fea0003800000 */
.L_x_1448:
[----:B------:R2:W-:Y:S01]  /*18ec0*/  @P0 STS.128 [R241+0x11800], RZ ;  /* 0x011800fff1000388 */ /* 0x0005e20000000c00 */
[----:B------:R-:W-:Y:S01]  /*18ed0*/  SHF.R.S32.HI R0, RZ, 0x1f, R55 ;  /* 0x0000001fff007819 */ /* 0x000fe20000011437 */
[----:B------:R-:W-:Y:S02]  /*18ee0*/  BSSY B0, `(.L_x_1450) ;  /* 0x000002f000007945 */ /* 0x000fe40003800000 */
[----:B------:R2:W-:Y:S01]  /*18ef0*/  @P0 STS.128 [R241+0x13800], RZ ;  /* 0x013800fff1000388 */ /* 0x0005e20000000c00 */
[----:B------:R-:W-:-:S03]  /*18f00*/  LEA.HI R0, R0, R55, RZ, 0x5 ;  /* 0x0000003700007211 */ /* 0x000fc600078f28ff */
[----:B------:R2:W-:Y:S01]  /*18f10*/  @P0 STS.128 [R241+0x15800], RZ ;  /* 0x015800fff1000388 */ /* 0x0005e20000000c00 */
[----:B-1----:R-:W-:-:S03]  /*18f20*/  SHF.R.S32.HI R2, RZ, 0x5, R0 ;  /* 0x00000005ff027819 */ /* 0x002fc60000011400 */
        /* <DEDUP_REMOVED lines=10> */
[-C--:B--23--:R-:W-:Y:S02]  /*18fd0*/  @P2 LEA R8, P4, R178, R182.reuse, 0x1 ;  /* 0x000000b6b2082211 */ /* 0x08cfe400078808ff */
        /* <DEDUP_REMOVED lines=30> */
.L_x_1452:
[----:B------:R2:W-:Y:S02]  /*191c0*/  STS.128 [R241+0x17800], RZ ;  /* 0x017800fff1007388 */ /* 0x0005e40000000c00 */
.L_x_1451:
[----:B------:R-:W-:Y:S05]  /*191d0*/  BSYNC B0 ;  /* 0x0000000000007941 */ /* 0x000fea0003800000 */
.L_x_1450:
[C---:B------:R-:W-:Y:S01]  /*191e0*/  IMAD.SHL.U32 R0, R65.reuse, 0x40, RZ ;  /* 0x0000004041007824 */ /* 0x040fe200078e00ff */
[----:B------:R-:W-:Y:S01]  /*191f0*/  R2P PR, R65, 0x6 ;  /* 0x0000000641007804 */ /* 0x000fe20000000000 */
[----:B------:R-:W-:Y:S01]  /*19200*/  IMAD.SHL.U32 R180, R180, 0x8, RZ ;  /* 0x00000008b4b47824 */ /* 0x000fe200078e00ff */
[----:B------:R-:W0:Y:S01]  /*19210*/  LDGDEPBAR ;  /* 0x00000000000079af */ /* 0x000e220000000000 */
[----:B------:R-:W-:Y:S01]  /*19220*/  IMAD R225, R2, 0x400, R47 ;  /* 0x0000040002e17824 */ /* 0x000fe200078e022f */
[----:B------:R-:W-:-:S04]  /*19230*/  LOP3.LUT R3, R0, 0x1c0, RZ, 0xc0, !PT ;  /* 0x000001c000037812 */ /* 0x000fc800078ec0ff */
[----:B------:R-:W-:Y:S02]  /*19240*/  LOP3.LUT R180, R3, 0x8, R180, 0xf8, !PT ;  /* 0x0000000803b47812 */ /* 0x000fe400078ef8b4 */
[----:B------:R-:W-:Y:S02]  /*19250*/  SHF.R.U32.HI R3, RZ, 0x3, R3 ;  /* 0x00000003ff037819 */ /* 0x000fe40000011603 */
[----:B------:R-:W-:Y:S02]  /*19260*/  LEA R225, R225, UR4, 0x1 ;  /* 0x00000004e1e17c11 */ /* 0x000fe4000f8e08ff */
[----:B------:R-:W-:-:S03]  /*19270*/  LOP3.LUT R3, R180, R3, RZ, 0x3c, !PT ;  /* 0x00000003b4037212 */ /* 0x000fc600078e3cff */
[----:B------:R-:W-:Y:S01]  /*19280*/  LDSM.16.M88.4 R36, [R225] ;  /* 0x00000000e124783b */ /* 0x000fe20000000200 */
[----:B------:R-:W-:Y:S02]  /*19290*/  IMAD R223, R50, 0x2, R225 ;  /* 0x0000000232df7824 */ /* 0x000fe400078e02e1 */
[----:B------:R-:W-:Y:S01]  /*192a0*/  IMAD R224, R66, 0x200, R3 ;  /* 0x0000020042e07824 */ /* 0x000fe200078e0203 */
[----:B------:R-:W-:Y:S01]  /*192b0*/  MOV R3, 0x40 ;  /* 0x0000004000037802 */ /* 0x000fe20000000f00 */
[C---:B------:R-:W-:Y:S01]  /*192c0*/  IMAD R221, R48.reuse, 0x2, R225 ;  /* 0x0000000230dd7824 */ /* 0x040fe200078e02e1 */
[----:B--2---:R-:W-:Y:S01]  /*192d0*/  LDSM.16.M88.4 R12, [R223] ;  /* 0x00000000df0c783b */ /* 0x004fe20000000200 */
[----:B------:R-:W-:Y:S01]  /*192e0*/  IMAD R220, R48, 0x2, R223 ;  /* 0x0000000230dc7824 */ /* 0x000fe200078e02df */
[----:B------:R-:W-:Y:S02]  /*192f0*/  LEA R224, R224, UR4, 0x1 ;  /* 0x00000004e0e07c11 */ /* 0x000fe4000f8e08ff */
[----:B------:R-:W-:Y:S01]  /*19300*/  SEL R3, R3, 0xffffffc0, !P2 ;  /* 0xffffffc003037807 */ /* 0x000fe20005000000 */
[----:B------:R-:W-:Y:S01]  /*19310*/  LDSM.16.M88.4 R100, [R221] ;  /* 0x00000000dd64783b */ /* 0x000fe20000000200 */
[C---:B------:R-:W-:Y:S01]  /*19320*/  IADD3 R0, R224.reuse, 0x8000, RZ ;  /* 0x00008000e0007810 */ /* 0x040fe20007ffe0ff */
[----:B------:R-:W-:-:S02]  /*19330*/  VIADD R222, R224, 0x8020 ;  /* 0x00008020e0de7836 */ /* 0x000fc40000000000 */
[----:B------:R-:W2:Y:S01]  /*19340*/  LDSM.16.M88.4 R20, [R224+0x8000] ;  /* 0x00800000e014783b */ /* 0x000ea20000000200 */
[----:B------:R-:W-:Y:S02]  /*19350*/  IMAD.IADD R219, R224, 0x1, R3 ;  /* 0x00000001e0db7824 */ /* 0x000fe400078e0203 */
[----:B------:R-:W-:Y:S01]  /*19360*/  @P1 VIADD R222, R0, 0xffffffe0 ;  /* 0xffffffe000de1836 */ /* 0x000fe20000000000 */
[----:B------:R-:W4:Y:S04]  /*19370*/  LDSM.16.M88.4 R56, [R224+0x8800] ;  /* 0x00880000e038783b */ /* 0x000f280000000200 */
[----:B------:R-:W4:Y:S01]  /*19380*/  LDSM.16.M88.4 R28, [R222] ;  /* 0x00000000de1c783b */ /* 0x000f220000000200 */
[----:B------:R-:W-:-:S03]  /*19390*/  IADD3 R215, R3, R222, RZ ;  /* 0x000000de03d77210 */ /* 0x000fc60007ffe0ff */
[----:B------:R-:W-:Y:S04]  /*193a0*/  LDSM.16.M88.4 R76, [R219+0x8000] ;  /* 0x00800000db4c783b */ /* 0x000fe80000000200 */
[----:B------:R-:W4:Y:S04]  /*193b0*/  LDSM.16.M88.4 R88, [R224+0x9000] ;  /* 0x00900000e058783b */ /* 0x000f280000000200 */
[----:B------:R-:W4:Y:S04]  /*193c0*/  LDSM.16.M88.4 R24, [R224+0x9800] ;  /* 0x00980000e018783b */ /* 0x000f280000000200 */
[----:B------:R-:W4:Y:S04]  /*193d0*/  LDSM.16.M88.4 R80, [R222+0x800] ;  /* 0x00080000de50783b */ /* 0x000f280000000200 */
[----:B-1-3--:R-:W-:Y:S04]  /*193e0*/  LDSM.16.M88.4 R8, [R220] ;  /* 0x00000000dc08783b */ /* 0x00afe80000000200 */
[----:B------:R-:W1:Y:S04]  /*193f0*/  LDSM.16.M88.4 R108, [R215] ;  /* 0x00000000d76c783b */ /* 0x000e680000000200 */
[----:B------:R-:W3:Y:S01]  /*19400*/  LDSM.16.M88.4 R68, [R222+0x1000] ;  /* 0x00100000de44783b */ /* 0x000ee20000000200 */
[C---:B--2---:R-:W-:Y:S03]  /*19410*/  HMMA.16816.F32 R4, R36.reuse, R20, RZ ;  /* 0x000000142404723c */ /* 0x044fe600000018ff */
[----:B------:R-:W2:Y:S04]  /*19420*/  LDSM.16.M88.4 R60, [R222+0x1800] ;  /* 0x00180000de3c783b */ /* 0x000ea80000000200 */
[----:B------:R-:W2:Y:S01]  /*19430*/  LDSM.16.M88.4 R104, [R219+0x8800] ;  /* 0x00880000db68783b */ /* 0x000ea20000000200 */
[C---:B------:R-:W-:Y:S03]  /*19440*/  HMMA.16816.F32 R20, R36.reuse, R22, RZ ;  /* 0x000000162414723c */ /* 0x040fe600000018ff */
[----:B------:R-:W-:Y:S03]  /*19450*/  LDSM.16.M88.4 R92, [R224+0xa000] ;  /* 0x00a00000e05c783b */ /* 0x000fe60000000200 */
[C---:B----4-:R-:W-:Y:S01]  /*19460*/  HMMA.16816.F32 R32, R36.reuse, R56, RZ ;  /* 0x000000382420723c */ /* 0x050fe200000018ff */
[----:B------:R-:W-:Y:S04]  /*19470*/  LDSM.16.M88.4 R40, [R219+0x9000] ;  /* 0x00900000db28783b */ /* 0x000fe80000000200 */
[----:B------:R-:W-:Y:S01]  /*19480*/  LDSM.16.M88.4 R96, [R215+0x800] ;  /* 0x00080000d760783b */ /* 0x000fe20000000200 */
[----:B------:R-:W-:Y:S03]  /*19490*/  HMMA.16816.F32 R56, R36, R58, RZ ;  /* 0x0000003a2438723c */ /* 0x000fe600000018ff */
[----:B------:R-:W4:Y:S03]  /*194a0*/  LD.E R0, desc[UR6][R18.64+0x18c] ;  /* 0x00018c0612007980 */ /* 0x000f26000c101900 */
[C---:B------:R-:W-:Y:S01]  /*194b0*/  HMMA.16816.F32 R4, R12.reuse, R28, R4 ;  /* 0x0000001c0c04723c */ /* 0x040fe20000001804 */
[----:B------:R-:W-:Y:S04]  /*194c0*/  LDSM.16.M88.4 R116, [R219+0xd000] ;  /* 0x00d00000db74783b */ /* 0x000fe80000000200 */
[----:B------:R-:W-:Y:S01]  /*194d0*/  LDSM.16.M88.4 R112, [R224+0xe800] ;  /* 0x00e80000e070783b */ /* 0x000fe20000000200 */
[----:B------:R-:W-:Y:S03]  /*194e0*/  HMMA.16816.F32 R20, R12, R30, R20 ;  /* 0x0000001e0c14723c */ /* 0x000fe60000001814 */
[----:B------:R-:W-:Y:S03]  /*194f0*/  LDSM.16.M88.4 R28, [R219+0x9800] ;  /* 0x00980000db1c783b */ /* 0x000fe60000000200 */
[C---:B------:R-:W-:Y:S01]  /*19500*/  HMMA.16816.F32 R72, R36.reuse, R88, RZ ;  /* 0x000000582448723c */ /* 0x040fe200000018ff */
[----:B------:R-:W-:Y:S05]  /*19510*/  LDSM.16.M88.4 R120, [R222+0x5800] ;  /* 0x00580000de78783b */ /* 0x000fea0000000200 */
[----:B------:R-:W-:Y:S06]  /*19520*/  HMMA.16816.F32 R88, R36, R90, RZ ;  /* 0x0000005a2458723c */ /* 0x000fec00000018ff */
[----:B------:R-:W-:Y:S06]  /*19530*/  HMMA.16816.F32 R4, R100, R76, R4 ;  /* 0x0000004c6404723c */ /* 0x000fec0000001804 */
[----:B------:R-:W-:Y:S06]  /*19540*/  HMMA.16816.F32 R84, R36, R24, RZ ;  /* 0x000000182454723c */ /* 0x000fec00000018ff */
[----:B------:R-:W-:Y:S01]  /*19550*/  HMMA.16816.F32 R20, R100, R78, R20 ;  /* 0x0000004e6414723c */ /* 0x000fe20000001814 */
[----:B------:R-:W-:Y:S05]  /*19560*/  LDSM.16.M88.4 R76, [R215+0x1000] ;  /* 0x00100000d74c783b */ /* 0x000fea0000000200 */
[----:B------:R-:W-:Y:S01]  /*19570*/  HMMA.16816.F32 R36, R36, R26, RZ ;  /* 0x0000001a2424723c */ /* 0x000fe200000018ff */
[----:B------:R-:W2:Y:S05]  /*19580*/  LDSM.16.M88.4 R24, [R225+0x2000] ;  /* 0x00200000e118783b */ /* 0x000eaa0000000200 */
[C---:B------:R-:W-:Y:S06]  /*19590*/  HMMA.16816.F32 R32, R12.reuse, R80, R32 ;  /* 0x000000500c20723c */ /* 0x040fec0000001820 */
[----:B------:R-:W-:Y:S01]  /*195a0*/  HMMA.16816.F32 R56, R12, R82, R56 ;  /* 0x000000520c38723c */ /* 0x000fe20000001838 */
[----:B------:R-:W-:Y:S05]  /*195b0*/  LDSM.16.M88.4 R80, [R224+0xa800] ;  /* 0x00a80000e050783b */ /* 0x000fea0000000200 */
[----:B-1----:R-:W-:Y:S06]  /*195c0*/  HMMA.16816.F32 R4, R8, R108, R4 ;  /* 0x0000006c0804723c */ /* 0x002fec0000001804 */
[C---:B---3--:R-:W-:Y:S06]  /*195d0*/  HMMA.16816.F32 R72, R12.reuse, R68, R72 ;  /* 0x000000440c48723c */ /* 0x048fec0000001848 */
[C---:B------:R-:W-:Y:S01]  /*195e0*/  HMMA.16816.F32 R88, R12.reuse, R70, R88 ;  /* 0x000000460c58723c */ /* 0x040fe20000001858 */
[----:B------:R-:W-:Y:S05]  /*195f0*/  LDSM.16.M88.4 R68, [R215+0x1800] ;  /* 0x00180000d744783b */ /* 0x000fea0000000200 */
[----:B--2---:R-:W-:Y:S06]  /*19600*/  HMMA.16816.F32 R84, R12, R60, R84 ;  /* 0x0000003c0c54723c */ /* 0x004fec0000001854 */
[----:B------:R-:W-:Y:S01]  /*19610*/  HMMA.16816.F32 R20, R8, R110, R20 ;  /* 0x0000006e0814723c */ /* 0x000fe20000001814 */
[----:B------:R-:W-:Y:S05]  /*19620*/  LDSM.16.M88.4 R108, [R222+0x2800] ;  /* 0x00280000de6c783b */ /* 0x000fea0000000200 */
[----:B------:R-:W-:Y:S01]  /*19630*/  HMMA.16816.F32 R12, R12, R62, R36 ;  /* 0x0000003e0c0c723c */ /* 0x000fe20000001824 */
[----:B------:R-:W-:Y:S04]  /*19640*/  LDSM.16.M88.4 R36, [R223+0x2000] ;  /* 0x00200000df24783b */ /* 0x000fe80000000200 */
[----:B------:R-:W1:Y:S01]  /*19650*/  LDSM.16.M88.4 R60, [R222+0x2000] ;  /* 0x00200000de3c783b */ /* 0x000e620000000200 */
[C---:B------:R-:W-:Y:S06]  /*19660*/  HMMA.16816.F32 R32, R100.reuse, R104, R32 ;  /* 0x000000686420723c */ /* 0x040fec0000001820 */
[----:B------:R-:W-:Y:S01]  /*19670*/  HMMA.16816.F32 R56, R100, R106, R56 ;  /* 0x0000006a6438723c */ /* 0x000fe20000001838 */
[----:B------:R-:W-:Y:S05]  /*19680*/  LDSM.16.M88.4 R104, [R219+0xa000] ;  /* 0x00a00000db68783b */ /* 0x000fea0000000200 */
[----:B------:R-:W-:Y:S06]  /*19690*/  HMMA.16816.F32 R4, R24, R92, R4 ;  /* 0x0000005c1804723c */ /* 0x000fec0000001804 */
[C---:B------:R-:W-:Y:S06]  /*196a0*/  HMMA.16816.F32 R72, R100.reuse, R40, R72 ;  /* 0x000000286448723c */ /* 0x040fec0000001848 */
[C---:B------:R-:W-:Y:S01]  /*196b0*/  HMMA.16816.F32 R88, R100.reuse, R42, R88 ;  /* 0x0000002a6458723c */ /* 0x040fe20000001858 */
[----:B------:R-:W-:Y:S05]  /*196c0*/  LDSM.16.M88.4 R40, [R224+0xb000] ;  /* 0x00b00000e028783b */ /* 0x000fea0000000200 */
[----:B------:R-:W-:Y:S06]  /*196d0*/  HMMA.16816.F32 R84, R100, R28, R84 ;  /* 0x0000001c6454723c */ /* 0x000fec0000001854 */
[----:B------:R-:W-:Y:S01]  /*196e0*/  HMMA.16816.F32 R20, R24, R94, R20 ;  /* 0x0000005e1814723c */ /* 0x000fe20000001814 */
[----:B------:R-:W-:Y:S05]  /*196f0*/  LDSM.16.M88.4 R92, [R219+0xa800] ;  /* 0x00a80000db5c783b */ /* 0x000fea0000000200 */
[----:B------:R-:W-:Y:S01]  /*19700*/  HMMA.16816.F32 R100, R100, R30, R12 ;  /* 0x0000001e6464723c */ /* 0x000fe2000000180c */
[----:B------:R-:W2:Y:S04]  /*19710*/  LDSM.16.M88.4 R12, [R221+0x2000] ;  /* 0x00200000dd0c783b */ /* 0x000ea80000000200 */
[----:B------:R-:W3:Y:S01]  /*19720*/  LDSM.16.M88.4 R28, [R224+0xb800] ;  /* 0x00b80000e01c783b */ /* 0x000ee20000000200 */
[C---:B------:R-:W-:Y:S06]  /*19730*/  HMMA.16816.F32 R32, R8.reuse, R96, R32 ;  /* 0x000000600820723c */ /* 0x040fec0000001820 */
[----:B------:R-:W-:Y:S01]  /*19740*/  HMMA.16816.F32 R56, R8, R98, R56 ;  /* 0x000000620838723c */ /* 0x000fe20000001838 */
[----:B------:R-:W-:Y:S05]  /*19750*/  LDSM.16.M88.4 R96, [R222+0x3000] ;  /* 0x00300000de60783b */ /* 0x000fea0000000200 */
[C---:B-1----:R-:W-:Y:S06]  /*19760*/  HMMA.16816.F32 R4, R36.reuse, R60, R4 ;  /* 0x0000003c2404723c */ /* 0x042fec0000001804 */
[----:B------:R-:W-:Y:S01]  /*19770*/  HMMA.16816.F32 R20, R36, R62, R20 ;  /* 0x0000003e2414723c */ /* 0x000fe20000001814 */
[----:B------:R-:W-:Y:S05]  /*19780*/  LDSM.16.M88.4 R60, [R219+0xb000] ;  /* 0x00b00000db3c783b */ /* 0x000fea0000000200 */
[C---:B------:R-:W-:Y:S06]  /*19790*/  HMMA.16816.F32 R72, R8.reuse, R76, R72 ;  /* 0x0000004c0848723c */ /* 0x040fec0000001848 */
[C---:B------:R-:W-:Y:S01]  /*197a0*/  HMMA.16816.F32 R88, R8.reuse, R78, R88 ;  /* 0x0000004e0858723c */ /* 0x040fe20000001858 */
[----:B------:R-:W-:Y:S05]  /*197b0*/  LDSM.16.M88.4 R76, [R222+0x3800] ;  /* 0x00380000de4c783b */ /* 0x000fea0000000200 */
[C---:B------:R-:W-:Y:S06]  /*197c0*/  HMMA.16816.F32 R84, R8.reuse, R68, R84 ;  /* 0x000000440854723c */ /* 0x040fec0000001854 */
[----:B------:R-:W-:Y:S01]  /*197d0*/  HMMA.16816.F32 R100, R8, R70, R100 ;  /* 0x000000460864723c */ /* 0x000fe20000001864 */
[----:B------:R-:W-:Y:S04]  /*197e0*/  LDSM.16.M88.4 R8, [R220+0x2000] ;  /* 0x00200000dc08783b */ /* 0x000fe80000000200 */
[----:B------:R-:W1:Y:S01]  /*197f0*/  LDSM.16.M88.4 R68, [R215+0x2000] ;  /* 0x00200000d744783b */ /* 0x000e620000000200 */
[C---:B------:R-:W-:Y:S06]  /*19800*/  HMMA.16816.F32 R32, R24.reuse, R80, R32 ;  /* 0x000000501820723c */ /* 0x040fec0000001820 */
[----:B------:R-:W-:Y:S01]  /*19810*/  HMMA.16816.F32 R56, R24, R82, R56 ;  /* 0x000000521838723c */ /* 0x000fe20000001838 */
[----:B------:R-:W-:Y:S05]  /*19820*/  LDSM.16.M88.4 R80, [R215+0x2800] ;  /* 0x00280000d750783b */ /* 0x000fea0000000200 */
[C---:B--2---:R-:W-:Y:S06]  /*19830*/  HMMA.16816.F32 R4, R12.reuse, R104, R4 ;  /* 0x000000680c04723c */ /* 0x044fec0000001804 */
[----:B------:R-:W-:Y:S01]  /*19840*/  HMMA.16816.F32 R20, R12, R106, R20 ;  /* 0x0000006a0c14723c */ /* 0x000fe20000001814 */
[----:B------:R-:W-:Y:S05]  /*19850*/  LDSM.16.M88.4 R104, [R223+0x4000] ;  /* 0x00400000df68783b */ /* 0x000fea0000000200 */
[C---:B------:R-:W-:Y:S06]  /*19860*/  HMMA.16816.F32 R72, R24.reuse, R40, R72 ;  /* 0x000000281848723c */ /* 0x040fec0000001848 */
[C---:B------:R-:W-:Y:S01]  /*19870*/  HMMA.16816.F32 R88, R24.reuse, R42, R88 ;  /* 0x0000002a1858723c */ /* 0x040fe20000001858 */
[----:B------:R-:W-:Y:S05]  /*19880*/  LDSM.16.M88.4 R40, [R219+0xb800] ;  /* 0x00b80000db28783b */ /* 0x000fea0000000200 */
[C---:B---3--:R-:W-:Y:S06]  /*19890*/  HMMA.16816.F32 R84, R24.reuse, R28, R84 ;  /* 0x0000001c1854723c */ /* 0x048fec0000001854 */
[----:B------:R-:W-:Y:S01]  /*198a0*/  HMMA.16816.F32 R100, R24, R30, R100 ;  /* 0x0000001e1864723c */ /* 0x000fe20000001864 */
[----:B------:R-:W-:Y:S04]  /*198b0*/  LDSM.16.M88.4 R28, [R225+0x4000] ;  /* 0x00400000e11c783b */ /* 0x000fe80000000200 */
[----:B------:R-:W2:Y:S01]  /*198c0*/  LDSM.16.M88.4 R24, [R224+0xc000] ;  /* 0x00c00000e018783b */ /* 0x000ea20000000200 */
        /* <DEDUP_REMOVED lines=11> */
[----:B------:R-:W1:Y:S04]  /*19980*/  LDSM.16.M88.4 R36, [R222+0x4000] ;  /* 0x00400000de24783b */ /* 0x000e680000000200 */
[----:B------:R-:W3:Y:S01]  /*19990*/  LDSM.16.M88.4 R76, [R215+0x3000] ;  /* 0x00300000d74c783b */ /* 0x000ee20000000200 */
        /* <DEDUP_REMOVED lines=9> */
[C---:B------:R-:W-:Y:S06]  /*19a30*/  HMMA.16816.F32 R84, R12.reuse, R40, R84 ;  /* 0x000000280c54723c */ /* 0x040fec0000001854 */
[----:B------:R-:W-:Y:S01]  /*19a40*/  HMMA.16816.F32 R100, R12, R42, R100 ;  /* 0x0000002a0c64723c */ /* 0x000fe20000001864 */
[----:B------:R-:W2:Y:S04]  /*19a50*/  LDSM.16.M88.4 R12, [R219+0xc000] ;  /* 0x00c00000db0c783b */ /* 0x000ea80000000200 */
[----:B------:R-:W4:Y:S01]  /*19a60*/  LDSM.16.M88.4 R40, [R224+0xd000] ;  /* 0x00d00000e028783b */ /* 0x000f220000000200 */
[C---:B------:R-:W-:Y:S06]  /*19a70*/  HMMA.16816.F32 R32, R8.reuse, R80, R32 ;  /* 0x000000500820723c */ /* 0x040fec0000001820 */
[----:B------:R-:W-:Y:S01]  /*19a80*/  HMMA.16816.F32 R56, R8, R82, R56 ;  /* 0x000000520838723c */ /* 0x000fe20000001838 */
[----:B------:R-:W-:Y:S05]  /*19a90*/  LDSM.16.M88.4 R80, [R220+0x4000] ;  /* 0x00400000dc50783b */ /* 0x000fea0000000200 */
[C---:B-1----:R-:W-:Y:S06]  /*19aa0*/  HMMA.16816.F32 R4, R104.reuse, R36, R4 ;  /* 0x000000246804723c */ /* 0x042fec0000001804 */
[----:B------:R-:W-:Y:S01]  /*19ab0*/  HMMA.16816.F32 R20, R104, R38, R20 ;  /* 0x000000266814723c */ /* 0x000fe20000001814 */
[----:B------:R-:W-:Y:S05]  /*19ac0*/  LDSM.16.M88.4 R36, [R219+0xc800] ;  /* 0x00c80000db24783b */ /* 0x000fea0000000200 */
[C---:B---3--:R-:W-:Y:S06]  /*19ad0*/  HMMA.16816.F32 R72, R8.reuse, R76, R72 ;  /* 0x0000004c0848723c */ /* 0x048fec0000001848 */
[----:B------:R-:W-:Y:S01]  /*19ae0*/  HMMA.16816.F32 R88, R8, R78, R88 ;  /* 0x0000004e0858723c */ /* 0x000fe20000001858 */
[----:B------:R-:W1:Y:S05]  /*19af0*/  LDSM.16.M88.4 R76, [R215+0x4000] ;  /* 0x00400000d74c783b */ /* 0x000e6a0000000200 */
[C---:B------:R-:W-:Y:S06]  /*19b00*/  HMMA.16816.F32 R32, R28.reuse, R68, R32 ;  /* 0x000000441c20723c */ /* 0x040fec0000001820 */
[----:B------:R-:W-:Y:S01]  /*19b10*/  HMMA.16816.F32 R56, R28, R70, R56 ;  /* 0x000000461c38723c */ /* 0x000fe20000001838 */
[----:B------:R-:W-:Y:S05]  /*19b20*/  LDSM.16.M88.4 R68, [R225+0x6000] ;  /* 0x00600000e144783b */ /* 0x000fea0000000200 */
[C---:B--2---:R-:W-:Y:S06]  /*19b30*/  HMMA.16816.F32 R4, R96.reuse, R12, R4 ;  /* 0x0000000c6004723c */ /* 0x044fec0000001804 */
[----:B------:R-:W-:Y:S01]  /*19b40*/  HMMA.16816.F32 R20, R96, R14, R20 ;  /* 0x0000000e6014723c */ /* 0x000fe20000001814 */
[----:B------:R-:W2:Y:S05]  /*19b50*/  LDSM.16.M88.4 R12, [R222+0x5000] ;  /* 0x00500000de0c783b */ /* 0x000eaa0000000200 */
[C---:B------:R-:W-:Y:S06]  /*19b60*/  HMMA.16816.F32 R84, R8.reuse, R60, R84 ;  /* 0x0000003c0854723c */ /* 0x040fec0000001854 */
[----:B------:R-:W-:Y:S01]  /*19b70*/  HMMA.16816.F32 R100, R8, R62, R100 ;  /* 0x0000003e0864723c */ /* 0x000fe20000001864 */
[----:B------:R-:W3:Y:S04]  /*19b80*/  LDSM.16.M88.4 R8, [R224+0xe000] ;  /* 0x00e00000e008783b */ /* 0x000ee80000000200 */
[----:B------:R-:W3:Y:S01]  /*19b90*/  LDSM.16.M88.4 R60, [R215+0x4800] ;  /* 0x00480000d73c783b */ /* 0x000ee20000000200 */
[----:B----4-:R-:W-:Y:S06]  /*19ba0*/  HMMA.16816.F32 R72, R28, R40, R72 ;  /* 0x000000281c48723c */ /* 0x010fec0000001848 */
[C---:B------:R-:W-:Y:S06]  /*19bb0*/  HMMA.16816.F32 R32, R104.reuse, R24, R32 ;  /* 0x000000186820723c */ /* 0x040fec0000001820 */
[----:B------:R-:W-:Y:S01]  /*19bc0*/  HMMA.16816.F32 R56, R104, R26, R56 ;  /* 0x0000001a6838723c */ /* 0x000fe20000001838 */
[----:B------:R-:W-:Y:S05]  /*19bd0*/  LDSM.16.M88.4 R24, [R222+0x6000] ;  /* 0x00600000de18783b */ /* 0x000fea0000000200 */
[C---:B-1----:R-:W-:Y:S06]  /*19be0*/  HMMA.16816.F32 R4, R80.reuse, R76, R4 ;  /* 0x0000004c5004723c */ /* 0x042fec0000001804 */
[----:B------:R-:W-:Y:S01]  /*19bf0*/  HMMA.16816.F32 R20, R80, R78, R20 ;  /* 0x0000004e5014723c */ /* 0x000fe20000001814 */
[----:B------:R-:W-:Y:S05]  /*19c00*/  LDSM.16.M88.4 R76, [R215+0x5000] ;  /* 0x00500000d74c783b */ /* 0x000fea0000000200 */
[----:B------:R-:W-:Y:S01]  /*19c10*/  HMMA.16816.F32 R88, R28, R42, R88 ;  /* 0x0000002a1c58723c */ /* 0x000fe20000001858 */
[----:B------:R-:W1:Y:S05]  /*19c20*/  LDSM.16.M88.4 R40, [R223+0x6000] ;  /* 0x00600000df28783b */ /* 0x000e6a0000000200 */
[----:B--2---:R-:W-:Y:S06]  /*19c30*/  HMMA.16816.F32 R72, R104, R12, R72 ;  /* 0x0000000c6848723c */ /* 0x004fec0000001848 */
[----:B------:R-:W-:Y:S06]  /*19c40*/  HMMA.16816.F32 R32, R96, R36, R32 ;  /* 0x000000246020723c */ /* 0x000fec0000001820 */
[----:B---3--:R-:W-:Y:S06]  /*19c50*/  HMMA.16816.F32 R4, R68, R8, R4 ;  /* 0x000000084404723c */ /* 0x008fec0000001804 */
[----:B------:R-:W-:Y:S01]  /*19c60*/  HMMA.16816.F32 R56, R96, R38, R56 ;  /* 0x000000266038723c */ /* 0x000fe20000001838 */
[----:B------:R-:W-:Y:S05]  /*19c70*/  LDSM.16.M88.4 R36, [R222+0x6800] ;  /* 0x00680000de24783b */ /* 0x000fea0000000200 */
[----:B------:R-:W-:Y:S01]  /*19c80*/  HMMA.16816.F32 R20, R68, R10, R20 ;  /* 0x0000000a4414723c */ /* 0x000fe20000001814 */
[----:B------:R-:W-:Y:S05]  /*19c90*/  LDSM.16.M88.4 R8, [R215+0x6000] ;  /* 0x00600000d708783b */ /* 0x000fea0000000200 */
[C---:B------:R-:W-:Y:S06]  /*19ca0*/  HMMA.16816.F32 R84, R28.reuse, R92, R84 ;  /* 0x0000005c1c54723c */ /* 0x040fec0000001854 */
[----:B------:R-:W-:Y:S01]  /*19cb0*/  HMMA.16816.F32 R100, R28, R94, R100 ;  /* 0x0000005e1c64723c */ /* 0x000fe20000001864 */
[----:B------:R-:W2:Y:S04]  /*19cc0*/  LDSM.16.M88.4 R28, [R221+0x6000] ;  /* 0x00600000dd1c783b */ /* 0x000ea80000000200 */
[----:B------:R-:W-:Y:S01]  /*19cd0*/  LDSM.16.M88.4 R92, [R219+0xd800] ;  /* 0x00d80000db5c783b */ /* 0x000fe20000000200 */
[----:B------:R-:W-:Y:S06]  /*19ce0*/  HMMA.16816.F32 R72, R96, R116, R72 ;  /* 0x000000746048723c */ /* 0x000fec0000001848 */
[----:B------:R-:W-:Y:S06]  /*19cf0*/  HMMA.16816.F32 R32, R80, R60, R32 ;  /* 0x0000003c5020723c */ /* 0x000fec0000001820 */
[----:B-1----:R-:W-:Y:S06]  /*19d00*/  HMMA.16816.F32 R4, R40, R24, R4 ;  /* 0x000000182804723c */ /* 0x002fec0000001804 */
[----:B------:R-:W-:Y:S01]  /*19d10*/  HMMA.16816.F32 R56, R80, R62, R56 ;  /* 0x0000003e5038723c */ /* 0x000fe20000001838 */
[----:B------:R-:W1:Y:S05]  /*19d20*/  LDSM.16.M88.4 R60, [R224+0xf000] ;  /* 0x00f00000e03c783b */ /* 0x000e6a0000000200 */
[----:B------:R-:W-:Y:S01]  /*19d30*/  HMMA.16816.F32 R20, R40, R26, R20 ;  /* 0x0000001a2814723c */ /* 0x000fe20000001814 */
[----:B------:R-:W-:Y:S05]  /*19d40*/  LDSM.16.M88.4 R24, [R219+0xe800] ;  /* 0x00e80000db18783b */ /* 0x000fea0000000200 */
[----:B------:R-:W-:Y:S01]  /*19d50*/  HMMA.16816.F32 R88, R104, R14, R88 ;  /* 0x0000000e6858723c */ /* 0x000fe20000001858 */
[----:B------:R-:W3:Y:S05]  /*19d60*/  LDSM.16.M88.4 R12, [R220+0x6000] ;  /* 0x00600000dc0c783b */ /* 0x000eea0000000200 */
[----:B------:R-:W-:Y:S06]  /*19d70*/  HMMA.16816.F32 R72, R80, R76, R72 ;  /* 0x0000004c5048723c */ /* 0x000fec0000001848 */
[----:B------:R-:W-:Y:S06]  /*19d80*/  HMMA.16816.F32 R32, R68, R112, R32 ;  /* 0x000000704420723c */ /* 0x000fec0000001820 */
[----:B--2---:R-:W-:Y:S06]  /*19d90*/  HMMA.16816.F32 R4, R28, R108, R4 ;  /* 0x0000006c1c04723c */ /* 0x004fec0000001804 */
[----:B------:R-:W-:Y:S06]  /*19da0*/  HMMA.16816.F32 R56, R68, R114, R56 ;  /* 0x000000724438723c */ /* 0x000fec0000001838 */
[C---:B------:R-:W-:Y:S06]  /*19db0*/  HMMA.16816.F32 R84, R104.reuse, R120, R84 ;  /* 0x000000786854723c */ /* 0x040fec0000001854 */
[----:B------:R-:W-:Y:S01]  /*19dc0*/  HMMA.16816.F32 R100, R104, R122, R100 ;  /* 0x0000007a6864723c */ /* 0x000fe20000001864 */
[----:B------:R-:W2:Y:S05]  /*19dd0*/  LDSM.16.M88.4 R104, [R222+0x7000] ;  /* 0x00700000de68783b */ /* 0x000eaa0000000200 */
[----:B------:R-:W-:Y:S06]  /*19de0*/  HMMA.16816.F32 R20, R28, R110, R20 ;  /* 0x0000006e1c14723c */ /* 0x000fec0000001814 */
[----:B------:R-:W-:Y:S06]  /*19df0*/  HMMA.16816.F32 R88, R96, R118, R88 ;  /* 0x000000766058723c */ /* 0x000fec0000001858 */
[----:B-1----:R-:W-:Y:S06]  /*19e00*/  HMMA.16816.F32 R72, R68, R60, R72 ;  /* 0x0000003c4448723c */ /* 0x002fec0000001848 */
[----:B------:R-:W-:Y:S06]  /*19e10*/  HMMA.16816.F32 R32, R40, R36, R32 ;  /* 0x000000242820723c */ /* 0x000fec0000001820 */
[----:B---3--:R-:W-:Y:S06]  /*19e20*/  HMMA.16816.F32 R4, R12, R8, R4 ;  /* 0x000000080c04723c */ /* 0x008fec0000001804 */
[----:B------:R-:W-:Y:S01]  /*19e30*/  HMMA.16816.F32 R56, R40, R38, R56 ;  /* 0x000000262838723c */ /* 0x000fe20000001838 */
[----:B------:R-:W1:Y:S05]  /*19e40*/  LDSM.16.M88.4 R36, [R215+0x5800] ;  /* 0x00580000d724783b */ /* 0x000e6a0000000200 */
[----:B------:R-:W-:Y:S01]  /*19e50*/  HMMA.16816.F32 R20, R12, R10, R20 ;  /* 0x0000000a0c14723c */ /* 0x000fe20000001814 */
[----:B------:R-:W3:Y:S05]  /*19e60*/  LDSM.16.M88.4 R8, [R219+0xf000] ;  /* 0x00f00000db08783b */ /* 0x000eea0000000200 */
[C---:B------:R-:W-:Y:S06]  /*19e70*/  HMMA.16816.F32 R84, R96.reuse, R92, R84 ;  /* 0x0000005c6054723c */ /* 0x040fec0000001854 */
[----:B------:R-:W-:Y:S01]  /*19e80*/  HMMA.16816.F32 R100, R96, R94, R100 ;  /* 0x0000005e6064723c */ /* 0x000fe20000001864 */
[----:B------:R-:W4:Y:S05]  /*19e90*/  LDSM.16.M88.4 R92, [R215+0x6800] ;  /* 0x00680000d75c783b */ /* 0x000f2a0000000200 */
[----:B------:R-:W-:Y:S01]  /*19ea0*/  HMMA.16816.F32 R88, R80, R78, R88 ;  /* 0x0000004e5058723c */ /* 0x000fe20000001858 */
[-C--:B------:R-:W-:Y:S01]  /*19eb0*/  FMUL.FTZ R2, R4, R0.reuse ;  /* 0x0000000004027220 */ /* 0x080fe20000410000 */
[-C--:B------:R-:W-:Y:S01]  /*19ec0*/  FMUL.FTZ R3, R5, R0.reuse ;  /* 0x0000000005037220 */ /* 0x080fe20000410000 */
[-C--:B-----5:R-:W-:Y:S01]  /*19ed0*/  FMUL.FTZ R16, R6, R0.reuse ;  /* 0x0000000006107220 */ /* 0x0a0fe20000410000 */
[----:B------:R-:W-:-:S02]  /*19ee0*/  FMUL.FTZ R44, R7, R0 ;  /* 0x00000000072c7220 */ /* 0x000fc40000410000 */
[----:B--2---:R-:W-:Y:S01]  /*19ef0*/  HMMA.16816.F32 R72, R40, R104, R72 ;  /* 0x000000682848723c */ /* 0x004fe20000001848 */
[----:B------:R-:W2:Y:S05]  /*19f00*/  LDSM.16.M88.4 R4, [R224+0xf800] ;  /* 0x00f80000e004783b */ /* 0x000eaa0000000200 */
[----:B------:R-:W-:Y:S06]  /*19f10*/  HMMA.16816.F32 R32, R28, R24, R32 ;  /* 0x000000181c20723c */ /* 0x000fec0000001820 */
[----:B-1----:R-:W-:Y:S06]  /*19f20*/  HMMA.16816.F32 R84, R80, R36, R84 ;  /* 0x000000245054723c */ /* 0x002fec0000001854 */
[----:B------:R-:W-:Y:S01]  /*19f30*/  HMMA.16816.F32 R88, R68, R62, R88 ;  /* 0x0000003e4458723c */ /* 0x000fe20000001858 */
[----:B------:R-:W-:-:S05]  /*19f40*/  FMUL.FTZ R45, R20, R0 ;  /* 0x00000000142d7220 */ /* 0x000fca0000410000 */
[----:B------:R-:W-:Y:S01]  /*19f50*/  HMMA.16816.F32 R100, R80, R38, R100 ;  /* 0x000000265064723c */ /* 0x000fe20000001864 */
[-C--:B------:R-:W-:Y:S01]  /*19f60*/  FMUL.FTZ R46, R21, R0.reuse ;  /* 0x00000000152e7220 */ /* 0x080fe20000410000 */
[----:B------:R-:W-:-:S04]  /*19f70*/  FMUL.FTZ R36, R22, R0 ;  /* 0x0000000016247220 */ /* 0x000fc80000410000 */
[----:B---3--:R-:W-:Y:S06]  /*19f80*/  HMMA.16816.F32 R72, R28, R8, R72 ;  /* 0x000000081c48723c */ /* 0x008fec0000001848 */
[----:B----4-:R-:W-:Y:S01]  /*19f90*/  HMMA.16816.F32 R32, R12, R92, R32 ;  /* 0x0000005c0c20723c */ /* 0x010fe20000001820 */
[-C--:B------:R-:W-:Y:S02]  /*19fa0*/  FMUL.FTZ R8, R23, R0.reuse ;  /* 0x0000000017087220 */ /* 0x080fe40000410000 */
[----:B------:R-:W1:Y:S03]  /*19fb0*/  LDSM.16.M88.4 R20, [R222+0x7800] ;  /* 0x00780000de14783b */ /* 0x000e660000000200 */
[----:B--2---:R-:W-:Y:S06]  /*19fc0*/  HMMA.16816.F32 R84, R68, R4, R84 ;  /* 0x000000044454723c */ /* 0x004fec0000001854 */
[----:B------:R-:W-:Y:S06]  /*19fd0*/  HMMA.16816.F32 R88, R40, R106, R88 ;  /* 0x0000006a2858723c */ /* 0x000fec0000001858 */
[----:B------:R-:W-:Y:S01]  /*19fe0*/  HMMA.16816.F32 R100, R68, R6, R100 ;  /* 0x000000064464723c */ /* 0x000fe20000001864 */
[----:B------:R-:W-:Y:S05]  /*19ff0*/  LDSM.16.M88.4 R4, [R215+0x7800] ;  /* 0x00780000d704783b */ /* 0x000fea0000000200 */
[-C--:B------:R-:W-:Y:S01]  /*1a000*/  FMUL.FTZ R9, R32, R0.reuse ;  /* 0x0000000020097220 */ /* 0x080fe20000410000 */
[-C--:B------:R-:W-:Y:S01]  /*1a010*/  FMUL.FTZ R37, R33, R0.reuse ;  /* 0x0000000021257220 */ /* 0x080fe20000410000 */
[-C--:B------:R-:W-:Y:S01]  /*1a020*/  FMUL.FTZ R49, R34, R0.reuse ;  /* 0x0000000022317220 */ /* 0x080fe20000410000 */
[----:B------:R-:W-:Y:S01]  /*1a030*/  FMUL.FTZ R38, R35, R0 ;  /* 0x0000000023267220 */ /* 0x000fe20000410000 */
[C---:B------:R-:W-:Y:S01]  /*1a040*/  HMMA.16816.F32 R56, R28.reuse, R26, R56 ;  /* 0x0000001a1c38723c */ /* 0x040fe20000001838 */
[----:B------:R-:W2:Y:S04]  /*1a050*/  LDSM.16.M88.4 R32, [R219+0xf800] ;  /* 0x00f80000db20783b */ /* 0x000ea80000000200 */
[----:B------:R-:W3:Y:S03]  /*1a060*/  LDSM.16.M88.4 R24, [R215+0x7000] ;  /* 0x00700000d718783b */ /* 0x000ee60000000200 */
[----:B------:R-:W-:Y:S06]  /*1a070*/  HMMA.16816.F32 R88, R28, R10, R88 ;  /* 0x0000000a1c58723c */ /* 0x000fec0000001858 */
[C---:B-1----:R-:W-:Y:S06]  /*1a080*/  HMMA.16816.F32 R84, R40.reuse, R20, R84 ;  /* 0x000000142854723c */ /* 0x042fec0000001854 */
[----:B------:R-:W-:Y:S01]  /*1a090*/  HMMA.16816.F32 R100, R40, R22, R100 ;  /* 0x000000162864723c */ /* 0x000fe20000001864 */
[----:B------:R-:W-:Y:S01]  /*1a0a0*/  IMAD.SHL.U32 R55, R55, 0x2, RZ ;  /* 0x0000000237377824 */ /* 0x000fe200078e00ff */
[----:B------:R-:W1:Y:S01]  /*1a0b0*/  MUFU.TANH R3, R3 ;  /* 0x0000000300037308 */ /* 0x000e620000002400 */
[----:B------:R-:W-:-:S04]  /*1a0c0*/  DEPBAR.LE SB0, 0x0 ;  /* 0x000080000000791a */ /* 0x000fc80000000000 */
[----:B------:R-:W-:Y:S01]  /*1a0d0*/  HMMA.16816.F32 R56, R12, R94, R56 ;  /* 0x0000005e0c38723c */ /* 0x000fe20000001838 */
[----:B------:R-:W-:-:S10]  /*1a0e0*/  LOP3.LUT R22, R55, 0x6, RZ, 0xc0, !PT ;  /* 0x0000000637167812 */ /* 0x000fd400078ec0ff */
[----:B--2---:R-:W-:Y:S06]  /*1a0f0*/  HMMA.16816.F32 R84, R28, R32, R84 ;  /* 0x000000201c54723c */ /* 0x004fec0000001854 */
[C---:B---3--:R-:W-:Y:S06]  /*1a100*/  HMMA.16816.F32 R72, R12.reuse, R24, R72 ;  /* 0x000000180c48723c */ /* 0x048fec0000001848 */
[----:B------:R-:W-:Y:S06]  /*1a110*/  HMMA.16816.F32 R88, R12, R26, R88 ;  /* 0x0000001a0c58723c */ /* 0x000fec0000001858 */
[----:B------:R-:W-:Y:S01]  /*1a120*/  HMMA.16816.F32 R24, R28, R34, R100 ;  /* 0x000000221c18723c */ /* 0x000fe20000001864 */
[----:B------:R-:W-:Y:S01]  /*1a130*/  IMAD R22, R165, 0x40, R22 ;  /* 0x00000040a5167824 */ /* 0x000fe200078e0216 */
[----:B------:R-:W-:Y:S03]  /*1a140*/  MUFU.TANH R45, R45 ;  /* 0x0000002d002d7308 */ /* 0x000fe60000002400 */
[----:B------:R-:W-:-:S05]  /*1a150*/  VIADD R11, R22, 0xffffffc0 ;  /* 0xffffffc0160b7836 */ /* 0x000fca0000000000 */
[----:B------:R-:W2:Y:S01]  /*1a160*/  MUFU.TANH R36, R36 ;  /* 0x0000002400247308 */ /* 0x000ea20000002400 */
[C---:B------:R-:W-:Y:S02]  /*1a170*/  IADD3 R23, R22.reuse, -0x3f, RZ ;  /* 0xffffffc116177810 */ /* 0x040fe40007ffe0ff */
[-C--:B------:R-:W-:Y:S01]  /*1a180*/  ISETP.GE.AND P1, PT, R11, R64.reuse, PT ;  /* 0x000000400b00720c */ /* 0x080fe20003f26270 */
[----:B------:R-:W-:Y:S01]  /*1a190*/  VIADD R11, R22, 0xffffffc8 ;  /* 0xffffffc8160b7836 */ /* 0x000fe20000000000 */
[----:B------:R-:W-:-:S03]  /*1a1a0*/  ISETP.GE.AND P0, PT, R23, R64, PT ;  /* 0x000000401700720c */ /* 0x000fc60003f06270 */
[----:B------:R-:W-:Y:S01]  /*1a1b0*/  MUFU.TANH R46, R46 ;  /* 0x0000002e002e7308 */ /* 0x000fe20000002400 */
[----:B------:R-:W-:Y:S01]  /*1a1c0*/  HMMA.16816.F32 R84, R12, R4, R84 ;  /* 0x000000040c54723c */ /* 0x000fe20000001854 */
[----:B------:R-:W-:-:S06]  /*1a1d0*/  FMUL.FTZ R10, R57, R0 ;  /* 0x00000000390a7220 */ /* 0x000fcc0000410000 */
[----:B------:R-:W3:Y:S01]  /*1a1e0*/  MUFU.TANH R8, R8 ;  /* 0x0000000800087308 */ /* 0x000ee20000002400 */
[----:B------:R-:W-:Y:S01]  /*1a1f0*/  HMMA.16816.F32 R24, R12, R6, R24 ;  /* 0x000000060c18723c */ /* 0x000fe20000001818 */
[----:B------:R-:W-:Y:S01]  /*1a200*/  ISETP.GE.AND P5, PT, R11, R64, PT ;  /* 0x000000400b00720c */ /* 0x000fe20003fa6270 */
[C---:B------:R-:W-:Y:S01]  /*1a210*/  VIADD R5, R22.reuse, 0xffffffc9 ;  /* 0xffffffc916057836 */ /* 0x040fe20000000000 */
[----:B-1----:R-:W-:Y:S02]  /*1a220*/  FSEL R57, R3, -INF , !P0 ;  /* 0xff80000003397808 */ /* 0x002fe40004000000 */
[----:B------:R-:W-:Y:S02]  /*1a230*/  IADD3 R3, R22, -0x1f, RZ ;  /* 0xffffffe116037810 */ /* 0x000fe40007ffe0ff */
[----:B------:R-:W-:Y:S01]  /*1a240*/  MUFU.TANH R9, R9 ;  /* 0x0000000900097308 */ /* 0x000fe20000002400 */
[-C--:B------:R-:W-:Y:S01]  /*1a250*/  FMUL.FTZ R39, R56, R0.reuse ;  /* 0x0000000038277220 */ /* 0x080fe20000410000 */
[----:B------:R-:W-:Y:S01]  /*1a260*/  FMUL.FTZ R20, R58, R0 ;  /* 0x000000003a147220 */ /* 0x000fe20000410000 */
[----:B--2---:R-:W-:-:S05]  /*1a270*/  FSEL R41, R36, -INF , !P5 ;  /* 0xff80000024297808 */ /* 0x004fca0006800000 */
[----:B------:R-:W1:Y:S01]  /*1a280*/  MUFU.TANH R49, R49 ;  /* 0x0000003100317308 */ /* 0x000e620000002400 */
[----:B------:R-:W-:Y:S02]  /*1a290*/  FSEL R45, R45, -INF , !P5 ;  /* 0xff8000002d2d7808 */ /* 0x000fe40006800000 */
[----:B------:R-:W-:Y:S01]  /*1a2a0*/  ISETP.GE.AND P5, PT, R3, R64, PT ;  /* 0x000000400300720c */ /* 0x000fe20003fa6270 */
[----:B------:R-:W-:-:S04]  /*1a2b0*/  VIADD R3, R22, 0xffffffe8 ;  /* 0xffffffe816037836 */ /* 0x000fc80000000000 */
[----:B------:R-:W-:Y:S01]  /*1a2c0*/  MUFU.TANH R2, R2 ;  /* 0x0000000200027308 */ /* 0x000fe20000002400 */
[----:B------:R-:W-:Y:S01]  /*1a2d0*/  ISETP.GE.AND P6, PT, R5, R64, PT ;  /* 0x000000400500720c */ /* 0x000fe20003fc6270 */
[-C--:B------:R-:W-:Y:S01]  /*1a2e0*/  FMUL.FTZ R73, R73, R0.reuse ;  /* 0x0000000049497220 */ /* 0x080fe20000410000 */
[----:B------:R-:W-:-:S05]  /*1a2f0*/  FMUL.FTZ R75, R75, R0 ;  /* 0x000000004b4b7220 */ /* 0x000fca0000410000 */
[----:B------:R-:W2:Y:S01]  /*1a300*/  MUFU.TANH R16, R16 ;  /* 0x0000001000107308 */ /* 0x000ea20000002400 */
[----:B------:R-:W-:Y:S02]  /*1a310*/  VIADD R5, R22, 0xffffffd0 ;  /* 0xffffffd016057836 */ /* 0x000fe40000000000 */
[----:B------:R-:W-:Y:S01]  /*1a320*/  FMUL.FTZ R21, R59, R0 ;  /* 0x000000003b157220 */ /* 0x000fe20000410000 */
[----:B---3--:R-:W-:-:S04]  /*1a330*/  FSEL R43, R8, -INF , !P6 ;  /* 0xff800000082b7808 */ /* 0x008fc80007000000 */
[----:B------:R-:W-:Y:S01]  /*1a340*/  MUFU.TANH R37, R37 ;  /* 0x0000002500257308 */ /* 0x000fe20000002400 */
[----:B------:R-:W-:-:S07]  /*1a350*/  FSEL R59, R46, -INF , !P6 ;  /* 0xff8000002e3b7808 */ /* 0x000fce0007000000 */
[----:B------:R-:W3:Y:S01]  /*1a360*/  MUFU.TANH R38, R38 ;  /* 0x0000002600267308 */ /* 0x000ee20000002400 */
[C---:B------:R-:W-:Y:S02]  /*1a370*/  IADD3 R23, R22.reuse, -0x2f, RZ ;  /* 0xffffffd116177810 */ /* 0x040fe40007ffe0ff */
[----:B------:R-:W-:Y:S01]  /*1a380*/  ISETP.GE.AND P6, PT, R3, R64, PT ;  /* 0x000000400300720c */ /* 0x000fe20003fc6270 */
[----:B------:R-:W-:-:S04]  /*1a390*/  VIADD R3, R22, 0xffffffe9 ;  /* 0xffffffe916037836 */ /* 0x000fc80000000000 */
[----:B------:R-:W4:Y:S01]  /*1a3a0*/  MUFU.TANH R44, R44 ;  /* 0x0000002c002c7308 */ /* 0x000f220000002400 */
[-C--:B------:R-:W-:Y:S01]  /*1a3b0*/  ISETP.GE.AND P4, PT, R5, R64.reuse, PT ;  /* 0x000000400500720c */ /* 0x080fe20003f86270 */
[----:B------:R-:W-:Y:S01]  /*1a3c0*/  VIADD R5, R22, 0xffffffd9 ;  /* 0xffffffd916057836 */ /* 0x000fe20000000000 */
[----:B------:R-:W-:-:S05]  /*1a3d0*/  ISETP.GE.AND P3, PT, R23, R64, PT ;  /* 0x000000401700720c */ /* 0x000fca0003f66270 */
[----:B------:R-:W-:Y:S01]  /*1a3e0*/  MUFU.TANH R39, R39 ;  /* 0x0000002700277308 */ /* 0x000fe20000002400 */
[----:B------:R-:W-:Y:S01]  /*1a3f0*/  VIADD R11, R22, 0xffffffd8 ;  /* 0xffffffd8160b7836 */ /* 0x000fe20000000000 */
[----:B-1----:R-:W-:-:S06]  /*1a400*/  FSEL R15, R49, -INF , !P4 ;  /* 0xff800000310f7808 */ /* 0x002fcc0006000000 */
[----:B------:R-:W1:Y:S01]  /*1a410*/  MUFU.TANH R20, R20 ;  /* 0x0000001400147308 */ /* 0x000e620000002400 */
[----:B------:R-:W-:-:S07]  /*1a420*/  FSEL R23, R9, -INF , !P4 ;  /* 0xff80000009177808 */ /* 0x000fce0006000000 */
[----:B------:R-:W-:Y:S01]  /*1a430*/  MUFU.TANH R183, R73 ;  /* 0x0000004900b77308 */ /* 0x000fe20000002400 */
[----:B------:R-:W-:-:S07]  /*1a440*/  ISETP.GE.AND P4, PT, R3, R64, PT ;  /* 0x000000400300720c */ /* 0x000fce0003f86270 */
[----:B------:R-:W1:Y:S01]  /*1a450*/  MUFU.TANH R187, R75 ;  /* 0x0000004b00bb7308 */ /* 0x000e620000002400 */
[-C--:B------:R-:W-:Y:S01]  /*1a460*/  FMUL.FTZ R72, R72, R0.reuse ;  /* 0x0000000048487220 */ /* 0x080fe20000410000 */
[----:B------:R-:W-:Y:S01]  /*1a470*/  FMUL.FTZ R74, R74, R0 ;  /* 0x000000004a4a7220 */ /* 0x000fe20000410000 */
[----:B------:R-:W-:Y:S01]  /*1a480*/  VIADD R3, R22, 0xfffffff0 ;  /* 0xfffffff016037836 */ /* 0x000fe20000000000 */
[----:B--2---:R-:W-:-:S04]  /*1a490*/  FSEL R53, R16, -INF , !P1 ;  /* 0xff80000010357808 */ /* 0x004fc80004800000 */
[----:B------:R-:W2:Y:S01]  /*1a4a0*/  MUFU.TANH R21, R21 ;  /* 0x0000001500157308 */ /* 0x000ea20000002400 */
[----:B------:R-:W-:Y:S01]  /*1a4b0*/  FSEL R55, R2, -INF , !P1 ;  /* 0xff80000002377808 */ /* 0x000fe20004800000 */
[----:B------:R-:W-:Y:S01]  /*1a4c0*/  FMUL.FTZ R29, R91, R0 ;  /* 0x000000005b1d7220 */ /* 0x000fe20000410000 */
[----:B------:R-:W-:-:S05]  /*1a4d0*/  ISETP.GE.AND P1, PT, R5, R64, PT ;  /* 0x000000400500720c */ /* 0x000fca0003f26270 */
[----:B------:R-:W2:Y:S01]  /*1a4e0*/  MUFU.TANH R10, R10 ;  /* 0x0000000a000a7308 */ /* 0x000ea20000002400 */
[----:B------:R-:W-:Y:S01]  /*1a4f0*/  ISETP.GE.AND P2, PT, R11, R64, PT ;  /* 0x000000400b00720c */ /* 0x000fe20003f46270 */
[----:B------:R-:W-:Y:S02]  /*1a500*/  VIADD R5, R22, 0xffffffe0 ;  /* 0xffffffe016057836 */ /* 0x000fe40000000000 */
[-C--:B------:R-:W-:Y:S01]  /*1a510*/  FMUL.FTZ R35, R86, R0.reuse ;  /* 0x0000000056237220 */ /* 0x080fe20000410000 */
[-C--:B------:R-:W-:Y:S01]  /*1a520*/  FMUL.FTZ R34, R87, R0.reuse ;  /* 0x0000000057227220 */ /* 0x080fe20000410000 */
[----:B---3--:R-:W-:Y:S01]  /*1a530*/  FSEL R11, R38, -INF , !P3 ;  /* 0xff800000260b7808 */ /* 0x008fe20005800000 */
[-C--:B------:R-:W-:Y:S01]  /*1a540*/  FMUL.FTZ R88, R88, R0.reuse ;  /* 0x0000000058587220 */ /* 0x080fe20000410000 */
[----:B------:R-:W-:Y:S01]  /*1a550*/  FSEL R7, R37, -INF , !P3 ;  /* 0xff80000025077808 */ /* 0x000fe20005800000 */
[----:B------:R-:W-:Y:S01]  /*1a560*/  MUFU.TANH R199, R72 ;  /* 0x0000004800c77308 */ /* 0x000fe20000002400 */
[-C--:B------:R-:W-:Y:S01]  /*1a570*/  FMUL.FTZ R89, R89, R0.reuse ;  /* 0x0000000059597220 */ /* 0x080fe20000410000 */
[-C--:B------:R-:W-:Y:S01]  /*1a580*/  FMUL.FTZ R90, R90, R0.reuse ;  /* 0x000000005a5a7220 */ /* 0x080fe20000410000 */
[-C--:B------:R-:W-:Y:S01]  /*1a590*/  FMUL.FTZ R84, R84, R0.reuse ;  /* 0x0000000054547220 */ /* 0x080fe20000410000 */
[----:B------:R-:W-:Y:S01]  /*1a5a0*/  FMUL.FTZ R85, R85, R0 ;  /* 0x0000000055557220 */ /* 0x000fe20000410000 */
[----:B------:R-:W-:Y:S01]  /*1a5b0*/  ISETP.GE.AND P3, PT, R3, R64, PT ;  /* 0x000000400300720c */ /* 0x000fe20003f66270 */
[-C--:B------:R-:W-:Y:S01]  /*1a5c0*/  FMUL.FTZ R24, R24, R0.reuse ;  /* 0x0000000018187220 */ /* 0x080fe20000410000 */
[-C--:B------:R-:W-:Y:S01]  /*1a5d0*/  FMUL.FTZ R25, R25, R0.reuse ;  /* 0x0000000019197220 */ /* 0x080fe20000410000 */
[----:B------:R-:W3:Y:S01]  /*1a5e0*/  MUFU.TANH R191, R74 ;  /* 0x0000004a00bf7308 */ /* 0x000ee20000002400 */
[-C--:B------:R-:W-:Y:S01]  /*1a5f0*/  FMUL.FTZ R26, R26, R0.reuse ;  /* 0x000000001a1a7220 */ /* 0x080fe20000410000 */
[----:B------:R-:W-:Y:S01]  /*1a600*/  FMUL.FTZ R27, R27, R0 ;  /* 0x000000001b1b7220 */ /* 0x000fe20000410000 */
[----:B------:R-:W-:-:S02]  /*1a610*/  IADD3 R3, R22, -0xf, RZ ;  /* 0xfffffff116037810 */ /* 0x000fc40007ffe0ff */
[----:B----4-:R-:W-:Y:S02]  /*1a620*/  FSEL R51, R44, -INF , !P0 ;  /* 0xff8000002c337808 */ /* 0x010fe40004000000 */
[-C--:B------:R-:W-:Y:S01]  /*1a630*/  ISETP.GE.AND P0, PT, R5, R64.reuse, PT ;  /* 0x000000400500720c */ /* 0x080fe20003f06270 */
[----:B------:R-:W-:Y:S01]  /*1a640*/  MUFU.TANH R197, R88 ;  /* 0x0000005800c57308 */ /* 0x000fe20000002400 */
[----:B-1----:R-:W-:Y:S02]  /*1a650*/  FSEL R9, R20, -INF , !P2 ;  /* 0xff80000014097808 */ /* 0x002fe40005000000 */
[----:B------:R-:W-:Y:S02]  /*1a660*/  FSEL R5, R39, -INF , !P2 ;  /* 0xff80000027057808 */ /* 0x000fe40005000000 */
[----:B------:R-:W-:Y:S01]  /*1a670*/  ISETP.GE.AND P2, PT, R3, R64, PT ;  /* 0x000000400300720c */ /* 0x000fe20003f46270 */
[----:B------:R-:W-:Y:S01]  /*1a680*/  VIADD R3, R22, 0xfffffff8 ;  /* 0xfffffff816037836 */ /* 0x000fe20000000000 */
[----:B------:R-:W-:Y:S01]  /*1a690*/  FSEL R187, R187, -INF , !P5 ;  /* 0xff800000bbbb7808 */ /* 0x000fe20006800000 */
[----:B------:R-:W-:Y:S01]  /*1a6a0*/  MUFU.TANH R185, R89 ;  /* 0x0000005900b97308 */ /* 0x000fe20000002400 */
[----:B------:R-:W-:-:S02]  /*1a6b0*/  FSEL R183, R183, -INF , !P5 ;  /* 0xff800000b7b77808 */ /* 0x000fc40006800000 */
[----:B------:R-:W-:-:S05]  /*1a6c0*/  ISETP.GE.AND P5, PT, R165, 0x2, PT ;  /* 0x00000002a500780c */ /* 0x000fca0003fa6270 */
[----:B------:R-:W1:Y:S01]  /*1a6d0*/  MUFU.TANH R31, R90 ;  /* 0x0000005a001f7308 */ /* 0x000e620000002400 */
[----:B--2---:R-:W-:-:S07]  /*1a6e0*/  FSEL R13, R21, -INF , !P1 ;  /* 0xff800000150d7808 */ /* 0x004fce0004800000 */
[----:B------:R-:W2:Y:S01]  /*1a6f0*/  MUFU.TANH R29, R29 ;  /* 0x0000001d001d7308 */ /* 0x000ea20000002400 */
[----:B------:R-:W-:-:S07]  /*1a700*/  FSEL R21, R10, -INF , !P1 ;  /* 0xff8000000a157808 */ /* 0x000fce0004800000 */
[----:B------:R-:W-:Y:S01]  /*1a710*/  MUFU.TANH R195, R84 ;  /* 0x0000005400c37308 */ /* 0x000fe20000002400 */
[----:B------:R-:W-:-:S07]  /*1a720*/  ISETP.GE.AND P1, PT, R3, R64, PT ;  /* 0x000000400300720c */ /* 0x000fce0003f26270 */
[----:B------:R-:W-:Y:S08]  /*1a730*/  MUFU.TANH R196, R85 ;  /* 0x0000005500c47308 */ /* 0x000ff00000002400 */
[----:B------:R-:W4:Y:S08]  /*1a740*/  MUFU.TANH R35, R35 ;  /* 0x0000002300237308 */ /* 0x000f300000002400 */
[----:B------:R-:W4:Y:S08]  /*1a750*/  MUFU.TANH R34, R34 ;  /* 0x0000002200227308 */ /* 0x000f300000002400 */
[----:B------:R-:W-:Y:S08]  /*1a760*/  MUFU.TANH R194, R24 ;  /* 0x0000001800c27308 */ /* 0x000ff00000002400 */
[----:B------:R-:W4:Y:S08]  /*1a770*/  MUFU.TANH R33, R26 ;  /* 0x0000001a00217308 */ /* 0x000f300000002400 */
[----:B------:R-:W4:Y:S08]  /*1a780*/  MUFU.TANH R32, R27 ;  /* 0x0000001b00207308 */ /* 0x000f300000002400 */
[----:B------:R-:W4:Y:S01]  /*1a790*/  MUFU.TANH R192, R25 ;  /* 0x0000001900c07308 */ /* 0x000f220000002400 */
[----:B------:R-:W-:Y:S01]  /*1a7a0*/  VIADD R3, R22, 0xfffffff9 ;  /* 0xfffffff916037836 */ /* 0x000fe20000000000 */
[----:B---3--:R-:W-:-:S02]  /*1a7b0*/  FSEL R191, R191, -INF , !P0 ;  /* 0xff800000bfbf7808 */ /* 0x008fc40004000000 */
[----:B------:R-:W-:Y:S01]  /*1a7c0*/  FSEL R199, R199, -INF , !P0 ;  /* 0xff800000c7c77808 */ /* 0x000fe20004000000 */
[----:B------:R-:W-:Y:S01]  /*1a7d0*/  BSSY B1, `(.L_x_1453) ;  /* 0x00000e2000017945 */ /* 0x000fe20003800000 */
[----:B------:R-:W-:Y:S01]  /*1a7e0*/  ISETP.GE.AND P0, PT, R3, R64, PT ;  /* 0x000000400300720c */ /* 0x000fe20003f06270 */
[C---:B------:R-:W-:Y:S01]  /*1a7f0*/  VIADD R218, R222.reuse, 0x800 ;  /* 0x00000800deda7836 */ /* 0x040fe20000000000 */
[C---:B------:R-:W-:Y:S01]  /*1a800*/  IADD3 R217, R222.reuse, 0x1000, RZ ;  /* 0x00001000ded97810 */ /* 0x040fe20007ffe0ff */
[C---:B------:R-:W-:Y:S01]  /*1a810*/  VIADD R216, R222.reuse, 0x1800 ;  /* 0x00001800ded87836 */ /* 0x040fe20000000000 */
[C---:B------:R-:W-:Y:S01]  /*1a820*/  IADD3 R212, R222.reuse, 0x3000, RZ ;  /* 0x00003000ded47810 */ /* 0x040fe20007ffe0ff */
[C---:B------:R-:W-:Y:S01]  /*1a830*/  VIADD R214, R222.reuse, 0x2000 ;  /* 0x00002000ded67836 */ /* 0x040fe20000000000 */
[C---:B------:R-:W-:Y:S01]  /*1a840*/  IADD3 R208, R222.reuse, 0x5000, RZ ;  /* 0x00005000ded07810 */ /* 0x040fe20007ffe0ff */
[C---:B------:R-:W-:Y:S01]  /*1a850*/  VIADD R213, R222.reuse, 0x2800 ;  /* 0x00002800ded57836 */ /* 0x040fe20000000000 */
[C---:B------:R-:W-:Y:S01]  /*1a860*/  IADD3 R204, R222.reuse, 0x7000, RZ ;  /* 0x00007000decc7810 */ /* 0x040fe20007ffe0ff */
[C---:B------:R-:W-:Y:S01]  /*1a870*/  VIADD R211, R222.reuse, 0x3800 ;  /* 0x00003800ded37836 */ /* 0x040fe20000000000 */
[----:B-1----:R-:W-:Y:S01]  /*1a880*/  FSEL R31, R31, -INF , !P6 ;  /* 0xff8000001f1f7808 */ /* 0x002fe20007000000 */
[C---:B------:R-:W-:Y:S01]  /*1a890*/  VIADD R210, R222.reuse, 0x4000 ;  /* 0x00004000ded27836 */ /* 0x040fe20000000000 */
[----:B------:R-:W-:Y:S01]  /*1a8a0*/  FSEL R197, R197, -INF , !P6 ;  /* 0xff800000c5c57808 */ /* 0x000fe20007000000 */
[C---:B------:R-:W-:Y:S01]  /*1a8b0*/  VIADD R209, R222.reuse, 0x4800 ;  /* 0x00004800ded17836 */ /* 0x040fe20000000000 */
[----:B--2---:R-:W-:Y:S01]  /*1a8c0*/  FSEL R29, R29, -INF , !P4 ;  /* 0xff8000001d1d7808 */ /* 0x004fe20006000000 */
[C---:B------:R-:W-:Y:S01]  /*1a8d0*/  VIADD R207, R222.reuse, 0x5800 ;  /* 0x00005800decf7836 */ /* 0x040fe20000000000 */
[----:B------:R-:W-:Y:S01]  /*1a8e0*/  FSEL R185, R185, -INF , !P4 ;  /* 0xff800000b9b97808 */ /* 0x000fe20006000000 */
[C---:B------:R-:W-:Y:S01]  /*1a8f0*/  VIADD R206, R222.reuse, 0x6000 ;  /* 0x00006000dece7836 */ /* 0x040fe20000000000 */
[----:B----4-:R-:W-:Y:S01]  /*1a900*/  FSEL R35, R35, -INF , !P3 ;  /* 0xff80000023237808 */ /* 0x010fe20005800000 */
[C---:B------:R-:W-:Y:S01]  /*1a910*/  VIADD R205, R222.reuse, 0x6800 ;  /* 0x00006800decd7836 */ /* 0x040fe20000000000 */
[----:B------:R-:W-:Y:S01]  /*1a920*/  FSEL R195, R195, -INF , !P3 ;  /* 0xff800000c3c37808 */ /* 0x000fe20005800000 */
[----:B------:R-:W-:Y:S01]  /*1a930*/  VIADD R168, R222, 0x7800 ;  /* 0x00007800dea87836 */ /* 0x000fe20000000000 */
[----:B------:R-:W-:-:S02]  /*1a940*/  FSEL R34, R34, -INF , !P2 ;  /* 0xff80000022227808 */ /* 0x000fc40005000000 */
[----:B------:R-:W-:Y:S02]  /*1a950*/  FSEL R196, R196, -INF , !P2 ;  /* 0xff800000c4c47808 */ /* 0x000fe40005000000 */
        /* <DEDUP_REMOVED lines=19> */
[----:B------:R-:W-:Y:S02]  /*1aa90*/  LOP3.LUT R8, R8, R12, RZ, 0x3c, !PT ;  /* 0x0000000c08087212 */ /* 0x000fe400078e3cff */
[----:B------:R-:W-:Y:S02]  /*1aaa0*/  ISETP.GE.AND P2, PT, R17, RZ, PT ;  /* 0x000000ff1100720c */ /* 0x000fe40003f46270 */
[----:B------:R-:W-:Y:S01]  /*1aab0*/  ISETP.GE.AND P0, PT, R8, RZ, PT ;  /* 0x000000ff0800720c */ /* 0x000fe20003f06270 */
[----:B-1----:R-:W1:Y:S02]  /*1aac0*/  MUFU.RCP R26, R6 ;  /* 0x00000006001a7308 */ /* 0x002e640000001000 */
[----:B-1----:R-:W-:-:S06]  /*1aad0*/  VIADD R26, R26, 0xffffffe ;  /* 0x0ffffffe1a1a7836 */ /* 0x002fcc0000000000 */
[----:B------:R-:W1:Y:S02]  /*1aae0*/  F2I.FTZ.U32.TRUNC.NTZ R27, R26 ;  /* 0x0000001a001b7305 */ /* 0x000e64000021f000 */
[----:B-1----:R-:W-:Y:S02]  /*1aaf0*/  IMAD.MOV R25, RZ, RZ, -R27 ;  /* 0x000000ffff197224 */ /* 0x002fe400078e0a1b */
[----:B------:R-:W-:Y:S02]  /*1ab00*/  IMAD.MOV.U32 R26, RZ, RZ, RZ ;  /* 0x000000ffff1a7224 */ /* 0x000fe400078e00ff */
[----:B------:R-:W-:-:S04]  /*1ab10*/  IMAD R25, R25, R4, RZ ;  /* 0x0000000419197224 */ /* 0x000fc800078e02ff */
[----:B------:R-:W-:Y:S02]  /*1ab20*/  IMAD.HI.U32 R25, R27, R25, R26 ;  /* 0x000000191b197227 */ /* 0x000fe400078e001a */
[----:B------:R-:W2:Y:S04]  /*1ab30*/  LD.E.64 R26, desc[UR6][R18.64+0x20] ;  /* 0x00002006121a7980 */ /* 0x000ea8000c101b00 */
        /* <DEDUP_REMOVED lines=11> */
[----:B------:R-:W-:Y:S01]  /*1abf0*/  ISETP.GE.U32.AND P4, PT, R3, R4, PT ;  /* 0x000000040300720c */ /* 0x000fe20003f86070 */
[----:B------:R-:W3:Y:S01]  /*1ac00*/  LD.E.64 R24, desc[UR6][R18.64+0x38] ;  /* 0x0000380612187980 */ /* 0x000ee2000c101b00 */
[----:B------:R-:W-:-:S02]  /*1ac10*/  ISETP.NE.AND P1, PT, R12, RZ, PT ;  /* 0x000000ff0c00720c */ /* 0x000fc40003f25270 */
[----:B------:R-:W-:-:S07]  /*1ac20*/  LOP3.LUT R3, RZ, R12, RZ, 0x33, !PT ;  /* 0x0000000cff037212 */ /* 0x000fce00078e33ff */
[----:B------:R-:W-:Y:S02]  /*1ac30*/  @P6 VIADD R10, R10, 0x1 ;  /* 0x000000010a0a6836 */ /* 0x000fe40000000000 */
[----:B------:R-:W-:Y:S02]  /*1ac40*/  @P4 IADD3 R6, R6, 0x1, RZ ;  /* 0x0000000106064810 */ /* 0x000fe40007ffe0ff */
[----:B------:R-:W-:Y:S02]  /*1ac50*/  @!P2 IMAD.MOV R10, RZ, RZ, -R10 ;  /* 0x000000ffff0aa224 */ /* 0x000fe400078e0a0a */
[----:B------:R-:W-:-:S03]  /*1ac60*/  @!P0 IADD3 R6, -R6, RZ, RZ ;  /* 0x000000ff06068210 */ /* 0x000fc60007ffe1ff */
[C---:B------:R-:W-:Y:S02]  /*1ac70*/  SEL R17, R3.reuse, R10, !P1 ;  /* 0x0000000a03117207 */ /* 0x040fe40004800000 */
[----:B------:R-:W-:-:S03]  /*1ac80*/  SEL R2, R3, R6, !P1 ;  /* 0x0000000603027207 */ /* 0x000fc60004800000 */
[----:B------:R-:W-:-:S04]  /*1ac90*/  IMAD.WIDE R60, R17, 0x4, R244 ;  /* 0x00000004113c7825 */ /* 0x000fc800078e02f4 */
[----:B------:R-:W-:Y:S01]  /*1aca0*/  IMAD.WIDE R38, R2, 0x4, R244 ;  /* 0x0000000402267825 */ /* 0x000fe200078e02f4 */
[----:B------:R-:W4:Y:S04]  /*1acb0*/  LD.E R3, desc[UR6][R60.64] ;  /* 0x000000063c037980 */ /* 0x000f28000c101900 */
[----:B------:R-:W4:Y:S01]  /*1acc0*/  LD.E R0, desc[UR6][R38.64] ;  /* 0x0000000626007980 */ /* 0x000f22000c101900 */
[----:B------:R-:W-:-:S04]  /*1acd0*/  IMAD.IADD R17, R17, 0x1, -R2 ;  /* 0x0000000111117824 */ /* 0x000fc800078e0a02 */
[----:B------:R-:W-:-:S05]  /*1ace0*/  IMAD R12, R12, R17, -0x40 ;  /* 0xffffffc00c0c7424 */ /* 0x000fca00078e0211 */
[----:B------:R-:W-:Y:S01]  /*1acf0*/  SHF.R.S32.HI R17, RZ, 0x1f, R12 ;  /* 0x0000001fff117819 */ /* 0x000fe2000001140c */
[-C--:B---3--:R-:W-:Y:S02]  /*1ad00*/  IMAD R2, R25, R12.reuse, RZ ;  /* 0x0000000c19027224 */ /* 0x088fe400078e02ff */
[----:B------:R-:W-:-:S04]  /*1ad10*/  IMAD.WIDE.U32 R36, R24, R12, RZ ;  /* 0x0000000c18247225 */ /* 0x000fc800078e00ff */
[----:B------:R-:W-:-:S04]  /*1ad20*/  IMAD R2, R24, R17, R2 ;  /* 0x0000001118027224 */ /* 0x000fc800078e0202 */
[----:B------:R-:W-:Y:S01]  /*1ad30*/  IMAD.IADD R37, R37, 0x1, R2 ;  /* 0x0000000125257824 */ /* 0x000fe200078e0202 */
[----:B----4-:R-:W-:-:S04]  /*1ad40*/  IADD3 R0, -R3, R0, RZ ;  /* 0x0000000003007210 */ /* 0x010fc80007ffe1ff */
[----:B------:R-:W-:Y:S01]  /*1ad50*/  SHF.R.S32.HI R4, RZ, 0x1f, R0 ;  /* 0x0000001fff047819 */ /* 0x000fe20000011400 */
[----:B--2---:R-:W-:-:S04]  /*1ad60*/  IMAD R3, R27, R0, RZ ;  /* 0x000000001b037224 */ /* 0x004fc800078e02ff */
[----:B------:R-:W-:Y:S02]  /*1ad70*/  IMAD R3, R26, R4, R3 ;  /* 0x000000041a037224 */ /* 0x000fe400078e0203 */
[----:B------:R-:W-:-:S05]  /*1ad80*/  IMAD.WIDE.U32 R26, R0, R26, R36 ;  /* 0x0000001a001a7225 */ /* 0x000fca00078e0024 */
[----:B------:R-:W-:Y:S01]  /*1ad90*/  IADD3 R0, R27, R3, RZ ;  /* 0x000000031b007210 */ /* 0x000fe20007ffe0ff */
[----:B------:R-:W-:Y:S01]  /*1ada0*/  IMAD.MOV.U32 R3, RZ, RZ, R26 ;  /* 0x000000ffff037224 */ /* 0x000fe200078e001a */
[----:B------:R-:W-:Y:S05]  /*1adb0*/  BRA `(.L_x_1457) ;  /* 0x00000000000c7947 */ /* 0x000fea0003800000 */
.L_x_1456:
[----:B------:R-:W2:Y:S02]  /*1adc0*/  LD.E R3, desc[UR6][R18.64+0x38] ;  /* 0x0000380612037980 */ /* 0x000ea4000c101900 */
[----:B--2---:R-:W-:-:S04]  /*1add0*/  LEA R3, -R3, RZ, 0x6 ;  /* 0x000000ff03037211 */ /* 0x004fc800078e31ff */
[----:B------:R-:W-:Y:S02]  /*1ade0*/  SHF.R.S32.HI R0, RZ, 0x1f, R3 ;  /* 0x0000001fff007819 */ /* 0x000fe40000011403 */
.L_x_1457:
[----:B------:R-:W-:Y:S05]  /*1adf0*/  BSYNC B0 ;  /* 0x0000000000007941 */ /* 0x000fea0003800000 */
.L_x_1455:
[----:B------:R-:W-:Y:S02]  /*1ae00*/  LOP3.LUT P3, RZ, R243, 0x4, RZ, 0xc0, !PT ;  /* 0x00000004f3ff7812 */ /* 0x000fe4000786c0ff */
[----:B------:R-:W-:Y:S02]  /*1ae10*/  IADD3 R171, P1, R3, R170, RZ ;  /* 0x000000aa03ab7210 */ /* 0x000fe40007f3e0ff */
[C---:B------:R-:W-:Y:S02]  /*1ae20*/  LOP3.LUT P6, RZ, R243.reuse, 0x1, RZ, 0xc0, !PT ;  /* 0x00000001f3ff7812 */ /* 0x040fe400078cc0ff */
[----:B------:R-:W-:Y:S01]  /*1ae30*/  LOP3.LUT P4, RZ, R243, 0x2, RZ, 0xc0, !PT ;  /* 0x00000002f3ff7812 */ /* 0x000fe2000788c0ff */
[----:B------:R-:W-:Y:S01]  /*1ae40*/  IMAD.X R172, R0, 0x1, R173, P1 ;  /* 0x0000000100ac7824 */ /* 0x000fe200008e06ad */
[----:B------:R-:W-:Y:S02]  /*1ae50*/  LEA R36, P0, R3, R234, 0x1 ;  /* 0x000000ea03247211 */ /* 0x000fe400078008ff */
[----:B------:R-:W-:-:S02]  /*1ae60*/  LOP3.LUT P2, RZ, R243, 0x8, RZ, 0xc0, !PT ;  /* 0x00000008f3ff7812 */ /* 0x000fc4000784c0ff */
[----:B------:R-:W-:Y:S02]  /*1ae70*/  LEA.HI.X R37, R3, R235, R0, 0x1, P0 ;  /* 0x000000eb03257211 */ /* 0x000fe400000f0c00 */
[----:B------:R-:W-:-:S03]  /*1ae80*/  @P3 LEA R16, P1, R171, R174, 0x1 ;  /* 0x000000aeab103211 */ /* 0x000fc600078208ff */
[----:B------:R-:W-:Y:S01]  /*1ae90*/  @!PT LDS RZ, [RZ] ;  /* 0x00000000fffff984 */ /* 0x000fe20000000800 */
[----:B------:R-:W-:Y:S01]  /*1aea0*/  @!PT LDS RZ, [RZ] ;  /* 0x00000000fffff984 */ /* 0x000fe20000000800 */
[----:B------:R-:W-:Y:S01]  /*1aeb0*/  @!PT LDS RZ, [RZ] ;  /* 0x00000000fffff984 */ /* 0x000fe20000000800 */
[----:B------:R1:W-:Y:S01]  /*1aec0*/  @P6 LDGSTS.E.BYPASS.LTC128B.128 [R241+0x8000], desc[UR6][R36.64] ;  /* 0x0800000024f16fae */ /* 0x0003e2000b901d46 */
[----:B------:R-:W-:Y:S02]  /*1aed0*/  @P3 LEA.HI.X R17, R171, R175, R172, 0x1, P1 ;  /* 0x000000afab113211 */ /* 0x000fe400008f0cac */
[----:B------:R-:W-:Y:S01]  /*1aee0*/  IADD3 R3, P1, R3, R232, RZ ;  /* 0x000000e803037210 */ /* 0x000fe20007f3e0ff */
[----:B------:R1:W-:Y:S01]  /*1aef0*/  @!P6 STS.128 [R241+0x8000], RZ ;  /* 0x008000fff100e388 */ /* 0x0003e20000000c00 */
[----:B------:R-:W-:-:S03]  /*1af00*/  @P4 LEA R26, P0, R171, R174, 0x1 ;  /* 0x000000aeab1a4211 */ /* 0x000fc600078008ff */
[----:B------:R-:W-:Y:S01]  /*1af10*/  IMAD.X R0, R0, 0x1, R233, P1 ;  /* 0x0000000100007824 */ /* 0x000fe200008e06e9 */
[-C--:B------:R-:W-:Y:S02]  /*1af20*/  @P6 LEA R66, P1, R3, R234.reuse, 0x1 ;  /* 0x000000ea03426211 */ /* 0x080fe400078208ff */
[----:B------:R-:W-:Y:S02]  /*1af30*/  @P4 LEA.HI.X R27, R171, R175, R172, 0x1, P0 ;  /* 0x000000afab1b4211 */ /* 0x000fe400000f0cac */
[CCC-:B------:R-:W-:Y:S02]  /*1af40*/  @P6 LEA.HI.X R67, R3.reuse, R235.reuse, R0.reuse, 0x1, P1 ;  /* 0x000000eb03436211 */ /* 0x1c0fe400008f0c00 */
[----:B------:R-:W-:Y:S01]  /*1af50*/  @P3 LEA R62, P1, R3, R234, 0x1 ;  /* 0x000000ea033e3211 */ /* 0x000fe200078208ff */
[----:B------:R-:W-:Y:S01]  /*1af60*/  @!PT LDS RZ, [RZ] ;  /* 0x00000000fffff984 */ /* 0x000fe20000000800 */
[----:B------:R-:W-:Y:S01]  /*1af70*/  @!PT LDS RZ, [RZ] ;  /* 0x00000000fffff984 */ /* 0x000fe20000000800 */
[----:B------:R-:W-:Y:S01]  /*1af80*/  @!PT LDS RZ, [RZ] ;  /* 0x00000000fffff984 */ /* 0x000fe20000000800 */
[----:B------:R1:W-:Y:S01]  /*1af90*/  @P4 LDGSTS.E.BYPASS.LTC128B.128 [R241+0xa000], desc[UR6][R26.64+0x80] ;  /* 0x0a0000801af14fae */ /* 0x0003e2000b901d46 */
[----:B------:R-:W-:Y:S02]  /*1afa0*/  @P2 LEA R38, P0, R171, R174, 0x1 ;  /* 0x000000aeab262211 */ /* 0x000fe400078008ff */
[----:B------:R-:W-:Y:S01]  /*1afb0*/  @P3 LEA.HI.X R63, R3, R235, R0, 0x1, P1 ;  /* 0x000000eb033f3211 */ /* 0x000fe200008f0c00 */
[----:B------:R1:W-:Y:S01]  /*1afc0*/  @!P4 STS.128 [R241+0xa000], RZ ;  /* 0x00a000fff100c388 */ /* 0x0003e20000000c00 */
[----:B------:R-:W-:-:S02]  /*1afd0*/  @P2 LEA.HI.X R39, R171, R175, R172, 0x1, P0 ;  /* 0x000000afab272211 */ /* 0x000fc400000f0cac */
[C---:B------:R-:W-:Y:S01]  /*1afe0*/  IADD3 R25, P1, R3.reuse, R232, RZ ;  /* 0x000000e803197210 */ /* 0x040fe20007f3e0ff */
[----:B------:R-:W-:Y:S01]  /*1aff0*/  @!PT LDS RZ, [RZ] ;  /* 0x00000000fffff984 */ /* 0x000fe20000000800 */
[----:B------:R-:W-:Y:S01]  /*1b000*/  @!PT LDS RZ, [RZ] ;  /* 0x00000000fffff984 */ /* 0x000fe20000000800 */
[----:B------:R-:W-:Y:S01]  /*1b010*/  @!PT LDS RZ, [RZ] ;  /* 0x00000000fffff984 */ /* 0x000fe20000000800 */
[----:B------:R1:W-:Y:S01]  /*1b020*/  @P3 LDGSTS.E.BYPASS.LTC128B.128 [R241+0xc000], desc[UR6][R16.64+0x100] ;  /* 0x0c00010010f13fae */ /* 0x0003e2000b901d46 */
[----:B------:R-:W-:-:S03]  /*1b030*/  @P4 LEA R64, P0, R3, R234, 0x1 ;  /* 0x000000ea03404211 */ /* 0x000fc600078008ff */
[----:B------:R-:W-:Y:S01]  /*1b040*/  IMAD.X R2, R0, 0x1, R233, P1 ;  /* 0x0000000100027824 */ /* 0x000fe200008e06e9 */
[CCC-:B------:R-:W-:Y:S01]  /*1b050*/  @P4 LEA.HI.X R65, R3.reuse, R235.reuse, R0.reuse, 0x1, P0 ;  /* 0x000000eb03414211 */ /* 0x1c0fe200000f0c00 */
[----:B------:R1:W-:Y:S01]  /*1b060*/  @!P3 STS.128 [R241+0xc000], RZ ;  /* 0x00c000fff100b388 */ /* 0x0003e20000000c00 */
[-C--:B------:R-:W-:Y:S02]  /*1b070*/  @P2 LEA R60, P0, R3, R234.reuse, 0x1 ;  /* 0x000000ea033c2211 */ /* 0x080fe400078008ff */
[-C--:B------:R-:W-:Y:S01]  /*1b080*/  @P6 LEA R72, P1, R25, R234.reuse, 0x1 ;  /* 0x000000ea19486211 */ /* 0x080fe200078208ff */
[----:B------:R-:W-:Y:S01]  /*1b090*/  @!PT LDS RZ, [RZ] ;  /* 0x00000000fffff984 */ /* 0x000fe20000000800 */
[----:B------:R-:W-:Y:S01]  /*1b0a0*/  @!PT LDS RZ, [RZ] ;  /* 0x00000000fffff984 */ /* 0x000fe20000000800 */
[----:B------:R-:W-:Y:S01]  /*1b0b0*/  @!PT LDS RZ, [RZ] ;  /* 0x00000000fffff984 */ /* 0x000fe20000000800 */
[----:B------:R1:W-:Y:S01]  /*1b0c0*/  @P2 LDGSTS.E.BYPASS.LTC128B.128 [R241+0xe000], desc[UR6][R38.64+0x180] ;  /* 0x0e00018026f12fae */ /* 0x0003e2000b901d46 */
[-C--:B------:R-:W-:Y:S02]  /*1b0d0*/  @P2 LEA.HI.X R61, R3, R235.reuse, R0, 0x1, P0 ;  /* 0x000000eb033d2211 */ /* 0x080fe400000f0c00 */
        /* <DEDUP_REMOVED lines=8> */
[CCC-:B------:R-:W-:Y:S02]  /*1b160*/  @P4 LEA.HI.X R71, R25.reuse, R235.reuse, R2.reuse, 0x1, P0 ;  /* 0x000000eb19474211 */ /* 0x1c0fe400000f0c02 */
[CCC-:B------:R-:W-:Y:S01]  /*1b170*/  @P3 LEA.HI.X R69, R25.reuse, R235.reuse, R2.reuse, 0x1, P1 ;  /* 0x000000eb19453211 */ /* 0x1c0fe200008f0c02 */
[----:B------:R1:W-:Y:S01]  /*1b180*/  @!P6 STS.128 [R241+0x8800], RZ ;  /* 0x008800fff100e388 */ /* 0x0003e20000000c00 */
[C---:B------:R-:W-:Y:S02]  /*1b190*/  @P2 LEA R24, P0, R25.reuse, R234, 0x1 ;  /* 0x000000ea19182211 */ /* 0x040fe400078008ff */
[C---:B------:R-:W-:Y:S01]  /*1b1a0*/  IADD3 R0, P1, R25.reuse, R232, RZ ;  /* 0x000000e819007210 */ /* 0x040fe20007f3e0ff */
[----:B------:R-:W-:Y:S01]  /*1b1b0*/  @!PT LDS RZ, [RZ] ;  /* 0x00000000fffff984 */ /* 0x000fe20000000800 */
[----:B------:R-:W-:Y:S01]  /*1b1c0*/  @!PT LDS RZ, [RZ] ;  /* 0x00000000fffff984 */ /* 0x000fe20000000800 */
[----:B------:R-:W-:Y:S01]  /*1b1d0*/  @!PT LDS RZ, [RZ] ;  /* 0x00000000fffff984 */ /* 0x000fe20000000800 */
[----:B------:R1:W-:Y:S01]  /*1b1e0*/  @P4 LDGSTS.E.BYPASS.LTC128B.128 [R241+0xa800], desc[UR6][R64.64+0x80] ;  /* 0x0a80008040f14fae */ /* 0x0003e2000b901d46 */
[----:B------:R-:W-:-:S02]  /*1b1f0*/  @P2 LEA.HI.X R25, R25, R235, R2, 0x1, P0 ;  /* 0x000000eb19192211 */ /* 0x000fc400000f0c02 */
[-C--:B------:R-:W-:Y:S01]  /*1b200*/  @P4 LEA R76, P0, R0, R234.reuse, 0x1 ;  /* 0x000000ea004c4211 */ /* 0x080fe200078008ff */
[----:B------:R1:W-:Y:S01]  /*1b210*/  @!P4 STS.128 [R241+0xa800], RZ ;  /* 0x00a800fff100c388 */ /* 0x0003e20000000c00 */
[----:B------:R-:W-:Y:S01]  /*1b220*/  IMAD.X R2, R2, 0x1, R233, P1 ;  /* 0x0000000102027824 */ /* 0x000fe200008e06e9 */
[CC--:B------:R-:W-:Y:S02]  /*1b230*/  @P6 LEA R78, P1, R0.reuse, R234.reuse, 0x1 ;  /* 0x000000ea004e6211 */ /* 0x0c0fe400078208ff */
[----:B------:R-:W-:Y:S01]  /*1b240*/  @!PT LDS RZ, [RZ] ;  /* 0x00000000fffff984 */ /* 0x000fe20000000800 */
[----:B------:R-:W-:Y:S01]  /*1b250*/  @!PT LDS RZ, [RZ] ;  /* 0x00000000fffff984 */ /* 0x000fe20000000800 */
[----:B------:R-:W-:Y:S01]  /*1b260*/  @!PT LDS RZ, [RZ] ;  /* 0x00000000fffff984 */ /* 0x000fe20000000800 */
[----:B------:R1:W-:Y:S02]  /*1b270*/  @P3 LDGSTS.E.BYPASS.LTC128B.128 [R241+0xc800], desc[UR6][R62.64+0x100] ;  /* 0x0c8001003ef13fae */ /* 0x0003e4000b901d46 */
[C---:B------:R-:W-:Y:S02]  /*1b280*/  @P6 LEA.HI.X R79, R0.reuse, R235, R2, 0x1, P1 ;  /* 0x000000eb004f6211 */ /* 0x040fe400008f0c02 */
[----:B------:R1:W-:Y:S01]  /*1b290*/  @!P3 STS.128 [R241+0xc800], RZ ;  /* 0x00c800fff100b388 */ /* 0x0003e20000000c00 */
[----:B------:R-:W-:-:S02]  /*1b2a0*/  @P3 LEA R74, P1, R0, R234, 0x1 ;  /* 0x000000ea004a3211 */ /* 0x000fc400078208ff */
[CC--:B------:R-:W-:Y:S01]  /*1b2b0*/  @P4 LEA.HI.X R77, R0.reuse, R235.reuse, R2, 0x1, P0 ;  /* 0x000000eb004d4211 */ /* 0x0c0fe200000f0c02 */
        /* <DEDUP_REMOVED lines=51> */
.L_x_1454:
[----:B------:R-:W-:Y:S05]  /*1b5f0*/  BSYNC B1 ;  /* 0x0000000000017941 */ /* 0x000fea0003800000 */
.L_x_1453:
[----:B------:R2:W3:Y:S01]  /*1b600*/  LD.E R193, desc[UR6][R18.64+0xdc] ;  /* 0x0000dc0612c17980 */ /* 0x0004e2000c101900 */
        /* <DEDUP_REMOVED lines=23> */
[----:B------:R-:W-:-:S02]  /*1b780*/  LEA R229, R47, UR4, 0x1 ;  /* 0x000000042fe57c11 */ /* 0x000fc4000f8e08ff */
[----:B------:R-:W-:Y:S02]  /*1b790*/  FMNMX.FTZ R3, R196, R3, !PT ;  /* 0x00000003c4037209 */ /* 0x000fe40007810000 */
[----:B------:R-:W-:Y:S01]  /*1b7a0*/  LEA R228, R50, R229, 0x1 ;  /* 0x000000e532e47211 */ /* 0x000fe200078e08ff */
[----:B------:R-:W-:Y:S01]  /*1b7b0*/  LDSM.16.MT88.4 R156, [R229+0x10000] ;  /* 0x01000000e59c783b */ /* 0x000fe20000004200 */
[----:B------:R-:W-:Y:S02]  /*1b7c0*/  FMNMX.FTZ R3, R194, R3, !PT ;  /* 0x00000003c2037209 */ /* 0x000fe40007810000 */
[----:B------:R-:W-:Y:S01]  /*1b7d0*/  LEA R227, R48, R229, 0x1 ;  /* 0x000000e530e37211 */ /* 0x000fe200078e08ff */
[----:B------:R-:W-:Y:S01]  /*1b7e0*/  LDSM.16.MT88.4 R148, [R228+0x10000] ;  /* 0x01000000e494783b */ /* 0x000fe20000004200 */
[----:B------:R-:W-:Y:S02]  /*1b7f0*/  FMNMX.FTZ R2, R192, R3, !PT ;  /* 0x00000003c0027209 */ /* 0x000fe40007810000 */
[----:B------:R-:W-:Y:S01]  /*1b800*/  FMNMX.FTZ R3, R35, R0, !PT ;  /* 0x0000000023037209 */ /* 0x000fe20007810000 */
[----:B------:R-:W-:Y:S01]  /*1b810*/  LDSM.16.MT88.4 R140, [R227+0x10000] ;  /* 0x01000000e38c783b */ /* 0x000fe20000004200 */
[----:B------:R-:W-:-:S02]  /*1b820*/  LEA R226, R48, R228, 0x1 ;  /* 0x000000e430e27211 */ /* 0x000fc400078e08ff */
[----:B------:R-:W-:Y:S01]  /*1b830*/  FMNMX.FTZ R0, R34, R3, !PT ;  /* 0x0000000322007209 */ /* 0x000fe20007810000 */
[----:B-1----:R-:W1:Y:S03]  /*1b840*/  SHFL.BFLY PT, R17, R2, 0x2, 0x1f ;  /* 0x0c401f0002117f89 */ /* 0x002e6600000e0000 */
[----:B--2---:R-:W-:Y:S01]  /*1b850*/  FMNMX.FTZ R19, R33, R0, !PT ;  /* 0x0000000021137209 */ /* 0x004fe20007810000 */
[----:B------:R-:W-:Y:S03]  /*1b860*/  LDSM.16.MT88.4 R132, [R226+0x10000] ;  /* 0x01000000e284783b */ /* 0x000fe60000004200 */
[----:B------:R-:W-:Y:S01]  /*1b870*/  FMNMX.FTZ R19, R32, R19, !PT ;  /* 0x0000001320137209 */ /* 0x000fe20007810000 */
[----:B------:R-:W-:Y:S04]  /*1b880*/  LDSM.16.MT88.4 R72, [R229+0x14000] ;  /* 0x01400000e548783b */ /* 0x000fe80000004200 */
[----:B------:R-:W2:Y:S04]  /*1b890*/  SHFL.BFLY PT, R0, R19, 0x2, 0x1f ;  /* 0x0c401f0013007f89 */ /* 0x000ea800000e0000 */
[----:B------:R-:W-:Y:S04]  /*1b8a0*/  LDSM.16.MT88.4 R64, [R226+0x12000] ;  /* 0x01200000e240783b */ /* 0x000fe80000004200 */
[----:B------:R-:W-:Y:S01]  /*1b8b0*/  LDSM.16.MT88.4 R80, [R228+0x14000] ;  /* 0x01400000e450783b */ /* 0x000fe20000004200 */
[----:B-1----:R-:W-:-:S03]  /*1b8c0*/  FMNMX.FTZ R17, R2, R17, !PT ;  /* 0x0000001102117209 */ /* 0x002fc60007810000 */
[----:B------:R-:W-:Y:S04]  /*1b8d0*/  LDSM.16.MT88.4 R88, [R227+0x14000] ;  /* 0x01400000e358783b */ /* 0x000fe80000004200 */
[----:B------:R-:W1:Y:S04]  /*1b8e0*/  SHFL.BFLY PT, R164, R17, 0x1, 0x1f ;  /* 0x0c201f0011a47f89 */ /* 0x000e6800000e0000 */
[----:B------:R-:W-:Y:S01]  /*1b8f0*/  LDSM.16.MT88.4 R96, [R226+0x14000] ;  /* 0x01400000e260783b */ /* 0x000fe20000004200 */
[----:B--2---:R-:W-:-:S03]  /*1b900*/  FMNMX.FTZ R0, R19, R0, !PT ;  /* 0x0000000013007209 */ /* 0x004fc60007810000 */
[----:B------:R-:W-:Y:S04]  /*1b910*/  LDSM.16.MT88.4 R104, [R229+0x16000] ;  /* 0x01600000e568783b */ /* 0x000fe80000004200 */
[----:B------:R-:W2:Y:S04]  /*1b920*/  SHFL.BFLY PT, R3, R0, 0x1, 0x1f ;  /* 0x0c201f0000037f89 */ /* 0x000ea800000e0000 */
[----:B------:R-:W-:Y:S04]  /*1b930*/  LDSM.16.MT88.4 R112, [R228+0x16000] ;  /* 0x01600000e470783b */ /* 0x000fe80000004200 */
[----:B------:R-:W-:Y:S01]  /*1b940*/  LDSM.16.MT88.4 R120, [R227+0x16000] ;  /* 0x01600000e378783b */ /* 0x000fe20000004200 */
[----:B-1----:R-:W-:-:S03]  /*1b950*/  FMNMX.FTZ R164, R17, R164, !PT ;  /* 0x000000a411a47209 */ /* 0x002fc60007810000 */
[----:B------:R-:W-:Y:S01]  /*1b960*/  LDSM.16.MT88.4 R24, [R229+0x12800] ;  /* 0x01280000e518783b */ /* 0x000fe20000004200 */
[----:B------:R-:W-:-:S03]  /*1b970*/  FSETP.NEU.FTZ.AND P0, PT, R164, -INF , PT ;  /* 0xff800000a400780b */ /* 0x000fc60003f1d000 */
[----:B------:R-:W-:Y:S01]  /*1b980*/  LDSM.16.MT88.4 R16, [R229+0x10800] ;  /* 0x01080000e510783b */ /* 0x000fe20000004200 */
[----:B--2---:R-:W-:Y:S01]  /*1b990*/  FMNMX.FTZ R3, R0, R3, !PT ;  /* 0x0000000300037209 */ /* 0x004fe20007810000 */
[----:B---3--:R-:W-:-:S04]  /*1b9a0*/  FMUL.FTZ R198, R193, R164 ;  /* 0x000000a4c1c67220 */ /* 0x008fc80000410000 */
[----:B------:R-:W-:Y:S01]  /*1b9b0*/  FMUL.FTZ R190, R193, R3 ;  /* 0x00000003c1be7220 */ /* 0x000fe20000410000 */
[----:B------:R-:W-:Y:S02]  /*1b9c0*/  FSEL R198, R198, RZ, P0 ;  /* 0x000000ffc6c67208 */ /* 0x000fe40000000000 */
[----:B------:R-:W-:-:S03]  /*1b9d0*/  FSETP.NEU.FTZ.AND P0, PT, R3, -INF , PT ;  /* 0xff8000000300780b */ /* 0x000fc60003f1d000 */
[-CC-:B------:R-:W-:Y:S01]  /*1b9e0*/  FFMA.FTZ R179, R55, R193.reuse, -R198.reuse ;  /* 0x000000c137b37223 */ /* 0x180fe200000108c6 */
[----:B------:R-:W-:Y:S01]  /*1b9f0*/  FSEL R190, R190, RZ, P0 ;  /* 0x000000ffbebe7208 */ /* 0x000fe20000000000 */
[-CC-:B------:R-:W-:Y:S01]  /*1ba00*/  FFMA.FTZ R176, R57, R193.reuse, -R198.reuse ;  /* 0x000000c139b07223 */ /* 0x180fe200000108c6 */
[-CC-:B------:R-:W-:Y:S01]  /*1ba10*/  FFMA.FTZ R175, R45, R193.reuse, -R198.reuse ;  /* 0x000000c12daf7223 */ /* 0x180fe200000108c6 */
[-CC-:B------:R-:W-:Y:S01]  /*1ba20*/  FFMA.FTZ R172, R59, R193.reuse, -R198.reuse ;  /* 0x000000c13bac7223 */ /* 0x180fe200000108c6 */
[-C--:B------:R-:W-:Y:S01]  /*1ba30*/  FFMA.FTZ R170, R7, R193.reuse, -R198 ;  /* 0x000000c107aa7223 */ /* 0x080fe200000108c6 */
[-CC-:B------:R-:W-:Y:S01]  /*1ba40*/  FFMA.FTZ R178, R53, R193.reuse, -R190.reuse ;  /* 0x000000c135b27223 */ /* 0x180fe200000108be */
[-CC-:B------:R-:W-:Y:S01]  /*1ba50*/  FFMA.FTZ R181, R51, R193.reuse, -R190.reuse ;  /* 0x000000c133b57223 */ /* 0x180fe200000108be */
[-CC-:B------:R-:W-:Y:S01]  /*1ba60*/  FFMA.FTZ R177, R41, R193.reuse, -R190.reuse ;  /* 0x000000c129b17223 */ /* 0x180fe200000108be */
[-C--:B------:R-:W-:Y:S01]  /*1ba70*/  FFMA.FTZ R174, R43, R193.reuse, -R190 ;  /* 0x000000c12bae7223 */ /* 0x080fe200000108be */
[----:B------:R-:W-:Y:S01]  /*1ba80*/  LDSM.16.MT88.4 R48, [R228+0x12000] ;  /* 0x01200000e430783b */ /* 0x000fe20000004200 */
[-C--:B------:R-:W-:Y:S01]  /*1ba90*/  FFMA.FTZ R169, R5, R193.reuse, -R198 ;  /* 0x000000c105a97223 */ /* 0x080fe200000108c6 */
[----:B------:R-:W-:Y:S01]  /*1baa0*/  MUFU.EX2 R179, R179 ;  /* 0x000000b300b37308 */ /* 0x000fe20000000800 */
[-CC-:B------:R-:W-:Y:S01]  /*1bab0*/  FFMA.FTZ R166, R11, R193.reuse, -R190.reuse ;  /* 0x000000c10ba67223 */ /* 0x180fe200000108be */
[----:B------:R-:W1:Y:S01]  /*1bac0*/  LDSM.16.MT88.4 R40, [R229+0x12000] ;  /* 0x01200000e528783b */ /* 0x000e620000004200 */
[-C--:B------:R-:W-:Y:S01]  /*1bad0*/  FFMA.FTZ R167, R9, R193.reuse, -R190 ;  /* 0x000000c109a77223 */ /* 0x080fe200000108be */
[-CC-:B------:R-:W-:Y:S01]  /*1bae0*/  FFMA.FTZ R173, R23, R193.reuse, -R198.reuse ;  /* 0x000000c117ad7223 */ /* 0x180fe200000108c6 */
[-C--:B------:R-:W-:Y:S01]  /*1baf0*/  FFMA.FTZ R2, R21, R193.reuse, -R198 ;  /* 0x000000c115027223 */ /* 0x080fe200000108c6 */
[----:B------:R-:W2:Y:S01]  /*1bb00*/  LDSM.16.MT88.4 R56, [R227+0x12000] ;  /* 0x01200000e338783b */ /* 0x000ea20000004200 */
[-CC-:B------:R-:W-:Y:S01]  /*1bb10*/  FFMA.FTZ R171, R15, R193.reuse, -R190.reuse ;  /* 0x000000c10fab7223 */ /* 0x180fe200000108be */
[----:B------:R-:W3:Y:S01]  /*1bb20*/  MUFU.EX2 R176, R176 ;  /* 0x000000b000b07308 */ /* 0x000ee20000000800 */
[-CC-:B------:R-:W-:Y:S01]  /*1bb30*/  FFMA.FTZ R0, R13, R193.reuse, -R190.reuse ;  /* 0x000000c10d007223 */ /* 0x180fe200000108be */
[----:B------:R-:W4:Y:S01]  /*1bb40*/  LDSM.16.MT88.4 R4, [R226+0x16000] ;  /* 0x01600000e204783b */ /* 0x000f220000004200 */
[-C--:B------:R-:W-:Y:S01]  /*1bb50*/  FFMA.FTZ R184, R191, R193.reuse, -R190 ;  /* 0x000000c1bfb87223 */ /* 0x080fe200000108be */
[-CC-:B------:R-:W-:Y:S01]  /*1bb60*/  FFMA.FTZ R180, R199, R193.reuse, -R198.reuse ;  /* 0x000000c1c7b47223 */ /* 0x180fe200000108c6 */
[-CC-:B------:R-:W-:Y:S01]  /*1bb70*/  FFMA.FTZ R183, R183, R193.reuse, -R198.reuse ;  /* 0x000000c1b7b77223 */ /* 0x180fe200000108c6 */
[----:B------:R-:W5:Y:S01]  /*1bb80*/  LDSM.16.MT88.4 R8, [R228+0x10800] ;  /* 0x01080000e408783b */ /* 0x000f620000004200 */
[-CC-:B------:R-:W-:Y:S01]  /*1bb90*/  FFMA.FTZ R182, R197, R193.reuse, -R198.reuse ;  /* 0x000000c1c5b67223 */ /* 0x180fe200000108c6 */
[----:B------:R-:W-:Y:S01]  /*1bba0*/  MUFU.EX2 R175, R175 ;  /* 0x000000af00af7308 */ /* 0x000fe20000000800 */
[-C--:B------:R-:W-:Y:S01]  /*1bbb0*/  FFMA.FTZ R185, R185, R193.reuse, -R198 ;  /* 0x000000c1b9b97223 */ /* 0x080fe200000108c6 */
[----:B------:R-:W5:Y:S01]  /*1bbc0*/  LDSM.16.MT88.4 R20, [R227+0x10800] ;  /* 0x01080000e314783b */ /* 0x000f620000004200 */
[-CC-:B------:R-:W-:Y:S01]  /*1bbd0*/  FFMA.FTZ R187, R187, R193.reuse, -R190.reuse ;  /* 0x000000c1bbbb7223 */ /* 0x180fe200000108be */
[-CC-:B------:R-:W-:Y:S01]  /*1bbe0*/  FFMA.FTZ R186, R31, R193.reuse, -R190.reuse ;  /* 0x000000c11fba7223 */ /* 0x180fe200000108be */
[-C--:B------:R-:W-:Y:S01]  /*1bbf0*/  FFMA.FTZ R191, R29, R193.reuse, -R190 ;  /* 0x000000c11dbf7223 */ /* 0x080fe200000108be */
[----:B------:R-:W5:Y:S01]  /*1bc00*/  LDSM.16.MT88.4 R12, [R226+0x10800] ;  /* 0x01080000e20c783b */ /* 0x000f620000004200 */
[--C-:B------:R-:W-:Y:S01]  /*1bc10*/  FFMA.FTZ R249, R192, R193, -R198.reuse ;  /* 0x000000c1c0f97223 */ /* 0x100fe200000108c6 */
[----:B------:R-:W1:Y:S01]  /*1bc20*/  MUFU.EX2 R172, R172 ;  /* 0x000000ac00ac7308 */ /* 0x000e620000000800 */
[----:B---3--:R-:W-:Y:S01]  /*1bc30*/  F2FP.F16.F32.PACK_AB R128, R176, R179 ;  /* 0x000000b3b080723e */ /* 0x008fe200000000ff */
[----:B------:R-:W-:Y:S01]  /*1bc40*/  LDSM.16.MT88.4 R28, [R228+0x13000] ;  /* 0x01300000e41c783b */ /* 0x000fe20000004200 */
[-CC-:B------:R-:W-:Y:S01]  /*1bc50*/  FFMA.FTZ R195, R195, R193.reuse, -R198.reuse ;  /* 0x000000c1c3c37223 */ /* 0x180fe200000108c6 */
[-CC-:B------:R-:W-:Y:S01]  /*1bc60*/  FFMA.FTZ R196, R196, R193.reuse, -R198.reuse ;  /* 0x000000c1c4c47223 */ /* 0x180fe200000108c6 */
[-C--:B------:R-:W-:Y:S01]  /*1bc70*/  FFMA.FTZ R194, R194, R193.reuse, -R198 ;  /* 0x000000c1c2c27223 */ /* 0x080fe200000108c6 */
[-CC-:B------:R-:W-:Y:S01]  /*1bc80*/  FFMA.FTZ R192, R35, R193.reuse, -R190.reuse ;  /* 0x000000c123c07223 */ /* 0x180fe200000108be */
[-CC-:B------:R-:W-:Y:S01]  /*1bc90*/  FFMA.FTZ R197, R34, R193.reuse, -R190.reuse ;  /* 0x000000c122c57223 */ /* 0x180fe200000108be */
[----:B------:R-:W-:Y:S01]  /*1bca0*/  MUFU.EX2 R178, R178 ;  /* 0x000000b200b27308 */ /* 0x000fe20000000800 */
[-CC-:B------:R-:W-:Y:S01]  /*1bcb0*/  FFMA.FTZ R247, R32, R193.reuse, -R190.reuse ;  /* 0x000000c120f77223 */ /* 0x180fe200000108be */
[----:B------:R-:W-:Y:S01]  /*1bcc0*/  FFMA.FTZ R198, R33, R193, -R190 ;  /* 0x000000c121c67223 */ /* 0x000fe200000108be */
[----:B------:R-:W-:Y:S01]  /*1bcd0*/  FADD.FTZ R176, R179, R176 ;  /* 0x000000b0b3b07221 */ /* 0x000fe20000010000 */
[----:B------:R-:W-:Y:S04]  /*1bce0*/  LDSM.16.MT88.4 R32, [R227+0x11800] ;  /* 0x01180000e320783b */ /* 0x000fe80000004200 */
[----:B------:R-:W3:Y:S01]  /*1bcf0*/  MUFU.EX2 R181, R181 ;  /* 0x000000b500b57308 */ /* 0x000ee20000000800 */
[----:B-1----:R-:W-:Y:S01]  /*1bd00*/  F2FP.F16.F32.PACK_AB R130, R172, R175 ;  /* 0x000000afac82723e */ /* 0x002fe200000000ff */
[----:B------:R-:W-:-:S04]  /*1bd10*/  FADD.FTZ R175, R175, R176 ;  /* 0x000000b0afaf7221 */ /* 0x000fc80000010000 */
[----:B------:R-:W-:Y:S02]  /*1bd20*/  FADD.FTZ R172, R172, R175 ;  /* 0x000000afacac7221 */ /* 0x000fe40000010000 */
[----:B------:R-:W-:Y:S08]  /*1bd30*/  MUFU.EX2 R177, R177 ;  /* 0x000000b100b17308 */ /* 0x000ff00000000800 */
[----:B------:R-:W1:Y:S01]  /*1bd40*/  MUFU.EX2 R174, R174 ;  /* 0x000000ae00ae7308 */ /* 0x000e620000000800 */
[----:B---3--:R-:W-:Y:S01]  /*1bd50*/  F2FP.F16.F32.PACK_AB R129, R181, R178 ;  /* 0x000000b2b581723e */ /* 0x008fe200000000ff */
[----:B------:R-:W-:-:S06]  /*1bd60*/  FADD.FTZ R178, R178, R181 ;  /* 0x000000b5b2b27221 */ /* 0x000fcc0000010000 */
[----:B------:R-:W-:Y:S08]  /*1bd70*/  MUFU.EX2 R173, R173 ;  /* 0x000000ad00ad7308 */ /* 0x000ff00000000800 */
[----:B------:R-:W3:Y:S01]  /*1bd80*/  MUFU.EX2 R170, R170 ;  /* 0x000000aa00aa7308 */ /* 0x000ee20000000800 */
[----:B-1----:R-:W-:Y:S01]  /*1bd90*/  F2FP.F16.F32.PACK_AB R131, R174, R177 ;  /* 0x000000b1ae83723e */ /* 0x002fe200000000ff */
[----:B------:R-:W-:-:S04]  /*1bda0*/  FADD.FTZ R177, R177, R178 ;  /* 0x000000b2b1b17221 */ /* 0x000fc80000010000 */
[----:B------:R-:W-:Y:S02]  /*1bdb0*/  FADD.FTZ R174, R174, R177 ;  /* 0x000000b1aeae7221 */ /* 0x000fe40000010000 */
        /* <DEDUP_REMOVED lines=8> */
[----:B------:R-:W1:Y:S05]  /*1be40*/  MUFU.EX2 R166, R166 ;  /* 0x000000a600a67308 */ /* 0x000e6a0000000800 */
[C---:B------:R-:W-:Y:S03]  /*1be50*/  HMMA.16816.F32 R136, R128.reuse, R132, RZ ;  /* 0x000000848088723c */ /* 0x040fe600000018ff */
[----:B------:R-:W-:Y:S03]  /*1be60*/  MUFU.EX2 R167, R167 ;  /* 0x000000a700a77308 */ /* 0x000fe60000000800 */
[C---:B------:R-:W-:Y:S05]  /*1be70*/  HMMA.16816.F32 R36, R128.reuse, R40, RZ ;  /* 0x000000288024723c */ /* 0x040fea00000018ff */
[----:B------:R-:W5:Y:S01]  /*1be80*/  MUFU.EX2 R0, R0 ;  /* 0x0000000000007308 */ /* 0x000f620000000800 */
[C---:B------:R-:W-:Y:S06]  /*1be90*/  HMMA.16816.F32 R44, R128.reuse, R48, RZ ;  /* 0x00000030802c723c */ /* 0x040fec00000018ff */
[C---:B--2---:R-:W-:Y:S01]  /*1bea0*/  HMMA.16816.F32 R52, R128.reuse, R56, RZ ;  /* 0x000000388034723c */ /* 0x044fe200000018ff */
[----:B------:R-:W-:Y:S05]  /*1beb0*/  MUFU.EX2 R180, R180 ;  /* 0x000000b400b47308 */ /* 0x000fea0000000800 */
[C---:B------:R-:W-:Y:S03]  /*1bec0*/  HMMA.16816.F32 R60, R128.reuse, R64, RZ ;  /* 0x00000040803c723c */ /* 0x040fe600000018ff */
[----:B------:R-:W2:Y:S03]  /*1bed0*/  MUFU.EX2 R183, R183 ;  /* 0x000000b700b77308 */ /* 0x000ea60000000800 */
        /* <DEDUP_REMOVED lines=8> */
[----:B------:R-:W2:Y:S01]  /*1bf60*/  MUFU.EX2 R187, R187 ;  /* 0x000000bb00bb7308 */ /* 0x000ea20000000800 */
[C---:B------:R-:W-:Y:S06]  /*1bf70*/  HMMA.16816.F32 R108, R128.reuse, R112, RZ ;  /* 0x00000070806c723c */ /* 0x040fec00000018ff */
[C---:B------:R-:W-:Y:S01]  /*1bf80*/  HMMA.16816.F32 R116, R128.reuse, R120, RZ ;  /* 0x000000788074723c */ /* 0x040fe200000018ff */
[----:B------:R-:W-:Y:S05]  /*1bf90*/  MUFU.EX2 R186, R186 ;  /* 0x000000ba00ba7308 */ /* 0x000fea0000000800 */
[C---:B------:R-:W-:Y:S03]  /*1bfa0*/  HMMA.16816.F32 R140, R128.reuse, R142, RZ ;  /* 0x0000008e808c723c */ /* 0x040fe600000018ff */
[----:B------:R-:W2:Y:S03]  /*1bfb0*/  MUFU.EX2 R191, R191 ;  /* 0x000000bf00bf7308 */ /* 0x000ea60000000800 */
[C---:B------:R-:W-:Y:S05]  /*1bfc0*/  HMMA.16816.F32 R132, R128.reuse, R134, RZ ;  /* 0x000000868084723c */ /* 0x040fea00000018ff */
[----:B------:R-:W-:Y:S01]  /*1bfd0*/  MUFU.EX2 R195, R195 ;  /* 0x000000c300c37308 */ /* 0x000fe20000000800 */
[C---:B------:R-:W-:Y:S06]  /*1bfe0*/  HMMA.16816.F32 R40, R128.reuse, R42, RZ ;  /* 0x0000002a8028723c */ /* 0x040fec00000018ff */
[C---:B------:R-:W-:Y:S01]  /*1bff0*/  HMMA.16816.F32 R48, R128.reuse, R50, RZ ;  /* 0x000000328030723c */ /* 0x040fe200000018ff */
[----:B------:R-:W2:Y:S05]  /*1c000*/  MUFU.EX2 R196, R196 ;  /* 0x000000c400c47308 */ /* 0x000eaa0000000800 */
[C---:B------:R-:W-:Y:S03]  /*1c010*/  HMMA.16816.F32 R56, R128.reuse, R58, RZ ;  /* 0x0000003a8038723c */ /* 0x040fe600000018ff */
[----:B------:R-:W-:Y:S03]  /*1c020*/  MUFU.EX2 R194, R194 ;  /* 0x000000c200c27308 */ /* 0x000fe60000000800 */
[C---:B------:R-:W-:Y:S05]  /*1c030*/  HMMA.16816.F32 R64, R128.reuse, R66, RZ ;  /* 0x000000428040723c */ /* 0x040fea00000018ff */
[----:B------:R-:W-:Y:S01]  /*1c040*/  MUFU.EX2 R249, R249 ;  /* 0x000000f900f97308 */ /* 0x000fe20000000800 */
        /* <DEDUP_REMOVED lines=10> */
[C---:B------:R-:W-:Y:S06]  /*1c0f0*/  HMMA.16816.F32 R120, R128.reuse, R122, RZ ;  /* 0x0000007a8078723c */ /* 0x040fec00000018ff */
[C---:B----4-:R-:W-:Y:S06]  /*1c100*/  HMMA.16816.F32 R124, R128.reuse, R4, RZ ;  /* 0x00000004807c723c */ /* 0x050fec00000018ff */
[----:B------:R-:W-:Y:S01]  /*1c110*/  HMMA.16816.F32 R128, R128, R6, RZ ;  /* 0x000000068080723c */ /* 0x000fe200000018ff */
[----:B---3--:R-:W-:Y:S01]  /*1c120*/  F2FP.F16.F32.PACK_AB R4, R170, R173 ;  /* 0x000000adaa04723e */ /* 0x008fe200000000ff */
[----:B------:R-:W-:Y:S01]  /*1c130*/  FADD.FTZ R173, R173, R172 ;  /* 0x000000acadad7221 */ /* 0x000fe20000010000 */
[----:B-1----:R-:W-:Y:S01]  /*1c140*/  F2FP.F16.F32.PACK_AB R5, R166, R171 ;  /* 0x000000aba605723e */ /* 0x002fe200000000ff */
[----:B------:R-:W-:-:S02]  /*1c150*/  FADD.FTZ R171, R171, R174 ;  /* 0x000000aeabab7221 */ /* 0x000fc40000010000 */
[----:B------:R-:W-:Y:S01]  /*1c160*/  FADD.FTZ R170, R170, R173 ;  /* 0x000000adaaaa7221 */ /* 0x000fe20000010000 */
[----:B------:R-:W-:Y:S01]  /*1c170*/  F2FP.F16.F32.PACK_AB R6, R2, R169 ;  /* 0x000000a90206723e */ /* 0x000fe200000000ff */
[----:B------:R-:W-:Y:S01]  /*1c180*/  FADD.FTZ R166, R166, R171 ;  /* 0x000000aba6a67221 */ /* 0x000fe20000010000 */
[----:B-----5:R-:W-:Y:S01]  /*1c190*/  F2FP.F16.F32.PACK_AB R7, R0, R167 ;  /* 0x000000a70007723e */ /* 0x020fe200000000ff */
[----:B------:R-:W-:Y:S02]  /*1c1a0*/  FADD.FTZ R169, R169, R170 ;  /* 0x000000aaa9a97221 */ /* 0x000fe40000010000 */
[----:B------:R-:W-:Y:S02]  /*1c1b0*/  FADD.FTZ R167, R167, R166 ;  /* 0x000000a6a7a77221 */ /* 0x000fe40000010000 */
[----:B------:R-:W-:Y:S02]  /*1c1c0*/  FADD.FTZ R169, R2, R169 ;  /* 0x000000a902a97221 */ /* 0x000fe40000010000 */
[----:B------:R-:W-:Y:S01]  /*1c1d0*/  HMMA.16816.F32 R160, R4, R16, R160 ;  /* 0x0000001004a0723c */ /* 0x000fe200000018a0 */
[----:B------:R-:W-:-:S05]  /*1c1e0*/  FADD.FTZ R167, R0, R167 ;  /* 0x000000a700a77221 */ /* 0x000fca0000010000 */
        /* <DEDUP_REMOVED lines=8> */
[C---:B------:R-:W-:Y:S06]  /*1c270*/  HMMA.16816.F32 R136, R4.reuse, R12, R136 ;  /* 0x0000000c0488723c */ /* 0x040fec0000001888 */
[C---:B------:R-:W-:Y:S01]  /*1c280*/  HMMA.16816.F32 R132, R4.reuse, R14, R132 ;  /* 0x0000000e0484723c */ /* 0x040fe20000001884 */
[----:B------:R-:W5:Y:S05]  /*1c290*/  LDSM.16.MT88.4 R12, [R229+0x14800] ;  /* 0x01480000e50c783b */ /* 0x000f6a0000004200 */
[C---:B-1----:R-:W-:Y:S06]  /*1c2a0*/  HMMA.16816.F32 R44, R4.reuse, R16, R44 ;  /* 0x00000010042c723c */ /* 0x042fec000000182c */
[C---:B------:R-:W-:Y:S01]  /*1c2b0*/  HMMA.16816.F32 R48, R4.reuse, R18, R48 ;  /* 0x000000120430723c */ /* 0x040fe20000001830 */
[----:B------:R-:W1:Y:S05]  /*1c2c0*/  LDSM.16.MT88.4 R16, [R227+0x14800] ;  /* 0x01480000e310783b */ /* 0x000e6a0000004200 */
[C---:B---3--:R-:W-:Y:S06]  /*1c2d0*/  HMMA.16816.F32 R52, R4.reuse, R8, R52 ;  /* 0x000000080434723c */ /* 0x048fec0000001834 */
[C---:B------:R-:W-:Y:S01]  /*1c2e0*/  HMMA.16816.F32 R56, R4.reuse, R10, R56 ;  /* 0x0000000a0438723c */ /* 0x040fe20000001838 */
[----:B------:R-:W3:Y:S05]  /*1c2f0*/  LDSM.16.MT88.4 R8, [R226+0x14800] ;  /* 0x01480000e208783b */ /* 0x000eea0000004200 */
[C---:B------:R-:W-:Y:S06]  /*1c300*/  HMMA.16816.F32 R36, R4.reuse, R24, R36 ;  /* 0x000000180424723c */ /* 0x040fec0000001824 */
[C---:B------:R-:W-:Y:S01]  /*1c310*/  HMMA.16816.F32 R40, R4.reuse, R26, R40 ;  /* 0x0000001a0428723c */ /* 0x040fe20000001828 */
[----:B------:R-:W2:Y:S05]  /*1c320*/  LDSM.16.MT88.4 R24, [R228+0x14800] ;  /* 0x01480000e418783b */ /* 0x000eaa0000004200 */
[C---:B----4-:R-:W-:Y:S06]  /*1c330*/  HMMA.16816.F32 R60, R4.reuse, R20, R60 ;  /* 0x00000014043c723c */ /* 0x050fec000000183c */
[C---:B------:R-:W-:Y:S01]  /*1c340*/  HMMA.16816.F32 R64, R4.reuse, R22, R64 ;  /* 0x000000160440723c */ /* 0x040fe20000001840 */
[----:B------:R-:W4:Y:S05]  /*1c350*/  LDSM.16.MT88.4 R20, [R229+0x16800] ;  /* 0x01680000e514783b */ /* 0x000f2a0000004200 */
[C---:B-----5:R-:W-:Y:S06]  /*1c360*/  HMMA.16816.F32 R68, R4.reuse, R12, R68 ;  /* 0x0000000c0444723c */ /* 0x060fec0000001844 */
        /* <DEDUP_REMOVED lines=14> */
[C---:B-----5:R-:W-:Y:S06]  /*1c450*/  HMMA.16816.F32 R108, R4.reuse, R12, R108 ;  /* 0x0000000c046c723c */ /* 0x060fec000000186c */
[C---:B------:R-:W-:Y:S01]  /*1c460*/  HMMA.16816.F32 R112, R4.reuse, R14, R112 ;  /* 0x0000000e0470723c */ /* 0x040fe20000001870 */
[----:B------:R-:W4:Y:S05]  /*1c470*/  LDSM.16.MT88.4 R12, [R228+0x11000] ;  /* 0x01100000e40c783b */ /* 0x000f2a0000004200 */
[C---:B-1----:R-:W-:Y:S06]  /*1c480*/  HMMA.16816.F32 R116, R4.reuse, R16, R116 ;  /* 0x000000100474723c */ /* 0x042fec0000001874 */
[C---:B------:R-:W-:Y:S01]  /*1c490*/  HMMA.16816.F32 R120, R4.reuse, R18, R120 ;  /* 0x000000120478723c */ /* 0x040fe20000001878 */
[----:B------:R-:W-:Y:S05]  /*1c4a0*/  LDSM.16.MT88.4 R16, [R226+0x11000] ;  /* 0x01100000e210783b */ /* 0x000fea0000004200 */
[C---:B---3--:R-:W-:Y:S06]  /*1c4b0*/  HMMA.16816.F32 R124, R4.reuse, R8, R124 ;  /* 0x00000008047c723c */ /* 0x048fec000000187c */
        /* <DEDUP_REMOVED lines=12> */
[----:B--2---:R-:W-:Y:S01]  /*1c580*/  HMMA.16816.F32 R160, R8, R24, R160 ;  /* 0x0000001808a0723c */ /* 0x004fe200000018a0 */
[----:B------:R-:W-:Y:S01]  /*1c590*/  FADD.FTZ R182, R185, R182 ;  /* 0x000000b6b9b67221 */ /* 0x000fe20000010000 */
[----:B------:R-:W-:-:S04]  /*1c5a0*/  FADD.FTZ R191, R191, R186 ;  /* 0x000000babfbf7221 */ /* 0x000fc80000010000 */
[C---:B------:R-:W-:Y:S01]  /*1c5b0*/  HMMA.16816.F32 R156, R8.reuse, R26, R156 ;  /* 0x0000001a089c723c */ /* 0x040fe2000000189c */
[----:B------:R-:W-:Y:S05]  /*1c5c0*/  LDSM.16.MT88.4 R24, [R226+0x13000] ;  /* 0x01300000e218783b */ /* 0x000fea0000004200 */
[C---:B----4-:R-:W-:Y:S06]  /*1c5d0*/  HMMA.16816.F32 R152, R8.reuse, R12, R152 ;  /* 0x0000000c0898723c */ /* 0x050fec0000001898 */
        /* <DEDUP_REMOVED lines=50> */
[----:B------:R-:W1:Y:S01]  /*1c900*/  LDSM.16.MT88.4 R8, [R228+0x13800] ;  /* 0x01380000e408783b */ /* 0x000e620000004200 */
[----:B------:R-:W-:Y:S01]  /*1c910*/  FADD.FTZ R194, R194, R195 ;  /* 0x000000c3c2c27221 */ /* 0x000fe20000010000 */
[----:B------:R-:W-:Y:S02]  /*1c920*/  FADD.FTZ R190, R190, R197 ;  /* 0x000000c5bebe7221 */ /* 0x000fe40000010000 */
[----:B------:R-:W5:Y:S01]  /*1c930*/  LDSM.16.MT88.4 R20, [R227+0x13800] ;  /* 0x01380000e314783b */ /* 0x000f620000004200 */
[----:B---3--:R-:W-:Y:S01]  /*1c940*/  HMMA.16816.F32 R160, R4, R16, R160 ;  /* 0x0000001004a0723c */ /* 0x008fe200000018a0 */
[----:B------:R-:W-:Y:S01]  /*1c950*/  FADD.FTZ R249, R249, R194 ;  /* 0x000000c2f9f97221 */ /* 0x000fe20000010000 */
[----:B------:R-:W-:-:S04]  /*1c960*/  FADD.FTZ R247, R247, R190 ;  /* 0x000000bef7f77221 */ /* 0x000fc80000010000 */
        /* <DEDUP_REMOVED lines=45> */
.L_x_1467:
        /* <DEDUP_REMOVED lines=10> */
[C---:B-1----:R-:W-:Y:S02]  /*1cce0*/  R2UR UR4, R170.reuse ;  /* 0x00000000aa0472ca */ /* 0x042fe400000e0000 */
[C---:B------:R-:W-:Y:S02]  /*1ccf0*/  R2UR UR5, R171.reuse ;  /* 0x00000000ab0572ca */ /* 0x040fe400000e0000 */
[C---:B------:R-:W-:Y:S02]  /*1cd00*/  R2UR UR10, R170.reuse ;  /* 0x00000000aa0a72ca */ /* 0x040fe400000e0000 */
[C---:B------:R-:W-:Y:S02]  /*1cd10*/  R2UR UR11, R171.reuse ;  /* 0x00000000ab0b72ca */ /* 0x040fe400000e0000 */
[C---:B------:R-:W-:Y:S02]  /*1cd20*/  R2UR UR12, R170.reuse ;  /* 0x00000000aa0c72ca */ /* 0x040fe400000e0000 */
[C---:B------:R-:W-:Y:S02]  /*1cd30*/  R2UR UR13, R171.reuse ;  /* 0x00000000ab0d72ca */ /* 0x040fe400000e0000 */
[----:B------:R-:W-:Y:S02]  /*1cd40*/  R2UR UR8, R170 ;  /* 0x00000000aa0872ca */ /* 0x000fe400000e0000 */
[----:B------:R-:W-:Y:S01]  /*1cd50*/  R2UR UR9, R171 ;  /* 0x00000000ab0972ca */ /* 0x000fe200000e0000 */
[----:B--2---:R-:W2:Y:S02]  /*1cd60*/  LD.E R11, desc[UR4][R2.64+0x170] ;  /* 0x00017004020b7980 */ /* 0x004ea4000c101900 */
[-C--:B--2---:R-:W-:Y:S02]  /*1cd70*/  IABS R8, R11.reuse ;  /* 0x0000000b00087213 */ /* 0x084fe40000000000 */
[-C--:B------:R-:W-:Y:S02]  /*1cd80*/  IABS R6, R11.reuse ;  /* 0x0000000b00067213 */ /* 0x080fe40000000000 */
[----:B------:R-:W1:Y:S03]  /*1cd90*/  I2F.RP R7, R8 ;  /* 0x0000000800077306 */ /* 0x000e660000209400 */
[----:B------:R-:W-:Y:S07]  /*1cda0*/  IMAD.MOV R6, RZ, RZ, -R6 ;  /* 0x000000ffff067224 */ /* 0x000fee00078e0a06 */
[----:B-1----:R-:W1:Y:S02]  /*1cdb0*/  MUFU.RCP R4, R7 ;  /* 0x0000000700047308 */ /* 0x002e640000001000 */
[----:B-1----:R-:W-:Y:S02]  /*1cdc0*/  VIADD R14, R4, 0xffffffe ;  /* 0x0ffffffe040e7836 */ /* 0x002fe40000000000 */
[----:B------:R-:W-:Y:S06]  /*1cdd0*/  IMAD.SHL.U32 R4, R246, 0x40, RZ ;  /* 0x00000040f6047824 */ /* 0x000fec00078e00ff */
[----:B------:R-:W1:Y:S01]  /*1cde0*/  F2I.FTZ.U32.TRUNC.NTZ R15, R14 ;  /* 0x0000000e000f7305 */ /* 0x000e62000021f000 */
[----:B------:R-:W-:Y:S05]  /*1cdf0*/  VIADD R12, R4, 0x40 ;  /* 0x00000040040c7836 */ /* 0x000fea0000000000 */
[----:B------:R-:W-:Y:S02]  /*1ce00*/  IABS R7, R12 ;  /* 0x0000000c00077213 */ /* 0x000fe40000000000 */
[-C--:B------:R-:W-:Y:S01]  /*1ce10*/  LOP3.LUT R12, R12, R11.reuse, RZ, 0x3c, !PT ;  /* 0x0000000b0c0c7212 */ /* 0x080fe200078e3cff */
[--C-:B-1----:R-:W-:Y:S02]  /*1ce20*/  IMAD.MOV R5, RZ, RZ, -R15.reuse ;  /* 0x000000ffff057224 */ /* 0x102fe400078e0a0f */
[----:B------:R-:W-:Y:S02]  /*1ce30*/  IMAD.MOV.U32 R14, RZ, RZ, RZ ;  /* 0x000000ffff0e7224 */ /* 0x000fe400078e00ff */
[----:B------:R-:W-:Y:S01]  /*1ce40*/  IMAD R10, R5, R8, RZ ;  /* 0x00000008050a7224 */ /* 0x000fe200078e02ff */
[----:B------:R-:W-:Y:S02]  /*1ce50*/  IABS R5, R4 ;  /* 0x0000000400057213 */ /* 0x000fe40000000000 */
[----:B------:R-:W-:Y:S01]  /*1ce60*/  LOP3.LUT R4, R4, R11, RZ, 0x3c, !PT ;  /* 0x0000000b04047212 */ /* 0x000fe200078e3cff */
[----:B------:R-:W-:Y:S02]  /*1ce70*/  IMAD.HI.U32 R10, R15, R10, R14 ;  /* 0x0000000a0f0a7227 */ /* 0x000fe400078e000e */
[----:B------:R-:W2:Y:S01]  /*1ce80*/  LD.E.64 R14, desc[UR8][R2.64+0x28] ;  /* 0x00002808020e7980 */ /* 0x000ea2000c101b00 */
[----:B------:R-:W-:Y:S03]  /*1ce90*/  ISETP.GE.AND P0, PT, R4, RZ, PT ;  /* 0x000000ff0400720c */ /* 0x000fe60003f06270 */
        /* <DEDUP_REMOVED lines=13> */
[----:B------:R-:W3:Y:S01]  /*1cf70*/  LD.E.64 R12, desc[UR4][R2.64+0x40] ;  /* 0x00004004020c7980 */ /* 0x000ee2000c101b00 */
[----:B------:R-:W-:Y:S02]  /*1cf80*/  ISETP.NE.AND P2, PT, R11, RZ, PT ;  /* 0x000000ff0b00720c */ /* 0x000fe40003f45270 */
[----:B------:R-:W-:Y:S04]  /*1cf90*/  LOP3.LUT R7, RZ, R11, RZ, 0x33, !PT ;  /* 0x0000000bff077212 */ /* 0x000fe800078e33ff */
[----:B------:R-:W-:Y:S02]  /*1cfa0*/  @P3 VIADD R9, R9, 0x1 ;  /* 0x0000000109093836 */ /* 0x000fe40000000000 */
[----:B------:R-:W-:Y:S02]  /*1cfb0*/  @P4 VIADD R10, R10, 0x1 ;  /* 0x000000010a0a4836 */ /* 0x000fe40000000000 */
[----:B------:R-:W-:Y:S02]  /*1cfc0*/  @!P0 IMAD.MOV R9, RZ, RZ, -R9 ;  /* 0x000000ffff098224 */ /* 0x000fe400078e0a09 */
[----:B------:R-:W-:Y:S03]  /*1cfd0*/  @!P1 IMAD.MOV R10, RZ, RZ, -R10 ;  /* 0x000000ffff0a9224 */ /* 0x000fe600078e0a0a */
[C---:B------:R-:W-:Y:S02]  /*1cfe0*/  SEL R9, R7.reuse, R9, !P2 ;  /* 0x0000000907097207 */ /* 0x040fe40005000000 */
[----:B------:R-:W-:Y:S02]  /*1cff0*/  SEL R7, R7, R10, !P2 ;  /* 0x0000000a07077207 */ /* 0x000fe40005000000 */
[-C--:B------:R-:W-:Y:S02]  /*1d000*/  LEA R18, P1, R9, R244.reuse, 0x2 ;  /* 0x000000f409127211 */ /* 0x080fe400078210ff */
[----:B------:R-:W-:Y:S02]  /*1d010*/  LEA R16, P0, R7, R244, 0x2 ;  /* 0x000000f407107211 */ /* 0x000fe400078010ff */
[-C--:B------:R-:W-:Y:S02]  /*1d020*/  LEA.HI.X.SX32 R19, R9, R245.reuse, 0x2, P1 ;  /* 0x000000f509137211 */ /* 0x080fe400008f16ff */
[C---:B------:R-:W-:Y:S02]  /*1d030*/  LEA.HI.X.SX32 R17, R7.reuse, R245, 0x2, P0 ;  /* 0x000000f507117211 */ /* 0x040fe400000f16ff */
[----:B------:R-:W-:Y:S01]  /*1d040*/  IADD3 R6, R7, -R9, RZ ;  /* 0x8000000907067210 */ /* 0x000fe20007ffe0ff */
[----:B------:R-:W4:Y:S04]  /*1d050*/  LD.E R4, desc[UR10][R18.64] ;  /* 0x0000000a12047980 */ /* 0x000f28000c101900 */
[----:B------:R-:W-:Y:S01]  /*1d060*/  IMAD R11, R11, R6, -0x40 ;  /* 0xffffffc00b0b7424 */ /* 0x000fe200078e0206 */
[----:B------:R-:W4:Y:S04]  /*1d070*/  LD.E R5, desc[UR12][R16.64] ;  /* 0x0000000c10057980 */ /* 0x000f28000c101900 */
[----:B------:R-:W-:Y:S01]  /*1d080*/  SHF.R.S32.HI R7, RZ, 0x1f, R11 ;  /* 0x0000001fff077819 */ /* 0x000fe2000001140b */
[-C--:B---3--:R-:W-:Y:S02]  /*1d090*/  IMAD R6, R13, R11.reuse, RZ ;  /* 0x0000000b0d067224 */ /* 0x088fe400078e02ff */
[C---:B------:R-:W-:Y:S04]  /*1d0a0*/  IMAD.WIDE.U32 R8, R12.reuse, R11, RZ ;  /* 0x0000000b0c087225 */ /* 0x040fe800078e00ff */
[----:B------:R-:W-:Y:S04]  /*1d0b0*/  IMAD R6, R12, R7, R6 ;  /* 0x000000070c067224 */ /* 0x000fe800078e0206 */
[----:B------:R-:W-:Y:S02]  /*1d0c0*/  IMAD.IADD R9, R9, 0x1, R6 ;  /* 0x0000000109097824 */ /* 0x000fe400078e0206 */
[----:B----4-:R-:W-:Y:S04]  /*1d0d0*/  IMAD.IADD R5, R4, 0x1, -R5 ;  /* 0x0000000104057824 */ /* 0x010fe800078e0a05 */
[----:B--2---:R-:W-:Y:S01]  /*1d0e0*/  IMAD R7, R15, R5, RZ ;  /* 0x000000050f077224 */ /* 0x004fe200078e02ff */
[----:B------:R-:W-:Y:S01]  /*1d0f0*/  SHF.R.S32.HI R4, RZ, 0x1f, R5 ;  /* 0x0000001fff047819 */ /* 0x000fe20000011405 */
[----:B------:R-:W-:Y:S04]  /*1d100*/  IMAD.WIDE.U32 R8, R5, R14, R8 ;  /* 0x0000000e05087225 */ /* 0x000fe800078e0008 */
[----:B------:R-:W-:Y:S04]  /*1d110*/  IMAD R7, R14, R4, R7 ;  /* 0x000000040e077224 */ /* 0x000fe800078e0207 */
[----:B------:R-:W-:Y:S01]  /*1d120*/  IMAD.IADD R6, R9, 0x1, R7 ;  /* 0x0000000109067824 */ /* 0x000fe200078e0207 */
[----:B------:R-:W-:Y:S05]  /*1d130*/  BRA `(.L_x_1461) ;  /* 0x0000000000187947 */ /* 0x000fea0003800000 */
.L_x_1460:
[----:B-1----:R-:W-:Y:S02]  /*1d140*/  R2UR UR4, R170 ;  /* 0x00000000aa0472ca */ /* 0x002fe400000e0000 */
[----:B------:R-:W-:Y:S11]  /*1d150*/  R2UR UR5, R171 ;  /* 0x00000000ab0572ca */ /* 0x000ff600000e0000 */
[----:B------:R-:W-:Y:S02]  /*1d160*/  @!UPT UIADD3 URZ, URZ, URZ, URZ ;  /* 0x0000003f3f3ff290 */ /* 0x000fe4000fffe03f */
[----:B--2---:R-:W2:Y:S02]  /*1d170*/  LD.E R8, desc[UR4][R2.64+0x40] ;  /* 0x0000400402087980 */ /* 0x004ea4000c101900 */
[----:B--2---:R-:W-:Y:S05]  /*1d180*/  IMAD.U32 R8, R8, -0x40, RZ ;  /* 0xffffffc008087824 */ /* 0x004fea00078e00ff */
[----:B------:R-:W-:Y:S02]  /*1d190*/  SHF.R.S32.HI R6, RZ, 0x1f, R8 ;  /* 0x0000001fff067819 */ /* 0x000fe40000011408 */
.L_x_1461:
[----:B------:R-:W-:Y:S05]  /*1d1a0*/  BSYNC B0 ;  /* 0x0000000000007941 */ /* 0x000fea0003800000 */
.L_x_1459:
[C---:B------:R-:W-:Y:S01]  /*1d1b0*/  LOP3.LUT P6, RZ, R243.reuse, 0x1, RZ, 0xc0, !PT ;  /* 0x00000001f3ff7812 */ /* 0x040fe200078cc0ff */
[----:B------:R-:W-:Y:S01]  /*1d1c0*/  BSSY B1, `(.L_x_1462) ;  /* 0x000027b000017945 */ /* 0x000fe20003800000 */
[C---:B------:R-:W-:Y:S02]  /*1d1d0*/  LOP3.LUT P5, RZ, R243.reuse, 0x2, RZ, 0xc0, !PT ;  /* 0x00000002f3ff7812 */ /* 0x040fe400078ac0ff */
[C---:B------:R-:W-:Y:S02]  /*1d1e0*/  LOP3.LUT P4, RZ, R243.reuse, 0x4, RZ, 0xc0, !PT ;  /* 0x00000004f3ff7812 */ /* 0x040fe4000788c0ff */
[C---:B------:R-:W-:Y:S02]  /*1d1f0*/  LEA R250, P1, R8.reuse, R188, 0x1 ;  /* 0x000000bc08fa7211 */ /* 0x040fe400078208ff */
[----:B------:R-:W-:Y:S02]  /*1d200*/  LOP3.LUT P3, RZ, R243, 0x8, RZ, 0xc0, !PT ;  /* 0x00000008f3ff7812 */ /* 0x000fe4000786c0ff */
[CC--:B------:R-:W-:Y:S02]  /*1d210*/  LEA.HI.X R251, R8.reuse, R189.reuse, R6, 0x1, P1 ;  /* 0x000000bd08fb7211 */ /* 0x0c0fe400008f0c06 */
[----:B------:R-:W-:Y:S02]  /*1d220*/  IADD3 R7, P0, R8, R230, RZ ;  /* 0x000000e608077210 */ /* 0x000fe40007f1e0ff */
[----:B------:R-:W-:Y:S02]  /*1d230*/  @P6 R2UR UR4, R170 ;  /* 0x00000000aa0462ca */ /* 0x000fe400000e0000 */
[C---:B------:R-:W-:Y:S01]  /*1d240*/  @P6 R2UR UR5, R171.reuse ;  /* 0x00000000ab0562ca */ /* 0x040fe200000e0000 */
[--C-:B------:R-:W-:Y:S01]  /*1d250*/  IMAD.X R6, R6, 0x1, R231.reuse, P0 ;  /* 0x0000000106067824 */ /* 0x100fe200000e06e7 */
        /* <DEDUP_REMOVED lines=37> */
[--C-:B------:R-:W-:Y:S01]  /*1d4b0*/  IMAD.X R6, R6, 0x1, R231.reuse, P2 ;  /* 0x0000000106067824 */ /* 0x100fe200010e06e7 */
        /* <DEDUP_REMOVED lines=21> */
[-C--:B------:R-:W-:Y:S01]  /*1d610*/  @P6 LEA R24, P0, R4, R188.reuse, 0x1 ;  /* 0x000000bc04186211 */ /* 0x080fe200078008ff */
        /* <DEDUP_REMOVED lines=12> */
[----:B------:R1:W-:Y:S01]  /*1d6e0*/  @P3 LDGSTS.E.BYPASS.LTC128B.128 [R241+0x16800], desc[UR12][R8.64+0x180] ;  /* 0x1680018008f13fae */ /* 0x0003e2000b901d4c */
[----:B------:R-:W-:Y:S02]  /*1d6f0*/  @P6 R2UR UR12, R170 ;  /* 0x00000000aa0c62ca */ /* 0x000fe400000e0000 */
[C---:B------:R-:W-:Y:S01]  /*1d700*/  @P6 R2UR UR13, R171.reuse ;  /* 0x00000000ab0d62ca */ /* 0x040fe200000e0000 */
[----:B------:R-:W-:Y:S01]  /*1d710*/  @!P3 STS.128 [R241+0x16800], RZ ;  /* 0x016800fff100b388 */ /* 0x000fe20000000c00 */
[CCC-:B------:R-:W-:Y:S02]  /*1d720*/  @P5 LEA.HI.X R31, R4.reuse, R189.reuse, R6.reuse, 0x1, P2 ;  /* 0x000000bd041f5211 */ /* 0x1c0fe400010f0c06 */
[-CC-:B------:R-:W-:Y:S01]  /*1d730*/  @P4 LEA.HI.X R29, R4, R189.reuse, R6.reuse, 0x1, P1 ;  /* 0x000000bd041d4211 */ /* 0x180fe200008f0c06 */
[----:B------:R-:W-:Y:S01]  /*1d740*/  @!PT LDS RZ, [RZ] ;  /* 0x00000000fffff984 */ /* 0x000fe20000000800 */
[----:B------:R-:W-:Y:S01]  /*1d750*/  @!PT LDS RZ, [RZ] ;  /* 0x00000000fffff984 */ /* 0x000fe20000000800 */
[----:B------:R-:W-:Y:S01]  /*1d760*/  @!PT LDS RZ, [RZ] ;  /* 0x00000000fffff984 */ /* 0x000fe20000000800 */
[----:B------:R-:W-:Y:S01]  /*1d770*/  @P6 LDGSTS.E.BYPASS.LTC128B.128 [R241+0x11000], desc[UR10][R22.64] ;  /* 0x1100000016f16fae */ /* 0x000fe2000b901d4a */
[----:B------:R-:W-:Y:S02]  /*1d780*/  @P5 R2UR UR10, R170 ;  /* 0x00000000aa0a52ca */ /* 0x000fe400000e0000 */
[C---:B------:R-:W-:Y:S01]  /*1d790*/  @P5 R2UR UR11, R171.reuse ;  /* 0x00000000ab0b52ca */ /* 0x040fe200000e0000 */
[----:B------:R-:W-:Y:S01]  /*1d7a0*/  @!P6 STS.128 [R241+0x11000], RZ ;  /* 0x011000fff100e388 */ /* 0x000fe20000000c00 */
[----:B------:R-:W-:Y:S03]  /*1d7b0*/  @P3 LEA R188, P0, R4, R188, 0x1 ;  /* 0x000000bc04bc3211 */ /* 0x000fe600078008ff */
[----:B------:R-:W-:Y:S01]  /*1d7c0*/  @!PT LDS RZ, [RZ] ;  /* 0x00000000fffff984 */ /* 0x000fe20000000800 */
[----:B------:R-:W-:Y:S01]  /*1d7d0*/  @!PT LDS RZ, [RZ] ;  /* 0x00000000fffff984 */ /* 0x000fe20000000800 */
[----:B------:R-:W-:Y:S01]  /*1d7e0*/  @!PT LDS RZ, [RZ] ;  /* 0x00000000fffff984 */ /* 0x000fe20000000800 */
[----:B------:R-:W-:Y:S01]  /*1d7f0*/  @P5 LDGSTS.E.BYPASS.LTC128B.128 [R241+0x13000], desc[UR8][R20.64+0x80] ;  /* 0x1300008014f15fae */ /* 0x000fe2000b901d48 */
[----:B------:R-:W-:Y:S02]  /*1d800*/  @P4 R2UR UR8, R170 ;  /* 0x00000000aa0842ca */ /* 0x000fe400000e0000 */
[C---:B------:R-:W-:Y:S01]  /*1d810*/  @P4 R2UR UR9, R171.reuse ;  /* 0x00000000ab0942ca */ /* 0x040fe200000e0000 */
[----:B------:R-:W-:Y:S01]  /*1d820*/  @!P5 STS.128 [R241+0x13000], RZ ;  /* 0x013000fff100d388 */ /* 0x000fe20000000c00 */
[----:B------:R-:W-:Y:S02]  /*1d830*/  @P3 LEA.HI.X R189, R4, R189, R6, 0x1, P0 ;  /* 0x000000bd04bd3211 */ /* 0x000fe400000f0c06 */
[----:B------:R-:W-:Y:S01]  /*1d840*/  ISETP.GE.AND P0, PT, R246, 0x1, PT ;  /* 0x00000001f600780c */ /* 0x000fe20003f06270 */
[----:B------:R-:W-:Y:S01]  /*1d850*/  @!PT LDS RZ, [RZ] ;  /* 0x00000000fffff984 */ /* 0x000fe20000000800 */
[----:B------:R-:W-:Y:S01]  /*1d860*/  @!PT LDS RZ, [RZ] ;  /* 0x00000000fffff984 */ /* 0x000fe20000000800 */
[----:B------:R-:W-:Y:S01]  /*1d870*/  @!PT LDS RZ, [RZ] ;  /* 0x00000000fffff984 */ /* 0x000fe20000000800 */
[----:B------:R-:W-:Y:S01]  /*1d880*/  @P4 LDGSTS.E.BYPASS.LTC128B.128 [R241+0x15000], desc[UR4][R18.64+0x100] ;  /* 0x1500010012f14fae */ /* 0x000fe2000b901d44 */
[C---:B------:R-:W-:Y:S02]  /*1d890*/  @P3 R2UR UR4, R170.reuse ;  /* 0x00000000aa0432ca */ /* 0x040fe400000e0000 */
[C---:B------:R-:W-:Y:S01]  /*1d8a0*/  @P3 R2UR UR5, R171.reuse ;  /* 0x00000000ab0532ca */ /* 0x040fe200000e0000 */
        /* <DEDUP_REMOVED lines=24> */
[----:B------:R4:W-:Y:S01]  /*1da30*/  @P3 LDGSTS.E.BYPASS.LTC128B.128 [R241+0x17800], desc[UR4][R188.64+0x180] ;  /* 0x17800180bcf13fae */ /* 0x0009e2000b901d44 */
[----:B------:R-:W-:Y:S02]  /*1da40*/  R2UR UR4, R170 ;  /* 0x00000000aa0472ca */ /* 0x000fe400000e0000 */
[----:B------:R-:W-:Y:S01]  /*1da50*/  R2UR UR5, R171 ;  /* 0x00000000ab0572ca */ /* 0x000fe200000e0000 */
[----:B------:R-:W-:Y:S04]  /*1da60*/  @!P3 STS.128 [R241+0x17800], RZ ;  /* 0x017800fff100b388 */ /* 0x000fe80000000c00 */
[----:B------:R-:W-:Y:S04]  /*1da70*/  LDSM.16.M88.4 R32, [R225] ;  /* 0x00000000e120783b */ /* 0x000fe80000000200 */
[----:B-1----:R-:W1:Y:S04]  /*1da80*/  LDSM.16.M88.4 R8, [R224+0x8000] ;  /* 0x00800000e008783b */ /* 0x002e680000000200 */
[----:B--2---:R-:W2:Y:S04]  /*1da90*/  LDSM.16.M88.4 R16, [R224+0x8800] ;  /* 0x00880000e010783b */ /* 0x004ea80000000200 */
[----:B---3--:R-:W3:Y:S04]  /*1daa0*/  LDSM.16.M88.4 R24, [R224+0x9000] ;  /* 0x00900000e018783b */ /* 0x008ee80000000200 */
[----:B------:R-:W5:Y:S04]  /*1dab0*/  LDSM.16.M88.4 R164, [R224+0x9800] ;  /* 0x00980000e0a4783b */ /* 0x000f680000000200 */
[----:B------:R-:W0:Y:S04]  /*1dac0*/  LDGDEPBAR ;  /* 0x00000000000079af */ /* 0x000e280000000000 */
[----:B------:R-:W-:Y:S04]  /*1dad0*/  LDSM.16.M88.4 R172, [R223] ;  /* 0x00000000dfac783b */ /* 0x000fe80000000200 */
[----:B------:R-:W5:Y:S04]  /*1dae0*/  LDSM.16.M88.4 R176, [R222] ;  /* 0x00000000deb0783b */ /* 0x000f680000000200 */
[----:B------:R-:W5:Y:S04]  /*1daf0*/  LDSM.16.M88.4 R180, [R218] ;  /* 0x00000000dab4783b */ /* 0x000f680000000200 */
[----:B------:R-:W5:Y:S04]  /*1db00*/  LDSM.16.M88.4 R184, [R217] ;  /* 0x00000000d9b8783b */ /* 0x000f680000000200 */
[----:B----4-:R-:W4:Y:S01]  /*1db10*/  LDSM.16.M88.4 R188, [R216] ;  /* 0x00000000d8bc783b */ /* 0x010f220000000200 */
[C---:B-1----:R-:W-:Y:S03]  /*1db20*/  HMMA.16816.F32 R4, R32.reuse, R8, RZ ;  /* 0x000000082004723c */ /* 0x042fe600000018ff */
[----:B------:R-:W-:Y:S04]  /*1db30*/  LDSM.16.M88.4 R192, [R221] ;  /* 0x00000000ddc0783b */ /* 0x000fe80000000200 */
[----:B------:R-:W1:Y:S01]  /*1db40*/  LDSM.16.M88.4 R196, [R219+0x8000] ;  /* 0x00800000dbc4783b */ /* 0x000e620000000200 */
[C---:B------:R-:W-:Y:S03]  /*1db50*/  HMMA.16816.F32 R8, R32.reuse, R10, RZ ;  /* 0x0000000a2008723c */ /* 0x040fe600000018ff */
[----:B------:R-:W-:Y:S03]  /*1db60*/  LDSM.16.M88.4 R200, [R215] ;  /* 0x00000000d7c8783b */ /* 0x000fe60000000200 */
[C---:B--2---:R-:W-:Y:S01]  /*1db70*/  HMMA.16816.F32 R12, R32.reuse, R16, RZ ;  /* 0x00000010200c723c */ /* 0x044fe200000018ff */
[----:B------:R-:W2:Y:S05]  /*1db80*/  LD.E R248, desc[UR4][R2.64+0x18c] ;  /* 0x00018c0402f87980 */ /* 0x000eaa000c101900 */
[C---:B------:R-:W-:Y:S06]  /*1db90*/  HMMA.16816.F32 R16, R32.reuse, R18, RZ ;  /* 0x000000122010723c */ /* 0x040fec00000018ff */
[C---:B---3--:R-:W-:Y:S06]  /*1dba0*/  HMMA.16816.F32 R20, R32.reuse, R24, RZ ;  /* 0x000000182014723c */ /* 0x048fec00000018ff */
[C---:B------:R-:W-:Y:S06]  /*1dbb0*/  HMMA.16816.F32 R24, R32.reuse, R26, RZ ;  /* 0x0000001a2018723c */ /* 0x040fec00000018ff */
[C---:B-----5:R-:W-:Y:S06]  /*1dbc0*/  HMMA.16816.F32 R28, R32.reuse, R164, RZ ;  /* 0x000000a4201c723c */ /* 0x060fec00000018ff */
[----:B------:R-:W-:Y:S01]  /*1dbd0*/  HMMA.16816.F32 R32, R32, R166, RZ ;  /* 0x000000a62020723c */ /* 0x000fe200000018ff */
[----:B------:R-:W3:Y:S05]  /*1dbe0*/  LDSM.16.M88.4 R164, [R219+0x8800] ;  /* 0x00880000dba4783b */ /* 0x000eea0000000200 */
[C---:B------:R-:W-:Y:S06]  /*1dbf0*/  HMMA.16816.F32 R4, R172.reuse, R176, R4 ;  /* 0x000000b0ac04723c */ /* 0x040fec0000001804 */
[C---:B------:R-:W-:Y:S01]  /*1dc00*/  HMMA.16816.F32 R8, R172.reuse, R178, R8 ;  /* 0x000000b2ac08723c */ /* 0x040fe20000001808 */
[----:B------:R-:W5:Y:S05]  /*1dc10*/  LDSM.16.M88.4 R176, [R219+0x9000] ;  /* 0x00900000dbb0783b */ /* 0x000f6a0000000200 */
[C---:B------:R-:W-:Y:S06]  /*1dc20*/  HMMA.16816.F32 R12, R172.reuse, R180, R12 ;  /* 0x000000b4ac0c723c */ /* 0x040fec000000180c */
[C---:B------:R-:W-:Y:S01]  /*1dc30*/  HMMA.16816.F32 R16, R172.reuse, R182, R16 ;  /* 0x000000b6ac10723c */ /* 0x040fe20000001810 */
[----:B------:R-:W5:Y:S05]  /*1dc40*/  LDSM.16.M88.4 R180, [R219+0x9800] ;  /* 0x00980000dbb4783b */ /* 0x000f6a0000000200 */
[C---:B------:R-:W-:Y:S06]  /*1dc50*/  HMMA.16816.F32 R20, R172.reuse, R184, R20 ;  /* 0x000000b8ac14723c */ /* 0x040fec0000001814 */
[C---:B------:R-:W-:Y:S01]  /*1dc60*/  HMMA.16816.F32 R24, R172.reuse, R186, R24 ;  /* 0x000000baac18723c */ /* 0x040fe20000001818 */
[----:B------:R-:W5:Y:S05]  /*1dc70*/  LDSM.16.M88.4 R184, [R220] ;  /* 0x00000000dcb8783b */ /* 0x000f6a0000000200 */
[C---:B----4-:R-:W-:Y:S06]  /*1dc80*/  HMMA.16816.F32 R28, R172.reuse, R188, R28 ;  /* 0x000000bcac1c723c */ /* 0x050fec000000181c */
[----:B------:R-:W-:Y:S01]  /*1dc90*/  HMMA.16816.F32 R32, R172, R190, R32 ;  /* 0x000000beac20723c */ /* 0x000fe20000001820 */
[----:B------:R-:W4:Y:S04]  /*1dca0*/  LDSM.16.M88.4 R172, [R215+0x800] ;  /* 0x00080000d7ac783b */ /* 0x000f280000000200 */
[----:B------:R-:W4:Y:S01]  /*1dcb0*/  LDSM.16.M88.4 R188, [R215+0x1000] ;  /* 0x00100000d7bc783b */ /* 0x000f220000000200 */
[C---:B-1----:R-:W-:Y:S06]  /*1dcc0*/  HMMA.16816.F32 R4, R192.reuse, R196, R4 ;  /* 0x000000c4c004723c */ /* 0x042fec0000001804 */
[C---:B------:R-:W-:Y:S01]  /*1dcd0*/  HMMA.16816.F32 R8, R192.reuse, R198, R8 ;  /* 0x000000c6c008723c */ /* 0x040fe20000001808 */
[----:B------:R-:W1:Y:S05]  /*1dce0*/  LDSM.16.M88.4 R196, [R215+0x1800] ;  /* 0x00180000d7c4783b */ /* 0x000e6a0000000200 */
[C---:B---3--:R-:W-:Y:S06]  /*1dcf0*/  HMMA.16816.F32 R12, R192.reuse, R164, R12 ;  /* 0x000000a4c00c723c */ /* 0x048fec000000180c */
[C---:B------:R-:W-:Y:S01]  /*1dd00*/  HMMA.16816.F32 R16, R192.reuse, R166, R16 ;  /* 0x000000a6c010723c */ /* 0x040fe20000001810 */
[----:B------:R-:W-:Y:S05]  /*1dd10*/  LDSM.16.M88.4 R164, [R225+0x2000] ;  /* 0x00200000e1a4783b */ /* 0x000fea0000000200 */
[C---:B-----5:R-:W-:Y:S06]  /*1dd20*/  HMMA.16816.F32 R20, R192.reuse, R176, R20 ;  /* 0x000000b0c014723c */ /* 0x060fec0000001814 */
[C---:B------:R-:W-:Y:S01]  /*1dd30*/  HMMA.16816.F32 R24, R192.reuse, R178, R24 ;  /* 0x000000b2c018723c */ /* 0x040fe20000001818 */
[----:B------:R-:W3:Y:S05]  /*1dd40*/  LDSM.16.M88.4 R176, [R224+0xa000] ;  /* 0x00a00000e0b0783b */ /* 0x000eea0000000200 */
[C---:B------:R-:W-:Y:S06]  /*1dd50*/  HMMA.16816.F32 R28, R192.reuse, R180, R28 ;  /* 0x000000b4c01c723c */ /* 0x040fec000000181c */
[----:B------:R-:W-:Y:S01]  /*1dd60*/  HMMA.16816.F32 R32, R192, R182, R32 ;  /* 0x000000b6c020723c */ /* 0x000fe20000001820 */
[----:B------:R-:W5:Y:S04]  /*1dd70*/  LDSM.16.M88.4 R180, [R224+0xa800] ;  /* 0x00a80000e0b4783b */ /* 0x000f680000000200 */
[----:B------:R-:W5:Y:S01]  /*1dd80*/  LDSM.16.M88.4 R192, [R224+0xb000] ;  /* 0x00b00000e0c0783b */ /* 0x000f620000000200 */
[C---:B------:R-:W-:Y:S06]  /*1dd90*/  HMMA.16816.F32 R4, R184.reuse, R200, R4 ;  /* 0x000000c8b804723c */ /* 0x040fec0000001804 */
[C---:B------:R-:W-:Y:S01]  /*1dda0*/  HMMA.16816.F32 R8, R184.reuse, R202, R8 ;  /* 0x000000cab808723c */ /* 0x040fe20000001808 */
[----:B------:R-:W5:Y:S05]  /*1ddb0*/  LDSM.16.M88.4 R200, [R224+0xb800] ;  /* 0x00b80000e0c8783b */ /* 0x000f6a0000000200 */
[C---:B----4-:R-:W-:Y:S06]  /*1ddc0*/  HMMA.16816.F32 R12, R184.reuse, R172, R12 ;  /* 0x000000acb80c723c */ /* 0x050fec000000180c */
[C---:B------:R-:W-:Y:S01]  /*1ddd0*/  HMMA.16816.F32 R16, R184.reuse, R174, R16 ;  /* 0x000000aeb810723c */ /* 0x040fe20000001810 */
[----:B------:R-:W-:Y:S05]  /*1dde0*/  LDSM.16.M88.4 R172, [R223+0x2000] ;  /* 0x00200000dfac783b */ /* 0x000fea0000000200 */
[C---:B------:R-:W-:Y:S06]  /*1ddf0*/  HMMA.16816.F32 R20, R184.reuse, R188, R20 ;  /* 0x000000bcb814723c */ /* 0x040fec0000001814 */
[C---:B------:R-:W-:Y:S01]  /*1de00*/  HMMA.16816.F32 R24, R184.reuse, R190, R24 ;  /* 0x000000beb818723c */ /* 0x040fe20000001818 */
[----:B------:R-:W4:Y:S05]  /*1de10*/  LDSM.16.M88.4 R188, [R214] ;  /* 0x00000000d6bc783b */ /* 0x000f2a0000000200 */
[C---:B-1----:R-:W-:Y:S06]  /*1de20*/  HMMA.16816.F32 R28, R184.reuse, R196, R28 ;  /* 0x000000c4b81c723c */ /* 0x042fec000000181c */
[----:B------:R-:W-:Y:S01]  /*1de30*/  HMMA.16816.F32 R32, R184, R198, R32 ;  /* 0x000000c6b820723c */ /* 0x000fe20000001820 */
[----:B------:R-:W1:Y:S04]  /*1de40*/  LDSM.16.M88.4 R184, [R213] ;  /* 0x00000000d5b8783b */ /* 0x000e680000000200 */
[----:B------:R-:W1:Y:S01]  /*1de50*/  LDSM.16.M88.4 R196, [R212] ;  /* 0x00000000d4c4783b */ /* 0x000e620000000200 */
[C---:B---3--:R-:W-:Y:S06]  /*1de60*/  HMMA.16816.F32 R4, R164.reuse, R176, R4 ;  /* 0x000000b0a404723c */ /* 0x048fec0000001804 */
[C---:B------:R-:W-:Y:S01]  /*1de70*/  HMMA.16816.F32 R8, R164.reuse, R178, R8 ;  /* 0x000000b2a408723c */ /* 0x040fe20000001808 */
[----:B------:R-:W3:Y:S05]  /*1de80*/  LDSM.16.M88.4 R176, [R211] ;  /* 0x00000000d3b0783b */ /* 0x000eea0000000200 */
        /* <DEDUP_REMOVED lines=9> */
[----:B------:R-:W-:Y:S01]  /*1df20*/  LDSM.16.M88.4 R200, [R215+0x2000] ;  /* 0x00200000d7c8783b */ /* 0x000fe20000000200 */
[C---:B----4-:R-:W-:Y:S06]  /*1df30*/  HMMA.16816.F32 R4, R172.reuse, R188, R4 ;  /* 0x000000bcac04723c */ /* 0x050fec0000001804 */
[C---:B------:R-:W-:Y:S01]  /*1df40*/  HMMA.16816.F32 R8, R172.reuse, R190, R8 ;  /* 0x000000beac08723c */ /* 0x040fe20000001808 */
[----:B------:R-:W-:Y:S05]  /*1df50*/  LDSM.16.M88.4 R188, [R219+0xb800] ;  /* 0x00b80000dbbc783b */ /* 0x000fea0000000200 */
[C---:B-1----:R-:W-:Y:S06]  /*1df60*/  HMMA.16816.F32 R12, R172.reuse, R184, R12 ;  /* 0x000000b8ac0c723c */ /* 0x042fec000000180c */
[C---:B------:R-:W-:Y:S01]  /*1df70*/  HMMA.16816.F32 R16, R172.reuse, R186, R16 ;  /* 0x000000baac10723c */ /* 0x040fe20000001810 */
[----:B------:R-:W1:Y:S05]  /*1df80*/  LDSM.16.M88.4 R184, [R219+0xb000] ;  /* 0x00b00000dbb8783b */ /* 0x000e6a0000000200 */
[C---:B------:R-:W-:Y:S06]  /*1df90*/  HMMA.16816.F32 R20, R172.reuse, R196, R20 ;  /* 0x000000c4ac14723c */ /* 0x040fec0000001814 */
[C---:B------:R-:W-:Y:S01]  /*1dfa0*/  HMMA.16816.F32 R24, R172.reuse, R198, R24 ;  /* 0x000000c6ac18723c */ /* 0x040fe20000001818 */
[----:B------:R-:W4:Y:S05]  /*1dfb0*/  LDSM.16.M88.4 R196, [R220+0x2000] ;  /* 0x00200000dcc4783b */ /* 0x000f2a0000000200 */
[C---:B---3--:R-:W-:Y:S06]  /*1dfc0*/  HMMA.16816.F32 R28, R172.reuse, R176, R28 ;  /* 0x000000b0ac1c723c */ /* 0x048fec000000181c */
[----:B------:R-:W-:Y:S01]  /*1dfd0*/  HMMA.16816.F32 R32, R172, R178, R32 ;  /* 0x000000b2ac20723c */ /* 0x000fe20000001820 */
[----:B------:R-:W3:Y:S04]  /*1dfe0*/  LDSM.16.M88.4 R172, [R215+0x2800] ;  /* 0x00280000d7ac783b */ /* 0x000ee80000000200 */
[----:B------:R-:W2:Y:S01]  /*1dff0*/  LDSM.16.M88.4 R176, [R215+0x3000] ;  /* 0x00300000d7b0783b */ /* 0x000ea20000000200 */
[C---:B-----5:R-:W-:Y:S06]  /*1e000*/  HMMA.16816.F32 R4, R180.reuse, R192, R4 ;  /* 0x000000c0b404723c */ /* 0x060fec0000001804 */
[C---:B------:R-:W-:Y:S01]  /*1e010*/  HMMA.16816.F32 R8, R180.reuse, R194, R8 ;  /* 0x000000c2b408723c */ /* 0x040fe20000001808 */
[----:B------:R-:W5:Y:S05]  /*1e020*/  LDSM.16.M88.4 R192, [R215+0x3800] ;  /* 0x00380000d7c0783b */ /* 0x000f6a0000000200 */
[C---:B------:R-:W-:Y:S06]  /*1e030*/  HMMA.16816.F32 R12, R180.reuse, R164, R12 ;  /* 0x000000a4b40c723c */ /* 0x040fec000000180c */
[C---:B------:R-:W-:Y:S01]  /*1e040*/  HMMA.16816.F32 R16, R180.reuse, R166, R16 ;  /* 0x000000a6b410723c */ /* 0x040fe20000001810 */
[----:B------:R-:W-:Y:S05]  /*1e050*/  LDSM.16.M88.4 R164, [R225+0x4000] ;  /* 0x00400000e1a4783b */ /* 0x000fea0000000200 */
[C---:B-1----:R-:W-:Y:S06]  /*1e060*/  HMMA.16816.F32 R20, R180.reuse, R184, R20 ;  /* 0x000000b8b414723c */ /* 0x042fec0000001814 */
[C---:B------:R-:W-:Y:S01]  /*1e070*/  HMMA.16816.F32 R24, R180.reuse, R186, R24 ;  /* 0x000000bab418723c */ /* 0x040fe20000001818 */
[----:B------:R-:W-:Y:S05]  /*1e080*/  LDSM.16.M88.4 R184, [R224+0xc800] ;  /* 0x00c80000e0b8783b */ /* 0x000fea0000000200 */
[C---:B------:R-:W-:Y:S06]  /*1e090*/  HMMA.16816.F32 R28, R180.reuse, R188, R28 ;  /* 0x000000bcb41c723c */ /* 0x040fec000000181c */
[----:B------:R-:W-:Y:S01]  /*1e0a0*/  HMMA.16816.F32 R32, R180, R190, R32 ;  /* 0x000000beb420723c */ /* 0x000fe20000001820 */
[----:B------:R-:W1:Y:S04]  /*1e0b0*/  LDSM.16.M88.4 R180, [R224+0xc000] ;  /* 0x00c00000e0b4783b */ /* 0x000e680000000200 */
[----:B------:R-:W1:Y:S01]  /*1e0c0*/  LDSM.16.M88.4 R188, [R224+0xd000] ;  /* 0x00d00000e0bc783b */ /* 0x000e620000000200 */
[C---:B----4-:R-:W-:Y:S06]  /*1e0d0*/  HMMA.16816.F32 R4, R196.reuse, R200, R4 ;  /* 0x000000c8c404723c */ /* 0x050fec0000001804 */
[C---:B------:R-:W-:Y:S01]  /*1e0e0*/  HMMA.16816.F32 R8, R196.reuse, R202, R8 ;  /* 0x000000cac408723c */ /* 0x040fe20000001808 */
[----:B------:R-:W-:Y:S05]  /*1e0f0*/  LDSM.16.M88.4 R200, [R210] ;  /* 0x00000000d2c8783b */ /* 0x000fea0000000200 */
[C---:B---3--:R-:W-:Y:S06]  /*1e100*/  HMMA.16816.F32 R12, R196.reuse, R172, R12 ;  /* 0x000000acc40c723c */ /* 0x048fec000000180c */
[C---:B------:R-:W-:Y:S01]  /*1e110*/  HMMA.16816.F32 R16, R196.reuse, R174, R16 ;  /* 0x000000aec410723c */ /* 0x040fe20000001810 */
[----:B------:R-:W3:Y:S05]  /*1e120*/  LDSM.16.M88.4 R172, [R224+0xd800] ;  /* 0x00d80000e0ac783b */ /* 0x000eea0000000200 */
[C---:B--2---:R-:W-:Y:S06]  /*1e130*/  HMMA.16816.F32 R20, R196.reuse, R176, R20 ;  /* 0x000000b0c414723c */ /* 0x044fec0000001814 */
[C---:B------:R-:W-:Y:S01]  /*1e140*/  HMMA.16816.F32 R24, R196.reuse, R178, R24 ;  /* 0x000000b2c418723c */ /* 0x040fe20000001818 */
[----:B------:R-:W2:Y:S05]  /*1e150*/  LDSM.16.M88.4 R176, [R223+0x4000] ;  /* 0x00400000dfb0783b */ /* 0x000eaa0000000200 */
[C---:B-----5:R-:W-:Y:S06]  /*1e160*/  HMMA.16816.F32 R28, R196.reuse, R192, R28 ;  /* 0x000000c0c41c723c */ /* 0x060fec000000181c */
[----:B------:R-:W-:Y:S01]  /*1e170*/  HMMA.16816.F32 R32, R196, R194, R32 ;  /* 0x000000c2c420723c */ /* 0x000fe20000001820 */
[----:B------:R-:W4:Y:S04]  /*1e180*/  LDSM.16.M88.4 R192, [R209] ;  /* 0x00000000d1c0783b */ /* 0x000f280000000200 */
        /* <DEDUP_REMOVED lines=9> */
[----:B------:R-:W5:Y:S05]  /*1e220*/  LDSM.16.M88.4 R188, [R219+0xc000] ;  /* 0x00c00000dbbc783b */ /* 0x000f6a0000000200 */
[C---:B---3--:R-:W-:Y:S06]  /*1e230*/  HMMA.16816.F32 R28, R164.reuse, R172, R28 ;  /* 0x000000aca41c723c */ /* 0x048fec000000181c */
[----:B------:R-:W-:Y:S01]  /*1e240*/  HMMA.16816.F32 R32, R164, R174, R32 ;  /* 0x000000aea420723c */ /* 0x000fe20000001820 */
[----:B------:R-:W3:Y:S04]  /*1e250*/  LDSM.16.M88.4 R164, [R219+0xc800] ;  /* 0x00c80000dba4783b */ /* 0x000ee80000000200 */
[----:B------:R-:W3:Y:S01]  /*1e260*/  LDSM.16.M88.4 R172, [R219+0xd000] ;  /* 0x00d00000dbac783b */ /* 0x000ee20000000200 */
[C---:B--2---:R-:W-:Y:S06]  /*1e270*/  HMMA.16816.F32 R4, R176.reuse, R200, R4 ;  /* 0x000000c8b004723c */ /* 0x044fec0000001804 */
[C---:B------:R-:W-:Y:S01]  /*1e280*/  HMMA.16816.F32 R8, R176.reuse, R202, R8 ;  /* 0x000000cab008723c */ /* 0x040fe20000001808 */
[----:B------:R-:W2:Y:S05]  /*1e290*/  LDSM.16.M88.4 R200, [R219+0xd800] ;  /* 0x00d80000dbc8783b */ /* 0x000eaa0000000200 */
        /* <DEDUP_REMOVED lines=8> */
[----:B------:R-:W-:Y:S04]  /*1e320*/  LDSM.16.M88.4 R176, [R215+0x5800] ;  /* 0x00580000d7b0783b */ /* 0x000fe80000000200 */
[----:B------:R-:W-:Y:S01]  /*1e330*/  LDSM.16.M88.4 R196, [R224+0xe000] ;  /* 0x00e00000e0c4783b */ /* 0x000fe20000000200 */
[C---:B-----5:R-:W-:Y:S06]  /*1e340*/  HMMA.16816.F32 R4, R184.reuse, R188, R4 ;  /* 0x000000bcb804723c */ /* 0x060fec0000001804 */
[C---:B------:R-:W-:Y:S01]  /*1e350*/  HMMA.16816.F32 R8, R184.reuse, R190, R8 ;  /* 0x000000beb808723c */ /* 0x040fe20000001808 */
[----:B------:R-:W-:Y:S05]  /*1e360*/  LDSM.16.M88.4 R188, [R225+0x6000] ;  /* 0x00600000e1bc783b */ /* 0x000fea0000000200 */
[C---:B---3--:R-:W-:Y:S06]  /*1e370*/  HMMA.16816.F32 R12, R184.reuse, R164, R12 ;  /* 0x000000a4b80c723c */ /* 0x048fec000000180c */
[C---:B------:R-:W-:Y:S01]  /*1e380*/  HMMA.16816.F32 R16, R184.reuse, R166, R16 ;  /* 0x000000a6b810723c */ /* 0x040fe20000001810 */
[----:B------:R-:W3:Y:S05]  /*1e390*/  LDSM.16.M88.4 R164, [R215+0x4800] ;  /* 0x00480000d7a4783b */ /* 0x000eea0000000200 */
[C---:B------:R-:W-:Y:S06]  /*1e3a0*/  HMMA.16816.F32 R20, R184.reuse, R172, R20 ;  /* 0x000000acb814723c */ /* 0x040fec0000001814 */
[C---:B------:R-:W-:Y:S01]  /*1e3b0*/  HMMA.16816.F32 R24, R184.reuse, R174, R24 ;  /* 0x000000aeb818723c */ /* 0x040fe20000001818 */
[----:B------:R-:W4:Y:S05]  /*1e3c0*/  LDSM.16.M88.4 R172, [R215+0x5000] ;  /* 0x00500000d7ac783b */ /* 0x000f2a0000000200 */
[C---:B--2---:R-:W-:Y:S06]  /*1e3d0*/  HMMA.16816.F32 R28, R184.reuse, R200, R28 ;  /* 0x000000c8b81c723c */ /* 0x044fec000000181c */
[----:B------:R-:W-:Y:S01]  /*1e3e0*/  HMMA.16816.F32 R32, R184, R202, R32 ;  /* 0x000000cab820723c */ /* 0x000fe20000001820 */
[----:B------:R-:W2:Y:S04]  /*1e3f0*/  LDSM.16.M88.4 R184, [R224+0xe800] ;  /* 0x00e80000e0b8783b */ /* 0x000ea80000000200 */
[----:B------:R-:W-:Y:S01]  /*1e400*/  LDSM.16.M88.4 R200, [R224+0xf800] ;  /* 0x00f80000e0c8783b */ /* 0x000fe20000000200 */
[C---:B-1----:R-:W-:Y:S06]  /*1e410*/  HMMA.16816.F32 R4, R180.reuse, R192, R4 ;  /* 0x000000c0b404723c */ /* 0x042fec0000001804 */
[C---:B------:R-:W-:Y:S01]  /*1e420*/  HMMA.16816.F32 R8, R180.reuse, R194, R8 ;  /* 0x000000c2b408723c */ /* 0x040fe20000001808 */
[----:B------:R-:W1:Y:S05]  /*1e430*/  LDSM.16.M88.4 R192, [R224+0xf000] ;  /* 0x00f00000e0c0783b */ /* 0x000e6a0000000200 */
[C---:B---3--:R-:W-:Y:S06]  /*1e440*/  HMMA.16816.F32 R12, R180.reuse, R164, R12 ;  /* 0x000000a4b40c723c */ /* 0x048fec000000180c */
[C---:B------:R-:W-:Y:S01]  /*1e450*/  HMMA.16816.F32 R16, R180.reuse, R166, R16 ;  /* 0x000000a6b410723c */ /* 0x040fe20000001810 */
[----:B------:R-:W-:Y:S05]  /*1e460*/  LDSM.16.M88.4 R164, [R223+0x6000] ;  /* 0x00600000dfa4783b */ /* 0x000fea0000000200 */
[C---:B----4-:R-:W-:Y:S06]  /*1e470*/  HMMA.16816.F32 R20, R180.reuse, R172, R20 ;  /* 0x000000acb414723c */ /* 0x050fec0000001814 */
[C---:B------:R-:W-:Y:S01]  /*1e480*/  HMMA.16816.F32 R24, R180.reuse, R174, R24 ;  /* 0x000000aeb418723c */ /* 0x040fe20000001818 */
[----:B------:R-:W3:Y:S05]  /*1e490*/  LDSM.16.M88.4 R172, [R206] ;  /* 0x00000000ceac783b */ /* 0x000eea0000000200 */
[C---:B------:R-:W-:Y:S06]  /*1e4a0*/  HMMA.16816.F32 R28, R180.reuse, R176, R28 ;  /* 0x000000b0b41c723c */ /* 0x040fec000000181c */
[----:B------:R-:W-:Y:S01]  /*1e4b0*/  HMMA.16816.F32 R32, R180, R178, R32 ;  /* 0x000000b2b420723c */ /* 0x000fe20000001820 */
[----:B------:R-:W4:Y:S04]  /*1e4c0*/  LDSM.16.M88.4 R176, [R205] ;  /* 0x00000000cdb0783b */ /* 0x000f280000000200 */
[----:B------:R-:W5:Y:S01]  /*1e4d0*/  LDSM.16.M88.4 R180, [R204] ;  /* 0x00000000ccb4783b */ /* 0x000f620000000200 */
[C---:B------:R-:W-:Y:S06]  /*1e4e0*/  HMMA.16816.F32 R4, R188.reuse, R196, R4 ;  /* 0x000000c4bc04723c */ /* 0x040fec0000001804 */
[C---:B------:R-:W-:Y:S01]  /*1e4f0*/  HMMA.16816.F32 R8, R188.reuse, R198, R8 ;  /* 0x000000c6bc08723c */ /* 0x040fe20000001808 */
[----:B------:R-:W5:Y:S05]  /*1e500*/  LDSM.16.M88.4 R196, [R168] ;  /* 0x00000000a8c4783b */ /* 0x000f6a0000000200 */
[C---:B--2---:R-:W-:Y:S06]  /*1e510*/  HMMA.16816.F32 R12, R188.reuse, R184, R12 ;  /* 0x000000b8bc0c723c */ /* 0x044fec000000180c */
        /* <DEDUP_REMOVED lines=9> */
[C---:B---3--:R-:W-:Y:S06]  /*1e5b0*/  HMMA.16816.F32 R4, R164.reuse, R172, R4 ;  /* 0x000000aca404723c */ /* 0x048fec0000001804 */
[C---:B------:R-:W-:Y:S01]  /*1e5c0*/  HMMA.16816.F32 R8, R164.reuse, R174, R8 ;  /* 0x000000aea408723c */ /* 0x040fe20000001808 */
[----:B------:R-:W2:Y:S05]  /*1e5d0*/  LDSM.16.M88.4 R172, [R219+0xe800] ;  /* 0x00e80000dbac783b */ /* 0x000eaa0000000200 */
[C---:B----4-:R-:W-:Y:S06]  /*1e5e0*/  HMMA.16816.F32 R12, R164.reuse, R176, R12 ;  /* 0x000000b0a40c723c */ /* 0x050fec000000180c */
[C---:B------:R-:W-:Y:S01]  /*1e5f0*/  HMMA.16816.F32 R16, R164.reuse, R178, R16 ;  /* 0x000000b2a410723c */ /* 0x040fe20000001810 */
[----:B------:R-:W3:Y:S05]  /*1e600*/  LDSM.16.M88.4 R176, [R219+0xf000] ;  /* 0x00f00000dbb0783b */ /* 0x000eea0000000200 */
[C---:B-----5:R-:W-:Y:S06]  /*1e610*/  HMMA.16816.F32 R20, R164.reuse, R180, R20 ;  /* 0x000000b4a414723c */ /* 0x060fec0000001814 */
[C---:B------:R-:W-:Y:S01]  /*1e620*/  HMMA.16816.F32 R24, R164.reuse, R182, R24 ;  /* 0x000000b6a418723c */ /* 0x040fe20000001818 */
[----:B------:R-:W4:Y:S05]  /*1e630*/  LDSM.16.M88.4 R180, [R219+0xf800] ;  /* 0x00f80000dbb4783b */ /* 0x000f2a0000000200 */
[C---:B------:R-:W-:Y:S06]  /*1e640*/  HMMA.16816.F32 R28, R164.reuse, R196, R28 ;  /* 0x000000c4a41c723c */ /* 0x040fec000000181c */
[----:B------:R-:W-:Y:S01]  /*1e650*/  HMMA.16816.F32 R32, R164, R198, R32 ;  /* 0x000000c6a420723c */ /* 0x000fe20000001820 */
[----:B------:R-:W5:Y:S05]  /*1e660*/  LDSM.16.M88.4 R164, [R215+0x6800] ;  /* 0x00680000d7a4783b */ /* 0x000f6a0000000200 */
[C---:B-1----:R-:W-:Y:S06]  /*1e670*/  HMMA.16816.F32 R4, R184.reuse, R192, R4 ;  /* 0x000000c0b804723c */ /* 0x042fec0000001804 */
[C---:B------:R-:W-:Y:S06]  /*1e680*/  HMMA.16816.F32 R8, R184.reuse, R194, R8 ;  /* 0x000000c2b808723c */ /* 0x040fec0000001808 */
[C---:B--2---:R-:W-:Y:S06]  /*1e690*/  HMMA.16816.F32 R12, R184.reuse, R172, R12 ;  /* 0x000000acb80c723c */ /* 0x044fec000000180c */
[C---:B------:R-:W-:Y:S06]  /*1e6a0*/  HMMA.16816.F32 R16, R184.reuse, R174, R16 ;  /* 0x000000aeb810723c */ /* 0x040fec0000001810 */
[C---:B---3--:R-:W-:Y:S06]  /*1e6b0*/  HMMA.16816.F32 R20, R184.reuse, R176, R20 ;  /* 0x000000b0b814723c */ /* 0x048fec0000001814 */
[C---:B------:R-:W-:Y:S06]  /*1e6c0*/  HMMA.16816.F32 R24, R184.reuse, R178, R24 ;  /* 0x000000b2b818723c */ /* 0x040fec0000001818 */
[C---:B----4-:R-:W-:Y:S06]  /*1e6d0*/  HMMA.16816.F32 R28, R184.reuse, R180, R28 ;  /* 0x000000b4b81c723c */ /* 0x050fec000000181c */
[----:B------:R-:W-:Y:S06]  /*1e6e0*/  HMMA.16816.F32 R32, R184, R182, R32 ;  /* 0x000000b6b820723c */ /* 0x000fec0000001820 */
[C---:B------:R-:W-:Y:S06]  /*1e6f0*/  HMMA.16816.F32 R4, R188.reuse, R200, R4 ;  /* 0x000000c8bc04723c */ /* 0x040fec0000001804 */
[C---:B------:R-:W-:Y:S06]  /*1e700*/  HMMA.16816.F32 R8, R188.reuse, R202, R8 ;  /* 0x000000cabc08723c */ /* 0x040fec0000001808 */
[C---:B-----5:R-:W-:Y:S06]  /*1e710*/  HMMA.16816.F32 R12, R188.reuse, R164, R12 ;  /* 0x000000a4bc0c723c */ /* 0x060fec000000180c */
[C---:B------:R-:W-:Y:S06]  /*1e720*/  HMMA.16816.F32 R16, R188.reuse, R166, R16 ;  /* 0x000000a6bc10723c */ /* 0x040fec0000001810 */
[-C--:B------:R-:W-:Y:S01]  /*1e730*/  FMUL.FTZ R181, R4, R248.reuse ;  /* 0x000000f804b57220 */ /* 0x080fe20000410000 */
[-C--:B------:R-:W-:Y:S01]  /*1e740*/  FMUL.FTZ R194, R5, R248.reuse ;  /* 0x000000f805c27220 */ /* 0x080fe20000410000 */
[-C--:B------:R-:W-:Y:S03]  /*1e750*/  FMUL.FTZ R192, R6, R248.reuse ;  /* 0x000000f806c07220 */ /* 0x080fe60000410000 */
[-C--:B------:R-:W-:Y:S01]  /*1e760*/  FMUL.FTZ R203, R7, R248.reuse ;  /* 0x000000f807cb7220 */ /* 0x080fe20000410000 */
[----:B------:R-:W1:Y:S01]  /*1e770*/  MUFU.TANH R181, R181 ;  /* 0x000000b500b57308 */ /* 0x000e620000002400 */
[----:B------:R-:W2:Y:S01]  /*1e780*/  LDSM.16.M88.4 R4, [R215+0x7000] ;  /* 0x00700000d704783b */ /* 0x000ea20000000200 */
[-C--:B------:R-:W-:Y:S01]  /*1e790*/  FMUL.FTZ R8, R8, R248.reuse ;  /* 0x000000f808087220 */ /* 0x080fe20000410000 */
[-C--:B------:R-:W-:Y:S01]  /*1e7a0*/  FMUL.FTZ R9, R9, R248.reuse ;  /* 0x000000f809097220 */ /* 0x080fe20000410000 */
[-C--:B------:R-:W-:Y:S01]  /*1e7b0*/  FMUL.FTZ R10, R10, R248.reuse ;  /* 0x000000f80a0a7220 */ /* 0x080fe20000410000 */
[-C--:B------:R-:W-:Y:S01]  /*1e7c0*/  FMUL.FTZ R11, R11, R248.reuse ;  /* 0x000000f80b0b7220 */ /* 0x080fe20000410000 */
[-C--:B------:R-:W-:Y:S01]  /*1e7d0*/  FMUL.FTZ R12, R12, R248.reuse ;  /* 0x000000f80c0c7220 */ /* 0x080fe20000410000 */
[-C--:B------:R-:W-:Y:S03]  /*1e7e0*/  FMUL.FTZ R13, R13, R248.reuse ;  /* 0x000000f80d0d7220 */ /* 0x080fe60000410000 */
[----:B------:R-:W3:Y:S01]  /*1e7f0*/  MUFU.TANH R193, R8 ;  /* 0x0000000800c17308 */ /* 0x000ee20000002400 */
[-C--:B------:R-:W-:Y:S01]  /*1e800*/  FMUL.FTZ R14, R14, R248.reuse ;  /* 0x000000f80e0e7220 */ /* 0x080fe20000410000 */
[-C--:B------:R-:W-:Y:S01]  /*1e810*/  FMUL.FTZ R15, R15, R248.reuse ;  /* 0x000000f80f0f7220 */ /* 0x080fe20000410000 */
[-C--:B------:R-:W-:Y:S01]  /*1e820*/  FMUL.FTZ R16, R16, R248.reuse ;  /* 0x000000f810107220 */ /* 0x080fe20000410000 */
[-C--:B------:R-:W-:Y:S01]  /*1e830*/  FMUL.FTZ R17, R17, R248.reuse ;  /* 0x000000f811117220 */ /* 0x080fe20000410000 */
[-C--:B------:R-:W-:Y:S01]  /*1e840*/  FMUL.FTZ R18, R18, R248.reuse ;  /* 0x000000f812127220 */ /* 0x080fe20000410000 */
[-C--:B------:R-:W-:Y:S04]  /*1e850*/  FMUL.FTZ R19, R19, R248.reuse ;  /* 0x000000f813137220 */ /* 0x080fe80000410000 */
[----:B------:R-:W4:Y:S10]  /*1e860*/  MUFU.TANH R201, R9 ;  /* 0x0000000900c97308 */ /* 0x000f340000002400 */
[----:B------:R-:W1:Y:S10]  /*1e870*/  MUFU.TANH R199, R10 ;  /* 0x0000000a00c77308 */ /* 0x000e740000002400 */
[----:B------:R5:W1:Y:S10]  /*1e880*/  MUFU.TANH R164, R11 ;  /* 0x0000000b00a47308 */ /* 0x000a740000002400 */
[----:B------:R-:W1:Y:S01]  /*1e890*/  MUFU.TANH R194, R194 ;  /* 0x000000c200c27308 */ /* 0x000e620000002400 */
[C---:B--2---:R-:W-:Y:S06]  /*1e8a0*/  HMMA.16816.F32 R20, R188.reuse, R4, R20 ;  /* 0x00000004bc14723c */ /* 0x044fec0000001814 */
[C---:B------:R-:W-:Y:S03]  /*1e8b0*/  HMMA.16816.F32 R24, R188.reuse, R6, R24 ;  /* 0x00000006bc18723c */ /* 0x040fe60000001818 */
[----:B------:R-:W2:Y:S01]  /*1e8c0*/  MUFU.TANH R192, R192 ;  /* 0x000000c000c07308 */ /* 0x000ea20000002400 */
[----:B-----5:R-:W5:Y:S02]  /*1e8d0*/  LDSM.16.M88.4 R8, [R215+0x7800] ;  /* 0x00780000d708783b */ /* 0x020f640000000200 */
[----:B------:R-:W-:Y:S07]  /*1e8e0*/  DEPBAR.LE SB0, 0x0 ;  /* 0x000080000000791a */ /* 0x000fee0000000000 */
[----:B------:R-:W1:Y:S01]  /*1e8f0*/  MUFU.TANH R203, R203 ;  /* 0x000000cb00cb7308 */ /* 0x000e620000002400 */
[----:B------:R-:W-:Y:S09]  /*1e900*/  BAR.SYNC.DEFER_BLOCKING 0x0 ;  /* 0x0000000000007b1d */ /* 0x000ff20000010000 */
[----:B------:R1:W1:Y:S01]  /*1e910*/  MUFU.TANH R196, R12 ;  /* 0x0000000c00c47308 */ /* 0x0002620000002400 */
[-C--:B------:R-:W-:Y:S01]  /*1e920*/  FMUL.FTZ R20, R20, R248.reuse ;  /* 0x000000f814147220 */ /* 0x080fe20000410000 */
[-C--:B------:R-:W-:Y:S01]  /*1e930*/  FMUL.FTZ R21, R21, R248.reuse ;  /* 0x000000f815157220 */ /* 0x080fe20000410000 */
[-C--:B------:R-:W-:Y:S01]  /*1e940*/  FMUL.FTZ R22, R22, R248.reuse ;  /* 0x000000f816167220 */ /* 0x080fe20000410000 */
[-C--:B------:R-:W-:Y:S01]  /*1e950*/  FMUL.FTZ R23, R23, R248.reuse ;  /* 0x000000f817177220 */ /* 0x080fe20000410000 */
[-C--:B------:R-:W-:Y:S01]  /*1e960*/  FMUL.FTZ R24, R24, R248.reuse ;  /* 0x000000f818187220 */ /* 0x080fe20000410000 */
[-C--:B------:R-:W-:Y:S04]  /*1e970*/  FMUL.FTZ R25, R25, R248.reuse ;  /* 0x000000f819197220 */ /* 0x080fe80000410000 */
[----:B------:R1:W1:Y:S01]  /*1e980*/  MUFU.TANH R175, R13 ;  /* 0x0000000d00af7308 */ /* 0x0002620000002400 */
[-C--:B------:R-:W-:Y:S01]  /*1e990*/  FMUL.FTZ R26, R26, R248.reuse ;  /* 0x000000f81a1a7220 */ /* 0x080fe20000410000 */
[-C--:B------:R-:W-:Y:S08]  /*1e9a0*/  FMUL.FTZ R27, R27, R248.reuse ;  /* 0x000000f81b1b7220 */ /* 0x080ff00000410000 */
[----:B------:R1:W1:Y:S10]  /*1e9b0*/  MUFU.TANH R173, R14 ;  /* 0x0000000e00ad7308 */ /* 0x0002740000002400 */
[----:B------:R1:W1:Y:S01]  /*1e9c0*/  MUFU.TANH R198, R15 ;  /* 0x0000000f00c67308 */ /* 0x0002620000002400 */
[C---:B-----5:R-:W-:Y:S06]  /*1e9d0*/  HMMA.16816.F32 R28, R188.reuse, R8, R28 ;  /* 0x00000008bc1c723c */ /* 0x060fec000000181c */
[----:B------:R-:W-:Y:S03]  /*1e9e0*/  HMMA.16816.F32 R32, R188, R10, R32 ;  /* 0x0000000abc20723c */ /* 0x000fe60000001820 */
[----:B------:R1:W1:Y:S04]  /*1e9f0*/  MUFU.TANH R200, R16 ;  /* 0x0000001000c87308 */ /* 0x0002680000002400 */
[----:B------:R-:W-:Y:S06]  /*1ea00*/  IMAD.MOV.U32 R188, RZ, RZ, R250 ;  /* 0x000000ffffbc7224 */ /* 0x000fec00078e00fa */
[----:B------:R1:W1:Y:S01]  /*1ea10*/  MUFU.TANH R202, R17 ;  /* 0x0000001100ca7308 */ /* 0x0002620000002400 */
[----:B------:R-:W-:Y:S09]  /*1ea20*/  IMAD.MOV.U32 R189, RZ, RZ, R251 ;  /* 0x000000ffffbd7224 */ /* 0x000ff200078e00fb */
[----:B------:R1:W1:Y:S01]  /*1ea30*/  MUFU.TANH R174, R18 ;  /* 0x0000001200ae7308 */ /* 0x0002620000002400 */
[-C--:B------:R-:W-:Y:S01]  /*1ea40*/  FMUL.FTZ R28, R28, R248.reuse ;  /* 0x000000f81c1c7220 */ /* 0x080fe20000410000 */
[-C--:B------:R-:W-:Y:S01]  /*1ea50*/  FMUL.FTZ R29, R29, R248.reuse ;  /* 0x000000f81d1d7220 */ /* 0x080fe20000410000 */
[-C--:B------:R-:W-:Y:S01]  /*1ea60*/  FMUL.FTZ R30, R30, R248.reuse ;  /* 0x000000f81e1e7220 */ /* 0x080fe20000410000 */
[-C--:B------:R-:W-:Y:S01]  /*1ea70*/  FMUL.FTZ R31, R31, R248.reuse ;  /* 0x000000f81f1f7220 */ /* 0x080fe20000410000 */
[-C--:B------:R-:W-:Y:S05]  /*1ea80*/  FMUL.FTZ R32, R32, R248.reuse ;  /* 0x000000f820207220 */ /* 0x080fea0000410000 */
[----:B------:R1:W1:Y:S01]  /*1ea90*/  MUFU.TANH R172, R19 ;  /* 0x0000001300ac7308 */ /* 0x0002620000002400 */
[-C--:B------:R-:W-:Y:S01]  /*1eaa0*/  FMUL.FTZ R33, R33, R248.reuse ;  /* 0x000000f821217220 */ /* 0x080fe20000410000 */
[-C--:B------:R-:W-:Y:S01]  /*1eab0*/  FMUL.FTZ R34, R34, R248.reuse ;  /* 0x000000f822227220 */ /* 0x080fe20000410000 */
[----:B------:R-:W-:Y:S07]  /*1eac0*/  FMUL.FTZ R35, R35, R248 ;  /* 0x000000f823237220 */ /* 0x000fee0000410000 */
[----:B------:R1:W1:Y:S10]  /*1ead0*/  MUFU.TANH R187, R20 ;  /* 0x0000001400bb7308 */ /* 0x0002740000002400 */
        /* <DEDUP_REMOVED lines=14> */
[----:B------:R1:W1:Y:S01]  /*1ebc0*/  MUFU.TANH R165, R35 ;  /* 0x0000002300a57308 */ /* 0x0002620000002400 */
[----:B--234-:R-:W-:Y:S05]  /*1ebd0*/  @!P0 BRA `(.L_x_1463) ;  /* 0x0000000c00648947 */ /* 0x01cfea0003800000 */
[----:B------:R-:W-:Y:S01]  /*1ebe0*/  ISETP.NE.U32.AND P0, PT, R244, RZ, PT ;  /* 0x000000fff400720c */ /* 0x000fe20003f05070 */
[----:B------:R-:W-:Y:S03]  /*1ebf0*/  BSSY B0, `(.L_x_1464) ;  /* 0x0000050000007945 */ /* 0x000fe60003800000 */
[----:B------:R-:W-:Y:S11]  /*1ec00*/  ISETP.NE.AND.EX P0, PT, R245, RZ, PT, P0 ;  /* 0x000000fff500720c */ /* 0x000ff60003f05300 */
[----:B------:R-:W-:Y:S02]  /*1ec10*/  @!UPT UIADD3 URZ, URZ, URZ, URZ ;  /* 0x0000003f3f3ff290 */ /* 0x000fe4000fffe03f */
[----:B------:R-:W-:Y:S05]  /*1ec20*/  @!P0 BRA `(.L_x_1465) ;  /* 0x0000000400188947 */ /* 0x000fea0003800000 */
[----:B------:R-:W-:Y:S01]  /*1ec30*/  IMAD.SHL.U32 R5, R246, 0x40, RZ ;  /* 0x00000040f6057824 */ /* 0x000fe200078e00ff */
[C---:B------:R-:W-:Y:S02]  /*1ec40*/  R2UR UR4, R170.reuse ;  /* 0x00000000aa0472ca */ /* 0x040fe400000e0000 */
[----:B------:R-:W-:Y:S01]  /*1ec50*/  R2UR UR5, R171 ;  /* 0x00000000ab0572ca */ /* 0x000fe200000e0000 */
[----:B------:R-:W-:Y:S01]  /*1ec60*/  VIADD R10, R5, 0xffffffc0 ;  /* 0xffffffc0050a7836 */ /* 0x000fe20000000000 */
[C---:B------:R-:W-:Y:S02]  /*1ec70*/  R2UR UR10, R170.reuse ;  /* 0x00000000aa0a72ca */ /* 0x040fe400000e0000 */
[C---:B------:R-:W-:Y:S02]  /*1ec80*/  R2UR UR11, R171.reuse ;  /* 0x00000000ab0b72ca */ /* 0x040fe400000e0000 */
[----:B------:R-:W-:Y:S02]  /*1ec90*/  IABS R6, R10 ;  /* 0x0000000a00067213 */ /* 0x000fe40000000000 */
[C---:B------:R-:W-:Y:S02]  /*1eca0*/  R2UR UR12, R170.reuse ;  /* 0x00000000aa0c72ca */ /* 0x040fe400000e0000 */
[C---:B------:R-:W-:Y:S02]  /*1ecb0*/  R2UR UR13, R171.reuse ;  /* 0x00000000ab0d72ca */ /* 0x040fe400000e0000 */
[----:B------:R-:W-:Y:S01]  /*1ecc0*/  R2UR UR8, R170 ;  /* 0x00000000aa0872ca */ /* 0x000fe200000e0000 */
[----:B-1----:R-:W2:Y:S01]  /*1ecd0*/  LD.E R12, desc[UR4][R2.64+0x170] ;  /* 0x00017004020c7980 */ /* 0x002ea2000c101900 */
[----:B------:R-:W-:Y:S02]  /*1ece0*/  R2UR UR9, R171 ;  /* 0x00000000ab0972ca */ /* 0x000fe400000e0000 */
[-C--:B--2---:R-:W-:Y:S02]  /*1ecf0*/  IABS R9, R12.reuse ;  /* 0x0000000c00097213 */ /* 0x084fe40000000000 */
[-C--:B------:R-:W-:Y:S02]  /*1ed00*/  IABS R7, R12.reuse ;  /* 0x0000000c00077213 */ /* 0x080fe40000000000 */
[----:B------:R-:W1:Y:S01]  /*1ed10*/  I2F.RP R8, R9 ;  /* 0x0000000900087306 */ /* 0x000e620000209400 */
[-C--:B------:R-:W-:Y:S02]  /*1ed20*/  LOP3.LUT R10, R10, R12.reuse, RZ, 0x3c, !PT ;  /* 0x0000000c0a0a7212 */ /* 0x080fe400078e3cff */
[----:B------:R-:W-:Y:S07]  /*1ed30*/  IMAD.MOV R7, RZ, RZ, -R7 ;  /* 0x000000ffff077224 */ /* 0x000fee00078e0a07 */
[----:B-1----:R-:W1:Y:S02]  /*1ed40*/  MUFU.RCP R4, R8 ;  /* 0x0000000800047308 */ /* 0x002e640000001000 */
[----:B-1----:R-:W-:Y:S08]  /*1ed50*/  VIADD R14, R4, 0xffffffe ;  /* 0x0ffffffe040e7836 */ /* 0x002ff00000000000 */
[----:B------:R-:W1:Y:S02]  /*1ed60*/  F2I.FTZ.U32.TRUNC.NTZ R15, R14 ;  /* 0x0000000e000f7305 */ /* 0x000e64000021f000 */
[--C-:B-1----:R-:W-:Y:S02]  /*1ed70*/  IMAD.MOV R4, RZ, RZ, -R15.reuse ;  /* 0x000000ffff047224 */ /* 0x102fe400078e0a0f */
[----:B------:R-:W-:Y:S02]  /*1ed80*/  IMAD.MOV.U32 R14, RZ, RZ, RZ ;  /* 0x000000ffff0e7224 */ /* 0x000fe400078e00ff */
[----:B------:R-:W-:Y:S01]  /*1ed90*/  IMAD R11, R4, R9, RZ ;  /* 0x00000009040b7224 */ /* 0x000fe200078e02ff */
[----:B------:R-:W-:Y:S02]  /*1eda0*/  IABS R4, R5 ;  /* 0x0000000500047213 */ /* 0x000fe40000000000 */
[----:B------:R-:W-:Y:S01]  /*1edb0*/  LOP3.LUT R5, R5, R12, RZ, 0x3c, !PT ;  /* 0x0000000c05057212 */ /* 0x000fe200078e3cff */
[----:B------:R-:W-:Y:S02]  /*1edc0*/  IMAD.HI.U32 R11, R15, R11, R14 ;  /* 0x0000000b0f0b7227 */ /* 0x000fe400078e000e */
[----:B------:R-:W2:Y:S04]  /*1edd0*/  LD.E.64 R14, desc[UR8][R2.64+0x20] ;  /* 0x00002008020e7980 */ /* 0x000ea8000c101b00 */
[C---:B------:R-:W-:Y:S04]  /*1ede0*/  IMAD.HI.U32 R8, R11.reuse, R6, RZ ;  /* 0x000000060b087227 */ /* 0x040fe800078e00ff */
[-C--:B------:R-:W-:Y:S02]  /*1edf0*/  IMAD R6, R8, R7.reuse, R6 ;  /* 0x0000000708067224 */ /* 0x080fe400078e0206 */
[----:B------:R-:W-:Y:S03]  /*1ee00*/  IMAD.HI.U32 R11, R11, R4, RZ ;  /* 0x000000040b0b7227 */ /* 0x000fe600078e00ff */
[----:B------:R-:W-:Y:S01]  /*1ee10*/  ISETP.GT.U32.AND P2, PT, R9, R6, PT ;  /* 0x000000060900720c */ /* 0x000fe20003f44070 */
        /* <DEDUP_REMOVED lines=15> */
[C---:B------:R-:W-:Y:S02]  /*1ef10*/  SEL R7, R4.reuse, R8, !P2 ;  /* 0x0000000804077207 */ /* 0x040fe40005000000 */
[----:B------:R-:W3:Y:S01]  /*1ef20*/  LD.E.64 R8, desc[UR4][R2.64+0x38] ;  /* 0x0000380402087980 */ /* 0x000ee2000c101b00 */
[----:B------:R-:W-:Y:S01]  /*1ef30*/  @!P1 IMAD.MOV R11, RZ, RZ, -R11 ;  /* 0x000000ffff0b9224 */ /* 0x000fe200078e0a0b */
[CC--:B------:R-:W-:Y:S04]  /*1ef40*/  LEA R18, P1, R7.reuse, R244.reuse, 0x2 ;  /* 0x000000f407127211 */ /* 0x0c0fe800078210ff */
[----:B------:R-:W-:Y:S02]  /*1ef50*/  SEL R11, R4, R11, !P2 ;  /* 0x0000000b040b7207 */ /* 0x000fe40005000000 */
[----:B------:R-:W-:Y:S02]  /*1ef60*/  LEA.HI.X.SX32 R19, R7, R245, 0x2, P1 ;  /* 0x000000f507137211 */ /* 0x000fe400008f16ff */
[C---:B------:R-:W-:Y:S02]  /*1ef70*/  LEA R16, P0, R11.reuse, R244, 0x2 ;  /* 0x000000f40b107211 */ /* 0x040fe400078010ff */
[C---:B------:R-:W-:Y:S01]  /*1ef80*/  IADD3 R7, R11.reuse, -R7, RZ ;  /* 0x800000070b077210 */ /* 0x040fe20007ffe0ff */
[----:B------:R-:W4:Y:S01]  /*1ef90*/  LD.E R4, desc[UR10][R18.64] ;  /* 0x0000000a12047980 */ /* 0x000f22000c101900 */
[----:B------:R-:W-:Y:S03]  /*1efa0*/  LEA.HI.X.SX32 R17, R11, R245, 0x2, P0 ;  /* 0x000000f50b117211 */ /* 0x000fe600000f16ff */
[----:B------:R-:W-:Y:S02]  /*1efb0*/  IMAD R12, R12, R7, -0x40 ;  /* 0xffffffc00c0c7424 */ /* 0x000fe400078e0207 */
[----:B------:R-:W4:Y:S03]  /*1efc0*/  LD.E R5, desc[UR12][R16.64] ;  /* 0x0000000c10057980 */ /* 0x000f26000c101900 */
        /* <DEDUP_REMOVED lines=12> */
.L_x_1465:
[----:B------:R-:W-:Y:S02]  /*1f090*/  R2UR UR4, R170 ;  /* 0x00000000aa0472ca */ /* 0x000fe400000e0000 */
[----:B------:R-:W-:Y:S11]  /*1f0a0*/  R2UR UR5, R171 ;  /* 0x00000000ab0572ca */ /* 0x000ff600000e0000 */
[----:B------:R-:W-:Y:S02]  /*1f0b0*/  @!UPT UIADD3 URZ, URZ, URZ, URZ ;  /* 0x0000003f3f3ff290 */ /* 0x000fe4000fffe03f */
[----:B-1----:R-:W2:Y:S02]  /*1f0c0*/  LD.E R12, desc[UR4][R2.64+0x38] ;  /* 0x00003804020c7980 */ /* 0x002ea4000c101900 */
[----:B--2---:R-:W-:Y:S05]  /*1f0d0*/  IMAD.U32 R12, R12, -0x40, RZ ;  /* 0xffffffc00c0c7824 */ /* 0x004fea00078e00ff */
[----:B------:R-:W-:Y:S02]  /*1f0e0*/  SHF.R.S32.HI R6, RZ, 0x1f, R12 ;  /* 0x0000001fff067819 */ /* 0x000fe4000001140c */
.L_x_1466:
[----:B------:R-:W-:Y:S05]  /*1f0f0*/  BSYNC B0 ;  /* 0x0000000000007941 */ /* 0x000fea0003800000 */
.L_x_1464:
[----:B------:R-:W-:Y:S02]  /*1f100*/  @P6 R2UR UR4, R170 ;  /* 0x00000000aa0462ca */ /* 0x000fe400000e0000 */
[C---:B------:R-:W-:Y:S02]  /*1f110*/  @P6 R2UR UR5, R171.reuse ;  /* 0x00000000ab0562ca */ /* 0x040fe400000e0000 */
[----:B------:R-:W-:Y:S02]  /*1f120*/  LEA R16, P1, R12, R234, 0x1 ;  /* 0x000000ea0c107211 */ /* 0x000fe400078208ff */
[----:B------:R-:W-:Y:S02]  /*1f130*/  @P5 R2UR UR8, R170 ;  /* 0x00000000aa0852ca */ /* 0x000fe400000e0000 */
[-C--:B------:R-:W-:Y:S02]  /*1f140*/  LEA.HI.X R17, R12, R235.reuse, R6, 0x1, P1 ;  /* 0x000000eb0c117211 */ /* 0x080fe400008f0c06 */
        /* <DEDUP_REMOVED lines=25> */
[--C-:B------:R-:W-:Y:S01]  /*1f2e0*/  IMAD.X R6, R6, 0x1, R233.reuse, P0 ;  /* 0x0000000106067824 */ /* 0x100fe200000e06e9 */
        /* <DEDUP_REMOVED lines=21> */
[--C-:B------:R-:W-:Y:S01]  /*1f440*/  IMAD.X R6, R6, 0x1, R233.reuse, P2 ;  /* 0x0000000106067824 */ /* 0x100fe200010e06e9 */
        /* <DEDUP_REMOVED lines=8> */
[CCC-:B------:R-:W-:Y:S01]  /*1f4d0*/  @P4 LEA.HI.X R21, R5.reuse, R235.reuse, R6.reuse, 0x1, P1 ;  /* 0x000000eb05154211 */ /* 0x1c0fe200008f0c06 */
[----:B------:R-:W-:Y:S01]  /*1f4e0*/  @!PT LDS RZ, [RZ] ;  /* 0x00000000fffff984 */ /* 0x000fe20000000800 */
[----:B------:R-:W-:Y:S01]  /*1f4f0*/  @!PT LDS RZ, [RZ] ;  /* 0x00000000fffff984 */ /* 0x000fe20000000800 */
[----:B------:R-:W-:Y:S01]  /*1f500*/  @!PT LDS RZ, [RZ] ;  /* 0x00000000fffff984 */ /* 0x000fe20000000800 */
[----:B------:R2:W-:Y:S01]  /*1f510*/  @P4 LDGSTS.E.BYPASS.LTC128B.128 [R241+0xc800], desc[UR4][R10.64+0x100] ;  /* 0x0c8001000af14fae */ /* 0x0005e2000b901d44 */
[C---:B------:R-:W-:Y:S02]  /*1f520*/  @P3 LEA R18, P0, R5.reuse, R234, 0x1 ;  /* 0x000000ea05123211 */ /* 0x040fe400078008ff */
        /* <DEDUP_REMOVED lines=10> */
[C---:B------:R-:W-:Y:S01]  /*1f5d0*/  @P6 R2UR UR13, R171.reuse ;  /* 0x00000000ab0d62ca */ /* 0x040fe200000e0000 */
[----:B------:R2:W-:Y:S01]  /*1f5e0*/  @!P3 STS.128 [R241+0xe800], RZ ;  /* 0x00e800fff100b388 */ /* 0x0005e20000000c00 */
        /* <DEDUP_REMOVED lines=8> */
[----:B------:R2:W-:Y:S01]  /*1f670*/  @!P6 STS.128 [R241+0x9000], RZ ;  /* 0x009000fff100e388 */ /* 0x0005e20000000c00 */
[CCC-:B------:R-:W-:Y:S02]  /*1f680*/  @P5 LEA.HI.X R29, R4.reuse, R235.reuse, R6.reuse, 0x1, P2 ;  /* 0x000000eb041d5211 */ /* 0x1c0fe400010f0c06 */
[-C--:B------:R-:W-:Y:S01]  /*1f690*/  @P4 LEA R26, P1, R4, R234.reuse, 0x1 ;  /* 0x000000ea041a4211 */ /* 0x080fe200078208ff */
[----:B------:R-:W-:Y:S01]  /*1f6a0*/  @!PT LDS RZ, [RZ] ;  /* 0x00000000fffff984 */ /* 0x000fe20000000800 */
[----:B------:R-:W-:Y:S01]  /*1f6b0*/  @!PT LDS RZ, [RZ] ;  /* 0x00000000fffff984 */ /* 0x000fe20000000800 */
[----:B------:R-:W-:Y:S01]  /*1f6c0*/  @!PT LDS RZ, [RZ] ;  /* 0x00000000fffff984 */ /* 0x000fe20000000800 */
[----:B------:R2:W-:Y:S01]  /*1f6d0*/  @P5 LDGSTS.E.BYPASS.LTC128B.128 [R241+0xb000], desc[UR8][R22.64+0x80] ;  /* 0x0b00008016f15fae */ /* 0x0005e2000b901d48 */
[----:B------:R-:W-:Y:S02]  /*1f6e0*/  @P4 R2UR UR8, R170 ;  /* 0x00000000aa0842ca */ /* 0x000fe400000e0000 */
[C---:B------:R-:W-:Y:S01]  /*1f6f0*/  @P4 R2UR UR9, R171.reuse ;  /* 0x00000000ab0942ca */ /* 0x040fe200000e0000 */
        /* <DEDUP_REMOVED lines=39> */
.L_x_1463:
[----:B------:R-:W-:Y:S05]  /*1f970*/  BSYNC B1 ;  /* 0x0000000000017941 */ /* 0x000fea0003800000 */
.L_x_1462:
[----:B------:R-:W-:Y:S01]  /*1f980*/  R2UR UR4, R170 ;  /* 0x00000000aa0472ca */ /* 0x000fe200000e0000 */
[----:B-12---:R-:W-:Y:S01]  /*1f990*/  LDSM.16.MT88.4 R12, [R229+0x10000] ;  /* 0x01000000e50c783b */ /* 0x006fe20000004200 */
[----:B------:R-:W-:Y:S02]  /*1f9a0*/  R2UR UR5, R171 ;  /* 0x00000000ab0572ca */ /* 0x000fe400000e0000 */
[----:B------:R-:W-:Y:S02]  /*1f9b0*/  FMNMX.FTZ R5, R181, R169, !PT ;  /* 0x000000a9b5057209 */ /* 0x000fe40007810000 */
[----:B------:R-:W-:Y:S02]  /*1f9c0*/  FMNMX.FTZ R4, R192, R0, !PT ;  /* 0x00000000c0047209 */ /* 0x000fe40007810000 */
[----:B------:R-:W-:Y:S01]  /*1f9d0*/  FMNMX.FTZ R6, R194, R5, !PT ;  /* 0x00000005c2067209 */ /* 0x000fe20007810000 */
[----:B------:R-:W-:Y:S01]  /*1f9e0*/  LDSM.16.MT88.4 R20, [R228+0x10000] ;  /* 0x01000000e414783b */ /* 0x000fe20000004200 */
[----:B------:R-:W-:Y:S02]  /*1f9f0*/  FMNMX.FTZ R4, R203, R4, !PT ;  /* 0x00000004cb047209 */ /* 0x000fe40007810000 */
[----:B------:R-:W-:Y:S02]  /*1fa00*/  FMNMX.FTZ R6, R193, R6, !PT ;  /* 0x00000006c1067209 */ /* 0x000fe40007810000 */
[----:B------:R-:W-:Y:S02]  /*1fa10*/  MOV R10, R164 ;  /* 0x000000a4000a7202 */ /* 0x000fe40000000f00 */
[----:B------:R-:W-:Y:S01]  /*1fa20*/  FMNMX.FTZ R5, R201, R6, !PT ;  /* 0x00000006c9057209 */ /* 0x000fe20007810000 */
[----:B------:R1:W2:Y:S01]  /*1fa30*/  LD.E R166, desc[UR4][R2.64+0xdc] ;  /* 0x0000dc0402a67980 */ /* 0x0002a2000c101900 */
[----:B------:R-:W-:Y:S02]  /*1fa40*/  FMNMX.FTZ R4, R199, R4, !PT ;  /* 0x00000004c7047209 */ /* 0x000fe40007810000 */
[----:B------:R-:W-:Y:S01]  /*1fa50*/  FMNMX.FTZ R6, R196, R5, !PT ;  /* 0x00000005c4067209 */ /* 0x000fe20007810000 */
[----:B------:R-:W-:Y:S01]  /*1fa60*/  LDSM.16.MT88.4 R28, [R227+0x10000] ;  /* 0x01000000e31c783b */ /* 0x000fe20000004200 */
[----:B------:R-:W-:Y:S02]  /*1fa70*/  FMNMX.FTZ R4, R10, R4, !PT ;  /* 0x000000040a047209 */ /* 0x000fe40007810000 */
[----:B------:R-:W-:Y:S02]  /*1fa80*/  FMNMX.FTZ R5, R175, R6, !PT ;  /* 0x00000006af057209 */ /* 0x000fe40007810000 */
[----:B------:R-:W-:Y:S02]  /*1fa90*/  MOV R248, R187 ;  /* 0x000000bb00f87202 */ /* 0x000fe40000000f00 */
[----:B------:R-:W-:Y:S02]  /*1faa0*/  FMNMX.FTZ R5, R200, R5, !PT ;  /* 0x00000005c8057209 */ /* 0x000fe40007810000 */
[----:B------:R-:W-:Y:S02]  /*1fab0*/  MOV R250, R195 ;  /* 0x000000c300fa7202 */ /* 0x000fe40000000f00 */
[----:B------:R-:W-:Y:S02]  /*1fac0*/  FMNMX.FTZ R5, R202, R5, !PT ;  /* 0x00000005ca057209 */ /* 0x000fe40007810000 */
[----:B------:R-:W-:Y:S02]  /*1fad0*/  MOV R237, R197 ;  /* 0x000000c500ed7202 */ /* 0x000fe40000000f00 */
[----:B------:R-:W-:Y:S04]  /*1fae0*/  FMNMX.FTZ R5, R248, R5, !PT ;  /* 0x00000005f8057209 */ /* 0x000fe80007810000 */
        /* <DEDUP_REMOVED lines=14> */
[----:B------:R-:W-:Y:S04]  /*1fbd0*/  FMNMX.FTZ R3, R180, R3, !PT ;  /* 0x00000003b4037209 */ /* 0x000fe80007810000 */
[----:B------:R-:W-:Y:S04]  /*1fbe0*/  FMNMX.FTZ R3, R178, R3, !PT ;  /* 0x00000003b2037209 */ /* 0x000fe80007810000 */
[----:B------:R-:W-:Y:S02]  /*1fbf0*/  FMNMX.FTZ R2, R176, R3, !PT ;  /* 0x00000003b0027209 */ /* 0x000fe40007810000 */
[----:B------:R-:W1:Y:S02]  /*1fc00*/  SHFL.BFLY PT, R3, R6, 0x2, 0x1f ;  /* 0x0c401f0006037f89 */ /* 0x000e6400000e0000 */
[----:B------:R-:W-:Y:S04]  /*1fc10*/  FMNMX.FTZ R2, R167, R2, !PT ;  /* 0x00000002a7027209 */ /* 0x000fe80007810000 */
[----:B------:R-:W-:Y:S05]  /*1fc20*/  FMNMX.FTZ R7, R165, R2, !PT ;  /* 0x00000002a5077209 */ /* 0x000fea0007810000 */
[----:B------:R-:W3:Y:S01]  /*1fc30*/  SHFL.BFLY PT, R2, R7, 0x2, 0x1f ;  /* 0x0c401f0007027f89 */ /* 0x000ee200000e0000 */
[----:B-1----:R-:W-:Y:S07]  /*1fc40*/  FMNMX.FTZ R9, R6, R3, !PT ;  /* 0x0000000306097209 */ /* 0x002fee0007810000 */
[----:B------:R-:W1:Y:S01]  /*1fc50*/  SHFL.BFLY PT, R164, R9, 0x1, 0x1f ;  /* 0x0c201f0009a47f89 */ /* 0x000e6200000e0000 */
[----:B---3--:R-:W-:Y:S07]  /*1fc60*/  FMNMX.FTZ R4, R7, R2, !PT ;  /* 0x0000000207047209 */ /* 0x008fee0007810000 */
[----:B------:R-:W3:Y:S01]  /*1fc70*/  SHFL.BFLY PT, R3, R4, 0x1, 0x1f ;  /* 0x0c201f0004037f89 */ /* 0x000ee200000e0000 */
[----:B-1----:R-:W-:Y:S04]  /*1fc80*/  FMNMX.FTZ R164, R9, R164, !PT ;  /* 0x000000a409a47209 */ /* 0x002fe80007810000 */
[C---:B------:R-:W-:Y:S01]  /*1fc90*/  FSETP.NEU.FTZ.AND P0, PT, R164.reuse, -INF , PT ;  /* 0xff800000a400780b */ /* 0x040fe20003f1d000 */
[----:B------:R-:W-:Y:S01]  /*1fca0*/  FADD.FTZ R5, -R164, R169 ;  /* 0x000000a9a4057221 */ /* 0x000fe20000010100 */
[----:B---3--:R-:W-:Y:S01]  /*1fcb0*/  FMNMX.FTZ R3, R4, R3, !PT ;  /* 0x0000000304037209 */ /* 0x008fe20007810000 */
[C---:B--2---:R-:W-:Y:S04]  /*1fcc0*/  FMUL.FTZ R187, R166.reuse, R164 ;  /* 0x000000a4a6bb7220 */ /* 0x044fe80000410000 */
[C---:B------:R-:W-:Y:S01]  /*1fcd0*/  FMUL.FTZ R4, R166.reuse, R3 ;  /* 0x00000003a6047220 */ /* 0x040fe20000410000 */
[C---:B------:R-:W-:Y:S01]  /*1fce0*/  FMUL.FTZ R2, R166.reuse, R5 ;  /* 0x00000005a6027220 */ /* 0x040fe20000410000 */
[----:B------:R-:W-:Y:S01]  /*1fcf0*/  FADD.FTZ R5, -R3, R0 ;  /* 0x0000000003057221 */ /* 0x000fe20000010100 */
[----:B------:R-:W-:Y:S02]  /*1fd00*/  FSEL R187, R187, RZ, P0 ;  /* 0x000000ffbbbb7208 */ /* 0x000fe40000000000 */
[----:B------:R-:W-:Y:S01]  /*1fd10*/  FSETP.NEU.FTZ.AND P0, PT, R3, -INF , PT ;  /* 0xff8000000300780b */ /* 0x000fe20003f1d000 */
[----:B------:R-:W-:Y:S01]  /*1fd20*/  FMUL.FTZ R0, R166, R5 ;  /* 0x00000005a6007220 */ /* 0x000fe20000410000 */
[----:B------:R-:W1:Y:S01]  /*1fd30*/  MUFU.EX2 R2, R2 ;  /* 0x0000000200027308 */ /* 0x000e620000000800 */
[-CC-:B------:R-:W-:Y:S01]  /*1fd40*/  FFMA.FTZ R197, R181, R166.reuse, -R187.reuse ;  /* 0x000000a6b5c57223 */ /* 0x180fe200000108bb */
[----:B------:R-:W-:Y:S01]  /*1fd50*/  FSEL R181, R4, RZ, P0 ;  /* 0x000000ff04b57208 */ /* 0x000fe20000000000 */
[-CC-:B------:R-:W-:Y:S01]  /*1fd60*/  FFMA.FTZ R194, R194, R166.reuse, -R187.reuse ;  /* 0x000000a6c2c27223 */ /* 0x180fe200000108bb */
[-CC-:B------:R-:W-:Y:S01]  /*1fd70*/  FFMA.FTZ R193, R193, R166.reuse, -R187.reuse ;  /* 0x000000a6c1c17223 */ /* 0x180fe200000108bb */
[-CC-:B------:R-:W-:Y:S01]  /*1fd80*/  FFMA.FTZ R185, R185, R166.reuse, -R187.reuse ;  /* 0x000000a6b9b97223 */ /* 0x180fe200000108bb */
[-C--:B------:R-:W-:Y:S01]  /*1fd90*/  FFMA.FTZ R177, R177, R166.reuse, -R187 ;  /* 0x000000a6b1b17223 */ /* 0x080fe200000108bb */
[-CC-:B------:R-:W-:Y:S01]  /*1fda0*/  FFMA.FTZ R195, R192, R166.reuse, -R181.reuse ;  /* 0x000000a6c0c37223 */ /* 0x180fe200000108b5 */
[-C--:B------:R-:W-:Y:S01]  /*1fdb0*/  FFMA.FTZ R191, R203, R166.reuse, -R181 ;  /* 0x000000a6cbbf7223 */ /* 0x080fe200000108b5 */
[-C--:B------:R-:W-:Y:S01]  /*1fdc0*/  FFMA.FTZ R192, R201, R166.reuse, -R187 ;  /* 0x000000a6c9c07223 */ /* 0x080fe200000108bb */
[-CC-:B------:R-:W-:Y:S01]  /*1fdd0*/  FFMA.FTZ R190, R199, R166.reuse, -R181.reuse ;  /* 0x000000a6c7be7223 */ /* 0x180fe200000108b5 */
[-CC-:B------:R-:W-:Y:S01]  /*1fde0*/  FFMA.FTZ R169, R10, R166.reuse, -R181.reuse ;  /* 0x000000a60aa97223 */ /* 0x180fe200000108b5 */
[----:B------:R-:W2:Y:S01]  /*1fdf0*/  MUFU.EX2 R0, R0 ;  /* 0x0000000000007308 */ /* 0x000ea20000000800 */
[-CC-:B------:R-:W-:Y:S01]  /*1fe00*/  FFMA.FTZ R201, R173, R166.reuse, -R181.reuse ;  /* 0x000000a6adc97223 */ /* 0x180fe200000108b5 */
[-C--:B------:R-:W-:Y:S01]  /*1fe10*/  FFMA.FTZ R251, R172, R166.reuse, -R181 ;  /* 0x000000a6acfb7223 */ /* 0x080fe200000108b5 */
[-C--:B------:R-:W-:Y:S01]  /*1fe20*/  FFMA.FTZ R183, R183, R166.reuse, -R187 ;  /* 0x000000a6b7b77223 */ /* 0x080fe200000108bb */
        /* <DEDUP_REMOVED lines=18> */
[C---:B------:R-:W-:Y:S01]  /*1ff50*/  FMUL.FTZ R19, R0.reuse, R151 ;  /* 0x0000009700137220 */ /* 0x040fe20000410000 */
[----:B------:R-:W2:Y:S03]  /*1ff60*/  LDSM.16.MT88.4 R156, [R226+0x10000] ;  /* 0x01000000e29c783b */ /* 0x000ea60000004200 */
[----:B------:R-:W-:Y:S01]  /*1ff70*/  MUFU.EX2 R195, R195 ;  /* 0x000000c300c37308 */ /* 0x000fe20000000800 */
[C---:B------:R-:W-:Y:S01]  /*1ff80*/  FMUL.FTZ R26, R0.reuse, R142 ;  /* 0x0000008e001a7220 */ /* 0x040fe20000410000 */
[C---:B------:R-:W-:Y:S01]  /*1ff90*/  FMUL.FTZ R27, R0.reuse, R143 ;  /* 0x0000008f001b7220 */ /* 0x040fe20000410000 */
[C---:B------:R-:W-:Y:S01]  /*1ffa0*/  FMUL.FTZ R34, R0.reuse, R134 ;  /* 0x0000008600227220 */ /* 0x040fe20000410000 */
[----:B------:R-:W-:Y:S01]  /*1ffb0*/  FMUL.FTZ R35, R0, R135 ;  /* 0x0000008700237220 */ /* 0x000fe20000410000 */
[C---:B------:R-:W-:Y:S01]  /*1ffc0*/  FMUL.FTZ R36, R2.reuse, R36 ;  /* 0x0000002402247220 */ /* 0x040fe20000410000 */
[----:B------:R-:W-:Y:S01]  /*1ffd0*/  FMUL.FTZ R37, R2, R37 ;  /* 0x0000002502257220 */ /* 0x000fe20000410000 */
[----:B------:R-:W3:Y:S03]  /*1ffe0*/  LDSM.16.MT88.4 R148, [R229+0x12000] ;  /* 0x01200000e594783b */ /* 0x000ee60000004200 */
[----:B------:R-:W4:Y:S01]  /*1fff0*/  MUFU.EX2 R191, R191 ;  /* 0x000000bf00bf7308 */ /* 0x000f220000000800 */
[----:B-1----:R-:W-:Y:S01]  /*20000*/  F2FP.F16.F32.PACK_AB R160, R194, R197 ;  /* 0x000000c5c2a0723e */ /* 0x002fe200000000ff */
[C---:B------:R-:W-:Y:S01]  /*20010*/  FMUL.FTZ R38, R0.reuse, R38 ;  /* 0x0000002600267220 */ /* 0x040fe20000410000 */
[----:B------:R-:W-:Y:S01]  /*20020*/  FMUL.FTZ R39, R0, R39 ;  /* 0x0000002700277220 */ /* 0x000fe20000410000 */
[C---:B------:R-:W-:Y:S01]  /*20030*/  FMUL.FTZ R40, R2.reuse, R40 ;  /* 0x0000002802287220 */ /* 0x040fe20000410000 */
[----:B------:R-:W-:Y:S01]  /*20040*/  FMUL.FTZ R41, R2, R41 ;  /* 0x0000002902297220 */ /* 0x000fe20000410000 */
[C---:B------:R-:W-:Y:S01]  /*20050*/  FMUL.FTZ R42, R0.reuse, R42 ;  /* 0x0000002a002a7220 */ /* 0x040fe20000410000 */
[----:B------:R-:W1:Y:S03]  /*20060*/  LDSM.16.MT88.4 R140, [R228+0x12000] ;  /* 0x01200000e48c783b */ /* 0x000e660000004200 */
[----:B------:R-:W-:Y:S01]  /*20070*/  MUFU.EX2 R193, R193 ;  /* 0x000000c100c17308 */ /* 0x000fe20000000800 */
[----:B------:R-:W-:Y:S01]  /*20080*/  FMUL.FTZ R43, R0, R43 ;  /* 0x0000002b002b7220 */ /* 0x000fe20000410000 */
[C---:B------:R-:W-:Y:S01]  /*20090*/  FMUL.FTZ R44, R2.reuse, R44 ;  /* 0x0000002c022c7220 */ /* 0x040fe20000410000 */
[----:B------:R-:W-:Y:S01]  /*200a0*/  FMUL.FTZ R45, R2, R45 ;  /* 0x0000002d022d7220 */ /* 0x000fe20000410000 */
[C---:B------:R-:W-:Y:S01]  /*200b0*/  FMUL.FTZ R46, R0.reuse, R46 ;  /* 0x0000002e002e7220 */ /* 0x040fe20000410000 */
[----:B------:R-:W-:Y:S01]  /*200c0*/  FMUL.FTZ R47, R0, R47 ;  /* 0x0000002f002f7220 */ /* 0x000fe20000410000 */
[----:B------:R-:W-:Y:S01]  /*200d0*/  FFMA.FTZ R176, R176, R166, -R181 ;  /* 0x000000a6b0b07223 */ /* 0x000fe200000108b5 */
[----:B------:R-:W5:Y:S03]  /*200e0*/  LDSM.16.MT88.4 R132, [R227+0x12000] ;  /* 0x01200000e384783b */ /* 0x000f660000004200 */
[----:B------:R-:W2:Y:S01]  /*200f0*/  MUFU.EX2 R192, R192 ;  /* 0x000000c000c07308 */ /* 0x000ea20000000800 */
[----:B----4-:R-:W-:Y:S01]  /*20100*/  F2FP.F16.F32.PACK_AB R161, R191, R195 ;  /* 0x000000c3bfa1723e */ /* 0x010fe200000000ff */
        /* <DEDUP_REMOVED lines=13> */
[----:B------:R-:W-:Y:S03]  /*201e0*/  FMUL.FTZ R60, R2, R60 ;  /* 0x0000003c023c7220 */ /* 0x000fe60000410000 */
[----:B------:R-:W4:Y:S01]  /*201f0*/  MUFU.EX2 R169, R169 ;  /* 0x000000a900a97308 */ /* 0x000f220000000800 */
        /* <DEDUP_REMOVED lines=16> */
[----:B----4-:R-:W-:Y:S01]  /*20300*/  F2FP.F16.F32.PACK_AB R163, R169, R190 ;  /* 0x000000bea9a3723e */ /* 0x010fe200000000ff */
[C---:B------:R-:W-:Y:S01]  /*20310*/  FMUL.FTZ R76, R2.reuse, R76 ;  /* 0x0000004c024c7220 */ /* 0x040fe20000410000 */
[----:B------:R-:W-:Y:S01]  /*20320*/  FMUL.FTZ R77, R2, R77 ;  /* 0x0000004d024d7220 */ /* 0x000fe20000410000 */
[C---:B------:R-:W-:Y:S01]  /*20330*/  FMUL.FTZ R78, R0.reuse, R78 ;  /* 0x0000004e004e7220 */ /* 0x040fe20000410000 */
[----:B------:R-:W-:Y:S01]  /*20340*/  FMUL.FTZ R79, R0, R79 ;  /* 0x0000004f004f7220 */ /* 0x000fe20000410000 */
[C---:B------:R-:W-:Y:S01]  /*20350*/  FMUL.FTZ R80, R2.reuse, R80 ;  /* 0x0000005002507220 */ /* 0x040fe20000410000 */
[----:B------:R-:W-:Y:S01]  /*20360*/  FMUL.FTZ R81, R2, R81 ;  /* 0x0000005102517220 */ /* 0x000fe20000410000 */
[C---:B------:R-:W-:Y:S01]  /*20370*/  HMMA.16816.F32 R4, R160.reuse, R12, R4 ;  /* 0x0000000ca004723c */ /* 0x040fe20000001804 */
[----:B------:R-:W-:Y:S04]  /*20380*/  MUFU.EX2 R201, R201 ;  /* 0x000000c900c97308 */ /* 0x000fe80000000800 */
[----:B------:R-:W-:Y:S01]  /*20390*/  FMUL.FTZ R82, R0, R82 ;  /* 0x0000005200527220 */ /* 0x000fe20000410000 */
[C---:B------:R-:W-:Y:S05]  /*203a0*/  HMMA.16816.F32 R8, R160.reuse, R14, R8 ;  /* 0x0000000ea008723c */ /* 0x040fea0000001808 */
[----:B------:R-:W-:Y:S01]  /*203b0*/  MUFU.EX2 R251, R251 ;  /* 0x000000fb00fb7308 */ /* 0x000fe20000000800 */
[----:B------:R-:W-:Y:S01]  /*203c0*/  ISETP.GT.AND P0, PT, R246, RZ, PT ;  /* 0x000000fff600720c */ /* 0x000fe20003f04270 */
[C---:B------:R-:W-:Y:S01]  /*203d0*/  FMUL.FTZ R12, R2.reuse, R152 ;  /* 0x00000098020c7220 */ /* 0x040fe20000410000 */
[----:B------:R-:W-:Y:S03]  /*203e0*/  FMUL.FTZ R13, R2, R153 ;  /* 0x00000099020d7220 */ /* 0x000fe60000410000 */
[C---:B------:R-:W-:Y:S01]  /*203f0*/  FMUL.FTZ R14, R0.reuse, R154 ;  /* 0x0000009a000e7220 */ /* 0x040fe20000410000 */
        /* <DEDUP_REMOVED lines=15> */
[----:B------:R-:W-:Y:S01]  /*204f0*/  LDSM.16.MT88.4 R144, [R229+0x10800] ;  /* 0x01080000e590783b */ /* 0x000fe20000004200 */
[C---:B------:R-:W-:Y:S01]  /*20500*/  FMUL.FTZ R90, R0.reuse, R90 ;  /* 0x0000005a005a7220 */ /* 0x040fe20000410000 */
[----:B------:R-:W-:Y:S01]  /*20510*/  FMUL.FTZ R91, R0, R91 ;  /* 0x0000005b005b7220 */ /* 0x000fe20000410000 */
[C---:B------:R-:W-:Y:S01]  /*20520*/  FMUL.FTZ R92, R2.reuse, R92 ;  /* 0x0000005c025c7220 */ /* 0x040fe20000410000 */
[----:B------:R-:W-:Y:S01]  /*20530*/  FMUL.FTZ R93, R2, R93 ;  /* 0x0000005d025d7220 */ /* 0x000fe20000410000 */
[C---:B------:R-:W-:Y:S03]  /*20540*/  HMMA.16816.F32 R20, R160.reuse, R28, R20 ;  /* 0x0000001ca014723c */ /* 0x040fe60000001814 */
[C---:B------:R-:W-:Y:S01]  /*20550*/  FMUL.FTZ R94, R0.reuse, R94 ;  /* 0x0000005e005e7220 */ /* 0x040fe20000410000 */
[----:B------:R-:W-:Y:S01]  /*20560*/  FMUL.FTZ R95, R0, R95 ;  /* 0x0000005f005f7220 */ /* 0x000fe20000410000 */
[C---:B------:R-:W-:Y:S01]  /*20570*/  FMUL.FTZ R96, R2.reuse, R96 ;  /* 0x0000006002607220 */ /* 0x040fe20000410000 */
[C---:B------:R-:W-:Y:S05]  /*20580*/  HMMA.16816.F32 R24, R160.reuse, R30, R24 ;  /* 0x0000001ea018723c */ /* 0x040fea0000001818 */
[C---:B------:R-:W-:Y:S01]  /*20590*/  FMUL.FTZ R28, R2.reuse, R136 ;  /* 0x00000088021c7220 */ /* 0x040fe20000410000 */
[----:B------:R-:W-:Y:S01]  /*205a0*/  FMUL.FTZ R29, R2, R137 ;  /* 0x00000089021d7220 */ /* 0x000fe20000410000 */
[C---:B------:R-:W-:Y:S01]  /*205b0*/  FMUL.FTZ R30, R0.reuse, R138 ;  /* 0x0000008a001e7220 */ /* 0x040fe20000410000 */
[----:B------:R-:W-:Y:S02]  /*205c0*/  FMUL.FTZ R31, R0, R139 ;  /* 0x0000008b001f7220 */ /* 0x000fe40000410000 */
[----:B------:R-:W2:Y:S01]  /*205d0*/  LDSM.16.MT88.4 R136, [R226+0x12000] ;  /* 0x01200000e288783b */ /* 0x000ea20000004200 */
[----:B------:R-:W-:Y:S01]  /*205e0*/  FMUL.FTZ R97, R2, R97 ;  /* 0x0000006102617220 */ /* 0x000fe20000410000 */
[C---:B------:R-:W-:Y:S01]  /*205f0*/  FMUL.FTZ R98, R0.reuse, R98 ;  /* 0x0000006200627220 */ /* 0x040fe20000410000 */
[----:B------:R-:W-:Y:S01]  /*20600*/  FMUL.FTZ R99, R0, R99 ;  /* 0x0000006300637220 */ /* 0x000fe20000410000 */
[C---:B------:R-:W-:Y:S01]  /*20610*/  FMUL.FTZ R100, R2.reuse, R100 ;  /* 0x0000006402647220 */ /* 0x040fe20000410000 */
[C---:B------:R-:W-:Y:S03]  /*20620*/  HMMA.16816.F32 R28, R160.reuse, R156, R28 ;  /* 0x0000009ca01c723c */ /* 0x040fe6000000181c */
[----:B------:R-:W-:Y:S01]  /*20630*/  FMUL.FTZ R101, R2, R101 ;  /* 0x0000006502657220 */ /* 0x000fe20000410000 */
[C---:B------:R-:W-:Y:S01]  /*20640*/  FMUL.FTZ R102, R0.reuse, R102 ;  /* 0x0000006600667220 */ /* 0x040fe20000410000 */
[----:B------:R-:W-:Y:S01]  /*20650*/  FMUL.FTZ R103, R0, R103 ;  /* 0x0000006700677220 */ /* 0x000fe20000410000 */
[C---:B------:R-:W-:Y:S01]  /*20660*/  HMMA.16816.F32 R32, R160.reuse, R158, R32 ;  /* 0x0000009ea020723c */ /* 0x040fe20000001820 */
[----:B------:R-:W-:Y:S04]  /*20670*/  LDSM.16.MT88.4 R156, [R226+0x12800] ;  /* 0x01280000e29c783b */ /* 0x000fe80000004200 */
[C---:B------:R-:W-:Y:S01]  /*20680*/  FMUL.FTZ R104, R2.reuse, R104 ;  /* 0x0000006802687220 */ /* 0x040fe20000410000 */
[C---:B---3--:R-:W-:Y:S05]  /*20690*/  HMMA.16816.F32 R36, R160.reuse, R148, R36 ;  /* 0x00000094a024723c */ /* 0x048fea0000001824 */
[----:B------:R-:W-:Y:S01]  /*206a0*/  FMUL.FTZ R105, R2, R105 ;  /* 0x0000006902697220 */ /* 0x000fe20000410000 */
[C---:B------:R-:W-:Y:S01]  /*206b0*/  HMMA.16816.F32 R40, R160.reuse, R150, R40 ;  /* 0x00000096a028723c */ /* 0x040fe20000001828 */
[----:B------:R-:W-:Y:S04]  /*206c0*/  LDSM.16.MT88.4 R148, [R228+0x10800] ;  /* 0x01080000e494783b */ /* 0x000fe80000004200 */
[C---:B------:R-:W-:Y:S01]  /*206d0*/  FMUL.FTZ R106, R0.reuse, R106 ;  /* 0x0000006a006a7220 */ /* 0x040fe20000410000 */
[C---:B-1----:R-:W-:Y:S05]  /*206e0*/  HMMA.16816.F32 R44, R160.reuse, R140, R44 ;  /* 0x0000008ca02c723c */ /* 0x042fea000000182c */
[----:B------:R-:W-:Y:S01]  /*206f0*/  FMUL.FTZ R107, R0, R107 ;  /* 0x0000006b006b7220 */ /* 0x000fe20000410000 */
[C---:B------:R-:W-:Y:S01]  /*20700*/  HMMA.16816.F32 R48, R160.reuse, R142, R48 ;  /* 0x0000008ea030723c */ /* 0x040fe20000001830 */
[----:B------:R-:W1:Y:S04]  /*20710*/  LDSM.16.MT88.4 R140, [R229+0x14000] ;  /* 0x01400000e58c783b */ /* 0x000e680000004200 */
[C---:B------:R-:W-:Y:S01]  /*20720*/  FMUL.FTZ R108, R2.reuse, R108 ;  /* 0x0000006c026c7220 */ /* 0x040fe20000410000 */
[C---:B-----5:R-:W-:Y:S05]  /*20730*/  HMMA.16816.F32 R52, R160.reuse, R132, R52 ;  /* 0x00000084a034723c */ /* 0x060fea0000001834 */
[----:B------:R-:W-:Y:S01]  /*20740*/  FMUL.FTZ R109, R2, R109 ;  /* 0x0000006d026d7220 */ /* 0x000fe20000410000 */
[C---:B------:R-:W-:Y:S01]  /*20750*/  HMMA.16816.F32 R56, R160.reuse, R134, R56 ;  /* 0x00000086a038723c */ /* 0x040fe20000001838 */
[----:B------:R-:W3:Y:S04]  /*20760*/  LDSM.16.MT88.4 R132, [R228+0x14000] ;  /* 0x01400000e484783b */ /* 0x000ee80000004200 */
[C---:B------:R-:W-:Y:S01]  /*20770*/  FMUL.FTZ R110, R0.reuse, R110 ;  /* 0x0000006e006e7220 */ /* 0x040fe20000410000 */
[C---:B--2---:R-:W-:Y:S05]  /*20780*/  HMMA.16816.F32 R60, R160.reuse, R136, R60 ;  /* 0x00000088a03c723c */ /* 0x044fea000000183c */
[----:B------:R-:W-:Y:S01]  /*20790*/  FMUL.FTZ R111, R0, R111 ;  /* 0x0000006f006f7220 */ /* 0x000fe20000410000 */
[C---:B------:R-:W-:Y:S01]  /*207a0*/  HMMA.16816.F32 R64, R160.reuse, R138, R64 ;  /* 0x0000008aa040723c */ /* 0x040fe20000001840 */
[----:B------:R-:W2:Y:S04]  /*207b0*/  LDSM.16.MT88.4 R136, [R227+0x14000] ;  /* 0x01400000e388783b */ /* 0x000ea80000004200 */
[C---:B------:R-:W-:Y:S01]  /*207c0*/  FMUL.FTZ R112, R2.reuse, R112 ;  /* 0x0000007002707220 */ /* 0x040fe20000410000 */
[----:B------:R-:W-:Y:S01]  /*207d0*/  FMUL.FTZ R113, R2, R113 ;  /* 0x0000007102717220 */ /* 0x000fe20000410000 */
[C---:B------:R-:W-:Y:S01]  /*207e0*/  FMUL.FTZ R114, R0.reuse, R114 ;  /* 0x0000007200727220 */ /* 0x040fe20000410000 */
[----:B------:R-:W-:Y:S03]  /*207f0*/  FMUL.FTZ R115, R0, R115 ;  /* 0x0000007300737220 */ /* 0x000fe60000410000 */
[-CC-:B------:R-:W-:Y:S01]  /*20800*/  FFMA.FTZ R199, R196, R166.reuse, -R187.reuse ;  /* 0x000000a6c4c77223 */ /* 0x180fe200000108bb */
[--C-:B------:R-:W-:Y:S01]  /*20810*/  FFMA.FTZ R196, R175, R166, -R187.reuse ;  /* 0x000000a6afc47223 */ /* 0x100fe200000108bb */
[C---:B------:R-:W-:Y:S01]  /*20820*/  FMUL.FTZ R116, R2.reuse, R116 ;  /* 0x0000007402747220 */ /* 0x040fe20000410000 */
[----:B------:R-:W-:Y:S01]  /*20830*/  FMUL.FTZ R117, R2, R117 ;  /* 0x0000007502757220 */ /* 0x000fe20000410000 */
[C---:B------:R-:W-:Y:S01]  /*20840*/  FMUL.FTZ R118, R0.reuse, R118 ;  /* 0x0000007600767220 */ /* 0x040fe20000410000 */
[----:B------:R-:W-:Y:S01]  /*20850*/  FMUL.FTZ R119, R0, R119 ;  /* 0x0000007700777220 */ /* 0x000fe20000410000 */
[C---:B-1----:R-:W-:Y:S01]  /*20860*/  HMMA.16816.F32 R68, R160.reuse, R140, R68 ;  /* 0x0000008ca044723c */ /* 0x042fe20000001844 */
[----:B------:R-:W-:Y:S02]  /*20870*/  MUFU.EX2 R199, R199 ;  /* 0x000000c700c77308 */ /* 0x000fe40000000800 */
[-C--:B------:R-:W-:Y:S01]  /*20880*/  FFMA.FTZ R203, R202, R166.reuse, -R187 ;  /* 0x000000a6cacb7223 */ /* 0x080fe200000108bb */
[-CC-:B------:R-:W-:Y:S01]  /*20890*/  FFMA.FTZ R202, R174, R166.reuse, -R181.reuse ;  /* 0x000000a6aeca7223 */ /* 0x180fe200000108b5 */
[-C--:B------:R-:W-:Y:S01]  /*208a0*/  FFMA.FTZ R198, R198, R166.reuse, -R181 ;  /* 0x000000a6c6c67223 */ /* 0x080fe200000108b5 */
[C---:B------:R-:W-:Y:S01]  /*208b0*/  HMMA.16816.F32 R72, R160.reuse, R142, R72 ;  /* 0x0000008ea048723c */ /* 0x040fe20000001848 */
[----:B------:R-:W1:Y:S04]  /*208c0*/  LDSM.16.MT88.4 R140, [R226+0x14000] ;  /* 0x01400000e28c783b */ /* 0x000e680000004200 */
[----:B------:R-:W4:Y:S01]  /*208d0*/  MUFU.EX2 R196, R196 ;  /* 0x000000c400c47308 */ /* 0x000f220000000800 */
[--C-:B------:R-:W-:Y:S01]  /*208e0*/  FFMA.FTZ R200, R200, R166, -R187.reuse ;  /* 0x000000a6c8c87223 */ /* 0x100fe200000108bb */
[C---:B---3--:R-:W-:Y:S02]  /*208f0*/  HMMA.16816.F32 R76, R160.reuse, R132, R76 ;  /* 0x00000084a04c723c */ /* 0x048fe4000000184c */
[----:B------:R-:W-:Y:S02]  /*20900*/  LDSM.16.MT88.4 R172, [R228+0x14800] ;  /* 0x01480000e4ac783b */ /* 0x000fe40000004200 */
[C---:B------:R-:W-:Y:S02]  /*20910*/  FMUL.FTZ R120, R2.reuse, R120 ;  /* 0x0000007802787220 */ /* 0x040fe40000410000 */
[C---:B------:R-:W-:Y:S02]  /*20920*/  HMMA.16816.F32 R80, R160.reuse, R134, R80 ;  /* 0x00000086a050723c */ /* 0x040fe40000001850 */
[----:B------:R-:W3:Y:S02]  /*20930*/  MUFU.EX2 R198, R198 ;  /* 0x000000c600c67308 */ /* 0x000ee40000000800 */
[----:B------:R-:W5:Y:S02]  /*20940*/  LDSM.16.MT88.4 R132, [R229+0x16000] ;  /* 0x01600000e584783b */ /* 0x000f640000004200 */
[C---:B--2---:R-:W-:Y:S06]  /*20950*/  HMMA.16816.F32 R84, R160.reuse, R136, R84 ;  /* 0x00000088a054723c */ /* 0x044fec0000001854 */
[----:B------:R-:W-:Y:S01]  /*20960*/  MUFU.EX2 R200, R200 ;  /* 0x000000c800c87308 */ /* 0x000fe20000000800 */
[----:B------:R-:W-:Y:S01]  /*20970*/  FMUL.FTZ R121, R2, R121 ;  /* 0x0000007902797220 */ /* 0x000fe20000410000 */
[C---:B------:R-:W-:Y:S01]  /*20980*/  HMMA.16816.F32 R88, R160.reuse, R138, R88 ;  /* 0x0000008aa058723c */ /* 0x040fe20000001858 */
[----:B------:R-:W2:Y:S02]  /*20990*/  LDSM.16.MT88.4 R136, [R228+0x16000] ;  /* 0x01600000e488783b */ /* 0x000ea40000004200 */
[C---:B------:R-:W-:Y:S01]  /*209a0*/  FMUL.FTZ R122, R0.reuse, R122 ;  /* 0x0000007a007a7220 */ /* 0x040fe20000410000 */
[----:B------:R-:W-:Y:S04]  /*209b0*/  FMUL.FTZ R123, R0, R123 ;  /* 0x0000007b007b7220 */ /* 0x000fe80000410000 */
[----:B------:R-:W3:Y:S03]  /*209c0*/  MUFU.EX2 R203, R203 ;  /* 0x000000cb00cb7308 */ /* 0x000ee60000000800 */
[C---:B------:R-:W-:Y:S01]  /*209d0*/  FMUL.FTZ R124, R2.reuse, R124 ;  /* 0x0000007c027c7220 */ /* 0x040fe20000410000 */
[----:B------:R-:W-:Y:S01]  /*209e0*/  FMUL.FTZ R125, R2, R125 ;  /* 0x0000007d027d7220 */ /* 0x000fe20000410000 */
[C---:B------:R-:W-:Y:S01]  /*209f0*/  FMUL.FTZ R126, R0.reuse, R126 ;  /* 0x0000007e007e7220 */ /* 0x040fe20000410000 */
[----:B------:R-:W-:Y:S01]  /*20a00*/  FMUL.FTZ R127, R0, R127 ;  /* 0x0000007f007f7220 */ /* 0x000fe20000410000 */
[C---:B------:R-:W-:Y:S03]  /*20a10*/  FMUL.FTZ R128, R2.reuse, R128 ;  /* 0x0000008002807220 */ /* 0x040fe60000410000 */
[----:B------:R-:W3:Y:S01]  /*20a20*/  MUFU.EX2 R202, R202 ;  /* 0x000000ca00ca7308 */ /* 0x000ee20000000800 */
[----:B------:R-:W-:Y:S01]  /*20a30*/  FMUL.FTZ R129, R2, R129 ;  /* 0x0000008102817220 */ /* 0x000fe20000410000 */
[C---:B-1----:R-:W-:Y:S03]  /*20a40*/  HMMA.16816.F32 R92, R160.reuse, R140, R92 ;  /* 0x0000008ca05c723c */ /* 0x042fe6000000185c */
[C---:B------:R-:W-:Y:S01]  /*20a50*/  FMUL.FTZ R130, R0.reuse, R130 ;  /* 0x0000008200827220 */ /* 0x040fe20000410000 */
[----:B------:R-:W-:Y:S01]  /*20a60*/  FMUL.FTZ R131, R0, R131 ;  /* 0x0000008300837220 */ /* 0x000fe20000410000 */
[-CC-:B------:R-:W-:Y:S01]  /*20a70*/  FFMA.FTZ R248, R248, R166.reuse, -R187.reuse ;  /* 0x000000a6f8f87223 */ /* 0x180fe200000108bb */
[C---:B------:R-:W-:Y:S01]  /*20a80*/  HMMA.16816.F32 R96, R160.reuse, R142, R96 ;  /* 0x0000008ea060723c */ /* 0x040fe20000001860 */
[----:B------:R-:W1:Y:S04]  /*20a90*/  LDSM.16.MT88.4 R140, [R227+0x16000] ;  /* 0x01600000e38c783b */ /* 0x000e680000004200 */
[-C--:B------:R-:W-:Y:S01]  /*20aa0*/  FFMA.FTZ R250, R250, R166.reuse, -R187 ;  /* 0x000000a6fafa7223 */ /* 0x080fe200000108bb */
[-CC-:B------:R-:W-:Y:S01]  /*20ab0*/  FFMA.FTZ R252, R252, R166.reuse, -R181.reuse ;  /* 0x000000a6fcfc7223 */ /* 0x180fe200000108b5 */
[-C--:B------:R-:W-:Y:S01]  /*20ac0*/  FFMA.FTZ R182, R182, R166.reuse, -R181 ;  /* 0x000000a6b6b67223 */ /* 0x080fe200000108b5 */
[-CC-:B------:R-:W-:Y:S01]  /*20ad0*/  FFMA.FTZ R186, R186, R166.reuse, -R187.reuse ;  /* 0x000000a6baba7223 */ /* 0x180fe200000108bb */
[----:B------:R-:W1:Y:S01]  /*20ae0*/  MUFU.EX2 R248, R248 ;  /* 0x000000f800f87308 */ /* 0x000e620000000800 */
[C---:B-----5:R-:W-:Y:S03]  /*20af0*/  HMMA.16816.F32 R100, R160.reuse, R132, R100 ;  /* 0x00000084a064723c */ /* 0x060fe60000001864 */
[-CC-:B------:R-:W-:Y:S01]  /*20b00*/  FFMA.FTZ R184, R184, R166.reuse, -R187.reuse ;  /* 0x000000a6b8b87223 */ /* 0x180fe200000108bb */
[-C--:B------:R-:W-:Y:S01]  /*20b10*/  FFMA.FTZ R187, R179, R166.reuse, -R187 ;  /* 0x000000a6b3bb7223 */ /* 0x080fe200000108bb */
[-CC-:B------:R-:W-:Y:S01]  /*20b20*/  FFMA.FTZ R180, R180, R166.reuse, -R181.reuse ;  /* 0x000000a6b4b47223 */ /* 0x180fe200000108b5 */
[C---:B------:R-:W-:Y:S01]  /*20b30*/  HMMA.16816.F32 R104, R160.reuse, R134, R104 ;  /* 0x00000086a068723c */ /* 0x040fe20000001868 */
[----:B------:R-:W5:Y:S02]  /*20b40*/  LDSM.16.MT88.4 R132, [R226+0x16000] ;  /* 0x01600000e284783b */ /* 0x000f640000004200 */
[----:B------:R-:W-:Y:S02]  /*20b50*/  MUFU.EX2 R171, R186 ;  /* 0x000000ba00ab7308 */ /* 0x000fe40000000800 */
[----:B------:R-:W-:Y:S01]  /*20b60*/  FFMA.FTZ R167, R167, R166, -R181 ;  /* 0x000000a6a7a77223 */ /* 0x000fe200000108b5 */
[C---:B--2---:R-:W-:Y:S07]  /*20b70*/  HMMA.16816.F32 R108, R160.reuse, R136, R108 ;  /* 0x00000088a06c723c */ /* 0x044fee000000186c */
[----:B------:R-:W-:Y:S01]  /*20b80*/  MUFU.EX2 R186, R183 ;  /* 0x000000b700ba7308 */ /* 0x000fe20000000800 */
[----:B------:R-:W-:Y:S01]  /*20b90*/  FFMA.FTZ R195, R0, R247, R195 ;  /* 0x000000f700c37223 */ /* 0x000fe200000100c3 */
[C---:B------:R-:W-:Y:S03]  /*20ba0*/  HMMA.16816.F32 R112, R160.reuse, R138, R112 ;  /* 0x0000008aa070723c */ /* 0x040fe60000001870 */
[----:B----4-:R-:W-:Y:S05]  /*20bb0*/  F2FP.F16.F32.PACK_AB R136, R196, R199 ;  /* 0x000000c7c488723e */ /* 0x010fea00000000ff */
[----:B------:R-:W-:Y:S03]  /*20bc0*/  MUFU.EX2 R236, R184 ;  /* 0x000000b800ec7308 */ /* 0x000fe60000000800 */
[----:B---3--:R-:W-:Y:S01]  /*20bd0*/  F2FP.F16.F32.PACK_AB R137, R198, R201 ;  /* 0x000000c9c689723e */ /* 0x008fe200000000ff */
[----:B------:R-:W-:Y:S01]  /*20be0*/  FFMA.FTZ R197, R2, R249, R197 ;  /* 0x000000f902c57223 */ /* 0x000fe200000100c5 */
[----:B------:R-:W-:Y:S01]  /*20bf0*/  F2FP.F16.F32.PACK_AB R138, R203, R200 ;  /* 0x000000c8cb8a723e */ /* 0x000fe200000000ff */
[----:B------:R-:W-:Y:S01]  /*20c00*/  FADD.FTZ R195, R191, R195 ;  /* 0x000000c3bfc37221 */ /* 0x000fe20000010000 */
[C---:B-1----:R-:W-:Y:S03]  /*20c10*/  HMMA.16816.F32 R116, R160.reuse, R140, R116 ;  /* 0x0000008ca074723c */ /* 0x042fe60000001874 */
[----:B------:R-:W-:Y:S01]  /*20c20*/  MUFU.EX2 R184, R176 ;  /* 0x000000b000b87308 */ /* 0x000fe20000000800 */
[----:B------:R-:W-:Y:S01]  /*20c30*/  F2FP.F16.F32.PACK_AB R139, R251, R202 ;  /* 0x000000cafb8b723e */ /* 0x000fe200000000ff */
[----:B------:R-:W-:Y:S01]  /*20c40*/  FADD.FTZ R194, R194, R197 ;  /* 0x000000c5c2c27221 */ /* 0x000fe20000010000 */
[----:B------:R-:W-:Y:S01]  /*20c50*/  FADD.FTZ R190, R190, R195 ;  /* 0x000000c3bebe7221 */ /* 0x000fe20000010000 */
[C---:B------:R-:W-:Y:S01]  /*20c60*/  HMMA.16816.F32 R120, R160.reuse, R142, R120 ;  /* 0x0000008ea078723c */ /* 0x040fe20000001878 */
[----:B------:R-:W1:Y:S05]  /*20c70*/  LDSM.16.MT88.4 R140, [R226+0x10800] ;  /* 0x01080000e28c783b */ /* 0x000e6a0000004200 */
[----:B------:R-:W-:Y:S01]  /*20c80*/  MUFU.EX2 R250, R250 ;  /* 0x000000fa00fa7308 */ /* 0x000fe20000000800 */
[----:B------:R-:W-:Y:S01]  /*20c90*/  FADD.FTZ R193, R193, R194 ;  /* 0x000000c2c1c17221 */ /* 0x000fe20000010000 */
[----:B------:R-:W-:Y:S03]  /*20ca0*/  FADD.FTZ R190, R169, R190 ;  /* 0x000000bea9be7221 */ /* 0x000fe60000010000 */
[----:B------:R-:W-:Y:S01]  /*20cb0*/  MOV R169, R164 ;  /* 0x000000a400a97202 */ /* 0x000fe20000000f00 */
[C---:B-----5:R-:W-:Y:S04]  /*20cc0*/  HMMA.16816.F32 R124, R160.reuse, R132, R124 ;  /* 0x00000084a07c723c */ /* 0x060fe8000000187c */
[----:B------:R-:W-:Y:S01]  /*20cd0*/  MUFU.EX2 R252, R252 ;  /* 0x000000fc00fc7308 */ /* 0x000fe20000000800 */
[----:B------:R-:W-:Y:S01]  /*20ce0*/  FADD.FTZ R192, R192, R193 ;  /* 0x000000c1c0c07221 */ /* 0x000fe20000010000 */
[----:B------:R-:W-:Y:S01]  /*20cf0*/  FADD.FTZ R201, R201, R190 ;  /* 0x000000bec9c97221 */ /* 0x000fe20000010000 */
[----:B------:R-:W-:Y:S01]  /*20d00*/  HMMA.16816.F32 R128, R160, R134, R128 ;  /* 0x00000086a080723c */ /* 0x000fe20000001880 */
[----:B------:R-:W2:Y:S06]  /*20d10*/  LDSM.16.MT88.4 R132, [R229+0x12800] ;  /* 0x01280000e584783b */ /* 0x000eac0000004200 */
[----:B------:R-:W-:Y:S01]  /*20d20*/  MUFU.EX2 R167, R167 ;  /* 0x000000a700a77308 */ /* 0x000fe20000000800 */
[----:B------:R-:W-:Y:S01]  /*20d30*/  FADD.FTZ R199, R199, R192 ;  /* 0x000000c0c7c77221 */ /* 0x000fe20000010000 */
[C---:B------:R-:W-:Y:S01]  /*20d40*/  HMMA.16816.F32 R4, R136.reuse, R144, R4 ;  /* 0x000000908804723c */ /* 0x040fe20000001804 */
[----:B------:R-:W-:Y:S04]  /*20d50*/  LDSM.16.MT88.4 R160, [R229+0x14800] ;  /* 0x01480000e5a0783b */ /* 0x000fe80000004200 */
[----:B------:R-:W-:Y:S01]  /*20d60*/  FADD.FTZ R201, R198, R201 ;  /* 0x000000c9c6c97221 */ /* 0x000fe20000010000 */
[C---:B------:R-:W-:Y:S03]  /*20d70*/  HMMA.16816.F32 R8, R136.reuse, R146, R8 ;  /* 0x000000928808723c */ /* 0x040fe60000001808 */
[----:B------:R-:W3:Y:S03]  /*20d80*/  LDSM.16.MT88.4 R144, [R228+0x12800] ;  /* 0x01280000e490783b */ /* 0x000ee60000004200 */
        /* <DEDUP_REMOVED lines=10> */
[C---:B-1----:R-:W-:Y:S05]  /*20e30*/  HMMA.16816.F32 R28, R136.reuse, R140, R28 ;  /* 0x0000008c881c723c */ /* 0x042fea000000181c */
[----:B------:R-:W-:Y:S01]  /*20e40*/  FADD.FTZ R203, R203, R200 ;  /* 0x000000c8cbcb7221 */ /* 0x000fe20000010000 */
[C---:B------:R-:W-:Y:S01]  /*20e50*/  HMMA.16816.F32 R32, R136.reuse, R142, R32 ;  /* 0x0000008e8820723c */ /* 0x040fe20000001820 */
[----:B------:R-:W-:Y:S04]  /*20e60*/  LDSM.16.MT88.4 R140, [R229+0x16800] ;  /* 0x01680000e58c783b */ /* 0x000fe80000004200 */
[----:B------:R-:W-:Y:S01]  /*20e70*/  FADD.FTZ R203, R248, R203 ;  /* 0x000000cbf8cb7221 */ /* 0x000fe20000010000 */
[C---:B--2---:R-:W-:Y:S06]  /*20e80*/  HMMA.16816.F32 R36, R136.reuse, R132, R36 ;  /* 0x000000848824723c */ /* 0x044fec0000001824 */
[C---:B------:R-:W-:Y:S01]  /*20e90*/  HMMA.16816.F32 R40, R136.reuse, R134, R40 ;  /* 0x000000868828723c */ /* 0x040fe20000001828 */
[----:B------:R-:W1:Y:S05]  /*20ea0*/  LDSM.16.MT88.4 R132, [R226+0x14800] ;  /* 0x01480000e284783b */ /* 0x000e6a0000004200 */
[C---:B---3--:R-:W-:Y:S06]  /*20eb0*/  HMMA.16816.F32 R44, R136.reuse, R144, R44 ;  /* 0x00000090882c723c */ /* 0x048fec000000182c */
[C---:B------:R-:W-:Y:S01]  /*20ec0*/  HMMA.16816.F32 R48, R136.reuse, R146, R48 ;  /* 0x000000928830723c */ /* 0x040fe20000001830 */
[----:B------:R-:W2:Y:S05]  /*20ed0*/  LDSM.16.MT88.4 R144, [R228+0x16800] ;  /* 0x01680000e490783b */ /* 0x000eaa0000004200 */
[C---:B----4-:R-:W-:Y:S06]  /*20ee0*/  HMMA.16816.F32 R52, R136.reuse, R148, R52 ;  /* 0x000000948834723c */ /* 0x050fec0000001834 */
[C---:B------:R-:W-:Y:S01]  /*20ef0*/  HMMA.16816.F32 R56, R136.reuse, R150, R56 ;  /* 0x000000968838723c */ /* 0x040fe20000001838 */
[----:B------:R-:W3:Y:S05]  /*20f00*/  LDSM.16.MT88.4 R148, [R227+0x16800] ;  /* 0x01680000e394783b */ /* 0x000eea0000004200 */
[C---:B------:R-:W-:Y:S06]  /*20f10*/  HMMA.16816.F32 R60, R136.reuse, R156, R60 ;  /* 0x0000009c883c723c */ /* 0x040fec000000183c */
[C---:B------:R-:W-:Y:S05]  /*20f20*/  HMMA.16816.F32 R64, R136.reuse, R158, R64 ;  /* 0x0000009e8840723c */ /* 0x040fea0000001840 */
[-CC-:B------:R-:W-:Y:S01]  /*20f30*/  FFMA.FTZ R156, R237, R166.reuse, -R181.reuse ;  /* 0x000000a6ed9c7223 */ /* 0x180fe200000108b5 */
[C---:B------:R-:W-:Y:S01]  /*20f40*/  HMMA.16816.F32 R68, R136.reuse, R160, R68 ;  /* 0x000000a08844723c */ /* 0x040fe20000001844 */
[----:B------:R-:W-:Y:S04]  /*20f50*/  MUFU.EX2 R237, R182 ;  /* 0x000000b600ed7308 */ /* 0x000fe80000000800 */
[----:B------:R-:W-:Y:S01]  /*20f60*/  FFMA.FTZ R181, R165, R166, -R181 ;  /* 0x000000a6a5b57223 */ /* 0x000fe200000108b5 */
[C---:B------:R-:W-:Y:S01]  /*20f70*/  HMMA.16816.F32 R72, R136.reuse, R162, R72 ;  /* 0x000000a28848723c */ /* 0x040fe20000001848 */
[----:B------:R-:W-:Y:S04]  /*20f80*/  LDSM.16.MT88.4 R160, [R228+0x11000] ;  /* 0x01100000e4a0783b */ /* 0x000fe80000004200 */
[----:B------:R4:W1:Y:S01]  /*20f90*/  MUFU.EX2 R170, R156 ;  /* 0x0000009c00aa7308 */ /* 0x0008620000000800 */
[C---:B------:R-:W-:Y:S09]  /*20fa0*/  HMMA.16816.F32 R76, R136.reuse, R172, R76 ;  /* 0x000000ac884c723c */ /* 0x040ff2000000184c */
[----:B------:R-:W2:Y:S01]  /*20fb0*/  MUFU.EX2 R182, R180 ;  /* 0x000000b400b67308 */ /* 0x000ea20000000800 */
[C---:B------:R-:W-:Y:S01]  /*20fc0*/  HMMA.16816.F32 R80, R136.reuse, R174, R80 ;  /* 0x000000ae8850723c */ /* 0x040fe20000001850 */
[----:B------:R-:W-:Y:S05]  /*20fd0*/  LDSM.16.MT88.4 R172, [R226+0x11000] ;  /* 0x01100000e2ac783b */ /* 0x000fea0000004200 */
[C---:B-----5:R-:W-:Y:S03]  /*20fe0*/  HMMA.16816.F32 R84, R136.reuse, R152, R84 ;  /* 0x000000988854723c */ /* 0x060fe60000001854 */
[----:B------:R-:W-:Y:S01]  /*20ff0*/  MUFU.EX2 R180, R185 ;  /* 0x000000b900b47308 */ /* 0x000fe20000000800 */
[----:B----4-:R-:W-:Y:S01]  /*21000*/  LDSM.16.MT88.4 R156, [R229+0x11000] ;  /* 0x01100000e59c783b */ /* 0x010fe20000004200 */
[----:B-1----:R-:W-:Y:S01]  /*21010*/  FADD.FTZ R251, R170, R251 ;  /* 0x000000fbaafb7221 */ /* 0x002fe20000010000 */
[C---:B------:R-:W-:Y:S07]  /*21020*/  HMMA.16816.F32 R88, R136.reuse, R154, R88 ;  /* 0x0000009a8858723c */ /* 0x040fee0000001858 */
[----:B------:R-:W-:Y:S01]  /*21030*/  MUFU.EX2 R166, R181 ;  /* 0x000000b500a67308 */ /* 0x000fe20000000800 */
[----:B------:R-:W1:Y:S01]  /*21040*/  LDSM.16.MT88.4 R152, [R226+0x16800] ;  /* 0x01680000e298783b */ /* 0x000e620000004200 */
[C---:B------:R-:W-:Y:S03]  /*21050*/  HMMA.16816.F32 R92, R136.reuse, R132, R92 ;  /* 0x00000084885c723c */ /* 0x040fe6000000185c */
[----:B------:R-:W-:Y:S03]  /*21060*/  FADD.FTZ R0, R252, R251 ;  /* 0x000000fbfc007221 */ /* 0x000fe60000010000 */
[C---:B------:R-:W-:Y:S05]  /*21070*/  HMMA.16816.F32 R96, R136.reuse, R134, R96 ;  /* 0x000000868860723c */ /* 0x040fea0000001860 */
[----:B------:R-:W-:Y:S01]  /*21080*/  F2FP.F16.F32.PACK_AB R132, R250, R248 ;  /* 0x000000f8fa84723e */ /* 0x000fe200000000ff */
[C---:B------:R-:W-:Y:S05]  /*21090*/  HMMA.16816.F32 R100, R136.reuse, R140, R100 ;  /* 0x0000008c8864723c */ /* 0x040fea0000001864 */
[----:B--2---:R-:W-:Y:S01]  /*210a0*/  F2FP.F16.F32.PACK_AB R135, R182, R237 ;  /* 0x000000edb687723e */ /* 0x004fe200000000ff */
[C---:B------:R-:W-:Y:S01]  /*210b0*/  HMMA.16816.F32 R104, R136.reuse, R142, R104 ;  /* 0x0000008e8868723c */ /* 0x040fe20000001868 */
[----:B------:R-:W2:Y:S04]  /*210c0*/  LDSM.16.MT88.4 R140, [R227+0x11000] ;  /* 0x01100000e38c783b */ /* 0x000ea80000004200 */
[----:B------:R-:W-:Y:S01]  /*210d0*/  F2FP.F16.F32.PACK_AB R133, R252, R170 ;  /* 0x000000aafc85723e */ /* 0x000fe200000000ff */
[C---:B------:R-:W-:Y:S05]  /*210e0*/  HMMA.16816.F32 R108, R136.reuse, R144, R108 ;  /* 0x00000090886c723c */ /* 0x040fea000000186c */
[----:B------:R-:W-:Y:S01]  /*210f0*/  F2FP.F16.F32.PACK_AB R134, R236, R171 ;  /* 0x000000abec86723e */ /* 0x000fe200000000ff */
[C---:B------:R-:W-:Y:S01]  /*21100*/  HMMA.16816.F32 R112, R136.reuse, R146, R112 ;  /* 0x000000928870723c */ /* 0x040fe20000001870 */
[----:B------:R-:W4:Y:S04]  /*21110*/  LDSM.16.MT88.4 R144, [R229+0x13000] ;  /* 0x01300000e590783b */ /* 0x000f280000004200 */
[----:B------:R-:W-:Y:S01]  /*21120*/  FADD.FTZ R250, R250, R203 ;  /* 0x000000cbfafa7221 */ /* 0x000fe20000010000 */
[C---:B---3--:R-:W-:Y:S05]  /*21130*/  HMMA.16816.F32 R116, R136.reuse, R148, R116 ;  /* 0x000000948874723c */ /* 0x048fea0000001874 */
[----:B------:R-:W-:Y:S01]  /*21140*/  FADD.FTZ R250, R171, R250 ;  /* 0x000000faabfa7221 */ /* 0x000fe20000010000 */
[C---:B------:R-:W-:Y:S01]  /*21150*/  HMMA.16816.F32 R120, R136.reuse, R150, R120 ;  /* 0x000000968878723c */ /* 0x040fe20000001878 */
[----:B------:R-:W-:Y:S05]  /*21160*/  LDSM.16.MT88.4 R148, [R227+0x13000] ;  /* 0x01300000e394783b */ /* 0x000fea0000004200 */
[C---:B-1----:R-:W-:Y:S06]  /*21170*/  HMMA.16816.F32 R124, R136.reuse, R152, R124 ;  /* 0x00000098887c723c */ /* 0x042fec000000187c */
[----:B------:R-:W-:Y:S01]  /*21180*/  HMMA.16816.F32 R128, R136, R154, R128 ;  /* 0x0000009a8880723c */ /* 0x000fe20000001880 */
[----:B------:R-:W1:Y:S05]  /*21190*/  LDSM.16.MT88.4 R136, [R228+0x13000] ;  /* 0x01300000e488783b */ /* 0x000e6a0000004200 */
[C---:B------:R-:W-:Y:S03]  /*211a0*/  HMMA.16816.F32 R4, R132.reuse, R156, R4 ;  /* 0x0000009c8404723c */ /* 0x040fe60000001804 */
[----:B------:R-:W3:Y:S03]  /*211b0*/  LDSM.16.MT88.4 R152, [R226+0x13000] ;  /* 0x01300000e298783b */ /* 0x000ee60000004200 */
[C---:B------:R-:W-:Y:S05]  /*211c0*/  HMMA.16816.F32 R8, R132.reuse, R158, R8 ;  /* 0x0000009e8408723c */ /* 0x040fea0000001808 */
[----:B------:R-:W-:Y:S01]  /*211d0*/  LDSM.16.MT88.4 R156, [R228+0x15000] ;  /* 0x01500000e49c783b */ /* 0x000fe20000004200 */
        /* <DEDUP_REMOVED lines=17> */
[----:B------:R-:W-:Y:S05]  /*212f0*/  LDSM.16.MT88.4 R148, [R226+0x17000] ;  /* 0x01700000e294783b */ /* 0x000fea0000004200 */
[C---:B---3--:R-:W-:Y:S06]  /*21300*/  HMMA.16816.F32 R60, R132.reuse, R152, R60 ;  /* 0x00000098843c723c */ /* 0x048fec000000183c */
[C---:B------:R-:W-:Y:S01]  /*21310*/  HMMA.16816.F32 R64, R132.reuse, R154, R64 ;  /* 0x0000009a8440723c */ /* 0x040fe20000001840 */
[----:B------:R-:W3:Y:S04]  /*21320*/  MUFU.EX2 R155, R177 ;  /* 0x000000b1009b7308 */ /* 0x000ee80000000800 */
[----:B------:R-:W-:Y:S01]  /*21330*/  MOV R153, R237 ;  /* 0x000000ed00997202 */ /* 0x000fe20000000f00 */
[C---:B--2---:R-:W-:Y:S05]  /*21340*/  HMMA.16816.F32 R68, R132.reuse, R140, R68 ;  /* 0x0000008c8444723c */ /* 0x044fea0000001844 */
[----:B------:R2:W4:Y:S01]  /*21350*/  MUFU.EX2 R237, R178 ;  /* 0x000000b200ed7308 */ /* 0x0005220000000800 */
[----:B------:R-:W-:Y:S01]  /*21360*/  MOV R152, R236 ;  /* 0x000000ec00987202 */ /* 0x000fe20000000f00 */
[C---:B------:R-:W-:Y:S01]  /*21370*/  HMMA.16816.F32 R72, R132.reuse, R142, R72 ;  /* 0x0000008e8448723c */ /* 0x040fe20000001848 */
[----:B------:R-:W1:Y:S07]  /*21380*/  LDSM.16.MT88.4 R140, [R228+0x17000] ;  /* 0x01700000e48c783b */ /* 0x000e6e0000004200 */
[----:B------:R-:W1:Y:S01]  /*21390*/  MUFU.EX2 R236, R187 ;  /* 0x000000bb00ec7308 */ /* 0x000e620000000800 */
[C---:B------:R-:W-:Y:S03]  /*213a0*/  HMMA.16816.F32 R76, R132.reuse, R156, R76 ;  /* 0x0000009c844c723c */ /* 0x040fe6000000184c */
[----:B---3--:R-:W-:Y:S03]  /*213b0*/  MOV R165, R155 ;  /* 0x0000009b00a57202 */ /* 0x008fe60000000f00 */
[C---:B------:R-:W-:Y:S01]  /*213c0*/  HMMA.16816.F32 R80, R132.reuse, R158, R80 ;  /* 0x0000009e8450723c */ /* 0x040fe20000001850 */
[----:B------:R-:W3:Y:S05]  /*213d0*/  LDSM.16.MT88.4 R156, [R229+0x11800] ;  /* 0x01180000e59c783b */ /* 0x000eea0000004200 */
[C---:B------:R-:W-:Y:S03]  /*213e0*/  HMMA.16816.F32 R84, R132.reuse, R160, R84 ;  /* 0x000000a08454723c */ /* 0x040fe60000001854 */
[----:B--2---:R-:W-:Y:S03]  /*213f0*/  LDSM.16.MT88.4 R176, [R226+0x11800] ;  /* 0x01180000e2b0783b */ /* 0x004fe60000004200 */
[C---:B------:R-:W-:Y:S06]  /*21400*/  HMMA.16816.F32 R88, R132.reuse, R162, R88 ;  /* 0x000000a28458723c */ /* 0x040fec0000001858 */
[C---:B-----5:R-:W-:Y:S06]  /*21410*/  HMMA.16816.F32 R92, R132.reuse, R172, R92 ;  /* 0x000000ac845c723c */ /* 0x060fec000000185c */
[C---:B------:R-:W-:Y:S05]  /*21420*/  HMMA.16816.F32 R96, R132.reuse, R174, R96 ;  /* 0x000000ae8460723c */ /* 0x040fea0000001860 */
[----:B----4-:R-:W-:Y:S01]  /*21430*/  F2FP.F16.F32.PACK_AB R173, R184, R237 ;  /* 0x000000edb8ad723e */ /* 0x010fe200000000ff */
[C---:B-1----:R-:W-:Y:S05]  /*21440*/  HMMA.16816.F32 R100, R132.reuse, R136, R100 ;  /* 0x000000888464723c */ /* 0x042fea0000001864 */
[----:B------:R-:W-:Y:S01]  /*21450*/  F2FP.F16.F32.PACK_AB R174, R236, R165 ;  /* 0x000000a5ecae723e */ /* 0x000fe200000000ff */
[C---:B------:R-:W-:Y:S01]  /*21460*/  HMMA.16816.F32 R104, R132.reuse, R138, R104 ;  /* 0x0000008a8468723c */ /* 0x040fe20000001868 */
[----:B------:R-:W1:Y:S04]  /*21470*/  LDSM.16.MT88.4 R136, [R228+0x11800] ;  /* 0x01180000e488783b */ /* 0x000e680000004200 */
[----:B------:R-:W-:Y:S01]  /*21480*/  F2FP.F16.F32.PACK_AB R175, R166, R167 ;  /* 0x000000a7a6af723e */ /* 0x000fe200000000ff */
[C---:B------:R-:W-:Y:S06]  /*21490*/  HMMA.16816.F32 R108, R132.reuse, R140, R108 ;  /* 0x0000008c846c723c */ /* 0x040fec000000186c */
[C---:B------:R-:W-:Y:S01]  /*214a0*/  HMMA.16816.F32 R112, R132.reuse, R142, R112 ;  /* 0x0000008e8470723c */ /* 0x040fe20000001870 */
[----:B------:R-:W2:Y:S05]  /*214b0*/  LDSM.16.MT88.4 R140, [R227+0x11800] ;  /* 0x01180000e38c783b */ /* 0x000eaa0000004200 */
[C---:B------:R-:W-:Y:S06]  /*214c0*/  HMMA.16816.F32 R116, R132.reuse, R144, R116 ;  /* 0x000000908474723c */ /* 0x040fec0000001874 */
[C---:B------:R-:W-:Y:S05]  /*214d0*/  HMMA.16816.F32 R120, R132.reuse, R146, R120 ;  /* 0x000000928478723c */ /* 0x040fea0000001878 */
[----:B------:R-:W-:Y:S01]  /*214e0*/  MOV R144, R180 ;  /* 0x000000b400907202 */ /* 0x000fe20000000f00 */
[C---:B------:R-:W-:Y:S05]  /*214f0*/  HMMA.16816.F32 R124, R132.reuse, R148, R124 ;  /* 0x00000094847c723c */ /* 0x040fea000000187c */
[----:B------:R-:W-:Y:S01]  /*21500*/  F2FP.F16.F32.PACK_AB R172, R186, R144 ;  /* 0x00000090baac723e */ /* 0x000fe200000000ff */
[----:B------:R-:W-:Y:S05]  /*21510*/  HMMA.16816.F32 R128, R132, R150, R128 ;  /* 0x000000968480723c */ /* 0x000fea0000001880 */
[----:B------:R-:W-:Y:S01]  /*21520*/  MOV R145, R182 ;  /* 0x000000b600917202 */ /* 0x000fe20000000f00 */
[C---:B---3--:R-:W-:Y:S01]  /*21530*/  HMMA.16816.F32 R160, R172.reuse, R156, R4 ;  /* 0x0000009caca0723c */ /* 0x048fe20000001804 */
[----:B------:R-:W3:Y:S04]  /*21540*/  LDSM.16.MT88.4 R180, [R229+0x13800] ;  /* 0x01380000e5b4783b */ /* 0x000ee80000004200 */
[----:B------:R-:W-:Y:S01]  /*21550*/  MOV R134, R184 ;  /* 0x000000b800867202 */ /* 0x000fe20000000f00 */
[C---:B------:R-:W-:Y:S03]  /*21560*/  HMMA.16816.F32 R156, R172.reuse, R158, R8 ;  /* 0x0000009eac9c723c */ /* 0x040fe60000001808 */
[----:B------:R-:W-:Y:S02]  /*21570*/  LDSM.16.MT88.4 R4, [R227+0x13800] ;  /* 0x01380000e304783b */ /* 0x000fe40000004200 */
[----:B------:R-:W-:Y:S02]  /*21580*/  MOV R132, R152 ;  /* 0x0000009800847202 */ /* 0x000fe40000000f00 */
[----:B------:R-:W-:Y:S02]  /*21590*/  MOV R133, R153 ;  /* 0x0000009900857202 */ /* 0x000fe40000000f00 */
[C---:B-1----:R-:W-:Y:S02]  /*215a0*/  HMMA.16816.F32 R152, R172.reuse, R136, R12 ;  /* 0x00000088ac98723c */ /* 0x042fe4000000180c */
[----:B------:R-:W-:Y:S01]  /*215b0*/  LDSM.16.MT88.4 R8, [R226+0x13800] ;  /* 0x01380000e208783b */ /* 0x000fe20000004200 */
[----:B------:R-:W-:Y:S03]  /*215c0*/  MOV R135, R186 ;  /* 0x000000ba00877202 */ /* 0x000fe60000000f00 */
[C---:B------:R-:W-:Y:S04]  /*215d0*/  HMMA.16816.F32 R148, R172.reuse, R138, R16 ;  /* 0x0000008aac94723c */ /* 0x040fe80000001810 */
[----:B------:R-:W1:Y:S01]  /*215e0*/  LDSM.16.MT88.4 R184, [R228+0x13800] ;  /* 0x01380000e4b8783b */ /* 0x000e620000004200 */
[----:B------:R-:W-:Y:S02]  /*215f0*/  MOV R136, R144 ;  /* 0x0000009000887202 */ /* 0x000fe40000000f00 */
[----:B------:R-:W-:Y:S02]  /*21600*/  MOV R137, R145 ;  /* 0x0000009100897202 */ /* 0x000fe40000000f00 */
[C---:B--2---:R-:W-:Y:S03]  /*21610*/  HMMA.16816.F32 R144, R172.reuse, R140, R20 ;  /* 0x0000008cac90723c */ /* 0x044fe60000001814 */
[----:B------:R-:W2:Y:S03]  /*21620*/  LDSM.16.MT88.4 R12, [R229+0x15800] ;  /* 0x01580000e50c783b */ /* 0x000ea60000004200 */
[C---:B------:R-:W-:Y:S05]  /*21630*/  HMMA.16816.F32 R140, R172.reuse, R142, R24 ;  /* 0x0000008eac8c723c */ /* 0x040fea0000001818 */
[----:B------:R-:W4:Y:S02]  /*21640*/  LDSM.16.MT88.4 R16, [R228+0x15800] ;  /* 0x01580000e410783b */ /* 0x000f240000004200 */
[----:B------:R-:W-:Y:S04]  /*21650*/  MOV R26, R136 ;  /* 0x00000088001a7202 */ /* 0x000fe80000000f00 */
[----:B------:R-:W-:Y:S02]  /*21660*/  MOV R27, R137 ;  /* 0x00000089001b7202 */ /* 0x000fe40000000f00 */
[C---:B------:R-:W-:Y:S01]  /*21670*/  HMMA.16816.F32 R136, R172.reuse, R176, R28 ;  /* 0x000000b0ac88723c */ /* 0x040fe2000000181c */
[----:B------:R-:W5:Y:S06]  /*21680*/  LDSM.16.MT88.4 R20, [R227+0x15800] ;  /* 0x01580000e314783b */ /* 0x000f6c0000004200 */
[----:B------:R-:W-:Y:S04]  /*21690*/  MOV R30, R132 ;  /* 0x00000084001e7202 */ /* 0x000fe80000000f00 */
[----:B------:R-:W-:Y:S02]  /*216a0*/  MOV R31, R133 ;  /* 0x00000085001f7202 */ /* 0x000fe40000000f00 */
[----:B------:R-:W-:Y:S02]  /*216b0*/  MOV R177, R134 ;  /* 0x0000008600b17202 */ /* 0x000fe40000000f00 */
[----:B------:R-:W-:Y:S02]  /*216c0*/  MOV R176, R135 ;  /* 0x0000008700b07202 */ /* 0x000fe40000000f00 */
[C---:B------:R-:W-:Y:S03]  /*216d0*/  HMMA.16816.F32 R132, R172.reuse, R178, R32 ;  /* 0x000000b2ac84723c */ /* 0x040fe60000001820 */
[----:B------:R-:W-:Y:S02]  /*216e0*/  MOV R28, R26 ;  /* 0x0000001a001c7202 */ /* 0x000fe40000000f00 */
[----:B------:R-:W-:Y:S01]  /*216f0*/  MOV R29, R27 ;  /* 0x0000001b001d7202 */ /* 0x000fe20000000f00 */
[C---:B---3--:R-:W-:Y:S01]  /*21700*/  HMMA.16816.F32 R36, R172.reuse, R180, R36 ;  /* 0x000000b4ac24723c */ /* 0x048fe20000001824 */
[----:B------:R-:W3:Y:S04]  /*21710*/  LDSM.16.MT88.4 R24, [R226+0x15800] ;  /* 0x01580000e218783b */ /* 0x000ee80000004200 */
[----:B------:R-:W-:Y:S01]  /*21720*/  MOV R34, R28 ;  /* 0x0000001c00227202 */ /* 0x000fe20000000f00 */
[C---:B------:R-:W-:Y:S05]  /*21730*/  HMMA.16816.F32 R40, R172.reuse, R182, R40 ;  /* 0x000000b6ac28723c */ /* 0x040fea0000001828 */
[----:B------:R-:W-:Y:S01]  /*21740*/  MOV R33, R29 ;  /* 0x0000001d00217202 */ /* 0x000fe20000000f00 */
[C---:B-1----:R-:W-:Y:S05]  /*21750*/  HMMA.16816.F32 R44, R172.reuse, R184, R44 ;  /* 0x000000b8ac2c723c */ /* 0x042fea000000182c */
[----:B------:R-:W-:Y:S01]  /*21760*/  MOV R32, R30 ;  /* 0x0000001e00207202 */ /* 0x000fe20000000f00 */
[C---:B------:R-:W-:Y:S05]  /*21770*/  HMMA.16816.F32 R48, R172.reuse, R186, R48 ;  /* 0x000000baac30723c */ /* 0x040fea0000001830 */
[----:B------:R-:W-:Y:S01]  /*21780*/  MOV R179, R31 ;  /* 0x0000001f00b37202 */ /* 0x000fe20000000f00 */
[C---:B------:R-:W-:Y:S01]  /*21790*/  HMMA.16816.F32 R52, R172.reuse, R4, R52 ;  /* 0x00000004ac34723c */ /* 0x040fe20000001834 */
[----:B------:R-:W1:Y:S04]  /*217a0*/  LDSM.16.MT88.4 R28, [R229+0x17800] ;  /* 0x01780000e51c783b */ /* 0x000e680000004200 */
[----:B------:R-:W-:Y:S01]  /*217b0*/  MOV R35, R237 ;  /* 0x000000ed00237202 */ /* 0x000fe20000000f00 */
[C---:B------:R-:W-:Y:S03]  /*217c0*/  HMMA.16816.F32 R56, R172.reuse, R6, R56 ;  /* 0x00000006ac38723c */ /* 0x040fe60000001838 */
[----:B------:R-:W1:Y:S02]  /*217d0*/  LDSM.16.MT88.4 R4, [R228+0x17800] ;  /* 0x01780000e404783b */ /* 0x000e640000004200 */
[----:B------:R-:W-:Y:S01]  /*217e0*/  FADD.FTZ R0, R179, R0 ;  /* 0x00000000b3007221 */ /* 0x000fe20000010000 */
[C---:B------:R-:W-:Y:S01]  /*217f0*/  HMMA.16816.F32 R60, R172.reuse, R8, R60 ;  /* 0x00000008ac3c723c */ /* 0x040fe2000000183c */
[----:B------:R-:W1:Y:S05]  /*21800*/  S2R R237, SR_CTAID.Z ;  /* 0x0000000000ed7919 */ /* 0x000e6a0000002700 */
[C---:B------:R-:W-:Y:S01]  /*21810*/  HMMA.16816.F32 R64, R172.reuse, R10, R64 ;  /* 0x0000000aac40723c */ /* 0x040fe20000001840 */
[----:B------:R-:W1:Y:S04]  /*21820*/  LDSM.16.MT88.4 R8, [R227+0x17800] ;  /* 0x01780000e308783b */ /* 0x000e680000004200 */
[----:B------:R-:W-:Y:S01]  /*21830*/  FADD.FTZ R0, R33, R0 ;  /* 0x0000000021007221 */ /* 0x000fe20000010000 */
[C---:B--2---:R-:W-:Y:S05]  /*21840*/  HMMA.16816.F32 R68, R172.reuse, R12, R68 ;  /* 0x0000000cac44723c */ /* 0x044fea0000001844 */
[----:B------:R-:W-:Y:S01]  /*21850*/  FADD.FTZ R2, R32, R250 ;  /* 0x000000fa20027221 */ /* 0x000fe20000010000 */
[C---:B------:R-:W-:Y:S01]  /*21860*/  HMMA.16816.F32 R72, R172.reuse, R14, R72 ;  /* 0x0000000eac48723c */ /* 0x040fe20000001848 */
[----:B------:R-:W2:Y:S04]  /*21870*/  LDSM.16.MT88.4 R12, [R226+0x17800] ;  /* 0x01780000e20c783b */ /* 0x000ea80000004200 */
[----:B------:R-:W-:Y:S01]  /*21880*/  FADD.FTZ R0, R35, R0 ;  /* 0x0000000023007221 */ /* 0x000fe20000010000 */
[C---:B----4-:R-:W-:Y:S05]  /*21890*/  HMMA.16816.F32 R76, R172.reuse, R16, R76 ;  /* 0x00000010ac4c723c */ /* 0x050fea000000184c */
[----:B------:R-:W-:Y:S01]  /*218a0*/  FADD.FTZ R2, R34, R2 ;  /* 0x0000000222027221 */ /* 0x000fe20000010000 */
[C---:B------:R-:W-:Y:S05]  /*218b0*/  HMMA.16816.F32 R80, R172.reuse, R18, R80 ;  /* 0x00000012ac50723c */ /* 0x040fea0000001850 */
[----:B------:R-:W-:Y:S01]  /*218c0*/  FADD.FTZ R0, R177, R0 ;  /* 0x00000000b1007221 */ /* 0x000fe20000010000 */
[C---:B-----5:R-:W-:Y:S05]  /*218d0*/  HMMA.16816.F32 R84, R172.reuse, R20, R84 ;  /* 0x00000014ac54723c */ /* 0x060fea0000001854 */
[----:B------:R-:W-:Y:S01]  /*218e0*/  FADD.FTZ R2, R176, R2 ;  /* 0x00000002b0027221 */ /* 0x000fe20000010000 */
[C---:B------:R-:W-:Y:S05]  /*218f0*/  HMMA.16816.F32 R88, R172.reuse, R22, R88 ;  /* 0x00000016ac58723c */ /* 0x040fea0000001858 */
[----:B------:R-:W-:Y:S01]  /*21900*/  FADD.FTZ R167, R167, R0 ;  /* 0x00000000a7a77221 */ /* 0x000fe20000010000 */
[C---:B---3--:R-:W-:Y:S05]  /*21910*/  HMMA.16816.F32 R92, R172.reuse, R24, R92 ;  /* 0x00000018ac5c723c */ /* 0x048fea000000185c */
[----:B------:R-:W-:Y:S01]  /*21920*/  FADD.FTZ R2, R165, R2 ;  /* 0x00000002a5027221 */ /* 0x000fe20000010000 */
[C---:B------:R-:W-:Y:S05]  /*21930*/  HMMA.16816.F32 R96, R172.reuse, R26, R96 ;  /* 0x0000001aac60723c */ /* 0x040fea0000001860 */
[----:B------:R-:W-:Y:S01]  /*21940*/  IADD3 R0, R246, -0x1, RZ ;  /* 0xfffffffff6007810 */ /* 0x000fe20007ffe0ff */
[C---:B-1----:R-:W-:Y:S05]  /*21950*/  HMMA.16816.F32 R100, R172.reuse, R28, R100 ;  /* 0x0000001cac64723c */ /* 0x042fea0000001864 */
[----:B------:R-:W-:Y:S01]  /*21960*/  FADD.FTZ R249, R236, R2 ;  /* 0x00000002ecf97221 */ /* 0x000fe20000010000 */
[C---:B------:R-:W-:Y:S01]  /*21970*/  HMMA.16816.F32 R104, R172.reuse, R30, R104 ;  /* 0x0000001eac68723c */ /* 0x040fe20000001868 */
[----:B------:R-:W-:Y:S04]  /*21980*/  MOV R236, 0x80 ;  /* 0x0000008000ec7802 */ /* 0x000fe80000000f00 */
[----:B------:R-:W-:Y:S01]  /*21990*/  MOV R246, R0 ;  /* 0x0000000000f67202 */ /* 0x000fe20000000f00 */
[C---:B------:R-:W-:Y:S05]  /*219a0*/  HMMA.16816.F32 R108, R172.reuse, R4, R108 ;  /* 0x00000004ac6c723c */ /* 0x040fea000000186c */
[----:B------:R-:W-:Y:S01]  /*219b0*/  FADD.FTZ R247, R166, R167 ;  /* 0x000000a7a6f77221 */ /* 0x000fe20000010000 */
[C---:B------:R-:W-:Y:S05]  /*219c0*/  HMMA.16816.F32 R112, R172.reuse, R6, R112 ;  /* 0x00000006ac70723c */ /* 0x040fea0000001870 */
[----:B------:R-:W-:Y:S01]  /*219d0*/  MOV R0, R3 ;  /* 0x0000000300007202 */ /* 0x000fe20000000f00 */
[C---:B------:R-:W-:Y:S06]  /*219e0*/  HMMA.16816.F32 R116, R172.reuse, R8, R116 ;  /* 0x00000008ac74723c */ /* 0x040fec0000001874 */
[C---:B------:R-:W-:Y:S06]  /*219f0*/  HMMA.16816.F32 R120, R172.reuse, R10, R120 ;  /* 0x0000000aac78723c */ /* 0x040fec0000001878 */
[C---:B--2---:R-:W-:Y:S06]  /*21a00*/  HMMA.16816.F32 R124, R172.reuse, R12, R124 ;  /* 0x0000000cac7c723c */ /* 0x044fec000000187c */
[----:B------:R-:W-:Y:S01]  /*21a10*/  HMMA.16816.F32 R128, R172, R14, R128 ;  /* 0x0000000eac80723c */ /* 0x000fe20000001880 */
[----:B------:R-:W-:Y:S11]  /*21a20*/  @!UPT UIADD3 URZ, URZ, URZ, URZ ;  /* 0x0000003f3f3ff290 */ /* 0x000ff6000fffe03f */
[----:B------:R-:W-:Y:S01]  /*21a30*/  @!UPT UIADD3 URZ, URZ, URZ, URZ ;  /* 0x0000003f3f3ff290 */ /* 0x000fe2000fffe03f */
[----:B------:R-:W-:Y:S11]  /*21a40*/  @P0 BRA `(.L_x_1467) ;  /* 0xffffffb0007c0947 */ /* 0x000ff6000383ffff */
.L_x_1458:
        /* <DEDUP_REMOVED lines=14> */
.L_x_1484:
[----:B------:R-:W2:Y:S01]  /*21b30*/  S2R R2, SR_TID.X ;  /* 0x0000000000027919 */ /* 0x000ea20000002100 */
[----:B------:R-:W-:Y:S01]  /*21b40*/  FSETP.NE.FTZ.AND P4, PT, R8, RZ, PT ;  /* 0x000000ff0800720b */ /* 0x000fe20003f95000 */
[----:B----4-:R-:W-:Y:S01]  /*21b50*/  FADD.FTZ R13, R12, R13 ;  /* 0x0000000d0c0d7221 */ /* 0x010fe20000010000 */
[----:B------:R-:W-:Y:S01]  /*21b60*/  MOV R0, 0x3f800000 ;  /* 0x3f80000000007802 */ /* 0x000fe20000000f00 */
[----:B------:R-:W4:Y:S01]  /*21b70*/  S2UR UR4, SR_CgaCtaId ;  /* 0x00000000000479c3 */ /* 0x000f220000008800 */
[----:B------:R-:W-:Y:S01]  /*21b80*/  UMOV UR5, 0x400 ;  /* 0x0000040000057882 */ /* 0x000fe20000000000 */
[----:B------:R-:W-:Y:S02]  /*21b90*/  R2UR UR10, R6 ;  /* 0x00000000060a72ca */ /* 0x000fe400000e0000 */
[----:B------:R-:W-:Y:S02]  /*21ba0*/  FSETP.NE.FTZ.AND P3, PT, R13, RZ, PT ;  /* 0x000000ff0d00720b */ /* 0x000fe40003f75000 */
[----:B------:R-:W-:-:S04]  /*21bb0*/  R2UR UR11, R7 ;  /* 0x00000000070b72ca */ /* 0x000fc800000e0000 */
[----:B------:R-:W1:Y:S01]  /*21bc0*/  @P4 MUFU.RCP R0, R8 ;  /* 0x0000000800004308 */ /* 0x000e620000001000 */
[----:B----4-:R-:W-:Y:S01]  /*21bd0*/  ULEA UR4, UR4, UR5, 0x18 ;  /* 0x0000000504047291 */ /* 0x010fe2000f8ec03f */
[----:B------:R-:W-:Y:S01]  /*21be0*/  R2UR UR5, R7 ;  /* 0x00000000070572ca */ /* 0x000fe200000e0000 */
[C---:B-1----:R-:W-:Y:S01]  /*21bf0*/  FMUL.FTZ R160, R0.reuse, R160 ;  /* 0x000000a000a07220 */ /* 0x042fe20000410000 */
[----:B--2---:R-:W-:Y:S01]  /*21c00*/  SHF.R.S32.HI R5, RZ, 0x1f, R2 ;  /* 0x0000001fff057819 */ /* 0x004fe20000011402 */
[C---:B------:R-:W-:Y:S01]  /*21c10*/  FMUL.FTZ R161, R0.reuse, R161 ;  /* 0x000000a100a17220 */ /* 0x040fe20000410000 */
[C---:B------:R-:W-:Y:S01]  /*21c20*/  FMUL.FTZ R156, R0.reuse, R156 ;  /* 0x0000009c009c7220 */ /* 0x040fe20000410000 */
[C---:B------:R-:W-:Y:S01]  /*21c30*/  FMUL.FTZ R157, R0.reuse, R157 ;  /* 0x0000009d009d7220 */ /* 0x040fe20000410000 */
[----:B------:R-:W-:Y:S01]  /*21c40*/  LEA.HI R9, R5, R2, RZ, 0x2 ;  /* 0x0000000205097211 */ /* 0x000fe200078f10ff */
[C---:B------:R-:W-:Y:S01]  /*21c50*/  FMUL.FTZ R152, R0.reuse, R152 ;  /* 0x0000009800987220 */ /* 0x040fe20000410000 */
[C---:B------:R-:W-:Y:S01]  /*21c60*/  FMUL.FTZ R153, R0.reuse, R153 ;  /* 0x0000009900997220 */ /* 0x040fe20000410000 */
[C---:B------:R-:W-:Y:S01]  /*21c70*/  FMUL.FTZ R148, R0.reuse, R148 ;  /* 0x0000009400947220 */ /* 0x040fe20000410000 */
[--C-:B------:R-:W-:Y:S01]  /*21c80*/  SHF.R.S32.HI R15, RZ, 0x2, R9.reuse ;  /* 0x00000002ff0f7819 */ /* 0x100fe20000011409 */
[C---:B------:R-:W-:Y:S01]  /*21c90*/  FMUL.FTZ R149, R0.reuse, R149 ;  /* 0x0000009500957220 */ /* 0x040fe20000410000 */
[----:B---3--:R-:W-:Y:S01]  /*21ca0*/  SHF.R.S32.HI R12, RZ, 0x1f, R9 ;  /* 0x0000001fff0c7819 */ /* 0x008fe20000011409 */
[C---:B------:R-:W-:Y:S01]  /*21cb0*/  FMUL.FTZ R144, R0.reuse, R144 ;  /* 0x0000009000907220 */ /* 0x040fe20000410000 */
[C---:B------:R-:W-:Y:S01]  /*21cc0*/  FMUL.FTZ R145, R0.reuse, R145 ;  /* 0x0000009100917220 */ /* 0x040fe20000410000 */
[----:B------:R-:W-:Y:S01]  /*21cd0*/  FMUL.FTZ R140, R0, R140 ;  /* 0x0000008c008c7220 */ /* 0x000fe20000410000 */
[----:B------:R-:W-:Y:S01]  /*21ce0*/  LEA.HI R12, R12, R15, RZ, 0x3 ;  /* 0x0000000f0c0c7211 */ /* 0x000fe200078f18ff */
[C---:B------:R-:W-:Y:S01]  /*21cf0*/  FMUL.FTZ R141, R0.reuse, R141 ;  /* 0x0000008d008d7220 */ /* 0x040fe20000410000 */
[C---:B------:R-:W-:Y:S01]  /*21d00*/  FMUL.FTZ R136, R0.reuse, R136 ;  /* 0x0000008800887220 */ /* 0x040fe20000410000 */
[----:B------:R-:W-:Y:S01]  /*21d10*/  FMUL.FTZ R137, R0, R137 ;  /* 0x0000008900897220 */ /* 0x000fe20000410000 */
[----:B------:R-:W-:Y:S01]  /*21d20*/  LOP3.LUT R12, R12, 0xfffffff8, RZ, 0xc0, !PT ;  /* 0xfffffff80c0c7812 */ /* 0x000fe200078ec0ff */
        /* <DEDUP_REMOVED lines=50> */
[----:B------:R-:W-:-:S02]  /*22050*/  MOV R0, 0x3f800000 ;  /* 0x3f80000000007802 */ /* 0x000fc40000000f00 */
[----:B------:R-:W-:Y:S02]  /*22060*/  IADD3 R15, R15, -R12, RZ ;  /* 0x8000000c0f0f7210 */ /* 0x000fe40007ffe0ff */
[-C--:B------:R-:W-:Y:S02]  /*22070*/  LEA.HI R12, R5, R2.reuse, RZ, 0x5 ;  /* 0x00000002050c7211 */ /* 0x080fe400078f28ff */
[----:B------:R-:W1:Y:S01]  /*22080*/  @P3 MUFU.RCP R0, R13 ;  /* 0x0000000d00003308 */ /* 0x000e620000001000 */
[----:B------:R-:W-:Y:S02]  /*22090*/  LOP3.LUT R9, R9, 0x3ffffffc, RZ, 0xc0, !PT ;  /* 0x3ffffffc09097812 */ /* 0x000fe400078ec0ff */
[----:B------:R-:W-:Y:S02]  /*220a0*/  SHF.L.U32 R16, R15, 0x6, RZ ;  /* 0x000000060f107819 */ /* 0x000fe400000006ff */
[----:B------:R-:W-:Y:S02]  /*220b0*/  SHF.R.S32.HI R14, RZ, 0x5, R12 ;  /* 0x00000005ff0e7819 */ /* 0x000fe4000001140c */
[----:B------:R-:W-:-:S02]  /*220c0*/  IADD3 R9, -R9, R2, RZ ;  /* 0x0000000209097210 */ /* 0x000fc40007ffe1ff */
[----:B------:R-:W-:Y:S02]  /*220d0*/  LOP3.LUT R16, R16, 0x1c0, RZ, 0xc0, !PT ;  /* 0x000001c010107812 */ /* 0x000fe400078ec0ff */
[----:B------:R-:W-:Y:S02]  /*220e0*/  LOP3.LUT R17, R15, 0x1, RZ, 0xc0, !PT ;  /* 0x000000010f117812 */ /* 0x000fe400078ec0ff */
[----:B------:R-:W-:Y:S02]  /*220f0*/  LEA R9, R14, R9, 0x9 ;  /* 0x000000090e097211 */ /* 0x000fe400078e48ff */
[----:B------:R-:W-:Y:S02]  /*22100*/  LEA.HI R16, R16, R16, RZ, 0x1d ;  /* 0x0000001010107211 */ /* 0x000fe400078fe8ff */
[----:B------:R-:W-:Y:S01]  /*22110*/  ISETP.NE.U32.AND P0, PT, R17, 0x1, PT ;  /* 0x000000011100780c */ /* 0x000fe20003f05070 */
[C---:B-1----:R-:W-:Y:S01]  /*22120*/  FMUL.FTZ R163, R0.reuse, R163 ;  /* 0x000000a300a37220 */ /* 0x042fe20000410000 */
[----:B------:R-:W-:Y:S01]  /*22130*/  LEA R9, R9, R16, 0x1 ;  /* 0x0000001009097211 */ /* 0x000fe200078e08ff */
[C---:B------:R-:W-:Y:S01]  /*22140*/  FMUL.FTZ R162, R0.reuse, R162 ;  /* 0x000000a200a27220 */ /* 0x040fe20000410000 */
[----:B------:R-:W-:Y:S01]  /*22150*/  R2P PR, R15, 0x6 ;  /* 0x000000060f007804 */ /* 0x000fe20000000000 */
[C---:B------:R-:W-:Y:S01]  /*22160*/  FMUL.FTZ R159, R0.reuse, R159 ;  /* 0x0000009f009f7220 */ /* 0x040fe20000410000 */
[----:B------:R-:W-:Y:S01]  /*22170*/  MOV R15, 0x20 ;  /* 0x00000020000f7802 */ /* 0x000fe20000000f00 */
[C---:B------:R-:W-:Y:S01]  /*22180*/  FMUL.FTZ R158, R0.reuse, R158 ;  /* 0x0000009e009e7220 */ /* 0x040fe20000410000 */
[----:B------:R-:W-:Y:S01]  /*22190*/  LEA R9, R9, UR4, 0x1 ;  /* 0x0000000409097c11 */ /* 0x000fe2000f8e08ff */
[C---:B------:R-:W-:Y:S01]  /*221a0*/  FMUL.FTZ R155, R0.reuse, R155 ;  /* 0x0000009b009b7220 */ /* 0x040fe20000410000 */
[----:B------:R-:W-:Y:S01]  /*221b0*/  SEL R16, R15, 0xffffffe0, !P1 ;  /* 0xffffffe00f107807 */ /* 0x000fe20004800000 */
[C---:B------:R-:W-:Y:S01]  /*221c0*/  FMUL.FTZ R154, R0.reuse, R154 ;  /* 0x0000009a009a7220 */ /* 0x040fe20000410000 */
[----:B------:R-:W-:Y:S01]  /*221d0*/  MOV R15, 0x40 ;  /* 0x00000040000f7802 */ /* 0x000fe20000000f00 */
[C---:B------:R-:W-:Y:S01]  /*221e0*/  FMUL.FTZ R151, R0.reuse, R151 ;  /* 0x0000009700977220 */ /* 0x040fe20000410000 */
[C---:B------:R-:W-:Y:S01]  /*221f0*/  FMUL.FTZ R150, R0.reuse, R150 ;  /* 0x0000009600967220 */ /* 0x040fe20000410000 */
[C---:B------:R-:W-:Y:S01]  /*22200*/  IADD3 R17, R9.reuse, -0x10, RZ ;  /* 0xfffffff009117810 */ /* 0x040fe20007ffe0ff */
[C---:B------:R-:W-:Y:S01]  /*22210*/  FMUL.FTZ R147, R0.reuse, R147 ;  /* 0x0000009300937220 */ /* 0x040fe20000410000 */
[C---:B------:R-:W-:Y:S01]  /*22220*/  FMUL.FTZ R146, R0.reuse, R146 ;  /* 0x0000009200927220 */ /* 0x040fe20000410000 */
[----:B------:R-:W-:Y:S01]  /*22230*/  @P0 IADD3 R17, R9, 0x10, RZ ;  /* 0x0000001009110810 */ /* 0x000fe20007ffe0ff */
[C---:B------:R-:W-:Y:S01]  /*22240*/  FMUL.FTZ R143, R0.reuse, R143 ;  /* 0x0000008f008f7220 */ /* 0x040fe20000410000 */
[----:B------:R-:W-:Y:S01]  /*22250*/  F2FP.F16.F32.PACK_AB R160, R161, R160 ;  /* 0x000000a0a1a0723e */ /* 0x000fe200000000ff */
[C---:B------:R-:W-:Y:S01]  /*22260*/  FMUL.FTZ R142, R0.reuse, R142 ;  /* 0x0000008e008e7220 */ /* 0x040fe20000410000 */
[----:B------:R-:W-:Y:S01]  /*22270*/  F2FP.F16.F32.PACK_AB R162, R163, R162 ;  /* 0x000000a2a3a2723e */ /* 0x000fe200000000ff */
[C---:B------:R-:W-:Y:S01]  /*22280*/  FMUL.FTZ R139, R0.reuse, R139 ;  /* 0x0000008b008b7220 */ /* 0x040fe20000410000 */
[----:B------:R-:W-:Y:S01]  /*22290*/  SEL R18, R15, 0xffffffc0, !P2 ;  /* 0xffffffc00f127807 */ /* 0x000fe20005000000 */
[C---:B------:R-:W-:Y:S01]  /*222a0*/  FMUL.FTZ R138, R0.reuse, R138 ;  /* 0x0000008a008a7220 */ /* 0x040fe20000410000 */
[----:B------:R-:W-:Y:S01]  /*222b0*/  F2FP.F16.F32.PACK_AB R156, R157, R156 ;  /* 0x0000009c9d9c723e */ /* 0x000fe200000000ff */
[C---:B------:R-:W-:Y:S01]  /*222c0*/  FMUL.FTZ R135, R0.reuse, R135 ;  /* 0x0000008700877220 */ /* 0x040fe20000410000 */
[----:B------:R-:W-:Y:S01]  /*222d0*/  F2FP.F16.F32.PACK_AB R158, R159, R158 ;  /* 0x0000009e9f9e723e */ /* 0x000fe200000000ff */
[C---:B------:R-:W-:Y:S01]  /*222e0*/  FMUL.FTZ R134, R0.reuse, R134 ;  /* 0x0000008600867220 */ /* 0x040fe20000410000 */
[----:B------:R-:W-:Y:S01]  /*222f0*/  F2FP.F16.F32.PACK_AB R152, R153, R152 ;  /* 0x000000989998723e */ /* 0x000fe200000000ff */
[C---:B------:R-:W-:Y:S01]  /*22300*/  FMUL.FTZ R39, R0.reuse, R39 ;  /* 0x0000002700277220 */ /* 0x040fe20000410000 */
[----:B------:R-:W-:Y:S01]  /*22310*/  F2FP.F16.F32.PACK_AB R154, R155, R154 ;  /* 0x0000009a9b9a723e */ /* 0x000fe200000000ff */
[C---:B------:R-:W-:Y:S01]  /*22320*/  FMUL.FTZ R38, R0.reuse, R38 ;  /* 0x0000002600267220 */ /* 0x040fe20000410000 */
[----:B------:R-:W-:Y:S01]  /*22330*/  IADD3 R19, R9, R16, RZ ;  /* 0x0000001009137210 */ /* 0x000fe20007ffe0ff */
[C---:B------:R-:W-:Y:S01]  /*22340*/  FMUL.FTZ R43, R0.reuse, R43 ;  /* 0x0000002b002b7220 */ /* 0x040fe20000410000 */
[----:B------:R-:W-:Y:S01]  /*22350*/  F2FP.F16.F32.PACK_AB R148, R149, R148 ;  /* 0x000000949594723e */ /* 0x000fe200000000ff */
[C---:B------:R-:W-:Y:S01]  /*22360*/  FMUL.FTZ R42, R0.reuse, R42 ;  /* 0x0000002a002a7220 */ /* 0x040fe20000410000 */
[----:B------:R-:W-:Y:S01]  /*22370*/  F2FP.F16.F32.PACK_AB R150, R151, R150 ;  /* 0x000000969796723e */ /* 0x000fe200000000ff */
[----:B------:R-:W-:Y:S01]  /*22380*/  FMUL.FTZ R47, R0, R47 ;  /* 0x0000002f002f7220 */ /* 0x000fe20000410000 */
[----:B------:R-:W-:Y:S01]  /*22390*/  IADD3 R15, R16, R17, RZ ;  /* 0x00000011100f7210 */ /* 0x000fe20007ffe0ff */
[C---:B------:R-:W-:Y:S01]  /*223a0*/  FMUL.FTZ R46, R0.reuse, R46 ;  /* 0x0000002e002e7220 */ /* 0x040fe20000410000 */
[----:B------:R-:W-:Y:S01]  /*223b0*/  F2FP.F16.F32.PACK_AB R144, R145, R144 ;  /* 0x000000909190723e */ /* 0x000fe200000000ff */
[----:B------:R-:W-:Y:S01]  /*223c0*/  STS [R9], R160 ;  /* 0x000000a009007388 */ /* 0x000fe20000000800 */
[----:B------:R-:W-:Y:S01]  /*223d0*/  F2FP.F16.F32.PACK_AB R146, R147, R146 ;  /* 0x000000929392723e */ /* 0x000fe200000000ff */
[C---:B------:R-:W-:Y:S01]  /*223e0*/  FMUL.FTZ R51, R0.reuse, R51 ;  /* 0x0000003300337220 */ /* 0x040fe20000410000 */
[----:B------:R-:W-:Y:S01]  /*223f0*/  IADD3 R21, R9, R18, RZ ;  /* 0x0000001209157210 */ /* 0x000fe20007ffe0ff */
[----:B------:R-:W-:Y:S01]  /*22400*/  STS [R9+0x400], R162 ;  /* 0x000400a209007388 */ /* 0x000fe20000000800 */
[----:B------:R-:W-:Y:S01]  /*22410*/  F2FP.F16.F32.PACK_AB R140, R141, R140 ;  /* 0x0000008c8d8c723e */ /* 0x000fe200000000ff */
[----:B------:R-:W-:Y:S01]  /*22420*/  FMUL.FTZ R50, R0, R50 ;  /* 0x0000003200327220 */ /* 0x000fe20000410000 */
[----:B------:R-:W-:Y:S01]  /*22430*/  F2FP.F16.F32.PACK_AB R142, R143, R142 ;  /* 0x0000008e8f8e723e */ /* 0x000fe200000000ff */
[----:B------:R-:W-:Y:S01]  /*22440*/  STS [R17], R156 ;  /* 0x0000009c11007388 */ /* 0x000fe20000000800 */
[----:B------:R-:W-:Y:S01]  /*22450*/  IADD3 R23, R18, R17, RZ ;  /* 0x0000001112177210 */ /* 0x000fe20007ffe0ff */
[C---:B------:R-:W-:Y:S01]  /*22460*/  FMUL.FTZ R55, R0.reuse, R55 ;  /* 0x0000003700377220 */ /* 0x040fe20000410000 */
[----:B------:R-:W-:Y:S01]  /*22470*/  F2FP.F16.F32.PACK_AB R136, R137, R136 ;  /* 0x000000888988723e */ /* 0x000fe200000000ff */
[----:B------:R-:W-:Y:S01]  /*22480*/  STS [R17+0x400], R158 ;  /* 0x0004009e11007388 */ /* 0x000fe20000000800 */
[----:B------:R-:W-:Y:S01]  /*22490*/  F2FP.F16.F32.PACK_AB R138, R139, R138 ;  /* 0x0000008a8b8a723e */ /* 0x000fe200000000ff */
[C---:B------:R-:W-:Y:S01]  /*224a0*/  FMUL.FTZ R54, R0.reuse, R54 ;  /* 0x0000003600367220 */ /* 0x040fe20000410000 */
[----:B------:R-:W-:Y:S01]  /*224b0*/  IADD3 R25, R19, R18, RZ ;  /* 0x0000001213197210 */ /* 0x000fe20007ffe0ff */
[----:B------:R-:W-:Y:S01]  /*224c0*/  STS [R19], R152 ;  /* 0x0000009813007388 */ /* 0x000fe20000000800 */
[----:B------:R-:W-:Y:S01]  /*224d0*/  F2FP.F16.F32.PACK_AB R132, R133, R132 ;  /* 0x000000848584723e */ /* 0x000fe200000000ff */
[C---:B------:R-:W-:Y:S01]  /*224e0*/  FMUL.FTZ R59, R0.reuse, R59 ;  /* 0x0000003b003b7220 */ /* 0x040fe20000410000 */
[----:B------:R-:W-:Y:S01]  /*224f0*/  F2FP.F16.F32.PACK_AB R134, R135, R134 ;  /* 0x000000868786723e */ /* 0x000fe200000000ff */
[----:B------:R-:W-:Y:S01]  /*22500*/  STS [R19+0x400], R154 ;  /* 0x0004009a13007388 */ /* 0x000fe20000000800 */
[----:B------:R-:W-:Y:S01]  /*22510*/  IADD3 R27, R15, R18, RZ ;  /* 0x000000120f1b7210 */ /* 0x000fe20007ffe0ff */
[C---:B------:R-:W-:Y:S01]  /*22520*/  FMUL.FTZ R58, R0.reuse, R58 ;  /* 0x0000003a003a7220 */ /* 0x040fe20000410000 */
[----:B------:R-:W-:Y:S01]  /*22530*/  F2FP.F16.F32.PACK_AB R36, R37, R36 ;  /* 0x000000242524723e */ /* 0x000fe200000000ff */
[----:B------:R-:W-:Y:S01]  /*22540*/  STS [R15], R148 ;  /* 0x000000940f007388 */ /* 0x000fe20000000800 */
[----:B------:R-:W-:Y:S01]  /*22550*/  F2FP.F16.F32.PACK_AB R38, R39, R38 ;  /* 0x000000262726723e */ /* 0x000fe200000000ff */
[C---:B------:R-:W-:Y:S01]  /*22560*/  FMUL.FTZ R63, R0.reuse, R63 ;  /* 0x0000003f003f7220 */ /* 0x040fe20000410000 */
[----:B------:R-:W-:Y:S01]  /*22570*/  F2FP.F16.F32.PACK_AB R40, R41, R40 ;  /* 0x000000282928723e */ /* 0x000fe200000000ff */
[----:B------:R-:W-:Y:S01]  /*22580*/  STS [R15+0x400], R150 ;  /* 0x000400960f007388 */ /* 0x000fe20000000800 */
[C---:B------:R-:W-:Y:S01]  /*22590*/  FMUL.FTZ R62, R0.reuse, R62 ;  /* 0x0000003e003e7220 */ /* 0x040fe20000410000 */
[----:B------:R-:W-:Y:S01]  /*225a0*/  F2FP.F16.F32.PACK_AB R42, R43, R42 ;  /* 0x0000002a2b2a723e */ /* 0x000fe200000000ff */
[C---:B------:R-:W-:Y:S01]  /*225b0*/  FMUL.FTZ R67, R0.reuse, R67 ;  /* 0x0000004300437220 */ /* 0x040fe20000410000 */
[----:B------:R-:W-:Y:S01]  /*225c0*/  STS [R21], R144 ;  /* 0x0000009015007388 */ /* 0x000fe20000000800 */
[----:B------:R-:W-:Y:S01]  /*225d0*/  F2FP.F16.F32.PACK_AB R44, R45, R44 ;  /* 0x0000002c2d2c723e */ /* 0x000fe200000000ff */
[C---:B------:R-:W-:Y:S01]  /*225e0*/  FMUL.FTZ R66, R0.reuse, R66 ;  /* 0x0000004200427220 */ /* 0x040fe20000410000 */
[----:B------:R-:W-:Y:S01]  /*225f0*/  F2FP.F16.F32.PACK_AB R46, R47, R46 ;  /* 0x0000002e2f2e723e */ /* 0x000fe200000000ff */
[----:B------:R-:W-:Y:S01]  /*22600*/  STS [R21+0x400], R146 ;  /* 0x0004009215007388 */ /* 0x000fe20000000800 */
[----:B------:R-:W-:Y:S01]  /*22610*/  F2FP.F16.F32.PACK_AB R48, R49, R48 ;  /* 0x000000303130723e */ /* 0x000fe200000000ff */
[C---:B------:R-:W-:Y:S01]  /*22620*/  FMUL.FTZ R71, R0.reuse, R71 ;  /* 0x0000004700477220 */ /* 0x040fe20000410000 */
[C---:B------:R-:W-:Y:S01]  /*22630*/  FMUL.FTZ R70, R0.reuse, R70 ;  /* 0x0000004600467220 */ /* 0x040fe20000410000 */
        /* <DEDUP_REMOVED lines=23> */
[----:B------:R-:W-:Y:S01]  /*227b0*/  FMUL.FTZ R91, R0, R91 ;  /* 0x0000005b005b7220 */ /* 0x000fe20000410000 */
[----:B------:R-:W-:Y:S01]  /*227c0*/  STS [R9+0x2000], R36 ;  /* 0x0020002409007388 */ /* 0x000fe20000000800 */
[----:B------:R-:W-:Y:S01]  /*227d0*/  ISETP.NE.AND P0, PT, R242, -0x1, PT ;  /* 0xfffffffff200780c */ /* 0x000fe20003f05270 */
[C---:B------:R-:W-:Y:S01]  /*227e0*/  FMUL.FTZ R90, R0.reuse, R90 ;  /* 0x0000005a005a7220 */ /* 0x040fe20000410000 */
[----:B------:R-:W-:Y:S01]  /*227f0*/  F2FP.F16.F32.PACK_AB R68, R69, R68 ;  /* 0x000000444544723e */ /* 0x000fe200000000ff */
[----:B------:R-:W-:Y:S01]  /*22800*/  STS [R9+0x2400], R38 ;  /* 0x0024002609007388 */ /* 0x000fe20000000800 */
[----:B------:R-:W-:Y:S01]  /*22810*/  F2FP.F16.F32.PACK_AB R70, R71, R70 ;  /* 0x000000464746723e */ /* 0x000fe200000000ff */
[C---:B------:R-:W-:Y:S01]  /*22820*/  FMUL.FTZ R95, R0.reuse, R95 ;  /* 0x0000005f005f7220 */ /* 0x040fe20000410000 */
[----:B------:R-:W-:Y:S01]  /*22830*/  F2FP.F16.F32.PACK_AB R72, R73, R72 ;  /* 0x000000484948723e */ /* 0x000fe200000000ff */
[----:B------:R-:W-:Y:S01]  /*22840*/  STS [R17+0x2000], R40 ;  /* 0x0020002811007388 */ /* 0x000fe20000000800 */
[C---:B------:R-:W-:Y:S01]  /*22850*/  FMUL.FTZ R94, R0.reuse, R94 ;  /* 0x0000005e005e7220 */ /* 0x040fe20000410000 */
[----:B------:R-:W-:Y:S01]  /*22860*/  F2FP.F16.F32.PACK_AB R74, R75, R74 ;  /* 0x0000004a4b4a723e */ /* 0x000fe200000000ff */
[C---:B------:R-:W-:Y:S01]  /*22870*/  FMUL.FTZ R99, R0.reuse, R99 ;  /* 0x0000006300637220 */ /* 0x040fe20000410000 */
[----:B------:R-:W-:Y:S01]  /*22880*/  STS [R17+0x2400], R42 ;  /* 0x0024002a11007388 */ /* 0x000fe20000000800 */
[----:B------:R-:W-:Y:S01]  /*22890*/  F2FP.F16.F32.PACK_AB R76, R77, R76 ;  /* 0x0000004c4d4c723e */ /* 0x000fe200000000ff */
[C---:B------:R-:W-:Y:S01]  /*228a0*/  FMUL.FTZ R98, R0.reuse, R98 ;  /* 0x0000006200627220 */ /* 0x040fe20000410000 */
[----:B------:R-:W-:Y:S01]  /*228b0*/  F2FP.F16.F32.PACK_AB R78, R79, R78 ;  /* 0x0000004e4f4e723e */ /* 0x000fe200000000ff */
[----:B------:R-:W-:Y:S01]  /*228c0*/  STS [R19+0x2000], R44 ;  /* 0x0020002c13007388 */ /* 0x000fe20000000800 */
[----:B------:R-:W-:Y:S01]  /*228d0*/  F2FP.F16.F32.PACK_AB R80, R81, R80 ;  /* 0x000000505150723e */ /* 0x000fe200000000ff */
[C---:B------:R-:W-:Y:S01]  /*228e0*/  FMUL.FTZ R103, R0.reuse, R103 ;  /* 0x0000006700677220 */ /* 0x040fe20000410000 */
[C---:B------:R-:W-:Y:S01]  /*228f0*/  FMUL.FTZ R102, R0.reuse, R102 ;  /* 0x0000006600667220 */ /* 0x040fe20000410000 */
        /* <DEDUP_REMOVED lines=26> */
[----:B------:R-:W-:Y:S01]  /*22aa0*/  FMUL.FTZ R122, R0, R122 ;  /* 0x0000007a007a7220 */ /* 0x000fe20000410000 */
[----:B------:R-:W-:Y:S01]  /*22ab0*/  F2FP.F16.F32.PACK_AB R102, R103, R102 ;  /* 0x000000666766723e */ /* 0x000fe200000000ff */
[----:B------:R-:W-:Y:S01]  /*22ac0*/  STS [R25+0x2000], R60 ;  /* 0x0020003c19007388 */ /* 0x000fe20000000800 */
[----:B------:R-:W-:Y:S01]  /*22ad0*/  R2UR UR4, R6 ;  /* 0x00000000060472ca */ /* 0x000fe200000e0000 */
[C---:B------:R-:W-:Y:S01]  /*22ae0*/  FMUL.FTZ R127, R0.reuse, R127 ;  /* 0x0000007f007f7220 */ /* 0x040fe20000410000 */
[----:B------:R-:W-:Y:S01]  /*22af0*/  F2FP.F16.F32.PACK_AB R104, R105, R104 ;  /* 0x000000686968723e */ /* 0x000fe200000000ff */
[----:B------:R-:W-:Y:S01]  /*22b00*/  STS [R25+0x2400], R62 ;  /* 0x0024003e19007388 */ /* 0x000fe20000000800 */
[C---:B------:R-:W-:Y:S01]  /*22b10*/  FMUL.FTZ R126, R0.reuse, R126 ;  /* 0x0000007e007e7220 */ /* 0x040fe20000410000 */
[C---:B------:R-:W-:Y:S01]  /*22b20*/  FMUL.FTZ R131, R0.reuse, R131 ;  /* 0x0000008300837220 */ /* 0x040fe20000410000 */
[----:B------:R-:W-:Y:S01]  /*22b30*/  F2FP.F16.F32.PACK_AB R106, R107, R106 ;  /* 0x0000006a6b6a723e */ /* 0x000fe200000000ff */
[----:B------:R-:W-:Y:S01]  /*22b40*/  STS [R27+0x2000], R64 ;  /* 0x002000401b007388 */ /* 0x000fe20000000800 */
[----:B------:R-:W-:Y:S01]  /*22b50*/  F2FP.F16.F32.PACK_AB R108, R109, R108 ;  /* 0x0000006c6d6c723e */ /* 0x000fe200000000ff */
[----:B------:R-:W-:Y:S01]  /*22b60*/  FMUL.FTZ R0, R0, R130 ;  /* 0x0000008200007220 */ /* 0x000fe20000410000 */
        /* <DEDUP_REMOVED lines=8> */
[----:B------:R-:W-:Y:S02]  /*22bf0*/  @!P0 R2UR UR8, R6 ;  /* 0x00000000060882ca */ /* 0x000fe400000e0000 */
[----:B------:R-:W-:Y:S01]  /*22c00*/  @!P0 R2UR UR9, R7 ;  /* 0x00000000070982ca */ /* 0x000fe200000e0000 */
        /* <DEDUP_REMOVED lines=23> */
[----:B------:R-:W-:Y:S04]  /*22d80*/  STS [R17+0x6400], R106 ;  /* 0x0064006a11007388 */ /* 0x000fe80000000800 */
[----:B------:R-:W-:Y:S04]  /*22d90*/  STS [R19+0x6000], R108 ;  /* 0x0060006c13007388 */ /* 0x000fe80000000800 */
[----:B------:R2:W-:Y:S04]  /*22da0*/  STS [R19+0x6400], R110 ;  /* 0x0064006e13007388 */ /* 0x0005e80000000800 */
        /* <DEDUP_REMOVED lines=10> */
[----:B-1----:R-:W3:Y:S04]  /*22e50*/  LD.E.U8 R9, desc[UR4][R10.64+0x1c8] ;  /* 0x0001c8040a097980 */ /* 0x002ee8000c101100 */
[----:B--2---:R-:W2:Y:S04]  /*22e60*/  @!P0 LD.E.64 R18, desc[UR8][R10.64+0x80] ;  /* 0x000080080a128980 */ /* 0x004ea8000c101b00 */
[----:B------:R-:W4:Y:S01]  /*22e70*/  LD.E.64 R82, desc[UR10][R10.64+0x88] ;  /* 0x0000880a0a527980 */ /* 0x000f22000c101b00 */
[----:B------:R-:W1:Y:S08]  /*22e80*/  @P4 MUFU.LG2 R17, R8 ;  /* 0x0000000800114308 */ /* 0x000e700000000c00 */
[----:B------:R-:W1:Y:S01]  /*22e90*/  @P3 MUFU.LG2 R16, R13 ;  /* 0x0000000d00103308 */ /* 0x000e620000000c00 */
[----:B------:R-:W-:Y:S01]  /*22ea0*/  @!P0 SHF.R.S32.HI R20, RZ, 0x1f, R238 ;  /* 0x0000001fff148819 */ /* 0x000fe200000114ee */
[----:B------:R2:W5:Y:S01]  /*22eb0*/  LD.E.64 R80, desc[UR4][R10.64+0x90] ;  /* 0x000090040a507980 */ /* 0x000562000c101b00 */
[----:B------:R-:W-:Y:S01]  /*22ec0*/  BSSY B0, `(.L_x_1469) ;  /* 0x0000024000007945 */ /* 0x000fe20003800000 */
[----:B------:R-:W-:Y:S01]  /*22ed0*/  MOV R76, 0x7f800000 ;  /* 0x7f800000004c7802 */ /* 0x000fe20000000f00 */
[----:B-1----:R-:W-:Y:S01]  /*22ee0*/  @P4 FMUL.FTZ R17, R17, 0.69314718246459960938 ;  /* 0x3f31721811114820 */ /* 0x002fe20000410000 */
[----:B------:R-:W-:-:S04]  /*22ef0*/  @P3 FMUL.FTZ R16, R16, 0.69314718246459960938 ;  /* 0x3f31721810103820 */ /* 0x000fc80000410000 */
[----:B-----5:R-:W-:Y:S01]  /*22f00*/  @P3 FFMA.FTZ R76, R4, R3, R16 ;  /* 0x00000003044c3223 */ /* 0x020fe20000010010 */
[----:B---3--:R-:W-:Y:S01]  /*22f10*/  ISETP.NE.AND P1, PT, R9, RZ, PT ;  /* 0x000000ff0900720c */ /* 0x008fe20003f25270 */
[----:B--2---:R-:W-:-:S04]  /*22f20*/  @!P0 IMAD R15, R19, R238, RZ ;  /* 0x000000ee130f8224 */ /* 0x004fc800078e02ff */
[----:B------:R-:W-:Y:S02]  /*22f30*/  @!P0 IMAD R15, R18, R20, R15 ;  /* 0x00000014120f8224 */ /* 0x000fe400078e020f */
[-C--:B----4-:R-:W-:Y:S02]  /*22f40*/  @P0 IMAD R0, R83, R242.reuse, RZ ;  /* 0x000000f253000224 */ /* 0x090fe400078e02ff */
[----:B------:R-:W-:-:S04]  /*22f50*/  @P0 IMAD.WIDE.U32 R20, R82, R242, RZ ;  /* 0x000000f252140225 */ /* 0x000fc800078e00ff */
[----:B------:R-:W-:Y:S01]  /*22f60*/  @!P0 IMAD.WIDE.U32 R18, R18, R238, RZ ;  /* 0x000000ee12128225 */ /* 0x000fe200078e00ff */
[----:B------:R-:W-:-:S03]  /*22f70*/  MOV R9, 0x7f800000 ;  /* 0x7f80000000097802 */ /* 0x000fc60000000f00 */
[----:B------:R-:W-:Y:S01]  /*22f80*/  @P4 FFMA.FTZ R9, R4, R164, R17 ;  /* 0x000000a404094223 */ /* 0x000fe20000010011 */
[----:B------:R-:W-:Y:S02]  /*22f90*/  @P0 IADD3 R0, R21, R0, RZ ;  /* 0x0000000015000210 */ /* 0x000fe40007ffe0ff */
[----:B------:R-:W-:Y:S02]  /*22fa0*/  @P0 MOV R8, R20 ;  /* 0x0000001400080202 */ /* 0x000fe40000000f00 */
        /* <DEDUP_REMOVED lines=13> */
.L_x_1470:
        /* <DEDUP_REMOVED lines=8> */
.L_x_1471:
[----:B------:R-:W-:Y:S05]  /*23100*/  BSYNC B0 ;  /* 0x0000000000007941 */ /* 0x000fea0003800000 */
.L_x_1469:
        /* <DEDUP_REMOVED lines=37> */
[----:B------:R-:W-:Y:S02]  /*23360*/  IMAD R4, R239, -0x40, R240 ;  /* 0xffffffc0ef047824 */ /* 0x000fe400078e02f0 */
[----:B------:R-:W-:Y:S02]  /*23370*/  VIADD R77, R3, 0x8 ;  /* 0x00000008034d7836 */ /* 0x000fe40000000000 */
        /* <DEDUP_REMOVED lines=14> */
.L_x_1473:
[----:B------:R-:W-:Y:S05]  /*23460*/  BSYNC B0 ;  /* 0x0000000000007941 */ /* 0x000fea0003800000 */
.L_x_1472:
[----:B------:R-:W3:Y:S01]  /*23470*/  S2R R3, SR_TID.X ;  /* 0x0000000000037919 */ /* 0x000ee20000002100 */
[----:B------:R-:W-:Y:S02]  /*23480*/  LEA.HI R5, R5, R2, RZ, 0x3 ;  /* 0x0000000205057211 */ /* 0x000fe400078f18ff */
[----:B------:R-:W-:Y:S02]  /*23490*/  R2UR UR4, R6 ;  /* 0x00000000060472ca */ /* 0x000fe400000e0000 */
[----:B------:R-:W-:Y:S02]  /*234a0*/  LOP3.LUT R5, R5, 0xfffffff8, RZ, 0xc0, !PT ;  /* 0xfffffff805057812 */ /* 0x000fe400078ec0ff */
[----:B------:R-:W-:-:S03]  /*234b0*/  R2UR UR5, R7 ;  /* 0x00000000070572ca */ /* 0x000fc600000e0000 */
[----:B------:R-:W-:-:S04]  /*234c0*/  IMAD.IADD R5, R2, 0x1, -R5 ;  /* 0x0000000102057824 */ /* 0x000fc800078e0a05 */
[----:B-----5:R-:W-:Y:S02]  /*234d0*/  IMAD.SHL.U32 R86, R5, 0x8, RZ ;  /* 0x0000000805567824 */ /* 0x020fe400078e00ff */
[----:B------:R-:W-:-:S03]  /*234e0*/  IMAD.SHL.U32 R239, R239, 0x40, RZ ;  /* 0x00000040efef7824 */ /* 0x000fc600078e00ff */
[--C-:B------:R-:W-:Y:S01]  /*234f0*/  SHF.R.S32.HI R87, RZ, 0x1f, R86.reuse ;  /* 0x0000001fff577819 */ /* 0x100fe20000011456 */
[----:B-1----:R1:W5:Y:S01]  /*23500*/  LD.E R10, desc[UR4][R10.64+0xc0] ;  /* 0x0000c0040a0a7980 */ /* 0x002362000c101900 */
[--C-:B--2---:R-:W-:Y:S01]  /*23510*/  SHF.R.S32.HI R76, RZ, 0x1f, R239.reuse ;  /* 0x0000001fff4c7819 */ /* 0x104fe200000114ef */
[----:B------:R-:W-:Y:S01]  /*23520*/  IMAD.IADD R240, R240, 0x1, -R239 ;  /* 0x00000001f0f07824 */ /* 0x000fe200078e0aef */
[----:B------:R-:W-:Y:S01]  /*23530*/  SHF.R.S32.HI R5, RZ, 0x1f, R237 ;  /* 0x0000001fff057819 */ /* 0x000fe200000114ed */
[----:B------:R-:W-:Y:S01]  /*23540*/  IMAD.WIDE.U32 R78, R82, R239, R86 ;  /* 0x000000ef524e7225 */ /* 0x000fe200078e0056 */
[----:B------:R-:W-:Y:S03]  /*23550*/  BSSY B0, `(.L_x_1474) ;  /* 0x0000032000007945 */ /* 0x000fe60003800000 */
[----:B------:R-:W-:Y:S01]  /*23560*/  IMAD R2, R81, R237, RZ ;  /* 0x000000ed51027224 */ /* 0x000fe200078e02ff */
[----:B---3--:R-:W-:-:S03]  /*23570*/  SHF.R.S32.HI R4, RZ, 0x1f, R3 ;  /* 0x0000001fff047819 */ /* 0x008fc60000011403 */
[----:B------:R-:W-:Y:S01]  /*23580*/  IMAD R2, R80, R5, R2 ;  /* 0x0000000550027224 */ /* 0x000fe200078e0202 */
[----:B------:R-:W-:-:S04]  /*23590*/  LEA.HI R4, R4, R3, RZ, 0x3 ;  /* 0x0000000304047211 */ /* 0x000fc800078f18ff */
[----:B------:R-:W-:Y:S02]  /*235a0*/  SHF.R.S32.HI R9, RZ, 0x3, R4 ;  /* 0x00000003ff097819 */ /* 0x000fe40000011404 */
[----:B------:R-:W-:Y:S01]  /*235b0*/  LOP3.LUT R4, R4, 0xfffffff8, RZ, 0xc0, !PT ;  /* 0xfffffff804047812 */ /* 0x000fe200078ec0ff */
[----:B-1----:R-:W-:Y:S02]  /*235c0*/  IMAD R11, R83, R239, RZ ;  /* 0x000000ef530b7224 */ /* 0x002fe400078e02ff */
[----:B------:R-:W-:Y:S02]  /*235d0*/  VIADD R5, R9, 0x10 ;  /* 0x0000001009057836 */ /* 0x000fe40000000000 */
[----:B------:R-:W-:Y:S01]  /*235e0*/  IMAD R11, R82, R76, R11 ;  /* 0x0000004c520b7224 */ /* 0x000fe200078e020b */
[----:B------:R-:W-:Y:S01]  /*235f0*/  IADD3 R76, P1, R8, R78, RZ ;  /* 0x0000004e084c7210 */ /* 0x000fe20007f3e0ff */
[----:B------:R-:W-:Y:S01]  /*23600*/  IMAD.IADD R4, R3, 0x1, -R4 ;  /* 0x0000000103047824 */ /* 0x000fe200078e0a04 */
[-C--:B------:R-:W-:Y:S01]  /*23610*/  ISETP.GE.AND P0, PT, R5, R240.reuse, PT ;  /* 0x000000f00500720c */ /* 0x080fe20003f06270 */
[C---:B------:R-:W-:Y:S01]  /*23620*/  VIADD R5, R9.reuse, 0x30 ;  /* 0x0000003009057836 */ /* 0x040fe20000000000 */
[----:B------:R-:W-:Y:S01]  /*23630*/  IADD3.X R77, R0, R79, R11, P1, !PT ;  /* 0x0000004f004d7210 */ /* 0x000fe20000ffe40b */
[----:B------:R-:W-:Y:S01]  /*23640*/  IMAD.SHL.U32 R4, R4, 0x8, RZ ;  /* 0x0000000804047824 */ /* 0x000fe200078e00ff */
[----:B------:R-:W-:-:S02]  /*23650*/  ISETP.GE.AND P1, PT, R9, R240, PT ;  /* 0x000000f00900720c */ /* 0x000fc40003f26270 */
[----:B------:R-:W-:Y:S01]  /*23660*/  IADD3 R3, R9, 0x20, RZ ;  /* 0x0000002009037810 */ /* 0x000fe20007ffe0ff */
[----:B------:R-:W-:Y:S01]  /*23670*/  IMAD.WIDE.U32 R80, R80, R237, R76 ;  /* 0x000000ed50507225 */ /* 0x000fe200078e004c */
[-C--:B------:R-:W-:Y:S02]  /*23680*/  ISETP.GE.AND P5, PT, R5, R240.reuse, PT ;  /* 0x000000f00500720c */ /* 0x080fe40003fa6270 */
[----:B------:R-:W-:Y:S01]  /*23690*/  ISETP.GE.AND P6, PT, R3, R240, PT ;  /* 0x000000f00300720c */ /* 0x000fe20003fc6270 */
[C---:B------:R-:W-:Y:S01]  /*236a0*/  VIADD R5, R4.reuse, 0x40 ;  /* 0x0000004004057836 */ /* 0x040fe20000000000 */
[----:B------:R-:W-:Y:S01]  /*236b0*/  SHF.R.S32.HI R11, RZ, 0x1f, R9 ;  /* 0x0000001fff0b7819 */ /* 0x000fe20000011409 */
[C---:B------:R-:W-:Y:S01]  /*236c0*/  VIADD R77, R4.reuse, 0x80 ;  /* 0x00000080044d7836 */ /* 0x040fe20000000000 */
[----:B------:R-:W-:Y:S01]  /*236d0*/  IADD3 R3, R4, 0xc0, RZ ;  /* 0x000000c004037810 */ /* 0x000fe20007ffe0ff */
[----:B------:R-:W-:Y:S02]  /*236e0*/  IMAD.IADD R89, R81, 0x1, R2 ;  /* 0x0000000151597824 */ /* 0x000fe400078e0202 */
[----:B------:R-:W-:Y:S06]  /*236f0*/  @P1 BRA `(.L_x_1475) ;  /* 0x00000000005c1947 */ /* 0x000fec0003800000 */
        /* <DEDUP_REMOVED lines=23> */
.L_x_1475:
[----:B------:R-:W-:Y:S05]  /*23870*/  BSYNC B0 ;  /* 0x0000000000007941 */ /* 0x000fea0003800000 */
.L_x_1474:
[----:B------:R-:W-:Y:S04]  /*23880*/  BSSY B0, `(.L_x_1476) ;  /* 0x000001c000007945 */ /* 0x000fe80003800000 */
[----:B------:R-:W-:Y:S05]  /*23890*/  @P0 BRA `(.L_x_1477) ;  /* 0x0000000000680947 */ /* 0x000fea0003800000 */
        /* <DEDUP_REMOVED lines=26> */
.L_x_1477:
[----:B------:R-:W-:Y:S05]  /*23a40*/  BSYNC B0 ;  /* 0x0000000000007941 */ /* 0x000fea0003800000 */
.L_x_1476:
[----:B------:R-:W-:Y:S04]  /*23a50*/  BSSY B0, `(.L_x_1478) ;  /* 0x000001c000007945 */ /* 0x000fe80003800000 */
[----:B------:R-:W-:Y:S05]  /*23a60*/  @P6 BRA `(.L_x_1479) ;  /* 0x0000000000686947 */ /* 0x000fea0003800000 */
[----:B--2---:R-:W-:Y:S01]  /*23a70*/  IADD3 R19, P3, R9, 0x20, RZ ;  /* 0x0000002009137810 */ /* 0x004fe20007f7e0ff */
        /* <DEDUP_REMOVED lines=25> */
.L_x_1479:
[----:B------:R-:W-:Y:S05]  /*23c10*/  BSYNC B0 ;  /* 0x0000000000007941 */ /* 0x000fea0003800000 */
.L_x_1478:
[----:B------:R-:W-:-:S04]  /*23c20*/  MOV R237, 0x0 ;  /* 0x0000000000ed7802 */ /* 0x000fc80000000f00 */
[----:B-123-5:R-:W-:Y:S05]  /*23c30*/  @P5 RET.REL.NODEC R236 `(_ZN5flash24flash_fwd_splitkv_kernelI23Flash_fwd_kernel_traitsILi256ELi64ELi64ELi4ELb0ELb0EN7cutlass6half_tE19Flash_kernel_traitsILi256ELi64ELi64ELi4ES3_EELb0ELb0ELb0ELb0ELb0ELb1ELb0ELb1EEEvNS_16Flash_fwd_paramsE) ;  /* 0xfffffdc0ecf05950 */ /* 0x02efea0003c3ffff */
[----:B------:R-:W-:Y:S01]  /*23c40*/  IADD3 R9, P0, R9, 0x30, RZ ;  /* 0x0000003009097810 */ /* 0x000fe20007f1e0ff */
[----:B------:R-:W-:Y:S01]  /*23c50*/  IMAD.MOV.U32 R4, RZ, RZ, R80 ;  /* 0x000000ffff047224 */ /* 0x000fe200078e0050 */
[-C--:B------:R-:W-:Y:S01]  /*23c60*/  ISETP.GE.AND P3, PT, R86, R10.reuse, PT ;  /* 0x0000000a5600720c */ /* 0x080fe20003f66270 */
[----:B------:R-:W-:Y:S01]  /*23c70*/  IMAD.MOV.U32 R237, RZ, RZ, 0x0 ;  /* 0x00000000ffed7424 */ /* 0x000fe200078e00ff */
[-C--:B------:R-:W-:Y:S01]  /*23c80*/  ISETP.GE.AND P2, PT, R5, R10.reuse, PT ;  /* 0x0000000a0500720c */ /* 0x080fe20003f46270 */
[----:B------:R-:W-:Y:S01]  /*23c90*/  IMAD.X R11, RZ, RZ, R11, P0 ;  /* 0x000000ffff0b7224 */ /* 0x000fe200000e060b */
[-C--:B------:R-:W-:Y:S01]  /*23ca0*/  ISETP.GE.AND P1, PT, R77, R10.reuse, PT ;  /* 0x0000000a4d00720c */ /* 0x080fe20003f26270 */
[----:B------:R-:W-:Y:S01]  /*23cb0*/  IMAD.MOV.U32 R5, RZ, RZ, R89 ;  /* 0x000000ffff057224 */ /* 0x000fe200078e0059 */
[----:B------:R-:W-:Y:S01]  /*23cc0*/  ISETP.GE.AND P0, PT, R3, R10, PT ;  /* 0x0000000a0300720c */ /* 0x000fe20003f06270 */
[----:B------:R-:W-:Y:S02]  /*23cd0*/  IMAD R11, R11, R82, RZ ;  /* 0x000000520b0b7224 */ /* 0x000fe400078e02ff */
[----:B------:R-:W-:-:S04]  /*23ce0*/  IMAD.WIDE.U32 R4, R82, R9, R4 ;  /* 0x0000000952047225 */ /* 0x000fc800078e0004 */
        /* <DEDUP_REMOVED lines=8> */
[----:B------:R-:W-:-:S04]  /*23d70*/  LEA R2, P4, R4, R84, 0x1 ;  /* 0x0000005404027211 */ /* 0x000fc800078808ff */
[----:B------:R-:W-:-:S05]  /*23d80*/  LEA.HI.X R3, R4, R85, R11, 0x1, P4 ;  /* 0x0000005504037211 */ /* 0x000fca00020f0c0b */
[----:B------:R-:W-:Y:S04]  /*23d90*/  @!P3 ST.E.128 desc[UR10][R2.64], R56 ;  /* 0x000000380200b985 */ /* 0x000fe8000c101d0a */
[----:B------:R-:W-:Y:S04]  /*23da0*/  @!P2 ST.E.128 desc[UR8][R2.64+0x80], R40 ;  /* 0x000080280200a985 */ /* 0x000fe8000c101d08 */
[----:B------:R1:W-:Y:S02]  /*23db0*/  @!P1 ST.E.128 desc[UR4][R2.64+0x100], R24 ;  /* 0x0001001802009985 */ /* 0x0003e4000c101d04 */
[----:B-1----:R-:W-:Y:S05]  /*23dc0*/  @P0 RET.REL.NODEC R236 `(_ZN5flash24flash_fwd_splitkv_kernelI23Flash_fwd_kernel_traitsILi256ELi64ELi64ELi4ELb0ELb0EN7cutlass6half_tE19Flash_kernel_traitsILi256ELi64ELi64ELi4ES3_EELb0ELb0ELb0ELb0ELb0ELb1ELb0ELb1EEEvNS_16Flash_fwd_paramsE) ;  /* 0xfffffdc0ec8c0950 */ /* 0x002fea0003c3ffff */
[----:B------:R-:W-:Y:S01]  /*23dd0*/  R2UR UR4, R6 ;  /* 0x00000000060472ca */ /* 0x000fe200000e0000 */
[----:B------:R-:W-:Y:S01]  /*23de0*/  IMAD.MOV.U32 R237, RZ, RZ, 0x0 ;  /* 0x00000000ffed7424 */ /* 0x000fe200078e00ff */
[----:B------:R-:W-:-:S13]  /*23df0*/  R2UR UR5, R7 ;  /* 0x00000000070572ca */ /* 0x000fda00000e0000 */
[----:B------:R1:W-:Y:S02]  /*23e00*/  ST.E.128 desc[UR4][R2.64+0x180], R72 ;  /* 0x0001804802007985 */ /* 0x0003e4000c101d04 */
[----:B-1----:R-:W-:Y:S05]  /*23e10*/  RET.REL.NODEC R236 `(_ZN5flash24flash_fwd_splitkv_kernelI23Flash_fwd_kernel_traitsILi256ELi64ELi64ELi4ELb0ELb0EN7cutlass6half_tE19Flash_kernel_traitsILi256ELi64ELi64ELi4ES3_EELb0ELb0ELb0ELb0ELb0ELb1ELb0ELb1EEEvNS_16Flash_fwd_paramsE) ;  /* 0xfffffdc0ec787950 */ /* 0x002fea0003c3ffff */
.L_x_1468:
[----:B------:R-:W-:Y:S01]  /*23e20*/  MOV R5, 0x2 ;  /* 0x0000000200057802 */ /* 0x000fe20000000f00 */
[----:B------:R-:W-:Y:S01]  /*23e30*/  IMAD.MOV.U32 R0, RZ, RZ, 0x1f ;  /* 0x0000001fff007424 */ /* 0x000fe200078e00ff */
[----:B------:R-:W-:-:S07]  /*23e40*/  MOV R2, 0xffffffff ;  /* 0xffffffff00027802 */ /* 0x000fce0000000f00 */
[----:B-1---5:R-:W-:Y:S05]  /*23e50*/  WARPSYNC.COLLECTIVE R2, `(.L_x_1480) ;  /* 0x0000000002087348 */ /* 0x022fea0003c00000 */
[----:B------:R2:W3:Y:S02]  /*23e60*/  SHFL.BFLY P0, R13, R249, R5, R0 ;  /* 0x0c000005f90d7389 */ /* 0x0004e40000000000 */
[----:B-123-5:R-:W-:Y:S01]  /*23e70*/  ENDCOLLECTIVE ;  /* 0x000000000000791b */ /* 0x02efe20003800000 */
.L_x_1480:
[----:B------:R-:W-:Y:S02]  /*23e80*/  IMAD.MOV.U32 R8, RZ, RZ, R13 ;  /* 0x000000ffff087224 */ /* 0x000fe400078e000d */
[----:B------:R-:W-:Y:S02]  /*23e90*/  IMAD.MOV.U32 R5, RZ, RZ, 0x1 ;  /* 0x00000001ff057424 */ /* 0x000fe400078e00ff */
[----:B------:R-:W-:-:S05]  /*23ea0*/  FADD.FTZ R9, R8, R249 ;  /* 0x000000f908097221 */ /* 0x000fca0000010000 */
[----:B------:R-:W-:-:S07]  /*23eb0*/  MOV R249, R9 ;  /* 0x0000000900f97202 */ /* 0x000fce0000000f00 */
[----:B------:R-:W-:Y:S05]  /*23ec0*/  WARPSYNC.COLLECTIVE R2, `(.L_x_1481) ;  /* 0x0000000002087348 */ /* 0x000fea0003c00000 */
[----:B------:R1:W2:Y:S02]  /*23ed0*/  SHFL.BFLY P0, R13, R249, R5, R0 ;  /* 0x0c000005f90d7389 */ /* 0x0002a40000000000 */
[----:B-12---:R-:W-:Y:S01]  /*23ee0*/  ENDCOLLECTIVE ;  /* 0x000000000000791b */ /* 0x006fe20003800000 */
.L_x_1481:
[----:B------:R-:W-:Y:S01]  /*23ef0*/  MOV R249, R247 ;  /* 0x000000f700f97202 */ /* 0x000fe20000000f00 */
[----:B------:R-:W-:Y:S01]  /*23f00*/  IMAD.MOV.U32 R5, RZ, RZ, 0x2 ;  /* 0x00000002ff057424 */ /* 0x000fe200078e00ff */
[----:B------:R-:W-:-:S07]  /*23f10*/  MOV R8, R13 ;  /* 0x0000000d00087202 */ /* 0x000fce0000000f00 */
[----:B------:R-:W-:Y:S05]  /*23f20*/  WARPSYNC.COLLECTIVE R2, `(.L_x_1482) ;  /* 0x0000000002087348 */ /* 0x000fea0003c00000 */
[----:B------:R1:W2:Y:S02]  /*23f30*/  SHFL.BFLY P0, R13, R249, R5, R0 ;  /* 0x0c000005f90d7389 */ /* 0x0002a40000000000 */
[----:B-12---:R-:W-:Y:S01]  /*23f40*/  ENDCOLLECTIVE ;  /* 0x000000000000791b */ /* 0x006fe20003800000 */
.L_x_1482:
[----:B------:R-:W-:Y:S01]  /*23f50*/  FADD.FTZ R8, R9, R8 ;  /* 0x0000000809087221 */ /* 0x000fe20000010000 */
[----:B------:R-:W-:Y:S01]  /*23f60*/  FADD.FTZ R12, R13, R247 ;  /* 0x000000f70d0c7221 */ /* 0x000fe20000010000 */
[----:B------:R-:W-:-:S04]  /*23f70*/  MOV R5, 0x1 ;  /* 0x0000000100057802 */ /* 0x000fc80000000f00 */
[----:B------:R-:W-:-:S07]  /*23f80*/  MOV R249, R12 ;  /* 0x0000000c00f97202 */ /* 0x000fce0000000f00 */
[----:B------:R-:W-:Y:S05]  /*23f90*/  WARPSYNC.COLLECTIVE R2, `(.L_x_1483) ;  /* 0x0000000002087348 */ /* 0x000fea0003c00000 */
[----:B------:R1:W2:Y:S02]  /*23fa0*/  SHFL.BFLY P0, R13, R249, R5, R0 ;  /* 0x0c000005f90d7389 */ /* 0x0002a40000000000 */
[----:B-12---:R-:W-:Y:S01]  /*23fb0*/  ENDCOLLECTIVE ;  /* 0x000000000000791b */ /* 0x006fe20003800000 */
.L_x_1483:
[----:B------:R-:W-:Y:S05]  /*23fc0*/  BRA `(.L_x_1484) ;  /* 0xffffffd800d87947 */ /* 0x000fea000383ffff */
.L_x_1485:
        /* <DEDUP_REMOVED lines=11> */
.L_x_8853:


//--------------------- .text._ZN5flash24flash_fwd_splitkv_kernelI23Flash_fwd_kernel_traitsILi256ELi64ELi64ELi4ELb0ELb0EN7cutlass6half_tE19Flash_kernel_traitsILi256ELi64ELi64ELi4ES3_EELb0ELb0ELb0ELb0ELb0ELb0ELb1ELb0EEEvNS_16Flash_fwd_paramsE --------------------------
	.section	.text._ZN5flash24flash_fwd_splitkv_kernelI23Flash_fwd_kernel_traitsILi256ELi64ELi64ELi4ELb0ELb0EN7cutlass6half_tE19Flash_kernel_traitsILi256ELi64ELi64ELi4ES3_EELb0ELb0ELb0ELb0ELb0ELb0ELb1ELb0EEEvNS_16Flash_fwd_paramsE,"ax",@progbits
	.align	128
        .global         _ZN5flash24flash_fwd_splitkv_kernelI23Flash_fwd_kernel_traitsILi256ELi64ELi64ELi4ELb0ELb0EN7cutlass6half_tE19Flash_kernel_traitsILi256ELi64ELi64ELi4ES3_EELb0ELb0ELb0ELb0ELb0ELb0ELb1ELb0EEEvNS_16Flash_fwd_paramsE
        .type           _ZN5flash24flash_fwd_splitkv_kernelI23Flash_fwd_kernel_traitsILi256ELi64ELi64ELi4ELb0ELb0EN7cutlass6half_tE19Flash_kernel_traitsILi256ELi64ELi64ELi4ES3_EELb0ELb0ELb0ELb0ELb0ELb0ELb1ELb0EEEvNS_16Flash_fwd_paramsE,@function
        .size           _ZN5flash24flash_fwd_splitkv_kernelI23Flash_fwd_kernel_traitsILi256ELi64ELi64ELi4ELb0ELb0EN7cutlass6half_tE19Flash_kernel_traitsILi256ELi64ELi64ELi4ES3_EELb0ELb0ELb0ELb0ELb0ELb0ELb1ELb0EEEvNS_16Flash_fwd_paramsE,(.L_x_8888 - _ZN5flash24flash_fwd_splitkv_kernelI23Flash_fwd_kernel_traitsILi256ELi64ELi64ELi4ELb0ELb0EN7cutlass6half_tE19Flash_kernel_traitsILi256ELi64ELi64ELi4ES3_EELb0ELb0ELb0ELb0ELb0ELb0ELb1ELb0EEEvNS_16Flash_fwd_paramsE)
        .other          _ZN5flash24flash_fwd_splitkv_kernelI23Flash_fwd_kernel_traitsILi256ELi64ELi64ELi4ELb0ELb0EN7cutlass6half_tE19Flash_kernel_traitsILi256ELi64ELi64ELi4ES3_EELb0ELb0ELb0ELb0ELb0ELb0ELb1ELb0EEEvNS_16Flash_fwd_paramsE,@"STO_CUDA_ENTRY STV_DEFAULT"
_ZN5flash24flash_fwd_splitkv_kernelI23Flash_fwd_kernel_traitsILi256ELi64ELi64ELi4ELb0ELb0EN7cutlass6half_tE19Flash_kernel_traitsILi256ELi64ELi64ELi4ES3_EELb0ELb0ELb0ELb0ELb0ELb0ELb1ELb0EEEvNS_16Flash_fwd_paramsE:
.text._ZN5flash24flash_fwd_splitkv_kernelI23Flash_fwd_kernel_traitsILi256ELi64ELi64ELi4ELb0ELb0EN7cutlass6half_tE19Flash_kernel_traitsILi256ELi64ELi64ELi4ES3_EELb0ELb0ELb0ELb0ELb0ELb0ELb1ELb0EEEvNS_16Flash_fwd_paramsE:
[----:B------:R-:W-:Y:S01]  /*0000*/  LDC R1, c[0x0][0x28] ;  /* 0x00000a00ff017b82 */ /* 0x000fe20000000800 */
[----:B------:R-:W-:-:S07]  /*0010*/  ULDC UR6, c[0x0][0x270] ;  /* 0x00009c0000067ab9 */ /* 0x000fce0000000800 */
[----:B------:R-:W1:Y:S01]  /*0020*/  S2UR UR8, SR_CTAID.Z ;  /* 0x00000000000879c3 */ /* 0x000e620000002700 */
[----:B------:R-:W2:Y:S01]  /*0030*/  I2F.U32.RP R2, UR6 ;  /* 0x0000000600027d06 */ /* 0x000ea20008209000 */
[----:B------:R-:W-:Y:S01]  /*0040*/  UISETP.NE.U32.AND UP2, UPT, UR6, URZ, UPT ;  /* 0x0000003f0600728c */ /* 0x000fe2000bf45070 */
[----:B------:R-:W-:Y:S01]  /*0050*/  ULDC.64 UR10, c[0x0][0x2f0] ;  /* 0x0000bc00000a7ab9 */ /* 0x000fe20000000a00 */
[----:B------:R-:W-:-:S05]  /*0060*/  ULDC.64 UR20, c[0x0][0x208] ;  /* 0x0000820000147ab9 */ /* 0x000fca0000000a00 */
[----:B--2---:R-:W2:Y:S02]  /*0070*/  MUFU.RCP R0, R2 ;  /* 0x0000000200007308 */ /* 0x004ea40000001000 */
[----:B--2---:R-:W-:-:S06]  /*0080*/  VIADD R0, R0, 0xffffffe ;  /* 0x0ffffffe00007836 */ /* 0x004fcc0000000000 */
[----:B------:R-:W2:Y:S02]  /*0090*/  F2I.FTZ.U32.TRUNC.NTZ R0, R0 ;  /* 0x0000000000007305 */ /* 0x000ea4000021f000 */
[----:B--2---:R-:W-:-:S13]  /*00a0*/  R2UR UR5, R0 ;  /* 0x00000000000572ca */ /* 0x004fda00000e0000 */
[----:B------:R-:W-:-:S04]  /*00b0*/  UIADD3 UR4, URZ, -UR5, URZ ;  /* 0x800000053f047290 */ /* 0x000fc8000fffe03f */
[----:B------:R-:W-:-:S03]  /*00c0*/  UIMAD UR7, UR4, UR6, URZ ;  /* 0x00000006040772a4 */ /* 0x000fc6000f8e023f */
[----:B------:R-:W-:Y:S02]  /*00d0*/  UMOV UR4, URZ ;  /* 0x0000003f00047c82 */ /* 0x000fe40008000000 */
[----:B------:R-:W-:-:S04]  /*00e0*/  UIMAD.WIDE.U32 UR4, UR5, UR7, UR4 ;  /* 0x00000007050472a5 */ /* 0x000fc8000f8e0004 */
[----:B-1----:R-:W-:-:S03]  /*00f0*/  UIMAD.WIDE.U32 UR14, UR5, UR8, URZ ;  /* 0x00000008050e72a5 */ /* 0x002fc6000f8e003f */
[----:B------:R-:W-:Y:S01]  /*0100*/  ULDC.64 UR4, c[0x0][0x2f0] ;  /* 0x0000bc0000047ab9 */ /* 0x000fe20000000a00 */
[----:B------:R-:W-:Y:S02]  /*0110*/  UIADD3 UR7, -UR15, URZ, URZ ;  /* 0x0000003f0f077290 */ /* 0x000fe4000fffe13f */
[----:B------:R-:W-:Y:S02]  /*0120*/  UISETP.NE.U32.AND UP1, UPT, UR4, URZ, UPT ;  /* 0x0000003f0400728c */ /* 0x000fe4000bf25070 */
[----:B------:R-:W-:Y:S02]  /*0130*/  UIMAD UR7, UR6, UR7, UR8 ;  /* 0x00000007060772a4 */ /* 0x000fe4000f8e0208 */
[----:B------:R-:W-:Y:S02]  /*0140*/  UISETP.NE.AND.EX UP1, UPT, UR5, URZ, UPT, UP1 ;  /* 0x0000003f0500728c */ /* 0x000fe4000bf25310 */
[----:B------:R-:W-:Y:S01]  /*0150*/  UISETP.GE.U32.AND UP0, UPT, UR7, UR6, UPT ;  /* 0x000000060700728c */ /* 0x000fe2000bf06070 */
[----:B------:R-:W-:-:S03]  /*0160*/  ULDC.64 UR4, c[0x0][0x300] ;  /* 0x0000c00000047ab9 */ /* 0x000fc60000000a00 */
[----:B------:R-:W-:-:S07]  /*0170*/  PLOP3.LUT P2, PT, PT, PT, UP1, 0x80, 0x0 ;  /* 0x000000000000781c */ /* 0x000fce0003f4f018 */
[----:B------:R-:W-:Y:S02]  /*0180*/  @UP0 UIADD3 UR7, UR7, -UR6, URZ ;  /* 0x8000000607070290 */ /* 0x000fe4000fffe03f */
[----:B------:R-:W-:Y:S02]  /*0190*/  @UP0 UIADD3 UR15, UR15, 0x1, URZ ;  /* 0x000000010f0f0890 */ /* 0x000fe4000fffe03f */
[----:B------:R-:W-:Y:S02]  /*01a0*/  UISETP.GE.U32.AND UP3, UPT, UR7, UR6, UPT ;  /* 0x000000060700728c */ /* 0x000fe4000bf66070 */
[----:B------:R-:W-:Y:S01]  /*01b0*/  UISETP.NE.U32.AND UP0, UPT, UR4, URZ, UPT ;  /* 0x0000003f0400728c */ /* 0x000fe2000bf05070 */
[----:B------:R-:W-:-:S03]  /*01c0*/  ULDC.U8 UR7, c[0x0][0x3c2] ;  /* 0x0000f08000077ab9 */ /* 0x000fc60000000000 */
[----:B------:R-:W-:-:S03]  /*01d0*/  UISETP.NE.AND.EX UP0, UPT, UR5, URZ, UPT, UP0 ;  /* 0x0000003f0500728c */ /* 0x000fc6000bf05300 */
[----:B------:R-:W-:Y:S02]  /*01e0*/  ULDC.64 UR4, c[0x0][0x2f8] ;  /* 0x0000be0000047ab9 */ /* 0x000fe40000000a00 */
[----:B------:R-:W-:Y:S02]  /*01f0*/  @UP3 UIADD3 UR15, UR15, 0x1, URZ ;  /* 0x000000010f0f3890 */ /* 0x000fe4000fffe03f */
[----:B------:R-:W-:Y:S01]  /*0200*/  @!UP2 ULOP3.LUT UR15, URZ, UR6, URZ, 0x33, !UPT ;  /* 0x000000063f0fa292 */ /* 0x000fe2000f8e333f */
[----:B------:R-:W-:Y:S01]  /*0210*/  PLOP3.LUT P0, PT, PT, PT, UP0, 0x80, 0x0 ;  /* 0x000000000000781c */ /* 0x000fe20003f0f008 */
[----:B------:R-:W-:Y:S02]  /*0220*/  UISETP.NE.AND UP3, UPT, UR7, URZ, UPT ;  /* 0x0000003f0700728c */ /* 0x000fe4000bf65270 */
[----:B------:R-:W-:Y:S01]  /*0230*/  UIMAD.WIDE UR10, UR15, 0x4, UR10 ;  /* 0x000000040f0a78a5 */ /* 0x000fe2000f8e020a */
[----:B------:R-:W-:Y:S01]  /*0240*/  @UP0 ULDC.64 UR12, c[0x0][0x300] ;  /* 0x0000c000000c0ab9 */ /* 0x000fe20000000a00 */
[----:B------:R-:W-:-:S02]  /*0250*/  UISETP.EQ.U32.AND UP2, UPT, UR4, URZ, UPT ;  /* 0x0000003f0400728c */ /* 0x000fc4000bf42070 */
[----:B------:R-:W-:Y:S02]  /*0260*/  @UP0 UIMAD.WIDE UR12, UR15, 0x4, UR12 ;  /* 0x000000040f0c08a5 */ /* 0x000fe4000f8e020c */
[----:B------:R-:W-:Y:S01]  /*0270*/  IMAD.U32 R10, RZ, RZ, UR10 ;  /* 0x0000000aff0a7e24 */ /* 0x000fe2000f8e00ff */
[----:B------:R-:W-:Y:S01]  /*0280*/  UISETP.EQ.OR.EX UP2, UPT, UR5, URZ, !UP3, UP2 ;  /* 0x0000003f0500728c */ /* 0x000fe2000df42720 */
[----:B------:R-:W-:Y:S01]  /*0290*/  IMAD.U32 R11, RZ, RZ, UR11 ;  /* 0x0000000bff0b7e24 */ /* 0x000fe2000f8e00ff */
[----:B------:R-:W-:Y:S01]  /*02a0*/  ULDC.64 UR10, c[0x0][0x2f8] ;  /* 0x0000be00000a7ab9 */ /* 0x000fe20000000a00 */
[----:B------:R-:W-:Y:S02]  /*02b0*/  IMAD.U32 R8, RZ, RZ, UR12 ;  /* 0x0000000cff087e24 */ /* 0x000fe4000f8e00ff */
[----:B------:R-:W-:Y:S01]  /*02c0*/  IMAD.U32 R9, RZ, RZ, UR13 ;  /* 0x0000000dff097e24 */ /* 0x000fe2000f8e00ff */
[----:B------:R-:W2:Y:S04]  /*02d0*/  @P2 LDG.E R6, desc[UR20][R10.64] ;  /* 0x000000140a062981 */ /* 0x000ea8000c1e1900 */
[----:B------:R-:W3:Y:S01]  /*02e0*/  @P2 LDG.E R0, desc[UR20][R10.64+0x4] ;  /* 0x000004140a002981 */ /* 0x000ee2000c1e1900 */
[----:B------:R-:W-:Y:S01]  /*02f0*/  PLOP3.LUT P1, PT, PT, PT, UP2, 0x80, 0x0 ;  /* 0x000000000000781c */ /* 0x000fe20003f2f028 */
[----:B------:R-:W-:-:S02]  /*0300*/  UIMAD.WIDE UR10, UR15, 0x4, UR10 ;  /* 0x000000040f0a78a5 */ /* 0x000fc4000f8e020a */
[----:B------:R-:W4:Y:S04]  /*0310*/  @P0 LDG.E R2, desc[UR20][R8.64] ;  /* 0x0000001408020981 */ /* 0x000f28000c1e1900 */
        /* <DEDUP_REMOVED lines=8> */
[----:B------:R-:W1:Y:S01]  /*03a0*/  S2UR UR10, SR_CTAID.Y ;  /* 0x00000000000a79c3 */ /* 0x000e620000002600 */
[----:B--2---:R-:W-:-:S02]  /*03b0*/  @P2 R2UR UR14, R6 ;  /* 0x00000000060e22ca */ /* 0x004fc400000e0000 */
[----:B---3--:R-:W-:Y:S02]  /*03c0*/  @P2 R2UR UR13, R0 ;  /* 0x00000000000d22ca */ /* 0x008fe400000e0000 */
[----:B----4-:R-:W-:Y:S02]  /*03d0*/  @P0 R2UR UR7, R2 ;  /* 0x00000000020702ca */ /* 0x010fe400000e0000 */
[----:B------:R-:W-:-:S04]  /*03e0*/  ISETP.NE.U32.AND P0, PT, RZ, UR4, PT ;  /* 0x00000004ff007c0c */ /* 0x000fc8000bf05070 */
[----:B------:R-:W-:-:S05]  /*03f0*/  ISETP.NE.AND.EX P0, PT, RZ, UR5, PT, P0 ;  /* 0x00000005ff007c0c */ /* 0x000fca000bf05300 */
[----:B------:R-:W-:Y:S02]  /*0400*/  @UP1 UIADD3 UR13, UR13, -UR14, URZ ;  /* 0x8000000e0d0d1290 */ /* 0x000fe4000fffe03f */
[----:B------:R-:W-:Y:S01]  /*0410*/  UIADD3 UR4, -UR15, URZ, URZ ;  /* 0x0000003f0f047290 */ /* 0x000fe2000fffe13f */
[----:B-----5:R-:W-:-:S03]  /*0420*/  @!P1 R2UR UR16, R3 ;  /* 0x00000000031092ca */ /* 0x020fc600000e0000 */
[----:B------:R-:W-:Y:S01]  /*0430*/  UIMAD UR8, UR6, UR4, UR8 ;  /* 0x00000004060872a4 */ /* 0x000fe2000f8e0208 */
[----:B------:R-:W-:Y:S01]  /*0440*/  @!UP1 ULDC UR13, c[0x0][0x2c4] ;  /* 0x0000b100000d9ab9 */ /* 0x000fe20000000800 */
[----:B-1----:R-:W-:Y:S10]  /*0450*/  @!P0 BRA `(.L_x_1486) ;  /* 0x00000000001c8947 */ /* 0x002ff40003800000 */
[----:B------:R-:W-:-:S13]  /*0460*/  PLOP3.LUT P0, PT, PT, PT, UP3, 0x80, 0x0 ;  /* 0x000000000000781c */ /* 0x000fda0003f0f038 */
[----:B------:R-:W2:Y:S04]  /*0470*/  @P0 LDG.E R0, desc[UR20][R4.64+0x4] ;  /* 0x0000041404000981 */ /* 0x000ea8000c1e1900 */
[----:B------:R-:W3:Y:S01]  /*0480*/  @!P0 LDG.E R2, desc[UR20][R4.64] ;  /* 0x0000001404028981 */ /* 0x000ee2000c1e1900 */
[----:B--2---:R-:W-:-:S13]  /*0490*/  @P0 R2UR UR11, R0 ;  /* 0x00000000000b02ca */ /* 0x004fda00000e0000 */
[----:B------:R-:W-:-:S07]  /*04a0*/  @UP3 UIADD3 UR11, UR11, -UR16, URZ ;  /* 0x800000100b0b3290 */ /* 0x000fce000fffe03f */
[----:B---3--:R-:W-:Y:S01]  /*04b0*/  @!P0 R2UR UR11, R2 ;  /* 0x00000000020b82ca */ /* 0x008fe200000e0000 */
[----:B------:R-:W-:-:S14]  /*04c0*/  BRA `(.L_x_1487) ;  /* 0x0000000000047947 */ /* 0x000fdc0003800000 */
.L_x_1486:
[----:B------:R-:W-:-:S04]  /*04d0*/  ULDC UR11, c[0x0][0x2c8] ;  /* 0x0000b200000b7ab9 */ /* 0x000fc80000000800 */
.L_x_1487:
[----:B------:R-:W-:Y:S02]  /*04e0*/  ULDC.64 UR4, c[0x0][0x308] ;  /* 0x0000c20000047ab9 */ /* 0x000fe40000000a00 */
[----:B------:R-:W-:-:S04]  /*04f0*/  UISETP.NE.U32.AND UP2, UPT, UR4, URZ, UPT ;  /* 0x0000003f0400728c */ /* 0x000fc8000bf45070 */
[----:B------:R-:W-:-:S06]  /*0500*/  UISETP.NE.AND.EX UP2, UPT, UR5, URZ, UPT, UP2 ;  /* 0x0000003f0500728c */ /* 0x000fcc000bf45320 */
[----:B------:R-:W-:-:S05]  /*0510*/  PLOP3.LUT P1, PT, PT, PT, UP2, 0x80, 0x0 ;  /* 0x000000000000781c */ /* 0x000fca0003f2f028 */
[----:B------:R-:W-:Y:S02]  /*0520*/  @UP2 ULDC.64 UR4, c[0x0][0x308] ;  /* 0x0000c20000042ab9 */ /* 0x000fe40000000a00 */
[----:B------:R-:W-:-:S06]  /*0530*/  @UP2 UIMAD.WIDE UR4, UR15, 0x4, UR4 ;  /* 0x000000040f0428a5 */ /* 0x000fcc000f8e0204 */
[----:B------:R-:W-:Y:S02]  /*0540*/  IMAD.U32 R3, RZ, RZ, UR5 ;  /* 0x00000005ff037e24 */ /* 0x000fe4000f8e00ff */
[----:B------:R-:W-:-:S05]  /*0550*/  IMAD.U32 R2, RZ, RZ, UR4 ;  /* 0x00000004ff027e24 */ /* 0x000fca000f8e00ff */
[----:B------:R1:W5:Y:S01]  /*0560*/  @P1 LDG.E R3, desc[UR20][R2.64] ;  /* 0x0000001402031981 */ /* 0x000362000c1e1900 */
[----:B------:R-:W-:-:S04]  /*0570*/  USHF.L.U32 UR9, UR9, 0x6, URZ ;  /* 0x0000000609097899 */ /* 0x000fc8000800063f */
[----:B------:R-:W-:-:S06]  /*0580*/  UISETP.GT.AND UP0, UPT, UR13, UR9, UPT ;  /* 0x000000090d00728c */ /* 0x000fcc000bf04270 */
[----:B------:R-:W-:-:S13]  /*0590*/  PLOP3.LUT P0, PT, PT, PT, UP0, 0x80, 0x0 ;  /* 0x000000000000781c */ /* 0x000fda0003f0f008 */
[----:B------:R-:W-:Y:S05]  /*05a0*/  @!P0 EXIT ;  /* 0x000000000000894d */ /* 0x000fea0003800000 */
[----:B------:R-:W-:Y:S01]  /*05b0*/  ULDC UR17, c[0x0][0x10] ;  /* 0x0000040000117ab9 */ /* 0x000fe20000000800 */
[----:B------:R-:W1:Y:S01]  /*05c0*/  LDC R0, c[0x0][0x10] ;  /* 0x00000400ff007b82 */ /* 0x000e620000000800 */
[----:B------:R-:W-:Y:S01]  /*05d0*/  ULDC UR5, c[0x0][0x2c8] ;  /* 0x0000b20000057ab9 */ /* 0x000fe20000000800 */
[----:B-----5:R-:W-:Y:S01]  /*05e0*/  @P1 R2UR UR22, R3 ;  /* 0x00000000031612ca */ /* 0x020fe200000e0000 */
[----:B------:R-:W-:-:S04]  /*05f0*/  UIADD3 UR5, UR5, 0x3f, URZ ;  /* 0x0000003f05057890 */ /* 0x000fc8000fffe03f */
[----:B------:R-:W-:-:S04]  /*0600*/  USHF.R.S32.HI UR4, URZ, 0x1f, UR5 ;  /* 0x0000001f3f047899 */ /* 0x000fc80008011405 */
[----:B------:R-:W-:-:S04]  /*0610*/  ULEA.HI UR4, UR4, UR5, URZ, 0x6 ;  /* 0x0000000504047291 */ /* 0x000fc8000f8f303f */
[----:B------:R-:W-:Y:S02]  /*0620*/  ULEA.HI.SX32 UR23, UR4, UR17, 0x1a ;  /* 0x0000001104177291 */ /* 0x000fe4000f8fd23f */
[----:B------:R-:W-:Y:S02]  /*0630*/  @UP2 UIADD3 UR22, UR22, -UR7, URZ ;  /* 0x8000000716162290 */ /* 0x000fe4000fffe03f */
[----:B------:R-:W-:Y:S01]  /*0640*/  UIADD3 UR23, UR23, -0x1, URZ ;  /* 0xffffffff17177890 */ /* 0x000fe2000fffe03f */
[-C--:B-1----:R-:W-:Y:S02]  /*0650*/  IABS R2, R0.reuse ;  /* 0x0000000000027213 */ /* 0x082fe40000000000 */
[----:B------:R-:W-:Y:S02]  /*0660*/  IABS R0, R0 ;  /* 0x0000000000007213 */ /* 0x000fe40000000000 */
[----:B------:R-:W-:-:S03]  /*0670*/  R2UR UR12, R2 ;  /* 0x00000000020c72ca */ /* 0x000fc600000e0000 */
[----:B------:R-:W-:-:S10]  /*0680*/  IMAD.MOV R0, RZ, RZ, -R0 ;  /* 0x000000ffff007224 */ /* 0x000fd400078e0a00 */
[----:B------:R-:W1:Y:S08]  /*0690*/  I2F.RP R5, UR12 ;  /* 0x0000000c00057d06 */ /* 0x000e700008209400 */
[----:B-1----:R-:W1:Y:S02]  /*06a0*/  MUFU.RCP R4, R5 ;  /* 0x0000000500047308 */ /* 0x002e640000001000 */
[----:B-1----:R-:W-:-:S06]  /*06b0*/  VIADD R4, R4, 0xffffffe ;  /* 0x0ffffffe04047836 */ /* 0x002fcc0000000000 */
[----:B------:R-:W1:Y:S02]  /*06c0*/  F2I.FTZ.U32.TRUNC.NTZ R2, R4 ;  /* 0x0000000400027305 */ /* 0x000e64000021f000 */
[----:B-1----:R-:W-:Y:S01]  /*06d0*/  R2UR UR5, R2 ;  /* 0x00000000020572ca */ /* 0x002fe200000e0000 */
[----:B------:R-:W-:Y:S01]  /*06e0*/  IMAD.U32 R2, RZ, RZ, UR23 ;  /* 0x00000017ff027e24 */ /* 0x000fe2000f8e00ff */
[----:B------:R-:W-:-:S04]  /*06f0*/  ULOP3.LUT UR23, UR23, UR17, URZ, 0x3c, !UPT ;  /* 0x0000001117177292 */ /* 0x000fc8000f8e3c3f */
[----:B------:R-:W-:-:S04]  /*0700*/  IABS R2, R2 ;  /* 0x0000000200027213 */ /* 0x000fc80000000000 */
[----:B------:R-:W-:-:S03]  /*0710*/  R2UR UR18, R2 ;  /* 0x00000000021272ca */ /* 0x000fc600000e0000 */
[----:B------:R-:W-:-:S04]  /*0720*/  UIADD3 UR4, URZ, -UR5, URZ ;  /* 0x800000053f047290 */ /* 0x000fc8000fffe03f */
[----:B------:R-:W-:-:S03]  /*0730*/  UIMAD UR19, UR4, UR12, URZ ;  /* 0x0000000c041372a4 */ /* 0x000fc6000f8e023f */
[----:B------:R-:W-:Y:S02]  /*0740*/  UMOV UR4, URZ ;  /* 0x0000003f00047c82 */ /* 0x000fe40008000000 */
[----:B------:R-:W-:Y:S01]  /*0750*/  UIMAD.WIDE.U32 UR24, UR5, UR19, UR4 ;  /* 0x00000013051872a5 */ /* 0x000fe2000f8e0004 */
[----:B------:R-:W-:-:S06]  /*0760*/  R2UR UR4, R0 ;  /* 0x00000000000472ca */ /* 0x000fcc00000e0000 */
[----:B------:R-:W-:Y:S02]  /*0770*/  UMOV UR5, UR25 ;  /* 0x0000001900057c82 */ /* 0x000fe40008000000 */
[----:B------:R-:W-:-:S07]  /*0780*/  UIMAD.WIDE.U32 UR24, UR5, UR18, URZ ;  /* 0x00000012051872a5 */ /* 0x000fce000f8e003f */
[----:B------:R-:W-:Y:S02]  /*0790*/  UMOV UR19, UR25 ;  /* 0x0000001900137c82 */ /* 0x000fe40008000000 */
[----:B------:R-:W-:-:S03]  /*07a0*/  UIMAD UR18, UR19, UR4, UR18 ;  /* 0x00000004131272a4 */ /* 0x000fc6000f8e0212 */
[----:B------:R-:W-:Y:S01]  /*07b0*/  @!UP2 ULDC.64 UR4, c[0x0][0x318] ;  /* 0x0000c6000004aab9 */ /* 0x000fe20000000a00 */
[----:B------:R-:W-:Y:S02]  /*07c0*/  UISETP.GT.U32.AND UP0, UPT, UR12, UR18, UPT ;  /* 0x000000120c00728c */ /* 0x000fe4000bf04070 */
[----:B------:R-:W-:-:S03]  /*07d0*/  @!UP2 UISETP.NE.U32.AND UP1, UPT, UR4, URZ, UPT ;  /* 0x0000003f0400a28c */ /* 0x000fc6000bf25070 */
[----:B------:R-:W-:Y:S01]  /*07e0*/  @!UP2 ULDC UR4, c[0x0][0x2cc] ;  /* 0x0000b3000004aab9 */ /* 0x000fe20000000800 */
[----:B------:R-:W-:-:S04]  /*07f0*/  @!UP2 UISETP.NE.AND.EX UP1, UPT, UR5, URZ, UPT, UP1 ;  /* 0x0000003f0500a28c */ /* 0x000fc8000bf25310 */
[----:B------:R-:W-:Y:S02]  /*0800*/  @!UP2 USEL UR4, UR4, URZ, UP1 ;  /* 0x0000003f0404a287 */ /* 0x000fe40008800000 */
[----:B------:R-:W-:Y:S02]  /*0810*/  @!UP0 UIADD3 UR18, UR18, -UR12, URZ ;  /* 0x8000000c12128290 */ /* 0x000fe4000fffe03f */
[----:B------:R-:W-:Y:S02]  /*0820*/  @!UP2 UIADD3 UR22, UR4, UR11, -UR7 ;  /* 0x0000000b0416a290 */ /* 0x000fe4000fffe807 */
[----:B------:R-:W-:Y:S02]  /*0830*/  UISETP.GE.U32.AND UP2, UPT, UR18, UR12, UPT ;  /* 0x0000000c1200728c */ /* 0x000fe4000bf46070 */
[----:B------:R-:W-:Y:S02]  /*0840*/  @!UP0 UIADD3 UR19, UR19, 0x1, URZ ;  /* 0x0000000113138890 */ /* 0x000fe4000fffe03f */
[----:B------:R-:W-:-:S02]  /*0850*/  UIADD3 UR4, UR22, 0x3f, URZ ;  /* 0x0000003f16047890 */ /* 0x000fc4000fffe03f */
[----:B------:R-:W-:Y:S02]  /*0860*/  UISETP.GE.AND UP0, UPT, UR23, URZ, UPT ;  /* 0x0000003f1700728c */ /* 0x000fe4000bf06270 */
[----:B------:R-:W-:Y:S02]  /*0870*/  UISETP.NE.AND UP1, UPT, UR17, URZ, UPT ;  /* 0x0000003f1100728c */ /* 0x000fe4000bf25270 */
[----:B------:R-:W-:Y:S02]  /*0880*/  USHF.R.S32.HI UR5, URZ, 0x1f, UR4 ;  /* 0x0000001f3f057899 */ /* 0x000fe40008011404 */
[----:B------:R-:W-:Y:S02]  /*0890*/  @UP2 UIADD3 UR19, UR19, 0x1, URZ ;  /* 0x0000000113132890 */ /* 0x000fe4000fffe03f */
[----:B------:R-:W-:-:S03]  /*08a0*/  ULEA.HI UR4, UR5, UR4, URZ, 0x6 ;  /* 0x0000000405047291 */ /* 0x000fc6000f8f303f */
[----:B------:R-:W-:Y:S02]  /*08b0*/  @!UP0 UIADD3 UR19, -UR19, URZ, URZ ;  /* 0x0000003f13138290 */ /* 0x000fe4000fffe13f */
[----:B------:R-:W-:Y:S02]  /*08c0*/  USHF.R.S32.HI UR4, URZ, 0x6, UR4 ;  /* 0x000000063f047899 */ /* 0x000fe40008011404 */
[----:B------:R-:W-:-:S04]  /*08d0*/  @!UP1 ULOP3.LUT UR19, URZ, UR17, URZ, 0x33, !UPT ;  /* 0x000000113f139292 */ /* 0x000fc8000f8e333f */
[----:B------:R-:W-:Y:S01]  /*08e0*/  UIMAD UR12, UR19, UR10, URZ ;  /* 0x0000000a130c72a4 */ /* 0x000fe2000f8e023f */
[----:B------:R-:W-:Y:S02]  /*08f0*/  IMAD.U32 R3, RZ, RZ, UR4 ;  /* 0x00000004ff037e24 */ /* 0x000fe4000f8e00ff */
[----:B------:R-:W-:-:S05]  /*0900*/  IMAD.U32 R0, RZ, RZ, UR19 ;  /* 0x00000013ff007e24 */ /* 0x000fca000f8e00ff */
[----:B------:R-:W-:-:S04]  /*0910*/  VIADDMNMX R0, R0, UR12, R3, PT ;  /* 0x0000000c00007c46 */ /* 0x000fc8000b800103 */
[----:B------:R-:W-:-:S13]  /*0920*/  R2UR UR19, R0 ;  /* 0x00000000001372ca */ /* 0x000fda00000e0000 */
[----:B------:R-:W-:-:S06]  /*0930*/  UISETP.GE.AND UP0, UPT, UR12, UR19, UPT ;  /* 0x000000130c00728c */ /* 0x000fcc000bf06270 */
[----:B------:R-:W-:-:S13]  /*0940*/  PLOP3.LUT P0, PT, PT, PT, UP0, 0x80, 0x0 ;  /* 0x000000000000781c */ /* 0x000fda0003f0f008 */
[----:B------:R-:W-:Y:S05]  /*0950*/  @!P0 BRA `(.L_x_1488) ;  /* 0x0000000800a08947 */ /* 0x000fea0003800000 */
[----:B------:R-:W-:Y:S01]  /*0960*/  SHF.R.S32.HI R11, RZ, 0x1f, R80 ;  /* 0x0000001fff0b7819 */ /* 0x000fe20000011450 */
[----:B------:R-:W-:Y:S01]  /*0970*/  ULDC.64 UR4, c[0x0][0x2c0] ;  /* 0x0000b00000047ab9 */ /* 0x000fe20000000a00 */
[----:B------:R-:W-:Y:S01]  /*0980*/  BSSY B0, `(.L_x_1489) ;  /* 0x000002e000007945 */ /* 0x000fe20003800000 */
[----:B------:R-:W-:Y:S01]  /*0990*/  UIMAD UR4, UR10, UR4, UR15 ;  /* 0x000000040a0472a4 */ /* 0x000fe2000f8e020f */
[----:B------:R-:W-:-:S03]  /*09a0*/  LEA.HI R11, R11, R80, RZ, 0x4 ;  /* 0x000000500b0b7211 */ /* 0x000fc600078f20ff */
[----:B------:R-:W-:Y:S01]  /*09b0*/  UIMAD UR6, UR4, UR6, UR8 ;  /* 0x00000006040672a4 */ /* 0x000fe2000f8e0208 */
[----:B------:R-:W-:Y:S02]  /*09c0*/  LOP3.LUT R3, R11, 0xfffffff0, RZ, 0xc0, !PT ;  /* 0xfffffff00b037812 */ /* 0x000fe400078ec0ff */
[----:B------:R-:W-:Y:S01]  /*09d0*/  SHF.R.S32.HI R11, RZ, 0x4, R11 ;  /* 0x00000004ff0b7819 */ /* 0x000fe2000001140b */
[----:B------:R-:W-:Y:S02]  /*09e0*/  UIMAD UR6, UR6, UR5, UR9 ;  /* 0x00000005060672a4 */ /* 0x000fe4000f8e0209 */
[----:B------:R-:W-:Y:S01]  /*09f0*/  IMAD.IADD R80, R80, 0x1, -R3 ;  /* 0x0000000150507824 */ /* 0x000fe200078e0a03 */
[----:B------:R-:W-:Y:S01]  /*0a00*/  ULDC UR4, c[0x0][0x2dc] ;  /* 0x0000b70000047ab9 */ /* 0x000fe20000000800 */
[----:B------:R-:W-:Y:S01]  /*0a10*/  UIADD3 UR9, -UR9, UR13, URZ ;  /* 0x0000000d09097290 */ /* 0x000fe2000fffe13f */
[C---:B------:R-:W-:Y:S01]  /*0a20*/  VIADD R7, R11.reuse, 0x8 ;  /* 0x000000080b077836 */ /* 0x040fe20000000000 */
[----:B------:R-:W-:Y:S01]  /*0a30*/  UIMAD UR4, UR6, UR4, URZ ;  /* 0x00000004060472a4 */ /* 0x000fe2000f8e023f */
[C---:B------:R-:W-:Y:S01]  /*0a40*/  IMAD.SHL.U32 R14, R80.reuse, 0x4, RZ ;  /* 0x00000004500e7824 */ /* 0x040fe200078e00ff */
[----:B------:R-:W-:Y:S01]  /*0a50*/  ISETP.NE.AND P6, PT, R80, RZ, PT ;  /* 0x000000ff5000720c */ /* 0x000fe20003fc5270 */
[C---:B------:R-:W-:Y:S01]  /*0a60*/  VIADD R6, R11.reuse, 0x10 ;  /* 0x000000100b067836 */ /* 0x040fe20000000000 */
[C---:B------:R-:W-:Y:S01]  /*0a70*/  ISETP.GE.AND P3, PT, R11.reuse, UR9, PT ;  /* 0x000000090b007c0c */ /* 0x040fe2000bf66270 */
[----:B------:R-:W-:Y:S01]  /*0a80*/  VIADD R2, R11, 0x30 ;  /* 0x000000300b027836 */ /* 0x000fe20000000000 */
[--C-:B------:R-:W-:Y:S01]  /*0a90*/  SHF.R.S32.HI R15, RZ, 0x1f, R14.reuse ;  /* 0x0000001fff0f7819 */ /* 0x100fe2000001140e */
[----:B------:R-:W-:Y:S01]  /*0aa0*/  IMAD.U32 R0, RZ, RZ, UR4 ;  /* 0x00000004ff007e24 */ /* 0x000fe2000f8e00ff */
[----:B------:R-:W-:Y:S01]  /*0ab0*/  ISETP.GE.AND P4, PT, R7, UR9, PT ;  /* 0x0000000907007c0c */ /* 0x000fe2000bf86270 */
[----:B------:R-:W-:Y:S01]  /*0ac0*/  VIADD R10, R14, 0x40 ;  /* 0x000000400e0a7836 */ /* 0x000fe20000000000 */
[----:B------:R-:W-:Y:S01]  /*0ad0*/  ISETP.GE.AND P5, PT, R6, UR9, PT ;  /* 0x0000000906007c0c */ /* 0x000fe2000bfa6270 */
[----:B------:R-:W-:-:S04]  /*0ae0*/  IMAD.WIDE R4, R11, 0x100, R14 ;  /* 0x000001000b047825 */ /* 0x000fc800078e020e */
[----:B------:R-:W-:Y:S01]  /*0af0*/  VIADD R9, R14, 0x80 ;  /* 0x000000800e097836 */ /* 0x000fe20000000000 */
[----:B------:R-:W-:Y:S01]  /*0b00*/  IADD3 R3, P0, R4, UR4, RZ ;  /* 0x0000000404037c10 */ /* 0x000fe2000ff1e0ff */
[----:B------:R-:W-:Y:S01]  /*0b10*/  ULDC.64 UR4, c[0x0][0x288] ;  /* 0x0000a20000047ab9 */ /* 0x000fe20000000a00 */
[C---:B------:R-:W-:Y:S02]  /*0b20*/  VIADD R4, R11.reuse, 0x20 ;  /* 0x000000200b047836 */ /* 0x040fe40000000000 */
[----:B------:R-:W-:Y:S01]  /*0b30*/  LEA.HI.X.SX32 R0, R0, R5, 0x1, P0 ;  /* 0x0000000500007211 */ /* 0x000fe200000f0eff */
[----:B------:R-:W-:Y:S01]  /*0b40*/  VIADD R5, R11, 0x18 ;  /* 0x000000180b057836 */ /* 0x000fe20000000000 */
[C---:B------:R-:W-:Y:S01]  /*0b50*/  LEA R12, P0, R3.reuse, UR4, 0x2 ;  /* 0x00000004030c7c11 */ /* 0x040fe2000f8010ff */
[----:B------:R-:W-:Y:S01]  /*0b60*/  VIADD R8, R14, 0xc0 ;  /* 0x000000c00e087836 */ /* 0x000fe20000000000 */
[----:B------:R-:W-:Y:S02]  /*0b70*/  ISETP.GE.AND P1, PT, R4, UR9, PT ;  /* 0x0000000904007c0c */ /* 0x000fe4000bf26270 */
[----:B------:R-:W-:Y:S01]  /*0b80*/  LEA.HI.X R13, R3, UR5, R0, 0x2, P0 ;  /* 0x00000005030d7c11 */ /* 0x000fe200080f1400 */
[----:B------:R-:W-:Y:S01]  /*0b90*/  VIADD R3, R11, 0x28 ;  /* 0x000000280b037836 */ /* 0x000fe20000000000 */
[----:B------:R-:W-:-:S04]  /*0ba0*/  ISETP.GE.AND P0, PT, R5, UR9, PT ;  /* 0x0000000905007c0c */ /* 0x000fc8000bf06270 */
[----:B------:R-:W-:Y:S01]  /*0bb0*/  ISETP.GE.AND P2, PT, R3, UR9, PT ;  /* 0x0000000903007c0c */ /* 0x000fe2000bf46270 */
[----:B------:R-:W-:-:S12]  /*0bc0*/  @P3 BRA `(.L_x_1490) ;  /* 0x0000000000243947 */ /* 0x000fd80003800000 */
[----:B------:R-:W-:Y:S02]  /*0bd0*/  ULDC UR4, c[0x0][0x2d0] ;  /* 0x0000b40000047ab9 */ /* 0x000fe40000000800 */
[----:B------:R-:W-:-:S13]  /*0be0*/  ISETP.GE.AND P3, PT, R14, UR4, PT ;  /* 0x000000040e007c0c */ /* 0x000fda000bf66270 */
[----:B------:R1:W-:Y:S01]  /*0bf0*/  @!P3 STG.E.128 desc[UR20][R12.64], RZ ;  /* 0x000000ff0c00b986 */ /* 0x0003e2000c101d14 */
[----:B------:R-:W-:-:S13]  /*0c00*/  ISETP.GE.AND P3, PT, R10, UR4, PT ;  /* 0x000000040a007c0c */ /* 0x000fda000bf66270 */
[----:B------:R1:W-:Y:S01]  /*0c10*/  @!P3 STG.E.128 desc[UR20][R12.64+0x100], RZ ;  /* 0x000100ff0c00b986 */ /* 0x0003e2000c101d14 */
[----:B------:R-:W-:-:S13]  /*0c20*/  ISETP.GE.AND P3, PT, R9, UR4, PT ;  /* 0x0000000409007c0c */ /* 0x000fda000bf66270 */
[----:B------:R1:W-:Y:S01]  /*0c30*/  @!P3 STG.E.128 desc[UR20][R12.64+0x200], RZ ;  /* 0x000200ff0c00b986 */ /* 0x0003e2000c101d14 */
[----:B------:R-:W-:-:S13]  /*0c40*/  ISETP.GE.AND P3, PT, R8, UR4, PT ;  /* 0x0000000408007c0c */ /* 0x000fda000bf66270 */
[----:B------:R1:W-:Y:S02]  /*0c50*/  @!P3 STG.E.128 desc[UR20][R12.64+0x300], RZ ;  /* 0x000300ff0c00b986 */ /* 0x0003e4000c101d14 */
.L_x_1490:
[----:B------:R-:W-:Y:S05]  /*0c60*/  BSYNC B0 ;  /* 0x0000000000007941 */ /* 0x000fea0003800000 */
.L_x_1489:
[----:B------:R-:W-:Y:S01]  /*0c70*/  BSSY B0, `(.L_x_1491) ;  /* 0x000000d000007945 */ /* 0x000fe20003800000 */
[----:B------:R-:W-:Y:S02]  /*0c80*/  ISETP.GE.AND P3, PT, R2, UR9, PT ;  /* 0x0000000902007c0c */ /* 0x000fe4000bf66270 */
[----:B------:R-:W-:Y:S01]  /*0c90*/  IADD3 R0, R11, 0x38, RZ ;  /* 0x000000380b007810 */ /* 0x000fe20007ffe0ff */
[----:B------:R-:W-:Y:S05]  /*0ca0*/  @P4 BRA `(.L_x_1492) ;  /* 0x0000000000244947 */ /* 0x000fea0003800000 */
        /* <DEDUP_REMOVED lines=9> */
.L_x_1492:
[----:B------:R-:W-:Y:S05]  /*0d40*/  BSYNC B0 ;  /* 0x0000000000007941 */ /* 0x000fea0003800000 */
.L_x_1491:
[----:B------:R-:W-:Y:S01]  /*0d50*/  BSSY B0, `(.L_x_1493) ;  /* 0x000000c000007945 */ /* 0x000fe20003800000 */
[----:B------:R-:W-:-:S03]  /*0d60*/  ISETP.GE.AND P4, PT, R0, UR9, PT ;  /* 0x0000000900007c0c */ /* 0x000fc6000bf86270 */
[----:B------:R-:W-:Y:S10]  /*0d70*/  @P5 BRA `(.L_x_1494) ;  /* 0x0000000000245947 */ /* 0x000ff40003800000 */
        /* <DEDUP_REMOVED lines=9> */
.L_x_1494:
[----:B------:R-:W-:Y:S05]  /*0e10*/  BSYNC B0 ;  /* 0x0000000000007941 */ /* 0x000fea0003800000 */
.L_x_1493:
[----:B------:R-:W-:Y:S01]  /*0e20*/  BSSY B0, `(.L_x_1495) ;  /* 0x000000c000007945 */ /* 0x000fe20003800000 */
[----:B------:R-:W-:-:S03]  /*0e30*/  ISETP.GE.OR P5, PT, R11, UR9, P6 ;  /* 0x000000090b007c0c */ /* 0x000fc6000b7a6670 */
        /* <DEDUP_REMOVED lines=10> */
.L_x_1496:
[----:B------:R-:W-:Y:S05]  /*0ee0*/  BSYNC B0 ;  /* 0x0000000000007941 */ /* 0x000fea0003800000 */
.L_x_1495:
[----:B------:R-:W-:Y:S04]  /*0ef0*/  BSSY B0, `(.L_x_1497) ;  /* 0x000000b000007945 */ /* 0x000fe80003800000 */
[----:B------:R-:W-:Y:S05]  /*0f00*/  @P1 BRA `(.L_x_1498) ;  /* 0x0000000000241947 */ /* 0x000fea0003800000 */
[----:B------:R-:W-:Y:S02]  /*0f10*/  ULDC UR4, c[0x0][0x2d0] ;  /* 0x0000b40000047ab9 */ /* 0x000fe40000000800 */
[----:B------:R-:W-:Y:S02]  /*0f20*/  ISETP.GE.AND P1, PT, R14, UR4, PT ;  /* 0x000000040e007c0c */ /* 0x000fe4000bf26270 */
[----:B------:R-:W-:-:S11]  /*0f30*/  ISETP.GE.AND P0, PT, R10, UR4, PT ;  /* 0x000000040a007c0c */ /* 0x000fd6000bf06270 */
[----:B------:R1:W-:Y:S01]  /*0f40*/  @!P1 STG.E.128 desc[UR20][R12.64+0x8000], RZ ;  /* 0x008000ff0c009986 */ /* 0x0003e2000c101d14 */
[----:B------:R-:W-:-:S03]  /*0f50*/  ISETP.GE.AND P1, PT, R9, UR4, PT ;  /* 0x0000000409007c0c */ /* 0x000fc6000bf26270 */
[----:B------:R1:W-:Y:S01]  /*0f60*/  @!P0 STG.E.128 desc[UR20][R12.64+0x8100], RZ ;  /* 0x008100ff0c008986 */ /* 0x0003e2000c101d14 */
[----:B------:R-:W-:-:S09]  /*0f70*/  ISETP.GE.AND P0, PT, R8, UR4, PT ;  /* 0x0000000408007c0c */ /* 0x000fd2000bf06270 */
[----:B------:R1:W-:Y:S04]  /*0f80*/  @!P1 STG.E.128 desc[UR20][R12.64+0x8200], RZ ;  /* 0x008200ff0c009986 */ /* 0x0003e8000c101d14 */
[----:B------:R1:W-:Y:S02]  /*0f90*/  @!P0 STG.E.128 desc[UR20][R12.64+0x8300], RZ ;  /* 0x008300ff0c008986 */ /* 0x0003e4000c101d14 */
.L_x_1498:
[----:B------:R-:W-:Y:S05]  /*0fa0*/  BSYNC B0 ;  /* 0x0000000000007941 */ /* 0x000fea0003800000 */
.L_x_1497:
[----:B------:R-:W-:Y:S04]  /*0fb0*/  BSSY B0, `(.L_x_1499) ;  /* 0x000000b000007945 */ /* 0x000fe80003800000 */
[----:B------:R-:W-:Y:S05]  /*0fc0*/  @P2 BRA `(.L_x_1500) ;  /* 0x0000000000242947 */ /* 0x000fea0003800000 */
[----:B------:R-:W-:Y:S02]  /*0fd0*/  ULDC UR4, c[0x0][0x2d0] ;  /* 0x0000b40000047ab9 */ /* 0x000fe40000000800 */
[----:B------:R-:W-:Y:S02]  /*0fe0*/  ISETP.GE.AND P0, PT, R14, UR4, PT ;  /* 0x000000040e007c0c */ /* 0x000fe4000bf06270 */
[----:B------:R-:W-:Y:S02]  /*0ff0*/  ISETP.GE.AND P2, PT, R10, UR4, PT ;  /* 0x000000040a007c0c */ /* 0x000fe4000bf46270 */
[----:B------:R-:W-:-:S09]  /*1000*/  ISETP.GE.AND P1, PT, R9, UR4, PT ;  /* 0x0000000409007c0c */ /* 0x000fd2000bf26270 */
[----:B------:R1:W-:Y:S01]  /*1010*/  @!P0 STG.E.128 desc[UR20][R12.64+0xa000], RZ ;  /* 0x00a000ff0c008986 */ /* 0x0003e2000c101d14 */
[----:B------:R-:W-:-:S03]  /*1020*/  ISETP.GE.AND P0, PT, R8, UR4, PT ;  /* 0x0000000408007c0c */ /* 0x000fc6000bf06270 */
[----:B------:R1:W-:Y:S04]  /*1030*/  @!P2 STG.E.128 desc[UR20][R12.64+0xa100], RZ ;  /* 0x00a100ff0c00a986 */ /* 0x0003e8000c101d14 */
[----:B------:R1:W-:Y:S06]  /*1040*/  @!P1 STG.E.128 desc[UR20][R12.64+0xa200], RZ ;  /* 0x00a200ff0c009986 */ /* 0x0003ec000c101d14 */
[----:B------:R1:W-:Y:S02]  /*1050*/  @!P0 STG.E.128 desc[UR20][R12.64+0xa300], RZ ;  /* 0x00a300ff0c008986 */ /* 0x0003e4000c101d14 */
.L_x_1500:
[----:B------:R-:W-:Y:S05]  /*1060*/  BSYNC B0 ;  /* 0x0000000000007941 */ /* 0x000fea0003800000 */
.L_x_1499:
[----:B------:R-:W-:Y:S04]  /*1070*/  BSSY B0, `(.L_x_1501) ;  /* 0x000000b000007945 */ /* 0x000fe80003800000 */
[----:B------:R-:W-:Y:S05]  /*1080*/  @P3 BRA `(.L_x_1502) ;  /* 0x0000000000243947 */ /* 0x000fea0003800000 */
[----:B------:R-:W-:Y:S02]  /*1090*/  ULDC UR4, c[0x0][0x2d0] ;  /* 0x0000b40000047ab9 */ /* 0x000fe40000000800 */
[----:B------:R-:W-:Y:S02]  /*10a0*/  ISETP.GE.AND P3, PT, R14, UR4, PT ;  /* 0x000000040e007c0c */ /* 0x000fe4000bf66270 */
[----:B------:R-:W-:Y:S02]  /*10b0*/  ISETP.GE.AND P2, PT, R10, UR4, PT ;  /* 0x000000040a007c0c */ /* 0x000fe4000bf46270 */
[----:B------:R-:W-:Y:S02]  /*10c0*/  ISETP.GE.AND P1, PT, R9, UR4, PT ;  /* 0x0000000409007c0c */ /* 0x000fe4000bf26270 */
[----:B------:R-:W-:-:S07]  /*10d0*/  ISETP.GE.AND P0, PT, R8, UR4, PT ;  /* 0x0000000408007c0c */ /* 0x000fce000bf06270 */
[----:B------:R1:W-:Y:S04]  /*10e0*/  @!P3 STG.E.128 desc[UR20][R12.64+0xc000], RZ ;  /* 0x00c000ff0c00b986 */ /* 0x0003e8000c101d14 */
[----:B------:R1:W-:Y:S04]  /*10f0*/  @!P2 STG.E.128 desc[UR20][R12.64+0xc100], RZ ;  /* 0x00c100ff0c00a986 */ /* 0x0003e8000c101d14 */
[----:B------:R1:W-:Y:S04]  /*1100*/  @!P1 STG.E.128 desc[UR20][R12.64+0xc200], RZ ;  /* 0x00c200ff0c009986 */ /* 0x0003e8000c101d14 */
[----:B------:R1:W-:Y:S02]  /*1110*/  @!P0 STG.E.128 desc[UR20][R12.64+0xc300], RZ ;  /* 0x00c300ff0c008986 */ /* 0x0003e4000c101d14 */
.L_x_1502:
[----:B------:R-:W-:Y:S05]  /*1120*/  BSYNC B0 ;  /* 0x0000000000007941 */ /* 0x000fea0003800000 */
.L_x_1501:
        /* <DEDUP_REMOVED lines=11> */
.L_x_1504:
[----:B------:R-:W-:Y:S05]  /*11e0*/  BSYNC B0 ;  /* 0x0000000000007941 */ /* 0x000fea0003800000 */
.L_x_1503:
[----:B------:R-:W-:Y:S01]  /*11f0*/  USHF.R.S32.HI UR7, URZ, 0x1f, UR6 ;  /* 0x0000001f3f077899 */ /* 0x000fe20008011406 */
[----:B------:R-:W-:Y:S01]  /*1200*/  IADD3 R8, P0, R11, UR6, RZ ;  /* 0x000000060b087c10 */ /* 0x000fe2000ff1e0ff */
[----:B------:R-:W-:Y:S01]  /*1210*/  ULDC.64 UR4, c[0x0][0x2b8] ;  /* 0x0000ae0000047ab9 */ /* 0x000fe20000000a00 */
[----:B------:R-:W-:Y:S01]  /*1220*/  ISETP.GE.OR P4, PT, R7, UR9, P6 ;  /* 0x0000000907007c0c */ /* 0x000fe2000b786670 */
[----:B------:R-:W-:Y:S01]  /*1230*/  @!P5 IMAD.MOV.U32 R7, RZ, RZ, -0x800000 ;  /* 0xff800000ff07d424 */ /* 0x000fe200078e00ff */
[----:B------:R-:W-:Y:S02]  /*1240*/  ISETP.GE.OR P3, PT, R6, UR9, P6 ;  /* 0x0000000906007c0c */ /* 0x000fe4000b766670 */
[----:B------:R-:W-:Y:S02]  /*1250*/  LEA.HI.X.SX32 R11, R11, UR7, 0x1, P0 ;  /* 0x000000070b0b7c11 */ /* 0x000fe400080f0eff */
[----:B------:R-:W-:Y:S02]  /*1260*/  LEA R10, P0, R8, UR4, 0x2 ;  /* 0x00000004080a7c11 */ /* 0x000fe4000f8010ff */
[----:B------:R-:W-:-:S02]  /*1270*/  ISETP.GE.OR P2, PT, R5, UR9, P6 ;  /* 0x0000000905007c0c */ /* 0x000fc4000b746670 */
[----:B------:R-:W-:Y:S02]  /*1280*/  LEA.HI.X R11, R8, UR5, R11, 0x2, P0 ;  /* 0x00000005080b7c11 */ /* 0x000fe400080f140b */
[----:B------:R-:W-:Y:S01]  /*1290*/  ISETP.GE.OR P1, PT, R4, UR9, P6 ;  /* 0x0000000904007c0c */ /* 0x000fe2000b726670 */
[----:B------:R-:W-:Y:S01]  /*12a0*/  @!P4 IMAD.MOV.U32 R17, RZ, RZ, -0x800000 ;  /* 0xff800000ff11c424 */ /* 0x000fe200078e00ff */
[----:B------:R-:W-:Y:S01]  /*12b0*/  ISETP.GE.OR P0, PT, R3, UR9, P6 ;  /* 0x0000000903007c0c */ /* 0x000fe2000b706670 */
[----:B------:R1:W-:Y:S01]  /*12c0*/  @!P5 STG.E desc[UR20][R10.64], R7 ;  /* 0x000000070a00d986 */ /* 0x0003e2000c101914 */
[----:B------:R-:W-:Y:S01]  /*12d0*/  ISETP.GE.OR P5, PT, R2, UR9, P6 ;  /* 0x0000000902007c0c */ /* 0x000fe2000b7a6670 */
[----:B------:R-:W-:Y:S01]  /*12e0*/  @!P3 IMAD.MOV.U32 R15, RZ, RZ, -0x800000 ;  /* 0xff800000ff0fb424 */ /* 0x000fe200078e00ff */
[----:B------:R-:W-:Y:S01]  /*12f0*/  ISETP.GE.OR P6, PT, R0, UR9, P6 ;  /* 0x0000000900007c0c */ /* 0x000fe2000b7c6670 */
[----:B------:R1:W-:Y:S02]  /*1300*/  @!P4 STG.E desc[UR20][R10.64+0x20], R17 ;  /* 0x000020110a00c986 */ /* 0x0003e4000c101914 */
[----:B-1234-:R-:W-:-:S02]  /*1310*/  @!P2 IMAD.MOV.U32 R13, RZ, RZ, -0x800000 ;  /* 0xff800000ff0da424 */ /* 0x01efc400078e00ff */
[----:B------:R1:W-:Y:S02]  /*1320*/  @!P3 STG.E desc[UR20][R10.64+0x40], R15 ;  /* 0x0000400f0a00b986 */ /* 0x0003e4000c101914 */
[----:B------:R-:W-:Y:S02]  /*1330*/  @!P1 IMAD.MOV.U32 R9, RZ, RZ, -0x800000 ;  /* 0xff800000ff099424 */ /* 0x000fe400078e00ff */
[----:B------:R-:W-:Y:S01]  /*1340*/  @!P0 IMAD.MOV.U32 R5, RZ, RZ, -0x800000 ;  /* 0xff800000ff058424 */ /* 0x000fe200078e00ff */
[----:B------:R1:W-:Y:S01]  /*1350*/  @!P2 STG.E desc[UR20][R10.64+0x60], R13 ;  /* 0x0000600d0a00a986 */ /* 0x0003e2000c101914 */
[----:B------:R-:W-:-:S03]  /*1360*/  @!P5 IMAD.MOV.U32 R3, RZ, RZ, -0x800000 ;  /* 0xff800000ff03d424 */ /* 0x000fc600078e00ff */
[----:B------:R1:W-:Y:S04]  /*1370*/  @!P1 STG.E desc[UR20][R10.64+0x80], R9 ;  /* 0x000080090a009986 */ /* 0x0003e8000c101914 */
[----:B------:R1:W-:Y:S04]  /*1380*/  @!P0 STG.E desc[UR20][R10.64+0xa0], R5 ;  /* 0x0000a0050a008986 */ /* 0x0003e8000c101914 */
[----:B------:R1:W-:Y:S01]  /*1390*/  @!P5 STG.E desc[UR20][R10.64+0xc0], R3 ;  /* 0x0000c0030a00d986 */ /* 0x0003e2000c101914 */
[----:B------:R-:W-:Y:S05]  /*13a0*/  @P6 EXIT ;  /* 0x000000000000694d */ /* 0x000fea0003800000 */
[----:B-1----:R-:W-:-:S05]  /*13b0*/  MOV R3, 0xff800000 ;  /* 0xff80000000037802 */ /* 0x002fca0000000f00 */
[----:B------:R-:W-:Y:S01]  /*13c0*/  STG.E desc[UR20][R10.64+0xe0], R3 ;  /* 0x0000e0030a007986 */ /* 0x000fe2000c101914 */
[----:B------:R-:W-:Y:S05]  /*13d0*/  EXIT ;  /* 0x000000000000794d */ /* 0x000fea0003800000 */
.L_x_1488:
        /* <DEDUP_REMOVED lines=28> */
.L_x_1505:
[----:B------:R-:W-:Y:S05]  /*15a0*/  @!P0 BRA `(.L_x_1506) ;  /* 0x0000000400608947 */ /* 0x000fea0003800000 */
[----:B------:R-:W1:Y:S01]  /*15b0*/  LDC R6, c[0x0][0x380] ;  /* 0x0000e000ff067b82 */ /* 0x000e620000000800 */
[----:B------:R-:W-:Y:S01]  /*15c0*/  ULEA UR7, UR19, 0xffffffc0, 0x6 ;  /* 0xffffffc013077891 */ /* 0x000fe2000f8e303f */
[----:B------:R-:W-:Y:S01]  /*15d0*/  IMAD.MOV.U32 R8, RZ, RZ, RZ ;  /* 0x000000ffff087224 */ /* 0x000fe200078e00ff */
[----:B------:R-:W-:Y:S01]  /*15e0*/  ULDC.64 UR4, c[0x0][0x230] ;  /* 0x00008c0000047ab9 */ /* 0x000fe20000000a00 */
[----:B------:R-:W-:-:S03]  /*15f0*/  ULDC.64 UR10, c[0x0][0x248] ;  /* 0x00009200000a7ab9 */ /* 0x000fc60000000a00 */
        /* <DEDUP_REMOVED lines=10> */
[----:B------:R-:W-:Y:S01]  /*16a0*/  IMAD.HI.U32 R5, R5, R2, R4 ;  /* 0x0000000205057227 */ /* 0x000fe200078e0004 */
[----:B------:R-:W-:-:S05]  /*16b0*/  MOV R2, R0 ;  /* 0x0000000000027202 */ /* 0x000fca0000000f00 */
[----:B------:R-:W-:-:S04]  /*16c0*/  IMAD.HI.U32 R7, R5, R2, RZ ;  /* 0x0000000205077227 */ /* 0x000fc800078e00ff */
[----:B------:R-:W-:-:S04]  /*16d0*/  IMAD.MOV R0, RZ, RZ, -R7 ;  /* 0x000000ffff007224 */ /* 0x000fc800078e0a07 */
[----:B------:R-:W-:-:S05]  /*16e0*/  IMAD R0, R3, R0, R2 ;  /* 0x0000000003007224 */ /* 0x000fca00078e0202 */
[----:B------:R-:W-:-:S13]  /*16f0*/  ISETP.GT.U32.AND P2, PT, R3, R0, PT ;  /* 0x000000000300720c */ /* 0x000fda0003f44070 */
[-C--:B------:R-:W-:Y:S01]  /*1700*/  @!P2 IADD3 R0, R0, -R3.reuse, RZ ;  /* 0x800000030000a210 */ /* 0x080fe20007ffe0ff */
[----:B------:R-:W-:Y:S01]  /*1710*/  @!P2 VIADD R7, R7, 0x1 ;  /* 0x000000010707a836 */ /* 0x000fe20000000000 */
[----:B------:R-:W-:Y:S02]  /*1720*/  ISETP.NE.AND P2, PT, R6, RZ, PT ;  /* 0x000000ff0600720c */ /* 0x000fe40003f45270 */
[----:B------:R-:W-:Y:S02]  /*1730*/  ISETP.GE.U32.AND P3, PT, R0, R3, PT ;  /* 0x000000030000720c */ /* 0x000fe40003f66070 */
[----:B------:R-:W-:-:S04]  /*1740*/  LOP3.LUT R0, R6, UR7, RZ, 0x3c, !PT ;  /* 0x0000000706007c12 */ /* 0x000fc8000f8e3cff */
[----:B------:R-:W-:Y:S02]  /*1750*/  ISETP.GE.AND P1, PT, R0, RZ, PT ;  /* 0x000000ff0000720c */ /* 0x000fe40003f26270 */
[----:B------:R-:W1:Y:S05]  /*1760*/  LDC R0, c[0x0][0x278] ;  /* 0x00009e00ff007b82 */ /* 0x000e6a0000000800 */
[----:B------:R-:W-:-:S06]  /*1770*/  @P3 IADD3 R7, R7, 0x1, RZ ;  /* 0x0000000107073810 */ /* 0x000fcc0007ffe0ff */
[----:B------:R-:W-:Y:S01]  /*1780*/  @!P1 IMAD.MOV R7, RZ, RZ, -R7 ;  /* 0x000000ffff079224 */ /* 0x000fe200078e0a07 */
[----:B------:R-:W-:-:S05]  /*1790*/  @!P2 LOP3.LUT R7, RZ, R6, RZ, 0x33, !PT ;  /* 0x00000006ff07a212 */ /* 0x000fca00078e33ff */
[----:B------:R-:W-:-:S05]  /*17a0*/  IMAD.WIDE R12, R7, 0x4, R238 ;  /* 0x00000004070c7825 */ /* 0x000fca00078e02ee */
[----:B------:R-:W2:Y:S01]  /*17b0*/  LDG.E R3, desc[UR20][R12.64] ;  /* 0x000000140c037981 */ /* 0x000ea2000c1e1900 */
[----:B------:R-:W-:Y:S01]  /*17c0*/  MOV R2, UR8 ;  /* 0x0000000800027c02 */ /* 0x000fe20008000f00 */
[----:B------:R-:W-:Y:S01]  /*17d0*/  IMAD.MOV R7, RZ, RZ, -R7 ;  /* 0x000000ffff077224 */ /* 0x000fe200078e0a07 */
[----:B-1----:R-:W-:Y:S02]  /*17e0*/  IABS R5, R0 ;  /* 0x0000000000057213 */ /* 0x002fe40000000000 */
[----:B------:R-:W-:Y:S02]  /*17f0*/  IABS R2, R2 ;  /* 0x0000000200027213 */ /* 0x000fe40000000000 */
[----:B------:R-:W1:Y:S08]  /*1800*/  I2F.RP R11, R5 ;  /* 0x00000005000b7306 */ /* 0x000e700000209400 */
[----:B-1----:R-:W1:Y:S02]  /*1810*/  MUFU.RCP R10, R11 ;  /* 0x0000000b000a7308 */ /* 0x002e640000001000 */
[----:B-1----:R-:W-:-:S06]  /*1820*/  IADD3 R10, R10, 0xffffffe, RZ ;  /* 0x0ffffffe0a0a7810 */ /* 0x002fcc0007ffe0ff */
[----:B------:R-:W1:Y:S02]  /*1830*/  F2I.FTZ.U32.TRUNC.NTZ R9, R10 ;  /* 0x0000000a00097305 */ /* 0x000e64000021f000 */
[----:B-1----:R-:W-:-:S04]  /*1840*/  IMAD.MOV R4, RZ, RZ, -R9 ;  /* 0x000000ffff047224 */ /* 0x002fc800078e0a09 */
        /* <DEDUP_REMOVED lines=9> */
[----:B------:R-:W-:Y:S02]  /*18e0*/  ISETP.GE.U32.AND P3, PT, R4, R5, PT ;  /* 0x000000050400720c */ /* 0x000fe40003f66070 */
[----:B------:R-:W-:-:S11]  /*18f0*/  ISETP.NE.AND P2, PT, R0, RZ, PT ;  /* 0x000000ff0000720c */ /* 0x000fd60003f45270 */
[----:B------:R-:W-:Y:S01]  /*1900*/  @P3 VIADD R2, R2, 0x1 ;  /* 0x0000000102023836 */ /* 0x000fe20000000000 */
[----:B--2---:R-:W-:Y:S02]  /*1910*/  R2UR UR17, R3 ;  /* 0x00000000031172ca */ /* 0x004fe400000e0000 */
[----:B------:R-:W-:-:S04]  /*1920*/  LOP3.LUT R3, R0, UR8, RZ, 0x3c, !PT ;  /* 0x0000000800037c12 */ /* 0x000fc8000f8e3cff */
[----:B------:R-:W-:Y:S01]  /*1930*/  ISETP.GE.AND P1, PT, R3, RZ, PT ;  /* 0x000000ff0300720c */ /* 0x000fe20003f26270 */
[----:B------:R-:W-:-:S05]  /*1940*/  IMAD R3, R6, R7, UR7 ;  /* 0x0000000706037e24 */ /* 0x000fca000f8e0207 */
[----:B------:R-:W-:Y:S01]  /*1950*/  SHF.R.S32.HI R33, RZ, 0x1f, R3 ;  /* 0x0000001fff217819 */ /* 0x000fe20000011403 */
[----:B------:R-:W-:Y:S02]  /*1960*/  USHF.R.S32.HI UR16, URZ, 0x1f, UR17 ;  /* 0x0000001f3f107899 */ /* 0x000fe40008011411 */
[----:B------:R-:W-:Y:S02]  /*1970*/  UIMAD.WIDE.U32 UR24, UR17, UR4, URZ ;  /* 0x00000004111872a5 */ /* 0x000fe4000f8e003f */
[----:B------:R-:W-:Y:S01]  /*1980*/  UIMAD UR6, UR16, UR4, URZ ;  /* 0x00000004100672a4 */ /* 0x000fe2000f8e023f */
[----:B------:R-:W-:Y:S01]  /*1990*/  IMAD R4, R33, UR10, RZ ;  /* 0x0000000a21047c24 */ /* 0x000fe2000f8e02ff */
        /* <DEDUP_REMOVED lines=25> */
.L_x_1506:
[----:B------:R-:W1:Y:S01]  /*1b30*/  LDC R0, c[0x0][0x278] ;  /* 0x00009e00ff007b82 */ /* 0x000e620000000800 */
[----:B------:R-:W-:Y:S01]  /*1b40*/  MOV R2, UR8 ;  /* 0x0000000800027c02 */ /* 0x000fe20008000f00 */
[----:B------:R-:W-:Y:S02]  /*1b50*/  UISETP.NE.AND UP0, UPT, UR16, -0x1, UPT ;  /* 0xffffffff1000788c */ /* 0x000fe4000bf05270 */
[----:B------:R-:W-:Y:S01]  /*1b60*/  ULEA UR17, UR19, 0xffffffc0, 0x6 ;  /* 0xffffffc013117891 */ /* 0x000fe2000f8e303f */
[----:B------:R-:W-:-:S03]  /*1b70*/  IABS R2, R2 ;  /* 0x0000000200027213 */ /* 0x000fc60000000000 */
[----:B------:R-:W-:Y:S01]  /*1b80*/  PLOP3.LUT P1, PT, PT, PT, UP0, 0x80, 0x0 ;  /* 0x000000000000781c */ /* 0x000fe20003f2f008 */
[----:B------:R-:W-:-:S04]  /*1b90*/  USHF.R.S32.HI UR18, URZ, 0x1f, UR17 ;  /* 0x0000001f3f127899 */ /* 0x000fc80008011411 */
[----:B------:R-:W-:Y:S01]  /*1ba0*/  @UP0 UIADD3 UR5, UR7, UR16, URZ ;  /* 0x0000001007050290 */ /* 0x000fe2000fffe03f */
[----:B------:R-:W-:-:S03]  /*1bb0*/  @UP0 ULDC.64 UR10, c[0x0][0x248] ;  /* 0x00009200000a0ab9 */ /* 0x000fc60000000a00 */
[----:B------:R-:W-:Y:S02]  /*1bc0*/  @UP0 UIMAD.WIDE.U32 UR24, UR5, UR10, URZ ;  /* 0x0000000a051802a5 */ /* 0x000fe4000f8e003f */
[----:B------:R-:W-:-:S04]  /*1bd0*/  @UP0 UIMAD UR5, UR5, UR11, URZ ;  /* 0x0000000b050502a4 */ /* 0x000fc8000f8e023f */
[----:B------:R-:W-:Y:S01]  /*1be0*/  @UP0 UIADD3 UR5, UR25, UR5, URZ ;  /* 0x0000000519050290 */ /* 0x000fe2000fffe03f */
[----:B-1----:R-:W-:Y:S02]  /*1bf0*/  IABS R6, R0 ;  /* 0x0000000000067213 */ /* 0x002fe40000000000 */
[----:B------:R-:W-:Y:S02]  /*1c00*/  ISETP.NE.AND P2, PT, R0, RZ, PT ;  /* 0x000000ff0000720c */ /* 0x000fe40003f45270 */
        /* <DEDUP_REMOVED lines=8> */
[----:B------:R-:W-:-:S04]  /*1c90*/  LOP3.LUT R4, R0, UR8, RZ, 0x3c, !PT ;  /* 0x0000000800047c12 */ /* 0x000fc8000f8e3cff */
[----:B------:R-:W-:Y:S01]  /*1ca0*/  ISETP.GE.AND P3, PT, R4, RZ, PT ;  /* 0x000000ff0400720c */ /* 0x000fe20003f66270 */
[----:B------:R-:W-:-:S04]  /*1cb0*/  IMAD.HI.U32 R20, R3, R2, RZ ;  /* 0x0000000203147227 */ /* 0x000fc800078e00ff */
[----:B------:R-:W-:-:S04]  /*1cc0*/  IMAD.MOV R5, RZ, RZ, -R20 ;  /* 0x000000ffff057224 */ /* 0x000fc800078e0a14 */
[C---:B------:R-:W-:Y:S02]  /*1cd0*/  IMAD R5, R6.reuse, R5, R2 ;  /* 0x0000000506057224 */ /* 0x040fe400078e0202 */
[----:B------:R-:W1:Y:S03]  /*1ce0*/  LDC.64 R2, c[0x0][0x260] ;  /* 0x00009800ff027b82 */ /* 0x000e660000000a00 */
[----:B------:R-:W-:-:S13]  /*1cf0*/  ISETP.GT.U32.AND P5, PT, R6, R5, PT ;  /* 0x000000050600720c */ /* 0x000fda0003fa4070 */
[----:B------:R-:W-:Y:S01]  /*1d00*/  @!P5 IADD3 R5, R5, -R6, RZ ;  /* 0x800000060505d210 */ /* 0x000fe20007ffe0ff */
[----:B------:R-:W-:-:S03]  /*1d10*/  @!P5 VIADD R20, R20, 0x1 ;  /* 0x000000011414d836 */ /* 0x000fc60000000000 */
[----:B------:R-:W-:-:S13]  /*1d20*/  ISETP.GE.U32.AND P4, PT, R5, R6, PT ;  /* 0x000000060500720c */ /* 0x000fda0003f86070 */
[----:B------:R-:W-:Y:S01]  /*1d30*/  @P4 IADD3 R20, R20, 0x1, RZ ;  /* 0x0000000114144810 */ /* 0x000fe20007ffe0ff */
[----:B------:R-:W-:Y:S06]  /*1d40*/  @P1 BRA `(.L_x_1508) ;  /* 0x0000000000301947 */ /* 0x000fec0003800000 */
[----:B------:R-:W-:Y:S01]  /*1d50*/  USHF.R.S32.HI UR23, URZ, 0x1f, UR7 ;  /* 0x0000001f3f177899 */ /* 0x000fe20008011407 */
[----:B------:R-:W-:Y:S01]  /*1d60*/  ULDC.64 UR10, c[0x0][0x248] ;  /* 0x00009200000a7ab9 */ /* 0x000fe20000000a00 */
[----:B------:R-:W-:Y:S02]  /*1d70*/  USHF.R.S32.HI UR24, URZ, 0x1f, UR6 ;  /* 0x0000001f3f187899 */ /* 0x000fe40008011406 */
[----:B------:R-:W-:Y:S02]  /*1d80*/  UIMAD UR23, UR23, UR10, URZ ;  /* 0x0000000a171772a4 */ /* 0x000fe4000f8e023f */
[----:B------:R-:W-:Y:S02]  /*1d90*/  UIMAD.WIDE.U32 UR26, UR7, UR10, URZ ;  /* 0x0000000a071a72a5 */ /* 0x000fe4000f8e003f */
[----:B------:R-:W-:Y:S01]  /*1da0*/  UIMAD UR23, UR7, UR11, UR23 ;  /* 0x0000000b071772a4 */ /* 0x000fe2000f8e0217 */
[----:B------:R-:W-:Y:S02]  /*1db0*/  ULDC.64 UR4, c[0x0][0x230] ;  /* 0x00008c0000047ab9 */ /* 0x000fe40000000a00 */
[----:B------:R-:W-:-:S02]  /*1dc0*/  UIMAD UR24, UR24, UR4, URZ ;  /* 0x00000004181872a4 */ /* 0x000fc4000f8e023f */
[----:B------:R-:W-:Y:S02]  /*1dd0*/  UIADD3 UR27, UR27, UR23, URZ ;  /* 0x000000171b1b7290 */ /* 0x000fe4000fffe03f */
[----:B------:R-:W-:Y:S02]  /*1de0*/  UIMAD UR5, UR6, UR5, UR24 ;  /* 0x00000005060572a4 */ /* 0x000fe4000f8e0218 */
[----:B------:R-:W-:-:S04]  /*1df0*/  UIMAD.WIDE.U32 UR24, UR6, UR4, UR26 ;  /* 0x00000004061872a5 */ /* 0x000fc8000f8e001a */
[----:B------:R-:W-:-:S12]  /*1e00*/  UIADD3 UR5, UR25, UR5, URZ ;  /* 0x0000000519057290 */ /* 0x000fd8000fffe03f */
.L_x_1508:
[----:B------:R-:W-:Y:S01]  /*1e10*/  UIMAD UR4, UR18, UR10, URZ ;  /* 0x0000000a120472a4 */ /* 0x000fe2000f8e023f */
[----:B------:R-:W-:Y:S01]  /*1e20*/  @!P3 IADD3 R20, -R20, RZ, RZ ;  /* 0x000000ff1414b210 */ /* 0x000fe20007ffe1ff */
[----:B------:R-:W-:Y:S01]  /*1e30*/  UMOV UR25, UR5 ;  /* 0x0000000500197c82 */ /* 0x000fe20008000000 */
[----:B------:R-:W-:Y:S01]  /*1e40*/  @!P2 LOP3.LUT R20, RZ, R0, RZ, 0x33, !PT ;  /* 0x00000000ff14a212 */ /* 0x000fe200078e33ff */
[----:B------:R-:W-:Y:S01]  /*1e50*/  UIMAD.WIDE.U32 UR24, UR10, UR17, UR24 ;  /* 0x000000110a1872a5 */ /* 0x000fe2000f8e0018 */
[----:B------:R-:W-:Y:S01]  /*1e60*/  IMAD.U32 R33, RZ, RZ, UR18 ;  /* 0x00000012ff217e24 */ /* 0x000fe2000f8e00ff */
[----:B------:R-:W-:Y:S01]  /*1e70*/  UIMAD UR4, UR11, UR17, UR4 ;  /* 0x000000110b0472a4 */ /* 0x000fe2000f8e0204 */
[----:B------:R-:W-:Y:S01]  /*1e80*/  SHF.R.S32.HI R23, RZ, 0x1f, R20 ;  /* 0x0000001fff177819 */ /* 0x000fe20000011414 */
[----:B------:R-:W-:Y:S02]  /*1e90*/  @UP0 UIADD3 UR16, UR7, UR16, URZ ;  /* 0x0000001007100290 */ /* 0x000fe4000fffe03f */
[----:B------:R-:W-:Y:S01]  /*1ea0*/  UIADD3 UR4, UR25, UR4, URZ ;  /* 0x0000000419047290 */ /* 0x000fe2000fffe03f */
[----:B------:R-:W-:Y:S01]  /*1eb0*/  IMAD.U32 R5, RZ, RZ, UR25 ;  /* 0x00000019ff057e24 */ /* 0x000fe2000f8e00ff */
[----:B------:R-:W-:Y:S01]  /*1ec0*/  MOV R4, UR24 ;  /* 0x0000001800047c02 */ /* 0x000fe20008000f00 */
[----:B-1----:R-:W-:-:S03]  /*1ed0*/  IMAD R0, R23, R2, RZ ;  /* 0x0000000217007224 */ /* 0x002fc600078e02ff */
[----:B------:R-:W-:Y:S01]  /*1ee0*/  MOV R5, UR4 ;  /* 0x0000000400057c02 */ /* 0x000fe20008000f00 */
[----:B------:R-:W-:Y:S01]  /*1ef0*/  @UP0 ULDC.64 UR4, c[0x0][0x250] ;  /* 0x0000940000040ab9 */ /* 0x000fe20000000a00 */
[C---:B------:R-:W-:Y:S01]  /*1f00*/  IMAD R0, R20.reuse, R3, R0 ;  /* 0x0000000314007224 */ /* 0x040fe200078e0200 */
[----:B------:R-:W-:Y:S01]  /*1f10*/  @UP0 UIMAD.WIDE.U32 UR24, UR16, UR4, URZ ;  /* 0x00000004101802a5 */ /* 0x000fe2000f8e003f */
[----:B------:R-:W-:Y:S01]  /*1f20*/  MOV R3, UR17 ;  /* 0x0000001100037c02 */ /* 0x000fe20008000f00 */
[----:B------:R-:W-:Y:S02]  /*1f30*/  IMAD.WIDE.U32 R34, R20, R2, R4 ;  /* 0x0000000214227225 */ /* 0x000fe400078e0004 */
[----:B------:R-:W-:Y:S02]  /*1f40*/  @UP0 UIMAD UR16, UR16, UR5, UR25 ;  /* 0x00000005101002a4 */ /* 0x000fe4000f8e0219 */
[----:B------:R-:W-:Y:S01]  /*1f50*/  IMAD.IADD R0, R35, 0x1, R0 ;  /* 0x0000000123007824 */ /* 0x000fe200078e0200 */
[----:B------:R-:W-:Y:S01]  /*1f60*/  @UP0 UMOV UR18, UR24 ;  /* 0x0000001800120c82 */ /* 0x000fe20008000000 */
[----:B------:R-:W-:Y:S08]  /*1f70*/  @P1 BRA `(.L_x_1507) ;  /* 0x0000000000381947 */ /* 0x000ff00003800000 */
        /* <DEDUP_REMOVED lines=8> */
[----:B------:R-:W-:Y:S01]  /*2000*/  UIMAD UR7, UR7, UR4, URZ ;  /* 0x00000004070772a4 */ /* 0x000fe2000f8e023f */
[----:B------:R-:W-:-:S03]  /*2010*/  UMOV UR16, UR24 ;  /* 0x0000001800107c82 */ /* 0x000fc60008000000 */
[----:B------:R-:W-:Y:S02]  /*2020*/  UIMAD UR5, UR6, UR5, UR7 ;  /* 0x00000005060572a4 */ /* 0x000fe4000f8e0207 */
[----:B------:R-:W-:-:S04]  /*2030*/  UIMAD.WIDE.U32 UR6, UR6, UR4, UR16 ;  /* 0x00000004060672a5 */ /* 0x000fc8000f8e0010 */
[----:B------:R-:W-:-:S03]  /*2040*/  UIADD3 UR16, UR7, UR5, URZ ;  /* 0x0000000507107290 */ /* 0x000fc6000fffe03f */
[----:B------:R-:W-:-:S09]  /*2050*/  UMOV UR18, UR6 ;  /* 0x0000000600127c82 */ /* 0x000fd20008000000 */
.L_x_1507:
[----:B------:R-:W-:Y:S01]  /*2060*/  SHF.R.S32.HI R17, RZ, 0x1f, R80 ;  /* 0x0000001fff117819 */ /* 0x000fe20000011450 */
[----:B------:R-:W-:Y:S01]  /*2070*/  UISETP.NE.AND UP0, UPT, UR14, -0x1, UPT ;  /* 0xffffffff0e00788c */ /* 0x000fe2000bf05270 */
[----:B------:R-:W1:Y:S01]  /*2080*/  S2R R31, SR_CTAID.X ;  /* 0x00000000001f7919 */ /* 0x000e620000002500 */
[----:B------:R-:W-:Y:S01]  /*2090*/  USHF.R.S32.HI UR23, URZ, 0x1f, UR8 ;  /* 0x0000001f3f177899 */ /* 0x000fe20008011408 */
[CC--:B------:R-:W-:Y:S01]  /*20a0*/  LEA.HI R24, R17.reuse, R80.reuse, RZ, 0x3 ;  /* 0x0000005011187211 */ /* 0x0c0fe200078f18ff */
[----:B------:R-:W-:Y:S01]  /*20b0*/  BSSY B0, `(.L_x_1509) ;  /* 0x0000073000007945 */ /* 0x000fe20003800000 */
[----:B------:R-:W-:Y:S02]  /*20c0*/  LEA.HI R16, R17, R80, RZ, 0x4 ;  /* 0x0000005011107211 */ /* 0x000fe400078f20ff */
[----:B------:R-:W-:Y:S02]  /*20d0*/  LOP3.LUT R5, R24, 0xfffffff8, RZ, 0xc0, !PT ;  /* 0xfffffff818057812 */ /* 0x000fe400078ec0ff */
[----:B------:R-:W-:-:S02]  /*20e0*/  SHF.R.S32.HI R24, RZ, 0x3, R24 ;  /* 0x00000003ff187819 */ /* 0x000fc40000011418 */
[----:B------:R-:W-:Y:S01]  /*20f0*/  @UP0 ULDC.64 UR4, c[0x0][0x240] ;  /* 0x0000900000040ab9 */ /* 0x000fe20000000a00 */
[----:B------:R-:W-:Y:S01]  /*2100*/  IMAD.IADD R2, R80, 0x1, -R5 ;  /* 0x0000000150027824 */ /* 0x000fe200078e0a05 */
[----:B------:R-:W-:Y:S01]  /*2110*/  LOP3.LUT R5, R16, 0xfffffff0, RZ, 0xc0, !PT ;  /* 0xfffffff010057812 */ /* 0x000fe200078ec0ff */
[----:B------:R-:W-:Y:S01]  /*2120*/  IMAD.SHL.U32 R235, R24, 0x40, RZ ;  /* 0x0000004018eb7824 */ /* 0x000fe200078e00ff */
[----:B------:R-:W-:Y:S01]  /*2130*/  @UP0 UIMAD.WIDE.U32 UR24, UR14, UR4, URZ ;  /* 0x000000040e1802a5 */ /* 0x000fe2000f8e003f */
[----:B------:R-:W-:Y:S01]  /*2140*/  IMAD.SHL.U32 R236, R2, 0x8, RZ ;  /* 0x0000000802ec7824 */ /* 0x000fe200078e00ff */
[----:B------:R-:W-:Y:S01]  /*2150*/  @!UP0 USHF.R.S32.HI UR17, URZ, 0x1f, UR15 ;  /* 0x0000001f3f118899 */ /* 0x000fe2000801140f */
[----:B------:R-:W-:Y:S01]  /*2160*/  IMAD.IADD R22, R80, 0x1, -R5 ;  /* 0x0000000150167824 */ /* 0x000fe200078e0a05 */
[----:B------:R-:W-:Y:S01]  /*2170*/  LOP3.LUT R235, R235, 0x1c0, RZ, 0xc0, !PT ;  /* 0x000001c0ebeb7812 */ /* 0x000fe200078ec0ff */
[----:B------:R-:W-:Y:S01]  /*2180*/  @UP0 UIMAD UR14, UR14, UR5, UR25 ;  /* 0x000000050e0e02a4 */ /* 0x000fe2000f8e0219 */
[----:B------:R-:W-:Y:S01]  /*2190*/  IADD3 R34, P3, R236, R34, RZ ;  /* 0x00000022ec227210 */ /* 0x000fe20007f7e0ff */
[----:B------:R-:W-:Y:S01]  /*21a0*/  @!UP0 ULDC.64 UR6, c[0x0][0x228] ;  /* 0x00008a0000068ab9 */ /* 0x000fe20000000a00 */
[----:B------:R-:W-:Y:S01]  /*21b0*/  ULDC.64 UR4, c[0x0][0x258] ;  /* 0x0000960000047ab9 */ /* 0x000fe20000000a00 */
[----:B------:R-:W-:Y:S01]  /*21c0*/  LOP3.LUT R4, R235, 0x38, R236, 0xf8, !PT ;  /* 0x00000038eb047812 */ /* 0x000fe200078ef8ec */
[----:B------:R-:W-:Y:S01]  /*21d0*/  UIMAD UR23, UR23, UR4, URZ ;  /* 0x00000004171772a4 */ /* 0x000fe2000f8e023f */
[----:B------:R-:W-:Y:S01]  /*21e0*/  SHF.R.U32.HI R235, RZ, 0x3, R235 ;  /* 0x00000003ffeb7819 */ /* 0x000fe200000116eb */
[----:B------:R-:W-:Y:S01]  /*21f0*/  IMAD.U32 R26, RZ, RZ, UR4 ;  /* 0x00000004ff1a7e24 */ /* 0x000fe2000f8e00ff */
[----:B------:R-:W-:Y:S01]  /*2200*/  SHF.R.S32.HI R19, RZ, 0x1f, R22 ;  /* 0x0000001fff137819 */ /* 0x000fe20000011416 */
[----:B------:R-:W2:Y:S01]  /*2210*/  S2UR UR4, SR_CgaCtaId ;  /* 0x00000000000479c3 */ /* 0x000ea20000008800 */
[----:B------:R-:W-:Y:S01]  /*2220*/  LOP3.LUT R235, R4, R235, RZ, 0x3c, !PT ;  /* 0x000000eb04eb7212 */ /* 0x000fe200078e3cff */
[----:B------:R-:W-:Y:S01]  /*2230*/  @!UP0 UIMAD UR17, UR17, UR6, URZ ;  /* 0x00000006111182a4 */ /* 0x000fe2000f8e023f */
[----:B------:R-:W-:Y:S01]  /*2240*/  LEA.HI R19, R19, R22, RZ, 0x3 ;  /* 0x0000001613137211 */ /* 0x000fe200078f18ff */
[----:B------:R-:W-:Y:S01]  /*2250*/  @!UP0 UIMAD.WIDE.U32 UR26, UR15, UR6, URZ ;  /* 0x000000060f1a82a5 */ /* 0x000fe2000f8e003f */
[----:B------:R-:W-:Y:S01]  /*2260*/  LEA.HI R4, R17, R80, RZ, 0x6 ;  /* 0x0000005011047211 */ /* 0x000fe200078f30ff */
[----:B------:R-:W-:Y:S01]  /*2270*/  @!UP0 UIMAD UR17, UR15, UR7, UR17 ;  /* 0x000000070f1182a4 */ /* 0x000fe2000f8e0211 */
[----:B------:R-:W-:Y:S01]  /*2280*/  LOP3.LUT R5, R19, 0xfffffff8, RZ, 0xc0, !PT ;  /* 0xfffffff813057812 */ /* 0x000fe200078ec0ff */
[----:B------:R-:W-:Y:S01]  /*2290*/  UIMAD UR23, UR8, UR5, UR23 ;  /* 0x00000005081772a4 */ /* 0x000fe2000f8e0217 */
[----:B------:R-:W-:Y:S01]  /*22a0*/  IADD3 R6, P2, R236, UR18, RZ ;  /* 0x00000012ec067c10 */ /* 0x000fe2000ff5e0ff */
[----:B------:R-:W-:Y:S01]  /*22b0*/  IMAD.SHL.U32 R4, R4, 0x8, RZ ;  /* 0x0000000804047824 */ /* 0x000fe200078e00ff */
[----:B------:R-:W-:Y:S01]  /*22c0*/  UIADD3 UR5, -UR9, UR13, URZ ;  /* 0x0000000d09057290 */ /* 0x000fe2000fffe13f */
[----:B------:R-:W-:Y:S01]  /*22d0*/  IMAD.IADD R22, R22, 0x1, -R5 ;  /* 0x0000000116167824 */ /* 0x000fe200078e0a05 */
[----:B------:R-:W-:Y:S01]  /*22e0*/  @!UP0 UIADD3 UR14, UR27, UR17, URZ ;  /* 0x000000111b0e8290 */ /* 0x000fe2000fffe03f */
[----:B------:R-:W-:Y:S01]  /*22f0*/  SHF.R.S32.HI R5, RZ, 0x1f, R236 ;  /* 0x0000001fff057819 */ /* 0x000fe200000114ec */
[----:B------:R-:W-:Y:S01]  /*2300*/  @!UP0 UMOV UR24, UR26 ;  /* 0x0000001a00188c82 */ /* 0x000fe20008000000 */
[----:B------:R-:W-:Y:S01]  /*2310*/  LOP3.LUT R235, R235, 0xfffffe00, R4, 0xf8, !PT ;  /* 0xfffffe00ebeb7812 */ /* 0x000fe200078ef804 */
[----:B------:R-:W-:Y:S01]  /*2320*/  ULDC.64 UR6, c[0x0][0x268] ;  /* 0x00009a0000067ab9 */ /* 0x000fe20000000a00 */
[----:B------:R-:W-:Y:S01]  /*2330*/  IADD3 R4, P1, R236, UR24, RZ ;  /* 0x00000018ec047c10 */ /* 0x000fe2000ff3e0ff */
[----:B------:R-:W-:Y:S01]  /*2340*/  IMAD.X R35, R5, 0x1, R0, P3 ;  /* 0x0000000105237824 */ /* 0x000fe200018e0600 */
[C---:B------:R-:W-:Y:S01]  /*2350*/  ISETP.GE.AND P4, PT, R24.reuse, UR5, PT ;  /* 0x0000000518007c0c */ /* 0x040fe2000bf86270 */
[----:B------:R-:W-:Y:S01]  /*2360*/  IMAD R23, R23, UR6, RZ ;  /* 0x0000000617177c24 */ /* 0x000fe2000f8e02ff */
[C---:B------:R-:W-:Y:S01]  /*2370*/  IADD3.X R7, R5.reuse, UR16, RZ, P2, !PT ;  /* 0x0000001005077c10 */ /* 0x040fe200097fe4ff */
[----:B------:R-:W-:Y:S01]  /*2380*/  UIADD3 UR18, UR19, -0x1, URZ ;  /* 0xffffffff13127890 */ /* 0x000fe2000fffe03f */
[----:B------:R-:W-:Y:S01]  /*2390*/  IADD3.X R5, R5, UR14, RZ, P1, !PT ;  /* 0x0000000e05057c10 */ /* 0x000fe20008ffe4ff */
[----:B------:R-:W-:Y:S01]  /*23a0*/  UMOV UR9, 0x400 ;  /* 0x0000040000097882 */ /* 0x000fe20000000000 */
[----:B------:R-:W-:Y:S01]  /*23b0*/  IADD3 R0, P3, R24, R3, RZ ;  /* 0x0000000318007210 */ /* 0x000fe20007f7e0ff */
[----:B------:R-:W-:Y:S01]  /*23c0*/  IMAD R23, R20, UR7, R23 ;  /* 0x0000000714177c24 */ /* 0x000fe2000f8e0217 */
[----:B------:R-:W-:Y:S01]  /*23d0*/  USHF.L.U32 UR17, UR18, 0x6, URZ ;  /* 0x0000000612117899 */ /* 0x000fe2000800063f */
[----:B------:R-:W-:Y:S01]  /*23e0*/  IMAD.WIDE.U32 R26, R26, UR8, R4 ;  /* 0x000000081a1a7c25 */ /* 0x000fe2000f8e0004 */
[----:B--2---:R-:W-:Y:S01]  /*23f0*/  ULEA UR4, UR4, UR9, 0x18 ;  /* 0x0000000904047291 */ /* 0x004fe2000f8ec03f */
[----:B------:R-:W-:Y:S01]  /*2400*/  SHF.R.S32.HI R25, RZ, 0x1f, R24 ;  /* 0x0000001fff197819 */ /* 0x000fe20000011418 */
[----:B------:R-:W-:Y:S01]  /*2410*/  USHF.L.U64.HI UR14, UR10, 0x4, UR11 ;  /* 0x000000040a0e7899 */ /* 0x000fe2000801020b */
[----:B------:R-:W-:Y:S01]  /*2420*/  IMAD.WIDE.U32 R20, R20, UR6, R6 ;  /* 0x0000000614147c25 */ /* 0x000fe2000f8e0006 */
[----:B------:R-:W-:Y:S01]  /*2430*/  R2P PR, R22, 0x6 ;  /* 0x0000000616007804 */ /* 0x000fe20000000000 */
[----:B------:R-:W-:Y:S01]  /*2440*/  UIADD3 UR16, -UR17, UR22, URZ ;  /* 0x0000001611107290 */ /* 0x000fe2000fffe13f */
[----:B------:R-:W-:Y:S01]  /*2450*/  SHF.R.S32.HI R233, RZ, 0x4, R16 ;  /* 0x00000004ffe97819 */ /* 0x000fe20000011410 */
[----:B------:R-:W-:Y:S01]  /*2460*/  IMAD.MOV.U32 R7, RZ, RZ, 0x10 ;  /* 0x00000010ff077424 */ /* 0x000fe200078e00ff */
[----:B------:R-:W-:Y:S01]  /*2470*/  LEA R235, R235, UR4, 0x1 ;  /* 0x00000004ebeb7c11 */ /* 0x000fe2000f8e08ff */
[----:B------:R-:W-:Y:S01]  /*2480*/  IMAD.MOV.U32 R5, RZ, RZ, 0x20 ;  /* 0x00000020ff057424 */ /* 0x000fe200078e00ff */
[----:B------:R-:W-:Y:S01]  /*2490*/  LEA.HI R16, R16, R233, RZ, 0x1 ;  /* 0x000000e910107211 */ /* 0x000fe200078f08ff */
[----:B------:R-:W-:Y:S01]  /*24a0*/  VIADD R29, R27, UR23 ;  /* 0x000000171b1d7c36 */ /* 0x000fe20008000000 */
[----:B------:R-:W-:Y:S01]  /*24b0*/  SEL R7, R7, 0xfffffff0, !P1 ;  /* 0xfffffff007077807 */ /* 0x000fe20004800000 */
[----:B-1----:R-:W-:Y:S01]  /*24c0*/  IMAD.WIDE R30, R31, 0x40, R24 ;  /* 0x000000401f1e7825 */ /* 0x002fe200078e0218 */
[----:B------:R-:W-:-:S03]  /*24d0*/  SEL R5, R5, 0xffffffe0, !P2 ;  /* 0xffffffe005057807 */ /* 0x000fc60005000000 */
        /* <DEDUP_REMOVED lines=48> */
.L_x_1510:
[----:B------:R-:W-:Y:S05]  /*27e0*/  BSYNC B0 ;  /* 0x0000000000007941 */ /* 0x000fea0003800000 */
.L_x_1509:
[----:B------:R-:W-:Y:S01]  /*27f0*/  VIADD R18, R24, 0x10 ;  /* 0x0000001018127836 */ /* 0x000fe20000000000 */
[C---:B------:R-:W-:Y:S01]  /*2800*/  IADD3.X R33, R25.reuse, R33, RZ, P3, !PT ;  /* 0x0000002119217210 */ /* 0x040fe20001ffe4ff */
[----:B-12---:R-:W-:Y:S01]  /*2810*/  IMAD R9, R25, UR10, RZ ;  /* 0x0000000a19097c24 */ /* 0x006fe2000f8e02ff */
[----:B------:R-:W-:Y:S01]  /*2820*/  LOP3.LUT R16, R16, 0xfffffffe, RZ, 0xc0, !PT ;  /* 0xfffffffe10107812 */ /* 0x000fe200078ec0ff */
        /* <DEDUP_REMOVED lines=9> */
[----:B------:R-:W-:Y:S01]  /*28c0*/  IMAD R33, R33, UR8, RZ ;  /* 0x0000000821217c24 */ /* 0x000fe2000f8e02ff */
[----:B------:R-:W-:Y:S01]  /*28d0*/  ISETP.GE.AND P2, PT, R24, UR16, PT ;  /* 0x0000001018007c0c */ /* 0x000fe2000bf46270 */
[----:B------:R-:W-:Y:S01]  /*28e0*/  IMAD.IADD R233, R233, 0x1, -R16 ;  /* 0x00000001e9e97824 */ /* 0x000fe200078e0a10 */
        /* <DEDUP_REMOVED lines=53> */
.L_x_1512:
[----:B------:R-:W-:Y:S05]  /*2c40*/  BSYNC B0 ;  /* 0x0000000000007941 */ /* 0x000fea0003800000 */
.L_x_1511:
        /* <DEDUP_REMOVED lines=49> */
.L_x_1514:
[----:B------:R-:W-:Y:S05]  /*2f60*/  BSYNC B0 ;  /* 0x0000000000007941 */ /* 0x000fea0003800000 */
.L_x_1513:
        /* <DEDUP_REMOVED lines=49> */
.L_x_1516:
[----:B------:R-:W-:Y:S05]  /*3280*/  BSYNC B0 ;  /* 0x0000000000007941 */ /* 0x000fea0003800000 */
.L_x_1515:
        /* <DEDUP_REMOVED lines=40> */
.L_x_1518:
[----:B------:R-:W-:Y:S05]  /*3510*/  BSYNC B0 ;  /* 0x0000000000007941 */ /* 0x000fea0003800000 */
.L_x_1517:
        /* <DEDUP_REMOVED lines=53> */
.L_x_1520:
[----:B------:R-:W-:Y:S05]  /*3870*/  BSYNC B0 ;  /* 0x0000000000007941 */ /* 0x000fea0003800000 */
.L_x_1519:
        /* <DEDUP_REMOVED lines=44> */
.L_x_1522:
[----:B------:R-:W-:Y:S05]  /*3b40*/  BSYNC B0 ;  /* 0x0000000000007941 */ /* 0x000fea0003800000 */
.L_x_1521:
        /* <DEDUP_REMOVED lines=46> */
.L_x_1524:
[----:B------:R-:W-:Y:S05]  /*3e30*/  BSYNC B0 ;  /* 0x0000000000007941 */ /* 0x000fea0003800000 */
.L_x_1523:
[----:B------:R-:W0:Y:S01]  /*3e40*/  LDGDEPBAR ;  /* 0x00000000000079af */ /* 0x000e220000000000 */
[----:B------:R-:W-:Y:S01]  /*3e50*/  LOP3.LUT R25, R25, 0x1c0, RZ, 0xc0, !PT ;  /* 0x000001c019197812 */ /* 0x000fe200078ec0ff */
[----:B------:R-:W-:Y:S01]  /*3e60*/  IMAD.MOV.U32 R26, RZ, RZ, R20 ;  /* 0x000000ffff1a7224 */ /* 0x000fe200078e0014 */
[----:B------:R-:W-:Y:S01]  /*3e70*/  SHF.R.U32.HI R22, RZ, 0x3, R22 ;  /* 0x00000003ff167819 */ /* 0x000fe20000011616 */
[----:B------:R-:W-:Y:S01]  /*3e80*/  IMAD.SHL.U32 R19, R19, 0x40, RZ ;  /* 0x0000004013137824 */ /* 0x000fe200078e00ff */
[----:B------:R-:W-:Y:S01]  /*3e90*/  LOP3.LUT R24, R25, 0x8, R24, 0xf8, !PT ;  /* 0x0000000819187812 */ /* 0x000fe200078ef818 */
[----:B------:R-:W-:Y:S01]  /*3ea0*/  IMAD.WIDE.U32 R26, R0, UR8, R26 ;  /* 0x00000008001a7c25 */ /* 0x000fe2000f8e001a */
[----:B------:R-:W-:Y:S01]  /*3eb0*/  LOP3.LUT R22, R23, R22, RZ, 0x3c, !PT ;  /* 0x0000001617167212 */ /* 0x000fe200078e3cff */
[----:B------:R-:W-:Y:S01]  /*3ec0*/  ULDC.64 UR6, c[0x0][0x220] ;  /* 0x0000880000067ab9 */ /* 0x000fe20000000a00 */
[----:B------:R-:W-:Y:S01]  /*3ed0*/  SHF.R.U32.HI R25, RZ, 0x3, R25 ;  /* 0x00000003ff197819 */ /* 0x000fe20000011619 */
[----:B------:R-:W-:Y:S01]  /*3ee0*/  BSSY B0, `(.L_x_1525) ;  /* 0x000002f000007945 */ /* 0x000fe20003800000 */
[----:B-1234-:R-:W-:Y:S01]  /*3ef0*/  LEA.HI R9, R17, R80, RZ, 0x5 ;  /* 0x0000005011097211 */ /* 0x01efe200078f28ff */
[----:B------:R-:W-:Y:S01]  /*3f00*/  IMAD.IADD R17, R27, 0x1, R16 ;  /* 0x000000011b117824 */ /* 0x000fe200078e0210 */
[----:B------:R-:W-:-:S02]  /*3f10*/  LOP3.LUT R24, R24, R25, RZ, 0x3c, !PT ;  /* 0x0000001918187212 */ /* 0x000fc400078e3cff */
[----:B------:R-:W-:Y:S02]  /*3f20*/  LOP3.LUT R0, R22, 0xfffffe00, R19, 0xf8, !PT ;  /* 0xfffffe0016007812 */ /* 0x000fe400078ef813 */
[----:B------:R-:W-:Y:S01]  /*3f30*/  SHF.R.S32.HI R9, RZ, 0x5, R9 ;  /* 0x00000005ff097819 */ /* 0x000fe20000011409 */
[----:B------:R-:W-:Y:S01]  /*3f40*/  IMAD R233, R233, 0x200, R24 ;  /* 0x00000200e9e97824 */ /* 0x000fe200078e0218 */
[----:B------:R-:W-:Y:S02]  /*3f50*/  LEA R246, P3, R26, UR6, 0x1 ;  /* 0x000000061af67c11 */ /* 0x000fe4000f8608ff */
[----:B------:R-:W-:Y:S01]  /*3f60*/  ISETP.GE.AND P1, PT, R18, UR16, PT ;  /* 0x0000001012007c0c */ /* 0x000fe2000bf26270 */
[----:B------:R-:W-:Y:S01]  /*3f70*/  IMAD R234, R9, 0x400, R0 ;  /* 0x0000040009ea7824 */ /* 0x000fe200078e0200 */
[----:B------:R-:W-:Y:S01]  /*3f80*/  ISETP.GE.AND P5, PT, R15, UR16, PT ;  /* 0x000000100f007c0c */ /* 0x000fe2000bfa6270 */
[----:B------:R-:W-:-:S04]  /*3f90*/  DEPBAR.LE SB0, 0x0 ;  /* 0x000080000000791a */ /* 0x000fc80000000000 */
[----:B------:R-:W-:Y:S01]  /*3fa0*/  BAR.SYNC.DEFER_BLOCKING 0x0 ;  /* 0x0000000000007b1d */ /* 0x000fe20000010000 */
[----:B------:R-:W-:-:S05]  /*3fb0*/  LEA.HI.X R247, R26, UR7, R17, 0x1, P3 ;  /* 0x000000071af77c11 */ /* 0x000fca00098f0c11 */
        /* <DEDUP_REMOVED lines=33> */
.L_x_1526:
[----:B------:R-:W-:Y:S05]  /*41d0*/  BSYNC B0 ;  /* 0x0000000000007941 */ /* 0x000fea0003800000 */
.L_x_1525:
        /* <DEDUP_REMOVED lines=11> */
[----:B------:R-:W-:Y:S01]  /*4290*/  IMAD.U32 R11, RZ, RZ, UR24 ;  /* 0x00000018ff0b7e24 */ /* 0x000fe2000f8e00ff */
[----:B------:R-:W-:Y:S01]  /*42a0*/  ISETP.GE.AND P1, PT, R236, UR25, PT ;  /* 0x00000019ec007c0c */ /* 0x000fe2000bf26270 */
[----:B--2---:R-:W-:Y:S01]  /*42b0*/  IMAD.U32 R9, RZ, RZ, UR24 ;  /* 0x00000018ff097e24 */ /* 0x004fe2000f8e00ff */
        /* <DEDUP_REMOVED lines=29> */
[----:B--2---:R-:W-:-:S04]  /*4490*/  LEA R10, P1, R9, UR6, 0x1 ;  /* 0x00000006090a7c11 */ /* 0x004fc8000f8208ff */
[----:B------:R-:W-:-:S05]  /*44a0*/  LEA.HI.X R11, R9, UR7, R8, 0x1, P1 ;  /* 0x00000007090b7c11 */ /* 0x000fca00088f0c08 */
[----:B------:R-:W-:Y:S01]  /*44b0*/  @!PT LDS RZ, [RZ] ;  /* 0x00000000fffff984 */ /* 0x000fe20000000800 */
[----:B------:R-:W-:Y:S01]  /*44c0*/  @!PT LDS RZ, [RZ] ;  /* 0x00000000fffff984 */ /* 0x000fe20000000800 */
[----:B------:R-:W-:Y:S01]  /*44d0*/  @!PT LDS RZ, [RZ] ;  /* 0x00000000fffff984 */ /* 0x000fe20000000800 */
[----:B------:R2:W-:Y:S04]  /*44e0*/  LDGSTS.E.BYPASS.LTC128B.128 [R235+0x16800], desc[UR20][R10.64+0x180] ;  /* 0x168001800aeb7fae */ /* 0x0005e8000b901d54 */
.L_x_1528:
[----:B------:R-:W-:Y:S05]  /*44f0*/  BSYNC B0 ;  /* 0x0000000000007941 */ /* 0x000fea0003800000 */
.L_x_1527:
        /* <DEDUP_REMOVED lines=12> */
[----:B--2---:R-:W-:Y:S01]  /*45c0*/  IMAD.U32 R9, RZ, RZ, UR27 ;  /* 0x0000001bff097e24 */ /* 0x004fe2000f8e00ff */
        /* <DEDUP_REMOVED lines=33> */
.L_x_1530:
[----:B------:R-:W-:Y:S05]  /*47e0*/  BSYNC B0 ;  /* 0x0000000000007941 */ /* 0x000fea0003800000 */
.L_x_1529:
        /* <DEDUP_REMOVED lines=48> */
.L_x_1532:
[----:B------:R-:W-:Y:S05]  /*4af0*/  BSYNC B0 ;  /* 0x0000000000007941 */ /* 0x000fea0003800000 */
.L_x_1531:
[----:B-12---:R-:W-:Y:S01]  /*4b00*/  LDSM.16.M88.4 R12, [R234] ;  /* 0x00000000ea0c783b */ /* 0x006fe20000000200 */
[----:B------:R-:W-:Y:S01]  /*4b10*/  R2P PR, R2, 0x6 ;  /* 0x0000000602007804 */ /* 0x000fe20000000000 */
[C---:B------:R-:W-:Y:S01]  /*4b20*/  VIADD R2, R233.reuse, 0x8000 ;  /* 0x00008000e9027836 */ /* 0x040fe20000000000 */
[----:B------:R-:W-:Y:S01]  /*4b30*/  UISETP.GT.AND UP0, UPT, UR18, UR12, UPT ;  /* 0x0000000c1200728c */ /* 0x000fe2000bf04270 */
        /* <DEDUP_REMOVED lines=10> */
[----:B------:R-:W-:Y:S02]  /*4be0*/  IMAD.MOV.U32 R2, RZ, RZ, 0x40 ;  /* 0x00000040ff027424 */ /* 0x000fe400078e00ff */
        /* <DEDUP_REMOVED lines=166> */
[----:B------:R-:W4:Y:S01]  /*5650*/  LDSM.16.M88.4 R40, [R233+0xf000] ;  /* 0x00f00000e928783b */ /* 0x000f220000000200 */
        /* <DEDUP_REMOVED lines=19> */
[C---:B------:R-:W-:Y:S06]  /*5790*/  HMMA.16816.F32 R64, R32.reuse, R40, R64 ;  /* 0x000000282040723c */ /* 0x040fec0000001840 */
[C---:B------:R-:W-:Y:S01]  /*57a0*/  HMMA.16816.F32 R60, R32.reuse, R42, R60 ;  /* 0x0000002a203c723c */ /* 0x040fe2000000183c */
[----:B------:R-:W4:Y:S05]  /*57b0*/  LDSM.16.M88.4 R40, [R227+0xe800] ;  /* 0x00e80000e328783b */ /* 0x000f2a0000000200 */
[C---:B--2---:R-:W-:Y:S06]  /*57c0*/  HMMA.16816.F32 R56, R32.reuse, R36, R56 ;  /* 0x000000242038723c */ /* 0x044fec0000001838 */
[----:B------:R-:W-:Y:S01]  /*57d0*/  HMMA.16816.F32 R52, R32, R38, R52 ;  /* 0x000000262034723c */ /* 0x000fe20000001834 */
[----:B------:R-:W2:Y:S04]  /*57e0*/  LDSM.16.M88.4 R32, [R227+0xf800] ;  /* 0x00f80000e320783b */ /* 0x000ea80000000200 */
        /* <DEDUP_REMOVED lines=9> */
[----:B------:R-:W5:Y:S05]  /*5880*/  LDSM.16.M88.4 R72, [R220+0x6800] ;  /* 0x00680000dc48783b */ /* 0x000f6a0000000200 */
[C---:B------:R-:W-:Y:S06]  /*5890*/  HMMA.16816.F32 R56, R76.reuse, R68, R56 ;  /* 0x000000444c38723c */ /* 0x040fec0000001838 */
[----:B------:R-:W-:Y:S06]  /*58a0*/  HMMA.16816.F32 R52, R76, R70, R52 ;  /* 0x000000464c34723c */ /* 0x000fec0000001834 */
[C---:B-1----:R-:W-:Y:S06]  /*58b0*/  HMMA.16816.F32 R28, R48.reuse, R44, R28 ;  /* 0x0000002c301c723c */ /* 0x042fec000000181c */
[C---:B------:R-:W-:Y:S06]  /*58c0*/  HMMA.16816.F32 R24, R48.reuse, R46, R24 ;  /* 0x0000002e3018723c */ /* 0x040fec0000001818 */
[C---:B----4-:R-:W-:Y:S06]  /*58d0*/  HMMA.16816.F32 R20, R48.reuse, R40, R20 ;  /* 0x000000283014723c */ /* 0x050fec0000001814 */
[C---:B------:R-:W-:Y:S01]  /*58e0*/  HMMA.16816.F32 R16, R48.reuse, R42, R16 ;  /* 0x0000002a3010723c */ /* 0x040fe20000001810 */
[----:B------:R-:W1:Y:S05]  /*58f0*/  LDSM.16.M88.4 R40, [R220+0x7000] ;  /* 0x00700000dc28783b */ /* 0x000e6a0000000200 */
[C---:B--2---:R-:W-:Y:S06]  /*5900*/  HMMA.16816.F32 R56, R48.reuse, R32, R56 ;  /* 0x000000203038723c */ /* 0x044fec0000001838 */
[----:B------:R-:W-:Y:S01]  /*5910*/  HMMA.16816.F32 R52, R48, R34, R52 ;  /* 0x000000223034723c */ /* 0x000fe20000001834 */
[----:B------:R-:W2:Y:S01]  /*5920*/  LDSM.16.M88.4 R32, [R220+0x7800] ;  /* 0x00780000dc20783b */ /* 0x000ea20000000200 */
[----:B------:R-:W-:-:S04]  /*5930*/  DEPBAR.LE SB0, 0x0 ;  /* 0x000080000000791a */ /* 0x000fc80000000000 */
[----:B---3--:R-:W-:Y:S06]  /*5940*/  HMMA.16816.F32 R28, R12, R8, R28 ;  /* 0x000000080c1c723c */ /* 0x008fec000000181c */
[----:B------:R-:W-:Y:S06]  /*5950*/  HMMA.16816.F32 R64, R48, R36, R64 ;  /* 0x000000243040723c */ /* 0x000fec0000001840 */
[----:B------:R-:W-:Y:S01]  /*5960*/  HMMA.16816.F32 R24, R12, R10, R24 ;  /* 0x0000000a0c18723c */ /* 0x000fe20000001818 */
[----:B------:R-:W-:-:S05]  /*5970*/  LOP3.LUT R36, R80, 0x6, RZ, 0xc0, !PT ;  /* 0x0000000650247812 */ /* 0x000fca00078ec0ff */
[----:B------:R-:W-:Y:S01]  /*5980*/  VIADD R36, R36, UR17 ;  /* 0x0000001124247c36 */ /* 0x000fe20008000000 */
[C---:B-----5:R-:W-:Y:S03]  /*5990*/  HMMA.16816.F32 R20, R12.reuse, R72, R20 ;  /* 0x000000480c14723c */ /* 0x060fe60000001814 */
[C---:B------:R-:W-:Y:S01]  /*59a0*/  VIADD R2, R36.reuse, 0x1 ;  /* 0x0000000124027836 */ /* 0x040fe20000000000 */
[C---:B------:R-:W-:Y:S01]  /*59b0*/  ISETP.GE.AND P4, PT, R36.reuse, UR22, PT ;  /* 0x0000001624007c0c */ /* 0x040fe2000bf86270 */
[C---:B------:R-:W-:Y:S01]  /*59c0*/  VIADD R8, R36.reuse, 0x9 ;  /* 0x0000000924087836 */ /* 0x040fe20000000000 */
[----:B------:R-:W-:Y:S01]  /*59d0*/  HMMA.16816.F32 R16, R12, R74, R16 ;  /* 0x0000004a0c10723c */ /* 0x000fe20000001810 */
[----:B------:R-:W-:Y:S01]  /*59e0*/  VIADD R9, R36, 0x8 ;  /* 0x0000000824097836 */ /* 0x000fe20000000000 */
[----:B------:R-:W-:Y:S01]  /*59f0*/  ISETP.GE.AND P3, PT, R2, UR22, PT ;  /* 0x0000001602007c0c */ /* 0x000fe2000bf66270 */
[----:B------:R-:W-:Y:S01]  /*5a00*/  VIADD R2, R36, 0x10 ;  /* 0x0000001024027836 */ /* 0x000fe20000000000 */
[----:B------:R-:W-:Y:S01]  /*5a10*/  ISETP.GE.AND P1, PT, R8, UR22, PT ;  /* 0x0000001608007c0c */ /* 0x000fe2000bf26270 */
[C---:B------:R-:W-:Y:S01]  /*5a20*/  VIADD R8, R36.reuse, 0x18 ;  /* 0x0000001824087836 */ /* 0x040fe20000000000 */
[----:B------:R-:W-:Y:S01]  /*5a30*/  HMMA.16816.F32 R60, R48, R38, R60 ;  /* 0x00000026303c723c */ /* 0x000fe2000000183c */
[----:B------:R-:W-:Y:S01]  /*5a40*/  ISETP.GE.AND P2, PT, R9, UR22, PT ;  /* 0x0000001609007c0c */ /* 0x000fe2000bf46270 */
[----:B------:R-:W-:Y:S01]  /*5a50*/  VIADD R9, R36, 0x19 ;  /* 0x0000001924097836 */ /* 0x000fe20000000000 */
[----:B------:R-:W-:Y:S01]  /*5a60*/  ISETP.GE.AND P6, PT, R2, UR22, PT ;  /* 0x0000001602007c0c */ /* 0x000fe2000bfc6270 */
[----:B------:R-:W-:Y:S01]  /*5a70*/  VIADD R2, R36, 0x11 ;  /* 0x0000001124027836 */ /* 0x000fe20000000000 */
[----:B------:R-:W-:Y:S01]  /*5a80*/  FSEL R30, R30, -INF , !P4 ;  /* 0xff8000001e1e7808 */ /* 0x000fe20006000000 */
[----:B-1----:R-:W-:Y:S01]  /*5a90*/  HMMA.16816.F32 R64, R12, R40, R64 ;  /* 0x000000280c40723c */ /* 0x002fe20000001840 */
[----:B------:R-:W-:Y:S01]  /*5aa0*/  FSEL R37, R28, -INF , !P4 ;  /* 0xff8000001c257808 */ /* 0x000fe20006000000 */
[----:B------:R-:W-:Y:S01]  /*5ab0*/  VIADD R10, R36, 0x21 ;  /* 0x00000021240a7836 */ /* 0x000fe20000000000 */
[----:B------:R-:W-:-:S02]  /*5ac0*/  ISETP.GE.AND P4, PT, R8, UR22, PT ;  /* 0x0000001608007c0c */ /* 0x000fc4000bf86270 */
[----:B------:R-:W-:Y:S01]  /*5ad0*/  FSEL R8, R31, -INF , !P3 ;  /* 0xff8000001f087808 */ /* 0x000fe20005800000 */
[C---:B--2---:R-:W-:Y:S01]  /*5ae0*/  HMMA.16816.F32 R52, R12.reuse, R34, R52 ;  /* 0x000000220c34723c */ /* 0x044fe20000001834 */
[----:B------:R-:W-:Y:S02]  /*5af0*/  FSEL R31, R29, -INF , !P3 ;  /* 0xff8000001d1f7808 */ /* 0x000fe40005800000 */
[----:B------:R-:W-:Y:S01]  /*5b00*/  ISETP.GE.AND P5, PT, R2, UR22, PT ;  /* 0x0000001602007c0c */ /* 0x000fe2000bfa6270 */
[C---:B------:R-:W-:Y:S01]  /*5b10*/  VIADD R2, R36.reuse, 0x20 ;  /* 0x0000002024027836 */ /* 0x040fe20000000000 */
        /* <DEDUP_REMOVED lines=10> */
[----:B------:R-:W-:Y:S01]  /*5bc0*/  VIADD R9, R36, 0x29 ;  /* 0x0000002924097836 */ /* 0x000fe20000000000 */
[----:B------:R-:W-:Y:S02]  /*5bd0*/  FSEL R2, R27, -INF , !P1 ;  /* 0xff8000001b027808 */ /* 0x000fe40004800000 */
[----:B------:R-:W-:-:S02]  /*5be0*/  FSEL R25, R25, -INF , !P1 ;  /* 0xff80000019197808 */ /* 0x000fc40004800000 */
[----:B------:R-:W-:Y:S01]  /*5bf0*/  ISETP.GE.AND P1, PT, R10, UR22, PT ;  /* 0x000000160a007c0c */ /* 0x000fe2000bf26270 */
[----:B------:R-:W-:Y:S01]  /*5c00*/  VIADD R10, R36, 0x30 ;  /* 0x00000030240a7836 */ /* 0x000fe20000000000 */
[----:B------:R-:W-:Y:S02]  /*5c10*/  FSEL R22, R23, -INF , !P5 ;  /* 0xff80000017167808 */ /* 0x000fe40006800000 */
[----:B------:R-:W-:Y:S02]  /*5c20*/  FSEL R21, R21, -INF , !P5 ;  /* 0xff80000015157808 */ /* 0x000fe40006800000 */
[----:B------:R-:W-:Y:S02]  /*5c30*/  ISETP.GE.AND P5, PT, R9, UR22, PT ;  /* 0x0000001609007c0c */ /* 0x000fe4000bfa6270 */
[----:B------:R-:W-:Y:S02]  /*5c40*/  FSEL R20, R18, -INF , !P4 ;  /* 0xff80000012147808 */ /* 0x000fe40006000000 */
[----:B------:R-:W-:-:S02]  /*5c50*/  FSEL R9, R16, -INF , !P4 ;  /* 0xff80000010097808 */ /* 0x000fc40006000000 */
[----:B------:R-:W-:Y:S01]  /*5c60*/  ISETP.GE.AND P4, PT, R10, UR22, PT ;  /* 0x000000160a007c0c */ /* 0x000fe2000bf86270 */
[----:B------:R-:W-:Y:S01]  /*5c70*/  VIADD R10, R36, 0x31 ;  /* 0x00000031240a7836 */ /* 0x000fe20000000000 */
[----:B------:R-:W-:Y:S02]  /*5c80*/  FSEL R12, R19, -INF , !P3 ;  /* 0xff800000130c7808 */ /* 0x000fe40005800000 */
[----:B------:R-:W-:Y:S02]  /*5c90*/  FSEL R17, R17, -INF , !P3 ;  /* 0xff80000011117808 */ /* 0x000fe40005800000 */
[----:B------:R-:W-:Y:S01]  /*5ca0*/  ISETP.GE.AND P3, PT, R10, UR22, PT ;  /* 0x000000160a007c0c */ /* 0x000fe2000bf66270 */
[C---:B------:R-:W-:Y:S01]  /*5cb0*/  VIADD R10, R36.reuse, 0x38 ;  /* 0x00000038240a7836 */ /* 0x040fe20000000000 */
[----:B------:R-:W-:Y:S01]  /*5cc0*/  FSEL R204, R67, -INF , !P1 ;  /* 0xff80000043cc7808 */ /* 0x000fe20004800000 */
[----:B------:R-:W-:Y:S01]  /*5cd0*/  VIADD R36, R36, 0x39 ;  /* 0x0000003924247836 */ /* 0x000fe20000000000 */
[----:B------:R-:W-:-:S02]  /*5ce0*/  FSEL R187, R65, -INF , !P1 ;  /* 0xff80000041bb7808 */ /* 0x000fc40004800000 */
[----:B------:R-:W-:Y:S02]  /*5cf0*/  FSEL R188, R66, -INF , !P2 ;  /* 0xff80000042bc7808 */ /* 0x000fe40005000000 */
[----:B------:R-:W-:Y:S02]  /*5d00*/  ISETP.GE.AND P1, PT, R36, UR22, PT ;  /* 0x0000001624007c0c */ /* 0x000fe4000bf26270 */
[----:B------:R-:W-:Y:S02]  /*5d10*/  FSEL R193, R64, -INF , !P2 ;  /* 0xff80000040c17808 */ /* 0x000fe40005000000 */
[----:B------:R-:W-:Y:S02]  /*5d20*/  FSEL R192, R55, -INF , !P1 ;  /* 0xff80000037c07808 */ /* 0x000fe40004800000 */
[----:B------:R-:W-:Y:S02]  /*5d30*/  FSEL R197, R53, -INF , !P1 ;  /* 0xff80000035c57808 */ /* 0x000fe40004800000 */
[----:B------:R-:W-:-:S02]  /*5d40*/  PLOP3.LUT P1, PT, PT, PT, UP0, 0x80, 0x0 ;  /* 0x000000000000781c */ /* 0x000fc40003f2f008 */
[----:B------:R-:W-:Y:S02]  /*5d50*/  ISETP.GE.AND P2, PT, R10, UR22, PT ;  /* 0x000000160a007c0c */ /* 0x000fe4000bf46270 */
        /* <DEDUP_REMOVED lines=15> */
[----:B------:R-:W-:-:S04]  /*5e50*/  MOV R16, UR17 ;  /* 0x0000001100107c02 */ /* 0x000fc80008000f00 */
        /* <DEDUP_REMOVED lines=28> */
[C---:B------:R-:W-:Y:S01]  /*6020*/  LOP3.LUT R10, R13.reuse, UR6, RZ, 0x3c, !PT ;  /* 0x000000060d0a7c12 */ /* 0x040fe2000f8e3cff */
[----:B------:R-:W-:Y:S01]  /*6030*/  ULDC.64 UR6, c[0x0][0x230] ;  /* 0x00008c0000067ab9 */ /* 0x000fe20000000a00 */
[----:B------:R-:W-:-:S02]  /*6040*/  ISETP.NE.AND P3, PT, R13, RZ, PT ;  /* 0x000000ff0d00720c */ /* 0x000fc40003f65270 */
        /* <DEDUP_REMOVED lines=27> */
.L_x_1534:
[----:B------:R-:W-:-:S04]  /*6200*/  ULEA UR10, -UR10, URZ, 0x6 ;  /* 0x0000003f0a0a7291 */ /* 0x000fc8000f8e313f */
[----:B------:R-:W-:Y:S02]  /*6210*/  USHF.R.S32.HI UR6, URZ, 0x1f, UR10 ;  /* 0x0000001f3f067899 */ /* 0x000fe4000801140a */
[----:B------:R-:W-:-:S04]  /*6220*/  MOV R10, UR10 ;  /* 0x0000000a000a7c02 */ /* 0x000fc80008000f00 */
[----:B------:R-:W-:-:S07]  /*6230*/  MOV R13, UR6 ;  /* 0x00000006000d7c02 */ /* 0x000fce0008000f00 */
.L_x_1535:
        /* <DEDUP_REMOVED lines=15> */
[----:B------:R-:W1:Y:S04]  /*6330*/  @!P3 LDC.64 R14, c[0x0][0x218] ;  /* 0x00008600ff0ebb82 */ /* 0x000e680000000a00 */
[----:B------:R-:W-:Y:S01]  /*6340*/  @!P6 IMAD.X R4, R13, 0x1, R166, P2 ;  /* 0x000000010d04e824 */ /* 0x000fe200010e06a6 */
[----:B---3--:R-:W-:-:S04]  /*6350*/  @!P6 LEA R42, P2, R3, R18, 0x1 ;  /* 0x00000012032ae211 */ /* 0x008fc800078408ff */
[----:B------:R-:W-:Y:S02]  /*6360*/  @!P6 LEA.HI.X R43, R3, R19, R4, 0x1, P2 ;  /* 0x00000013032be211 */ /* 0x000fe400010f0c04 */
[C---:B------:R-:W-:Y:S01]  /*6370*/  @!P4 IADD3 R3, P2, R10.reuse, R165, RZ ;  /* 0x000000a50a03c210 */ /* 0x040fe20007f5e0ff */
        /* <DEDUP_REMOVED lines=8> */
[----:B------:R-:W-:Y:S01]  /*6400*/  @!P4 LEA.HI.X R41, R3, R29, R4, 0x1, P2 ;  /* 0x0000001d0329c211 */ /* 0x000fe200010f0c04 */
[----:B------:R-:W-:Y:S01]  /*6410*/  @!PT LDS RZ, [RZ] ;  /* 0x00000000fffff984 */ /* 0x000fe20000000800 */
[----:B------:R-:W-:Y:S01]  /*6420*/  @!PT LDS RZ, [RZ] ;  /* 0x00000000fffff984 */ /* 0x000fe20000000800 */
[----:B------:R-:W-:Y:S01]  /*6430*/  @!PT LDS RZ, [RZ] ;  /* 0x00000000fffff984 */ /* 0x000fe20000000800 */
[----:B------:R4:W-:Y:S01]  /*6440*/  @!P5 LDGSTS.E.BYPASS.LTC128B.128 [R235+0xa000], desc[UR20][R32.64+0x80] ;  /* 0x0a00008020ebdfae */ /* 0x0009e2000b901d54 */
[C---:B------:R-:W-:Y:S01]  /*6450*/  @!P3 IADD3 R3, P2, R10.reuse, R165, RZ ;  /* 0x000000a50a03b210 */ /* 0x040fe20007f5e0ff */
[----:B------:R-:W2:Y:S02]  /*6460*/  @!P5 LDC.64 R28, c[0x0][0x218] ;  /* 0x00008600ff1cdb82 */ /* 0x000ea40000000a00 */
[----:B------:R2:W-:Y:S02]  /*6470*/  @P4 STS.128 [R235+0xc000], RZ ;  /* 0x00c000ffeb004388 */ /* 0x0005e40000000c00 */
[----:B------:R-:W-:Y:S01]  /*6480*/  @!P3 IMAD.X R4, R13, 0x1, R166, P2 ;  /* 0x000000010d04b824 */ /* 0x000fe200010e06a6 */
[C---:B-1----:R-:W-:Y:S01]  /*6490*/  @!P3 LEA R34, P2, R3.reuse, R14, 0x1 ;  /* 0x0000000e0322b211 */ /* 0x042fe200078408ff */
[----:B------:R-:W-:Y:S01]  /*64a0*/  @!PT LDS RZ, [RZ] ;  /* 0x00000000fffff984 */ /* 0x000fe20000000800 */
[----:B------:R-:W-:Y:S01]  /*64b0*/  @!PT LDS RZ, [RZ] ;  /* 0x00000000fffff984 */ /* 0x000fe20000000800 */
[----:B------:R-:W-:Y:S01]  /*64c0*/  @!PT LDS RZ, [RZ] ;  /* 0x00000000fffff984 */ /* 0x000fe20000000800 */
[----:B------:R1:W-:Y:S03]  /*64d0*/  @!P4 LDGSTS.E.BYPASS.LTC128B.128 [R235+0xc000], desc[UR20][R40.64+0x100] ;  /* 0x0c00010028ebcfae */ /* 0x0003e6000b901d54 */
[----:B------:R-:W-:Y:S01]  /*64e0*/  @!P3 LEA.HI.X R35, R3, R15, R4, 0x1, P2 ;  /* 0x0000000f0323b211 */ /* 0x000fe200010f0c04 */
[----:B------:R1:W-:Y:S01]  /*64f0*/  @P3 STS.128 [R235+0xe000], RZ ;  /* 0x00e000ffeb003388 */ /* 0x0003e20000000c00 */
[----:B------:R-:W-:Y:S01]  /*6500*/  IADD3 R4, P2, R10, UR23, RZ ;  /* 0x000000170a047c10 */ /* 0x000fe2000ff5e0ff */
[----:B------:R-:W5:Y:S02]  /*6510*/  @!P4 LDC.64 R14, c[0x0][0x218] ;  /* 0x00008600ff0ecb82 */ /* 0x000f640000000a00 */
[----:B------:R-:W-:Y:S01]  /*6520*/  @!PT LDS RZ, [RZ] ;  /* 0x00000000fffff984 */ /* 0x000fe20000000800 */
[----:B------:R-:W-:Y:S01]  /*6530*/  @!PT LDS RZ, [RZ] ;  /* 0x00000000fffff984 */ /* 0x000fe20000000800 */
[----:B------:R-:W-:Y:S01]  /*6540*/  @!PT LDS RZ, [RZ] ;  /* 0x00000000fffff984 */ /* 0x000fe20000000800 */
[----:B------:R1:W-:Y:S01]  /*6550*/  @!P3 LDGSTS.E.BYPASS.LTC128B.128 [R235+0xe000], desc[UR20][R34.64+0x180] ;  /* 0x0e00018022ebbfae */ /* 0x0003e2000b901d54 */
[----:B------:R-:W-:-:S02]  /*6560*/  IADD3.X R3, R13, UR14, RZ, P2, !PT ;  /* 0x0000000e0d037c10 */ /* 0x000fc400097fe4ff */
        /* <DEDUP_REMOVED lines=12> */
[C---:B--2---:R-:W-:Y:S01]  /*6630*/  @!P5 LEA R44, P2, R23.reuse, R28, 0x1 ;  /* 0x0000001c172cd211 */ /* 0x044fe200078408ff */
        /* <DEDUP_REMOVED lines=45> */
[----:B------:R-:W4:Y:S02]  /*6910*/  @!P6 LDC.64 R14, c[0x0][0x218] ;  /* 0x00008600ff0eeb82 */ /* 0x000f240000000a00 */
        /* <DEDUP_REMOVED lines=18> */
[----:B------:R-:W-:Y:S01]  /*6a40*/  IADD3 R4, P2, R4, UR23, RZ ;  /* 0x0000001704047c10 */ /* 0x000fe2000ff5e0ff */
[----:B------:R-:W2:Y:S02]  /*6a50*/  @!P4 LDC.64 R28, c[0x0][0x218] ;  /* 0x00008600ff1ccb82 */ /* 0x000ea40000000a00 */
        /* <DEDUP_REMOVED lines=8> */
[----:B----4-:R-:W-:-:S04]  /*6ae0*/  @!P6 LEA R32, P2, R6, R14, 0x1 ;  /* 0x0000000e0620e211 */ /* 0x010fc800078408ff */
        /* <DEDUP_REMOVED lines=16> */
[C---:B--2---:R-:W-:Y:S01]  /*6bf0*/  @!P4 LEA R28, P2, R6.reuse, R28, 0x1 ;  /* 0x0000001c061cc211 */ /* 0x044fe200078408ff */
        /* <DEDUP_REMOVED lines=11> */
[----:B------:R-:W-:-:S04]  /*6cb0*/  LEA R14, P2, R4, UR6, 0x1 ;  /* 0x00000006040e7c11 */ /* 0x000fc8000f8408ff */
[----:B------:R-:W-:-:S05]  /*6cc0*/  LEA.HI.X R15, R4, UR7, R3, 0x1, P2 ;  /* 0x00000007040f7c11 */ /* 0x000fca00090f0c03 */
[----:B------:R-:W-:Y:S01]  /*6cd0*/  @!PT LDS RZ, [RZ] ;  /* 0x00000000fffff984 */ /* 0x000fe20000000800 */
[----:B------:R-:W-:Y:S01]  /*6ce0*/  @!PT LDS RZ, [RZ] ;  /* 0x00000000fffff984 */ /* 0x000fe20000000800 */
[----:B------:R-:W-:Y:S01]  /*6cf0*/  @!PT LDS RZ, [RZ] ;  /* 0x00000000fffff984 */ /* 0x000fe20000000800 */
[----:B------:R2:W-:Y:S04]  /*6d00*/  LDGSTS.E.BYPASS.LTC128B.128 [R235+0xf800], desc[UR20][R14.64+0x180] ;  /* 0x0f8001800eeb7fae */ /* 0x0005e8000b901d54 */
.L_x_1537:
[----:B------:R-:W-:Y:S05]  /*6d10*/  BSYNC B0 ;  /* 0x0000000000007941 */ /* 0x000fea0003800000 */
.L_x_1536:
[----:B------:R-:W0:Y:S01]  /*6d20*/  LDGDEPBAR ;  /* 0x00000000000079af */ /* 0x000e220000000000 */
[----:B------:R-:W-:-:S04]  /*6d30*/  IADD3 R165, P2, R10, R165, RZ ;  /* 0x000000a50aa57210 */ /* 0x000fc80007f5e0ff */
[----:B------:R-:W-:-:S09]  /*6d40*/  IADD3.X R166, R13, R166, RZ, P2, !PT ;  /* 0x000000a60da67210 */ /* 0x000fd200017fe4ff */
.L_x_1533:
[----:B------:R-:W-:Y:S01]  /*6d50*/  FMNMX.FTZ R6, R37, R31, !PT ;  /* 0x0000001f25067209 */ /* 0x000fe20007810000 */
[----:B------:R-:W-:Y:S01]  /*6d60*/  ULDC UR6, c[0x0][0x2ec] ;  /* 0x0000bb0000067ab9 */ /* 0x000fe20000000800 */
[----:B--2---:R-:W-:Y:S02]  /*6d70*/  FMNMX.FTZ R15, R30, R8, !PT ;  /* 0x000000081e0f7209 */ /* 0x004fe40007810000 */
        /* <DEDUP_REMOVED lines=31> */
[----:B------:R-:W3:Y:S01]  /*6f70*/  SHFL.BFLY PT, R4, R15, 0x2, 0x1f ;  /* 0x0c401f000f047f89 */ /* 0x000ee200000e0000 */
[C---:B------:R-:W-:Y:S02]  /*6f80*/  LEA R225, R5.reuse, R228, 0x1 ;  /* 0x000000e405e17211 */ /* 0x040fe400078e08ff */
[----:B------:R-:W-:Y:S01]  /*6f90*/  LEA R224, R5, R226, 0x1 ;  /* 0x000000e205e07211 */ /* 0x000fe200078e08ff */
[----:B-1----:R-:W-:Y:S04]  /*6fa0*/  LDSM.16.MT88.4 R44, [R226+0x10000] ;  /* 0x01000000e22c783b */ /* 0x002fe80000004200 */
[----:B------:R-:W-:Y:S04]  /*6fb0*/  LDSM.16.MT88.4 R52, [R225+0x10000] ;  /* 0x01000000e134783b */ /* 0x000fe80000004200 */
[----:B------:R-:W-:Y:S04]  /*6fc0*/  LDSM.16.MT88.4 R60, [R224+0x10000] ;  /* 0x01000000e03c783b */ /* 0x000fe80000004200 */
[----:B------:R-:W-:Y:S01]  /*6fd0*/  LDSM.16.MT88.4 R68, [R228+0x12000] ;  /* 0x01200000e444783b */ /* 0x000fe20000004200 */
[----:B--2---:R-:W-:-:S03]  /*6fe0*/  FMNMX.FTZ R13, R6, R13, !PT ;  /* 0x0000000d060d7209 */ /* 0x004fc60007810000 */
[----:B------:R-:W-:Y:S01]  /*6ff0*/  LDSM.16.MT88.4 R76, [R226+0x12000] ;  /* 0x01200000e24c783b */ /* 0x000fe20000004200 */
[----:B---3--:R-:W-:-:S03]  /*7000*/  FMNMX.FTZ R4, R15, R4, !PT ;  /* 0x000000040f047209 */ /* 0x008fc60007810000 */
[----:B------:R-:W1:Y:S04]  /*7010*/  SHFL.BFLY PT, R164, R13, 0x1, 0x1f ;  /* 0x0c201f000da47f89 */ /* 0x000e6800000e0000 */
[----:B------:R-:W2:Y:S04]  /*7020*/  SHFL.BFLY PT, R3, R4, 0x1, 0x1f ;  /* 0x0c201f0004037f89 */ /* 0x000ea800000e0000 */
[----:B------:R-:W-:Y:S04]  /*7030*/  LDSM.16.MT88.4 R84, [R225+0x12000] ;  /* 0x01200000e154783b */ /* 0x000fe80000004200 */
[----:B------:R-:W-:Y:S04]  /*7040*/  LDSM.16.MT88.4 R92, [R224+0x12000] ;  /* 0x01200000e05c783b */ /* 0x000fe80000004200 */
        /* <DEDUP_REMOVED lines=16> */
[----:B------:R-:W1:Y:S01]  /*7150*/  LDSM.16.MT88.4 R36, [R228+0x10000] ;  /* 0x01000000e424783b */ /* 0x000e620000004200 */
[--C-:B------:R-:W-:Y:S01]  /*7160*/  FFMA.FTZ R173, R9, UR6, -R200.reuse ;  /* 0x0000000609ad7c23 */ /* 0x100fe200080108c8 */
[--C-:B------:R-:W-:Y:S01]  /*7170*/  FFMA.FTZ R185, R8, UR6, -R195.reuse ;  /* 0x0000000608b97c23 */ /* 0x100fe200080108c3 */
[--C-:B------:R-:W-:Y:S01]  /*7180*/  FFMA.FTZ R180, R31, UR6, -R200.reuse ;  /* 0x000000061fb47c23 */ /* 0x100fe200080108c8 */
[----:B------:R-:W2:Y:S01]  /*7190*/  LDSM.16.MT88.4 R156, [R226+0x16000] ;  /* 0x01600000e29c783b */ /* 0x000ea20000004200 */
[--C-:B------:R-:W-:Y:S01]  /*71a0*/  FFMA.FTZ R176, R25, UR6, -R200.reuse ;  /* 0x0000000619b07c23 */ /* 0x100fe200080108c8 */
[--C-:B------:R-:W-:Y:S01]  /*71b0*/  FFMA.FTZ R182, R30, UR6, -R195.reuse ;  /* 0x000000061eb67c23 */ /* 0x100fe200080108c3 */
[--C-:B------:R-:W-:Y:S01]  /*71c0*/  FFMA.FTZ R181, R26, UR6, -R195.reuse ;  /* 0x000000061ab57c23 */ /* 0x100fe200080108c3 */
[----:B------:R-:W3:Y:S01]  /*71d0*/  LDSM.16.MT88.4 R152, [R225+0x16000] ;  /* 0x01600000e198783b */ /* 0x000ee20000004200 */
[--C-:B------:R-:W-:Y:S01]  /*71e0*/  FFMA.FTZ R178, R2, UR6, -R195.reuse ;  /* 0x0000000602b27c23 */ /* 0x100fe200080108c3 */
[----:B------:R-:W-:Y:S01]  /*71f0*/  MUFU.EX2 R183, R183 ;  /* 0x000000b700b77308 */ /* 0x000fe20000000800 */
[--C-:B------:R-:W-:Y:S01]  /*7200*/  FFMA.FTZ R0, R12, UR6, -R195.reuse ;  /* 0x000000060c007c23 */ /* 0x100fe200080108c3 */
[----:B------:R-:W4:Y:S01]  /*7210*/  LDSM.16.MT88.4 R8, [R224+0x16000] ;  /* 0x01600000e008783b */ /* 0x000f220000004200 */
[--C-:B------:R-:W-:Y:S01]  /*7220*/  FFMA.FTZ R174, R21, UR6, -R200.reuse ;  /* 0x0000000615ae7c23 */ /* 0x100fe200080108c8 */
[--C-:B------:R-:W-:Y:S01]  /*7230*/  FFMA.FTZ R2, R17, UR6, -R200.reuse ;  /* 0x0000000611027c23 */ /* 0x100fe200080108c8 */
[--C-:B------:R-:W-:Y:S01]  /*7240*/  FFMA.FTZ R175, R24, UR6, -R195.reuse ;  /* 0x0000000618af7c23 */ /* 0x100fe200080108c3 */
[----:B------:R-:W5:Y:S01]  /*7250*/  LDSM.16.MT88.4 R4, [R226+0x10800] ;  /* 0x01080000e204783b */ /* 0x000f620000004200 */
[--C-:B------:R-:W-:Y:S01]  /*7260*/  FFMA.FTZ R172, R22, UR6, -R195.reuse ;  /* 0x0000000616ac7c23 */ /* 0x100fe200080108c3 */
[----:B------:R-:W1:Y:S01]  /*7270*/  MUFU.EX2 R180, R180 ;  /* 0x000000b400b47308 */ /* 0x000e620000000800 */
        /* <DEDUP_REMOVED lines=15> */
[----:B------:R-:W2:Y:S01]  /*7370*/  MUFU.EX2 R176, R176 ;  /* 0x000000b000b07308 */ /* 0x000ea20000000800 */
[----:B-1----:R-:W-:Y:S01]  /*7380*/  F2FP.F16.F32.PACK_AB R148, R180, R183 ;  /* 0x000000b7b494723e */ /* 0x002fe200000000ff */
[----:B------:R-:W-:Y:S01]  /*7390*/  LDSM.16.MT88.4 R24, [R225+0x12800] ;  /* 0x01280000e118783b */ /* 0x000fe20000004200 */
[--C-:B------:R-:W-:Y:S01]  /*73a0*/  FFMA.FTZ R201, R201, UR6, -R200.reuse ;  /* 0x00000006c9c97c23 */ /* 0x100fe200080108c8 */
[--C-:B------:R-:W-:Y:S01]  /*73b0*/  FFMA.FTZ R199, R199, UR6, -R200.reuse ;  /* 0x00000006c7c77c23 */ /* 0x100fe200080108c8 */
[----:B------:R-:W-:Y:S01]  /*73c0*/  FFMA.FTZ R200, R197, UR6, -R200 ;  /* 0x00000006c5c87c23 */ /* 0x000fe200080108c8 */
[----:B------:R-:W-:Y:S01]  /*73d0*/  LDSM.16.MT88.4 R168, [R225+0x10800] ;  /* 0x01080000e1a8783b */ /* 0x000fe20000004200 */
[--C-:B------:R-:W-:Y:S01]  /*73e0*/  FFMA.FTZ R197, R198, UR6, -R195.reuse ;  /* 0x00000006c6c57c23 */ /* 0x100fe200080108c3 */
[----:B------:R-:W-:Y:S01]  /*73f0*/  MUFU.EX2 R182, R182 ;  /* 0x000000b600b67308 */ /* 0x000fe20000000800 */
[--C-:B------:R-:W-:Y:S01]  /*7400*/  FFMA.FTZ R196, R196, UR6, -R195.reuse ;  /* 0x00000006c4c47c23 */ /* 0x100fe200080108c3 */
[--C-:B------:R-:W-:Y:S01]  /*7410*/  FFMA.FTZ R194, R194, UR6, -R195.reuse ;  /* 0x00000006c2c27c23 */ /* 0x100fe200080108c3 */
[----:B------:R-:W-:Y:S01]  /*7420*/  FFMA.FTZ R243, R192, UR6, -R195 ;  /* 0x00000006c0f37c23 */ /* 0x000fe200080108c3 */
[----:B------:R-:W-:Y:S01]  /*7430*/  FADD.FTZ R180, R183, R180 ;  /* 0x000000b4b7b47221 */ /* 0x000fe20000010000 */
[----:B------:R-:W-:-:S02]  /*7440*/  ULDC.64 UR6, c[0x0][0x218] ;  /* 0x0000860000067ab9 */ /* 0x000fc40000000a00 */
[----:B------:R-:W-:Y:S01]  /*7450*/  LEA R242, P2, R165, UR6, 0x1 ;  /* 0x00000006a5f27c11 */ /* 0x000fe2000f8408ff */
[----:B------:R-:W1:Y:S01]  /*7460*/  MUFU.EX2 R185, R185 ;  /* 0x000000b900b97308 */ /* 0x000e620000000800 */
[----:B--2---:R-:W-:Y:S01]  /*7470*/  F2FP.F16.F32.PACK_AB R150, R176, R179 ;  /* 0x000000b3b096723e */ /* 0x004fe200000000ff */
[----:B------:R-:W-:Y:S01]  /*7480*/  FADD.FTZ R179, R179, R180 ;  /* 0x000000b4b3b37221 */ /* 0x000fe20000010000 */
[----:B------:R-:W-:-:S03]  /*7490*/  LEA.HI.X R241, R165, UR7, R166, 0x1, P2 ;  /* 0x00000007a5f17c11 */ /* 0x000fc600090f0ca6 */
[----:B------:R-:W-:Y:S02]  /*74a0*/  FADD.FTZ R176, R176, R179 ;  /* 0x000000b3b0b07221 */ /* 0x000fe40000010000 */
[----:B------:R-:W-:Y:S08]  /*74b0*/  MUFU.EX2 R181, R181 ;  /* 0x000000b500b57308 */ /* 0x000ff00000000800 */
[----:B------:R-:W2:Y:S01]  /*74c0*/  MUFU.EX2 R178, R178 ;  /* 0x000000b200b27308 */ /* 0x000ea20000000800 */
[----:B-1----:R-:W-:Y:S01]  /*74d0*/  F2FP.F16.F32.PACK_AB R149, R185, R182 ;  /* 0x000000b6b995723e */ /* 0x002fe200000000ff */
[----:B------:R-:W-:-:S06]  /*74e0*/  FADD.FTZ R182, R182, R185 ;  /* 0x000000b9b6b67221 */ /* 0x000fcc0000010000 */
[----:B------:R-:W-:Y:S08]  /*74f0*/  MUFU.EX2 R177, R177 ;  /* 0x000000b100b17308 */ /* 0x000ff00000000800 */
[----:B------:R-:W1:Y:S01]  /*7500*/  MUFU.EX2 R174, R174 ;  /* 0x000000ae00ae7308 */ /* 0x000e620000000800 */
[----:B--2---:R-:W-:Y:S01]  /*7510*/  F2FP.F16.F32.PACK_AB R151, R178, R181 ;  /* 0x000000b5b297723e */ /* 0x004fe200000000ff */
[----:B------:R-:W-:-:S04]  /*7520*/  FADD.FTZ R181, R181, R182 ;  /* 0x000000b6b5b57221 */ /* 0x000fc80000010000 */
[----:B------:R-:W-:Y:S02]  /*7530*/  FADD.FTZ R178, R178, R181 ;  /* 0x000000b5b2b27221 */ /* 0x000fe40000010000 */
[C---:B------:R-:W-:Y:S01]  /*7540*/  HMMA.16816.F32 R160, R148.reuse, R36, RZ ;  /* 0x0000002494a0723c */ /* 0x040fe200000018ff */
[----:B------:R-:W-:Y:S05]  /*7550*/  MUFU.EX2 R173, R173 ;  /* 0x000000ad00ad7308 */ /* 0x000fea0000000800 */
[C---:B------:R-:W-:Y:S03]  /*7560*/  HMMA.16816.F32 R40, R148.reuse, R44, RZ ;  /* 0x0000002c9428723c */ /* 0x040fe600000018ff */
[----:B------:R-:W2:Y:S01]  /*7570*/  MUFU.EX2 R2, R2 ;  /* 0x0000000200027308 */ /* 0x000ea20000000800 */
        /* <DEDUP_REMOVED lines=8> */
[----:B--2---:R-:W-:Y:S01]  /*7600*/  F2FP.F16.F32.PACK_AB R22, R2, R173 ;  /* 0x000000ad0216723e */ /* 0x004fe200000000ff */
[----:B------:R-:W-:-:S03]  /*7610*/  FADD.FTZ R173, R173, R174 ;  /* 0x000000aeadad7221 */ /* 0x000fc60000010000 */
[C---:B------:R-:W-:Y:S01]  /*7620*/  HMMA.16816.F32 R72, R148.reuse, R76, RZ ;  /* 0x0000004c9448723c */ /* 0x040fe200000018ff */
[----:B------:R-:W-:Y:S02]  /*7630*/  FADD.FTZ R173, R2, R173 ;  /* 0x000000ad02ad7221 */ /* 0x000fe40000010000 */
[----:B------:R-:W-:Y:S03]  /*7640*/  MUFU.EX2 R167, R167 ;  /* 0x000000a700a77308 */ /* 0x000fe60000000800 */
[C---:B------:R-:W-:Y:S05]  /*7650*/  HMMA.16816.F32 R80, R148.reuse, R84, RZ ;  /* 0x000000549450723c */ /* 0x040fea00000018ff */
[----:B------:R-:W2:Y:S01]  /*7660*/  MUFU.EX2 R0, R0 ;  /* 0x0000000000007308 */ /* 0x000ea20000000800 */
[----:B------:R-:W-:Y:S01]  /*7670*/  HMMA.16816.F32 R88, R148, R92, RZ ;  /* 0x0000005c9458723c */ /* 0x000fe200000018ff */
[----:B-1----:R-:W-:Y:S01]  /*7680*/  F2FP.F16.F32.PACK_AB R21, R172, R175 ;  /* 0x000000afac15723e */ /* 0x002fe200000000ff */
[----:B------:R-:W-:-:S04]  /*7690*/  FADD.FTZ R175, R175, R178 ;  /* 0x000000b2afaf7221 */ /* 0x000fc80000010000 */
[----:B------:R-:W-:Y:S01]  /*76a0*/  HMMA.16816.F32 R96, R148, R100, RZ ;  /* 0x000000649460723c */ /* 0x000fe200000018ff */
[----:B------:R-:W-:Y:S01]  /*76b0*/  MUFU.EX2 R184, R184 ;  /* 0x000000b800b87308 */ /* 0x000fe20000000800 */
[----:B------:R-:W-:-:S04]  /*76c0*/  FADD.FTZ R172, R172, R175 ;  /* 0x000000afacac7221 */ /* 0x000fc80000010000 */
[C---:B------:R-:W-:Y:S03]  /*76d0*/  HMMA.16816.F32 R104, R148.reuse, R108, RZ ;  /* 0x0000006c9468723c */ /* 0x040fe600000018ff */
[----:B------:R-:W1:Y:S01]  /*76e0*/  MUFU.EX2 R187, R187 ;  /* 0x000000bb00bb7308 */ /* 0x000e620000000800 */
[C---:B--2---:R-:W-:Y:S01]  /*76f0*/  F2FP.F16.F32.PACK_AB R23, R0.reuse, R167 ;  /* 0x000000a70017723e */ /* 0x044fe200000000ff */
[----:B------:R-:W-:Y:S01]  /*7700*/  FADD.FTZ R167, R167, R172 ;  /* 0x000000aca7a77221 */ /* 0x000fe20000010000 */
[C---:B------:R-:W-:Y:S03]  /*7710*/  HMMA.16816.F32 R112, R148.reuse, R116, RZ ;  /* 0x000000749470723c */ /* 0x040fe600000018ff */
[----:B------:R-:W-:Y:S02]  /*7720*/  FADD.FTZ R167, R0, R167 ;  /* 0x000000a700a77221 */ /* 0x000fe40000010000 */
[----:B------:R-:W-:Y:S01]  /*7730*/  MUFU.EX2 R186, R186 ;  /* 0x000000ba00ba7308 */ /* 0x000fe20000000800 */
[C---:B------:R-:W-:Y:S06]  /*7740*/  HMMA.16816.F32 R120, R148.reuse, R124, RZ ;  /* 0x0000007c9478723c */ /* 0x040fec00000018ff */
[C---:B------:R-:W-:Y:S01]  /*7750*/  HMMA.16816.F32 R128, R148.reuse, R132, RZ ;  /* 0x000000849480723c */ /* 0x040fe200000018ff */
[----:B------:R-:W-:Y:S05]  /*7760*/  MUFU.EX2 R189, R189 ;  /* 0x000000bd00bd7308 */ /* 0x000fea0000000800 */
[C---:B------:R-:W-:Y:S03]  /*7770*/  HMMA.16816.F32 R136, R148.reuse, R156, RZ ;  /* 0x0000009c9488723c */ /* 0x040fe600000018ff */
[----:B------:R-:W-:Y:S03]  /*7780*/  MUFU.EX2 R188, R188 ;  /* 0x000000bc00bc7308 */ /* 0x000fe60000000800 */
[C---:B---3--:R-:W-:Y:S05]  /*7790*/  HMMA.16816.F32 R140, R148.reuse, R152, RZ ;  /* 0x00000098948c723c */ /* 0x048fea00000018ff */
[----:B------:R-:W2:Y:S01]  /*77a0*/  MUFU.EX2 R191, R191 ;  /* 0x000000bf00bf7308 */ /* 0x000ea20000000800 */
[C---:B------:R-:W-:Y:S06]  /*77b0*/  HMMA.16816.F32 R36, R148.reuse, R38, RZ ;  /* 0x000000269424723c */ /* 0x040fec00000018ff */
[C---:B------:R-:W-:Y:S01]  /*77c0*/  HMMA.16816.F32 R44, R148.reuse, R46, RZ ;  /* 0x0000002e942c723c */ /* 0x040fe200000018ff */
[----:B------:R-:W-:Y:S05]  /*77d0*/  MUFU.EX2 R190, R190 ;  /* 0x000000be00be7308 */ /* 0x000fea0000000800 */
[C---:B------:R-:W-:Y:S03]  /*77e0*/  HMMA.16816.F32 R52, R148.reuse, R54, RZ ;  /* 0x000000369434723c */ /* 0x040fe600000018ff */
[----:B------:R-:W3:Y:S03]  /*77f0*/  MUFU.EX2 R193, R193 ;  /* 0x000000c100c17308 */ /* 0x000ee60000000800 */
[C---:B------:R-:W-:Y:S05]  /*7800*/  HMMA.16816.F32 R60, R148.reuse, R62, RZ ;  /* 0x0000003e943c723c */ /* 0x040fea00000018ff */
[----:B------:R-:W-:Y:S01]  /*7810*/  MUFU.EX2 R202, R202 ;  /* 0x000000ca00ca7308 */ /* 0x000fe20000000800 */
[C---:B------:R-:W-:Y:S06]  /*7820*/  HMMA.16816.F32 R68, R148.reuse, R70, RZ ;  /* 0x000000469444723c */ /* 0x040fec00000018ff */
[C---:B------:R-:W-:Y:S01]  /*7830*/  HMMA.16816.F32 R76, R148.reuse, R78, RZ ;  /* 0x0000004e944c723c */ /* 0x040fe200000018ff */
[----:B------:R-:W3:Y:S05]  /*7840*/  MUFU.EX2 R201, R201 ;  /* 0x000000c900c97308 */ /* 0x000eea0000000800 */
        /* <DEDUP_REMOVED lines=14> */
[C---:B------:R-:W-:Y:S06]  /*7930*/  HMMA.16816.F32 R152, R148.reuse, R154, RZ ;  /* 0x0000009a9498723c */ /* 0x040fec00000018ff */
[C---:B----4-:R-:W-:Y:S06]  /*7940*/  HMMA.16816.F32 R144, R148.reuse, R8, RZ ;  /* 0x000000089490723c */ /* 0x050fec00000018ff */
[----:B------:R-:W-:Y:S01]  /*7950*/  HMMA.16816.F32 R148, R148, R10, RZ ;  /* 0x0000000a9494723c */ /* 0x000fe200000018ff */
[----:B------:R-:W4:Y:S05]  /*7960*/  LDSM.16.MT88.4 R8, [R224+0x12800] ;  /* 0x01280000e008783b */ /* 0x000f2a0000004200 */
[C---:B-----5:R-:W-:Y:S06]  /*7970*/  HMMA.16816.F32 R40, R20.reuse, R4, R40 ;  /* 0x000000041428723c */ /* 0x060fec0000001828 */
[C---:B------:R-:W-:Y:S01]  /*7980*/  HMMA.16816.F32 R44, R20.reuse, R6, R44 ;  /* 0x00000006142c723c */ /* 0x040fe2000000182c */
[----:B------:R-:W5:Y:S05]  /*7990*/  LDSM.16.MT88.4 R4, [R226+0x14800] ;  /* 0x01480000e204783b */ /* 0x000f6a0000004200 */
[C---:B------:R-:W-:Y:S06]  /*79a0*/  HMMA.16816.F32 R64, R20.reuse, R12, R64 ;  /* 0x0000000c1440723c */ /* 0x040fec0000001840 */
[C---:B------:R-:W-:Y:S01]  /*79b0*/  HMMA.16816.F32 R68, R20.reuse, R14, R68 ;  /* 0x0000000e1444723c */ /* 0x040fe20000001844 */
[----:B------:R-:W1:Y:S05]  /*79c0*/  LDSM.16.MT88.4 R12, [R225+0x14800] ;  /* 0x01480000e10c783b */ /* 0x000e6a0000004200 */
[C---:B------:R-:W-:Y:S06]  /*79d0*/  HMMA.16816.F32 R160, R20.reuse, R16, R160 ;  /* 0x0000001014a0723c */ /* 0x040fec00000018a0 */
[C---:B------:R-:W-:Y:S01]  /*79e0*/  HMMA.16816.F32 R36, R20.reuse, R18, R36 ;  /* 0x000000121424723c */ /* 0x040fe20000001824 */
[----:B------:R-:W-:Y:S05]  /*79f0*/  LDSM.16.MT88.4 R16, [R228+0x14800] ;  /* 0x01480000e410783b */ /* 0x000fea0000004200 */
        /* <DEDUP_REMOVED lines=15> */
[C---:B------:R-:W-:Y:S06]  /*7af0*/  HMMA.16816.F32 R72, R20.reuse, R28, R72 ;  /* 0x0000001c1448723c */ /* 0x040fec0000001848 */
[C---:B------:R-:W-:Y:S01]  /*7b00*/  HMMA.16816.F32 R76, R20.reuse, R30, R76 ;  /* 0x0000001e144c723c */ /* 0x040fe2000000184c */
[----:B------:R-:W-:Y:S05]  /*7b10*/  LDSM.16.MT88.4 R28, [R224+0x16800] ;  /* 0x01680000e01c783b */ /* 0x000fea0000004200 */
[C---:B------:R-:W-:Y:S06]  /*7b20*/  HMMA.16816.F32 R80, R20.reuse, R24, R80 ;  /* 0x000000181450723c */ /* 0x040fec0000001850 */
[C---:B------:R-:W-:Y:S01]  /*7b30*/  HMMA.16816.F32 R84, R20.reuse, R26, R84 ;  /* 0x0000001a1454723c */ /* 0x040fe20000001854 */
[----:B------:R-:W4:Y:S05]  /*7b40*/  LDSM.16.MT88.4 R24, [R226+0x16800] ;  /* 0x01680000e218783b */ /* 0x000f2a0000004200 */
[C---:B------:R-:W-:Y:S06]  /*7b50*/  HMMA.16816.F32 R96, R20.reuse, R16, R96 ;  /* 0x000000101460723c */ /* 0x040fec0000001860 */
[C---:B------:R-:W-:Y:S01]  /*7b60*/  HMMA.16816.F32 R100, R20.reuse, R18, R100 ;  /* 0x000000121464723c */ /* 0x040fe20000001864 */
[----:B------:R-:W4:Y:S05]  /*7b70*/  LDSM.16.MT88.4 R16, [R225+0x11000] ;  /* 0x01100000e110783b */ /* 0x000f2a0000004200 */
[C---:B-----5:R-:W-:Y:S06]  /*7b80*/  HMMA.16816.F32 R140, R20.reuse, R4, R140 ;  /* 0x00000004148c723c */ /* 0x060fec000000188c */
[----:B------:R-:W-:Y:S01]  /*7b90*/  HMMA.16816.F32 R152, R20, R6, R152 ;  /* 0x000000061498723c */ /* 0x000fe20000001898 */
[----:B------:R-:W-:Y:S01]  /*7ba0*/  F2FP.F16.F32.PACK_AB R4, R187, R184 ;  /* 0x000000b8bb04723e */ /* 0x000fe200000000ff */
[----:B------:R-:W-:Y:S01]  /*7bb0*/  FADD.FTZ R184, R184, R173 ;  /* 0x000000adb8b87221 */ /* 0x000fe20000010000 */
[----:B--2---:R-:W-:Y:S01]  /*7bc0*/  F2FP.F16.F32.PACK_AB R5, R191, R188 ;  /* 0x000000bcbf05723e */ /* 0x004fe200000000ff */
[----:B------:R-:W-:-:S02]  /*7bd0*/  FADD.FTZ R188, R188, R167 ;  /* 0x000000a7bcbc7221 */ /* 0x000fc40000010000 */
[C---:B------:R-:W-:Y:S01]  /*7be0*/  HMMA.16816.F32 R48, R20.reuse, R168, R48 ;  /* 0x000000a81430723c */ /* 0x040fe20000001830 */
[----:B------:R-:W-:Y:S01]  /*7bf0*/  F2FP.F16.F32.PACK_AB R6, R189, R186 ;  /* 0x000000babd06723e */ /* 0x000fe200000000ff */
[----:B------:R-:W-:Y:S01]  /*7c00*/  FADD.FTZ R187, R187, R184 ;  /* 0x000000b8bbbb7221 */ /* 0x000fe20000010000 */
[----:B---3--:R-:W-:Y:S01]  /*7c10*/  F2FP.F16.F32.PACK_AB R7, R193, R190 ;  /* 0x000000bec107723e */ /* 0x008fe200000000ff */
        /* <DEDUP_REMOVED lines=8> */
[C---:B------:R-:W-:Y:S01]  /*7ca0*/  HMMA.16816.F32 R36, R4.reuse, R14, R36 ;  /* 0x0000000e0424723c */ /* 0x040fe20000001824 */
[----:B------:R-:W1:Y:S05]  /*7cb0*/  LDSM.16.MT88.4 R12, [R225+0x13000] ;  /* 0x01300000e10c783b */ /* 0x000e6a0000004200 */
[C---:B----4-:R-:W-:Y:S06]  /*7cc0*/  HMMA.16816.F32 R40, R4.reuse, R8, R40 ;  /* 0x000000080428723c */ /* 0x050fec0000001828 */
[----:B------:R-:W-:Y:S01]  /*7cd0*/  HMMA.16816.F32 R44, R4, R10, R44 ;  /* 0x0000000a042c723c */ /* 0x000fe2000000182c */
[----:B------:R-:W2:Y:S05]  /*7ce0*/  LDSM.16.MT88.4 R8, [R226+0x15000] ;  /* 0x01500000e208783b */ /* 0x000eaa0000004200 */
[C---:B------:R-:W-:Y:S06]  /*7cf0*/  HMMA.16816.F32 R128, R20.reuse, R32, R128 ;  /* 0x000000201480723c */ /* 0x040fec0000001880 */
[C---:B------:R-:W-:Y:S01]  /*7d00*/  HMMA.16816.F32 R132, R20.reuse, R34, R132 ;  /* 0x000000221484723c */ /* 0x040fe20000001884 */
[----:B------:R-:W-:Y:S05]  /*7d10*/  LDSM.16.MT88.4 R32, [R226+0x13000] ;  /* 0x01300000e220783b */ /* 0x000fea0000004200 */
[C---:B------:R-:W-:Y:S06]  /*7d20*/  HMMA.16816.F32 R136, R20.reuse, R24, R136 ;  /* 0x000000181488723c */ /* 0x040fec0000001888 */
[C---:B------:R-:W-:Y:S01]  /*7d30*/  HMMA.16816.F32 R156, R20.reuse, R26, R156 ;  /* 0x0000001a149c723c */ /* 0x040fe2000000189c */
[----:B------:R-:W3:Y:S05]  /*7d40*/  LDSM.16.MT88.4 R24, [R224+0x11000] ;  /* 0x01100000e018783b */ /* 0x000eea0000004200 */
[C---:B------:R-:W-:Y:S06]  /*7d50*/  HMMA.16816.F32 R144, R20.reuse, R28, R144 ;  /* 0x0000001c1490723c */ /* 0x040fec0000001890 */
[----:B------:R-:W-:Y:S01]  /*7d60*/  HMMA.16816.F32 R148, R20, R30, R148 ;  /* 0x0000001e1494723c */ /* 0x000fe20000001894 */
[----:B------:R-:W4:Y:S04]  /*7d70*/  LDSM.16.MT88.4 R20, [R228+0x15000] ;  /* 0x01500000e414783b */ /* 0x000f280000004200 */
[----:B------:R-:W-:Y:S01]  /*7d80*/  LDSM.16.MT88.4 R28, [R224+0x13000] ;  /* 0x01300000e01c783b */ /* 0x000fe20000004200 */
[C---:B------:R-:W-:Y:S06]  /*7d90*/  HMMA.16816.F32 R48, R4.reuse, R16, R48 ;  /* 0x000000100430723c */ /* 0x040fec0000001830 */
[C---:B------:R-:W-:Y:S01]  /*7da0*/  HMMA.16816.F32 R52, R4.reuse, R18, R52 ;  /* 0x000000120434723c */ /* 0x040fe20000001834 */
[----:B------:R-:W5:Y:S05]  /*7db0*/  LDSM.16.MT88.4 R16, [R225+0x15000] ;  /* 0x01500000e110783b */ /* 0x000f6a0000004200 */
[C---:B-1----:R-:W-:Y:S06]  /*7dc0*/  HMMA.16816.F32 R80, R4.reuse, R12, R80 ;  /* 0x0000000c0450723c */ /* 0x042fec0000001850 */
[C---:B------:R-:W-:Y:S01]  /*7dd0*/  HMMA.16816.F32 R84, R4.reuse, R14, R84 ;  /* 0x0000000e0454723c */ /* 0x040fe20000001854 */
[----:B------:R-:W1:Y:S05]  /*7de0*/  LDSM.16.MT88.4 R12, [R228+0x17000] ;  /* 0x01700000e40c783b */ /* 0x000e6a0000004200 */
[C---:B--2---:R-:W-:Y:S06]  /*7df0*/  HMMA.16816.F32 R104, R4.reuse, R8, R104 ;  /* 0x000000080468723c */ /* 0x044fec0000001868 */
[C---:B------:R-:W-:Y:S01]  /*7e00*/  HMMA.16816.F32 R108, R4.reuse, R10, R108 ;  /* 0x0000000a046c723c */ /* 0x040fe2000000186c */
[----:B------:R-:W2:Y:S05]  /*7e10*/  LDSM.16.MT88.4 R8, [R226+0x17000] ;  /* 0x01700000e208783b */ /* 0x000eaa0000004200 */
[C---:B---3--:R-:W-:Y:S06]  /*7e20*/  HMMA.16816.F32 R56, R4.reuse, R24, R56 ;  /* 0x000000180438723c */ /* 0x048fec0000001838 */
[C---:B------:R-:W-:Y:S01]  /*7e30*/  HMMA.16816.F32 R60, R4.reuse, R26, R60 ;  /* 0x0000001a043c723c */ /* 0x040fe2000000183c */
[----:B------:R-:W3:Y:S05]  /*7e40*/  LDSM.16.MT88.4 R24, [R224+0x15000] ;  /* 0x01500000e018783b */ /* 0x000eea0000004200 */
        /* <DEDUP_REMOVED lines=14> */
[----:B------:R-:W-:Y:S05]  /*7f30*/  LDSM.16.MT88.4 R168, [R224+0x13800] ;  /* 0x01380000e0a8783b */ /* 0x000fea0000004200 */
[C---:B------:R-:W-:Y:S06]  /*7f40*/  HMMA.16816.F32 R72, R4.reuse, R32, R72 ;  /* 0x000000200448723c */ /* 0x040fec0000001848 */
[C---:B------:R-:W-:Y:S01]  /*7f50*/  HMMA.16816.F32 R76, R4.reuse, R34, R76 ;  /* 0x00000022044c723c */ /* 0x040fe2000000184c */
[----:B------:R-:W-:Y:S05]  /*7f60*/  LDSM.16.MT88.4 R32, [R228+0x15800] ;  /* 0x01580000e420783b */ /* 0x000fea0000004200 */
[C---:B------:R-:W-:Y:S06]  /*7f70*/  HMMA.16816.F32 R88, R4.reuse, R28, R88 ;  /* 0x0000001c0458723c */ /* 0x040fec0000001858 */
        /* <DEDUP_REMOVED lines=9> */
[----:B------:R-:W-:Y:S01]  /*8010*/  HMMA.16816.F32 R148, R4, R18, R148 ;  /* 0x000000120494723c */ /* 0x000fe20000001894 */
[----:B------:R-:W5:Y:S06]  /*8020*/  LDSM.16.MT88.4 R16, [R226+0x13800] ;  /* 0x01380000e210783b */ /* 0x000f6c0000004200 */
        /* <DEDUP_REMOVED lines=15> */
[C---:B--2---:R-:W-:Y:S06]  /*8120*/  HMMA.16816.F32 R48, R4.reuse, R8, R48 ;  /* 0x000000080430723c */ /* 0x044fec0000001830 */
[C---:B------:R-:W-:Y:S01]  /*8130*/  HMMA.16816.F32 R52, R4.reuse, R10, R52 ;  /* 0x0000000a0434723c */ /* 0x040fe20000001834 */
[----:B------:R-:W2:Y:S05]  /*8140*/  LDSM.16.MT88.4 R8, [R225+0x15800] ;  /* 0x01580000e108783b */ /* 0x000eaa0000004200 */
        /* <DEDUP_REMOVED lines=24> */
[C---:B---3--:R-:W-:Y:S06]  /*82d0*/  HMMA.16816.F32 R120, R4.reuse, R24, R120 ;  /* 0x000000180478723c */ /* 0x048fec0000001878 */
[C---:B------:R-:W-:Y:S06]  /*82e0*/  HMMA.16816.F32 R124, R4.reuse, R26, R124 ;  /* 0x0000001a047c723c */ /* 0x040fec000000187c */
[C---:B----4-:R-:W-:Y:S06]  /*82f0*/  HMMA.16816.F32 R128, R4.reuse, R20, R128 ;  /* 0x000000140480723c */ /* 0x050fec0000001880 */
[C---:B------:R-:W-:Y:S06]  /*8300*/  HMMA.16816.F32 R132, R4.reuse, R22, R132 ;  /* 0x000000160484723c */ /* 0x040fec0000001884 */
[C---:B-----5:R-:W-:Y:S06]  /*8310*/  HMMA.16816.F32 R136, R4.reuse, R16, R136 ;  /* 0x000000100488723c */ /* 0x060fec0000001888 */
[C---:B------:R-:W-:Y:S06]  /*8320*/  HMMA.16816.F32 R156, R4.reuse, R18, R156 ;  /* 0x00000012049c723c */ /* 0x040fec000000189c */
[C---:B-1----:R-:W-:Y:S06]  /*8330*/  HMMA.16816.F32 R140, R4.reuse, R12, R140 ;  /* 0x0000000c048c723c */ /* 0x042fec000000188c */
        /* <DEDUP_REMOVED lines=18> */
.L_x_1542:
[C---:B------:R-:W-:Y:S01]  /*8460*/  ISETP.GE.AND P6, PT, R236.reuse, UR17, PT ;  /* 0x00000011ec007c0c */ /* 0x040fe2000bfc6270 */
[----:B------:R-:W-:Y:S04]  /*8470*/  DEPBAR.LE SB0, 0x0 ;  /* 0x000080000000791a */ /* 0x000fe80000000000 */
[----:B------:R-:W-:Y:S01]  /*8480*/  BAR.SYNC.DEFER_BLOCKING 0x0 ;  /* 0x0000000000007b1d */ /* 0x000fe20000010000 */
[C---:B------:R-:W-:Y:S01]  /*8490*/  IADD3 R166, R236.reuse, 0xc0, RZ ;  /* 0x000000c0eca67810 */ /* 0x040fe20007ffe0ff */
[C---:B------:R-:W-:Y:S01]  /*84a0*/  VIADD R3, R236.reuse, 0x40 ;  /* 0x00000040ec037836 */ /* 0x040fe20000000000 */
[----:B------:R-:W-:Y:S01]  /*84b0*/  MOV R164, R237 ;  /* 0x000000ed00a47202 */ /* 0x000fe20000000f00 */
[----:B------:R-:W-:Y:S03]  /*84c0*/  VIADD R2, R236, 0x80 ;  /* 0x00000080ec027836 */ /* 0x000fe60000000000 */
        /* <DEDUP_REMOVED lines=71> */
.L_x_1539:
[CC--:B------:R-:W-:Y:S01]  /*8940*/  LEA R2, P1, R3.reuse, R246.reuse, 0x1 ;  /* 0x000000f603027211 */ /* 0x0c0fe200078208ff */
[----:B------:R-:W-:Y:S01]  /*8950*/  @P6 STS.128 [R235+0x10000], RZ ;  /* 0x010000ffeb006388 */ /* 0x000fe20000000c00 */
[C---:B------:R-:W-:Y:S01]  /*8960*/  IADD3 R249, P2, R3.reuse, UR24, RZ ;  /* 0x0000001803f97c10 */ /* 0x040fe2000ff5e0ff */
[----:B------:R-:W-:Y:S01]  /*8970*/  UISETP.GT.AND UP0, UPT, UR22, UR12, UPT ;  /* 0x0000000c1600728c */ /* 0x000fe2000bf04270 */
        /* <DEDUP_REMOVED lines=398> */
.L_x_1541:
        /* <DEDUP_REMOVED lines=117> */
.L_x_1540:
[----:B------:R-:W-:Y:S01]  /*a9b0*/  FMNMX.FTZ R2, R4, R165, !PT ;  /* 0x000000a504027209 */ /* 0x000fe20007810000 */
[----:B-1----:R-:W-:Y:S01]  /*a9c0*/  LDSM.16.MT88.4 R172, [R226+0x10000] ;  /* 0x01000000e2ac783b */ /* 0x002fe20000004200 */
[----:B------:R-:W-:Y:S01]  /*a9d0*/  FMNMX.FTZ R164, R6, R0, !PT ;  /* 0x0000000006a47209 */ /* 0x000fe20007810000 */
[----:B------:R-:W-:Y:S01]  /*a9e0*/  UISETP.GT.AND UP0, UPT, UR22, UR12, UPT ;  /* 0x0000000c1600728c */ /* 0x000fe2000bf04270 */
[----:B------:R-:W-:Y:S01]  /*a9f0*/  FMNMX.FTZ R3, R5, R2, !PT ;  /* 0x0000000205037209 */ /* 0x000fe20007810000 */
[----:B------:R-:W-:Y:S01]  /*aa00*/  UIADD3 UR22, UR22, -0x1, URZ ;  /* 0xffffffff16167890 */ /* 0x000fe2000fffe03f */
[----:B------:R-:W-:Y:S01]  /*aa10*/  FMNMX.FTZ R167, R7, R164, !PT ;  /* 0x000000a407a77209 */ /* 0x000fe20007810000 */
[----:B------:R-:W-:Y:S01]  /*aa20*/  UMOV UR10, UR19 ;  /* 0x00000013000a7c82 */ /* 0x000fe20008000000 */
[----:B------:R-:W-:Y:S01]  /*aa30*/  FMNMX.FTZ R2, R8, R3, !PT ;  /* 0x0000000308027209 */ /* 0x000fe20007810000 */
[----:B------:R-:W-:Y:S01]  /*aa40*/  LDSM.16.MT88.4 R176, [R225+0x10000] ;  /* 0x01000000e1b0783b */ /* 0x000fe20000004200 */
[----:B------:R-:W-:Y:S01]  /*aa50*/  FMNMX.FTZ R164, R10, R167, !PT ;  /* 0x000000a70aa47209 */ /* 0x000fe20007810000 */
[----:B------:R-:W-:Y:S01]  /*aa60*/  UMOV UR11, UR18 ;  /* 0x00000012000b7c82 */ /* 0x000fe20008000000 */
        /* <DEDUP_REMOVED lines=81> */
[----:B------:R-:W-:Y:S01]  /*af80*/  FMUL.FTZ R49, R2, R49 ;  /* 0x0000003102317220 */ /* 0x000fe20000410000 */
        /* <DEDUP_REMOVED lines=28> */
[--C-:B------:R-:W-:Y:S01]  /*b150*/  FFMA.FTZ R250, R26, UR4, -R198.reuse ;  /* 0x000000041afa7c23 */ /* 0x100fe200080108c6 */
[----:B------:R-:W-:Y:S01]  /*b160*/  FFMA.FTZ R251, R27, UR4, -R198 ;  /* 0x000000041bfb7c23 */ /* 0x000fe200080108c6 */
[C---:B------:R-:W-:Y:S01]  /*b170*/  FMUL.FTZ R72, R2.reuse, R72 ;  /* 0x0000004802487220 */ /* 0x040fe20000410000 */
[----:B------:R-:W-:Y:S01]  /*b180*/  LDSM.16.MT88.4 R24, [R224+0x11000] ;  /* 0x01100000e018783b */ /* 0x000fe20000004200 */
[----:B------:R-:W-:Y:S01]  /*b190*/  FMUL.FTZ R73, R2, R73 ;  /* 0x0000004902497220 */ /* 0x000fe20000410000 */
[C---:B------:R-:W-:Y:S01]  /*b1a0*/  FMUL.FTZ R74, R0.reuse, R74 ;  /* 0x0000004a004a7220 */ /* 0x040fe20000410000 */
[----:B------:R-:W-:Y:S03]  /*b1b0*/  FMUL.FTZ R75, R0, R75 ;  /* 0x0000004b004b7220 */ /* 0x000fe60000410000 */
[----:B------:R-:W3:Y:S01]  /*b1c0*/  MUFU.EX2 R196, R196 ;  /* 0x000000c400c47308 */ /* 0x000ee20000000800 */
[----:B--2---:R-:W-:Y:S01]  /*b1d0*/  F2FP.F16.F32.PACK_AB R162, R7, R6 ;  /* 0x0000000607a2723e */ /* 0x004fe200000000ff */
        /* <DEDUP_REMOVED lines=15> */
[----:B---3--:R-:W-:Y:S01]  /*b2d0*/  F2FP.F16.F32.PACK_AB R163, R196, R167 ;  /* 0x000000a7c4a3723e */ /* 0x008fe200000000ff */
[----:B------:R-:W-:Y:S01]  /*b2e0*/  FMUL.FTZ R91, R0, R91 ;  /* 0x0000005b005b7220 */ /* 0x000fe20000410000 */
[C---:B------:R-:W-:Y:S01]  /*b2f0*/  FMUL.FTZ R92, R2.reuse, R92 ;  /* 0x0000005c025c7220 */ /* 0x040fe20000410000 */
[----:B------:R-:W-:Y:S01]  /*b300*/  FMUL.FTZ R93, R2, R93 ;  /* 0x0000005d025d7220 */ /* 0x000fe20000410000 */
[C---:B------:R-:W-:Y:S01]  /*b310*/  FMUL.FTZ R94, R0.reuse, R94 ;  /* 0x0000005e005e7220 */ /* 0x040fe20000410000 */
[----:B------:R-:W-:Y:S01]  /*b320*/  FMUL.FTZ R95, R0, R95 ;  /* 0x0000005f005f7220 */ /* 0x000fe20000410000 */
[C---:B------:R-:W-:Y:S01]  /*b330*/  FMUL.FTZ R96, R2.reuse, R96 ;  /* 0x0000006002607220 */ /* 0x040fe20000410000 */
[C---:B-1----:R-:W-:Y:S01]  /*b340*/  HMMA.16816.F32 R8, R160.reuse, R168, R8 ;  /* 0x000000a8a008723c */ /* 0x042fe20000001808 */
[----:B------:R-:W-:Y:S01]  /*b350*/  MUFU.EX2 R248, R248 ;  /* 0x000000f800f87308 */ /* 0x000fe20000000800 */
[----:B------:R-:W-:Y:S03]  /*b360*/  PLOP3.LUT P1, PT, PT, PT, UP0, 0x80, 0x0 ;  /* 0x000000000000781c */ /* 0x000fe60003f2f008 */
[----:B------:R-:W-:Y:S01]  /*b370*/  FMUL.FTZ R97, R2, R97 ;  /* 0x0000006102617220 */ /* 0x000fe20000410000 */
[C---:B------:R-:W-:Y:S01]  /*b380*/  HMMA.16816.F32 R36, R160.reuse, R170, R36 ;  /* 0x000000aaa024723c */ /* 0x040fe20000001824 */
[----:B------:R-:W1:Y:S04]  /*b390*/  LDSM.16.MT88.4 R168, [R224+0x10000] ;  /* 0x01000000e0a8783b */ /* 0x000e680000004200 */
[----:B------:R-:W-:Y:S01]  /*b3a0*/  MUFU.EX2 R249, R249 ;  /* 0x000000f900f97308 */ /* 0x000fe20000000800 */
[C---:B------:R-:W-:Y:S01]  /*b3b0*/  FMUL.FTZ R98, R0.reuse, R98 ;  /* 0x0000006200627220 */ /* 0x040fe20000410000 */
[C---:B------:R-:W-:Y:S04]  /*b3c0*/  HMMA.16816.F32 R40, R160.reuse, R172, R40 ;  /* 0x000000aca028723c */ /* 0x040fe80000001828 */
[----:B------:R-:W-:Y:S02]  /*b3d0*/  FMUL.FTZ R99, R0, R99 ;  /* 0x0000006300637220 */ /* 0x000fe40000410000 */
[C---:B------:R-:W-:Y:S01]  /*b3e0*/  HMMA.16816.F32 R44, R160.reuse, R174, R44 ;  /* 0x000000aea02c723c */ /* 0x040fe2000000182c */
[----:B------:R-:W2:Y:S01]  /*b3f0*/  LDSM.16.MT88.4 R172, [R228+0x12000] ;  /* 0x01200000e4ac783b */ /* 0x000ea20000004200 */
[----:B------:R-:W-:Y:S03]  /*b400*/  MUFU.EX2 R250, R250 ;  /* 0x000000fa00fa7308 */ /* 0x000fe60000000800 */
[C---:B------:R-:W-:Y:S01]  /*b410*/  FMUL.FTZ R100, R2.reuse, R100 ;  /* 0x0000006402647220 */ /* 0x040fe20000410000 */
[C---:B------:R-:W-:Y:S06]  /*b420*/  HMMA.16816.F32 R48, R160.reuse, R176, R48 ;  /* 0x000000b0a030723c */ /* 0x040fec0000001830 */
[----:B------:R-:W-:Y:S01]  /*b430*/  MUFU.EX2 R251, R251 ;  /* 0x000000fb00fb7308 */ /* 0x000fe20000000800 */
[----:B------:R-:W-:Y:S01]  /*b440*/  FMUL.FTZ R101, R2, R101 ;  /* 0x0000006502657220 */ /* 0x000fe20000410000 */
[C---:B------:R-:W-:Y:S01]  /*b450*/  HMMA.16816.F32 R52, R160.reuse, R178, R52 ;  /* 0x000000b2a034723c */ /* 0x040fe20000001834 */
[----:B------:R-:W3:Y:S02]  /*b460*/  LDSM.16.MT88.4 R176, [R226+0x12000] ;  /* 0x01200000e2b0783b */ /* 0x000ee40000004200 */
[C---:B------:R-:W-:Y:S01]  /*b470*/  FMUL.FTZ R102, R0.reuse, R102 ;  /* 0x0000006600667220 */ /* 0x040fe20000410000 */
[----:B------:R-:W-:Y:S01]  /*b480*/  FMUL.FTZ R103, R0, R103 ;  /* 0x0000006700677220 */ /* 0x000fe20000410000 */
        /* <DEDUP_REMOVED lines=8> */
[C---:B-1----:R-:W-:Y:S03]  /*b510*/  HMMA.16816.F32 R56, R160.reuse, R168, R56 ;  /* 0x000000a8a038723c */ /* 0x042fe60000001838 */
[C---:B------:R-:W-:Y:S01]  /*b520*/  FMUL.FTZ R112, R2.reuse, R112 ;  /* 0x0000007002707220 */ /* 0x040fe20000410000 */
[----:B------:R-:W-:Y:S01]  /*b530*/  FMUL.FTZ R113, R2, R113 ;  /* 0x0000007102717220 */ /* 0x000fe20000410000 */
[C---:B------:R-:W-:Y:S01]  /*b540*/  FMUL.FTZ R114, R0.reuse, R114 ;  /* 0x0000007200727220 */ /* 0x040fe20000410000 */
[C---:B------:R-:W-:Y:S01]  /*b550*/  HMMA.16816.F32 R60, R160.reuse, R170, R60 ;  /* 0x000000aaa03c723c */ /* 0x040fe2000000183c */
[----:B------:R-:W1:Y:S04]  /*b560*/  LDSM.16.MT88.4 R168, [R225+0x12000] ;  /* 0x01200000e1a8783b */ /* 0x000e680000004200 */
[----:B------:R-:W-:Y:S01]  /*b570*/  FMUL.FTZ R115, R0, R115 ;  /* 0x0000007300737220 */ /* 0x000fe20000410000 */
[C---:B--2---:R-:W-:Y:S05]  /*b580*/  HMMA.16816.F32 R64, R160.reuse, R172, R64 ;  /* 0x000000aca040723c */ /* 0x044fea0000001840 */
[C---:B------:R-:W-:Y:S01]  /*b590*/  FMUL.FTZ R116, R2.reuse, R116 ;  /* 0x0000007402747220 */ /* 0x040fe20000410000 */
[C---:B------:R-:W-:Y:S01]  /*b5a0*/  HMMA.16816.F32 R68, R160.reuse, R174, R68 ;  /* 0x000000aea044723c */ /* 0x040fe20000001844 */
[----:B------:R-:W2:Y:S04]  /*b5b0*/  LDSM.16.MT88.4 R172, [R224+0x12000] ;  /* 0x01200000e0ac783b */ /* 0x000ea80000004200 */
[----:B------:R-:W-:Y:S01]  /*b5c0*/  FMUL.FTZ R117, R2, R117 ;  /* 0x0000007502757220 */ /* 0x000fe20000410000 */
[C---:B---3--:R-:W-:Y:S05]  /*b5d0*/  HMMA.16816.F32 R72, R160.reuse, R176, R72 ;  /* 0x000000b0a048723c */ /* 0x048fea0000001848 */
[C---:B------:R-:W-:Y:S01]  /*b5e0*/  FMUL.FTZ R118, R0.reuse, R118 ;  /* 0x0000007600767220 */ /* 0x040fe20000410000 */
[C---:B------:R-:W-:Y:S01]  /*b5f0*/  HMMA.16816.F32 R76, R160.reuse, R178, R76 ;  /* 0x000000b2a04c723c */ /* 0x040fe2000000184c */
[----:B------:R-:W3:Y:S04]  /*b600*/  LDSM.16.MT88.4 R176, [R228+0x14000] ;  /* 0x01400000e4b0783b */ /* 0x000ee80000004200 */
        /* <DEDUP_REMOVED lines=10> */
[C---:B-1----:R-:W-:Y:S03]  /*b6b0*/  HMMA.16816.F32 R80, R160.reuse, R168, R80 ;  /* 0x000000a8a050723c */ /* 0x042fe60000001850 */
[----:B------:R-:W-:Y:S01]  /*b6c0*/  FMUL.FTZ R129, R2, R129 ;  /* 0x0000008102817220 */ /* 0x000fe20000410000 */
[C---:B------:R-:W-:Y:S01]  /*b6d0*/  FMUL.FTZ R130, R0.reuse, R130 ;  /* 0x0000008200827220 */ /* 0x040fe20000410000 */
[----:B------:R-:W-:Y:S01]  /*b6e0*/  FMUL.FTZ R131, R0, R131 ;  /* 0x0000008300837220 */ /* 0x000fe20000410000 */
[C---:B------:R-:W-:Y:S01]  /*b6f0*/  HMMA.16816.F32 R84, R160.reuse, R170, R84 ;  /* 0x000000aaa054723c */ /* 0x040fe20000001854 */
[----:B------:R-:W1:Y:S04]  /*b700*/  LDSM.16.MT88.4 R168, [R226+0x14000] ;  /* 0x01400000e2a8783b */ /* 0x000e680000004200 */
[C---:B------:R-:W-:Y:S01]  /*b710*/  FMUL.FTZ R132, R2.reuse, R132 ;  /* 0x0000008402847220 */ /* 0x040fe20000410000 */
[C---:B--2---:R-:W-:Y:S05]  /*b720*/  HMMA.16816.F32 R88, R160.reuse, R172, R88 ;  /* 0x000000aca058723c */ /* 0x044fea0000001858 */
[----:B------:R-:W-:Y:S01]  /*b730*/  FMUL.FTZ R133, R2, R133 ;  /* 0x0000008502857220 */ /* 0x000fe20000410000 */
[C---:B------:R-:W-:Y:S01]  /*b740*/  HMMA.16816.F32 R92, R160.reuse, R174, R92 ;  /* 0x000000aea05c723c */ /* 0x040fe2000000185c */
[----:B------:R-:W2:Y:S04]  /*b750*/  LDSM.16.MT88.4 R172, [R225+0x14000] ;  /* 0x01400000e1ac783b */ /* 0x000ea80000004200 */
[C---:B------:R-:W-:Y:S01]  /*b760*/  FMUL.FTZ R134, R0.reuse, R134 ;  /* 0x0000008600867220 */ /* 0x040fe20000410000 */
[C---:B---3--:R-:W-:Y:S05]  /*b770*/  HMMA.16816.F32 R96, R160.reuse, R176, R96 ;  /* 0x000000b0a060723c */ /* 0x048fea0000001860 */
[----:B------:R-:W-:Y:S01]  /*b780*/  FMUL.FTZ R135, R0, R135 ;  /* 0x0000008700877220 */ /* 0x000fe20000410000 */
[C---:B------:R-:W-:Y:S01]  /*b790*/  HMMA.16816.F32 R100, R160.reuse, R178, R100 ;  /* 0x000000b2a064723c */ /* 0x040fe20000001864 */
[----:B------:R-:W3:Y:S04]  /*b7a0*/  LDSM.16.MT88.4 R176, [R224+0x14000] ;  /* 0x01400000e0b0783b */ /* 0x000ee80000004200 */
[--C-:B------:R-:W-:Y:S01]  /*b7b0*/  FFMA.FTZ R201, R12, UR4, -R200.reuse ;  /* 0x000000040cc97c23 */ /* 0x100fe200080108c8 */
[C---:B------:R-:W-:Y:S01]  /*b7c0*/  FMUL.FTZ R12, R2.reuse, R156 ;  /* 0x0000009c020c7220 */ /* 0x040fe20000410000 */
[----:B------:R-:W-:Y:S01]  /*b7d0*/  FFMA.FTZ R202, R13, UR4, -R200 ;  /* 0x000000040dca7c23 */ /* 0x000fe200080108c8 */
[C---:B------:R-:W-:Y:S03]  /*b7e0*/  FMUL.FTZ R13, R2.reuse, R157 ;  /* 0x0000009d020d7220 */ /* 0x040fe60000410000 */
[C---:B------:R-:W-:Y:S01]  /*b7f0*/  FMUL.FTZ R136, R2.reuse, R136 ;  /* 0x0000008802887220 */ /* 0x040fe20000410000 */
[----:B------:R-:W-:Y:S01]  /*b800*/  FMUL.FTZ R137, R2, R137 ;  /* 0x0000008902897220 */ /* 0x000fe20000410000 */
[C---:B------:R-:W-:Y:S01]  /*b810*/  FMUL.FTZ R138, R0.reuse, R138 ;  /* 0x0000008a008a7220 */ /* 0x040fe20000410000 */
[----:B------:R-:W-:Y:S01]  /*b820*/  FMUL.FTZ R139, R0, R139 ;  /* 0x0000008b008b7220 */ /* 0x000fe20000410000 */
[--C-:B------:R-:W-:Y:S01]  /*b830*/  FFMA.FTZ R203, R14, UR4, -R198.reuse ;  /* 0x000000040ecb7c23 */ /* 0x100fe200080108c6 */
[C---:B------:R-:W-:Y:S01]  /*b840*/  FMUL.FTZ R14, R0.reuse, R158 ;  /* 0x0000009e000e7220 */ /* 0x040fe20000410000 */
[C---:B-1----:R-:W-:Y:S01]  /*b850*/  HMMA.16816.F32 R104, R160.reuse, R168, R104 ;  /* 0x000000a8a068723c */ /* 0x042fe20000001868 */
[----:B------:R-:W-:Y:S02]  /*b860*/  MUFU.EX2 R201, R201 ;  /* 0x000000c900c97308 */ /* 0x000fe40000000800 */
[----:B------:R-:W-:Y:S01]  /*b870*/  FFMA.FTZ R204, R15, UR4, -R198 ;  /* 0x000000040fcc7c23 */ /* 0x000fe200080108c6 */
[----:B------:R-:W-:Y:S01]  /*b880*/  FMUL.FTZ R15, R0, R159 ;  /* 0x0000009f000f7220 */ /* 0x000fe20000410000 */
[C---:B------:R-:W-:Y:S01]  /*b890*/  FMUL.FTZ R140, R2.reuse, R140 ;  /* 0x0000008c028c7220 */ /* 0x040fe20000410000 */
[C---:B------:R-:W-:Y:S01]  /*b8a0*/  HMMA.16816.F32 R108, R160.reuse, R170, R108 ;  /* 0x000000aaa06c723c */ /* 0x040fe2000000186c */
[----:B------:R-:W1:Y:S04]  /*b8b0*/  LDSM.16.MT88.4 R168, [R228+0x16000] ;  /* 0x01600000e4a8783b */ /* 0x000e680000004200 */
[----:B------:R-:W4:Y:S01]  /*b8c0*/  MUFU.EX2 R202, R202 ;  /* 0x000000ca00ca7308 */ /* 0x000f220000000800 */
[----:B------:R-:W-:Y:S01]  /*b8d0*/  FMUL.FTZ R141, R2, R141 ;  /* 0x0000008d028d7220 */ /* 0x000fe20000410000 */
[C---:B--2---:R-:W-:Y:S02]  /*b8e0*/  HMMA.16816.F32 R112, R160.reuse, R172, R112 ;  /* 0x000000aca070723c */ /* 0x044fe40000001870 */
[----:B------:R-:W-:Y:S02]  /*b8f0*/  LDSM.16.MT88.4 R156, [R228+0x10800] ;  /* 0x01080000e49c783b */ /* 0x000fe40000004200 */
[C---:B------:R-:W-:Y:S02]  /*b900*/  FMUL.FTZ R142, R0.reuse, R142 ;  /* 0x0000008e008e7220 */ /* 0x040fe40000410000 */
[C---:B------:R-:W-:Y:S02]  /*b910*/  HMMA.16816.F32 R116, R160.reuse, R174, R116 ;  /* 0x000000aea074723c */ /* 0x040fe40000001874 */
[----:B------:R-:W-:Y:S02]  /*b920*/  MUFU.EX2 R203, R203 ;  /* 0x000000cb00cb7308 */ /* 0x000fe40000000800 */
[----:B------:R-:W2:Y:S02]  /*b930*/  LDSM.16.MT88.4 R172, [R226+0x16000] ;  /* 0x01600000e2ac783b */ /* 0x000ea40000004200 */
[C---:B---3--:R-:W-:Y:S06]  /*b940*/  HMMA.16816.F32 R120, R160.reuse, R176, R120 ;  /* 0x000000b0a078723c */ /* 0x048fec0000001878 */
[----:B------:R-:W3:Y:S01]  /*b950*/  MUFU.EX2 R204, R204 ;  /* 0x000000cc00cc7308 */ /* 0x000ee20000000800 */
[----:B------:R-:W-:Y:S01]  /*b960*/  FMUL.FTZ R143, R0, R143 ;  /* 0x0000008f008f7220 */ /* 0x000fe20000410000 */
[C---:B------:R-:W-:Y:S01]  /*b970*/  HMMA.16816.F32 R124, R160.reuse, R178, R124 ;  /* 0x000000b2a07c723c */ /* 0x040fe2000000187c */
[----:B------:R-:W5:Y:S02]  /*b980*/  LDSM.16.MT88.4 R176, [R225+0x16000] ;  /* 0x01600000e1b0783b */ /* 0x000f640000004200 */
[--C-:B------:R-:W-:Y:S01]  /*b990*/  FFMA.FTZ R205, R16, UR4, -R200.reuse ;  /* 0x0000000410cd7c23 */ /* 0x100fe200080108c8 */
[----:B------:R-:W-:Y:S01]  /*b9a0*/  FFMA.FTZ R206, R17, UR4, -R200 ;  /* 0x0000000411ce7c23 */ /* 0x000fe200080108c8 */
[--C-:B------:R-:W-:Y:S01]  /*b9b0*/  FFMA.FTZ R207, R18, UR4, -R198.reuse ;  /* 0x0000000412cf7c23 */ /* 0x100fe200080108c6 */
[----:B------:R-:W-:Y:S01]  /*b9c0*/  FFMA.FTZ R244, R19, UR4, -R198 ;  /* 0x0000000413f47c23 */ /* 0x000fe200080108c6 */
[----:B------:R-:W-:Y:S01]  /*b9d0*/  FMUL.FTZ R16, R2, R152 ;  /* 0x0000009802107220 */ /* 0x000fe20000410000 */
[----:B----4-:R-:W-:Y:S03]  /*b9e0*/  F2FP.F16.F32.PACK_AB R152, R202, R201 ;  /* 0x000000c9ca98723e */ /* 0x010fe600000000ff */
[----:B------:R-:W-:Y:S01]  /*b9f0*/  FMUL.FTZ R17, R2, R153 ;  /* 0x0000009902117220 */ /* 0x000fe20000410000 */
[----:B---3--:R-:W-:Y:S01]  /*ba00*/  F2FP.F16.F32.PACK_AB R153, R204, R203 ;  /* 0x000000cbcc99723e */ /* 0x008fe200000000ff */
[C---:B------:R-:W-:Y:S01]  /*ba10*/  FMUL.FTZ R18, R0.reuse, R154 ;  /* 0x0000009a00127220 */ /* 0x040fe20000410000 */
[----:B------:R-:W-:Y:S01]  /*ba20*/  FMUL.FTZ R19, R0, R155 ;  /* 0x0000009b00137220 */ /* 0x000fe20000410000 */
[C---:B-1----:R-:W-:Y:S01]  /*ba30*/  HMMA.16816.F32 R128, R160.reuse, R168, R128 ;  /* 0x000000a8a080723c */ /* 0x042fe20000001880 */
[----:B------:R-:W-:Y:S02]  /*ba40*/  MUFU.EX2 R205, R205 ;  /* 0x000000cd00cd7308 */ /* 0x000fe40000000800 */
[C---:B------:R-:W-:Y:S01]  /*ba50*/  FMUL.FTZ R144, R2.reuse, R144 ;  /* 0x0000009002907220 */ /* 0x040fe20000410000 */
[----:B------:R-:W-:Y:S01]  /*ba60*/  FMUL.FTZ R145, R2, R145 ;  /* 0x0000009102917220 */ /* 0x000fe20000410000 */
[C---:B------:R-:W-:Y:S01]  /*ba70*/  FMUL.FTZ R146, R0.reuse, R146 ;  /* 0x0000009200927220 */ /* 0x040fe20000410000 */
[C---:B------:R-:W-:Y:S01]  /*ba80*/  HMMA.16816.F32 R132, R160.reuse, R170, R132 ;  /* 0x000000aaa084723c */ /* 0x040fe20000001884 */
[----:B------:R-:W1:Y:S04]  /*ba90*/  LDSM.16.MT88.4 R168, [R224+0x16000] ;  /* 0x01600000e0a8783b */ /* 0x000e680000004200 */
[----:B------:R-:W3:Y:S01]  /*baa0*/  MUFU.EX2 R206, R206 ;  /* 0x000000ce00ce7308 */ /* 0x000ee20000000800 */
[----:B------:R-:W-:Y:S01]  /*bab0*/  FMUL.FTZ R147, R0, R147 ;  /* 0x0000009300937220 */ /* 0x000fe20000410000 */
[C---:B------:R-:W-:Y:S01]  /*bac0*/  FMUL.FTZ R148, R2.reuse, R148 ;  /* 0x0000009402947220 */ /* 0x040fe20000410000 */
[----:B------:R-:W-:Y:S03]  /*bad0*/  FMUL.FTZ R149, R2, R149 ;  /* 0x0000009502957220 */ /* 0x000fe60000410000 */
[C---:B------:R-:W-:Y:S01]  /*bae0*/  FMUL.FTZ R150, R0.reuse, R150 ;  /* 0x0000009600967220 */ /* 0x040fe20000410000 */
[C---:B--2---:R-:W-:Y:S03]  /*baf0*/  HMMA.16816.F32 R136, R160.reuse, R172, R136 ;  /* 0x000000aca088723c */ /* 0x044fe60000001888 */
[----:B------:R-:W-:Y:S01]  /*bb00*/  MUFU.EX2 R207, R207 ;  /* 0x000000cf00cf7308 */ /* 0x000fe20000000800 */
[----:B------:R-:W-:Y:S01]  /*bb10*/  FMUL.FTZ R151, R0, R151 ;  /* 0x0000009700977220 */ /* 0x000fe20000410000 */
[----:B------:R-:W-:Y:S01]  /*bb20*/  FFMA.FTZ R197, R2, R245, R197 ;  /* 0x000000f502c57223 */ /* 0x000fe200000100c5 */
[----:B------:R-:W-:Y:S01]  /*bb30*/  MOV R165, R164 ;  /* 0x000000a400a57202 */ /* 0x000fe20000000f00 */
[C---:B------:R-:W-:Y:S01]  /*bb40*/  HMMA.16816.F32 R12, R160.reuse, R174, R12 ;  /* 0x000000aea00c723c */ /* 0x040fe2000000180c */
[----:B------:R-:W2:Y:S05]  /*bb50*/  LDSM.16.MT88.4 R172, [R226+0x10800] ;  /* 0x01080000e2ac783b */ /* 0x000eaa0000004200 */
[----:B------:R-:W4:Y:S01]  /*bb60*/  MUFU.EX2 R244, R244 ;  /* 0x000000f400f47308 */ /* 0x000f220000000800 */
[----:B---3--:R-:W-:Y:S01]  /*bb70*/  F2FP.F16.F32.PACK_AB R154, R206, R205 ;  /* 0x000000cdce9a723e */ /* 0x008fe200000000ff */
[C---:B-----5:R-:W-:Y:S03]  /*bb80*/  HMMA.16816.F32 R140, R160.reuse, R176, R140 ;  /* 0x000000b0a08c723c */ /* 0x060fe6000000188c */
[----:B------:R-:W-:Y:S03]  /*bb90*/  FFMA.FTZ R199, R0, R243, R199 ;  /* 0x000000f300c77223 */ /* 0x000fe600000100c7 */
[C---:B------:R-:W-:Y:S01]  /*bba0*/  HMMA.16816.F32 R16, R160.reuse, R178, R16 ;  /* 0x000000b2a010723c */ /* 0x040fe20000001810 */
[----:B------:R-:W3:Y:S04]  /*bbb0*/  LDSM.16.MT88.4 R176, [R224+0x10800] ;  /* 0x01080000e0b0783b */ /* 0x000ee80000004200 */
[----:B------:R-:W-:Y:S01]  /*bbc0*/  FADD.FTZ R197, R166, R197 ;  /* 0x000000c5a6c57221 */ /* 0x000fe20000010000 */
[----:B------:R-:W-:Y:S01]  /*bbd0*/  FADD.FTZ R0, R5, R199 ;  /* 0x000000c705007221 */ /* 0x000fe20000010000 */
[----:B----4-:R-:W-:Y:S04]  /*bbe0*/  F2FP.F16.F32.PACK_AB R155, R244, R207 ;  /* 0x000000cff49b723e */ /* 0x010fe800000000ff */
[----:B------:R-:W-:Y:S01]  /*bbf0*/  FADD.FTZ R6, R6, R197 ;  /* 0x000000c506067221 */ /* 0x000fe20000010000 */
[----:B------:R-:W-:Y:S01]  /*bc00*/  FADD.FTZ R167, R167, R0 ;  /* 0x00000000a7a77221 */ /* 0x000fe20000010000 */
[C---:B-1----:R-:W-:Y:S03]  /*bc10*/  HMMA.16816.F32 R144, R160.reuse, R168, R144 ;  /* 0x000000a8a090723c */ /* 0x042fe60000001890 */
[----:B------:R-:W-:Y:S01]  /*bc20*/  MOV R0, R3 ;  /* 0x0000000300007202 */ /* 0x000fe20000000f00 */
[----:B------:R-:W-:Y:S01]  /*bc30*/  FADD.FTZ R6, R7, R6 ;  /* 0x0000000607067221 */ /* 0x000fe20000010000 */
[----:B------:R-:W-:Y:S01]  /*bc40*/  FADD.FTZ R196, R196, R167 ;  /* 0x000000a7c4c47221 */ /* 0x000fe20000010000 */
[----:B------:R-:W-:Y:S01]  /*bc50*/  HMMA.16816.F32 R148, R160, R170, R148 ;  /* 0x000000aaa094723c */ /* 0x000fe20000001894 */
[----:B------:R-:W1:Y:S04]  /*bc60*/  LDSM.16.MT88.4 R160, [R224+0x12800] ;  /* 0x01280000e0a0783b */ /* 0x000e680000004200 */
        /* <DEDUP_REMOVED lines=21> */
[C---:B------:R-:W-:Y:S06]  /*bdc0*/  HMMA.16816.F32 R64, R152.reuse, R184, R64 ;  /* 0x000000b89840723c */ /* 0x040fec0000001840 */
[C---:B------:R-:W-:Y:S01]  /*bdd0*/  HMMA.16816.F32 R68, R152.reuse, R186, R68 ;  /* 0x000000ba9844723c */ /* 0x040fe20000001844 */
[----:B------:R-:W-:Y:S05]  /*bde0*/  LDSM.16.MT88.4 R184, [R226+0x13000] ;  /* 0x01300000e2b8783b */ /* 0x000fea0000004200 */
[C---:B------:R-:W-:Y:S06]  /*bdf0*/  HMMA.16816.F32 R72, R152.reuse, R188, R72 ;  /* 0x000000bc9848723c */ /* 0x040fec0000001848 */
[C---:B------:R-:W-:Y:S01]  /*be00*/  HMMA.16816.F32 R76, R152.reuse, R190, R76 ;  /* 0x000000be984c723c */ /* 0x040fe2000000184c */
[----:B------:R-:W-:Y:S05]  /*be10*/  LDSM.16.MT88.4 R188, [R224+0x13000] ;  /* 0x01300000e0bc783b */ /* 0x000fea0000004200 */
[C---:B------:R-:W-:Y:S06]  /*be20*/  HMMA.16816.F32 R80, R152.reuse, R192, R80 ;  /* 0x000000c09850723c */ /* 0x040fec0000001850 */
[C---:B------:R-:W-:Y:S05]  /*be30*/  HMMA.16816.F32 R84, R152.reuse, R194, R84 ;  /* 0x000000c29854723c */ /* 0x040fea0000001854 */
[--C-:B------:R-:W-:Y:S01]  /*be40*/  FFMA.FTZ R192, R20, UR4, -R200.reuse ;  /* 0x0000000414c07c23 */ /* 0x100fe200080108c8 */
[C---:B-1----:R-:W-:Y:S05]  /*be50*/  HMMA.16816.F32 R88, R152.reuse, R160, R88 ;  /* 0x000000a09858723c */ /* 0x042fea0000001858 */
[----:B------:R-:W-:Y:S01]  /*be60*/  FFMA.FTZ R193, R21, UR4, -R200 ;  /* 0x0000000415c17c23 */ /* 0x000fe200080108c8 */
[C---:B------:R-:W-:Y:S01]  /*be70*/  HMMA.16816.F32 R92, R152.reuse, R162, R92 ;  /* 0x000000a2985c723c */ /* 0x040fe2000000185c */
[----:B------:R-:W1:Y:S01]  /*be80*/  LDSM.16.MT88.4 R160, [R228+0x16800] ;  /* 0x01680000e4a0783b */ /* 0x000e620000004200 */
[----:B------:R-:W-:Y:S03]  /*be90*/  MUFU.EX2 R192, R192 ;  /* 0x000000c000c07308 */ /* 0x000fe60000000800 */
[--C-:B------:R-:W-:Y:S01]  /*bea0*/  FFMA.FTZ R194, R22, UR4, -R198.reuse ;  /* 0x0000000416c27c23 */ /* 0x100fe200080108c6 */
[C---:B----4-:R-:W-:Y:S06]  /*beb0*/  HMMA.16816.F32 R96, R152.reuse, R168, R96 ;  /* 0x000000a89860723c */ /* 0x050fec0000001860 */
[----:B------:R-:W4:Y:S01]  /*bec0*/  MUFU.EX2 R193, R193 ;  /* 0x000000c100c17308 */ /* 0x000f220000000800 */
[----:B------:R-:W-:Y:S01]  /*bed0*/  F2FP.F16.F32.PACK_AB R22, R249, R248 ;  /* 0x000000f8f916723e */ /* 0x000fe200000000ff */
[C---:B------:R-:W-:Y:S01]  /*bee0*/  HMMA.16816.F32 R100, R152.reuse, R170, R100 ;  /* 0x000000aa9864723c */ /* 0x040fe20000001864 */
[----:B------:R-:W1:Y:S02]  /*bef0*/  LDSM.16.MT88.4 R168, [R226+0x16800] ;  /* 0x01680000e2a8783b */ /* 0x000e640000004200 */
[----:B------:R-:W-:Y:S03]  /*bf00*/  FFMA.FTZ R195, R23, UR4, -R198 ;  /* 0x0000000417c37c23 */ /* 0x000fe600080108c6 */
[C---:B-----5:R-:W-:Y:S02]  /*bf10*/  HMMA.16816.F32 R104, R152.reuse, R156, R104 ;  /* 0x0000009c9868723c */ /* 0x060fe40000001868 */
[----:B------:R-:W-:Y:S03]  /*bf20*/  MUFU.EX2 R194, R194 ;  /* 0x000000c200c27308 */ /* 0x000fe60000000800 */
[----:B------:R-:W-:Y:S01]  /*bf30*/  F2FP.F16.F32.PACK_AB R23, R251, R250 ;  /* 0x000000fafb17723e */ /* 0x000fe200000000ff */
[C---:B------:R-:W-:Y:S01]  /*bf40*/  HMMA.16816.F32 R108, R152.reuse, R158, R108 ;  /* 0x0000009e986c723c */ /* 0x040fe2000000186c */
[----:B------:R-:W5:Y:S05]  /*bf50*/  LDSM.16.MT88.4 R156, [R225+0x16800] ;  /* 0x01680000e19c783b */ /* 0x000f6a0000004200 */
[----:B------:R-:W1:Y:S01]  /*bf60*/  MUFU.EX2 R195, R195 ;  /* 0x000000c300c37308 */ /* 0x000e620000000800 */
[C---:B----4-:R-:W-:Y:S01]  /*bf70*/  F2FP.F16.F32.PACK_AB R20, R193.reuse, R192 ;  /* 0x000000c0c114723e */ /* 0x050fe200000000ff */
[C---:B--2---:R-:W-:Y:S03]  /*bf80*/  HMMA.16816.F32 R112, R152.reuse, R172, R112 ;  /* 0x000000ac9870723c */ /* 0x044fe60000001870 */
[----:B------:R-:W-:Y:S03]  /*bf90*/  FADD.FTZ R192, R192, R205 ;  /* 0x000000cdc0c07221 */ /* 0x000fe60000010000 */
[C---:B------:R-:W-:Y:S01]  /*bfa0*/  HMMA.16816.F32 R116, R152.reuse, R174, R116 ;  /* 0x000000ae9874723c */ /* 0x040fe20000001874 */
[----:B------:R-:W2:Y:S04]  /*bfb0*/  LDSM.16.MT88.4 R172, [R224+0x16800] ;  /* 0x01680000e0ac783b */ /* 0x000ea80000004200 */
[----:B------:R-:W-:Y:S01]  /*bfc0*/  FADD.FTZ R193, R193, R192 ;  /* 0x000000c0c1c17221 */ /* 0x000fe20000010000 */
[C---:B---3--:R-:W-:Y:S05]  /*bfd0*/  HMMA.16816.F32 R120, R152.reuse, R176, R120 ;  /* 0x000000b09878723c */ /* 0x048fea0000001878 */
[C---:B-1----:R-:W-:Y:S01]  /*bfe0*/  F2FP.F16.F32.PACK_AB R21, R195.reuse, R194 ;  /* 0x000000c2c315723e */ /* 0x042fe200000000ff */
[C---:B------:R-:W-:Y:S01]  /*bff0*/  HMMA.16816.F32 R124, R152.reuse, R178, R124 ;  /* 0x000000b2987c723c */ /* 0x040fe2000000187c */
[----:B------:R-:W-:Y:S04]  /*c000*/  LDSM.16.MT88.4 R176, [R226+0x11000] ;  /* 0x01100000e2b0783b */ /* 0x000fe80000004200 */
[----:B------:R-:W-:Y:S01]  /*c010*/  FADD.FTZ R194, R194, R207 ;  /* 0x000000cfc2c27221 */ /* 0x000fe20000010000 */
[C---:B------:R-:W-:Y:S05]  /*c020*/  HMMA.16816.F32 R128, R152.reuse, R160, R128 ;  /* 0x000000a09880723c */ /* 0x040fea0000001880 */
[----:B------:R-:W-:Y:S01]  /*c030*/  FADD.FTZ R195, R195, R194 ;  /* 0x000000c2c3c37221 */ /* 0x000fe20000010000 */
[C---:B------:R-:W-:Y:S01]  /*c040*/  HMMA.16816.F32 R132, R152.reuse, R162, R132 ;  /* 0x000000a29884723c */ /* 0x040fe20000001884 */
[----:B------:R-:W1:Y:S04]  /*c050*/  LDSM.16.MT88.4 R160, [R228+0x11000] ;  /* 0x01100000e4a0783b */ /* 0x000e680000004200 */
[----:B------:R-:W-:Y:S01]  /*c060*/  FADD.FTZ R248, R248, R193 ;  /* 0x000000c1f8f87221 */ /* 0x000fe20000010000 */
[C---:B------:R-:W-:Y:S05]  /*c070*/  HMMA.16816.F32 R136, R152.reuse, R168, R136 ;  /* 0x000000a89888723c */ /* 0x040fea0000001888 */
[----:B------:R-:W-:Y:S01]  /*c080*/  FADD.FTZ R250, R250, R195 ;  /* 0x000000c3fafa7221 */ /* 0x000fe20000010000 */
[C---:B------:R-:W-:Y:S01]  /*c090*/  HMMA.16816.F32 R12, R152.reuse, R170, R12 ;  /* 0x000000aa980c723c */ /* 0x040fe2000000180c */
[----:B------:R-:W3:Y:S04]  /*c0a0*/  LDSM.16.MT88.4 R168, [R225+0x11000] ;  /* 0x01100000e1a8783b */ /* 0x000ee80000004200 */
[----:B------:R-:W-:Y:S01]  /*c0b0*/  FADD.FTZ R249, R249, R248 ;  /* 0x000000f8f9f97221 */ /* 0x000fe20000010000 */
[C---:B-----5:R-:W-:Y:S05]  /*c0c0*/  HMMA.16816.F32 R140, R152.reuse, R156, R140 ;  /* 0x0000009c988c723c */ /* 0x060fea000000188c */
[----:B------:R-:W-:Y:S01]  /*c0d0*/  FADD.FTZ R251, R251, R250 ;  /* 0x000000fafbfb7221 */ /* 0x000fe20000010000 */
[C---:B------:R-:W-:Y:S01]  /*c0e0*/  HMMA.16816.F32 R16, R152.reuse, R158, R16 ;  /* 0x0000009e9810723c */ /* 0x040fe20000001810 */
[----:B------:R-:W4:Y:S05]  /*c0f0*/  LDSM.16.MT88.4 R156, [R225+0x13000] ;  /* 0x01300000e19c783b */ /* 0x000f2a0000004200 */
[C---:B--2---:R-:W-:Y:S06]  /*c100*/  HMMA.16816.F32 R144, R152.reuse, R172, R144 ;  /* 0x000000ac9890723c */ /* 0x044fec0000001890 */
[----:B------:R-:W-:Y:S01]  /*c110*/  HMMA.16816.F32 R148, R152, R174, R148 ;  /* 0x000000ae9894723c */ /* 0x000fe20000001894 */
[----:B------:R-:W2:Y:S05]  /*c120*/  LDSM.16.MT88.4 R152, [R228+0x15000] ;  /* 0x01500000e498783b */ /* 0x000eaa0000004200 */
[C---:B-1----:R-:W-:Y:S03]  /*c130*/  HMMA.16816.F32 R8, R20.reuse, R160, R8 ;  /* 0x000000a01408723c */ /* 0x042fe60000001808 */
[----:B------:R-:W1:Y:S03]  /*c140*/  LDSM.16.MT88.4 R172, [R226+0x15000] ;  /* 0x01500000e2ac783b */ /* 0x000e660000004200 */
[C---:B------:R-:W-:Y:S05]  /*c150*/  HMMA.16816.F32 R36, R20.reuse, R162, R36 ;  /* 0x000000a21424723c */ /* 0x040fea0000001824 */
[----:B------:R-:W5:Y:S01]  /*c160*/  LDSM.16.MT88.4 R160, [R225+0x15000] ;  /* 0x01500000e1a0783b */ /* 0x000f620000004200 */
[C---:B------:R-:W-:Y:S06]  /*c170*/  HMMA.16816.F32 R40, R20.reuse, R176, R40 ;  /* 0x000000b01428723c */ /* 0x040fec0000001828 */
[C---:B------:R-:W-:Y:S01]  /*c180*/  HMMA.16816.F32 R44, R20.reuse, R178, R44 ;  /* 0x000000b2142c723c */ /* 0x040fe2000000182c */
[----:B------:R-:W-:Y:S05]  /*c190*/  LDSM.16.MT88.4 R176, [R226+0x11800] ;  /* 0x01180000e2b0783b */ /* 0x000fea0000004200 */
[C---:B---3--:R-:W-:Y:S06]  /*c1a0*/  HMMA.16816.F32 R48, R20.reuse, R168, R48 ;  /* 0x000000a81430723c */ /* 0x048fec0000001830 */
[C---:B------:R-:W-:Y:S01]  /*c1b0*/  HMMA.16816.F32 R52, R20.reuse, R170, R52 ;  /* 0x000000aa1434723c */ /* 0x040fe20000001834 */
[----:B------:R-:W-:Y:S05]  /*c1c0*/  LDSM.16.MT88.4 R168, [R225+0x17000] ;  /* 0x01700000e1a8783b */ /* 0x000fea0000004200 */
[C---:B------:R-:W-:Y:S06]  /*c1d0*/  HMMA.16816.F32 R56, R20.reuse, R24, R56 ;  /* 0x000000181438723c */ /* 0x040fec0000001838 */
[C---:B------:R-:W-:Y:S01]  /*c1e0*/  HMMA.16816.F32 R60, R20.reuse, R26, R60 ;  /* 0x0000001a143c723c */ /* 0x040fe2000000183c */
[----:B------:R-:W3:Y:S05]  /*c1f0*/  LDSM.16.MT88.4 R24, [R224+0x15000] ;  /* 0x01500000e018783b */ /* 0x000eea0000004200 */
[C---:B------:R-:W-:Y:S06]  /*c200*/  HMMA.16816.F32 R64, R20.reuse, R180, R64 ;  /* 0x000000b41440723c */ /* 0x040fec0000001840 */
[C---:B------:R-:W-:Y:S05]  /*c210*/  HMMA.16816.F32 R68, R20.reuse, R182, R68 ;  /* 0x000000b61444723c */ /* 0x040fea0000001844 */
[--C-:B------:R-:W-:Y:S01]  /*c220*/  FFMA.FTZ R180, R28, UR4, -R200.reuse ;  /* 0x000000041cb47c23 */ /* 0x100fe200080108c8 */
[C---:B------:R-:W-:Y:S05]  /*c230*/  HMMA.16816.F32 R72, R20.reuse, R184, R72 ;  /* 0x000000b81448723c */ /* 0x040fea0000001848 */
[----:B------:R-:W-:Y:S01]  /*c240*/  FFMA.FTZ R181, R29, UR4, -R200 ;  /* 0x000000041db57c23 */ /* 0x000fe200080108c8 */
[C---:B------:R-:W-:Y:S01]  /*c250*/  HMMA.16816.F32 R76, R20.reuse, R186, R76 ;  /* 0x000000ba144c723c */ /* 0x040fe2000000184c */
[----:B------:R-:W-:Y:S04]  /*c260*/  MUFU.EX2 R180, R180 ;  /* 0x000000b400b47308 */ /* 0x000fe80000000800 */
[--C-:B------:R-:W-:Y:S01]  /*c270*/  FFMA.FTZ R182, R30, UR4, -R198.reuse ;  /* 0x000000041eb67c23 */ /* 0x100fe200080108c6 */
[C---:B----4-:R-:W-:Y:S05]  /*c280*/  HMMA.16816.F32 R80, R20.reuse, R156, R80 ;  /* 0x0000009c1450723c */ /* 0x050fea0000001850 */
[----:B------:R-:W4:Y:S01]  /*c290*/  MUFU.EX2 R181, R181 ;  /* 0x000000b500b57308 */ /* 0x000f220000000800 */
[----:B------:R-:W-:Y:S01]  /*c2a0*/  FFMA.FTZ R183, R31, UR4, -R198 ;  /* 0x000000041fb77c23 */ /* 0x000fe200080108c6 */
[C---:B------:R-:W-:Y:S01]  /*c2b0*/  HMMA.16816.F32 R84, R20.reuse, R158, R84 ;  /* 0x0000009e1454723c */ /* 0x040fe20000001854 */
[----:B------:R-:W-:Y:S03]  /*c2c0*/  LDSM.16.MT88.4 R156, [R226+0x17000] ;  /* 0x01700000e29c783b */ /* 0x000fe60000004200 */
[----:B------:R-:W-:Y:S02]  /*c2d0*/  FFMA.FTZ R184, R32, UR4, -R200 ;  /* 0x0000000420b87c23 */ /* 0x000fe400080108c8 */
[C---:B------:R-:W-:Y:S02]  /*c2e0*/  HMMA.16816.F32 R88, R20.reuse, R188, R88 ;  /* 0x000000bc1458723c */ /* 0x040fe40000001858 */
[----:B------:R-:W-:Y:S01]  /*c2f0*/  MUFU.EX2 R182, R182 ;  /* 0x000000b600b67308 */ /* 0x000fe20000000800 */
[----:B------:R-:W-:Y:S02]  /*c300*/  LDSM.16.MT88.4 R28, [R224+0x17000] ;  /* 0x01700000e01c783b */ /* 0x000fe40000004200 */
[----:B------:R-:W-:Y:S01]  /*c310*/  FFMA.FTZ R186, R34, UR4, -R198 ;  /* 0x0000000422ba7c23 */ /* 0x000fe200080108c6 */
[C---:B------:R-:W-:Y:S06]  /*c320*/  HMMA.16816.F32 R92, R20.reuse, R190, R92 ;  /* 0x000000be145c723c */ /* 0x040fec000000185c */
[----:B------:R-:W4:Y:S01]  /*c330*/  MUFU.EX2 R183, R183 ;  /* 0x000000b700b77308 */ /* 0x000f220000000800 */
[----:B------:R-:W-:Y:S01]  /*c340*/  FFMA.FTZ R200, R33, UR4, -R200 ;  /* 0x0000000421c87c23 */ /* 0x000fe200080108c8 */
[C---:B--2---:R-:W-:Y:S03]  /*c350*/  HMMA.16816.F32 R96, R20.reuse, R152, R96 ;  /* 0x000000981460723c */ /* 0x044fe60000001860 */
[----:B------:R-:W-:Y:S03]  /*c360*/  FFMA.FTZ R198, R35, UR4, -R198 ;  /* 0x0000000423c67c23 */ /* 0x000fe600080108c6 */
[C---:B------:R-:W-:Y:S01]  /*c370*/  HMMA.16816.F32 R100, R20.reuse, R154, R100 ;  /* 0x0000009a1464723c */ /* 0x040fe20000001864 */
[----:B------:R-:W2:Y:S01]  /*c380*/  LDSM.16.MT88.4 R152, [R228+0x17000] ;  /* 0x01700000e498783b */ /* 0x000ea20000004200 */
[----:B------:R-:W-:Y:S04]  /*c390*/  MUFU.EX2 R184, R184 ;  /* 0x000000b800b87308 */ /* 0x000fe80000000800 */
[C---:B-1----:R-:W-:Y:S03]  /*c3a0*/  HMMA.16816.F32 R104, R20.reuse, R172, R104 ;  /* 0x000000ac1468723c */ /* 0x042fe60000001868 */
[----:B------:R-:W-:Y:S03]  /*c3b0*/  LDSM.16.MT88.4 R32, [R225+0x11800] ;  /* 0x01180000e120783b */ /* 0x000fe60000004200 */
[----:B------:R-:W1:Y:S01]  /*c3c0*/  MUFU.EX2 R185, R200 ;  /* 0x000000c800b97308 */ /* 0x000e620000000800 */
[C---:B------:R-:W-:Y:S04]  /*c3d0*/  HMMA.16816.F32 R108, R20.reuse, R174, R108 ;  /* 0x000000ae146c723c */ /* 0x040fe8000000186c */
[----:B------:R-:W1:Y:S02]  /*c3e0*/  LDSM.16.MT88.4 R172, [R228+0x11800] ;  /* 0x01180000e4ac783b */ /* 0x000e640000004200 */
[C---:B-----5:R-:W-:Y:S03]  /*c3f0*/  HMMA.16816.F32 R112, R20.reuse, R160, R112 ;  /* 0x000000a01470723c */ /* 0x060fe60000001870 */
[----:B------:R-:W-:Y:S03]  /*c400*/  MUFU.EX2 R186, R186 ;  /* 0x000000ba00ba7308 */ /* 0x000fe60000000800 */
[C---:B------:R-:W-:Y:S07]  /*c410*/  HMMA.16816.F32 R116, R20.reuse, R162, R116 ;  /* 0x000000a21474723c */ /* 0x040fee0000001874 */
[----:B------:R-:W5:Y:S01]  /*c420*/  MUFU.EX2 R187, R198 ;  /* 0x000000c600bb7308 */ /* 0x000f620000000800 */
[C---:B---3--:R-:W-:Y:S06]  /*c430*/  HMMA.16816.F32 R120, R20.reuse, R24, R120 ;  /* 0x000000181478723c */ /* 0x048fec0000001878 */
[C---:B------:R-:W-:Y:S05]  /*c440*/  HMMA.16816.F32 R124, R20.reuse, R26, R124 ;  /* 0x0000001a147c723c */ /* 0x040fea000000187c */
[----:B----4-:R-:W-:Y:S01]  /*c450*/  F2FP.F16.F32.PACK_AB R24, R181, R180 ;  /* 0x000000b4b518723e */ /* 0x010fe200000000ff */
[C---:B--2---:R-:W-:Y:S05]  /*c460*/  HMMA.16816.F32 R128, R20.reuse, R152, R128 ;  /* 0x000000981480723c */ /* 0x044fea0000001880 */
[----:B------:R-:W-:Y:S01]  /*c470*/  F2FP.F16.F32.PACK_AB R25, R183, R182 ;  /* 0x000000b6b719723e */ /* 0x000fe200000000ff */
[C---:B------:R-:W-:Y:S01]  /*c480*/  HMMA.16816.F32 R132, R20.reuse, R154, R132 ;  /* 0x0000009a1484723c */ /* 0x040fe20000001884 */
[----:B------:R-:W2:Y:S04]  /*c490*/  LDSM.16.MT88.4 R152, [R224+0x11800] ;  /* 0x01180000e098783b */ /* 0x000ea80000004200 */
[----:B-1----:R-:W-:Y:S01]  /*c4a0*/  F2FP.F16.F32.PACK_AB R26, R185, R184 ;  /* 0x000000b8b91a723e */ /* 0x002fe200000000ff */
[C---:B------:R-:W-:Y:S05]  /*c4b0*/  HMMA.16816.F32 R136, R20.reuse, R156, R136 ;  /* 0x0000009c1488723c */ /* 0x040fea0000001888 */
[----:B-----5:R-:W-:Y:S01]  /*c4c0*/  F2FP.F16.F32.PACK_AB R27, R187, R186 ;  /* 0x000000babb1b723e */ /* 0x020fe200000000ff */
        /* <DEDUP_REMOVED lines=18> */
[C---:B------:R-:W-:Y:S05]  /*c5f0*/  HMMA.16816.F32 R40, R24.reuse, R176, R40 ;  /* 0x000000b01828723c */ /* 0x040fea0000001828 */
[----:B------:R-:W-:Y:S01]  /*c600*/  FADD.FTZ R245, R185, R184 ;  /* 0x000000b8b9f57221 */ /* 0x000fe20000010000 */
[C---:B------:R-:W-:Y:S01]  /*c610*/  HMMA.16816.F32 R44, R24.reuse, R178, R44 ;  /* 0x000000b2182c723c */ /* 0x040fe2000000182c */
[----:B------:R-:W5:Y:S04]  /*c620*/  LDSM.16.MT88.4 R172, [R226+0x15800] ;  /* 0x01580000e2ac783b */ /* 0x000f680000004200 */
[----:B------:R-:W-:Y:S01]  /*c630*/  FADD.FTZ R243, R187, R186 ;  /* 0x000000babbf37221 */ /* 0x000fe20000010000 */
[C---:B------:R-:W-:Y:S03]  /*c640*/  HMMA.16816.F32 R48, R24.reuse, R32, R48 ;  /* 0x000000201830723c */ /* 0x040fe60000001830 */
[----:B------:R-:W5:Y:S03]  /*c650*/  LDSM.16.MT88.4 R176, [R225+0x15800] ;  /* 0x01580000e1b0783b */ /* 0x000f660000004200 */
[C---:B------:R-:W-:Y:S05]  /*c660*/  HMMA.16816.F32 R52, R24.reuse, R34, R52 ;  /* 0x000000221834723c */ /* 0x040fea0000001834 */
[----:B------:R-:W5:Y:S01]  /*c670*/  LDSM.16.MT88.4 R32, [R224+0x15800] ;  /* 0x01580000e020783b */ /* 0x000f620000004200 */
[C---:B--2---:R-:W-:Y:S06]  /*c680*/  HMMA.16816.F32 R56, R24.reuse, R152, R56 ;  /* 0x000000981838723c */ /* 0x044fec0000001838 */
[C---:B------:R-:W-:Y:S01]  /*c690*/  HMMA.16816.F32 R60, R24.reuse, R154, R60 ;  /* 0x0000009a183c723c */ /* 0x040fe2000000183c */
[----:B------:R-:W2:Y:S05]  /*c6a0*/  LDSM.16.MT88.4 R152, [R228+0x17800] ;  /* 0x01780000e498783b */ /* 0x000eaa0000004200 */
[C---:B-1----:R-:W-:Y:S06]  /*c6b0*/  HMMA.16816.F32 R64, R24.reuse, R156, R64 ;  /* 0x0000009c1840723c */ /* 0x042fec0000001840 */
[C---:B------:R-:W-:Y:S01]  /*c6c0*/  HMMA.16816.F32 R68, R24.reuse, R158, R68 ;  /* 0x0000009e1844723c */ /* 0x040fe20000001844 */
[----:B------:R-:W1:Y:S05]  /*c6d0*/  LDSM.16.MT88.4 R156, [R226+0x17800] ;  /* 0x01780000e29c783b */ /* 0x000e6a0000004200 */
[C---:B---3--:R-:W-:Y:S06]  /*c6e0*/  HMMA.16816.F32 R72, R24.reuse, R20, R72 ;  /* 0x000000141848723c */ /* 0x048fec0000001848 */
[C---:B------:R-:W-:Y:S01]  /*c6f0*/  HMMA.16816.F32 R76, R24.reuse, R22, R76 ;  /* 0x00000016184c723c */ /* 0x040fe2000000184c */
[----:B------:R-:W-:Y:S05]  /*c700*/  LDSM.16.MT88.4 R20, [R224+0x17800] ;  /* 0x01780000e014783b */ /* 0x000fea0000004200 */
[C---:B----4-:R-:W-:Y:S06]  /*c710*/  HMMA.16816.F32 R80, R24.reuse, R28, R80 ;  /* 0x0000001c1850723c */ /* 0x050fec0000001850 */
[C---:B------:R-:W-:Y:S06]  /*c720*/  HMMA.16816.F32 R84, R24.reuse, R30, R84 ;  /* 0x0000001e1854723c */ /* 0x040fec0000001854 */
[C---:B-----5:R-:W-:Y:S06]  /*c730*/  HMMA.16816.F32 R88, R24.reuse, R8, R88 ;  /* 0x000000081858723c */ /* 0x060fec0000001858 */
[C---:B------:R-:W-:Y:S01]  /*c740*/  HMMA.16816.F32 R92, R24.reuse, R10, R92 ;  /* 0x0000000a185c723c */ /* 0x040fe2000000185c */
[----:B------:R-:W3:Y:S05]  /*c750*/  LDSM.16.MT88.4 R8, [R225+0x17800] ;  /* 0x01780000e108783b */ /* 0x000eea0000004200 */
[C---:B------:R-:W-:Y:S06]  /*c760*/  HMMA.16816.F32 R96, R24.reuse, R168, R96 ;  /* 0x000000a81860723c */ /* 0x040fec0000001860 */
[C---:B------:R-:W-:Y:S06]  /*c770*/  HMMA.16816.F32 R100, R24.reuse, R170, R100 ;  /* 0x000000aa1864723c */ /* 0x040fec0000001864 */
[C---:B------:R-:W-:Y:S06]  /*c780*/  HMMA.16816.F32 R104, R24.reuse, R172, R104 ;  /* 0x000000ac1868723c */ /* 0x040fec0000001868 */
[C---:B------:R-:W-:Y:S06]  /*c790*/  HMMA.16816.F32 R108, R24.reuse, R174, R108 ;  /* 0x000000ae186c723c */ /* 0x040fec000000186c */
[C---:B------:R-:W-:Y:S06]  /*c7a0*/  HMMA.16816.F32 R112, R24.reuse, R176, R112 ;  /* 0x000000b01870723c */ /* 0x040fec0000001870 */
        /* <DEDUP_REMOVED lines=14> */
.L_x_1538:
[----:B------:R-:W1:Y:S01]  /*c890*/  SHFL.BFLY PT, R0, R243, 0x2, 0x1f ;  /* 0x0c401f00f3007f89 */ /* 0x000e6200000e0000 */
[----:B------:R-:W2:Y:S01]  /*c8a0*/  S2UR UR4, SR_CgaCtaId ;  /* 0x00000000000479c3 */ /* 0x000ea20000008800 */
[----:B------:R-:W-:Y:S01]  /*c8b0*/  MOV R7, 0x3f800000 ;  /* 0x3f80000000077802 */ /* 0x000fe20000000f00 */
[----:B------:R-:W-:Y:S01]  /*c8c0*/  UMOV UR6, 0x400 ;  /* 0x0000040000067882 */ /* 0x000fe20000000000 */
[----:B------:R-:W3:Y:S01]  /*c8d0*/  SHFL.BFLY PT, R2, R245, 0x2, 0x1f ;  /* 0x0c401f00f5027f89 */ /* 0x000ee200000e0000 */
[----:B------:R-:W-:Y:S01]  /*c8e0*/  MOV R6, 0x3f800000 ;  /* 0x3f80000000067802 */ /* 0x000fe20000000f00 */
[----:B------:R-:W-:Y:S01]  /*c8f0*/  BSSY B0, `(.L_x_1543) ;  /* 0x0000133000007945 */ /* 0x000fe20003800000 */
[----:B------:R-:W4:Y:S02]  /*c900*/  S2R R11, SR_TID.X ;  /* 0x00000000000b7919 */ /* 0x000f240000002100 */
[----:B------:R-:W-:Y:S06]  /*c910*/  BAR.SYNC.DEFER_BLOCKING 0x0 ;  /* 0x0000000000007b1d */ /* 0x000fec0000010000 */
[----:B------:R-:W5:Y:S01]  /*c920*/  S2R R33, SR_CTAID.Y ;  /* 0x0000000000217919 */ /* 0x000f620000002600 */
[----:B-1----:R-:W-:Y:S01]  /*c930*/  FADD.FTZ R5, R0, R243 ;  /* 0x000000f300057221 */ /* 0x002fe20000010000 */
[----:B--2---:R-:W-:Y:S01]  /*c940*/  ULEA UR4, UR4, UR6, 0x18 ;  /* 0x0000000604047291 */ /* 0x004fe2000f8ec03f */
[----:B------:R-:W1:Y:S01]  /*c950*/  S2R R0, SR_TID.X ;  /* 0x0000000000007919 */ /* 0x000e620000002100 */
[----:B------:R-:W2:Y:S01]  /*c960*/  S2UR UR6, SR_CTAID.X ;  /* 0x00000000000679c3 */ /* 0x000ea20000002500 */
[----:B---3--:R-:W-:-:S02]  /*c970*/  FADD.FTZ R9, R2, R245 ;  /* 0x000000f502097221 */ /* 0x008fc40000010000 */
[----:B------:R-:W3:Y:S04]  /*c980*/  SHFL.BFLY PT, R2, R5, 0x1, 0x1f ;  /* 0x0c201f0005027f89 */ /* 0x000ee800000e0000 */
[----:B------:R-:W5:Y:S01]  /*c990*/  SHFL.BFLY PT, R4, R9, 0x1, 0x1f ;  /* 0x0c201f0009047f89 */ /* 0x000f6200000e0000 */
[----:B----4-:R-:W-:-:S04]  /*c9a0*/  SHF.R.S32.HI R8, RZ, 0x1f, R11 ;  /* 0x0000001fff087819 */ /* 0x010fc8000001140b */
[----:B------:R-:W-:-:S04]  /*c9b0*/  LEA.HI R8, R8, R11, RZ, 0x4 ;  /* 0x0000000b08087211 */ /* 0x000fc800078f20ff */
[----:B------:R-:W-:Y:S01]  /*c9c0*/  SHF.R.S32.HI R8, RZ, 0x4, R8 ;  /* 0x00000004ff087819 */ /* 0x000fe20000011408 */
[----:B--2---:R-:W-:Y:S01]  /*c9d0*/  USHF.L.U32 UR6, UR6, 0x6, URZ ;  /* 0x0000000606067899 */ /* 0x004fe2000800063f */
[----:B---3--:R-:W-:Y:S01]  /*c9e0*/  FADD.FTZ R2, R5, R2 ;  /* 0x0000000205027221 */ /* 0x008fe20000010000 */
[----:B-----5:R-:W-:Y:S01]  /*c9f0*/  FADD.FTZ R4, R9, R4 ;  /* 0x0000000409047221 */ /* 0x020fe20000010000 */
[----:B-1----:R-:W-:-:S03]  /*ca00*/  SHF.R.S32.HI R9, RZ, 0x1f, R0 ;  /* 0x0000001fff097819 */ /* 0x002fc60000011400 */
[----:B------:R-:W-:Y:S02]  /*ca10*/  FSETP.NE.FTZ.AND P3, PT, R2, RZ, PT ;  /* 0x000000ff0200720b */ /* 0x000fe40003f75000 */
[CC--:B------:R-:W-:Y:S02]  /*ca20*/  LEA.HI R10, R9.reuse, R0.reuse, RZ, 0x2 ;  /* 0x00000000090a7211 */ /* 0x0c0fe400078f10ff */
[----:B------:R-:W-:Y:S02]  /*ca30*/  FSETP.NE.FTZ.AND P4, PT, R4, RZ, PT ;  /* 0x000000ff0400720b */ /* 0x000fe40003f95000 */
[--C-:B------:R-:W-:Y:S02]  /*ca40*/  SHF.R.S32.HI R12, RZ, 0x2, R10.reuse ;  /* 0x00000002ff0c7819 */ /* 0x100fe4000001140a */
[----:B------:R-:W-:Y:S02]  /*ca50*/  SHF.R.S32.HI R5, RZ, 0x1f, R10 ;  /* 0x0000001fff057819 */ /* 0x000fe4000001140a */
[----:B------:R-:W-:-:S02]  /*ca60*/  LEA.HI R11, R9, R0, RZ, 0x4 ;  /* 0x00000000090b7211 */ /* 0x000fc400078f20ff */
[----:B------:R-:W-:Y:S01]  /*ca70*/  LEA.HI R5, R5, R12, RZ, 0x3 ;  /* 0x0000000c05057211 */ /* 0x000fe200078f18ff */
[----:B------:R-:W1:Y:S01]  /*ca80*/  @P3 MUFU.RCP R6, R2 ;  /* 0x0000000200063308 */ /* 0x000e620000001000 */
[----:B------:R-:W-:Y:S02]  /*ca90*/  LEA.HI R9, R9, R0, RZ, 0x5 ;  /* 0x0000000009097211 */ /* 0x000fe400078f28ff */
[----:B------:R-:W-:Y:S02]  /*caa0*/  LOP3.LUT R5, R5, 0xfffffff8, RZ, 0xc0, !PT ;  /* 0xfffffff805057812 */ /* 0x000fe400078ec0ff */
[----:B------:R-:W-:Y:S02]  /*cab0*/  LOP3.LUT R15, R10, 0x1ffffffc, RZ, 0xc0, !PT ;  /* 0x1ffffffc0a0f7812 */ /* 0x000fe400078ec0ff */
[----:B------:R-:W-:Y:S01]  /*cac0*/  IADD3 R5, R12, -R5, RZ ;  /* 0x800000050c057210 */ /* 0x000fe20007ffe0ff */
[----:B------:R-:W2:Y:S01]  /*cad0*/  @P4 MUFU.RCP R7, R4 ;  /* 0x0000000400074308 */ /* 0x000ea20000001000 */
[----:B------:R-:W-:-:S02]  /*cae0*/  LOP3.LUT R11, R11, 0xfffffff0, RZ, 0xc0, !PT ;  /* 0xfffffff00b0b7812 */ /* 0x000fc400078ec0ff */
[----:B------:R-:W-:Y:S02]  /*caf0*/  SHF.L.U32 R17, R5, 0x6, RZ ;  /* 0x0000000605117819 */ /* 0x000fe400000006ff */
[----:B------:R-:W-:Y:S02]  /*cb00*/  SHF.R.S32.HI R10, RZ, 0x5, R9 ;  /* 0x00000005ff0a7819 */ /* 0x000fe40000011409 */
[-C--:B------:R-:W-:Y:S01]  /*cb10*/  IADD3 R15, -R15, R0.reuse, RZ ;  /* 0x000000000f0f7210 */ /* 0x080fe20007ffe1ff */
[----:B------:R-:W-:Y:S01]  /*cb20*/  @P4 MUFU.LG2 R4, R4 ;  /* 0x0000000400044308 */ /* 0x000fe20000000c00 */
[----:B------:R-:W-:Y:S01]  /*cb30*/  LOP3.LUT R13, R5, 0x1, RZ, 0xc0, !PT ;  /* 0x00000001050d7812 */ /* 0x000fe200078ec0ff */
[C---:B-1----:R-:W-:Y:S01]  /*cb40*/  FMUL.FTZ R163, R6.reuse, R163 ;  /* 0x000000a306a37220 */ /* 0x042fe20000410000 */
[----:B------:R-:W-:Y:S01]  /*cb50*/  IADD3 R11, -R11, R0, RZ ;  /* 0x000000000b0b7210 */ /* 0x000fe20007ffe1ff */
[C---:B------:R-:W-:Y:S01]  /*cb60*/  FMUL.FTZ R162, R6.reuse, R162 ;  /* 0x000000a206a27220 */ /* 0x040fe20000410000 */
[----:B------:R-:W-:Y:S01]  /*cb70*/  LOP3.LUT R17, R17, 0x1c0, RZ, 0xc0, !PT ;  /* 0x000001c011117812 */ /* 0x000fe200078ec0ff */
[----:B------:R-:W-:Y:S01]  /*cb80*/  FMUL.FTZ R39, R6, R39 ;  /* 0x0000002706277220 */ /* 0x000fe20000410000 */
[----:B------:R-:W-:Y:S01]  /*cb90*/  LEA R12, R10, R15, 0x9 ;  /* 0x0000000f0a0c7211 */ /* 0x000fe200078e48ff */
[----:B------:R-:W-:Y:S01]  /*cba0*/  FMUL.FTZ R38, R6, R38 ;  /* 0x0000002606267220 */ /* 0x000fe20000410000 */
[----:B------:R-:W-:Y:S01]  /*cbb0*/  ISETP.NE.U32.AND P0, PT, R13, 0x1, PT ;  /* 0x000000010d00780c */ /* 0x000fe20003f05070 */
[C---:B--2---:R-:W-:Y:S01]  /*cbc0*/  FMUL.FTZ R160, R7.reuse, R160 ;  /* 0x000000a007a07220 */ /* 0x044fe20000410000 */
[----:B------:R-:W-:Y:S01]  /*cbd0*/  SHF.L.U32 R13, R8, 0x6, RZ ;  /* 0x00000006080d7819 */ /* 0x000fe200000006ff */
[----:B------:R-:W-:Y:S01]  /*cbe0*/  FMUL.FTZ R161, R7, R161 ;  /* 0x000000a107a17220 */ /* 0x000fe20000410000 */
[----:B------:R-:W-:Y:S01]  /*cbf0*/  LEA.HI R15, R11, R11, RZ, 0x1 ;  /* 0x0000000b0b0f7211 */ /* 0x000fe200078f08ff */
[----:B------:R-:W-:Y:S01]  /*cc00*/  FMUL.FTZ R36, R7, R36 ;  /* 0x0000002407247220 */ /* 0x000fe20000410000 */
[----:B------:R-:W-:Y:S01]  /*cc10*/  LEA.HI R17, R17, R17, RZ, 0x1d ;  /* 0x0000001111117211 */ /* 0x000fe200078fe8ff */
[----:B------:R-:W-:Y:S01]  /*cc20*/  FMUL.FTZ R37, R7, R37 ;  /* 0x0000002507257220 */ /* 0x000fe20000410000 */
[----:B------:R-:W-:Y:S01]  /*cc30*/  LOP3.LUT R13, R13, 0x1c0, RZ, 0xc0, !PT ;  /* 0x000001c00d0d7812 */ /* 0x000fe200078ec0ff */
[----:B------:R-:W-:Y:S01]  /*cc40*/  FMUL.FTZ R40, R7, R40 ;  /* 0x0000002807287220 */ /* 0x000fe20000410000 */
[----:B------:R-:W-:Y:S01]  /*cc50*/  SHF.L.U32 R14, R15, 0x2, RZ ;  /* 0x000000020f0e7819 */ /* 0x000fe200000006ff */
[C---:B------:R-:W-:Y:S01]  /*cc60*/  FMUL.FTZ R41, R7.reuse, R41 ;  /* 0x0000002907297220 */ /* 0x040fe20000410000 */
[----:B------:R-:W-:Y:S01]  /*cc70*/  LEA R12, R12, R17, 0x1 ;  /* 0x000000110c0c7211 */ /* 0x000fe200078e08ff */
[----:B------:R-:W-:Y:S01]  /*cc80*/  FMUL.FTZ R44, R7, R44 ;  /* 0x0000002c072c7220 */ /* 0x000fe20000410000 */
[----:B------:R-:W-:Y:S01]  /*cc90*/  LOP3.LUT R14, R13, 0x38, R14, 0xf8, !PT ;  /* 0x000000380d0e7812 */ /* 0x000fe200078ef80e */
[----:B------:R-:W-:Y:S01]  /*cca0*/  FMUL.FTZ R45, R7, R45 ;  /* 0x0000002d072d7220 */ /* 0x000fe20000410000 */
[----:B------:R-:W-:Y:S01]  /*ccb0*/  R2P PR, R5, 0x6 ;  /* 0x0000000605007804 */ /* 0x000fe20000000000 */
[C---:B------:R-:W-:Y:S01]  /*ccc0*/  FMUL.FTZ R48, R7.reuse, R48 ;  /* 0x0000003007307220 */ /* 0x040fe20000410000 */
[----:B------:R-:W-:Y:S01]  /*ccd0*/  SHF.R.U32.HI R13, RZ, 0x3, R13 ;  /* 0x00000003ff0d7819 */ /* 0x000fe2000001160d */
[----:B------:R-:W-:Y:S01]  /*cce0*/  FMUL.FTZ R49, R7, R49 ;  /* 0x0000003107317220 */ /* 0x000fe20000410000 */
[----:B------:R-:W-:Y:S01]  /*ccf0*/  LOP3.LUT R16, R15, 0xffffffe, RZ, 0xc0, !PT ;  /* 0x0ffffffe0f107812 */ /* 0x000fe200078ec0ff */
[C---:B------:R-:W-:Y:S01]  /*cd00*/  FMUL.FTZ R52, R7.reuse, R52 ;  /* 0x0000003407347220 */ /* 0x040fe20000410000 */
[----:B------:R-:W-:Y:S01]  /*cd10*/  LEA R12, R12, UR4, 0x2 ;  /* 0x000000040c0c7c11 */ /* 0x000fe2000f8e10ff */
[C---:B------:R-:W-:Y:S01]  /*cd20*/  FMUL.FTZ R53, R7.reuse, R53 ;  /* 0x0000003507357220 */ /* 0x040fe20000410000 */
[----:B------:R-:W-:Y:S01]  /*cd30*/  MOV R5, 0x40 ;  /* 0x0000004000057802 */ /* 0x000fe20000000f00 */
        /* <DEDUP_REMOVED lines=113> */
[----:B------:R-:W-:Y:S01]  /*d450*/  LOP3.LUT R13, R14, R13, RZ, 0x3c, !PT ;  /* 0x0000000d0e0d7212 */ /* 0x000fe200078e3cff */
[----:B------:R-:W-:Y:S01]  /*d460*/  STS.64 [R12], R160 ;  /* 0x000000a00c007388 */ /* 0x000fe20000000a00 */
[----:B------:R-:W-:Y:S01]  /*d470*/  IADD3 R16, R11, -R16, RZ ;  /* 0x800000100b107210 */ /* 0x000fe20007ffe0ff */
[----:B------:R-:W1:Y:S01]  /*d480*/  @P3 MUFU.LG2 R2, R2 ;  /* 0x0000000200023308 */ /* 0x000e620000000c00 */
[----:B------:R-:W-:Y:S01]  /*d490*/  IADD3 R6, R12, -0x20, RZ ;  /* 0xffffffe00c067810 */ /* 0x000fe20007ffe0ff */
[----:B------:R-:W-:Y:S01]  /*d4a0*/  STS.64 [R12+0x800], R162 ;  /* 0x000800a20c007388 */ /* 0x000fe20000000a00 */
[----:B------:R-:W-:-:S02]  /*d4b0*/  SEL R5, R5, 0xffffffc0, !P1 ;  /* 0xffffffc005057807 */ /* 0x000fc40004800000 */
[----:B------:R-:W-:Y:S02]  /*d4c0*/  @P0 IADD3 R6, R12, 0x20, RZ ;  /* 0x000000200c060810 */ /* 0x000fe40007ffe0ff */
[----:B------:R-:W-:Y:S02]  /*d4d0*/  SEL R7, R7, 0xffffff80, !P2 ;  /* 0xffffff8007077807 */ /* 0x000fe40005000000 */
[----:B------:R-:W-:Y:S01]  /*d4e0*/  LEA R13, R16, R13, 0x2 ;  /* 0x0000000d100d7211 */ /* 0x000fe200078e10ff */
[----:B------:R-:W-:Y:S01]  /*d4f0*/  STS.64 [R6], R36 ;  /* 0x0000002406007388 */ /* 0x000fe20000000a00 */
[C---:B------:R-:W-:Y:S02]  /*d500*/  IADD3 R14, R12.reuse, R5, RZ ;  /* 0x000000050c0e7210 */ /* 0x040fe40007ffe0ff */
[----:B------:R-:W-:Y:S01]  /*d510*/  IADD3 R16, R5, R6, RZ ;  /* 0x0000000605107210 */ /* 0x000fe20007ffe0ff */
[----:B------:R-:W-:Y:S01]  /*d520*/  STS.64 [R6+0x800], R38 ;  /* 0x0008002606007388 */ /* 0x000fe20000000a00 */
[----:B------:R-:W-:-:S02]  /*d530*/  IADD3 R5, R12, R7, RZ ;  /* 0x000000070c057210 */ /* 0x000fc40007ffe0ff */
[----:B------:R-:W-:Y:S01]  /*d540*/  IADD3 R15, R7, R6, RZ ;  /* 0x00000006070f7210 */ /* 0x000fe20007ffe0ff */
[----:B------:R-:W-:Y:S01]  /*d550*/  STS.64 [R14], R40 ;  /* 0x000000280e007388 */ /* 0x000fe20000000a00 */
[-C--:B------:R-:W-:Y:S01]  /*d560*/  IADD3 R17, R14, R7.reuse, RZ ;  /* 0x000000070e117210 */ /* 0x080fe20007ffe0ff */
[----:B-1----:R-:W-:Y:S01]  /*d570*/  @P3 FMUL.FTZ R2, R2, 0.69314718246459960938 ;  /* 0x3f31721802023820 */ /* 0x002fe20000410000 */
[----:B------:R-:W-:Y:S01]  /*d580*/  IADD3 R7, R16, R7, RZ ;  /* 0x0000000710077210 */ /* 0x000fe20007ffe0ff */
[----:B------:R-:W-:Y:S01]  /*d590*/  STS.64 [R14+0x800], R42 ;  /* 0x0008002a0e007388 */ /* 0x000fe20000000a00 */
[----:B------:R-:W-:-:S03]  /*d5a0*/  LOP3.LUT R9, R9, 0xffffffe0, RZ, 0xc0, !PT ;  /* 0xffffffe009097812 */ /* 0x000fc600078ec0ff */
[----:B------:R-:W-:Y:S01]  /*d5b0*/  STS.64 [R16], R44 ;  /* 0x0000002c10007388 */ /* 0x000fe20000000a00 */
[----:B------:R-:W-:Y:S02]  /*d5c0*/  IADD3 R32, -R9, R0, RZ ;  /* 0x0000000009207210 */ /* 0x000fe40007ffe1ff */
[----:B------:R-:W1:Y:S01]  /*d5d0*/  @P3 LDC R0, c[0x0][0x2e8] ;  /* 0x0000ba00ff003b82 */ /* 0x000e620000000800 */
[----:B------:R-:W-:Y:S01]  /*d5e0*/  STS.64 [R16+0x800], R46 ;  /* 0x0008002e10007388 */ /* 0x000fe20000000a00 */
[----:B------:R-:W-:Y:S02]  /*d5f0*/  SHF.R.S32.HI R9, RZ, 0x1f, R32 ;  /* 0x0000001fff097819 */ /* 0x000fe40000011420 */
[----:B------:R-:W-:Y:S01]  /*d600*/  LOP3.LUT P0, RZ, R32, 0x3, RZ, 0xc0, !PT ;  /* 0x0000000320ff7812 */ /* 0x000fe2000780c0ff */
[----:B------:R-:W-:Y:S01]  /*d610*/  STS.64 [R5], R48 ;  /* 0x0000003005007388 */ /* 0x000fe20000000a00 */
[----:B------:R-:W-:-:S03]  /*d620*/  LEA.HI R9, R9, R32, RZ, 0x2 ;  /* 0x0000002009097211 */ /* 0x000fc600078f10ff */
[----:B------:R-:W-:Y:S04]  /*d630*/  STS.64 [R5+0x800], R50 ;  /* 0x0008003205007388 */ /* 0x000fe80000000a00 */
[----:B------:R-:W-:Y:S04]  /*d640*/  STS.64 [R15], R52 ;  /* 0x000000340f007388 */ /* 0x000fe80000000a00 */
[----:B------:R-:W-:Y:S04]  /*d650*/  STS.64 [R15+0x800], R54 ;  /* 0x000800360f007388 */ /* 0x000fe80000000a00 */
[----:B------:R-:W-:Y:S04]  /*d660*/  STS.64 [R17], R56 ;  /* 0x0000003811007388 */ /* 0x000fe80000000a00 */
[----:B------:R-:W-:Y:S04]  /*d670*/  STS.64 [R17+0x800], R58 ;  /* 0x0008003a11007388 */ /* 0x000fe80000000a00 */
[----:B------:R-:W-:Y:S04]  /*d680*/  STS.64 [R7], R60 ;  /* 0x0000003c07007388 */ /* 0x000fe80000000a00 */
[----:B------:R-:W-:Y:S04]  /*d690*/  STS.64 [R7+0x800], R62 ;  /* 0x0008003e07007388 */ /* 0x000fe80000000a00 */
        /* <DEDUP_REMOVED lines=35> */
[----:B------:R2:W-:Y:S04]  /*d8d0*/  STS.64 [R6+0xc800], R134 ;  /* 0x00c8008606007388 */ /* 0x0005e80000000a00 */
[----:B------:R-:W-:Y:S04]  /*d8e0*/  STS.64 [R14+0xc000], R136 ;  /* 0x00c000880e007388 */ /* 0x000fe80000000a00 */
[----:B------:R-:W-:Y:S04]  /*d8f0*/  STS.64 [R14+0xc800], R138 ;  /* 0x00c8008a0e007388 */ /* 0x000fe80000000a00 */
[----:B------:R-:W-:Y:S04]  /*d900*/  STS.64 [R16+0xc000], R156 ;  /* 0x00c0009c10007388 */ /* 0x000fe80000000a00 */
[----:B------:R-:W-:Y:S04]  /*d910*/  STS.64 [R16+0xc800], R158 ;  /* 0x00c8009e10007388 */ /* 0x000fe80000000a00 */
[----:B------:R-:W-:Y:S04]  /*d920*/  STS.64 [R5+0xc000], R140 ;  /* 0x00c0008c05007388 */ /* 0x000fe80000000a00 */
[----:B------:R3:W-:Y:S01]  /*d930*/  STS.64 [R5+0xc800], R142 ;  /* 0x00c8008e05007388 */ /* 0x0007e20000000a00 */
[----:B--2---:R-:W-:-:S03]  /*d940*/  LEA R6, R13, UR4, 0x2 ;  /* 0x000000040d067c11 */ /* 0x004fc6000f8e10ff */
[----:B------:R-:W-:Y:S01]  /*d950*/  STS.64 [R15+0xc000], R152 ;  /* 0x00c000980f007388 */ /* 0x000fe20000000a00 */
[----:B------:R-:W2:Y:S03]  /*d960*/  S2UR UR4, SR_CTAID.Z ;  /* 0x00000000000479c3 */ /* 0x000ea60000002700 */
[----:B------:R-:W-:Y:S04]  /*d970*/  STS.64 [R15+0xc800], R154 ;  /* 0x00c8009a0f007388 */ /* 0x000fe80000000a00 */
[----:B------:R-:W-:Y:S01]  /*d980*/  STS.64 [R17+0xc000], R144 ;  /* 0x00c0009011007388 */ /* 0x000fe20000000a00 */
[----:B------:R-:W4:Y:S03]  /*d990*/  LDC.64 R12, c[0x0][0x2c0] ;  /* 0x0000b000ff0c7b82 */ /* 0x000f260000000a00 */
[----:B------:R-:W-:Y:S04]  /*d9a0*/  STS.64 [R17+0xc800], R146 ;  /* 0x00c8009211007388 */ /* 0x000fe80000000a00 */
[----:B------:R-:W-:Y:S04]  /*d9b0*/  STS.64 [R7+0xc000], R148 ;  /* 0x00c0009407007388 */ /* 0x000fe80000000a00 */
[----:B------:R5:W-:Y:S01]  /*d9c0*/  STS.64 [R7+0xc800], R150 ;  /* 0x00c8009607007388 */ /* 0x000be20000000a00 */
[----:B---3--:R-:W2:Y:S08]  /*d9d0*/  LDC R5, c[0x0][0x270] ;  /* 0x00009c00ff057b82 */ /* 0x008eb00000000800 */
[----:B------:R-:W-:Y:S01]  /*d9e0*/  BAR.SYNC.DEFER_BLOCKING 0x0 ;  /* 0x0000000000007b1d */ /* 0x000fe20000010000 */
[----:B----4-:R-:W-:-:S02]  /*d9f0*/  IMAD R12, R33, R12, UR15 ;  /* 0x0000000f210c7e24 */ /* 0x010fc4000f8e020c */
[----:B------:R-:W-:Y:S01]  /*da00*/  @P4 FMUL.FTZ R33, R4, 0.69314718246459960938 ;  /* 0x3f31721804214820 */ /* 0x000fe20000410000 */
[----:B------:R-:W-:Y:S02]  /*da10*/  SHF.L.U32 R4, R11, 0x2, RZ ;  /* 0x000000020b047819 */ /* 0x000fe400000006ff */
[----:B-----5:R-:W-:Y:S01]  /*da20*/  SHF.R.S32.HI R7, RZ, 0x1f, R10 ;  /* 0x0000001fff077819 */ /* 0x020fe2000001140a */
[----:B------:R3:W4:Y:S03]  /*da30*/  LDS.128 R28, [R6+0x3800] ;  /* 0x00380000061c7984 */ /* 0x0007260000000c00 */
[----:B------:R-:W-:Y:S01]  /*da40*/  LEA.HI R14, R7, R10, RZ, 0x2 ;  /* 0x0000000a070e7211 */ /* 0x000fe200078f10ff */
[----:B------:R3:W3:Y:S01]  /*da50*/  LDS.128 R24, [R6+0x7800] ;  /* 0x0078000006187984 */ /* 0x0006e20000000c00 */
[----:B------:R-:W5:Y:S02]  /*da60*/  @P4 LDC R7, c[0x0][0x2e8] ;  /* 0x0000ba00ff074b82 */ /* 0x000f640000000800 */
[----:B------:R-:W-:Y:S01]  /*da70*/  LOP3.LUT R15, R14, 0xffffffc, RZ, 0xc0, !PT ;  /* 0x0ffffffc0e0f7812 */ /* 0x000fe200078ec0ff */
[----:B------:R3:W3:Y:S01]  /*da80*/  LDS.128 R20, [R6+0xb800] ;  /* 0x00b8000006147984 */ /* 0x0006e20000000c00 */
[----:B------:R-:W-:-:S02]  /*da90*/  MOV R14, 0xff800000 ;  /* 0xff800000000e7802 */ /* 0x000fc40000000f00 */
[----:B------:R-:W-:Y:S01]  /*daa0*/  IADD3 R15, -R15, R10, RZ ;  /* 0x0000000a0f0f7210 */ /* 0x000fe20007ffe1ff */
[----:B------:R3:W3:Y:S01]  /*dab0*/  LDS.128 R16, [R6+0xf800] ;  /* 0x00f8000006107984 */ /* 0x0006e20000000c00 */
[----:B------:R-:W-:-:S04]  /*dac0*/  SHF.R.S32.HI R10, RZ, 0x2, R9 ;  /* 0x00000002ff0a7819 */ /* 0x000fc80000011409 */
[----:B------:R-:W-:Y:S02]  /*dad0*/  LEA R9, R15, R10, 0x4 ;  /* 0x0000000a0f097211 */ /* 0x000fe400078e20ff */
[----:B------:R-:W-:Y:S02]  /*dae0*/  IADD3 R10, RZ, -UR15, RZ ;  /* 0x8000000fff0a7c10 */ /* 0x000fe4000fffe0ff */
[----:B------:R-:W-:Y:S01]  /*daf0*/  MOV R15, 0xff800000 ;  /* 0xff800000000f7802 */ /* 0x000fe20000000f00 */
[----:B-1----:R-:W-:Y:S02]  /*db00*/  @P3 FFMA.FTZ R15, R3, R0, R2 ;  /* 0x00000000030f3223 */ /* 0x002fe40000010002 */
[----:B--2---:R-:W-:-:S04]  /*db10*/  IMAD R10, R5, R10, UR4 ;  /* 0x00000004050a7e24 */ /* 0x004fc8000f8e020a */
[----:B------:R-:W-:Y:S02]  /*db20*/  IMAD R10, R12, R5, R10 ;  /* 0x000000050c0a7224 */ /* 0x000fe400078e020a */
[----:B-----5:R-:W-:Y:S01]  /*db30*/  @P4 FFMA.FTZ R14, R164, R7, R33 ;  /* 0x00000007a40e4223 */ /* 0x020fe20000010021 */
[----:B------:R-:W-:Y:S01]  /*db40*/  SHF.R.S32.HI R5, RZ, 0x1f, R4 ;  /* 0x0000001fff057819 */ /* 0x000fe20000011404 */
[----:B------:R-:W-:Y:S01]  /*db50*/  IMAD R10, R10, R13, UR6 ;  /* 0x000000060a0a7e24 */ /* 0x000fe2000f8e020d */
[----:B---34-:R-:W-:Y:S06]  /*db60*/  @P0 BRA `(.L_x_1544) ;  /* 0x00000000002c0947 */ /* 0x018fec0003800000 */
[C---:B------:R-:W-:Y:S01]  /*db70*/  VIADD R2, R9.reuse, 0x8 ;  /* 0x0000000809027836 */ /* 0x040fe20000000000 */
[----:B------:R-:W-:Y:S01]  /*db80*/  SHF.R.S32.HI R3, RZ, 0x1f, R9 ;  /* 0x0000001fff037819 */ /* 0x000fe20000011409 */
[----:B------:R-:W-:Y:S01]  /*db90*/  ULDC.64 UR6, c[0x0][0x2b8] ;  /* 0x0000ae0000067ab9 */ /* 0x000fe20000000a00 */
[----:B------:R-:W-:Y:S02]  /*dba0*/  IADD3 R0, P0, R10, R9, RZ ;  /* 0x000000090a007210 */ /* 0x000fe40007f1e0ff */
[----:B------:R-:W-:Y:S02]  /*dbb0*/  ISETP.GE.AND P2, PT, R9, UR5, PT ;  /* 0x0000000509007c0c */ /* 0x000fe4000bf46270 */
[----:B------:R-:W-:Y:S02]  /*dbc0*/  ISETP.GE.AND P1, PT, R2, UR5, PT ;  /* 0x0000000502007c0c */ /* 0x000fe4000bf26270 */
[----:B------:R-:W-:Y:S02]  /*dbd0*/  LEA.HI.X.SX32 R3, R10, R3, 0x1, P0 ;  /* 0x000000030a037211 */ /* 0x000fe400000f0eff */
[----:B------:R-:W-:-:S04]  /*dbe0*/  LEA R2, P0, R0, UR6, 0x2 ;  /* 0x0000000600027c11 */ /* 0x000fc8000f8010ff */
[----:B------:R-:W-:-:S05]  /*dbf0*/  LEA.HI.X R3, R0, UR7, R3, 0x2, P0 ;  /* 0x0000000700037c11 */ /* 0x000fca00080f1403 */
[----:B------:R1:W-:Y:S04]  /*dc00*/  @!P2 STG.E desc[UR20][R2.64], R14 ;  /* 0x0000000e0200a986 */ /* 0x0003e8000c101914 */
[----:B------:R1:W-:Y:S02]  /*dc10*/  @!P1 STG.E desc[UR20][R2.64+0x20], R15 ;  /* 0x0000200f02009986 */ /* 0x0003e4000c101914 */
.L_x_1544:
[----:B------:R-:W-:Y:S05]  /*dc20*/  BSYNC B0 ;  /* 0x0000000000007941 */ /* 0x000fea0003800000 */
.L_x_1543:
[----:B------:R-:W-:Y:S01]  /*dc30*/  ULDC UR4, c[0x0][0x2dc] ;  /* 0x0000b70000047ab9 */ /* 0x000fe20000000800 */
[C---:B------:R-:W-:Y:S01]  /*dc40*/  VIADD R0, R8.reuse, 0x18 ;  /* 0x0000001808007836 */ /* 0x040fe20000000000 */
[----:B------:R-:W-:Y:S01]  /*dc50*/  ULDC.64 UR6, c[0x0][0x288] ;  /* 0x0000a20000067ab9 */ /* 0x000fe20000000a00 */
[----:B------:R-:W-:Y:S01]  /*dc60*/  IMAD.WIDE R12, R8, 0x100, R4 ;  /* 0x00000100080c7825 */ /* 0x000fe200078e0204 */
[----:B------:R2:W3:Y:S01]  /*dc70*/  LDS.128 R36, [R6] ;  /* 0x0000000006247984 */ /* 0x0004e20000000c00 */
[----:B------:R-:W-:Y:S01]  /*dc80*/  BSSY B0, `(.L_x_1545) ;  /* 0x0000024000007945 */ /* 0x000fe20003800000 */
[----:B------:R-:W-:Y:S01]  /*dc90*/  ISETP.GE.AND P2, PT, R0, UR5, PT ;  /* 0x0000000500007c0c */ /* 0x000fe2000bf46270 */
[----:B------:R-:W-:Y:S01]  /*dca0*/  IMAD R7, R10, UR4, RZ ;  /* 0x000000040a077c24 */ /* 0x000fe2000f8e02ff */
[----:B------:R2:W4:Y:S01]  /*dcb0*/  LDS.128 R32, [R6+0x4000] ;  /* 0x0040000006207984 */ /* 0x0005220000000c00 */
[C---:B-1----:R-:W-:Y:S02]  /*dcc0*/  VIADD R3, R8.reuse, 0x8 ;  /* 0x0000000808037836 */ /* 0x042fe40000000000 */
[C---:B------:R-:W-:Y:S01]  /*dcd0*/  VIADD R0, R8.reuse, 0x20 ;  /* 0x0000002008007836 */ /* 0x040fe20000000000 */
[----:B------:R-:W-:Y:S01]  /*dce0*/  IADD3 R10, P3, R7, R12, RZ ;  /* 0x0000000c070a7210 */ /* 0x000fe20007f7e0ff */
[----:B------:R-:W-:Y:S01]  /*dcf0*/  VIADD R2, R8, 0x10 ;  /* 0x0000001008027836 */ /* 0x000fe20000000000 */
[----:B------:R-:W-:-:S02]  /*dd00*/  ISETP.GE.AND P0, PT, R3, UR5, PT ;  /* 0x0000000503007c0c */ /* 0x000fc4000bf06270 */
[----:B------:R-:W-:Y:S02]  /*dd10*/  LEA.HI.X.SX32 R3, R7, R13, 0x1, P3 ;  /* 0x0000000d07037211 */ /* 0x000fe400018f0eff */
[----:B------:R-:W-:Y:S01]  /*dd20*/  ISETP.GE.AND P3, PT, R0, UR5, PT ;  /* 0x0000000500007c0c */ /* 0x000fe2000bf66270 */
[----:B------:R-:W-:Y:S01]  /*dd30*/  VIADD R0, R8, 0x30 ;  /* 0x0000003008007836 */ /* 0x000fe20000000000 */
[----:B------:R-:W-:Y:S01]  /*dd40*/  LEA R40, P4, R10, UR6, 0x2 ;  /* 0x000000060a287c11 */ /* 0x000fe2000f8810ff */
[----:B------:R2:W1:Y:S01]  /*dd50*/  LDS.128 R12, [R6+0x8000] ;  /* 0x00800000060c7984 */ /* 0x0004620000000c00 */
[----:B------:R-:W-:Y:S01]  /*dd60*/  ISETP.GE.AND P1, PT, R2, UR5, PT ;  /* 0x0000000502007c0c */ /* 0x000fe2000bf26270 */
[----:B------:R-:W-:Y:S01]  /*dd70*/  VIADD R2, R8, 0x28 ;  /* 0x0000002808027836 */ /* 0x000fe20000000000 */
[----:B------:R-:W-:Y:S01]  /*dd80*/  LEA.HI.X R41, R10, UR7, R3, 0x2, P4 ;  /* 0x000000070a297c11 */ /* 0x000fe2000a0f1403 */
[----:B------:R-:W-:Y:S01]  /*dd90*/  VIADD R3, R4, 0x40 ;  /* 0x0000004004037836 */ /* 0x000fe20000000000 */
[----:B------:R-:W-:Y:S01]  /*dda0*/  ISETP.GE.AND P5, PT, R0, UR5, PT ;  /* 0x0000000500007c0c */ /* 0x000fe2000bfa6270 */
[C---:B------:R-:W-:Y:S01]  /*ddb0*/  VIADD R0, R8.reuse, 0x38 ;  /* 0x0000003808007836 */ /* 0x040fe20000000000 */
[----:B------:R-:W-:-:S02]  /*ddc0*/  ISETP.GE.AND P4, PT, R8, UR5, PT ;  /* 0x0000000508007c0c */ /* 0x000fc4000bf86270 */
[----:B------:R2:W1:Y:S01]  /*ddd0*/  LDS.128 R8, [R6+0xc000] ;  /* 0x00c0000006087984 */ /* 0x0004620000000c00 */
[----:B------:R-:W-:-:S10]  /*dde0*/  ISETP.GE.AND P6, PT, R2, UR5, PT ;  /* 0x0000000502007c0c */ /* 0x000fd4000bfc6270 */
[----:B------:R-:W-:Y:S05]  /*ddf0*/  @P4 BRA `(.L_x_1546) ;  /* 0x0000000000304947 */ /* 0x000fea0003800000 */
[----:B------:R-:W-:Y:S01]  /*de00*/  ULDC UR4, c[0x0][0x2d0] ;  /* 0x0000b40000047ab9 */ /* 0x000fe20000000800 */
[----:B------:R-:W-:Y:S01]  /*de10*/  VIADD R2, R3, 0x40 ;  /* 0x0000004003027836 */ /* 0x000fe20000000000 */
[----:B------:R-:W-:-:S13]  /*de20*/  ISETP.GE.AND P4, PT, R4, UR4, PT ;  /* 0x0000000404007c0c */ /* 0x000fda000bf86270 */
[----:B---3--:R3:W-:Y:S04]  /*de30*/  @!P4 STG.E.64 desc[UR20][R40.64], R36 ;  /* 0x000000242800c986 */ /* 0x0087e8000c101b14 */
[----:B------:R3:W-:Y:S01]  /*de40*/  @!P4 STG.E.64 desc[UR20][R40.64+0x8], R38 ;  /* 0x000008262800c986 */ /* 0x0007e2000c101b14 */
[----:B------:R-:W-:-:S13]  /*de50*/  ISETP.GE.AND P4, PT, R3, UR4, PT ;  /* 0x0000000403007c0c */ /* 0x000fda000bf86270 */
[----:B----4-:R3:W-:Y:S01]  /*de60*/  @!P4 STG.E.128 desc[UR20][R40.64+0x100], R32 ;  /* 0x000100202800c986 */ /* 0x0107e2000c101d14 */
[----:B------:R-:W-:Y:S01]  /*de70*/  ISETP.GE.AND P4, PT, R2, UR4, PT ;  /* 0x0000000402007c0c */ /* 0x000fe2000bf86270 */
[----:B------:R-:W-:-:S12]  /*de80*/  VIADD R2, R3, 0x80 ;  /* 0x0000008003027836 */ /* 0x000fd80000000000 */
[----:B-1----:R3:W-:Y:S01]  /*de90*/  @!P4 STG.E.128 desc[UR20][R40.64+0x200], R12 ;  /* 0x0002000c2800c986 */ /* 0x0027e2000c101d14 */
[----:B------:R-:W-:-:S13]  /*dea0*/  ISETP.GE.AND P4, PT, R2, UR4, PT ;  /* 0x0000000402007c0c */ /* 0x000fda000bf86270 */
[----:B------:R3:W-:Y:S02]  /*deb0*/  @!P4 STG.E.128 desc[UR20][R40.64+0x300], R8 ;  /* 0x000300082800c986 */ /* 0x0007e4000c101d14 */
.L_x_1546:
[----:B------:R-:W-:Y:S05]  /*dec0*/  BSYNC B0 ;  /* 0x0000000000007941 */ /* 0x000fea0003800000 */
.L_x_1545:
[----:B---3--:R3:W2:Y:S01]  /*ded0*/  LDS.128 R36, [R6+0x800] ;  /* 0x0008000006247984 */ /* 0x0086a20000000c00 */
[----:B------:R-:W-:Y:S01]  /*dee0*/  BSSY B0, `(.L_x_1547) ;  /* 0x0000011000007945 */ /* 0x000fe20003800000 */
[----:B------:R-:W-:Y:S02]  /*def0*/  ISETP.GE.AND P4, PT, R0, UR5, PT ;  /* 0x0000000500007c0c */ /* 0x000fe4000bf86270 */
[----:B----4-:R3:W4:Y:S04]  /*df00*/  LDS.128 R32, [R6+0x4800] ;  /* 0x0048000006207984 */ /* 0x0107280000000c00 */
[----:B-1----:R3:W1:Y:S04]  /*df10*/  LDS.128 R12, [R6+0x8800] ;  /* 0x00880000060c7984 */ /* 0x0026680000000c00 */
[----:B------:R3:W1:Y:S01]  /*df20*/  LDS.128 R8, [R6+0xc800] ;  /* 0x00c8000006087984 */ /* 0x0006620000000c00 */
[----:B------:R-:W-:Y:S05]  /*df30*/  @P0 BRA `(.L_x_1548) ;  /* 0x00000000002c0947 */ /* 0x000fea0003800000 */
[----:B------:R-:W-:Y:S01]  /*df40*/  ULDC UR4, c[0x0][0x2d0] ;  /* 0x0000b40000047ab9 */ /* 0x000fe20000000800 */
[----:B------:R-:W-:Y:S01]  /*df50*/  VIADD R0, R3, 0x40 ;  /* 0x0000004003007836 */ /* 0x000fe20000000000 */
[----:B------:R-:W-:-:S13]  /*df60*/  ISETP.GE.AND P0, PT, R4, UR4, PT ;  /* 0x0000000404007c0c */ /* 0x000fda000bf06270 */
[----:B--2---:R2:W-:Y:S01]  /*df70*/  @!P0 STG.E.128 desc[UR20][R40.64+0x2000], R36 ;  /* 0x0020002428008986 */ /* 0x0045e2000c101d14 */
[----:B------:R-:W-:-:S13]  /*df80*/  ISETP.GE.AND P0, PT, R3, UR4, PT ;  /* 0x0000000403007c0c */ /* 0x000fda000bf06270 */
[----:B----4-:R2:W-:Y:S01]  /*df90*/  @!P0 STG.E.128 desc[UR20][R40.64+0x2100], R32 ;  /* 0x0021002028008986 */ /* 0x0105e2000c101d14 */
[----:B------:R-:W-:Y:S01]  /*dfa0*/  ISETP.GE.AND P0, PT, R0, UR4, PT ;  /* 0x0000000400007c0c */ /* 0x000fe2000bf06270 */
[----:B------:R-:W-:-:S12]  /*dfb0*/  VIADD R0, R3, 0x80 ;  /* 0x0000008003007836 */ /* 0x000fd80000000000 */
[----:B-1----:R2:W-:Y:S01]  /*dfc0*/  @!P0 STG.E.128 desc[UR20][R40.64+0x2200], R12 ;  /* 0x0022000c28008986 */ /* 0x0025e2000c101d14 */
[----:B------:R-:W-:-:S13]  /*dfd0*/  ISETP.GE.AND P0, PT, R0, UR4, PT ;  /* 0x0000000400007c0c */ /* 0x000fda000bf06270 */
[----:B------:R2:W-:Y:S02]  /*dfe0*/  @!P0 STG.E.128 desc[UR20][R40.64+0x2300], R8 ;  /* 0x0023000828008986 */ /* 0x0005e4000c101d14 */
.L_x_1548:
[----:B------:R-:W-:Y:S05]  /*dff0*/  BSYNC B0 ;  /* 0x0000000000007941 */ /* 0x000fea0003800000 */
.L_x_1547:
[----:B--2---:R2:W2:Y:S01]  /*e000*/  LDS.128 R36, [R6+0x1000] ;  /* 0x0010000006247984 */ /* 0x0044a20000000c00 */
[----:B------:R-:W-:Y:S03]  /*e010*/  BSSY B0, `(.L_x_1549) ;  /* 0x0000010000007945 */ /* 0x000fe60003800000 */
[----:B----4-:R4:W2:Y:S04]  /*e020*/  LDS.128 R32, [R6+0x5000] ;  /* 0x0050000006207984 */ /* 0x0108a80000000c00 */
[----:B-1----:R4:W1:Y:S04]  /*e030*/  LDS.128 R12, [R6+0x9000] ;  /* 0x00900000060c7984 */ /* 0x0028680000000c00 */
[----:B------:R4:W1:Y:S01]  /*e040*/  LDS.128 R8, [R6+0xd000] ;  /* 0x00d0000006087984 */ /* 0x0008620000000c00 */
[----:B------:R-:W-:Y:S05]  /*e050*/  @P1 BRA `(.L_x_1550) ;  /* 0x00000000002c1947 */ /* 0x000fea0003800000 */
[----:B------:R-:W-:Y:S01]  /*e060*/  ULDC UR4, c[0x0][0x2d0] ;  /* 0x0000b40000047ab9 */ /* 0x000fe20000000800 */
[C---:B------:R-:W-:Y:S01]  /*e070*/  VIADD R2, R3.reuse, 0x40 ;  /* 0x0000004003027836 */ /* 0x040fe20000000000 */
[----:B------:R-:W-:Y:S01]  /*e080*/  ISETP.GE.AND P1, PT, R4, UR4, PT ;  /* 0x0000000404007c0c */ /* 0x000fe2000bf26270 */
[C---:B------:R-:W-:Y:S01]  /*e090*/  VIADD R0, R3.reuse, 0x80 ;  /* 0x0000008003007836 */ /* 0x040fe20000000000 */
[----:B------:R-:W-:-:S11]  /*e0a0*/  ISETP.GE.AND P0, PT, R3, UR4, PT ;  /* 0x0000000403007c0c */ /* 0x000fd6000bf06270 */
[----:B--2---:R2:W-:Y:S01]  /*e0b0*/  @!P1 STG.E.128 desc[UR20][R40.64+0x4000], R36 ;  /* 0x0040002428009986 */ /* 0x0045e2000c101d14 */
[----:B------:R-:W-:-:S03]  /*e0c0*/  ISETP.GE.AND P1, PT, R2, UR4, PT ;  /* 0x0000000402007c0c */ /* 0x000fc6000bf26270 */
[----:B------:R2:W-:Y:S01]  /*e0d0*/  @!P0 STG.E.128 desc[UR20][R40.64+0x4100], R32 ;  /* 0x0041002028008986 */ /* 0x0005e2000c101d14 */
[----:B------:R-:W-:-:S09]  /*e0e0*/  ISETP.GE.AND P0, PT, R0, UR4, PT ;  /* 0x0000000400007c0c */ /* 0x000fd2000bf06270 */
[----:B-1----:R2:W-:Y:S04]  /*e0f0*/  @!P1 STG.E.128 desc[UR20][R40.64+0x4200], R12 ;  /* 0x0042000c28009986 */ /* 0x0025e8000c101d14 */
[----:B------:R2:W-:Y:S02]  /*e100*/  @!P0 STG.E.128 desc[UR20][R40.64+0x4300], R8 ;  /* 0x0043000828008986 */ /* 0x0005e4000c101d14 */
.L_x_1550:
[----:B------:R-:W-:Y:S05]  /*e110*/  BSYNC B0 ;  /* 0x0000000000007941 */ /* 0x000fea0003800000 */
.L_x_1549:
[----:B--2---:R2:W2:Y:S01]  /*e120*/  LDS.128 R36, [R6+0x1800] ;  /* 0x0018000006247984 */ /* 0x0044a20000000c00 */
[----:B------:R-:W-:Y:S03]  /*e130*/  BSSY B0, `(.L_x_1551) ;  /* 0x0000010000007945 */ /* 0x000fe60003800000 */
[----:B------:R2:W2:Y:S04]  /*e140*/  LDS.128 R32, [R6+0x5800] ;  /* 0x0058000006207984 */ /* 0x0004a80000000c00 */
[----:B-1----:R1:W1:Y:S04]  /*e150*/  LDS.128 R12, [R6+0x9800] ;  /* 0x00980000060c7984 */ /* 0x0022680000000c00 */
[----:B------:R1:W1:Y:S01]  /*e160*/  LDS.128 R8, [R6+0xd800] ;  /* 0x00d8000006087984 */ /* 0x0002620000000c00 */
[----:B------:R-:W-:Y:S05]  /*e170*/  @P2 BRA `(.L_x_1552) ;  /* 0x00000000002c2947 */ /* 0x000fea0003800000 */
[----:B------:R-:W-:Y:S01]  /*e180*/  ULDC UR4, c[0x0][0x2d0] ;  /* 0x0000b40000047ab9 */ /* 0x000fe20000000800 */
[C---:B------:R-:W-:Y:S01]  /*e190*/  VIADD R2, R3.reuse, 0x40 ;  /* 0x0000004003027836 */ /* 0x040fe20000000000 */
[----:B------:R-:W-:Y:S01]  /*e1a0*/  ISETP.GE.AND P0, PT, R4, UR4, PT ;  /* 0x0000000404007c0c */ /* 0x000fe2000bf06270 */
[C---:B------:R-:W-:Y:S01]  /*e1b0*/  VIADD R0, R3.reuse, 0x80 ;  /* 0x0000008003007836 */ /* 0x040fe20000000000 */
[----:B------:R-:W-:Y:S02]  /*e1c0*/  ISETP.GE.AND P2, PT, R3, UR4, PT ;  /* 0x0000000403007c0c */ /* 0x000fe4000bf46270 */
[----:B------:R-:W-:-:S09]  /*e1d0*/  ISETP.GE.AND P1, PT, R2, UR4, PT ;  /* 0x0000000402007c0c */ /* 0x000fd2000bf26270 */
[----:B--2---:R2:W-:Y:S01]  /*e1e0*/  @!P0 STG.E.128 desc[UR20][R40.64+0x6000], R36 ;  /* 0x0060002428008986 */ /* 0x0045e2000c101d14 */
[----:B------:R-:W-:-:S03]  /*e1f0*/  ISETP.GE.AND P0, PT, R0, UR4, PT ;  /* 0x0000000400007c0c */ /* 0x000fc6000bf06270 */
[----:B------:R2:W-:Y:S04]  /*e200*/  @!P2 STG.E.128 desc[UR20][R40.64+0x6100], R32 ;  /* 0x006100202800a986 */ /* 0x0005e8000c101d14 */
[----:B-1----:R2:W-:Y:S06]  /*e210*/  @!P1 STG.E.128 desc[UR20][R40.64+0x6200], R12 ;  /* 0x0062000c28009986 */ /* 0x0025ec000c101d14 */
[----:B------:R2:W-:Y:S02]  /*e220*/  @!P0 STG.E.128 desc[UR20][R40.64+0x6300], R8 ;  /* 0x0063000828008986 */ /* 0x0005e4000c101d14 */
.L_x_1552:
[----:B------:R-:W-:Y:S05]  /*e230*/  BSYNC B0 ;  /* 0x0000000000007941 */ /* 0x000fea0003800000 */
.L_x_1551:
[----:B--2---:R2:W2:Y:S01]  /*e240*/  LDS.128 R36, [R6+0x2000] ;  /* 0x0020000006247984 */ /* 0x0044a20000000c00 */
[----:B------:R-:W-:Y:S03]  /*e250*/  BSSY B0, `(.L_x_1553) ;  /* 0x0000010000007945 */ /* 0x000fe60003800000 */
[----:B------:R2:W2:Y:S04]  /*e260*/  LDS.128 R32, [R6+0x6000] ;  /* 0x0060000006207984 */ /* 0x0004a80000000c00 */
[----:B-1----:R1:W1:Y:S04]  /*e270*/  LDS.128 R12, [R6+0xa000] ;  /* 0x00a00000060c7984 */ /* 0x0022680000000c00 */
[----:B------:R1:W1:Y:S01]  /*e280*/  LDS.128 R8, [R6+0xe000] ;  /* 0x00e0000006087984 */ /* 0x0002620000000c00 */
[----:B------:R-:W-:Y:S05]  /*e290*/  @P3 BRA `(.L_x_1554) ;  /* 0x00000000002c3947 */ /* 0x000fea0003800000 */
[C---:B------:R-:W-:Y:S01]  /*e2a0*/  VIADD R2, R3.reuse, 0x40 ;  /* 0x0000004003027836 */ /* 0x040fe20000000000 */
[----:B------:R-:W-:Y:S01]  /*e2b0*/  ULDC UR4, c[0x0][0x2d0] ;  /* 0x0000b40000047ab9 */ /* 0x000fe20000000800 */
[C---:B------:R-:W-:Y:S01]  /*e2c0*/  VIADD R0, R3.reuse, 0x80 ;  /* 0x0000008003007836 */ /* 0x040fe20000000000 */
[----:B------:R-:W-:Y:S02]  /*e2d0*/  ISETP.GE.AND P3, PT, R4, UR4, PT ;  /* 0x0000000404007c0c */ /* 0x000fe4000bf66270 */
[----:B------:R-:W-:Y:S02]  /*e2e0*/  ISETP.GE.AND P2, PT, R3, UR4, PT ;  /* 0x0000000403007c0c */ /* 0x000fe4000bf46270 */
[----:B------:R-:W-:Y:S02]  /*e2f0*/  ISETP.GE.AND P1, PT, R2, UR4, PT ;  /* 0x0000000402007c0c */ /* 0x000fe4000bf26270 */
[----:B------:R-:W-:-:S07]  /*e300*/  ISETP.GE.AND P0, PT, R0, UR4, PT ;  /* 0x0000000400007c0c */ /* 0x000fce000bf06270 */
[----:B--2---:R2:W-:Y:S04]  /*e310*/  @!P3 STG.E.128 desc[UR20][R40.64+0x8000], R36 ;  /* 0x008000242800b986 */ /* 0x0045e8000c101d14 */
[----:B------:R2:W-:Y:S04]  /*e320*/  @!P2 STG.E.128 desc[UR20][R40.64+0x8100], R32 ;  /* 0x008100202800a986 */ /* 0x0005e8000c101d14 */
[----:B-1----:R2:W-:Y:S04]  /*e330*/  @!P1 STG.E.128 desc[UR20][R40.64+0x8200], R12 ;  /* 0x0082000c28009986 */ /* 0x0025e8000c101d14 */
[----:B------:R2:W-:Y:S02]  /*e340*/  @!P0 STG.E.128 desc[UR20][R40.64+0x8300], R8 ;  /* 0x0083000828008986 */ /* 0x0005e4000c101d14 */
.L_x_1554:
[----:B------:R-:W-:Y:S05]  /*e350*/  BSYNC B0 ;  /* 0x0000000000007941 */ /* 0x000fea0003800000 */
.L_x_1553:
        /* <DEDUP_REMOVED lines=17> */
.L_x_1556:
[----:B------:R-:W-:Y:S05]  /*e470*/  BSYNC B0 ;  /* 0x0000000000007941 */ /* 0x000fea0003800000 */
.L_x_1555:
[----:B--2---:R2:W2:Y:S01]  /*e480*/  LDS.128 R32, [R6+0x3000] ;  /* 0x0030000006207984 */ /* 0x0044a20000000c00 */
[----:B------:R-:W-:Y:S03]  /*e490*/  BSSY B0, `(.L_x_1557) ;  /* 0x0000010000007945 */ /* 0x000fe60003800000 */
[----:B-1----:R1:W1:Y:S04]  /*e4a0*/  LDS.128 R12, [R6+0x7000] ;  /* 0x00700000060c7984 */ /* 0x0022680000000c00 */
[----:B------:R1:W1:Y:S04]  /*e4b0*/  LDS.128 R8, [R6+0xb000] ;  /* 0x00b0000006087984 */ /* 0x0002680000000c00 */
        /* <DEDUP_REMOVED lines=10> */
[----:B-1----:R2:W-:Y:S04]  /*e560*/  @!P2 STG.E.128 desc[UR20][R40.64+0xc100], R12 ;  /* 0x00c1000c2800a986 */ /* 0x0025e8000c101d14 */
[----:B------:R2:W-:Y:S04]  /*e570*/  @!P1 STG.E.128 desc[UR20][R40.64+0xc200], R8 ;  /* 0x00c2000828009986 */ /* 0x0005e8000c101d14 */
[----:B------:R2:W-:Y:S02]  /*e580*/  @!P0 STG.E.128 desc[UR20][R40.64+0xc300], R36 ;  /* 0x00c3002428008986 */ /* 0x0005e4000c101d14 */
.L_x_1558:
[----:B------:R-:W-:Y:S05]  /*e590*/  BSYNC B0 ;  /* 0x0000000000007941 */ /* 0x000fea0003800000 */
.L_x_1557:
[----:B------:R-:W-:Y:S05]  /*e5a0*/  @P4 EXIT ;  /* 0x000000000000494d */ /* 0x000fea0003800000 */
[----:B------:R-:W-:Y:S01]  /*e5b0*/  ULDC UR4, c[0x0][0x2d0] ;  /* 0x0000b40000047ab9 */ /* 0x000fe20000000800 */
[C---:B------:R-:W-:Y:S01]  /*e5c0*/  VIADD R0, R3.reuse, 0x40 ;  /* 0x0000004003007836 */ /* 0x040fe20000000000 */
[C---:B------:R-:W-:Y:S01]  /*e5d0*/  ISETP.GE.AND P2, PT, R3.reuse, UR4, PT ;  /* 0x0000000403007c0c */ /* 0x040fe2000bf46270 */
[----:B------:R-:W-:Y:S01]  /*e5e0*/  VIADD R3, R3, 0x80 ;  /* 0x0000008003037836 */ /* 0x000fe20000000000 */
[----:B------:R-:W-:Y:S02]  /*e5f0*/  ISETP.GE.AND P3, PT, R4, UR4, PT ;  /* 0x0000000404007c0c */ /* 0x000fe4000bf66270 */
[----:B------:R-:W-:Y:S02]  /*e600*/  ISETP.GE.AND P1, PT, R0, UR4, PT ;  /* 0x0000000400007c0c */ /* 0x000fe4000bf26270 */
[----:B------:R-:W-:-:S07]  /*e610*/  ISETP.GE.AND P0, PT, R3, UR4, PT ;  /* 0x0000000403007c0c */ /* 0x000fce000bf06270 */
[----:B------:R1:W-:Y:S04]  /*e620*/  @!P2 STG.E.128 desc[UR20][R40.64+0xe100], R24 ;  /* 0x00e100182800a986 */ /* 0x0003e8000c101d14 */
[----:B------:R1:W-:Y:S04]  /*e630*/  @!P3 STG.E.128 desc[UR20][R40.64+0xe000], R28 ;  /* 0x00e0001c2800b986 */ /* 0x0003e8000c101d14 */
[----:B------:R1:W-:Y:S01]  /*e640*/  @!P1 STG.E.128 desc[UR20][R40.64+0xe200], R20 ;  /* 0x00e2001428009986 */ /* 0x0003e2000c101d14 */
[----:B------:R-:W-:Y:S05]  /*e650*/  @P0 EXIT ;  /* 0x000000000000094d */ /* 0x000fea0003800000 */
[----:B------:R-:W-:Y:S01]  /*e660*/  STG.E.128 desc[UR20][R40.64+0xe300], R16 ;  /* 0x00e3001028007986 */ /* 0x000fe2000c101d14 */
[----:B------:R-:W-:Y:S05]  /*e670*/  EXIT ;  /* 0x000000000000794d */ /* 0x000fea0003800000 */
.L_x_1559:
        /* <DEDUP_REMOVED lines=16> */
.L_x_8888:


//--------------------- .text._ZN5flash24flash_fwd_splitkv_kernelI23Flash_fwd_kernel_traitsILi256ELi64ELi64ELi4ELb0ELb0EN7cutlass6half_tE19Flash_kernel_traitsILi256ELi64ELi64ELi4ES3_EELb0ELb0ELb0ELb0ELb0ELb1ELb1ELb0EEEvNS_16Flash_fwd_paramsE --------------------------
	.section	.text._ZN5flash24flash_fwd_splitkv_kernelI23Flash_fwd_kernel_traitsILi256ELi64ELi64ELi4ELb0ELb0EN7cutlass6half_tE19Flash_kernel_traitsILi256ELi64ELi64ELi4ES3_EELb0ELb0ELb0ELb0ELb0ELb1ELb1ELb0EEEvNS_16Flash_fwd_paramsE,"ax",@progbits
	.align	128
        .global         _ZN5flash24flash_fwd_splitkv_kernelI23Flash_fwd_kernel_traitsILi256ELi64ELi64ELi4ELb0ELb0EN7cutlass6half_tE19Flash_kernel_traitsILi256ELi64ELi64ELi4ES3_EELb0ELb0ELb0ELb0ELb0ELb1ELb1ELb0EEEvNS_16Flash_fwd_paramsE
        .type           _ZN5flash24flash_fwd_splitkv_kernelI23Flash_fwd_kernel_traitsILi256ELi64ELi64ELi4ELb0ELb0EN7cutlass6half_tE19Flash_kernel_traitsILi256ELi64ELi64ELi4ES3_EELb0ELb0ELb0ELb0ELb0ELb1ELb1ELb0EEEvNS_16Flash_fwd_paramsE,@function
        .size           _ZN5flash24flash_fwd_splitkv_kernelI23Flash_fwd_kernel_traitsILi256ELi64ELi64ELi4ELb0ELb0EN7cutlass6half_tE19Flash_kernel_traitsILi256ELi64ELi64ELi4ES3_EELb0ELb0ELb0ELb0ELb0ELb1ELb1ELb0EEEvNS_16Flash_fwd_paramsE,(.L_x_8889 - _ZN5flash24flash_fwd_splitkv_kernelI23Flash_fwd_kernel_traitsILi256ELi64ELi64ELi4ELb0ELb0EN7cutlass6half_tE19Flash_kernel_traitsILi256ELi64ELi64ELi4ES3_EELb0ELb0ELb0ELb0ELb0ELb1ELb1ELb0EEEvNS_16Flash_fwd_paramsE)
        .other          _ZN5flash24flash_fwd_splitkv_kernelI23Flash_fwd_kernel_traitsILi256ELi64ELi64ELi4ELb0ELb0EN7cutlass6half_tE19Flash_kernel_traitsILi256ELi64ELi64ELi4ES3_EELb0ELb0ELb0ELb0ELb0ELb1ELb1ELb0EEEvNS_16Flash_fwd_paramsE,@"STO_CUDA_ENTRY STV_DEFAULT"
_ZN5flash24flash_fwd_splitkv_kernelI23Flash_fwd_kernel_traitsILi256ELi64ELi64ELi4ELb0ELb0EN7cutlass6half_tE19Flash_kernel_traitsILi256ELi64ELi64ELi4ES3_EELb0ELb0ELb0ELb0ELb0ELb1ELb1ELb0EEEvNS_16Flash_fwd_paramsE:
.text._ZN5flash24flash_fwd_splitkv_kernelI23Flash_fwd_kernel_traitsILi256ELi64ELi64ELi4ELb0ELb0EN7cutlass6half_tE19Flash_kernel_traitsILi256ELi64ELi64ELi4ES3_EELb0ELb0ELb0ELb0ELb0ELb1ELb1ELb0EEEvNS_16Flash_fwd_paramsE:
        /* <DEDUP_REMOVED lines=77> */
.L_x_1560:
[----:B------:R-:W-:-:S04]  /*04d0*/  ULDC UR11, c[0x0][0x2c8] ;  /* 0x0000b200000b7ab9 */ /* 0x000fc80000000800 */
.L_x_1561:
        /* <DEDUP_REMOVED lines=120> */
.L_x_1564:
[----:B------:R-:W-:Y:S05]  /*0c60*/  BSYNC B0 ;  /* 0x0000000000007941 */ /* 0x000fea0003800000 */
.L_x_1563:
        /* <DEDUP_REMOVED lines=13> */
.L_x_1566:
[----:B------:R-:W-:Y:S05]  /*0d40*/  BSYNC B0 ;  /* 0x0000000000007941 */ /* 0x000fea0003800000 */
.L_x_1565:
        /* <DEDUP_REMOVED lines=12> */
.L_x_1568:
[----:B------:R-:W-:Y:S05]  /*0e10*/  BSYNC B0 ;  /* 0x0000000000007941 */ /* 0x000fea0003800000 */
.L_x_1567:
        /* <DEDUP_REMOVED lines=12> */
.L_x_1570:
[----:B------:R-:W-:Y:S05]  /*0ee0*/  BSYNC B0 ;  /* 0x0000000000007941 */ /* 0x000fea0003800000 */
.L_x_1569:
        /* <DEDUP_REMOVED lines=11> */
.L_x_1572:
[----:B------:R-:W-:Y:S05]  /*0fa0*/  BSYNC B0 ;  /* 0x0000000000007941 */ /* 0x000fea0003800000 */
.L_x_1571:
        /* <DEDUP_REMOVED lines=11> */
.L_x_1574:
[----:B------:R-:W-:Y:S05]  /*1060*/  BSYNC B0 ;  /* 0x0000000000007941 */ /* 0x000fea0003800000 */
.L_x_1573:
        /* <DEDUP_REMOVED lines=11> */
.L_x_1576:
[----:B------:R-:W-:Y:S05]  /*1120*/  BSYNC B0 ;  /* 0x0000000000007941 */ /* 0x000fea0003800000 */
.L_x_1575:
        /* <DEDUP_REMOVED lines=11> */
.L_x_1578:
[----:B------:R-:W-:Y:S05]  /*11e0*/  BSYNC B0 ;  /* 0x0000000000007941 */ /* 0x000fea0003800000 */
.L_x_1577:
        /* <DEDUP_REMOVED lines=31> */
.L_x_1562:
        /* <DEDUP_REMOVED lines=28> */
.L_x_1579:
        /* <DEDUP_REMOVED lines=89> */
.L_x_1580:
        /* <DEDUP_REMOVED lines=46> */
.L_x_1582:
        /* <DEDUP_REMOVED lines=37> */
.L_x_1581:
        /* <DEDUP_REMOVED lines=120> */
.L_x_1584:
[----:B------:R-:W-:Y:S05]  /*27e0*/  BSYNC B0 ;  /* 0x0000000000007941 */ /* 0x000fea0003800000 */
.L_x_1583:
        /* <DEDUP_REMOVED lines=69> */
.L_x_1586:
[----:B------:R-:W-:Y:S05]  /*2c40*/  BSYNC B0 ;  /* 0x0000000000007941 */ /* 0x000fea0003800000 */
.L_x_1585:
        /* <DEDUP_REMOVED lines=49> */
.L_x_1588:
[----:B------:R-:W-:Y:S05]  /*2f60*/  BSYNC B0 ;  /* 0x0000000000007941 */ /* 0x000fea0003800000 */
.L_x_1587:
        /* <DEDUP_REMOVED lines=49> */
.L_x_1590:
[----:B------:R-:W-:Y:S05]  /*3280*/  BSYNC B0 ;  /* 0x0000000000007941 */ /* 0x000fea0003800000 */
.L_x_1589:
        /* <DEDUP_REMOVED lines=40> */
.L_x_1592:
[----:B------:R-:W-:Y:S05]  /*3510*/  BSYNC B0 ;  /* 0x0000000000007941 */ /* 0x000fea0003800000 */
.L_x_1591:
        /* <DEDUP_REMOVED lines=53> */
.L_x_1594:
[----:B------:R-:W-:Y:S05]  /*3870*/  BSYNC B0 ;  /* 0x0000000000007941 */ /* 0x000fea0003800000 */
.L_x_1593:
        /* <DEDUP_REMOVED lines=44> */
.L_x_1596:
[----:B------:R-:W-:Y:S05]  /*3b40*/  BSYNC B0 ;  /* 0x0000000000007941 */ /* 0x000fea0003800000 */
.L_x_1595:
        /* <DEDUP_REMOVED lines=46> */
.L_x_1598:
[----:B------:R-:W-:Y:S05]  /*3e30*/  BSYNC B0 ;  /* 0x0000000000007941 */ /* 0x000fea0003800000 */
.L_x_1597:
        /* <DEDUP_REMOVED lines=57> */
.L_x_1600:
[----:B------:R-:W-:Y:S05]  /*41d0*/  BSYNC B0 ;  /* 0x0000000000007941 */ /* 0x000fea0003800000 */
.L_x_1599:
        /* <DEDUP_REMOVED lines=49> */
.L_x_1602:
[----:B------:R-:W-:Y:S05]  /*44f0*/  BSYNC B0 ;  /* 0x0000000000007941 */ /* 0x000fea0003800000 */
.L_x_1601:
        /* <DEDUP_REMOVED lines=46> */
.L_x_1604:
[----:B------:R-:W-:Y:S05]  /*47e0*/  BSYNC B0 ;  /* 0x0000000000007941 */ /* 0x000fea0003800000 */
.L_x_1603:
        /* <DEDUP_REMOVED lines=48> */
.L_x_1606:
[----:B------:R-:W-:Y:S05]  /*4af0*/  BSYNC B0 ;  /* 0x0000000000007941 */ /* 0x000fea0003800000 */
.L_x_1605:
[----:B------:R-:W-:Y:S01]  /*4b00*/  LDSM.16.M88.4 R36, [R242] ;  /* 0x00000000f224783b */ /* 0x000fe20000000200 */
[----:B------:R-:W-:Y:S01]  /*4b10*/  R2P PR, R2, 0x6 ;  /* 0x0000000602007804 */ /* 0x000fe20000000000 */
[C---:B------:R-:W-:Y:S01]  /*4b20*/  VIADD R2, R241.reuse, 0x8000 ;  /* 0x00008000f1027836 */ /* 0x040fe20000000000 */
[----:B------:R-:W-:Y:S01]  /*4b30*/  ULDC UR6, c[0x0][0x39c] ;  /* 0x0000e70000067ab9 */ /* 0x000fe20000000800 */
[----:B------:R-:W5:Y:S01]  /*4b40*/  LDSM.16.M88.4 R20, [R241+0x8000] ;  /* 0x00800000f114783b */ /* 0x000f620000000200 */
[----:B------:R-:W-:Y:S01]  /*4b50*/  VIADD R239, R241, 0x8020 ;  /* 0x00008020f1ef7836 */ /* 0x000fe20000000000 */
[----:B------:R-:W-:Y:S01]  /*4b60*/  UISETP.GT.AND UP0, UPT, UR18, UR12, UPT ;  /* 0x0000000c1200728c */ /* 0x000fe2000bf04270 */
[--C-:B------:R-:W-:Y:S01]  /*4b70*/  IMAD R240, R7, 0x2, R242.reuse ;  /* 0x0000000207f07824 */ /* 0x100fe200078e02f2 */
[----:B------:R-:W3:Y:S01]  /*4b80*/  LDSM.16.M88.4 R44, [R241+0x8800] ;  /* 0x00880000f12c783b */ /* 0x000ee20000000200 */
[----:B------:R-:W-:-:S03]  /*4b90*/  IMAD R238, R5, 0x2, R242 ;  /* 0x0000000205ee7824 */ /* 0x000fc600078e02f2 */
[----:B--2---:R-:W-:Y:S01]  /*4ba0*/  LDSM.16.M88.4 R16, [R240] ;  /* 0x00000000f010783b */ /* 0x004fe20000000200 */
[----:B------:R-:W-:Y:S02]  /*4bb0*/  LEA R237, R5, R240, 0x1 ;  /* 0x000000f005ed7211 */ /* 0x000fe400078e08ff */
[----:B------:R-:W-:Y:S01]  /*4bc0*/  @P1 IADD3 R239, R2, -0x20, RZ ;  /* 0xffffffe002ef1810 */ /* 0x000fe20007ffe0ff */
[----:B------:R-:W-:Y:S01]  /*4bd0*/  IMAD.MOV.U32 R2, RZ, RZ, 0x40 ;  /* 0x00000040ff027424 */ /* 0x000fe200078e00ff */
[----:B------:R-:W-:Y:S02]  /*4be0*/  LDSM.16.M88.4 R84, [R238] ;  /* 0x00000000ee54783b */ /* 0x000fe40000000200 */
[C---:B------:R-:W-:Y:S01]  /*4bf0*/  IADD3 R230, R239.reuse, 0x1000, RZ ;  /* 0x00001000efe67810 */ /* 0x040fe20007ffe0ff */
[C---:B------:R-:W-:Y:S01]  /*4c00*/  VIADD R231, R239.reuse, 0x800 ;  /* 0x00000800efe77836 */ /* 0x040fe20000000000 */
[----:B------:R-:W2:Y:S01]  /*4c10*/  LDSM.16.M88.4 R28, [R239] ;  /* 0x00000000ef1c783b */ /* 0x000ea20000000200 */
[----:B------:R-:W-:Y:S01]  /*4c20*/  SEL R2, R2, 0xffffffc0, !P2 ;  /* 0xffffffc002027807 */ /* 0x000fe20005000000 */
[C---:B------:R-:W-:Y:S01]  /*4c30*/  VIADD R229, R239.reuse, 0x1800 ;  /* 0x00001800efe57836 */ /* 0x040fe20000000000 */
[C---:B------:R-:W-:Y:S01]  /*4c40*/  IADD3 R226, R239.reuse, 0x2800, RZ ;  /* 0x00002800efe27810 */ /* 0x040fe20007ffe0ff */
[----:B------:R-:W4:Y:S01]  /*4c50*/  LDSM.16.M88.4 R72, [R241+0x9000] ;  /* 0x00900000f148783b */ /* 0x000f220000000200 */
        /* <DEDUP_REMOVED lines=13> */
[C---:B------:R-:W-:Y:S01]  /*4d30*/  VIADD R219, R239.reuse, 0x6000 ;  /* 0x00006000efdb7836 */ /* 0x040fe20000000000 */
[----:B-1----:R-:W-:Y:S01]  /*4d40*/  LDSM.16.M88.4 R12, [R237] ;  /* 0x00000000ed0c783b */ /* 0x002fe20000000200 */
[C---:B------:R-:W-:Y:S01]  /*4d50*/  VIADD R218, R239.reuse, 0x6800 ;  /* 0x00006800efda7836 */ /* 0x040fe20000000000 */
[----:B-----5:R-:W-:Y:S02]  /*4d60*/  HMMA.16816.F32 R8, R36, R20, RZ ;  /* 0x000000142408723c */ /* 0x020fe400000018ff */
[----:B------:R-:W1:Y:S01]  /*4d70*/  LDSM.16.M88.4 R88, [R228] ;  /* 0x00000000e458783b */ /* 0x000e620000000200 */
[----:B------:R-:W-:-:S03]  /*4d80*/  VIADD R216, R239, 0x7800 ;  /* 0x00007800efd87836 */ /* 0x000fc60000000000 */
[----:B------:R-:W5:Y:S01]  /*4d90*/  LDSM.16.M88.4 R52, [R239+0x1000] ;  /* 0x00100000ef34783b */ /* 0x000f620000000200 */
[C---:B------:R-:W-:Y:S03]  /*4da0*/  HMMA.16816.F32 R20, R36.reuse, R22, RZ ;  /* 0x000000162414723c */ /* 0x040fe600000018ff */
[----:B------:R-:W5:Y:S03]  /*4db0*/  LDSM.16.M88.4 R48, [R239+0x1800] ;  /* 0x00180000ef30783b */ /* 0x000f660000000200 */
[C---:B---3--:R-:W-:Y:S01]  /*4dc0*/  HMMA.16816.F32 R32, R36.reuse, R44, RZ ;  /* 0x0000002c2420723c */ /* 0x048fe200000018ff */
[----:B------:R-:W3:Y:S04]  /*4dd0*/  LDSM.16.M88.4 R92, [R235+0x8800] ;  /* 0x00880000eb5c783b */ /* 0x000ee80000000200 */
[----:B------:R-:W-:Y:S01]  /*4de0*/  LDSM.16.M88.4 R76, [R241+0xa000] ;  /* 0x00a00000f14c783b */ /* 0x000fe20000000200 */
[----:B------:R-:W-:Y:S03]  /*4df0*/  HMMA.16816.F32 R44, R36, R46, RZ ;  /* 0x0000002e242c723c */ /* 0x000fe600000018ff */
[----:B------:R-:W-:Y:S03]  /*4e00*/  LDSM.16.M88.4 R40, [R235+0x9000] ;  /* 0x00900000eb28783b */ /* 0x000fe60000000200 */
[C---:B--2---:R-:W-:Y:S01]  /*4e10*/  HMMA.16816.F32 R8, R16.reuse, R28, R8 ;  /* 0x0000001c1008723c */ /* 0x044fe20000001808 */
[----:B------:R-:W-:Y:S04]  /*4e20*/  LDSM.16.M88.4 R80, [R228+0x800] ;  /* 0x00080000e450783b */ /* 0x000fe80000000200 */
[----:B------:R-:W-:Y:S01]  /*4e30*/  LDSM.16.M88.4 R100, [R235+0xd000] ;  /* 0x00d00000eb64783b */ /* 0x000fe20000000200 */
[----:B------:R-:W-:Y:S03]  /*4e40*/  HMMA.16816.F32 R20, R16, R30, R20 ;  /* 0x0000001e1014723c */ /* 0x000fe60000001814 */
[----:B------:R-:W-:Y:S03]  /*4e50*/  LDSM.16.M88.4 R28, [R235+0x9800] ;  /* 0x00980000eb1c783b */ /* 0x000fe60000000200 */
[C---:B----4-:R-:W-:Y:S01]  /*4e60*/  HMMA.16816.F32 R56, R36.reuse, R72, RZ ;  /* 0x000000482438723c */ /* 0x050fe200000018ff */
[----:B------:R-:W-:Y:S04]  /*4e70*/  LDSM.16.M88.4 R96, [R241+0xe800] ;  /* 0x00e80000f160783b */ /* 0x000fe80000000200 */
[----:B------:R-:W-:Y:S01]  /*4e80*/  LDSM.16.M88.4 R104, [R239+0x5800] ;  /* 0x00580000ef68783b */ /* 0x000fe20000000200 */
[----:B------:R-:W-:Y:S03]  /*4e90*/  HMMA.16816.F32 R72, R36, R74, RZ ;  /* 0x0000004a2448723c */ /* 0x000fe600000018ff */
[----:B------:R-:W0:Y:S03]  /*4ea0*/  LDGDEPBAR ;  /* 0x00000000000079af */ /* 0x000e260000000000 */
        /* <DEDUP_REMOVED lines=10> */
[C---:B-----5:R-:W-:Y:S06]  /*4f50*/  HMMA.16816.F32 R56, R16.reuse, R52, R56 ;  /* 0x000000341038723c */ /* 0x060fec0000001838 */
[C---:B------:R-:W-:Y:S01]  /*4f60*/  HMMA.16816.F32 R72, R16.reuse, R54, R72 ;  /* 0x000000361048723c */ /* 0x040fe20000001848 */
[----:B------:R-:W-:Y:S05]  /*4f70*/  LDSM.16.M88.4 R52, [R228+0x1800] ;  /* 0x00180000e434783b */ /* 0x000fea0000000200 */
[----:B------:R-:W-:Y:S06]  /*4f80*/  HMMA.16816.F32 R68, R16, R48, R68 ;  /* 0x000000301044723c */ /* 0x000fec0000001844 */
[----:B------:R-:W-:Y:S01]  /*4f90*/  HMMA.16816.F32 R20, R12, R90, R20 ;  /* 0x0000005a0c14723c */ /* 0x000fe20000001814 */
[----:B------:R-:W-:Y:S05]  /*4fa0*/  LDSM.16.M88.4 R88, [R235+0xa000] ;  /* 0x00a00000eb58783b */ /* 0x000fea0000000200 */
[----:B------:R-:W-:Y:S01]  /*4fb0*/  HMMA.16816.F32 R16, R16, R50, R36 ;  /* 0x000000321010723c */ /* 0x000fe20000001824 */
[----:B------:R-:W-:Y:S04]  /*4fc0*/  LDSM.16.M88.4 R36, [R240+0x2000] ;  /* 0x00200000f024783b */ /* 0x000fe80000000200 */
[----:B------:R-:W1:Y:S01]  /*4fd0*/  LDSM.16.M88.4 R48, [R239+0x2000] ;  /* 0x00200000ef30783b */ /* 0x000e620000000200 */
[C---:B---3--:R-:W-:Y:S06]  /*4fe0*/  HMMA.16816.F32 R32, R84.reuse, R92, R32 ;  /* 0x0000005c5420723c */ /* 0x048fec0000001820 */
[----:B------:R-:W-:Y:S01]  /*4ff0*/  HMMA.16816.F32 R44, R84, R94, R44 ;  /* 0x0000005e542c723c */ /* 0x000fe2000000182c */
[----:B------:R-:W-:Y:S05]  /*5000*/  LDSM.16.M88.4 R92, [R239+0x2800] ;  /* 0x00280000ef5c783b */ /* 0x000fea0000000200 */
[----:B--2---:R-:W-:Y:S06]  /*5010*/  HMMA.16816.F32 R8, R24, R76, R8 ;  /* 0x0000004c1808723c */ /* 0x004fec0000001808 */
        /* <DEDUP_REMOVED lines=79> */
[----:B------:R-:W5:Y:S01]  /*5510*/  LDSM.16.M88.4 R48, [R228+0x4800] ;  /* 0x00480000e430783b */ /* 0x000f620000000200 */
        /* <DEDUP_REMOVED lines=21> */
[----:B-----5:R-:W-:Y:S06]  /*5670*/  HMMA.16816.F32 R32, R64, R48, R32 ;  /* 0x000000304020723c */ /* 0x020fec0000001820 */
        /* <DEDUP_REMOVED lines=25> */
[----:B------:R-:W4:Y:S01]  /*5810*/  LDSM.16.M88.4 R76, [R228+0x6800] ;  /* 0x00680000e44c783b */ /* 0x000f220000000200 */
[----:B------:R-:W-:Y:S01]  /*5820*/  FMUL.FTZ R2, R8, UR6 ;  /* 0x0000000608027c20 */ /* 0x000fe20008410000 */
[----:B------:R-:W-:Y:S01]  /*5830*/  FMUL.FTZ R48, R9, UR6 ;  /* 0x0000000609307c20 */ /* 0x000fe20008410000 */
[----:B------:R-:W-:Y:S01]  /*5840*/  FMUL.FTZ R49, R10, UR6 ;  /* 0x000000060a317c20 */ /* 0x000fe20008410000 */
[----:B------:R-:W-:Y:S01]  /*5850*/  FMUL.FTZ R60, R11, UR6 ;  /* 0x000000060b3c7c20 */ /* 0x000fe20008410000 */
[----:B------:R-:W-:Y:S01]  /*5860*/  HMMA.16816.F32 R72, R64, R62, R72 ;  /* 0x0000003e4048723c */ /* 0x000fe20000001848 */
[----:B------:R-:W5:Y:S01]  /*5870*/  LDSM.16.M88.4 R8, [R241+0xf800] ;  /* 0x00f80000f108783b */ /* 0x000f620000000200 */
[----:B------:R-:W5:Y:S04]  /*5880*/  MUFU.TANH R2, R2 ;  /* 0x0000000200027308 */ /* 0x000f680000002400 */
[----:B--2---:R-:W-:Y:S01]  /*5890*/  HMMA.16816.F32 R56, R40, R88, R56 ;  /* 0x000000582838723c */ /* 0x004fe20000001838 */
[----:B------:R-:W-:-:S03]  /*58a0*/  FMUL.FTZ R61, R20, UR6 ;  /* 0x00000006143d7c20 */ /* 0x000fc60008410000 */
[----:B------:R-:W-:Y:S02]  /*58b0*/  MUFU.TANH R48, R48 ;  /* 0x0000003000307308 */ /* 0x000fe40000002400 */
[----:B------:R-:W-:Y:S06]  /*58c0*/  HMMA.16816.F32 R32, R28, R24, R32 ;  /* 0x000000181c20723c */ /* 0x000fec0000001820 */
[----:B-1----:R-:W-:Y:S01]  /*58d0*/  HMMA.16816.F32 R68, R64, R36, R68 ;  /* 0x000000244044723c */ /* 0x002fe20000001844 */
[----:B------:R-:W1:Y:S05]  /*58e0*/  MUFU.TANH R60, R60 ;  /* 0x0000003c003c7308 */ /* 0x000e6a0000002400 */
[----:B------:R-:W-:Y:S01]  /*58f0*/  HMMA.16816.F32 R72, R52, R50, R72 ;  /* 0x000000323448723c */ /* 0x000fe20000001848 */
[----:B------:R-:W-:-:S02]  /*5900*/  FMUL.FTZ R36, R22, UR6 ;  /* 0x0000000616247c20 */ /* 0x000fc40008410000 */
[----:B------:R-:W-:Y:S03]  /*5910*/  MUFU.TANH R61, R61 ;  /* 0x0000003d003d7308 */ /* 0x000fe60000002400 */
[----:B---3--:R-:W-:Y:S01]  /*5920*/  HMMA.16816.F32 R56, R28, R12, R56 ;  /* 0x0000000c1c38723c */ /* 0x008fe20000001838 */
[----:B------:R-:W-:-:S04]  /*5930*/  FMUL.FTZ R50, R21, UR6 ;  /* 0x0000000615327c20 */ /* 0x000fc80008410000 */
[----:B------:R-:W2:Y:S01]  /*5940*/  MUFU.TANH R36, R36 ;  /* 0x0000002400247308 */ /* 0x000ea20000002400 */
[----:B----4-:R-:W-:Y:S01]  /*5950*/  HMMA.16816.F32 R32, R16, R76, R32 ;  /* 0x0000004c1020723c */ /* 0x010fe20000001820 */
[----:B------:R-:W-:Y:S02]  /*5960*/  FMUL.FTZ R12, R23, UR6 ;  /* 0x00000006170c7c20 */ /* 0x000fe40008410000 */
[----:B------:R-:W3:Y:S03]  /*5970*/  LDSM.16.M88.4 R20, [R239+0x7800] ;  /* 0x00780000ef14783b */ /* 0x000ee60000000200 */
[----:B------:R-:W-:Y:S01]  /*5980*/  HMMA.16816.F32 R84, R64, R38, R84 ;  /* 0x000000264054723c */ /* 0x000fe20000001854 */
[----:B------:R-:W4:Y:S05]  /*5990*/  MUFU.TANH R49, R49 ;  /* 0x0000003100317308 */ /* 0x000f2a0000002400 */
[----:B-----5:R-:W-:Y:S03]  /*59a0*/  HMMA.16816.F32 R68, R52, R8, R68 ;  /* 0x000000083444723c */ /* 0x020fe60000001844 */
[----:B------:R-:W5:Y:S03]  /*59b0*/  MUFU.TANH R50, R50 ;  /* 0x0000003200327308 */ /* 0x000f660000002400 */
[----:B------:R-:W-:Y:S05]  /*59c0*/  HMMA.16816.F32 R72, R40, R90, R72 ;  /* 0x0000005a2848723c */ /* 0x000fea0000001848 */
[----:B------:R-:W5:Y:S01]  /*59d0*/  MUFU.TANH R12, R12 ;  /* 0x0000000c000c7308 */ /* 0x000f620000002400 */
[----:B------:R-:W-:Y:S01]  /*59e0*/  FMUL.FTZ R13, R32, UR6 ;  /* 0x00000006200d7c20 */ /* 0x000fe20008410000 */
[----:B------:R-:W-:Y:S01]  /*59f0*/  FMUL.FTZ R37, R33, UR6 ;  /* 0x0000000621257c20 */ /* 0x000fe20008410000 */
[----:B------:R-:W-:Y:S01]  /*5a00*/  FMUL.FTZ R51, R34, UR6 ;  /* 0x0000000622337c20 */ /* 0x000fe20008410000 */
[----:B------:R-:W-:Y:S01]  /*5a10*/  FMUL.FTZ R38, R35, UR6 ;  /* 0x0000000623267c20 */ /* 0x000fe20008410000 */
[----:B------:R-:W-:Y:S01]  /*5a20*/  HMMA.16816.F32 R44, R28, R26, R44 ;  /* 0x0000001a1c2c723c */ /* 0x000fe2000000182c */
[----:B------:R-:W1:Y:S02]  /*5a30*/  LDSM.16.M88.4 R32, [R235+0xf800] ;  /* 0x00f80000eb20783b */ /* 0x000e640000000200 */
[----:B------:R-:W-:Y:S02]  /*5a40*/  MUFU.TANH R13, R13 ;  /* 0x0000000d000d7308 */ /* 0x000fe40000002400 */
[----:B------:R-:W2:Y:S01]  /*5a50*/  LDSM.16.M88.4 R24, [R228+0x7000] ;  /* 0x00700000e418783b */ /* 0x000ea20000000200 */
[----:B------:R-:W-:Y:S03]  /*5a60*/  HMMA.16816.F32 R84, R52, R10, R84 ;  /* 0x0000000a3454723c */ /* 0x000fe60000001854 */
[----:B------:R-:W4:Y:S01]  /*5a70*/  LDSM.16.M88.4 R8, [R228+0x7800] ;  /* 0x00780000e408783b */ /* 0x000f220000000200 */
[----:B------:R-:W-:-:S04]  /*5a80*/  DEPBAR.LE SB0, 0x0 ;  /* 0x000080000000791a */ /* 0x000fc80000000000 */
[----:B------:R-:W-:Y:S01]  /*5a90*/  HMMA.16816.F32 R72, R28, R14, R72 ;  /* 0x0000000e1c48723c */ /* 0x000fe20000001848 */
[----:B------:R-:W-:Y:S05]  /*5aa0*/  MUFU.TANH R51, R51 ;  /* 0x0000003300337308 */ /* 0x000fea0000002400 */
[----:B---3--:R-:W-:Y:S03]  /*5ab0*/  HMMA.16816.F32 R68, R40, R20, R68 ;  /* 0x000000142844723c */ /* 0x008fe60000001844 */
[----:B------:R-:W-:Y:S03]  /*5ac0*/  MUFU.TANH R37, R37 ;  /* 0x0000002500257308 */ /* 0x000fe60000002400 */
[----:B------:R-:W-:Y:S05]  /*5ad0*/  HMMA.16816.F32 R44, R16, R78, R44 ;  /* 0x0000004e102c723c */ /* 0x000fea000000182c */
[----:B------:R-:W3:Y:S01]  /*5ae0*/  MUFU.TANH R38, R38 ;  /* 0x0000002600267308 */ /* 0x000ee20000002400 */
[----:B------:R-:W-:Y:S07]  /*5af0*/  HMMA.16816.F32 R84, R40, R22, R84 ;  /* 0x000000162854723c */ /* 0x000fee0000001854 */
[----:B------:R-:W-:-:S05]  /*5b00*/  IMAD.SHL.U32 R22, R108, 0x2, RZ ;  /* 0x000000026c167824 */ /* 0x000fca00078e00ff */
[----:B-1----:R-:W-:Y:S01]  /*5b10*/  HMMA.16816.F32 R68, R28, R32, R68 ;  /* 0x000000201c44723c */ /* 0x002fe20000001844 */
[----:B------:R-:W-:-:S05]  /*5b20*/  LOP3.LUT R22, R22, 0x6, RZ, 0xc0, !PT ;  /* 0x0000000616167812 */ /* 0x000fca00078ec0ff */
[----:B--2---:R-:W-:Y:S01]  /*5b30*/  HMMA.16816.F32 R72, R16, R26, R72 ;  /* 0x0000001a1048723c */ /* 0x004fe20000001848 */
[----:B------:R-:W-:Y:S02]  /*5b40*/  VIADD R22, R22, UR17 ;  /* 0x0000001116167c36 */ /* 0x000fe40008000000 */
[----:B------:R-:W-:Y:S01]  /*5b50*/  FMUL.FTZ R14, R46, UR6 ;  /* 0x000000062e0e7c20 */ /* 0x000fe20008410000 */
[----:B------:R-:W-:Y:S01]  /*5b60*/  FMUL.FTZ R39, R47, UR6 ;  /* 0x000000062f277c20 */ /* 0x000fe20008410000 */
[C---:B------:R-:W-:Y:S01]  /*5b70*/  VIADD R15, R22.reuse, 0x8 ;  /* 0x00000008160f7836 */ /* 0x040fe20000000000 */
[----:B------:R-:W-:Y:S01]  /*5b80*/  HMMA.16816.F32 R84, R28, R34, R84 ;  /* 0x000000221c54723c */ /* 0x000fe20000001854 */
[C---:B------:R-:W-:Y:S02]  /*5b90*/  ISETP.GE.AND P5, PT, R22.reuse, UR22, PT ;  /* 0x0000001616007c0c */ /* 0x040fe4000bfa6270 */
[----:B------:R-:W1:Y:S01]  /*5ba0*/  MUFU.TANH R14, R14 ;  /* 0x0000000e000e7308 */ /* 0x000e620000002400 */
[----:B------:R-:W-:-:S02]  /*5bb0*/  IADD3 R20, R22, 0x1, RZ ;  /* 0x0000000116147810 */ /* 0x000fc40007ffe0ff */
[----:B------:R-:W-:Y:S01]  /*5bc0*/  FSEL R27, R2, -INF , !P5 ;  /* 0xff800000021b7808 */ /* 0x000fe20006800000 */
[C---:B------:R-:W-:Y:S01]  /*5bd0*/  HMMA.16816.F32 R56, R16.reuse, R24, R56 ;  /* 0x000000181038723c */ /* 0x040fe20000001838 */
[----:B------:R-:W-:Y:S01]  /*5be0*/  ISETP.GE.AND P4, PT, R20, UR22, PT ;  /* 0x0000001614007c0c */ /* 0x000fe2000bf86270 */
[----:B------:R-:W-:Y:S01]  /*5bf0*/  VIADD R2, R22, 0x19 ;  /* 0x0000001916027836 */ /* 0x000fe20000000000 */
[----:B------:R-:W-:Y:S01]  /*5c00*/  ISETP.GE.AND P3, PT, R15, UR22, PT ;  /* 0x000000160f007c0c */ /* 0x000fe2000bf66270 */
[----:B------:R-:W-:Y:S01]  /*5c10*/  MUFU.TANH R39, R39 ;  /* 0x0000002700277308 */ /* 0x000fe20000002400 */
[----:B------:R-:W-:Y:S01]  /*5c20*/  FSEL R60, R60, -INF , !P4 ;  /* 0xff8000003c3c7808 */ /* 0x000fe20006000000 */
[C---:B----4-:R-:W-:Y:S01]  /*5c30*/  HMMA.16816.F32 R68, R16.reuse, R8, R68 ;  /* 0x000000081044723c */ /* 0x050fe20000001844 */
[----:B------:R-:W-:Y:S01]  /*5c40*/  FSEL R21, R48, -INF , !P4 ;  /* 0xff80000030157808 */ /* 0x000fe20006000000 */
[----:B------:R-:W-:Y:S01]  /*5c50*/  FMUL.FTZ R24, R44, UR6 ;  /* 0x000000062c187c20 */ /* 0x000fe20008410000 */
[----:B------:R-:W-:Y:S01]  /*5c60*/  ISETP.GE.AND P4, PT, R2, UR22, PT ;  /* 0x0000001602007c0c */ /* 0x000fe2000bf86270 */
[----:B------:R-:W-:Y:S01]  /*5c70*/  FMUL.FTZ R25, R45, UR6 ;  /* 0x000000062d197c20 */ /* 0x000fe20008410000 */
[----:B------:R-:W-:Y:S01]  /*5c80*/  IADD3 R2, R22, 0x20, RZ ;  /* 0x0000002016027810 */ /* 0x000fe20007ffe0ff */
[----:B------:R-:W-:Y:S01]  /*5c90*/  FMUL.FTZ R72, R72, UR6 ;  /* 0x0000000648487c20 */ /* 0x000fe20008410000 */
[----:B------:R-:W-:Y:S01]  /*5ca0*/  VIADD R8, R22, 0x9 ;  /* 0x0000000916087836 */ /* 0x000fe20000000000 */
[----:B------:R-:W-:Y:S01]  /*5cb0*/  FSEL R36, R36, -INF , !P3 ;  /* 0xff80000024247808 */ /* 0x000fe20005800000 */
[----:B------:R-:W-:Y:S01]  /*5cc0*/  VIADD R9, R22, 0x10 ;  /* 0x0000001016097836 */ /* 0x000fe20000000000 */
[----:B------:R-:W-:Y:S01]  /*5cd0*/  FSEL R61, R61, -INF , !P3 ;  /* 0xff8000003d3d7808 */ /* 0x000fe20005800000 */
[----:B------:R-:W-:Y:S01]  /*5ce0*/  FMUL.FTZ R74, R74, UR6 ;  /* 0x000000064a4a7c20 */ /* 0x000fe20008410000 */
[----:B------:R-:W-:Y:S01]  /*5cf0*/  ISETP.GE.AND P2, PT, R8, UR22, PT ;  /* 0x0000001608007c0c */ /* 0x000fe2000bf46270 */
[----:B------:R-:W-:Y:S01]  /*5d00*/  HMMA.16816.F32 R84, R16, R10, R84 ;  /* 0x0000000a1054723c */ /* 0x000fe20000001854 */
[----:B------:R-:W-:Y:S01]  /*5d10*/  IADD3 R8, R22, 0x11, RZ ;  /* 0x0000001116087810 */ /* 0x000fe20007ffe0ff */
[----:B------:R-:W2:Y:S01]  /*5d20*/  MUFU.TANH R24, R24 ;  /* 0x0000001800187308 */ /* 0x000ea20000002400 */
[----:B------:R-:W-:Y:S01]  /*5d30*/  ISETP.GE.AND P3, PT, R2, UR22, PT ;  /* 0x0000001602007c0c */ /* 0x000fe2000bf66270 */
[----:B------:R-:W-:Y:S01]  /*5d40*/  VIADD R2, R22, 0x21 ;  /* 0x0000002116027836 */ /* 0x000fe20000000000 */
[----:B------:R-:W-:Y:S01]  /*5d50*/  ISETP.GE.AND P6, PT, R8, UR22, PT ;  /* 0x0000001608007c0c */ /* 0x000fe2000bfc6270 */
[----:B------:R-:W-:Y:S01]  /*5d60*/  VIADD R8, R22, 0x18 ;  /* 0x0000001816087836 */ /* 0x000fe20000000000 */
[----:B------:R-:W-:Y:S01]  /*5d70*/  FSEL R26, R49, -INF , !P5 ;  /* 0xff800000311a7808 */ /* 0x000fe20006800000 */
[----:B------:R-:W-:Y:S01]  /*5d80*/  FMUL.FTZ R56, R56, UR6 ;  /* 0x0000000638387c20 */ /* 0x000fe20008410000 */
[----:B-----5:R-:W-:Y:S01]  /*5d90*/  FSEL R17, R50, -INF , !P2 ;  /* 0xff80000032117808 */ /* 0x020fe20005000000 */
[----:B------:R-:W-:Y:S01]  /*5da0*/  MUFU.TANH R191, R72 ;  /* 0x0000004800bf7308 */ /* 0x000fe20000002400 */
[----:B------:R-:W-:Y:S01]  /*5db0*/  ISETP.GE.AND P5, PT, R8, UR22, PT ;  /* 0x0000001608007c0c */ /* 0x000fe2000bfa6270 */
[----:B------:R-:W-:Y:S01]  /*5dc0*/  FMUL.FTZ R57, R57, UR6 ;  /* 0x0000000639397c20 */ /* 0x000fe20008410000 */
[----:B------:R-:W-:Y:S01]  /*5dd0*/  FSEL R8, R12, -INF , !P2 ;  /* 0xff8000000c087808 */ /* 0x000fe20005000000 */
[----:B------:R-:W-:Y:S01]  /*5de0*/  FMUL.FTZ R58, R58, UR6 ;  /* 0x000000063a3a7c20 */ /* 0x000fe20008410000 */
[----:B------:R-:W-:Y:S01]  /*5df0*/  ISETP.GE.AND P2, PT, R2, UR22, PT ;  /* 0x0000001602007c0c */ /* 0x000fe2000bf46270 */
[----:B------:R-:W-:Y:S01]  /*5e00*/  VIADD R2, R22, 0x28 ;  /* 0x0000002816027836 */ /* 0x000fe20000000000 */
[----:B------:R-:W-:Y:S01]  /*5e10*/  ISETP.GE.AND P1, PT, R9, UR22, PT ;  /* 0x0000001609007c0c */ /* 0x000fe2000bf26270 */
[----:B------:R-:W4:Y:S01]  /*5e20*/  MUFU.TANH R190, R74 ;  /* 0x0000004a00be7308 */ /* 0x000f220000002400 */
[----:B------:R-:W-:Y:S01]  /*5e30*/  FMUL.FTZ R59, R59, UR6 ;  /* 0x000000063b3b7c20 */ /* 0x000fe20008410000 */
[----:B---3--:R-:W-:Y:S01]  /*5e40*/  FSEL R20, R38, -INF , !P6 ;  /* 0xff80000026147808 */ /* 0x008fe20007000000 */
[----:B------:R-:W-:Y:S01]  /*5e50*/  FMUL.FTZ R73, R73, UR6 ;  /* 0x0000000649497c20 */ /* 0x000fe20008410000 */
[----:B------:R-:W-:Y:S01]  /*5e60*/  FSEL R16, R51, -INF , !P1 ;  /* 0xff80000033107808 */ /* 0x000fe20004800000 */
[----:B------:R-:W-:Y:S01]  /*5e70*/  FMUL.FTZ R75, R75, UR6 ;  /* 0x000000064b4b7c20 */ /* 0x000fe20008410000 */
[----:B------:R-:W-:Y:S01]  /*5e80*/  FSEL R15, R13, -INF , !P1 ;  /* 0xff8000000d0f7808 */ /* 0x000fe20004800000 */
[----:B------:R-:W-:Y:S01]  /*5e90*/  FMUL.FTZ R68, R68, UR6 ;  /* 0x0000000644447c20 */ /* 0x000fe20008410000 */
[----:B------:R-:W3:Y:S01]  /*5ea0*/  MUFU.TANH R25, R25 ;  /* 0x0000001900197308 */ /* 0x000ee20000002400 */
[----:B------:R-:W-:Y:S01]  /*5eb0*/  ISETP.GE.AND P1, PT, R2, UR22, PT ;  /* 0x0000001602007c0c */ /* 0x000fe2000bf26270 */
[----:B------:R-:W-:Y:S01]  /*5ec0*/  FMUL.FTZ R69, R69, UR6 ;  /* 0x0000000645457c20 */ /* 0x000fe20008410000 */
[----:B------:R-:W-:Y:S01]  /*5ed0*/  IADD3 R2, R22, 0x29, RZ ;  /* 0x0000002916027810 */ /* 0x000fe20007ffe0ff */
[----:B------:R-:W-:Y:S01]  /*5ee0*/  FMUL.FTZ R70, R70, UR6 ;  /* 0x0000000646467c20 */ /* 0x000fe20008410000 */
[----:B------:R-:W-:Y:S01]  /*5ef0*/  FSEL R13, R37, -INF , !P6 ;  /* 0xff800000250d7808 */ /* 0x000fe20007000000 */
[----:B------:R-:W-:Y:S01]  /*5f00*/  FMUL.FTZ R71, R71, UR6 ;  /* 0x0000000647477c20 */ /* 0x000fe20008410000 */
[----:B------:R-:W-:Y:S01]  /*5f10*/  ISETP.GE.AND P6, PT, R2, UR22, PT ;  /* 0x0000001602007c0c */ /* 0x000fe2000bfc6270 */
[----:B------:R-:W5:Y:S01]  /*5f20*/  MUFU.TANH R193, R56 ;  /* 0x0000003800c17308 */ /* 0x000f620000002400 */
[----:B------:R-:W-:-:S02]  /*5f30*/  VIADD R2, R22, 0x30 ;  /* 0x0000003016027836 */ /* 0x000fc40000000000 */
[----:B------:R-:W-:Y:S01]  /*5f40*/  FMUL.FTZ R84, R84, UR6 ;  /* 0x0000000654547c20 */ /* 0x000fe20008410000 */
[----:B------:R-:W-:Y:S01]  /*5f50*/  FMUL.FTZ R86, R86, UR6 ;  /* 0x0000000656567c20 */ /* 0x000fe20008410000 */
[----:B------:R-:W-:Y:S01]  /*5f60*/  FMUL.FTZ R85, R85, UR6 ;  /* 0x0000000655557c20 */ /* 0x000fe20008410000 */
[----:B------:R-:W-:Y:S01]  /*5f70*/  FMUL.FTZ R87, R87, UR6 ;  /* 0x0000000657577c20 */ /* 0x000fe20008410000 */
[----:B-1----:R-:W-:Y:S01]  /*5f80*/  FSEL R14, R14, -INF , !P5 ;  /* 0xff8000000e0e7808 */ /* 0x002fe20006800000 */
[----:B------:R-:W1:Y:S01]  /*5f90*/  MUFU.TANH R187, R57 ;  /* 0x0000003900bb7308 */ /* 0x000e620000002400 */
[----:B--2---:R-:W-:Y:S02]  /*5fa0*/  FSEL R11, R24, -INF , !P5 ;  /* 0xff800000180b7808 */ /* 0x004fe40006800000 */
[----:B------:R-:W-:Y:S01]  /*5fb0*/  ISETP.GE.AND P5, PT, R2, UR22, PT ;  /* 0x0000001602007c0c */ /* 0x000fe2000bfa6270 */
[----:B------:R-:W-:Y:S01]  /*5fc0*/  VIADD R2, R22, 0x31 ;  /* 0x0000003116027836 */ /* 0x000fe20000000000 */
[----:B----4-:R-:W-:-:S02]  /*5fd0*/  FSEL R190, R190, -INF , !P1 ;  /* 0xff800000bebe7808 */ /* 0x010fc40004800000 */
[----:B------:R-:W-:Y:S01]  /*5fe0*/  FSEL R191, R191, -INF , !P1 ;  /* 0xff800000bfbf7808 */ /* 0x000fe20004800000 */
[----:B------:R-:W2:Y:S01]  /*5ff0*/  MUFU.TANH R188, R58 ;  /* 0x0000003a00bc7308 */ /* 0x000ea20000002400 */
[----:B------:R-:W-:Y:S02]  /*6000*/  PLOP3.LUT P1, PT, PT, PT, UP0, 0x80, 0x0 ;  /* 0x000000000000781c */ /* 0x000fe40003f2f008 */
[----:B------:R-:W-:Y:S02]  /*6010*/  FSEL R12, R39, -INF , !P4 ;  /* 0xff800000270c7808 */ /* 0x000fe40006000000 */
[----:B---3--:R-:W-:Y:S02]  /*6020*/  FSEL R9, R25, -INF , !P4 ;  /* 0xff80000019097808 */ /* 0x008fe40006000000 */
[----:B------:R-:W-:Y:S01]  /*6030*/  ISETP.GE.AND P4, PT, R2, UR22, PT ;  /* 0x0000001602007c0c */ /* 0x000fe2000bf86270 */
[----:B------:R-:W3:Y:S01]  /*6040*/  MUFU.TANH R206, R59 ;  /* 0x0000003b00ce7308 */ /* 0x000ee20000002400 */
[C---:B------:R-:W-:Y:S01]  /*6050*/  IADD3 R2, R22.reuse, 0x38, RZ ;  /* 0x0000003816027810 */ /* 0x040fe20007ffe0ff */
[----:B------:R-:W-:Y:S01]  /*6060*/  VIADD R22, R22, 0x39 ;  /* 0x0000003916167836 */ /* 0x000fe20000000000 */
[----:B-----5:R-:W-:-:S02]  /*6070*/  FSEL R193, R193, -INF , !P3 ;  /* 0xff800000c1c17808 */ /* 0x020fc40005800000 */
[----:B-1----:R-:W-:-:S03]  /*6080*/  FSEL R187, R187, -INF , !P2 ;  /* 0xff800000bbbb7808 */ /* 0x002fc60005000000 */
        /* <DEDUP_REMOVED lines=47> */
[----:B------:R-:W-:Y:S01]  /*6380*/  IMAD R19, R2, R19, R18 ;  /* 0x0000001302137224 */ /* 0x000fe200078e0212 */
        /* <DEDUP_REMOVED lines=34> */
[----:B------:R-:W-:Y:S02]  /*65b0*/  IMAD R19, R10, UR6, RZ ;  /* 0x000000060a137c24 */ /* 0x000fe4000f8e02ff */
[----:B------:R-:W-:-:S04]  /*65c0*/  IMAD.WIDE.U32 R22, R18, UR6, R22 ;  /* 0x0000000612167c25 */ /* 0x000fc8000f8e0016 */
[----:B------:R-:W-:Y:S02]  /*65d0*/  IMAD R19, R18, UR7, R19 ;  /* 0x0000000712137c24 */ /* 0x000fe4000f8e0213 */
[----:B------:R-:W-:-:S03]  /*65e0*/  IMAD.MOV.U32 R10, RZ, RZ, R22 ;  /* 0x000000ffff0a7224 */ /* 0x000fc600078e0016 */
[----:B------:R-:W-:Y:S01]  /*65f0*/  IADD3 R25, R23, R19, RZ ;  /* 0x0000001317197210 */ /* 0x000fe20007ffe0ff */
[----:B------:R-:W-:Y:S06]  /*6600*/  BRA `(.L_x_1609) ;  /* 0x0000000000107947 */ /* 0x000fec0003800000 */
.L_x_1608:
[----:B------:R-:W-:-:S04]  /*6610*/  ULEA UR10, -UR10, URZ, 0x6 ;  /* 0x0000003f0a0a7291 */ /* 0x000fc8000f8e313f */
[----:B------:R-:W-:Y:S02]  /*6620*/  USHF.R.S32.HI UR6, URZ, 0x1f, UR10 ;  /* 0x0000001f3f067899 */ /* 0x000fe4000801140a */
[----:B------:R-:W-:-:S04]  /*6630*/  MOV R10, UR10 ;  /* 0x0000000a000a7c02 */ /* 0x000fc80008000f00 */
[----:B------:R-:W-:-:S07]  /*6640*/  MOV R25, UR6 ;  /* 0x0000000600197c02 */ /* 0x000fce0008000f00 */
.L_x_1609:
        /* <DEDUP_REMOVED lines=167> */
[----:B-1----:R-:W-:-:S04]  /*70c0*/  LEA R2, P2, R4, UR6, 0x1 ;  /* 0x0000000604027c11 */ /* 0x002fc8000f8408ff */
[----:B------:R-:W-:-:S05]  /*70d0*/  LEA.HI.X R3, R4, UR7, R37, 0x1, P2 ;  /* 0x0000000704037c11 */ /* 0x000fca00090f0c25 */
[----:B------:R-:W-:Y:S01]  /*70e0*/  @!PT LDS RZ, [RZ] ;  /* 0x00000000fffff984 */ /* 0x000fe20000000800 */
[----:B------:R-:W-:Y:S01]  /*70f0*/  @!PT LDS RZ, [RZ] ;  /* 0x00000000fffff984 */ /* 0x000fe20000000800 */
[----:B------:R-:W-:Y:S01]  /*7100*/  @!PT LDS RZ, [RZ] ;  /* 0x00000000fffff984 */ /* 0x000fe20000000800 */
[----:B------:R2:W-:Y:S04]  /*7110*/  LDGSTS.E.BYPASS.LTC128B.128 [R243+0xf800], desc[UR20][R2.64+0x180] ;  /* 0x0f80018002f37fae */ /* 0x0005e8000b901d54 */
.L_x_1611:
[----:B------:R-:W-:Y:S05]  /*7120*/  BSYNC B0 ;  /* 0x0000000000007941 */ /* 0x000fea0003800000 */
.L_x_1610:
[----:B------:R-:W0:Y:S01]  /*7130*/  LDGDEPBAR ;  /* 0x00000000000079af */ /* 0x000e220000000000 */
[----:B------:R-:W-:-:S04]  /*7140*/  IADD3 R165, P2, R10, R165, RZ ;  /* 0x000000a50aa57210 */ /* 0x000fc80007f5e0ff */
[----:B------:R-:W-:-:S09]  /*7150*/  IADD3.X R166, R25, R166, RZ, P2, !PT ;  /* 0x000000a619a67210 */ /* 0x000fd200017fe4ff */
.L_x_1607:
[----:B------:R-:W-:Y:S01]  /*7160*/  FMNMX.FTZ R4, R27, R21, !PT ;  /* 0x000000151b047209 */ /* 0x000fe20007810000 */
[----:B------:R-:W-:Y:S01]  /*7170*/  ULDC UR6, c[0x0][0x2ec] ;  /* 0x0000bb0000067ab9 */ /* 0x000fe20000000800 */
[----:B-1----:R-:W-:Y:S02]  /*7180*/  FMNMX.FTZ R23, R26, R60, !PT ;  /* 0x0000003c1a177209 */ /* 0x002fe40007810000 */
        /* <DEDUP_REMOVED lines=31> */
[----:B--2---:R-:W2:Y:S01]  /*7380*/  SHFL.BFLY PT, R2, R23, 0x2, 0x1f ;  /* 0x0c401f0017027f89 */ /* 0x004ea200000e0000 */
        /* <DEDUP_REMOVED lines=13> */
[----:B------:R-:W5:Y:S04]  /*7460*/  LDSM.16.MT88.4 R64, [R232+0x12000] ;  /* 0x01200000e840783b */ /* 0x000f680000004200 */
[----:B------:R-:W5:Y:S01]  /*7470*/  LDSM.16.MT88.4 R72, [R236+0x14000] ;  /* 0x01400000ec48783b */ /* 0x000f620000004200 */
[----:B-1----:R-:W-:-:S03]  /*7480*/  FMNMX.FTZ R164, R19, R164, !PT ;  /* 0x000000a413a47209 */ /* 0x002fc60007810000 */
[----:B------:R-:W1:Y:S01]  /*7490*/  LDSM.16.MT88.4 R80, [R234+0x14000] ;  /* 0x01400000ea50783b */ /* 0x000e620000004200 */
[----:B--2---:R-:W-:Y:S01]  /*74a0*/  FMNMX.FTZ R3, R2, R3, !PT ;  /* 0x0000000302037209 */ /* 0x004fe20007810000 */
[C---:B------:R-:W-:Y:S01]  /*74b0*/  FMUL.FTZ R202, R164.reuse, UR6 ;  /* 0x00000006a4ca7c20 */ /* 0x040fe20008410000 */
[----:B------:R-:W-:Y:S01]  /*74c0*/  FSETP.NEU.FTZ.AND P2, PT, R164, -INF , PT ;  /* 0xff800000a400780b */ /* 0x000fe20003f5d000 */
[----:B------:R-:W2:Y:S02]  /*74d0*/  LDSM.16.MT88.4 R88, [R233+0x14000] ;  /* 0x01400000e958783b */ /* 0x000ea40000004200 */
[C---:B------:R-:W-:Y:S01]  /*74e0*/  FMUL.FTZ R197, R3.reuse, UR6 ;  /* 0x0000000603c57c20 */ /* 0x040fe20008410000 */
[----:B------:R-:W-:Y:S01]  /*74f0*/  FSEL R202, R202, RZ, P2 ;  /* 0x000000ffcaca7208 */ /* 0x000fe20001000000 */
[----:B------:R-:W2:Y:S01]  /*7500*/  LDSM.16.MT88.4 R96, [R232+0x14000] ;  /* 0x01400000e860783b */ /* 0x000ea20000004200 */
[----:B------:R-:W-:-:S03]  /*7510*/  FSETP.NEU.FTZ.AND P2, PT, R3, -INF , PT ;  /* 0xff8000000300780b */ /* 0x000fc60003f5d000 */
[----:B------:R-:W2:Y:S01]  /*7520*/  LDSM.16.MT88.4 R104, [R236+0x16000] ;  /* 0x01600000ec68783b */ /* 0x000ea20000004200 */
[----:B------:R-:W-:Y:S01]  /*7530*/  FSEL R197, R197, RZ, P2 ;  /* 0x000000ffc5c57208 */ /* 0x000fe20001000000 */
[--C-:B------:R-:W-:Y:S01]  /*7540*/  FFMA.FTZ R173, R11, UR6, -R202.reuse ;  /* 0x000000060bad7c23 */ /* 0x100fe200080108ca */
[--C-:B------:R-:W-:Y:S01]  /*7550*/  FFMA.FTZ R2, R9, UR6, -R202.reuse ;  /* 0x0000000609027c23 */ /* 0x100fe200080108ca */
[----:B------:R-:W2:Y:S01]  /*7560*/  LDSM.16.MT88.4 R112, [R234+0x16000] ;  /* 0x01600000ea70783b */ /* 0x000ea20000004200 */
[--C-:B------:R-:W-:Y:S01]  /*7570*/  FFMA.FTZ R183, R27, UR6, -R202.reuse ;  /* 0x000000061bb77c23 */ /* 0x100fe200080108ca */
        /* <DEDUP_REMOVED lines=9> */
[----:B------:R-:W-:Y:S01]  /*7610*/  MUFU.EX2 R183, R183 ;  /* 0x000000b700b77308 */ /* 0x000fe20000000800 */
[----:B------:R-:W2:Y:S01]  /*7620*/  LDSM.16.MT88.4 R4, [R234+0x10800] ;  /* 0x01080000ea04783b */ /* 0x000ea20000004200 */
[--C-:B------:R-:W-:Y:S01]  /*7630*/  FFMA.FTZ R177, R15, UR6, -R202.reuse ;  /* 0x000000060fb17c23 */ /* 0x100fe200080108ca */
[--C-:B------:R-:W-:Y:S01]  /*7640*/  FFMA.FTZ R174, R13, UR6, -R202.reuse ;  /* 0x000000060dae7c23 */ /* 0x100fe200080108ca */
[--C-:B------:R-:W-:Y:S01]  /*7650*/  FFMA.FTZ R167, R14, UR6, -R197.reuse ;  /* 0x000000060ea77c23 */ /* 0x100fe200080108c5 */
[--C-:B------:R-:W-:Y:S01]  /*7660*/  FFMA.FTZ R0, R12, UR6, -R197.reuse ;  /* 0x000000060c007c23 */ /* 0x100fe200080108c5 */
[--C-:B------:R-:W-:Y:S01]  /*7670*/  FFMA.FTZ R175, R16, UR6, -R197.reuse ;  /* 0x0000000610af7c23 */ /* 0x100fe200080108c5 */
[----:B------:R-:W2:Y:S01]  /*7680*/  LDSM.16.MT88.4 R12, [R236+0x12800] ;  /* 0x01280000ec0c783b */ /* 0x000ea20000004200 */
[----:B------:R-:W3:Y:S01]  /*7690*/  MUFU.EX2 R180, R180 ;  /* 0x000000b400b47308 */ /* 0x000ee20000000800 */
[--C-:B------:R-:W-:Y:S01]  /*76a0*/  FFMA.FTZ R172, R20, UR6, -R197.reuse ;  /* 0x0000000614ac7c23 */ /* 0x100fe200080108c5 */
[--C-:B------:R-:W-:Y:S01]  /*76b0*/  FFMA.FTZ R184, R193, UR6, -R202.reuse ;  /* 0x00000006c1b87c23 */ /* 0x100fe200080108ca */
[----:B------:R-:W2:Y:S01]  /*76c0*/  LDSM.16.MT88.4 R16, [R236+0x10800] ;  /* 0x01080000ec10783b */ /* 0x000ea20000004200 */
[--C-:B------:R-:W-:Y:S01]  /*76d0*/  FFMA.FTZ R186, R191, UR6, -R202.reuse ;  /* 0x00000006bfba7c23 */ /* 0x100fe200080108ca */
[--C-:B------:R-:W-:Y:S01]  /*76e0*/  FFMA.FTZ R187, R187, UR6, -R202.reuse ;  /* 0x00000006bbbb7c23 */ /* 0x100fe200080108ca */
[--C-:B------:R-:W-:Y:S01]  /*76f0*/  FFMA.FTZ R189, R189, UR6, -R202.reuse ;  /* 0x00000006bdbd7c23 */ /* 0x100fe200080108ca */
[----:B------:R-:W-:Y:S01]  /*7700*/  LDSM.16.MT88.4 R32, [R232+0x10800] ;  /* 0x01080000e820783b */ /* 0x000fe20000004200 */
[----:B------:R-:W-:Y:S01]  /*7710*/  MUFU.EX2 R179, R179 ;  /* 0x000000b300b37308 */ /* 0x000fe20000000800 */
[--C-:B------:R-:W-:Y:S01]  /*7720*/  FFMA.FTZ R188, R188, UR6, -R197.reuse ;  /* 0x00000006bcbc7c23 */ /* 0x100fe200080108c5 */
[--C-:B------:R-:W-:Y:S01]  /*7730*/  FFMA.FTZ R191, R206, UR6, -R197.reuse ;  /* 0x00000006cebf7c23 */ /* 0x100fe200080108c5 */
[----:B------:R-:W-:Y:S01]  /*7740*/  LDSM.16.MT88.4 R28, [R234+0x12800] ;  /* 0x01280000ea1c783b */ /* 0x000fe20000004200 */
[--C-:B------:R-:W-:Y:S01]  /*7750*/  FFMA.FTZ R190, R190, UR6, -R197.reuse ;  /* 0x00000006bebe7c23 */ /* 0x100fe200080108c5 */
[--C-:B------:R-:W-:Y:S01]  /*7760*/  FFMA.FTZ R193, R204, UR6, -R197.reuse ;  /* 0x00000006ccc17c23 */ /* 0x100fe200080108c5 */
[--C-:B------:R-:W-:Y:S01]  /*7770*/  FFMA.FTZ R252, R199, UR6, -R202.reuse ;  /* 0x00000006c7fc7c23 */ /* 0x100fe200080108ca */
[----:B------:R-:W-:Y:S01]  /*7780*/  LDSM.16.MT88.4 R24, [R233+0x12800] ;  /* 0x01280000e918783b */ /* 0x000fe20000004200 */
[----:B------:R-:W4:Y:S01]  /*7790*/  MUFU.EX2 R176, R176 ;  /* 0x000000b000b07308 */ /* 0x000f220000000800 */
[----:B---3--:R-:W-:Y:S01]  /*77a0*/  F2FP.F16.F32.PACK_AB R128, R180, R183 ;  /* 0x000000b7b480723e */ /* 0x008fe200000000ff */
[--C-:B------:R-:W-:Y:S01]  /*77b0*/  FFMA.FTZ R204, R205, UR6, -R202.reuse ;  /* 0x00000006cdcc7c23 */ /* 0x100fe200080108ca */
[----:B------:R-:W-:Y:S01]  /*77c0*/  LDSM.16.MT88.4 R168, [R233+0x10800] ;  /* 0x01080000e9a8783b */ /* 0x000fe20000004200 */
[--C-:B------:R-:W-:Y:S01]  /*77d0*/  FFMA.FTZ R203, R203, UR6, -R202.reuse ;  /* 0x00000006cbcb7c23 */ /* 0x100fe200080108ca */
[----:B------:R-:W-:Y:S01]  /*77e0*/  FFMA.FTZ R201, R201, UR6, -R202 ;  /* 0x00000006c9c97c23 */ /* 0x000fe200080108ca */
[--C-:B------:R-:W-:Y:S01]  /*77f0*/  FFMA.FTZ R199, R200, UR6, -R197.reuse ;  /* 0x00000006c8c77c23 */ /* 0x100fe200080108c5 */
[--C-:B------:R-:W-:Y:S01]  /*7800*/  FFMA.FTZ R198, R198, UR6, -R197.reuse ;  /* 0x00000006c6c67c23 */ /* 0x100fe200080108c5 */
[----:B------:R-:W-:Y:S01]  /*7810*/  MUFU.EX2 R182, R182 ;  /* 0x000000b600b67308 */ /* 0x000fe20000000800 */
[--C-:B------:R-:W-:Y:S01]  /*7820*/  FFMA.FTZ R196, R196, UR6, -R197.reuse ;  /* 0x00000006c4c47c23 */ /* 0x100fe200080108c5 */
[----:B------:R-:W-:Y:S01]  /*7830*/  FFMA.FTZ R251, R192, UR6, -R197 ;  /* 0x00000006c0fb7c23 */ /* 0x000fe200080108c5 */
[----:B------:R-:W-:Y:S01]  /*7840*/  FADD.FTZ R180, R183, R180 ;  /* 0x000000b4b7b47221 */ /* 0x000fe20000010000 */
[----:B------:R-:W-:-:S02]  /*7850*/  ULDC.64 UR6, c[0x0][0x218] ;  /* 0x0000860000067ab9 */ /* 0x000fc40000000a00 */
[----:B------:R-:W-:Y:S02]  /*7860*/  LEA R250, P2, R165, UR6, 0x1 ;  /* 0x00000006a5fa7c11 */ /* 0x000fe4000f8408ff */
[----:B------:R-:W3:Y:S01]  /*7870*/  MUFU.EX2 R185, R185 ;  /* 0x000000b900b97308 */ /* 0x000ee20000000800 */
[----:B----4-:R-:W-:Y:S01]  /*7880*/  F2FP.F16.F32.PACK_AB R130, R176, R179 ;  /* 0x000000b3b082723e */ /* 0x010fe200000000ff */
[----:B------:R-:W-:Y:S01]  /*7890*/  FADD.FTZ R179, R179, R180 ;  /* 0x000000b4b3b37221 */ /* 0x000fe20000010000 */
[----:B------:R-:W-:-:S03]  /*78a0*/  LEA.HI.X R249, R165, UR7, R166, 0x1, P2 ;  /* 0x00000007a5f97c11 */ /* 0x000fc600090f0ca6 */
[----:B------:R-:W-:Y:S02]  /*78b0*/  FADD.FTZ R176, R176, R179 ;  /* 0x000000b3b0b07221 */ /* 0x000fe40000010000 */
[----:B------:R-:W-:Y:S08]  /*78c0*/  MUFU.EX2 R181, R181 ;  /* 0x000000b500b57308 */ /* 0x000ff00000000800 */
[----:B------:R-:W4:Y:S01]  /*78d0*/  MUFU.EX2 R178, R178 ;  /* 0x000000b200b27308 */ /* 0x000f220000000800 */
[----:B---3--:R-:W-:Y:S01]  /*78e0*/  F2FP.F16.F32.PACK_AB R129, R185, R182 ;  /* 0x000000b6b981723e */ /* 0x008fe200000000ff */
[----:B------:R-:W-:-:S06]  /*78f0*/  FADD.FTZ R182, R182, R185 ;  /* 0x000000b9b6b67221 */ /* 0x000fcc0000010000 */
[----:B------:R-:W-:Y:S08]  /*7900*/  MUFU.EX2 R177, R177 ;  /* 0x000000b100b17308 */ /* 0x000ff00000000800 */
[----:B------:R-:W3:Y:S01]  /*7910*/  MUFU.EX2 R174, R174 ;  /* 0x000000ae00ae7308 */ /* 0x000ee20000000800 */
[----:B----4-:R-:W-:Y:S01]  /*7920*/  F2FP.F16.F32.PACK_AB R131, R178, R181 ;  /* 0x000000b5b283723e */ /* 0x010fe200000000ff */
[----:B------:R-:W-:-:S04]  /*7930*/  FADD.FTZ R181, R181, R182 ;  /* 0x000000b6b5b57221 */ /* 0x000fc80000010000 */
[----:B------:R-:W-:Y:S02]  /*7940*/  FADD.FTZ R178, R178, R181 ;  /* 0x000000b5b2b27221 */ /* 0x000fe40000010000 */
[C---:B------:R-:W-:Y:S01]  /*7950*/  HMMA.16816.F32 R160, R128.reuse, R156, RZ ;  /* 0x0000009c80a0723c */ /* 0x040fe200000018ff */
[----:B------:R-:W-:Y:S05]  /*7960*/  MUFU.EX2 R173, R173 ;  /* 0x000000ad00ad7308 */ /* 0x000fea0000000800 */
[C---:B------:R-:W-:Y:S03]  /*7970*/  HMMA.16816.F32 R152, R128.reuse, R148, RZ ;  /* 0x000000948098723c */ /* 0x040fe600000018ff */
[----:B------:R-:W4:Y:S01]  /*7980*/  MUFU.EX2 R2, R2 ;  /* 0x0000000200027308 */ /* 0x000f220000000800 */
[C---:B---3--:R-:W-:Y:S01]  /*7990*/  F2FP.F16.F32.PACK_AB R20, R174.reuse, R177 ;  /* 0x000000b1ae14723e */ /* 0x048fe200000000ff */
[----:B------:R-:W-:Y:S01]  /*79a0*/  FADD.FTZ R177, R177, R176 ;  /* 0x000000b0b1b17221 */ /* 0x000fe20000010000 */
[----:B------:R-:W-:Y:S03]  /*79b0*/  HMMA.16816.F32 R144, R128, R140, RZ ;  /* 0x0000008c8090723c */ /* 0x000fe600000018ff */
[----:B------:R-:W-:-:S02]  /*79c0*/  FADD.FTZ R174, R174, R177 ;  /* 0x000000b1aeae7221 */ /* 0x000fc40000010000 */
[----:B------:R-:W-:Y:S01]  /*79d0*/  MUFU.EX2 R175, R175 ;  /* 0x000000af00af7308 */ /* 0x000fe20000000800 */
[C---:B------:R-:W-:Y:S06]  /*79e0*/  HMMA.16816.F32 R136, R128.reuse, R132, RZ ;  /* 0x000000848088723c */ /* 0x040fec00000018ff */
[----:B------:R-:W-:Y:S01]  /*79f0*/  HMMA.16816.F32 R36, R128, R40, RZ ;  /* 0x000000288024723c */ /* 0x000fe200000018ff */
[----:B------:R-:W3:Y:S01]  /*7a00*/  MUFU.EX2 R172, R172 ;  /* 0x000000ac00ac7308 */ /* 0x000ee20000000800 */
[----:B----4-:R-:W-:Y:S01]  /*7a10*/  F2FP.F16.F32.PACK_AB R22, R2, R173 ;  /* 0x000000ad0216723e */ /* 0x010fe200000000ff */
[----:B------:R-:W-:-:S03]  /*7a20*/  FADD.FTZ R173, R173, R174 ;  /* 0x000000aeadad7221 */ /* 0x000fc60000010000 */
[C---:B------:R-:W-:Y:S01]  /*7a30*/  HMMA.16816.F32 R44, R128.reuse, R48, RZ ;  /* 0x00000030802c723c */ /* 0x040fe200000018ff */
[----:B------:R-:W-:Y:S02]  /*7a40*/  FADD.FTZ R173, R2, R173 ;  /* 0x000000ad02ad7221 */ /* 0x000fe40000010000 */
[----:B------:R-:W-:Y:S03]  /*7a50*/  MUFU.EX2 R167, R167 ;  /* 0x000000a700a77308 */ /* 0x000fe60000000800 */
[C---:B------:R-:W-:Y:S05]  /*7a60*/  HMMA.16816.F32 R52, R128.reuse, R56, RZ ;  /* 0x000000388034723c */ /* 0x040fea00000018ff */
[----:B------:R-:W4:Y:S01]  /*7a70*/  MUFU.EX2 R0, R0 ;  /* 0x0000000000007308 */ /* 0x000f220000000800 */
[----:B-----5:R-:W-:Y:S01]  /*7a80*/  HMMA.16816.F32 R60, R128, R64, RZ ;  /* 0x00000040803c723c */ /* 0x020fe200000018ff */
[----:B---3--:R-:W-:Y:S01]  /*7a90*/  F2FP.F16.F32.PACK_AB R21, R172, R175 ;  /* 0x000000afac15723e */ /* 0x008fe200000000ff */
[----:B------:R-:W-:-:S04]  /*7aa0*/  FADD.FTZ R175, R175, R178 ;  /* 0x000000b2afaf7221 */ /* 0x000fc80000010000 */
[----:B------:R-:W-:Y:S01]  /*7ab0*/  HMMA.16816.F32 R68, R128, R72, RZ ;  /* 0x000000488044723c */ /* 0x000fe200000018ff */
[----:B------:R-:W-:Y:S01]  /*7ac0*/  MUFU.EX2 R184, R184 ;  /* 0x000000b800b87308 */ /* 0x000fe20000000800 */
[----:B------:R-:W-:-:S04]  /*7ad0*/  FADD.FTZ R172, R172, R175 ;  /* 0x000000afacac7221 */ /* 0x000fc80000010000 */
[C---:B-1----:R-:W-:Y:S03]  /*7ae0*/  HMMA.16816.F32 R76, R128.reuse, R80, RZ ;  /* 0x00000050804c723c */ /* 0x042fe600000018ff */
[----:B------:R-:W1:Y:S01]  /*7af0*/  MUFU.EX2 R187, R187 ;  /* 0x000000bb00bb7308 */ /* 0x000e620000000800 */
[C---:B----4-:R-:W-:Y:S01]  /*7b00*/  F2FP.F16.F32.PACK_AB R23, R0.reuse, R167 ;  /* 0x000000a70017723e */ /* 0x050fe200000000ff */
[----:B------:R-:W-:Y:S01]  /*7b10*/  FADD.FTZ R167, R167, R172 ;  /* 0x000000aca7a77221 */ /* 0x000fe20000010000 */
[C---:B--2---:R-:W-:Y:S03]  /*7b20*/  HMMA.16816.F32 R84, R128.reuse, R88, RZ ;  /* 0x000000588054723c */ /* 0x044fe600000018ff */
[----:B------:R-:W-:Y:S02]  /*7b30*/  FADD.FTZ R167, R0, R167 ;  /* 0x000000a700a77221 */ /* 0x000fe40000010000 */
        /* <DEDUP_REMOVED lines=17> */
[----:B------:R-:W4:Y:S05]  /*7c50*/  MUFU.EX2 R203, R203 ;  /* 0x000000cb00cb7308 */ /* 0x000f2a0000000800 */
        /* <DEDUP_REMOVED lines=8> */
[----:B------:R-:W5:Y:S03]  /*7ce0*/  MUFU.EX2 R198, R198 ;  /* 0x000000c600c67308 */ /* 0x000f660000000800 */
[C---:B------:R-:W-:Y:S05]  /*7cf0*/  HMMA.16816.F32 R96, R128.reuse, R98, RZ ;  /* 0x000000628060723c */ /* 0x040fea00000018ff */
[----:B------:R-:W-:Y:S01]  /*7d00*/  MUFU.EX2 R196, R196 ;  /* 0x000000c400c47308 */ /* 0x000fe20000000800 */
[C---:B------:R-:W-:Y:S06]  /*7d10*/  HMMA.16816.F32 R104, R128.reuse, R106, RZ ;  /* 0x0000006a8068723c */ /* 0x040fec00000018ff */
[C---:B------:R-:W-:Y:S01]  /*7d20*/  HMMA.16816.F32 R112, R128.reuse, R114, RZ ;  /* 0x000000728070723c */ /* 0x040fe200000018ff */
[----:B------:R-:W5:Y:S05]  /*7d30*/  MUFU.EX2 R251, R251 ;  /* 0x000000fb00fb7308 */ /* 0x000f6a0000000800 */
[C---:B------:R-:W-:Y:S06]  /*7d40*/  HMMA.16816.F32 R120, R128.reuse, R122, RZ ;  /* 0x0000007a8078723c */ /* 0x040fec00000018ff */
[C---:B------:R-:W-:Y:S06]  /*7d50*/  HMMA.16816.F32 R124, R128.reuse, R8, RZ ;  /* 0x00000008807c723c */ /* 0x040fec00000018ff */
[----:B------:R-:W-:Y:S01]  /*7d60*/  HMMA.16816.F32 R128, R128, R10, RZ ;  /* 0x0000000a8080723c */ /* 0x000fe200000018ff */
[----:B------:R-:W1:Y:S05]  /*7d70*/  LDSM.16.MT88.4 R8, [R232+0x12800] ;  /* 0x01280000e808783b */ /* 0x000e6a0000004200 */
[C---:B------:R-:W-:Y:S06]  /*7d80*/  HMMA.16816.F32 R152, R20.reuse, R4, R152 ;  /* 0x000000041498723c */ /* 0x040fec0000001898 */
[C---:B------:R-:W-:Y:S01]  /*7d90*/  HMMA.16816.F32 R148, R20.reuse, R6, R148 ;  /* 0x000000061494723c */ /* 0x040fe20000001894 */
[----:B------:R-:W2:Y:S05]  /*7da0*/  LDSM.16.MT88.4 R4, [R234+0x14800] ;  /* 0x01480000ea04783b */ /* 0x000eaa0000004200 */
[C---:B------:R-:W-:Y:S06]  /*7db0*/  HMMA.16816.F32 R36, R20.reuse, R12, R36 ;  /* 0x0000000c1424723c */ /* 0x040fec0000001824 */
[C---:B------:R-:W-:Y:S01]  /*7dc0*/  HMMA.16816.F32 R40, R20.reuse, R14, R40 ;  /* 0x0000000e1428723c */ /* 0x040fe20000001828 */
[----:B------:R-:W3:Y:S05]  /*7dd0*/  LDSM.16.MT88.4 R12, [R233+0x14800] ;  /* 0x01480000e90c783b */ /* 0x000eea0000004200 */
[C---:B------:R-:W-:Y:S06]  /*7de0*/  HMMA.16816.F32 R160, R20.reuse, R16, R160 ;  /* 0x0000001014a0723c */ /* 0x040fec00000018a0 */
[C---:B------:R-:W-:Y:S01]  /*7df0*/  HMMA.16816.F32 R156, R20.reuse, R18, R156 ;  /* 0x00000012149c723c */ /* 0x040fe2000000189c */
[----:B------:R-:W-:Y:S05]  /*7e00*/  LDSM.16.MT88.4 R16, [R236+0x14800] ;  /* 0x01480000ec10783b */ /* 0x000fea0000004200 */
        /* <DEDUP_REMOVED lines=23> */
[----:B------:R-:W5:Y:S05]  /*7f80*/  LDSM.16.MT88.4 R16, [R233+0x11000] ;  /* 0x01100000e910783b */ /* 0x000f6a0000004200 */
[C---:B--2---:R-:W-:Y:S06]  /*7f90*/  HMMA.16816.F32 R116, R20.reuse, R4, R116 ;  /* 0x000000041474723c */ /* 0x044fec0000001874 */
        /* <DEDUP_REMOVED lines=14> */
[----:B---3--:R-:W-:Y:S01]  /*8080*/  HMMA.16816.F32 R160, R4, R12, R160 ;  /* 0x0000000c04a0723c */ /* 0x008fe200000018a0 */
[----:B------:R-:W-:Y:S01]  /*8090*/  FADD.FTZ R189, R189, R186 ;  /* 0x000000babdbd7221 */ /* 0x000fe20000010000 */
[----:B------:R-:W-:-:S04]  /*80a0*/  FADD.FTZ R190, R193, R190 ;  /* 0x000000bec1be7221 */ /* 0x000fc80000010000 */
[C---:B------:R-:W-:Y:S01]  /*80b0*/  HMMA.16816.F32 R156, R4.reuse, R14, R156 ;  /* 0x0000000e049c723c */ /* 0x040fe2000000189c */
[----:B------:R-:W2:Y:S05]  /*80c0*/  LDSM.16.MT88.4 R12, [R233+0x13000] ;  /* 0x01300000e90c783b */ /* 0x000eaa0000004200 */
[C---:B-1----:R-:W-:Y:S06]  /*80d0*/  HMMA.16816.F32 R152, R4.reuse, R8, R152 ;  /* 0x000000080498723c */ /* 0x042fec0000001898 */
[----:B------:R-:W-:Y:S01]  /*80e0*/  HMMA.16816.F32 R148, R4, R10, R148 ;  /* 0x0000000a0494723c */ /* 0x000fe20000001894 */
[----:B------:R-:W1:Y:S05]  /*80f0*/  LDSM.16.MT88.4 R8, [R234+0x15000] ;  /* 0x01500000ea08783b */ /* 0x000e6a0000004200 */
[C---:B------:R-:W-:Y:S06]  /*8100*/  HMMA.16816.F32 R100, R20.reuse, R32, R100 ;  /* 0x000000201464723c */ /* 0x040fec0000001864 */
[C---:B------:R-:W-:Y:S01]  /*8110*/  HMMA.16816.F32 R104, R20.reuse, R34, R104 ;  /* 0x000000221468723c */ /* 0x040fe20000001868 */
[----:B------:R-:W-:Y:S05]  /*8120*/  LDSM.16.MT88.4 R32, [R234+0x13000] ;  /* 0x01300000ea20783b */ /* 0x000fea0000004200 */
[C---:B----4-:R-:W-:Y:S06]  /*8130*/  HMMA.16816.F32 R108, R20.reuse, R24, R108 ;  /* 0x00000018146c723c */ /* 0x050fec000000186c */
[C---:B------:R-:W-:Y:S01]  /*8140*/  HMMA.16816.F32 R112, R20.reuse, R26, R112 ;  /* 0x0000001a1470723c */ /* 0x040fe20000001870 */
[----:B------:R-:W3:Y:S05]  /*8150*/  LDSM.16.MT88.4 R24, [R232+0x11000] ;  /* 0x01100000e818783b */ /* 0x000eea0000004200 */
[C---:B------:R-:W-:Y:S06]  /*8160*/  HMMA.16816.F32 R124, R20.reuse, R28, R124 ;  /* 0x0000001c147c723c */ /* 0x040fec000000187c */
[----:B------:R-:W-:Y:S01]  /*8170*/  HMMA.16816.F32 R128, R20, R30, R128 ;  /* 0x0000001e1480723c */ /* 0x000fe20000001880 */
[----:B------:R-:W4:Y:S04]  /*8180*/  LDSM.16.MT88.4 R20, [R236+0x15000] ;  /* 0x01500000ec14783b */ /* 0x000f280000004200 */
[----:B------:R-:W-:Y:S01]  /*8190*/  LDSM.16.MT88.4 R28, [R232+0x13000] ;  /* 0x01300000e81c783b */ /* 0x000fe20000004200 */
[C---:B-----5:R-:W-:Y:S06]  /*81a0*/  HMMA.16816.F32 R144, R4.reuse, R16, R144 ;  /* 0x000000100490723c */ /* 0x060fec0000001890 */
[C---:B------:R-:W-:Y:S01]  /*81b0*/  HMMA.16816.F32 R140, R4.reuse, R18, R140 ;  /* 0x00000012048c723c */ /* 0x040fe2000000188c */
[----:B------:R-:W5:Y:S05]  /*81c0*/  LDSM.16.MT88.4 R16, [R233+0x15000] ;  /* 0x01500000e910783b */ /* 0x000f6a0000004200 */
        /* <DEDUP_REMOVED lines=54> */
[C---:B-1----:R-:W-:Y:S06]  /*8530*/  HMMA.16816.F32 R144, R4.reuse, R8, R144 ;  /* 0x000000080490723c */ /* 0x042fec0000001890 */
[C---:B------:R-:W-:Y:S01]  /*8540*/  HMMA.16816.F32 R140, R4.reuse, R10, R140 ;  /* 0x0000000a048c723c */ /* 0x040fe2000000188c */
[----:B------:R-:W1:Y:S05]  /*8550*/  LDSM.16.MT88.4 R8, [R233+0x15800] ;  /* 0x01580000e908783b */ /* 0x000e6a0000004200 */
        /* <DEDUP_REMOVED lines=30> */
[C---:B--2---:R-:W-:Y:S06]  /*8740*/  HMMA.16816.F32 R116, R4.reuse, R12, R116 ;  /* 0x0000000c0474723c */ /* 0x044fec0000001874 */
        /* <DEDUP_REMOVED lines=19> */
.L_x_1616:
        /* <DEDUP_REMOVED lines=78> */
.L_x_1613:
        /* <DEDUP_REMOVED lines=114> */
[----:B------:R3:W-:Y:S04]  /*9480*/  @!P3 LDGSTS.E.BYPASS.LTC128B.128 [R243+0x17800], desc[UR20][R214.64+0x180] ;  /* 0x17800180d6f3bfae */ /* 0x0007e8000b901d54 */
[----:B------:R-:W-:Y:S04]  /*9490*/  LDSM.16.M88.4 R168, [R242] ;  /* 0x00000000f2a8783b */ /* 0x000fe80000000200 */
[----:B------:R-:W4:Y:S04]  /*94a0*/  LDSM.16.M88.4 R172, [R241+0x8000] ;  /* 0x00800000f1ac783b */ /* 0x000f280000000200 */
[----:B------:R-:W5:Y:S04]  /*94b0*/  LDSM.16.M88.4 R176, [R241+0x8800] ;  /* 0x00880000f1b0783b */ /* 0x000f680000000200 */
[----:B------:R-:W5:Y:S04]  /*94c0*/  LDSM.16.M88.4 R180, [R241+0x9000] ;  /* 0x00900000f1b4783b */ /* 0x000f680000000200 */
[----:B------:R-:W5:Y:S04]  /*94d0*/  LDSM.16.M88.4 R184, [R241+0x9800] ;  /* 0x00980000f1b8783b */ /* 0x000f680000000200 */
[----:B------:R-:W0:Y:S04]  /*94e0*/  LDGDEPBAR ;  /* 0x00000000000079af */ /* 0x000e280000000000 */
[----:B------:R-:W-:Y:S04]  /*94f0*/  LDSM.16.M88.4 R188, [R240] ;  /* 0x00000000f0bc783b */ /* 0x000fe80000000200 */
[----:B------:R-:W5:Y:S04]  /*9500*/  LDSM.16.M88.4 R192, [R239] ;  /* 0x00000000efc0783b */ /* 0x000f680000000200 */
[----:B-1----:R-:W1:Y:S04]  /*9510*/  LDSM.16.M88.4 R196, [R231] ;  /* 0x00000000e7c4783b */ /* 0x002e680000000200 */
[----:B------:R-:W1:Y:S04]  /*9520*/  LDSM.16.M88.4 R200, [R230] ;  /* 0x00000000e6c8783b */ /* 0x000e680000000200 */
[----:B--2---:R-:W2:Y:S01]  /*9530*/  LDSM.16.M88.4 R204, [R229] ;  /* 0x00000000e5cc783b */ /* 0x004ea20000000200 */
[C---:B----4-:R-:W-:Y:S03]  /*9540*/  HMMA.16816.F32 R4, R168.reuse, R172, RZ ;  /* 0x000000aca804723c */ /* 0x050fe600000018ff */
[----:B------:R-:W-:Y:S04]  /*9550*/  LDSM.16.M88.4 R208, [R238] ;  /* 0x00000000eed0783b */ /* 0x000fe80000000200 */
[----:B---3--:R-:W3:Y:S01]  /*9560*/  LDSM.16.M88.4 R212, [R235+0x8000] ;  /* 0x00800000ebd4783b */ /* 0x008ee20000000200 */
[C---:B------:R-:W-:Y:S03]  /*9570*/  HMMA.16816.F32 R8, R168.reuse, R174, RZ ;  /* 0x000000aea808723c */ /* 0x040fe600000018ff */
[----:B------:R-:W-:Y:S03]  /*9580*/  LDSM.16.M88.4 R172, [R235+0x9000] ;  /* 0x00900000ebac783b */ /* 0x000fe60000000200 */
[C---:B-----5:R-:W-:Y:S06]  /*9590*/  HMMA.16816.F32 R12, R168.reuse, R176, RZ ;  /* 0x000000b0a80c723c */ /* 0x060fec00000018ff */
[C---:B------:R-:W-:Y:S01]  /*95a0*/  HMMA.16816.F32 R16, R168.reuse, R178, RZ ;  /* 0x000000b2a810723c */ /* 0x040fe200000018ff */
[----:B------:R-:W-:Y:S05]  /*95b0*/  LDSM.16.M88.4 R176, [R235+0x9800] ;  /* 0x00980000ebb0783b */ /* 0x000fea0000000200 */
[C---:B------:R-:W-:Y:S06]  /*95c0*/  HMMA.16816.F32 R20, R168.reuse, R180, RZ ;  /* 0x000000b4a814723c */ /* 0x040fec00000018ff */
[C---:B------:R-:W-:Y:S01]  /*95d0*/  HMMA.16816.F32 R24, R168.reuse, R182, RZ ;  /* 0x000000b6a818723c */ /* 0x040fe200000018ff */
[----:B------:R-:W-:Y:S05]  /*95e0*/  LDSM.16.M88.4 R180, [R237] ;  /* 0x00000000edb4783b */ /* 0x000fea0000000200 */
[C---:B------:R-:W-:Y:S06]  /*95f0*/  HMMA.16816.F32 R28, R168.reuse, R184, RZ ;  /* 0x000000b8a81c723c */ /* 0x040fec00000018ff */
[----:B------:R-:W-:Y:S01]  /*9600*/  HMMA.16816.F32 R32, R168, R186, RZ ;  /* 0x000000baa820723c */ /* 0x000fe200000018ff */
[----:B------:R-:W4:Y:S04]  /*9610*/  LDSM.16.M88.4 R168, [R235+0x8800] ;  /* 0x00880000eba8783b */ /* 0x000f280000000200 */
[----:B------:R-:W5:Y:S01]  /*9620*/  LDSM.16.M88.4 R184, [R228] ;  /* 0x00000000e4b8783b */ /* 0x000f620000000200 */
[C---:B------:R-:W-:Y:S06]  /*9630*/  HMMA.16816.F32 R4, R188.reuse, R192, R4 ;  /* 0x000000c0bc04723c */ /* 0x040fec0000001804 */
[C---:B------:R-:W-:Y:S01]  /*9640*/  HMMA.16816.F32 R8, R188.reuse, R194, R8 ;  /* 0x000000c2bc08723c */ /* 0x040fe20000001808 */
[----:B------:R-:W-:Y:S05]  /*9650*/  LDSM.16.M88.4 R192, [R228+0x1000] ;  /* 0x00100000e4c0783b */ /* 0x000fea0000000200 */
[C---:B-1----:R-:W-:Y:S06]  /*9660*/  HMMA.16816.F32 R12, R188.reuse, R196, R12 ;  /* 0x000000c4bc0c723c */ /* 0x042fec000000180c */
[C---:B------:R-:W-:Y:S01]  /*9670*/  HMMA.16816.F32 R16, R188.reuse, R198, R16 ;  /* 0x000000c6bc10723c */ /* 0x040fe20000001810 */
[----:B------:R-:W-:Y:S05]  /*9680*/  LDSM.16.M88.4 R196, [R228+0x1800] ;  /* 0x00180000e4c4783b */ /* 0x000fea0000000200 */
[C---:B------:R-:W-:Y:S06]  /*9690*/  HMMA.16816.F32 R20, R188.reuse, R200, R20 ;  /* 0x000000c8bc14723c */ /* 0x040fec0000001814 */
[C---:B------:R-:W-:Y:S01]  /*96a0*/  HMMA.16816.F32 R24, R188.reuse, R202, R24 ;  /* 0x000000cabc18723c */ /* 0x040fe20000001818 */
[----:B------:R-:W-:Y:S05]  /*96b0*/  LDSM.16.M88.4 R200, [R242+0x2000] ;  /* 0x00200000f2c8783b */ /* 0x000fea0000000200 */
[C---:B--2---:R-:W-:Y:S06]  /*96c0*/  HMMA.16816.F32 R28, R188.reuse, R204, R28 ;  /* 0x000000ccbc1c723c */ /* 0x044fec000000181c */
[----:B------:R-:W-:Y:S01]  /*96d0*/  HMMA.16816.F32 R32, R188, R206, R32 ;  /* 0x000000cebc20723c */ /* 0x000fe20000001820 */
[----:B------:R-:W1:Y:S04]  /*96e0*/  LDSM.16.M88.4 R188, [R228+0x800] ;  /* 0x00080000e4bc783b */ /* 0x000e680000000200 */
[----:B------:R-:W2:Y:S01]  /*96f0*/  LDSM.16.M88.4 R204, [R241+0xa000] ;  /* 0x00a00000f1cc783b */ /* 0x000ea20000000200 */
[C---:B---3--:R-:W-:Y:S06]  /*9700*/  HMMA.16816.F32 R4, R208.reuse, R212, R4 ;  /* 0x000000d4d004723c */ /* 0x048fec0000001804 */
[C---:B------:R-:W-:Y:S01]  /*9710*/  HMMA.16816.F32 R8, R208.reuse, R214, R8 ;  /* 0x000000d6d008723c */ /* 0x040fe20000001808 */
[----:B------:R-:W-:Y:S05]  /*9720*/  LDSM.16.M88.4 R212, [R227] ;  /* 0x00000000e3d4783b */ /* 0x000fea0000000200 */
[C---:B----4-:R-:W-:Y:S06]  /*9730*/  HMMA.16816.F32 R12, R208.reuse, R168, R12 ;  /* 0x000000a8d00c723c */ /* 0x050fec000000180c */
[C---:B------:R-:W-:Y:S01]  /*9740*/  HMMA.16816.F32 R16, R208.reuse, R170, R16 ;  /* 0x000000aad010723c */ /* 0x040fe20000001810 */
[----:B------:R-:W3:Y:S05]  /*9750*/  LDSM.16.M88.4 R168, [R241+0xa800] ;  /* 0x00a80000f1a8783b */ /* 0x000eea0000000200 */
[C---:B------:R-:W-:Y:S06]  /*9760*/  HMMA.16816.F32 R20, R208.reuse, R172, R20 ;  /* 0x000000acd014723c */ /* 0x040fec0000001814 */
[C---:B------:R-:W-:Y:S01]  /*9770*/  HMMA.16816.F32 R24, R208.reuse, R174, R24 ;  /* 0x000000aed018723c */ /* 0x040fe20000001818 */
[----:B------:R-:W4:Y:S05]  /*9780*/  LDSM.16.M88.4 R172, [R241+0xb000] ;  /* 0x00b00000f1ac783b */ /* 0x000f2a0000000200 */
[C---:B------:R-:W-:Y:S06]  /*9790*/  HMMA.16816.F32 R28, R208.reuse, R176, R28 ;  /* 0x000000b0d01c723c */ /* 0x040fec000000181c */
[----:B------:R-:W-:Y:S01]  /*97a0*/  HMMA.16816.F32 R32, R208, R178, R32 ;  /* 0x000000b2d020723c */ /* 0x000fe20000001820 */
[----:B------:R-:W4:Y:S04]  /*97b0*/  LDSM.16.M88.4 R176, [R241+0xb800] ;  /* 0x00b80000f1b0783b */ /* 0x000f280000000200 */
[----:B------:R-:W4:Y:S01]  /*97c0*/  LDSM.16.M88.4 R208, [R240+0x2000] ;  /* 0x00200000f0d0783b */ /* 0x000f220000000200 */
[C---:B-----5:R-:W-:Y:S06]  /*97d0*/  HMMA.16816.F32 R4, R180.reuse, R184, R4 ;  /* 0x000000b8b404723c */ /* 0x060fec0000001804 */
[C---:B------:R-:W-:Y:S01]  /*97e0*/  HMMA.16816.F32 R8, R180.reuse, R186, R8 ;  /* 0x000000bab408723c */ /* 0x040fe20000001808 */
[----:B------:R-:W-:Y:S05]  /*97f0*/  LDSM.16.M88.4 R184, [R225] ;  /* 0x00000000e1b8783b */ /* 0x000fea0000000200 */
[C---:B-1----:R-:W-:Y:S06]  /*9800*/  HMMA.16816.F32 R12, R180.reuse, R188, R12 ;  /* 0x000000bcb40c723c */ /* 0x042fec000000180c */
[C---:B------:R-:W-:Y:S01]  /*9810*/  HMMA.16816.F32 R16, R180.reuse, R190, R16 ;  /* 0x000000beb410723c */ /* 0x040fe20000001810 */
[----:B------:R-:W-:Y:S05]  /*9820*/  LDSM.16.M88.4 R188, [R224] ;  /* 0x00000000e0bc783b */ /* 0x000fea0000000200 */
[C---:B------:R-:W-:Y:S06]  /*9830*/  HMMA.16816.F32 R20, R180.reuse, R192, R20 ;  /* 0x000000c0b414723c */ /* 0x040fec0000001814 */
[C---:B------:R-:W-:Y:S01]  /*9840*/  HMMA.16816.F32 R24, R180.reuse, R194, R24 ;  /* 0x000000c2b418723c */ /* 0x040fe20000001818 */
[----:B------:R-:W-:Y:S05]  /*9850*/  LDSM.16.M88.4 R192, [R238+0x2000] ;  /* 0x00200000eec0783b */ /* 0x000fea0000000200 */
[C---:B------:R-:W-:Y:S06]  /*9860*/  HMMA.16816.F32 R28, R180.reuse, R196, R28 ;  /* 0x000000c4b41c723c */ /* 0x040fec000000181c */
[----:B------:R-:W-:Y:S01]  /*9870*/  HMMA.16816.F32 R32, R180, R198, R32 ;  /* 0x000000c6b420723c */ /* 0x000fe20000001820 */
[----:B------:R-:W1:Y:S04]  /*9880*/  LDSM.16.M88.4 R180, [R226] ;  /* 0x00000000e2b4783b */ /* 0x000e680000000200 */
        /* <DEDUP_REMOVED lines=10> */
[C---:B------:R-:W-:Y:S06]  /*9930*/  HMMA.16816.F32 R28, R200.reuse, R176, R28 ;  /* 0x000000b0c81c723c */ /* 0x040fec000000181c */
[----:B------:R-:W-:Y:S01]  /*9940*/  HMMA.16816.F32 R32, R200, R178, R32 ;  /* 0x000000b2c820723c */ /* 0x000fe20000001820 */
[----:B------:R-:W4:Y:S04]  /*9950*/  LDSM.16.M88.4 R176, [R235+0xb800] ;  /* 0x00b80000ebb0783b */ /* 0x000f280000000200 */
[----:B------:R-:W4:Y:S01]  /*9960*/  LDSM.16.M88.4 R200, [R237+0x2000] ;  /* 0x00200000edc8783b */ /* 0x000f220000000200 */
[C---:B------:R-:W-:Y:S06]  /*9970*/  HMMA.16816.F32 R4, R208.reuse, R212, R4 ;  /* 0x000000d4d004723c */ /* 0x040fec0000001804 */
[C---:B------:R-:W-:Y:S01]  /*9980*/  HMMA.16816.F32 R8, R208.reuse, R214, R8 ;  /* 0x000000d6d008723c */ /* 0x040fe20000001808 */
[----:B------:R-:W-:Y:S05]  /*9990*/  LDSM.16.M88.4 R212, [R241+0xc000] ;  /* 0x00c00000f1d4783b */ /* 0x000fea0000000200 */
[C---:B-1----:R-:W-:Y:S06]  /*99a0*/  HMMA.16816.F32 R12, R208.reuse, R180, R12 ;  /* 0x000000b4d00c723c */ /* 0x042fec000000180c */
[C---:B------:R-:W-:Y:S01]  /*99b0*/  HMMA.16816.F32 R16, R208.reuse, R182, R16 ;  /* 0x000000b6d010723c */ /* 0x040fe20000001810 */
[----:B------:R-:W1:Y:S05]  /*99c0*/  LDSM.16.M88.4 R180, [R228+0x2800] ;  /* 0x00280000e4b4783b */ /* 0x000e6a0000000200 */
[C---:B------:R-:W-:Y:S06]  /*99d0*/  HMMA.16816.F32 R20, R208.reuse, R184, R20 ;  /* 0x000000b8d014723c */ /* 0x040fec0000001814 */
[C---:B------:R-:W-:Y:S01]  /*99e0*/  HMMA.16816.F32 R24, R208.reuse, R186, R24 ;  /* 0x000000bad018723c */ /* 0x040fe20000001818 */
[----:B------:R-:W1:Y:S05]  /*99f0*/  LDSM.16.M88.4 R184, [R228+0x3000] ;  /* 0x00300000e4b8783b */ /* 0x000e6a0000000200 */
[C---:B------:R-:W-:Y:S06]  /*9a00*/  HMMA.16816.F32 R28, R208.reuse, R188, R28 ;  /* 0x000000bcd01c723c */ /* 0x040fec000000181c */
[----:B------:R-:W-:Y:S01]  /*9a10*/  HMMA.16816.F32 R32, R208, R190, R32 ;  /* 0x000000bed020723c */ /* 0x000fe20000001820 */
[----:B------:R-:W1:Y:S04]  /*9a20*/  LDSM.16.M88.4 R188, [R228+0x3800] ;  /* 0x00380000e4bc783b */ /* 0x000e680000000200 */
[----:B------:R-:W1:Y:S01]  /*9a30*/  LDSM.16.M88.4 R208, [R242+0x4000] ;  /* 0x00400000f2d0783b */ /* 0x000e620000000200 */
[C---:B-----5:R-:W-:Y:S06]  /*9a40*/  HMMA.16816.F32 R4, R192.reuse, R196, R4 ;  /* 0x000000c4c004723c */ /* 0x060fec0000001804 */
[C---:B------:R-:W-:Y:S01]  /*9a50*/  HMMA.16816.F32 R8, R192.reuse, R198, R8 ;  /* 0x000000c6c008723c */ /* 0x040fe20000001808 */
[----:B------:R-:W-:Y:S05]  /*9a60*/  LDSM.16.M88.4 R196, [R223] ;  /* 0x00000000dfc4783b */ /* 0x000fea0000000200 */
[C---:B--2---:R-:W-:Y:S06]  /*9a70*/  HMMA.16816.F32 R12, R192.reuse, R168, R12 ;  /* 0x000000a8c00c723c */ /* 0x044fec000000180c */
[C---:B------:R-:W-:Y:S01]  /*9a80*/  HMMA.16816.F32 R16, R192.reuse, R170, R16 ;  /* 0x000000aac010723c */ /* 0x040fe20000001810 */
[----:B------:R-:W2:Y:S05]  /*9a90*/  LDSM.16.M88.4 R168, [R241+0xc800] ;  /* 0x00c80000f1a8783b */ /* 0x000eaa0000000200 */
[C---:B---3--:R-:W-:Y:S06]  /*9aa0*/  HMMA.16816.F32 R20, R192.reuse, R172, R20 ;  /* 0x000000acc014723c */ /* 0x048fec0000001814 */
[C---:B------:R-:W-:Y:S01]  /*9ab0*/  HMMA.16816.F32 R24, R192.reuse, R174, R24 ;  /* 0x000000aec018723c */ /* 0x040fe20000001818 */
[----:B------:R-:W3:Y:S05]  /*9ac0*/  LDSM.16.M88.4 R172, [R241+0xd000] ;  /* 0x00d00000f1ac783b */ /* 0x000eea0000000200 */
[C---:B----4-:R-:W-:Y:S06]  /*9ad0*/  HMMA.16816.F32 R28, R192.reuse, R176, R28 ;  /* 0x000000b0c01c723c */ /* 0x050fec000000181c */
[----:B------:R-:W-:Y:S01]  /*9ae0*/  HMMA.16816.F32 R32, R192, R178, R32 ;  /* 0x000000b2c020723c */ /* 0x000fe20000001820 */
[----:B------:R-:W4:Y:S04]  /*9af0*/  LDSM.16.M88.4 R176, [R241+0xd800] ;  /* 0x00d80000f1b0783b */ /* 0x000f280000000200 */
[----:B------:R-:W5:Y:S01]  /*9b00*/  LDSM.16.M88.4 R192, [R240+0x4000] ;  /* 0x00400000f0c0783b */ /* 0x000f620000000200 */
[C---:B------:R-:W-:Y:S06]  /*9b10*/  HMMA.16816.F32 R4, R200.reuse, R204, R4 ;  /* 0x000000ccc804723c */ /* 0x040fec0000001804 */
[C---:B------:R-:W-:Y:S01]  /*9b20*/  HMMA.16816.F32 R8, R200.reuse, R206, R8 ;  /* 0x000000cec808723c */ /* 0x040fe20000001808 */
[----:B------:R-:W-:Y:S05]  /*9b30*/  LDSM.16.M88.4 R204, [R235+0xc000] ;  /* 0x00c00000ebcc783b */ /* 0x000fea0000000200 */
[C---:B-1----:R-:W-:Y:S06]  /*9b40*/  HMMA.16816.F32 R12, R200.reuse, R180, R12 ;  /* 0x000000b4c80c723c */ /* 0x042fec000000180c */
[C---:B------:R-:W-:Y:S01]  /*9b50*/  HMMA.16816.F32 R16, R200.reuse, R182, R16 ;  /* 0x000000b6c810723c */ /* 0x040fe20000001810 */
[----:B------:R-:W1:Y:S05]  /*9b60*/  LDSM.16.M88.4 R180, [R222] ;  /* 0x00000000deb4783b */ /* 0x000e6a0000000200 */
[C---:B------:R-:W-:Y:S06]  /*9b70*/  HMMA.16816.F32 R20, R200.reuse, R184, R20 ;  /* 0x000000b8c814723c */ /* 0x040fec0000001814 */
[C---:B------:R-:W-:Y:S01]  /*9b80*/  HMMA.16816.F32 R24, R200.reuse, R186, R24 ;  /* 0x000000bac818723c */ /* 0x040fe20000001818 */
[----:B------:R-:W1:Y:S05]  /*9b90*/  LDSM.16.M88.4 R184, [R221] ;  /* 0x00000000ddb8783b */ /* 0x000e6a0000000200 */
[C---:B------:R-:W-:Y:S06]  /*9ba0*/  HMMA.16816.F32 R28, R200.reuse, R188, R28 ;  /* 0x000000bcc81c723c */ /* 0x040fec000000181c */
[----:B------:R-:W-:Y:S01]  /*9bb0*/  HMMA.16816.F32 R32, R200, R190, R32 ;  /* 0x000000bec820723c */ /* 0x000fe20000001820 */
[----:B------:R-:W1:Y:S04]  /*9bc0*/  LDSM.16.M88.4 R188, [R220] ;  /* 0x00000000dcbc783b */ /* 0x000e680000000200 */
[----:B------:R-:W1:Y:S01]  /*9bd0*/  LDSM.16.M88.4 R200, [R238+0x4000] ;  /* 0x00400000eec8783b */ /* 0x000e620000000200 */
[C---:B------:R-:W-:Y:S06]  /*9be0*/  HMMA.16816.F32 R4, R208.reuse, R212, R4 ;  /* 0x000000d4d004723c */ /* 0x040fec0000001804 */
[C---:B------:R-:W-:Y:S01]  /*9bf0*/  HMMA.16816.F32 R8, R208.reuse, R214, R8 ;  /* 0x000000d6d008723c */ /* 0x040fe20000001808 */
[----:B------:R-:W-:Y:S05]  /*9c00*/  LDSM.16.M88.4 R212, [R228+0x4000] ;  /* 0x00400000e4d4783b */ /* 0x000fea0000000200 */
        /* <DEDUP_REMOVED lines=9> */
[----:B------:R-:W4:Y:S01]  /*9ca0*/  LDSM.16.M88.4 R208, [R237+0x4000] ;  /* 0x00400000edd0783b */ /* 0x000f220000000200 */
[C---:B-----5:R-:W-:Y:S06]  /*9cb0*/  HMMA.16816.F32 R4, R192.reuse, R196, R4 ;  /* 0x000000c4c004723c */ /* 0x060fec0000001804 */
[C---:B------:R-:W-:Y:S01]  /*9cc0*/  HMMA.16816.F32 R8, R192.reuse, R198, R8 ;  /* 0x000000c6c008723c */ /* 0x040fe20000001808 */
[----:B------:R-:W-:Y:S05]  /*9cd0*/  LDSM.16.M88.4 R196, [R241+0xe000] ;  /* 0x00e00000f1c4783b */ /* 0x000fea0000000200 */
[C---:B-1----:R-:W-:Y:S06]  /*9ce0*/  HMMA.16816.F32 R12, R192.reuse, R180, R12 ;  /* 0x000000b4c00c723c */ /* 0x042fec000000180c */
[C---:B------:R-:W-:Y:S01]  /*9cf0*/  HMMA.16816.F32 R16, R192.reuse, R182, R16 ;  /* 0x000000b6c010723c */ /* 0x040fe20000001810 */
[----:B------:R-:W1:Y:S05]  /*9d00*/  LDSM.16.M88.4 R180, [R228+0x4800] ;  /* 0x00480000e4b4783b */ /* 0x000e6a0000000200 */
[C---:B------:R-:W-:Y:S06]  /*9d10*/  HMMA.16816.F32 R20, R192.reuse, R184, R20 ;  /* 0x000000b8c014723c */ /* 0x040fec0000001814 */
[C---:B------:R-:W-:Y:S01]  /*9d20*/  HMMA.16816.F32 R24, R192.reuse, R186, R24 ;  /* 0x000000bac018723c */ /* 0x040fe20000001818 */
[----:B------:R-:W5:Y:S05]  /*9d30*/  LDSM.16.M88.4 R184, [R228+0x5000] ;  /* 0x00500000e4b8783b */ /* 0x000f6a0000000200 */
[C---:B------:R-:W-:Y:S06]  /*9d40*/  HMMA.16816.F32 R28, R192.reuse, R188, R28 ;  /* 0x000000bcc01c723c */ /* 0x040fec000000181c */
[----:B------:R-:W-:Y:S01]  /*9d50*/  HMMA.16816.F32 R32, R192, R190, R32 ;  /* 0x000000bec020723c */ /* 0x000fe20000001820 */
[----:B------:R-:W5:Y:S04]  /*9d60*/  LDSM.16.M88.4 R188, [R228+0x5800] ;  /* 0x00580000e4bc783b */ /* 0x000f680000000200 */
[----:B------:R-:W5:Y:S01]  /*9d70*/  LDSM.16.M88.4 R192, [R242+0x6000] ;  /* 0x00600000f2c0783b */ /* 0x000f620000000200 */
[C---:B------:R-:W-:Y:S06]  /*9d80*/  HMMA.16816.F32 R4, R200.reuse, R204, R4 ;  /* 0x000000ccc804723c */ /* 0x040fec0000001804 */
        /* <DEDUP_REMOVED lines=17> */
[----:B------:R-:W1:Y:S05]  /*9ea0*/  LDSM.16.M88.4 R180, [R218] ;  /* 0x00000000dab4783b */ /* 0x000e6a0000000200 */
[C---:B-----5:R-:W-:Y:S06]  /*9eb0*/  HMMA.16816.F32 R20, R208.reuse, R184, R20 ;  /* 0x000000b8d014723c */ /* 0x060fec0000001814 */
[C---:B------:R-:W-:Y:S01]  /*9ec0*/  HMMA.16816.F32 R24, R208.reuse, R186, R24 ;  /* 0x000000bad018723c */ /* 0x040fe20000001818 */
[----:B------:R-:W5:Y:S05]  /*9ed0*/  LDSM.16.M88.4 R184, [R217] ;  /* 0x00000000d9b8783b */ /* 0x000f6a0000000200 */
[C---:B------:R-:W-:Y:S06]  /*9ee0*/  HMMA.16816.F32 R28, R208.reuse, R188, R28 ;  /* 0x000000bcd01c723c */ /* 0x040fec000000181c */
[----:B------:R-:W-:Y:S01]  /*9ef0*/  HMMA.16816.F32 R32, R208, R190, R32 ;  /* 0x000000bed020723c */ /* 0x000fe20000001820 */
[----:B------:R-:W5:Y:S04]  /*9f00*/  LDSM.16.M88.4 R188, [R216] ;  /* 0x00000000d8bc783b */ /* 0x000f680000000200 */
[----:B------:R-:W5:Y:S01]  /*9f10*/  LDSM.16.M88.4 R208, [R238+0x6000] ;  /* 0x00600000eed0783b */ /* 0x000f620000000200 */
        /* <DEDUP_REMOVED lines=14> */
[C---:B------:R-:W-:Y:S06]  /*a000*/  HMMA.16816.F32 R8, R200.reuse, R206, R8 ;  /* 0x000000cec808723c */ /* 0x040fec0000001808 */
[C---:B-1----:R-:W-:Y:S06]  /*a010*/  HMMA.16816.F32 R12, R200.reuse, R180, R12 ;  /* 0x000000b4c80c723c */ /* 0x042fec000000180c */
[C---:B------:R-:W-:Y:S06]  /*a020*/  HMMA.16816.F32 R16, R200.reuse, R182, R16 ;  /* 0x000000b6c810723c */ /* 0x040fec0000001810 */
[C---:B-----5:R-:W-:Y:S06]  /*a030*/  HMMA.16816.F32 R20, R200.reuse, R184, R20 ;  /* 0x000000b8c814723c */ /* 0x060fec0000001814 */
[C---:B------:R-:W-:Y:S06]  /*a040*/  HMMA.16816.F32 R24, R200.reuse, R186, R24 ;  /* 0x000000bac818723c */ /* 0x040fec0000001818 */
[C---:B------:R-:W-:Y:S06]  /*a050*/  HMMA.16816.F32 R28, R200.reuse, R188, R28 ;  /* 0x000000bcc81c723c */ /* 0x040fec000000181c */
[----:B------:R-:W-:Y:S06]  /*a060*/  HMMA.16816.F32 R32, R200, R190, R32 ;  /* 0x000000bec820723c */ /* 0x000fec0000001820 */
[C---:B------:R-:W-:Y:S06]  /*a070*/  HMMA.16816.F32 R4, R208.reuse, R212, R4 ;  /* 0x000000d4d004723c */ /* 0x040fec0000001804 */
[C---:B------:R-:W-:Y:S06]  /*a080*/  HMMA.16816.F32 R8, R208.reuse, R214, R8 ;  /* 0x000000d6d008723c */ /* 0x040fec0000001808 */
[C---:B--2---:R-:W-:Y:S06]  /*a090*/  HMMA.16816.F32 R12, R208.reuse, R168, R12 ;  /* 0x000000a8d00c723c */ /* 0x044fec000000180c */
[C---:B------:R-:W-:Y:S01]  /*a0a0*/  HMMA.16816.F32 R16, R208.reuse, R170, R16 ;  /* 0x000000aad010723c */ /* 0x040fe20000001810 */
[----:B------:R-:W1:Y:S05]  /*a0b0*/  LDSM.16.M88.4 R168, [R228+0x6800] ;  /* 0x00680000e4a8783b */ /* 0x000e6a0000000200 */
[C---:B---3--:R-:W-:Y:S06]  /*a0c0*/  HMMA.16816.F32 R20, R208.reuse, R172, R20 ;  /* 0x000000acd014723c */ /* 0x048fec0000001814 */
[C---:B------:R-:W-:Y:S01]  /*a0d0*/  HMMA.16816.F32 R24, R208.reuse, R174, R24 ;  /* 0x000000aed018723c */ /* 0x040fe20000001818 */
[----:B------:R-:W2:Y:S05]  /*a0e0*/  LDSM.16.M88.4 R172, [R228+0x7000] ;  /* 0x00700000e4ac783b */ /* 0x000eaa0000000200 */
[C---:B----4-:R-:W-:Y:S06]  /*a0f0*/  HMMA.16816.F32 R28, R208.reuse, R176, R28 ;  /* 0x000000b0d01c723c */ /* 0x050fec000000181c */
[----:B------:R-:W-:Y:S06]  /*a100*/  HMMA.16816.F32 R32, R208, R178, R32 ;  /* 0x000000b2d020723c */ /* 0x000fec0000001820 */
[C---:B------:R-:W-:Y:S06]  /*a110*/  HMMA.16816.F32 R4, R192.reuse, R196, R4 ;  /* 0x000000c4c004723c */ /* 0x040fec0000001804 */
[C---:B------:R-:W-:Y:S06]  /*a120*/  HMMA.16816.F32 R8, R192.reuse, R198, R8 ;  /* 0x000000c6c008723c */ /* 0x040fec0000001808 */
[C---:B-1----:R-:W-:Y:S06]  /*a130*/  HMMA.16816.F32 R12, R192.reuse, R168, R12 ;  /* 0x000000a8c00c723c */ /* 0x042fec000000180c */
[C---:B------:R-:W-:Y:S01]  /*a140*/  HMMA.16816.F32 R16, R192.reuse, R170, R16 ;  /* 0x000000aac010723c */ /* 0x040fe20000001810 */
[----:B------:R-:W1:Y:S01]  /*a150*/  LDSM.16.M88.4 R168, [R228+0x7800] ;  /* 0x00780000e4a8783b */ /* 0x000e620000000200 */
[----:B------:R-:W-:Y:S04]  /*a160*/  DEPBAR.LE SB0, 0x0 ;  /* 0x000080000000791a */ /* 0x000fe80000000000 */
[----:B------:R-:W-:Y:S01]  /*a170*/  BAR.SYNC.DEFER_BLOCKING 0x0 ;  /* 0x0000000000007b1d */ /* 0x000fe20000010000 */
[C---:B--2---:R-:W-:Y:S05]  /*a180*/  HMMA.16816.F32 R20, R192.reuse, R172, R20 ;  /* 0x000000acc014723c */ /* 0x044fea0000001814 */
        /* <DEDUP_REMOVED lines=11> */
[----:B------:R-:W-:Y:S01]  /*a240*/  FMUL.FTZ R15, R15, UR17 ;  /* 0x000000110f0f7c20 */ /* 0x000fe20008410000 */
[----:B------:R-:W-:Y:S02]  /*a250*/  FMUL.FTZ R17, R17, UR17 ;  /* 0x0000001111117c20 */ /* 0x000fe40008410000 */
        /* <DEDUP_REMOVED lines=13> */
[----:B--2---:R-:W-:Y:S01]  /*a330*/  FMUL.FTZ R166, R18, UR17 ;  /* 0x0000001112a67c20 */ /* 0x004fe20008410000 */
[----:B------:R-:W-:Y:S03]  /*a340*/  IMAD.MOV.U32 R194, RZ, RZ, R2 ;  /* 0x000000ffffc27224 */ /* 0x000fe600078e0002 */
[----:B------:R-:W-:Y:S05]  /*a350*/  IMAD.MOV.U32 R195, RZ, RZ, R3 ;  /* 0x000000ffffc37224 */ /* 0x000fea00078e0003 */
[----:B------:R2:W2:Y:S01]  /*a360*/  MUFU.TANH R211, R166 ;  /* 0x000000a600d37308 */ /* 0x0004a20000002400 */
[----:B-1----:R-:W-:Y:S01]  /*a370*/  FMUL.FTZ R164, R19, UR17 ;  /* 0x0000001113a47c20 */ /* 0x002fe20008410000 */
[----:B------:R-:W-:Y:S01]  /*a380*/  FMUL.FTZ R206, R28, UR17 ;  /* 0x000000111cce7c20 */ /* 0x000fe20008410000 */
[----:B------:R-:W-:Y:S01]  /*a390*/  FMUL.FTZ R29, R29, UR17 ;  /* 0x000000111d1d7c20 */ /* 0x000fe20008410000 */
[----:B------:R-:W-:Y:S06]  /*a3a0*/  FMUL.FTZ R30, R30, UR17 ;  /* 0x000000111e1e7c20 */ /* 0x000fec0008410000 */
[----:B------:R1:W1:Y:S01]  /*a3b0*/  MUFU.TANH R173, R164 ;  /* 0x000000a400ad7308 */ /* 0x0002620000002400 */
[----:B-----5:R-:W-:Y:S01]  /*a3c0*/  FMUL.FTZ R165, R23, UR17 ;  /* 0x0000001117a57c20 */ /* 0x020fe20008410000 */
[----:B------:R-:W-:Y:S08]  /*a3d0*/  FMUL.FTZ R35, R35, UR17 ;  /* 0x0000001123237c20 */ /* 0x000ff00008410000 */
        /* <DEDUP_REMOVED lines=16> */
[----:B------:R-:W1:Y:S10]  /*a4e0*/  MUFU.TANH R197, R197 ;  /* 0x000000c500c57308 */ /* 0x000e740000002400 */
        /* <DEDUP_REMOVED lines=33> */
[----:B-1----:R-:W1:Y:S02]  /*a700*/  F2I.FTZ.U32.TRUNC.NTZ R13, R12 ;  /* 0x0000000c000d7305 */ /* 0x002e64000021f000 */
[--C-:B-1----:R-:W-:Y:S02]  /*a710*/  IMAD.MOV R3, RZ, RZ, -R13.reuse ;  /* 0x000000ffff037224 */ /* 0x102fe400078e0a0d */
[----:B------:R-:W-:Y:S02]  /*a720*/  IMAD.MOV.U32 R12, RZ, RZ, RZ ;  /* 0x000000ffff0c7224 */ /* 0x000fe400078e00ff */
[----:B------:R-:W-:Y:S04]  /*a730*/  IMAD R10, R3, R2, RZ ;  /* 0x00000002030a7224 */ /* 0x000fe800078e02ff */
[----:B------:R-:W-:Y:S06]  /*a740*/  IMAD.HI.U32 R10, R13, R10, R12 ;  /* 0x0000000a0d0a7227 */ /* 0x000fec00078e000c */
[C---:B------:R-:W-:Y:S04]  /*a750*/  IMAD.HI.U32 R8, R10.reuse, R5, RZ ;  /* 0x000000050a087227 */ /* 0x040fe800078e00ff */
        /* <DEDUP_REMOVED lines=47> */
.L_x_1615:
        /* <DEDUP_REMOVED lines=117> */
.L_x_1614:
[----:B-1----:R-:W-:Y:S01]  /*b1a0*/  FMNMX.FTZ R3, R197, R167, !PT ;  /* 0x000000a7c5037209 */ /* 0x002fe20007810000 */
[----:B--2---:R-:W-:Y:S01]  /*b1b0*/  LDSM.16.MT88.4 R20, [R234+0x10000] ;  /* 0x01000000ea14783b */ /* 0x004fe20000004200 */
[----:B------:R-:W-:Y:S02]  /*b1c0*/  UISETP.GT.AND UP0, UPT, UR25, UR12, UPT ;  /* 0x0000000c1900728c */ /* 0x000fe4000bf04270 */
        /* <DEDUP_REMOVED lines=50> */
[----:B------:R-:W-:Y:S03]  /*b4f0*/  FMUL.FTZ R6, R0, UR4 ;  /* 0x0000000400067c20 */ /* 0x000fe60008410000 */
        /* <DEDUP_REMOVED lines=17> */
[--C-:B------:R-:W-:Y:S01]  /*b610*/  FFMA.FTZ R179, R179, UR4, -R180.reuse ;  /* 0x00000004b3b37c23 */ /* 0x100fe200080108b4 */
        /* <DEDUP_REMOVED lines=54> */
[--C-:B------:R-:W-:Y:S01]  /*b980*/  FFMA.FTZ R178, R178, UR4, -R181.reuse ;  /* 0x00000004b2b27c23 */ /* 0x100fe200080108b5 */
[C---:B------:R-:W-:Y:S01]  /*b990*/  FMUL.FTZ R56, R2.reuse, R56 ;  /* 0x0000003802387220 */ /* 0x040fe20000410000 */
[----:B------:R-:W-:Y:S01]  /*b9a0*/  FMUL.FTZ R57, R2, R57 ;  /* 0x0000003902397220 */ /* 0x000fe20000410000 */
[C---:B------:R-:W-:Y:S01]  /*b9b0*/  FMUL.FTZ R58, R0.reuse, R58 ;  /* 0x0000003a003a7220 */ /* 0x040fe20000410000 */
[----:B------:R-:W-:Y:S01]  /*b9c0*/  FMUL.FTZ R59, R0, R59 ;  /* 0x0000003b003b7220 */ /* 0x000fe20000410000 */
[C---:B------:R-:W-:Y:S03]  /*b9d0*/  FMUL.FTZ R60, R2.reuse, R60 ;  /* 0x0000003c023c7220 */ /* 0x040fe60000410000 */
[----:B------:R-:W5:Y:S01]  /*b9e0*/  MUFU.EX2 R188, R188 ;  /* 0x000000bc00bc7308 */ /* 0x000f620000000800 */
        /* <DEDUP_REMOVED lines=15> */
[----:B------:R-:W-:Y:S01]  /*bae0*/  MUFU.EX2 R184, R179 ;  /* 0x000000b300b87308 */ /* 0x000fe20000000800 */
[----:B-----5:R-:W-:Y:S01]  /*baf0*/  F2FP.F16.F32.PACK_AB R163, R188, R189 ;  /* 0x000000bdbca3723e */ /* 0x020fe200000000ff */
[C---:B------:R-:W-:Y:S01]  /*bb00*/  FMUL.FTZ R74, R0.reuse, R74 ;  /* 0x0000004a004a7220 */ /* 0x040fe20000410000 */
[----:B------:R-:W-:Y:S01]  /*bb10*/  FMUL.FTZ R75, R0, R75 ;  /* 0x0000004b004b7220 */ /* 0x000fe20000410000 */
[C---:B------:R-:W-:Y:S01]  /*bb20*/  FMUL.FTZ R76, R2.reuse, R76 ;  /* 0x0000004c024c7220 */ /* 0x040fe20000410000 */
[----:B------:R-:W-:Y:S01]  /*bb30*/  FMUL.FTZ R77, R2, R77 ;  /* 0x0000004d024d7220 */ /* 0x000fe20000410000 */
[C---:B------:R-:W-:Y:S01]  /*bb40*/  FMUL.FTZ R78, R0.reuse, R78 ;  /* 0x0000004e004e7220 */ /* 0x040fe20000410000 */
[----:B------:R-:W-:Y:S01]  /*bb50*/  FMUL.FTZ R79, R0, R79 ;  /* 0x0000004f004f7220 */ /* 0x000fe20000410000 */
[C---:B------:R-:W-:Y:S02]  /*bb60*/  HMMA.16816.F32 R4, R160.reuse, R12, R4 ;  /* 0x0000000ca004723c */ /* 0x040fe40000001804 */
[----:B------:R-:W-:Y:S01]  /*bb70*/  MUFU.EX2 R187, R177 ;  /* 0x000000b100bb7308 */ /* 0x000fe20000000800 */
[----:B------:R-:W-:Y:S02]  /*bb80*/  PLOP3.LUT P1, PT, PT, PT, UP0, 0x80, 0x0 ;  /* 0x000000000000781c */ /* 0x000fe40003f2f008 */
[C---:B------:R-:W-:Y:S01]  /*bb90*/  FMUL.FTZ R80, R2.reuse, R80 ;  /* 0x0000005002507220 */ /* 0x040fe20000410000 */
[C---:B------:R-:W-:Y:S06]  /*bba0*/  HMMA.16816.F32 R8, R160.reuse, R14, R8 ;  /* 0x0000000ea008723c */ /* 0x040fec0000001808 */
[----:B------:R-:W-:Y:S01]  /*bbb0*/  MUFU.EX2 R204, R204 ;  /* 0x000000cc00cc7308 */ /* 0x000fe20000000800 */
[C---:B------:R-:W-:Y:S01]  /*bbc0*/  FMUL.FTZ R12, R2.reuse, R152 ;  /* 0x00000098020c7220 */ /* 0x040fe20000410000 */
[----:B------:R-:W-:Y:S03]  /*bbd0*/  FMUL.FTZ R13, R2, R153 ;  /* 0x00000099020d7220 */ /* 0x000fe60000410000 */
[C---:B------:R-:W-:Y:S01]  /*bbe0*/  FMUL.FTZ R14, R0.reuse, R154 ;  /* 0x0000009a000e7220 */ /* 0x040fe20000410000 */
[----:B------:R-:W-:Y:S02]  /*bbf0*/  FMUL.FTZ R15, R0, R155 ;  /* 0x0000009b000f7220 */ /* 0x000fe40000410000 */
[----:B------:R-:W-:Y:S01]  /*bc00*/  LDSM.16.MT88.4 R152, [R236+0x12800] ;  /* 0x01280000ec98783b */ /* 0x000fe20000004200 */
[----:B------:R-:W-:Y:S01]  /*bc10*/  FMUL.FTZ R81, R2, R81 ;  /* 0x0000005102517220 */ /* 0x000fe20000410000 */
[C---:B------:R-:W-:Y:S01]  /*bc20*/  FMUL.FTZ R82, R0.reuse, R82 ;  /* 0x0000005200527220 */ /* 0x040fe20000410000 */
[----:B------:R-:W-:Y:S01]  /*bc30*/  FMUL.FTZ R83, R0, R83 ;  /* 0x0000005300537220 */ /* 0x000fe20000410000 */
[C---:B------:R-:W-:Y:S01]  /*bc40*/  FMUL.FTZ R84, R2.reuse, R84 ;  /* 0x0000005402547220 */ /* 0x040fe20000410000 */
[C---:B------:R-:W-:Y:S01]  /*bc50*/  HMMA.16816.F32 R12, R160.reuse, R20, R12 ;  /* 0x00000014a00c723c */ /* 0x040fe2000000180c */
[----:B------:R-:W-:Y:S02]  /*bc60*/  MUFU.EX2 R212, R212 ;  /* 0x000000d400d47308 */ /* 0x000fe40000000800 */
[----:B------:R-:W-:Y:S01]  /*bc70*/  FMUL.FTZ R85, R2, R85 ;  /* 0x0000005502557220 */ /* 0x000fe20000410000 */
[C---:B------:R-:W-:Y:S01]  /*bc80*/  FMUL.FTZ R86, R0.reuse, R86 ;  /* 0x0000005600567220 */ /* 0x040fe20000410000 */
[----:B------:R-:W-:Y:S01]  /*bc90*/  FMUL.FTZ R87, R0, R87 ;  /* 0x0000005700577220 */ /* 0x000fe20000410000 */
[C---:B------:R-:W-:Y:S05]  /*bca0*/  HMMA.16816.F32 R16, R160.reuse, R22, R16 ;  /* 0x00000016a010723c */ /* 0x040fea0000001810 */
[C---:B------:R-:W-:Y:S01]  /*bcb0*/  FMUL.FTZ R20, R2.reuse, R144 ;  /* 0x0000009002147220 */ /* 0x040fe20000410000 */
[----:B------:R-:W-:Y:S01]  /*bcc0*/  FMUL.FTZ R21, R2, R145 ;  /* 0x0000009102157220 */ /* 0x000fe20000410000 */
[C---:B------:R-:W-:Y:S01]  /*bcd0*/  FMUL.FTZ R22, R0.reuse, R146 ;  /* 0x0000009200167220 */ /* 0x040fe20000410000 */
[----:B------:R-:W-:Y:S02]  /*bce0*/  FMUL.FTZ R23, R0, R147 ;  /* 0x0000009300177220 */ /* 0x000fe40000410000 */
        /* <DEDUP_REMOVED lines=8> */
[----:B------:R-:W-:Y:S01]  /*bd70*/  FMUL.FTZ R94, R0, R94 ;  /* 0x0000005e005e7220 */ /* 0x000fe20000410000 */
[C---:B------:R-:W-:Y:S05]  /*bd80*/  HMMA.16816.F32 R24, R160.reuse, R30, R24 ;  /* 0x0000001ea018723c */ /* 0x040fea0000001818 */
[C---:B------:R-:W-:Y:S01]  /*bd90*/  FMUL.FTZ R28, R2.reuse, R136 ;  /* 0x00000088021c7220 */ /* 0x040fe20000410000 */
[----:B------:R-:W-:Y:S01]  /*bda0*/  FMUL.FTZ R29, R2, R137 ;  /* 0x00000089021d7220 */ /* 0x000fe20000410000 */
[C---:B------:R-:W-:Y:S01]  /*bdb0*/  FMUL.FTZ R30, R0.reuse, R138 ;  /* 0x0000008a001e7220 */ /* 0x040fe20000410000 */
[C---:B------:R-:W-:Y:S02]  /*bdc0*/  FMUL.FTZ R31, R0.reuse, R139 ;  /* 0x0000008b001f7220 */ /* 0x040fe40000410000 */
[----:B------:R-:W1:Y:S01]  /*bdd0*/  LDSM.16.MT88.4 R136, [R232+0x12000] ;  /* 0x01200000e888783b */ /* 0x000e620000004200 */
[----:B------:R-:W-:Y:S01]  /*bde0*/  FMUL.FTZ R95, R0, R95 ;  /* 0x0000005f005f7220 */ /* 0x000fe20000410000 */
[C---:B------:R-:W-:Y:S01]  /*bdf0*/  FMUL.FTZ R96, R2.reuse, R96 ;  /* 0x0000006002607220 */ /* 0x040fe20000410000 */
[----:B------:R-:W-:Y:S01]  /*be00*/  FMUL.FTZ R97, R2, R97 ;  /* 0x0000006102617220 */ /* 0x000fe20000410000 */
[C---:B------:R-:W-:Y:S01]  /*be10*/  FMUL.FTZ R98, R0.reuse, R98 ;  /* 0x0000006200627220 */ /* 0x040fe20000410000 */
[C---:B---3--:R-:W-:Y:S03]  /*be20*/  HMMA.16816.F32 R28, R160.reuse, R156, R28 ;  /* 0x0000009ca01c723c */ /* 0x048fe6000000181c */
[----:B------:R-:W-:Y:S01]  /*be30*/  FMUL.FTZ R99, R0, R99 ;  /* 0x0000006300637220 */ /* 0x000fe20000410000 */
[C---:B------:R-:W-:Y:S01]  /*be40*/  FMUL.FTZ R100, R2.reuse, R100 ;  /* 0x0000006402647220 */ /* 0x040fe20000410000 */
[----:B------:R-:W-:Y:S01]  /*be50*/  FMUL.FTZ R101, R2, R101 ;  /* 0x0000006502657220 */ /* 0x000fe20000410000 */
[C---:B------:R-:W-:Y:S01]  /*be60*/  HMMA.16816.F32 R32, R160.reuse, R158, R32 ;  /* 0x0000009ea020723c */ /* 0x040fe20000001820 */
[----:B------:R-:W-:Y:S04]  /*be70*/  LDSM.16.MT88.4 R156, [R234+0x12800] ;  /* 0x01280000ea9c783b */ /* 0x000fe80000004200 */
[C---:B------:R-:W-:Y:S01]  /*be80*/  FMUL.FTZ R102, R0.reuse, R102 ;  /* 0x0000006600667220 */ /* 0x040fe20000410000 */
[C---:B----4-:R-:W-:Y:S05]  /*be90*/  HMMA.16816.F32 R36, R160.reuse, R148, R36 ;  /* 0x00000094a024723c */ /* 0x050fea0000001824 */
[----:B------:R-:W-:Y:S01]  /*bea0*/  FMUL.FTZ R103, R0, R103 ;  /* 0x0000006700677220 */ /* 0x000fe20000410000 */
[C---:B------:R-:W-:Y:S01]  /*beb0*/  HMMA.16816.F32 R40, R160.reuse, R150, R40 ;  /* 0x00000096a028723c */ /* 0x040fe20000001828 */
[----:B------:R-:W-:Y:S04]  /*bec0*/  LDSM.16.MT88.4 R148, [R232+0x10800] ;  /* 0x01080000e894783b */ /* 0x000fe80000004200 */
[C---:B------:R-:W-:Y:S01]  /*bed0*/  FMUL.FTZ R104, R2.reuse, R104 ;  /* 0x0000006802687220 */ /* 0x040fe20000410000 */
[C---:B--2---:R-:W-:Y:S05]  /*bee0*/  HMMA.16816.F32 R44, R160.reuse, R140, R44 ;  /* 0x0000008ca02c723c */ /* 0x044fea000000182c */
[----:B------:R-:W-:Y:S01]  /*bef0*/  FMUL.FTZ R105, R2, R105 ;  /* 0x0000006902697220 */ /* 0x000fe20000410000 */
[C---:B------:R-:W-:Y:S01]  /*bf00*/  HMMA.16816.F32 R48, R160.reuse, R142, R48 ;  /* 0x0000008ea030723c */ /* 0x040fe20000001830 */
[----:B------:R-:W2:Y:S04]  /*bf10*/  LDSM.16.MT88.4 R140, [R236+0x14000] ;  /* 0x01400000ec8c783b */ /* 0x000ea80000004200 */
[C---:B------:R-:W-:Y:S01]  /*bf20*/  FMUL.FTZ R106, R0.reuse, R106 ;  /* 0x0000006a006a7220 */ /* 0x040fe20000410000 */
[C---:B------:R-:W-:Y:S05]  /*bf30*/  HMMA.16816.F32 R52, R160.reuse, R132, R52 ;  /* 0x00000084a034723c */ /* 0x040fea0000001834 */
[----:B------:R-:W-:Y:S01]  /*bf40*/  FMUL.FTZ R107, R0, R107 ;  /* 0x0000006b006b7220 */ /* 0x000fe20000410000 */
[C---:B------:R-:W-:Y:S01]  /*bf50*/  HMMA.16816.F32 R56, R160.reuse, R134, R56 ;  /* 0x00000086a038723c */ /* 0x040fe20000001838 */
[----:B------:R-:W3:Y:S04]  /*bf60*/  LDSM.16.MT88.4 R132, [R234+0x14000] ;  /* 0x01400000ea84783b */ /* 0x000ee80000004200 */
[C---:B------:R-:W-:Y:S01]  /*bf70*/  FMUL.FTZ R108, R2.reuse, R108 ;  /* 0x0000006c026c7220 */ /* 0x040fe20000410000 */
[C---:B-1----:R-:W-:Y:S05]  /*bf80*/  HMMA.16816.F32 R60, R160.reuse, R136, R60 ;  /* 0x00000088a03c723c */ /* 0x042fea000000183c */
[----:B------:R-:W-:Y:S01]  /*bf90*/  FMUL.FTZ R109, R2, R109 ;  /* 0x0000006d026d7220 */ /* 0x000fe20000410000 */
[C---:B------:R-:W-:Y:S01]  /*bfa0*/  HMMA.16816.F32 R64, R160.reuse, R138, R64 ;  /* 0x0000008aa040723c */ /* 0x040fe20000001840 */
[----:B------:R-:W1:Y:S04]  /*bfb0*/  LDSM.16.MT88.4 R136, [R233+0x14000] ;  /* 0x01400000e988783b */ /* 0x000e680000004200 */
        /* <DEDUP_REMOVED lines=17> */
[C---:B---3--:R-:W-:Y:S05]  /*c0d0*/  HMMA.16816.F32 R76, R160.reuse, R132, R76 ;  /* 0x00000084a04c723c */ /* 0x048fea000000184c */
[--C-:B------:R-:W-:Y:S01]  /*c0e0*/  FFMA.FTZ R208, R209, UR4, -R181.reuse ;  /* 0x00000004d1d07c23 */ /* 0x100fe200080108b5 */
[C---:B------:R-:W-:Y:S01]  /*c0f0*/  HMMA.16816.F32 R80, R160.reuse, R134, R80 ;  /* 0x00000086a050723c */ /* 0x040fe20000001850 */
[----:B------:R-:W3:Y:S04]  /*c100*/  LDSM.16.MT88.4 R132, [R236+0x16000] ;  /* 0x01600000ec84783b */ /* 0x000ee80000004200 */
[--C-:B------:R-:W-:Y:S01]  /*c110*/  FFMA.FTZ R209, R210, UR4, -R181.reuse ;  /* 0x00000004d2d17c23 */ /* 0x100fe200080108b5 */
[C---:B-1----:R-:W-:Y:S01]  /*c120*/  HMMA.16816.F32 R84, R160.reuse, R136, R84 ;  /* 0x00000088a054723c */ /* 0x042fe20000001854 */
[----:B------:R-:W-:Y:S04]  /*c130*/  MUFU.EX2 R208, R208 ;  /* 0x000000d000d07308 */ /* 0x000fe80000000800 */
[--C-:B------:R-:W-:Y:S01]  /*c140*/  FFMA.FTZ R210, R173, UR4, -R180.reuse ;  /* 0x00000004add27c23 */ /* 0x100fe200080108b4 */
[C---:B------:R-:W-:Y:S01]  /*c150*/  HMMA.16816.F32 R88, R160.reuse, R138, R88 ;  /* 0x0000008aa058723c */ /* 0x040fe20000001858 */
[----:B------:R-:W1:Y:S04]  /*c160*/  LDSM.16.MT88.4 R136, [R234+0x16000] ;  /* 0x01600000ea88783b */ /* 0x000e680000004200 */
[----:B------:R-:W-:Y:S01]  /*c170*/  MUFU.EX2 R209, R209 ;  /* 0x000000d100d17308 */ /* 0x000fe20000000800 */
[--C-:B------:R-:W-:Y:S01]  /*c180*/  FFMA.FTZ R200, R185, UR4, -R181.reuse ;  /* 0x00000004b9c87c23 */ /* 0x100fe200080108b5 */
[--C-:B------:R-:W-:Y:S01]  /*c190*/  FFMA.FTZ R205, R205, UR4, -R181.reuse ;  /* 0x00000004cdcd7c23 */ /* 0x100fe200080108b5 */
[--C-:B------:R-:W-:Y:S03]  /*c1a0*/  FFMA.FTZ R207, R207, UR4, -R180.reuse ;  /* 0x00000004cfcf7c23 */ /* 0x100fe600080108b4 */
[--C-:B------:R-:W-:Y:S01]  /*c1b0*/  FFMA.FTZ R211, R211, UR4, -R180.reuse ;  /* 0x00000004d3d37c23 */ /* 0x100fe200080108b4 */
[----:B------:R-:W-:Y:S03]  /*c1c0*/  LDSM.16.MT88.4 R172, [R236+0x14800] ;  /* 0x01480000ecac783b */ /* 0x000fe60000004200 */
[----:B------:R4:W-:Y:S01]  /*c1d0*/  MUFU.EX2 R185, R178 ;  /* 0x000000b200b97308 */ /* 0x0009e20000000800 */
[C---:B------:R-:W-:Y:S01]  /*c1e0*/  FMUL.FTZ R124, R2.reuse, R124 ;  /* 0x0000007c027c7220 */ /* 0x040fe20000410000 */
[----:B------:R-:W-:Y:S01]  /*c1f0*/  FMUL.FTZ R125, R2, R125 ;  /* 0x0000007d027d7220 */ /* 0x000fe20000410000 */
[C---:B------:R-:W-:Y:S01]  /*c200*/  FMUL.FTZ R126, R0.reuse, R126 ;  /* 0x0000007e007e7220 */ /* 0x040fe20000410000 */
[----:B------:R-:W-:Y:S01]  /*c210*/  FMUL.FTZ R127, R0, R127 ;  /* 0x0000007f007f7220 */ /* 0x000fe20000410000 */
[C---:B------:R-:W-:Y:S01]  /*c220*/  FMUL.FTZ R128, R2.reuse, R128 ;  /* 0x0000008002807220 */ /* 0x040fe20000410000 */
[C---:B--2---:R-:W-:Y:S04]  /*c230*/  HMMA.16816.F32 R92, R160.reuse, R140, R92 ;  /* 0x0000008ca05c723c */ /* 0x044fe8000000185c */
[----:B------:R-:W-:Y:S01]  /*c240*/  MUFU.EX2 R200, R200 ;  /* 0x000000c800c87308 */ /* 0x000fe20000000800 */
[----:B------:R-:W-:Y:S01]  /*c250*/  FMUL.FTZ R129, R2, R129 ;  /* 0x0000008102817220 */ /* 0x000fe20000410000 */
[C---:B------:R-:W-:Y:S01]  /*c260*/  FMUL.FTZ R130, R0.reuse, R130 ;  /* 0x0000008200827220 */ /* 0x040fe20000410000 */
[----:B------:R-:W-:Y:S01]  /*c270*/  FMUL.FTZ R131, R0, R131 ;  /* 0x0000008300837220 */ /* 0x000fe20000410000 */
[C---:B------:R-:W-:Y:S01]  /*c280*/  HMMA.16816.F32 R96, R160.reuse, R142, R96 ;  /* 0x0000008ea060723c */ /* 0x040fe20000001860 */
[----:B------:R-:W2:Y:S05]  /*c290*/  LDSM.16.MT88.4 R140, [R233+0x16000] ;  /* 0x01600000e98c783b */ /* 0x000eaa0000004200 */
[----:B------:R-:W5:Y:S01]  /*c2a0*/  MUFU.EX2 R205, R205 ;  /* 0x000000cd00cd7308 */ /* 0x000f620000000800 */
[--C-:B------:R-:W-:Y:S01]  /*c2b0*/  FFMA.FTZ R214, R214, UR4, -R181.reuse ;  /* 0x00000004d6d67c23 */ /* 0x100fe200080108b5 */
[C---:B---3--:R-:W-:Y:S01]  /*c2c0*/  HMMA.16816.F32 R100, R160.reuse, R132, R100 ;  /* 0x00000084a064723c */ /* 0x048fe20000001864 */
[----:B----4-:R-:W-:Y:S02]  /*c2d0*/  LDSM.16.MT88.4 R176, [R234+0x15000] ;  /* 0x01500000eab0783b */ /* 0x010fe40000004200 */
[--C-:B------:R-:W-:Y:S03]  /*c2e0*/  FFMA.FTZ R215, R215, UR4, -R180.reuse ;  /* 0x00000004d7d77c23 */ /* 0x100fe600080108b4 */
[C---:B------:R-:W-:Y:S02]  /*c2f0*/  HMMA.16816.F32 R104, R160.reuse, R134, R104 ;  /* 0x00000086a068723c */ /* 0x040fe40000001868 */
[----:B------:R-:W-:Y:S01]  /*c300*/  MUFU.EX2 R214, R214 ;  /* 0x000000d600d67308 */ /* 0x000fe20000000800 */
[----:B------:R-:W3:Y:S03]  /*c310*/  LDSM.16.MT88.4 R132, [R232+0x16000] ;  /* 0x01600000e884783b */ /* 0x000ee60000004200 */
[C---:B-1----:R-:W-:Y:S06]  /*c320*/  HMMA.16816.F32 R108, R160.reuse, R136, R108 ;  /* 0x00000088a06c723c */ /* 0x042fec000000186c */
[----:B------:R-:W1:Y:S01]  /*c330*/  MUFU.EX2 R207, R207 ;  /* 0x000000cf00cf7308 */ /* 0x000e620000000800 */
[--C-:B------:R-:W-:Y:S01]  /*c340*/  FFMA.FTZ R213, R213, UR4, -R180.reuse ;  /* 0x00000004d5d57c23 */ /* 0x100fe200080108b4 */
[C---:B------:R-:W-:Y:S01]  /*c350*/  HMMA.16816.F32 R112, R160.reuse, R138, R112 ;  /* 0x0000008aa070723c */ /* 0x040fe20000001870 */
[----:B------:R-:W4:Y:S02]  /*c360*/  LDSM.16.MT88.4 R136, [R236+0x10800] ;  /* 0x01080000ec88783b */ /* 0x000f240000004200 */
[--C-:B------:R-:W-:Y:S01]  /*c370*/  FFMA.FTZ R206, R206, UR4, -R181.reuse ;  /* 0x00000004cece7c23 */ /* 0x100fe200080108b5 */
[--C-:B------:R-:W-:Y:S01]  /*c380*/  FFMA.FTZ R202, R202, UR4, -R181.reuse ;  /* 0x00000004caca7c23 */ /* 0x100fe200080108b5 */
[--C-:B------:R-:W-:Y:S01]  /*c390*/  FFMA.FTZ R203, R203, UR4, -R180.reuse ;  /* 0x00000004cbcb7c23 */ /* 0x100fe200080108b4 */
[--C-:B------:R-:W-:Y:S02]  /*c3a0*/  FFMA.FTZ R201, R201, UR4, -R180.reuse ;  /* 0x00000004c9c97c23 */ /* 0x100fe400080108b4 */
[----:B------:R-:W-:Y:S03]  /*c3b0*/  MUFU.EX2 R211, R211 ;  /* 0x000000d300d37308 */ /* 0x000fe60000000800 */
[--C-:B------:R-:W-:Y:S01]  /*c3c0*/  FFMA.FTZ R198, R198, UR4, -R181.reuse ;  /* 0x00000004c6c67c23 */ /* 0x100fe200080108b5 */
[----:B------:R-:W-:Y:S01]  /*c3d0*/  FFMA.FTZ R181, R199, UR4, -R181 ;  /* 0x00000004c7b57c23 */ /* 0x000fe200080108b5 */
[--C-:B------:R-:W-:Y:S01]  /*c3e0*/  FFMA.FTZ R166, R166, UR4, -R180.reuse ;  /* 0x00000004a6a67c23 */ /* 0x100fe200080108b4 */
[----:B------:R-:W-:Y:S01]  /*c3f0*/  FFMA.FTZ R180, R165, UR4, -R180 ;  /* 0x00000004a5b47c23 */ /* 0x000fe200080108b4 */
[----:B------:R-:W-:Y:S01]  /*c400*/  FFMA.FTZ R197, R2, R252, R197 ;  /* 0x000000fc02c57223 */ /* 0x000fe200000100c5 */
[----:B------:R-:W-:Y:S01]  /*c410*/  FFMA.FTZ R193, R0, R251, R193 ;  /* 0x000000fb00c17223 */ /* 0x000fe200000100c1 */
[C---:B--2---:R-:W-:Y:S01]  /*c420*/  HMMA.16816.F32 R116, R160.reuse, R140, R116 ;  /* 0x0000008ca074723c */ /* 0x044fe20000001874 */
[----:B------:R-:W-:Y:S02]  /*c430*/  MUFU.EX2 R199, R181 ;  /* 0x000000b500c77308 */ /* 0x000fe40000000800 */
[----:B------:R-:W-:Y:S01]  /*c440*/  FADD.FTZ R197, R196, R197 ;  /* 0x000000c5c4c57221 */ /* 0x000fe20000010000 */
[----:B------:R-:W-:Y:S02]  /*c450*/  FADD.FTZ R190, R190, R193 ;  /* 0x000000c1bebe7221 */ /* 0x000fe40000010000 */
[C---:B------:R-:W-:Y:S01]  /*c460*/  HMMA.16816.F32 R120, R160.reuse, R142, R120 ;  /* 0x0000008ea078723c */ /* 0x040fe20000001878 */
[----:B------:R-:W2:Y:S04]  /*c470*/  LDSM.16.MT88.4 R140, [R234+0x10800] ;  /* 0x01080000ea8c783b */ /* 0x000ea80000004200 */
[----:B------:R-:W4:Y:S01]  /*c480*/  MUFU.EX2 R210, R210 ;  /* 0x000000d200d27308 */ /* 0x000f220000000800 */
[----:B------:R-:W-:Y:S01]  /*c490*/  FADD.FTZ R192, R192, R197 ;  /* 0x000000c5c0c07221 */ /* 0x000fe20000010000 */
[C---:B---3--:R-:W-:Y:S08]  /*c4a0*/  HMMA.16816.F32 R124, R160.reuse, R132, R124 ;  /* 0x00000084a07c723c */ /* 0x048ff0000000187c */
[----:B------:R3:W-:Y:S03]  /*c4b0*/  MUFU.EX2 R165, R180 ;  /* 0x000000b400a57308 */ /* 0x0007e60000000800 */
[----:B------:R-:W-:Y:S01]  /*c4c0*/  FADD.FTZ R191, R191, R192 ;  /* 0x000000c0bfbf7221 */ /* 0x000fe20000010000 */
[----:B------:R-:W-:Y:S01]  /*c4d0*/  HMMA.16816.F32 R128, R160, R134, R128 ;  /* 0x00000086a080723c */ /* 0x000fe20000001880 */
[----:B------:R-:W2:Y:S05]  /*c4e0*/  LDSM.16.MT88.4 R160, [R232+0x12800] ;  /* 0x01280000e8a0783b */ /* 0x000eaa0000004200 */
[----:B------:R-:W-:Y:S01]  /*c4f0*/  MUFU.EX2 R215, R215 ;  /* 0x000000d700d77308 */ /* 0x000fe20000000800 */
[----:B-----5:R-:W-:Y:S01]  /*c500*/  F2FP.F16.F32.PACK_AB R132, R205, R200 ;  /* 0x000000c8cd84723e */ /* 0x020fe200000000ff */
[----:B------:R-:W-:Y:S03]  /*c510*/  FADD.FTZ R200, R200, R191 ;  /* 0x000000bfc8c87221 */ /* 0x000fe60000010000 */
[----:B-1----:R-:W-:Y:S02]  /*c520*/  F2FP.F16.F32.PACK_AB R133, R207, R204 ;  /* 0x000000cccf85723e */ /* 0x002fe400000000ff */
[----:B------:R-:W-:Y:S01]  /*c530*/  F2FP.F16.F32.PACK_AB R134, R209, R208 ;  /* 0x000000d0d186723e */ /* 0x000fe200000000ff */
[----:B---3--:R-:W-:Y:S01]  /*c540*/  LDSM.16.MT88.4 R180, [R234+0x13800] ;  /* 0x01380000eab4783b */ /* 0x008fe20000004200 */
[----:B----4-:R-:W-:Y:S01]  /*c550*/  F2FP.F16.F32.PACK_AB R135, R210, R211 ;  /* 0x000000d3d287723e */ /* 0x010fe200000000ff */
[----:B------:R-:W1:Y:S01]  /*c560*/  MUFU.EX2 R213, R213 ;  /* 0x000000d500d57308 */ /* 0x000e620000000800 */
[----:B------:R-:W-:Y:S04]  /*c570*/  FADD.FTZ R205, R205, R200 ;  /* 0x000000c8cdcd7221 */ /* 0x000fe80000010000 */
[----:B------:R-:W-:Y:S01]  /*c580*/  FADD.FTZ R208, R208, R205 ;  /* 0x000000cdd0d07221 */ /* 0x000fe20000010000 */
[C---:B------:R-:W-:Y:S04]  /*c590*/  HMMA.16816.F32 R4, R132.reuse, R136, R4 ;  /* 0x000000888404723c */ /* 0x040fe80000001804 */
[----:B------:R-:W-:Y:S01]  /*c5a0*/  MUFU.EX2 R206, R206 ;  /* 0x000000ce00ce7308 */ /* 0x000fe20000000800 */
[----:B------:R-:W-:Y:S01]  /*c5b0*/  FADD.FTZ R209, R209, R208 ;  /* 0x000000d0d1d17221 */ /* 0x000fe20000010000 */
[C---:B------:R-:W-:Y:S01]  /*c5c0*/  HMMA.16816.F32 R8, R132.reuse, R138, R8 ;  /* 0x0000008a8408723c */ /* 0x040fe20000001808 */
[----:B------:R-:W3:Y:S07]  /*c5d0*/  LDSM.16.MT88.4 R136, [R234+0x14800] ;  /* 0x01480000ea88783b */ /* 0x000eee0000004200 */
[----:B------:R-:W4:Y:S01]  /*c5e0*/  MUFU.EX2 R202, R202 ;  /* 0x000000ca00ca7308 */ /* 0x000f220000000800 */
[C---:B--2---:R-:W-:Y:S06]  /*c5f0*/  HMMA.16816.F32 R12, R132.reuse, R140, R12 ;  /* 0x0000008c840c723c */ /* 0x044fec000000180c */
[C---:B------:R-:W-:Y:S01]  /*c600*/  HMMA.16816.F32 R16, R132.reuse, R142, R16 ;  /* 0x0000008e8410723c */ /* 0x040fe20000001810 */
[----:B------:R-:W2:Y:S02]  /*c610*/  LDSM.16.MT88.4 R140, [R233+0x14800] ;  /* 0x01480000e98c783b */ /* 0x000ea40000004200 */
[----:B------:R-:W-:Y:S03]  /*c620*/  MUFU.EX2 R203, R203 ;  /* 0x000000cb00cb7308 */ /* 0x000fe60000000800 */
[C---:B------:R-:W-:Y:S07]  /*c630*/  HMMA.16816.F32 R20, R132.reuse, R144, R20 ;  /* 0x000000908414723c */ /* 0x040fee0000001814 */
[----:B------:R-:W5:Y:S01]  /*c640*/  MUFU.EX2 R201, R201 ;  /* 0x000000c900c97308 */ /* 0x000f620000000800 */
[C---:B------:R-:W-:Y:S01]  /*c650*/  HMMA.16816.F32 R24, R132.reuse, R146, R24 ;  /* 0x000000928418723c */ /* 0x040fe20000001818 */
[----:B------:R-:W1:Y:S05]  /*c660*/  LDSM.16.MT88.4 R144, [R232+0x14800] ;  /* 0x01480000e890783b */ /* 0x000e6a0000004200 */
[C---:B------:R-:W-:Y:S03]  /*c670*/  HMMA.16816.F32 R28, R132.reuse, R148, R28 ;  /* 0x00000094841c723c */ /* 0x040fe6000000181c */
[----:B------:R-:W5:Y:S03]  /*c680*/  MUFU.EX2 R198, R198 ;  /* 0x000000c600c67308 */ /* 0x000f660000000800 */
[C---:B------:R-:W-:Y:S01]  /*c690*/  HMMA.16816.F32 R32, R132.reuse, R150, R32 ;  /* 0x000000968420723c */ /* 0x040fe20000001820 */
[----:B------:R-:W4:Y:S06]  /*c6a0*/  LDSM.16.MT88.4 R148, [R236+0x16800] ;  /* 0x01680000ec94783b */ /* 0x000f2c0000004200 */
[----:B------:R-:W5:Y:S01]  /*c6b0*/  MUFU.EX2 R166, R166 ;  /* 0x000000a600a67308 */ /* 0x000f620000000800 */
[C---:B------:R-:W-:Y:S06]  /*c6c0*/  HMMA.16816.F32 R36, R132.reuse, R152, R36 ;  /* 0x000000988424723c */ /* 0x040fec0000001824 */
[C---:B------:R-:W-:Y:S01]  /*c6d0*/  HMMA.16816.F32 R40, R132.reuse, R154, R40 ;  /* 0x0000009a8428723c */ /* 0x040fe20000001828 */
[----:B------:R-:W5:Y:S05]  /*c6e0*/  LDSM.16.MT88.4 R152, [R234+0x16800] ;  /* 0x01680000ea98783b */ /* 0x000f6a0000004200 */
        /* <DEDUP_REMOVED lines=21> */
[C---:B----4-:R-:W-:Y:S06]  /*c840*/  HMMA.16816.F32 R100, R132.reuse, R148, R100 ;  /* 0x000000948464723c */ /* 0x050fec0000001864 */
        /* <DEDUP_REMOVED lines=9> */
[----:B------:R-:W-:Y:S01]  /*c8e0*/  HMMA.16816.F32 R128, R132, R142, R128 ;  /* 0x0000008e8480723c */ /* 0x000fe20000001880 */
[----:B------:R-:W2:Y:S06]  /*c8f0*/  LDSM.16.MT88.4 R140, [R236+0x15000] ;  /* 0x01500000ec8c783b */ /* 0x000eac0000004200 */
[----:B------:R-:W-:Y:S04]  /*c900*/  F2FP.F16.F32.PACK_AB R133, R187, R184 ;  /* 0x000000b8bb85723e */ /* 0x000fe800000000ff */
[----:B------:R-:W-:Y:S02]  /*c910*/  F2FP.F16.F32.PACK_AB R134, R214, R185 ;  /* 0x000000b9d686723e */ /* 0x000fe400000000ff */
[----:B------:R-:W-:Y:S01]  /*c920*/  F2FP.F16.F32.PACK_AB R132, R167, R212 ;  /* 0x000000d4a784723e */ /* 0x000fe200000000ff */
[----:B------:R-:W-:Y:S01]  /*c930*/  FADD.FTZ R212, R212, R209 ;  /* 0x000000d1d4d47221 */ /* 0x000fe20000010000 */
[----:B------:R-:W-:Y:S03]  /*c940*/  F2FP.F16.F32.PACK_AB R135, R213, R215 ;  /* 0x000000d7d587723e */ /* 0x000fe600000000ff */
[----:B------:R-:W-:Y:S01]  /*c950*/  FADD.FTZ R212, R167, R212 ;  /* 0x000000d4a7d47221 */ /* 0x000fe20000010000 */
[----:B------:R-:W-:Y:S03]  /*c960*/  MOV R167, R164 ;  /* 0x000000a400a77202 */ /* 0x000fe60000000f00 */
        /* <DEDUP_REMOVED lines=8> */
[----:B------:R-:W-:Y:S05]  /*c9f0*/  LDSM.16.MT88.4 R152, [R233+0x17000] ;  /* 0x01700000e998783b */ /* 0x000fea0000004200 */
[C---:B------:R-:W-:Y:S06]  /*ca00*/  HMMA.16816.F32 R28, R132.reuse, R156, R28 ;  /* 0x0000009c841c723c */ /* 0x040fec000000181c */
[C---:B------:R-:W-:Y:S01]  /*ca10*/  HMMA.16816.F32 R32, R132.reuse, R158, R32 ;  /* 0x0000009e8420723c */ /* 0x040fe20000001820 */
[----:B------:R-:W-:Y:S05]  /*ca20*/  LDSM.16.MT88.4 R156, [R236+0x11800] ;  /* 0x01180000ec9c783b */ /* 0x000fea0000004200 */
[C---:B------:R-:W-:Y:S06]  /*ca30*/  HMMA.16816.F32 R36, R132.reuse, R160, R36 ;  /* 0x000000a08424723c */ /* 0x040fec0000001824 */
[C---:B------:R-:W-:Y:S06]  /*ca40*/  HMMA.16816.F32 R40, R132.reuse, R162, R40 ;  /* 0x000000a28428723c */ /* 0x040fec0000001828 */
[C---:B------:R-:W-:Y:S06]  /*ca50*/  HMMA.16816.F32 R44, R132.reuse, R168, R44 ;  /* 0x000000a8842c723c */ /* 0x040fec000000182c */
[C---:B------:R-:W-:Y:S05]  /*ca60*/  HMMA.16816.F32 R48, R132.reuse, R170, R48 ;  /* 0x000000aa8430723c */ /* 0x040fea0000001830 */
[----:B------:R-:W-:Y:S01]  /*ca70*/  F2FP.F16.F32.PACK_AB R168, R202, R206 ;  /* 0x000000cecaa8723e */ /* 0x000fe200000000ff */
[C---:B---3--:R-:W-:Y:S05]  /*ca80*/  HMMA.16816.F32 R52, R132.reuse, R136, R52 ;  /* 0x000000888434723c */ /* 0x048fea0000001834 */
[----:B------:R-:W-:Y:S01]  /*ca90*/  F2FP.F16.F32.PACK_AB R169, R201, R203 ;  /* 0x000000cbc9a9723e */ /* 0x000fe200000000ff */
[C---:B------:R-:W-:Y:S01]  /*caa0*/  HMMA.16816.F32 R56, R132.reuse, R138, R56 ;  /* 0x0000008a8438723c */ /* 0x040fe20000001838 */
[----:B------:R-:W3:Y:S04]  /*cab0*/  LDSM.16.MT88.4 R136, [R236+0x17000] ;  /* 0x01700000ec88783b */ /* 0x000ee80000004200 */
[----:B------:R-:W-:Y:S01]  /*cac0*/  F2FP.F16.F32.PACK_AB R170, R199, R198 ;  /* 0x000000c6c7aa723e */ /* 0x000fe200000000ff */
[C---:B------:R-:W-:Y:S05]  /*cad0*/  HMMA.16816.F32 R60, R132.reuse, R172, R60 ;  /* 0x000000ac843c723c */ /* 0x040fea000000183c */
[----:B------:R-:W-:Y:S01]  /*cae0*/  F2FP.F16.F32.PACK_AB R171, R165, R166 ;  /* 0x000000a6a5ab723e */ /* 0x000fe200000000ff */
        /* <DEDUP_REMOVED lines=8> */
[C---:B-1----:R-:W-:Y:S06]  /*cb70*/  HMMA.16816.F32 R84, R132.reuse, R144, R84 ;  /* 0x000000908454723c */ /* 0x042fec0000001854 */
[C---:B------:R-:W-:Y:S01]  /*cb80*/  HMMA.16816.F32 R88, R132.reuse, R146, R88 ;  /* 0x000000928458723c */ /* 0x040fe20000001858 */
[----:B------:R-:W1:Y:S05]  /*cb90*/  LDSM.16.MT88.4 R144, [R232+0x17000] ;  /* 0x01700000e890783b */ /* 0x000e6a0000004200 */
[C---:B----4-:R-:W-:Y:S06]  /*cba0*/  HMMA.16816.F32 R92, R132.reuse, R148, R92 ;  /* 0x00000094845c723c */ /* 0x050fec000000185c */
[C---:B------:R-:W-:Y:S01]  /*cbb0*/  HMMA.16816.F32 R96, R132.reuse, R150, R96 ;  /* 0x000000968460723c */ /* 0x040fe20000001860 */
[----:B------:R-:W4:Y:S05]  /*cbc0*/  LDSM.16.MT88.4 R148, [R234+0x11800] ;  /* 0x01180000ea94783b */ /* 0x000f2a0000004200 */
[C---:B---3--:R-:W-:Y:S06]  /*cbd0*/  HMMA.16816.F32 R100, R132.reuse, R136, R100 ;  /* 0x000000888464723c */ /* 0x048fec0000001864 */
[C---:B------:R-:W-:Y:S06]  /*cbe0*/  HMMA.16816.F32 R104, R132.reuse, R138, R104 ;  /* 0x0000008a8468723c */ /* 0x040fec0000001868 */
[C---:B--2---:R-:W-:Y:S06]  /*cbf0*/  HMMA.16816.F32 R108, R132.reuse, R140, R108 ;  /* 0x0000008c846c723c */ /* 0x044fec000000186c */
[C---:B------:R-:W-:Y:S01]  /*cc00*/  HMMA.16816.F32 R112, R132.reuse, R142, R112 ;  /* 0x0000008e8470723c */ /* 0x040fe20000001870 */
[----:B------:R-:W2:Y:S05]  /*cc10*/  LDSM.16.MT88.4 R140, [R233+0x11800] ;  /* 0x01180000e98c783b */ /* 0x000eaa0000004200 */
[C---:B------:R-:W-:Y:S06]  /*cc20*/  HMMA.16816.F32 R116, R132.reuse, R152, R116 ;  /* 0x000000988474723c */ /* 0x040fec0000001874 */
[C---:B------:R-:W-:Y:S06]  /*cc30*/  HMMA.16816.F32 R120, R132.reuse, R154, R120 ;  /* 0x0000009a8478723c */ /* 0x040fec0000001878 */
[C---:B-1----:R-:W-:Y:S06]  /*cc40*/  HMMA.16816.F32 R124, R132.reuse, R144, R124 ;  /* 0x00000090847c723c */ /* 0x042fec000000187c */
[----:B------:R-:W-:Y:S06]  /*cc50*/  HMMA.16816.F32 R128, R132, R146, R128 ;  /* 0x000000928480723c */ /* 0x000fec0000001880 */
[C---:B------:R-:W-:Y:S01]  /*cc60*/  HMMA.16816.F32 R160, R168.reuse, R156, R4 ;  /* 0x0000009ca8a0723c */ /* 0x040fe20000001804 */
[----:B------:R-:W-:Y:S04]  /*cc70*/  LDSM.16.MT88.4 R4, [R232+0x13800] ;  /* 0x01380000e804783b */ /* 0x000fe80000004200 */
[----:B------:R-:W-:Y:S01]  /*cc80*/  MOV R133, R185 ;  /* 0x000000b900857202 */ /* 0x000fe20000000f00 */
[C---:B------:R-:W-:Y:S03]  /*cc90*/  HMMA.16816.F32 R156, R168.reuse, R158, R8 ;  /* 0x0000009ea89c723c */ /* 0x040fe60000001808 */
[----:B------:R-:W-:Y:S02]  /*cca0*/  LDSM.16.MT88.4 R8, [R236+0x15800] ;  /* 0x01580000ec08783b */ /* 0x000fe40000004200 */
[----:B------:R-:W-:Y:S01]  /*ccb0*/  MOV R134, R187 ;  /* 0x000000bb00867202 */ /* 0x000fe20000000f00 */
[C---:B----4-:R-:W-:Y:S05]  /*ccc0*/  HMMA.16816.F32 R152, R168.reuse, R148, R12 ;  /* 0x00000094a898723c */ /* 0x050fea000000180c */
[----:B------:R-:W-:Y:S01]  /*ccd0*/  LDSM.16.MT88.4 R12, [R234+0x15800] ;  /* 0x01580000ea0c783b */ /* 0x000fe20000004200 */
[C---:B------:R-:W-:Y:S05]  /*cce0*/  HMMA.16816.F32 R148, R168.reuse, R150, R16 ;  /* 0x00000096a894723c */ /* 0x040fea0000001810 */
[----:B------:R-:W-:Y:S01]  /*ccf0*/  MOV R135, R184 ;  /* 0x000000b800877202 */ /* 0x000fe20000000f00 */
[C---:B--2---:R-:W-:Y:S01]  /*cd00*/  HMMA.16816.F32 R144, R168.reuse, R140, R20 ;  /* 0x0000008ca890723c */ /* 0x044fe20000001814 */
[----:B------:R-:W1:Y:S05]  /*cd10*/  LDSM.16.MT88.4 R184, [R233+0x13800] ;  /* 0x01380000e9b8783b */ /* 0x000e6a0000004200 */
[C---:B------:R-:W-:Y:S03]  /*cd20*/  HMMA.16816.F32 R140, R168.reuse, R142, R24 ;  /* 0x0000008ea88c723c */ /* 0x040fe60000001818 */
[----:B------:R-:W2:Y:S03]  /*cd30*/  LDSM.16.MT88.4 R16, [R233+0x15800] ;  /* 0x01580000e910783b */ /* 0x000ea60000004200 */
[C---:B------:R-:W-:Y:S05]  /*cd40*/  HMMA.16816.F32 R136, R168.reuse, R172, R28 ;  /* 0x000000aca888723c */ /* 0x040fea000000181c */
[----:B------:R-:W3:Y:S02]  /*cd50*/  LDSM.16.MT88.4 R20, [R232+0x15800] ;  /* 0x01580000e814783b */ /* 0x000ee40000004200 */
[----:B------:R-:W-:Y:S04]  /*cd60*/  MOV R31, R133 ;  /* 0x00000085001f7202 */ /* 0x000fe80000000f00 */
[----:B------:R-:W-:Y:S02]  /*cd70*/  MOV R30, R134 ;  /* 0x00000086001e7202 */ /* 0x000fe40000000f00 */
[----:B------:R-:W-:Y:S01]  /*cd80*/  MOV R29, R135 ;  /* 0x00000087001d7202 */ /* 0x000fe20000000f00 */
[----:B------:R-:W4:Y:S01]  /*cd90*/  LDSM.16.MT88.4 R24, [R236+0x17800] ;  /* 0x01780000ec18783b */ /* 0x000f220000004200 */
[C---:B------:R-:W-:Y:S06]  /*cda0*/  HMMA.16816.F32 R132, R168.reuse, R174, R32 ;  /* 0x000000aea884723c */ /* 0x040fec0000001820 */
[C---:B------:R-:W-:Y:S06]  /*cdb0*/  HMMA.16816.F32 R36, R168.reuse, R176, R36 ;  /* 0x000000b0a824723c */ /* 0x040fec0000001824 */
[C---:B------:R-:W-:Y:S06]  /*cdc0*/  HMMA.16816.F32 R40, R168.reuse, R178, R40 ;  /* 0x000000b2a828723c */ /* 0x040fec0000001828 */
[C---:B------:R-:W-:Y:S06]  /*cdd0*/  HMMA.16816.F32 R44, R168.reuse, R180, R44 ;  /* 0x000000b4a82c723c */ /* 0x040fec000000182c */
[C---:B------:R-:W-:Y:S06]  /*cde0*/  HMMA.16816.F32 R48, R168.reuse, R182, R48 ;  /* 0x000000b6a830723c */ /* 0x040fec0000001830 */
[C---:B-1----:R-:W-:Y:S06]  /*cdf0*/  HMMA.16816.F32 R52, R168.reuse, R184, R52 ;  /* 0x000000b8a834723c */ /* 0x042fec0000001834 */
[C---:B------:R-:W-:Y:S06]  /*ce00*/  HMMA.16816.F32 R56, R168.reuse, R186, R56 ;  /* 0x000000baa838723c */ /* 0x040fec0000001838 */
[C---:B------:R-:W-:Y:S06]  /*ce10*/  HMMA.16816.F32 R60, R168.reuse, R4, R60 ;  /* 0x00000004a83c723c */ /* 0x040fec000000183c */
[C---:B------:R-:W-:Y:S01]  /*ce20*/  HMMA.16816.F32 R64, R168.reuse, R6, R64 ;  /* 0x00000006a840723c */ /* 0x040fe20000001840 */
[----:B------:R-:W1:Y:S05]  /*ce30*/  LDSM.16.MT88.4 R4, [R234+0x17800] ;  /* 0x01780000ea04783b */ /* 0x000e6a0000004200 */
[C---:B------:R-:W-:Y:S06]  /*ce40*/  HMMA.16816.F32 R68, R168.reuse, R8, R68 ;  /* 0x00000008a844723c */ /* 0x040fec0000001844 */
[C---:B------:R-:W-:Y:S01]  /*ce50*/  HMMA.16816.F32 R72, R168.reuse, R10, R72 ;  /* 0x0000000aa848723c */ /* 0x040fe20000001848 */
[----:B------:R-:W5:Y:S05]  /*ce60*/  LDSM.16.MT88.4 R8, [R233+0x17800] ;  /* 0x01780000e908783b */ /* 0x000f6a0000004200 */
[C---:B------:R-:W-:Y:S06]  /*ce70*/  HMMA.16816.F32 R76, R168.reuse, R12, R76 ;  /* 0x0000000ca84c723c */ /* 0x040fec000000184c */
[C---:B------:R-:W-:Y:S01]  /*ce80*/  HMMA.16816.F32 R80, R168.reuse, R14, R80 ;  /* 0x0000000ea850723c */ /* 0x040fe20000001850 */
[----:B------:R-:W5:Y:S05]  /*ce90*/  LDSM.16.MT88.4 R12, [R232+0x17800] ;  /* 0x01780000e80c783b */ /* 0x000f6a0000004200 */
[C---:B--2---:R-:W-:Y:S06]  /*cea0*/  HMMA.16816.F32 R84, R168.reuse, R16, R84 ;  /* 0x00000010a854723c */ /* 0x044fec0000001854 */
[C---:B------:R-:W-:Y:S05]  /*ceb0*/  HMMA.16816.F32 R88, R168.reuse, R18, R88 ;  /* 0x00000012a858723c */ /* 0x040fea0000001858 */
[----:B------:R-:W-:Y:S01]  /*cec0*/  FADD.FTZ R17, R189, R190 ;  /* 0x000000bebd117221 */ /* 0x000fe20000010000 */
[C---:B---3--:R-:W-:Y:S05]  /*ced0*/  HMMA.16816.F32 R92, R168.reuse, R20, R92 ;  /* 0x00000014a85c723c */ /* 0x048fea000000185c */
[----:B------:R-:W-:Y:S01]  /*cee0*/  FADD.FTZ R17, R188, R17 ;  /* 0x00000011bc117221 */ /* 0x000fe20000010000 */
[C---:B------:R-:W-:Y:S05]  /*cef0*/  HMMA.16816.F32 R96, R168.reuse, R22, R96 ;  /* 0x00000016a860723c */ /* 0x040fea0000001860 */
[----:B------:R-:W-:Y:S01]  /*cf00*/  FADD.FTZ R204, R204, R17 ;  /* 0x00000011cccc7221 */ /* 0x000fe20000010000 */
[C---:B----4-:R-:W-:Y:S05]  /*cf10*/  HMMA.16816.F32 R100, R168.reuse, R24, R100 ;  /* 0x00000018a864723c */ /* 0x050fea0000001864 */
[----:B------:R-:W-:Y:S01]  /*cf20*/  FADD.FTZ R204, R207, R204 ;  /* 0x000000cccfcc7221 */ /* 0x000fe20000010000 */
[C---:B------:R-:W-:Y:S05]  /*cf30*/  HMMA.16816.F32 R104, R168.reuse, R26, R104 ;  /* 0x0000001aa868723c */ /* 0x040fea0000001868 */
[----:B------:R-:W-:Y:S01]  /*cf40*/  FADD.FTZ R211, R211, R204 ;  /* 0x000000ccd3d37221 */ /* 0x000fe20000010000 */
[C---:B-1----:R-:W-:Y:S05]  /*cf50*/  HMMA.16816.F32 R108, R168.reuse, R4, R108 ;  /* 0x00000004a86c723c */ /* 0x042fea000000186c */
[----:B------:R-:W-:Y:S01]  /*cf60*/  FADD.FTZ R211, R210, R211 ;  /* 0x000000d3d2d37221 */ /* 0x000fe20000010000 */
[C---:B------:R-:W-:Y:S05]  /*cf70*/  HMMA.16816.F32 R112, R168.reuse, R6, R112 ;  /* 0x00000006a870723c */ /* 0x040fea0000001870 */
[----:B------:R-:W-:Y:S01]  /*cf80*/  FADD.FTZ R0, R29, R211 ;  /* 0x000000d31d007221 */ /* 0x000fe20000010000 */
[C---:B-----5:R-:W-:Y:S05]  /*cf90*/  HMMA.16816.F32 R116, R168.reuse, R8, R116 ;  /* 0x00000008a874723c */ /* 0x060fea0000001874 */
[----:B------:R-:W-:Y:S01]  /*cfa0*/  FADD.FTZ R0, R30, R0 ;  /* 0x000000001e007221 */ /* 0x000fe20000010000 */
[C---:B------:R-:W-:Y:S05]  /*cfb0*/  HMMA.16816.F32 R120, R168.reuse, R10, R120 ;  /* 0x0000000aa878723c */ /* 0x040fea0000001878 */
[----:B------:R-:W-:Y:S01]  /*cfc0*/  FADD.FTZ R5, R31, R212 ;  /* 0x000000d41f057221 */ /* 0x000fe20000010000 */
[C---:B------:R-:W-:Y:S05]  /*cfd0*/  HMMA.16816.F32 R124, R168.reuse, R12, R124 ;  /* 0x0000000ca87c723c */ /* 0x040fea000000187c */
[----:B------:R-:W-:Y:S01]  /*cfe0*/  FADD.FTZ R0, R215, R0 ;  /* 0x00000000d7007221 */ /* 0x000fe20000010000 */
[----:B------:R-:W-:Y:S05]  /*cff0*/  HMMA.16816.F32 R128, R168, R14, R128 ;  /* 0x0000000ea880723c */ /* 0x000fea0000001880 */
[----:B------:R-:W-:Y:S01]  /*d000*/  FADD.FTZ R5, R214, R5 ;  /* 0x00000005d6057221 */ /* 0x000fe20000010000 */
[----:B------:R-:W-:Y:S05]  /*d010*/  FADD.FTZ R0, R213, R0 ;  /* 0x00000000d5007221 */ /* 0x000fea0000010000 */
[----:B------:R-:W-:Y:S01]  /*d020*/  FADD.FTZ R5, R206, R5 ;  /* 0x00000005ce057221 */ /* 0x000fe20000010000 */
[----:B------:R-:W-:Y:S03]  /*d030*/  FADD.FTZ R0, R203, R0 ;  /* 0x00000000cb007221 */ /* 0x000fe60000010000 */
[----:B------:R-:W-:Y:S01]  /*d040*/  FADD.FTZ R5, R202, R5 ;  /* 0x00000005ca057221 */ /* 0x000fe20000010000 */
[----:B------:R-:W-:Y:S01]  /*d050*/  FADD.FTZ R201, R201, R0 ;  /* 0x00000000c9c97221 */ /* 0x000fe20000010000 */
[----:B------:R-:W-:Y:S02]  /*d060*/  MOV R0, R3 ;  /* 0x0000000300007202 */ /* 0x000fe40000000f00 */
[----:B------:R-:W-:Y:S01]  /*d070*/  FADD.FTZ R198, R198, R5 ;  /* 0x00000005c6c67221 */ /* 0x000fe20000010000 */
[----:B------:R-:W-:Y:S03]  /*d080*/  FADD.FTZ R166, R166, R201 ;  /* 0x000000c9a6a67221 */ /* 0x000fe60000010000 */
[----:B------:R-:W-:Y:S01]  /*d090*/  FADD.FTZ R252, R199, R198 ;  /* 0x000000c6c7fc7221 */ /* 0x000fe20000010000 */
[----:B------:R-:W-:Y:S01]  /*d0a0*/  FADD.FTZ R251, R165, R166 ;  /* 0x000000a6a5fb7221 */ /* 0x000fe20000010000 */
[----:B------:R-:W-:Y:S06]  /*d0b0*/  @P1 BRA `(.L_x_1616) ;  /* 0xffffffb400f01947 */ /* 0x000fec000383ffff */
.L_x_1612:
        /* <DEDUP_REMOVED lines=14> */
[----:B---3--:R-:W-:Y:S01]  /*d1a0*/  FADD.FTZ R9, R9, R252 ;  /* 0x000000fc09097221 */ /* 0x008fe20000010000 */
        /* <DEDUP_REMOVED lines=298> */
.L_x_1618:
[----:B------:R-:W-:Y:S05]  /*e450*/  BSYNC B0 ;  /* 0x0000000000007941 */ /* 0x000fea0003800000 */
.L_x_1617:
        /* <DEDUP_REMOVED lines=41> */
.L_x_1620:
[----:B------:R-:W-:Y:S05]  /*e6f0*/  BSYNC B0 ;  /* 0x0000000000007941 */ /* 0x000fea0003800000 */
.L_x_1619:
        /* <DEDUP_REMOVED lines=18> */
.L_x_1622:
[----:B------:R-:W-:Y:S05]  /*e820*/  BSYNC B0 ;  /* 0x0000000000007941 */ /* 0x000fea0003800000 */
.L_x_1621:
        /* <DEDUP_REMOVED lines=17> */
.L_x_1624:
[----:B------:R-:W-:Y:S05]  /*e940*/  BSYNC B0 ;  /* 0x0000000000007941 */ /* 0x000fea0003800000 */
.L_x_1623:
        /* <DEDUP_REMOVED lines=17> */
.L_x_1626:
[----:B------:R-:W-:Y:S05]  /*ea60*/  BSYNC B0 ;  /* 0x0000000000007941 */ /* 0x000fea0003800000 */
.L_x_1625:
        /* <DEDUP_REMOVED lines=17> */
.L_x_1628:
[----:B------:R-:W-:Y:S05]  /*eb80*/  BSYNC B0 ;  /* 0x0000000000007941 */ /* 0x000fea0003800000 */
.L_x_1627:
        /* <DEDUP_REMOVED lines=17> */
.L_x_1630:
[----:B------:R-:W-:Y:S05]  /*eca0*/  BSYNC B0 ;  /* 0x0000000000007941 */ /* 0x000fea0003800000 */
.L_x_1629:
        /* <DEDUP_REMOVED lines=17> */
.L_x_1632:
[----:B------:R-:W-:Y:S05]  /*edc0*/  BSYNC B0 ;  /* 0x0000000000007941 */ /* 0x000fea0003800000 */
.L_x_1631:
        /* <DEDUP_REMOVED lines=14> */
.L_x_1633:
        /* <DEDUP_REMOVED lines=13> */
.L_x_8889:


//--------------------- .text._ZN5flash24flash_fwd_splitkv_kernelI23Flash_fwd_kernel_traitsILi256ELi64ELi64ELi4ELb0ELb0EN7cutlass6half_tE19Flash_kernel_traitsILi256ELi64ELi64ELi4ES3_EELb0ELb0ELb0ELb0ELb0ELb0ELb1ELb1EEEvNS_16Flash_fwd_paramsE --------------------------
	.section	.text._ZN5flash24flash_fwd_splitkv_kernelI23Flash_fwd_kernel_traitsILi256ELi64ELi64ELi4ELb0ELb0EN7cutlass6half_tE19Flash_kernel_traitsILi256ELi64ELi64ELi4ES3_EELb0ELb0ELb0ELb0ELb0ELb0ELb1ELb1EEEvNS_16Flash_fwd_paramsE,"ax",@progbits
	.align	128
        .global         _ZN5flash24flash_fwd_splitkv_kernelI23Flash_fwd_kernel_traitsILi256ELi64ELi64ELi4ELb0ELb0EN7cutlass6half_tE19Flash_kernel_traitsILi256ELi64ELi64ELi4ES3_EELb0ELb0ELb0ELb0ELb0ELb0ELb1ELb1EEEvNS_16Flash_fwd_paramsE
        .type           _ZN5flash24flash_fwd_splitkv_kernelI23Flash_fwd_kernel_traitsILi256ELi64ELi64ELi4ELb0ELb0EN7cutlass6half_tE19Flash_kernel_traitsILi256ELi64ELi64ELi4ES3_EELb0ELb0ELb0ELb0ELb0ELb0ELb1ELb1EEEvNS_16Flash_fwd_paramsE,@function
        .size           _ZN5flash24flash_fwd_splitkv_kernelI23Flash_fwd_kernel_traitsILi256ELi64ELi64ELi4ELb0ELb0EN7cutlass6half_tE19Flash_kernel_traitsILi256ELi64ELi64ELi4ES3_EELb0ELb0ELb0ELb0ELb0ELb0ELb1ELb1EEEvNS_16Flash_fwd_paramsE,(.L_x_8854 - _ZN5flash24flash_fwd_splitkv_kernelI23Flash_fwd_kernel_traitsILi256ELi64ELi64ELi4ELb0ELb0EN7cutlass6half_tE19Flash_kernel_traitsILi256ELi64ELi64ELi4ES3_EELb0ELb0ELb0ELb0ELb0ELb0ELb1ELb1EEEvNS_16Flash_fwd_paramsE)
        .other          _ZN5flash24flash_fwd_splitkv_kernelI23Flash_fwd_kernel_traitsILi256ELi64ELi64ELi4ELb0ELb0EN7cutlass6half_tE19Flash_kernel_traitsILi256ELi64ELi64ELi4ES3_EELb0ELb0ELb0ELb0ELb0ELb0ELb1ELb1EEEvNS_16Flash_fwd_paramsE,@"STO_CUDA_ENTRY STV_DEFAULT"
_ZN5flash24flash_fwd_splitkv_kernelI23Flash_fwd_kernel_traitsILi256ELi64ELi64ELi4ELb0ELb0EN7cutlass6half_tE19Flash_kernel_traitsILi256ELi64ELi64ELi4ES3_EELb0ELb0ELb0ELb0ELb0ELb0ELb1ELb1EEEvNS_16Flash_fwd_paramsE:
.text._ZN5flash24flash_fwd_splitkv_kernelI23Flash_fwd_kernel_traitsILi256ELi64ELi64ELi4ELb0ELb0EN7cutlass6half_tE19Flash_kernel_traitsILi256ELi64ELi64ELi4ES3_EELb0ELb0ELb0ELb0ELb0ELb0ELb1ELb1EEEvNS_16Flash_fwd_paramsE:
[----:B------:R-:W-:Y:S08]  /*0000*/  LDC R1, c[0x0][0x28] ;  /* 0x00000a00ff017b82 */ /* 0x000ff00000000800 */
[----:B------:R-:W1:Y:S01]  /*0010*/  LDC R0, c[0x0][0x270] ;  /* 0x00009c00ff007b82 */ /* 0x000e620000000800 */
[----:B------:R-:W2:Y:S01]  /*0020*/  S2R R239, SR_CTAID.X ;  /* 0x0000000000ef7919 */ /* 0x000ea20000002500 */
[----:B------:R-:W-:Y:S01]  /*0030*/  BSSY B4, `(.L_x_1634) ;  /* 0x000001b000047945 */ /* 0x000fe20003800000 */
[----:B------:R-:W-:-:S05]  /*0040*/  MOV R238, 0x1e0 ;  /* 0x000001e000ee7802 */ /* 0x000fca0000000f00 */
[----:B------:R-:W3:Y:S08]  /*0050*/  S2UR UR4, SR_CTAID.Z ;  /* 0x00000000000479c3 */ /* 0x000ef00000002700 */
[----:B------:R-:W4:Y:S01]  /*0060*/  S2UR UR8, SR_CTAID.Y ;  /* 0x00000000000879c3 */ /* 0x000f220000002600 */
[----:B-1----:R-:W1:Y:S01]  /*0070*/  I2F.U32.RP R6, R0 ;  /* 0x0000000000067306 */ /* 0x002e620000209000 */
[----:B------:R-:W-:-:S06]  /*0080*/  ISETP.NE.U32.AND P0, PT, R0, RZ, PT ;  /* 0x000000ff0000720c */ /* 0x000fcc0003f05070 */
[----:B------:R-:W2:Y:S01]  /*0090*/  LDC.64 R18, c[0x0][0x198] ;  /* 0x00006600ff127b82 */ /* 0x000ea20000000a00 */
[----:B-1----:R-:W1:Y:S02]  /*00a0*/  MUFU.RCP R4, R6 ;  /* 0x0000000600047308 */ /* 0x002e640000001000 */
[----:B-1----:R-:W-:-:S05]  /*00b0*/  VIADD R4, R4, 0xffffffe ;  /* 0x0ffffffe04047836 */ /* 0x002fca0000000000 */
[----:B------:R-:W1:Y:S01]  /*00c0*/  LDC R6, c[0x0][0x10] ;  /* 0x00000400ff067b82 */ /* 0x000e620000000800 */
[----:B------:R-:W5:Y:S02]  /*00d0*/  F2I.FTZ.U32.TRUNC.NTZ R3, R4 ;  /* 0x0000000400037305 */ /* 0x000f64000021f000 */
[----:B-----5:R-:W-:-:S04]  /*00e0*/  IMAD.MOV R2, RZ, RZ, -R3 ;  /* 0x000000ffff027224 */ /* 0x020fc800078e0a03 */
[----:B------:R-:W-:Y:S01]  /*00f0*/  IMAD R5, R2, R0, RZ ;  /* 0x0000000002057224 */ /* 0x000fe200078e02ff */
[----:B------:R-:W-:-:S05]  /*0100*/  MOV R2, RZ ;  /* 0x000000ff00027202 */ /* 0x000fca0000000f00 */
[----:B------:R-:W-:-:S06]  /*0110*/  IMAD.HI.U32 R5, R3, R5, R2 ;  /* 0x0000000503057227 */ /* 0x000fcc00078e0002 */
[----:B---3--:R-:W-:-:S04]  /*0120*/  IMAD.HI.U32 R243, R5, UR4, RZ ;  /* 0x0000000405f37c27 */ /* 0x008fc8000f8e00ff */
[----:B------:R-:W-:-:S04]  /*0130*/  IMAD.MOV R3, RZ, RZ, -R243 ;  /* 0x000000ffff037224 */ /* 0x000fc800078e0af3 */
[----:B------:R-:W-:-:S05]  /*0140*/  IMAD R3, R0, R3, UR4 ;  /* 0x0000000400037e24 */ /* 0x000fca000f8e0203 */
[----:B------:R-:W-:-:S13]  /*0150*/  ISETP.GE.U32.AND P2, PT, R3, R0, PT ;  /* 0x000000000300720c */ /* 0x000fda0003f46070 */
[----:B------:R-:W-:Y:S01]  /*0160*/  @P2 IADD3 R3, R3, -R0, RZ ;  /* 0x8000000003032210 */ /* 0x000fe20007ffe0ff */
[----:B------:R-:W-:-:S03]  /*0170*/  @P2 VIADD R243, R243, 0x1 ;  /* 0x00000001f3f32836 */ /* 0x000fc60000000000 */
[----:B------:R-:W-:-:S13]  /*0180*/  ISETP.GE.U32.AND P1, PT, R3, R0, PT ;  /* 0x000000000300720c */ /* 0x000fda0003f26070 */
[----:B------:R-:W-:Y:S02]  /*0190*/  @P1 IADD3 R243, R243, 0x1, RZ ;  /* 0x00000001f3f31810 */ /* 0x000fe40007ffe0ff */
[----:B------:R-:W-:-:S04]  /*01a0*/  @!P0 LOP3.LUT R243, RZ, R0, RZ, 0x33, !PT ;  /* 0x00000000fff38212 */ /* 0x000fc800078e33ff */
[----:B------:R-:W-:-:S05]  /*01b0*/  IADD3 R241, -R243, RZ, RZ ;  /* 0x000000fff3f17210 */ /* 0x000fca0007ffe1ff */
[----:B-12-4-:R-:W-:Y:S02]  /*01c0*/  IMAD R241, R0, R241, UR4 ;  /* 0x0000000400f17e24 */ /* 0x016fe4000f8e02f1 */
[----:B------:R-:W-:Y:S05]  /*01d0*/  CALL.REL.NOINC `($_ZN5flash24flash_fwd_splitkv_kernelI23Flash_fwd_kernel_traitsILi256ELi64ELi64ELi4ELb0ELb0EN7cutlass6half_tE19Flash_kernel_traitsILi256ELi64ELi64ELi4ES3_EELb0ELb0ELb0ELb0ELb0ELb0ELb1ELb1EEEvNS_16Flash_fwd_paramsE$_ZN5flash30compute_attn_1rowblock_splitkvI23Flash_fwd_kernel_traitsILi256ELi64ELi64ELi4ELb0ELb0EN7cutlass6half_tE19Flash_kernel_traitsILi256ELi64ELi64ELi4ES3_EELb0ELb0ELb0ELb0ELb0ELb0ELb1ELb1ENS_16Flash_fwd_paramsEEEvRKT8_iiiii) ;  /* 0x0000000000087944 */ /* 0x000fea0003c00000 */
[----:B------:R-:W-:Y:S05]  /*01e0*/  BSYNC B4 ;  /* 0x0000000000047941 */ /* 0x000fea0003800000 */
.L_x_1634:
[----:B------:R-:W-:Y:S05]  /*01f0*/  EXIT ;  /* 0x000000000000794d */ /* 0x000fea0003800000 */
        .type           $_ZN5flash24flash_fwd_splitkv_kernelI23Flash_fwd_kernel_traitsILi256ELi64ELi64ELi4ELb0ELb0EN7cutlass6half_tE19Flash_kernel_traitsILi256ELi64ELi64ELi4ES3_EELb0ELb0ELb0ELb0ELb0ELb0ELb1ELb1EEEvNS_16Flash_fwd_paramsE$_ZN5flash30compute_attn_1rowblock_splitkvI23Flash_fwd_kernel_traitsILi256ELi64ELi64ELi4ELb0ELb0EN7cutlass6half_tE19Flash_kernel_traitsILi256ELi64ELi64ELi4ES3_EELb0ELb0ELb0ELb0ELb0ELb0ELb1ELb1ENS_16Flash_fwd_paramsEEEvRKT8_iiiii,@function
        .size           $_ZN5flash24flash_fwd_splitkv_kernelI23Flash_fwd_kernel_traitsILi256ELi64ELi64ELi4ELb0ELb0EN7cutlass6half_tE19Flash_kernel_traitsILi256ELi64ELi64ELi4ES3_EELb0ELb0ELb0ELb0ELb0ELb0ELb1ELb1EEEvNS_16Flash_fwd_paramsE$_ZN5flash30compute_attn_1rowblock_splitkvI23Flash_fwd_kernel_traitsILi256ELi64ELi64ELi4ELb0ELb0EN7cutlass6half_tE19Flash_kernel_traitsILi256ELi64ELi64ELi4ES3_EELb0ELb0ELb0ELb0ELb0ELb0ELb1ELb1ENS_16Flash_fwd_paramsEEEvRKT8_iiiii,(.L_x_8854 - $_ZN5flash24flash_fwd_splitkv_kernelI23Flash_fwd_kernel_traitsILi256ELi64ELi64ELi4ELb0ELb0EN7cutlass6half_tE19Flash_kernel_traitsILi256ELi64ELi64ELi4ES3_EELb0ELb0ELb0ELb0ELb0ELb0ELb1ELb1EEEvNS_16Flash_fwd_paramsE$_ZN5flash30compute_attn_1rowblock_splitkvI23Flash_fwd_kernel_traitsILi256ELi64ELi64ELi4ELb0ELb0EN7cutlass6half_tE19Flash_kernel_traitsILi256ELi64ELi64ELi4ES3_EELb0ELb0ELb0ELb0ELb0ELb0ELb1ELb1ENS_16Flash_fwd_paramsEEEvRKT8_iiiii)
$_ZN5flash24flash_fwd_splitkv_kernelI23Flash_fwd_kernel_traitsILi256ELi64ELi64ELi4ELb0ELb0EN7cutlass6half_tE19Flash_kernel_traitsILi256ELi64ELi64ELi4ES3_EELb0ELb0ELb0ELb0ELb0ELb0ELb1ELb1EEEvNS_16Flash_fwd_paramsE$_ZN5flash30compute_attn_1rowblock_splitkvI23Flash_fwd_kernel_traitsILi256ELi64ELi64ELi4ELb0ELb0EN7cutlass6half_tE19Flash_kernel_traitsILi256ELi64ELi64ELi4ES3_EELb0ELb0ELb0ELb0ELb0ELb0ELb1ELb1ENS_16Flash_fwd_paramsEEEvRKT8_iiiii:
        /* <DEDUP_REMOVED lines=18> */
[----:B--2---:R-:W-:-:S06]  /*0320*/  @P0 IADD3 R240, R3, -R4, RZ ;  /* 0x8000000403f00210 */ /* 0x004fcc0007ffe0ff */
        /* <DEDUP_REMOVED lines=9> */
.L_x_1636:
[----:B------:R-:W-:Y:S05]  /*03c0*/  BSYNC B0 ;  /* 0x0000000000007941 */ /* 0x000fea0003800000 */
.L_x_1635:
        /* <DEDUP_REMOVED lines=8> */
.L_x_1638:
[----:B------:R3:W5:Y:S02]  /*0450*/  LD.E R3, desc[UR6][R18.64+0xb8] ;  /* 0x0000b80612037980 */ /* 0x000764000c101900 */
.L_x_1639:
[----:B------:R-:W-:Y:S05]  /*0460*/  BSYNC B0 ;  /* 0x0000000000007941 */ /* 0x000fea0003800000 */
.L_x_1637:
[----:B--2-4-:R-:W2:Y:S01]  /*0470*/  LD.E.64 R8, desc[UR6][R18.64+0xf8] ;  /* 0x0000f80612087980 */ /* 0x014ea2000c101b00 */
        /* <DEDUP_REMOVED lines=9> */
.L_x_1641:
[----:B------:R-:W2:Y:S01]  /*0510*/  LD.E.64 R2, desc[UR6][R18.64+0x108] ;  /* 0x0001080612027980 */ /* 0x000ea2000c101b00 */
[----:B------:R-:W-:Y:S01]  /*0520*/  BSSY B0, `(.L_x_1643) ;  /* 0x0000006000007945 */ /* 0x000fe20003800000 */
[----:B--2---:R-:W-:-:S04]  /*0530*/  ISETP.NE.U32.AND P0, PT, R2, RZ, PT ;  /* 0x000000ff0200720c */ /* 0x004fc80003f05070 */
[----:B------:R-:W-:Y:S01]  /*0540*/  ISETP.NE.AND.EX P0, PT, R3, RZ, PT, P0 ;  /* 0x000000ff0300720c */ /* 0x000fe20003f05300 */
[----:B------:R-:W-:-:S12]  /*0550*/  IMAD.MOV.U32 R3, RZ, RZ, RZ ;  /* 0x000000ffff037224 */ /* 0x000fd800078e00ff */
[----:B------:R-:W-:Y:S05]  /*0560*/  @!P0 BRA `(.L_x_1644) ;  /* 0x0000000000048947 */ /* 0x000fea0003800000 */
[----:B------:R2:W5:Y:S02]  /*0570*/  LD.E R3, desc[UR6][R18.64+0xbc] ;  /* 0x0000bc0612037980 */ /* 0x000564000c101900 */
.L_x_1644:
[----:B------:R-:W-:Y:S05]  /*0580*/  BSYNC B0 ;  /* 0x0000000000007941 */ /* 0x000fea0003800000 */
.L_x_1643:
[----:B-----5:R-:W-:Y:S02]  /*0590*/  IADD3 R64, R92, R3, RZ ;  /* 0x000000035c407210 */ /* 0x020fe40007ffe0ff */
.L_x_1642:
[----:B------:R-:W-:Y:S05]  /*05a0*/  BSYNC B1 ;  /* 0x0000000000017941 */ /* 0x000fea0003800000 */
.L_x_1640:
[----:B------:R-:W-:Y:S01]  /*05b0*/  IMAD.SHL.U32 R169, R239, 0x40, RZ ;  /* 0x00000040efa97824 */ /* 0x000fe200078e00ff */
[----:B------:R-:W-:Y:S01]  /*05c0*/  MOV R2, R238 ;  /* 0x000000ee00027202 */ /* 0x000fe20000000f00 */
[----:B------:R-:W-:-:S03]  /*05d0*/  IMAD.MOV.U32 R3, RZ, RZ, 0x0 ;  /* 0x00000000ff037424 */ /* 0x000fc600078e00ff */
[----:B------:R-:W-:-:S13]  /*05e0*/  ISETP.GT.AND P0, PT, R240, R169, PT ;  /* 0x000000a9f000720c */ /* 0x000fda0003f04270 */
[----:B-123--:R-:W-:Y:S05]  /*05f0*/  @!P0 RET.REL.NODEC R2 `(_ZN5flash24flash_fwd_splitkv_kernelI23Flash_fwd_kernel_traitsILi256ELi64ELi64ELi4ELb0ELb0EN7cutlass6half_tE19Flash_kernel_traitsILi256ELi64ELi64ELi4ES3_EELb0ELb0ELb0ELb0ELb0ELb0ELb1ELb1EEEvNS_16Flash_fwd_paramsE) ;  /* 0xfffffff802808950 */ /* 0x00efea0003c3ffff */
[----:B------:R-:W2:Y:S01]  /*0600*/  LD.E R0, desc[UR6][R18.64+0xb8] ;  /* 0x0000b80612007980 */ /* 0x000ea2000c101900 */
[----:B------:R-:W-:-:S04]  /*0610*/  IABS R5, R6 ;  /* 0x0000000600057213 */ /* 0x000fc80000000000 */
[----:B------:R-:W1:Y:S08]  /*0620*/  I2F.RP R3, R5 ;  /* 0x0000000500037306 */ /* 0x000e700000209400 */
[----:B-1----:R-:W1:Y:S02]  /*0630*/  MUFU.RCP R8, R3 ;  /* 0x0000000300087308 */ /* 0x002e640000001000 */
[----:B-1----:R-:W-:-:S06]  /*0640*/  VIADD R8, R8, 0xffffffe ;  /* 0x0ffffffe08087836 */ /* 0x002fcc0000000000 */
[----:B------:R-:W1:Y:S02]  /*0650*/  F2I.FTZ.U32.TRUNC.NTZ R9, R8 ;  /* 0x0000000800097305 */ /* 0x000e64000021f000 */
[----:B-1----:R-:W-:Y:S02]  /*0660*/  IMAD.MOV R2, RZ, RZ, -R9 ;  /* 0x000000ffff027224 */ /* 0x002fe400078e0a09 */
[----:B------:R-:W-:Y:S02]  /*0670*/  IMAD.MOV.U32 R8, RZ, RZ, RZ ;  /* 0x000000ffff087224 */ /* 0x000fe400078e00ff */
[----:B------:R-:W-:-:S04]  /*0680*/  IMAD R3, R2, R5, RZ ;  /* 0x0000000502037224 */ /* 0x000fc800078e02ff */
[----:B------:R-:W-:-:S04]  /*0690*/  IMAD.HI.U32 R3, R9, R3, R8 ;  /* 0x0000000309037227 */ /* 0x000fc800078e0008 */
[----:B--2---:R-:W-:-:S05]  /*06a0*/  VIADD R0, R0, 0x3f ;  /* 0x0000003f00007836 */ /* 0x004fca0000000000 */
[----:B------:R-:W-:-:S04]  /*06b0*/  SHF.R.S32.HI R7, RZ, 0x1f, R0 ;  /* 0x0000001fff077819 */ /* 0x000fc80000011400 */
[----:B------:R-:W-:Y:S02]  /*06c0*/  LEA.HI R7, R7, R0, RZ, 0x6 ;  /* 0x0000000007077211 */ /* 0x000fe400078f30ff */
[-C--:B------:R-:W-:Y:S02]  /*06d0*/  IABS R0, R6.reuse ;  /* 0x0000000600007213 */ /* 0x080fe40000000000 */
[----:B------:R-:W-:-:S03]  /*06e0*/  LEA.HI.SX32 R7, R7, R6, 0x1a ;  /* 0x0000000607077211 */ /* 0x000fc600078fd2ff */
[----:B------:R-:W-:Y:S02]  /*06f0*/  IMAD.MOV R0, RZ, RZ, -R0 ;  /* 0x000000ffff007224 */ /* 0x000fe400078e0a00 */
[----:B------:R-:W-:-:S05]  /*0700*/  VIADD R7, R7, 0xffffffff ;  /* 0xffffffff07077836 */ /* 0x000fca0000000000 */
[----:B------:R-:W-:Y:S02]  /*0710*/  IABS R2, R7 ;  /* 0x0000000700027213 */ /* 0x000fe40000000000 */
[----:B------:R-:W-:-:S03]  /*0720*/  LOP3.LUT R7, R7, R6, RZ, 0x3c, !PT ;  /* 0x0000000607077212 */ /* 0x000fc600078e3cff */
[----:B------:R-:W-:Y:S01]  /*0730*/  IMAD.HI.U32 R3, R3, R2, RZ ;  /* 0x0000000203037227 */ /* 0x000fe200078e00ff */
[----:B------:R-:W-:-:S03]  /*0740*/  ISETP.GE.AND P0, PT, R7, RZ, PT ;  /* 0x000000ff0700720c */ /* 0x000fc60003f06270 */
[----:B------:R-:W-:-:S05]  /*0750*/  IMAD R0, R3, R0, R2 ;  /* 0x0000000003007224 */ /* 0x000fca00078e0202 */
[----:B------:R-:W-:-:S13]  /*0760*/  ISETP.GT.U32.AND P1, PT, R5, R0, PT ;  /* 0x000000000500720c */ /* 0x000fda0003f24070 */
[----:B------:R-:W-:Y:S02]  /*0770*/  @!P1 IMAD.IADD R0, R0, 0x1, -R5 ;  /* 0x0000000100009824 */ /* 0x000fe400078e0a05 */
[----:B------:R-:W-:Y:S01]  /*0780*/  @!P1 VIADD R3, R3, 0x1 ;  /* 0x0000000103039836 */ /* 0x000fe20000000000 */
[----:B------:R-:W-:Y:S02]  /*0790*/  ISETP.NE.AND P1, PT, R6, RZ, PT ;  /* 0x000000ff0600720c */ /* 0x000fe40003f25270 */
[----:B------:R-:W-:Y:S01]  /*07a0*/  ISETP.GE.U32.AND P2, PT, R0, R5, PT ;  /* 0x000000050000720c */ /* 0x000fe20003f46070 */
[----:B------:R-:W-:-:S05]  /*07b0*/  VIADD R5, R64, 0x3f ;  /* 0x0000003f40057836 */ /* 0x000fca0000000000 */
[----:B------:R-:W-:-:S04]  /*07c0*/  SHF.R.S32.HI R0, RZ, 0x1f, R5 ;  /* 0x0000001fff007819 */ /* 0x000fc80000011405 */
[----:B------:R-:W-:-:S03]  /*07d0*/  LEA.HI R0, R0, R5, RZ, 0x6 ;  /* 0x0000000500007211 */ /* 0x000fc600078f30ff */
[----:B------:R-:W-:Y:S01]  /*07e0*/  @P2 VIADD R3, R3, 0x1 ;  /* 0x0000000103032836 */ /* 0x000fe20000000000 */
[----:B------:R-:W-:-:S03]  /*07f0*/  SHF.R.S32.HI R166, RZ, 0x6, R0 ;  /* 0x00000006ffa67819 */ /* 0x000fc60000011400 */
[----:B------:R-:W-:Y:S01]  /*0800*/  @!P0 IMAD.MOV R3, RZ, RZ, -R3 ;  /* 0x000000ffff038224 */ /* 0x000fe200078e0a03 */
[----:B------:R-:W-:-:S05]  /*0810*/  @!P1 LOP3.LUT R3, RZ, R6, RZ, 0x33, !PT ;  /* 0x00000006ff039212 */ /* 0x000fca00078e33ff */
[----:B------:R-:W-:-:S05]  /*0820*/  IMAD R235, R3, UR8, RZ ;  /* 0x0000000803eb7c24 */ /* 0x000fca000f8e02ff */
[----:B------:R-:W-:-:S04]  /*0830*/  VIADDMNMX R166, R235, R3, R166, PT ;  /* 0x00000003eba67246 */ /* 0x000fc800038001a6 */
[----:B------:R-:W-:-:S13]  /*0840*/  ISETP.GE.AND P0, PT, R235, R166, PT ;  /* 0x000000a6eb00720c */ /* 0x000fda0003f06270 */
[----:B------:R-:W-:Y:S05]  /*0850*/  @!P0 BRA `(.L_x_1645) ;  /* 0x00000008008c8947 */ /* 0x000fea0003800000 */
[----:B------:R-:W2:Y:S04]  /*0860*/  LD.E.64 R2, desc[UR6][R18.64+0xb0] ;  /* 0x0000b00612027980 */ /* 0x000ea8000c101b00 */
[----:B------:R-:W3:Y:S04]  /*0870*/  LD.E R4, desc[UR6][R18.64+0x60] ;  /* 0x0000600612047980 */ /* 0x000ee8000c101900 */
[----:B------:R-:W4:Y:S04]  /*0880*/  LD.E R0, desc[UR6][R18.64+0xcc] ;  /* 0x0000cc0612007980 */ /* 0x000f28000c101900 */
[----:B------:R-:W4:Y:S04]  /*0890*/  LD.E.64 R6, desc[UR6][R18.64+0x78] ;  /* 0x0000780612067980 */ /* 0x000f28000c101b00 */
[----:B------:R-:W4:Y:S01]  /*08a0*/  LD.E.64 R10, desc[UR6][R18.64+0xa8] ;  /* 0x0000a806120a7980 */ /* 0x000f22000c101b00 */
[----:B------:R-:W-:-:S03]  /*08b0*/  SHF.R.S32.HI R5, RZ, 0x1f, R58 ;  /* 0x0000001fff057819 */ /* 0x000fc6000001143a */
[----:B------:R1:W5:Y:S01]  /*08c0*/  LD.E R9, desc[UR6][R18.64+0xc0] ;  /* 0x0000c00612097980 */ /* 0x000362000c101900 */
[----:B------:R-:W-:Y:S01]  /*08d0*/  LEA.HI R8, R5, R58, RZ, 0x4 ;  /* 0x0000003a05087211 */ /* 0x000fe200078f20ff */
[----:B------:R-:W-:Y:S03]  /*08e0*/  BSSY B0, `(.L_x_1646) ;  /* 0x000002b000007945 */ /* 0x000fe60003800000 */
[----:B------:R-:W-:Y:S02]  /*08f0*/  LOP3.LUT R5, R8, 0xfffffff0, RZ, 0xc0, !PT ;  /* 0xfffffff008057812 */ /* 0x000fe400078ec0ff */
[----:B------:R-:W-:-:S03]  /*0900*/  SHF.R.S32.HI R8, RZ, 0x4, R8 ;  /* 0x00000004ff087819 */ /* 0x000fc60000011408 */
[----:B------:R-:W-:-:S04]  /*0910*/  IMAD.IADD R5, R58, 0x1, -R5 ;  /* 0x000000013a057824 */ /* 0x000fc800078e0a05 */
[C---:B------:R-:W-:Y:S01]  /*0920*/  IMAD.SHL.U32 R12, R5.reuse, 0x4, RZ ;  /* 0x00000004050c7824 */ /* 0x040fe200078e00ff */
[----:B------:R-:W-:-:S04]  /*0930*/  ISETP.NE.AND P6, PT, R5, RZ, PT ;  /* 0x000000ff0500720c */ /* 0x000fc80003fc5270 */
[----:B------:R-:W-:-:S03]  /*0940*/  SHF.R.S32.HI R13, RZ, 0x1f, R12 ;  /* 0x0000001fff0d7819 */ /* 0x000fc6000001140c */
[----:B------:R-:W-:-:S04]  /*0950*/  IMAD.WIDE R16, R8, 0x100, R12 ;  /* 0x0000010008107825 */ /* 0x000fc800078e020c */
[----:B--2---:R-:W-:-:S04]  /*0960*/  IMAD R2, R2, UR8, R243 ;  /* 0x0000000802027c24 */ /* 0x004fc8000f8e02f3 */
[----:B---3--:R-:W-:Y:S02]  /*0970*/  IMAD R2, R2, R4, R241 ;  /* 0x0000000402027224 */ /* 0x008fe400078e02f1 */
[----:B------:R-:W-:Y:S02]  /*0980*/  VIADD R4, R12, 0x80 ;  /* 0x000000800c047836 */ /* 0x000fe40000000000 */
[--C-:B------:R-:W-:Y:S02]  /*0990*/  IMAD R3, R3, R2, R169.reuse ;  /* 0x0000000203037224 */ /* 0x100fe400078e02a9 */
[----:B------:R-:W-:Y:S02]  /*09a0*/  IMAD.IADD R169, R240, 0x1, -R169 ;  /* 0x00000001f0a97824 */ /* 0x000fe400078e0aa9 */
[----:B----4-:R-:W-:Y:S01]  /*09b0*/  IMAD R0, R3, R0, RZ ;  /* 0x0000000003007224 */ /* 0x010fe200078e02ff */
[----:B------:R-:W-:Y:S01]  /*09c0*/  SHF.R.S32.HI R5, RZ, 0x1f, R3 ;  /* 0x0000001fff057819 */ /* 0x000fe20000011403 */
[C---:B------:R-:W-:Y:S01]  /*09d0*/  VIADD R2, R8.reuse, 0x8 ;  /* 0x0000000808027836 */ /* 0x040fe20000000000 */
[----:B------:R-:W-:-:S02]  /*09e0*/  ISETP.GE.AND P2, PT, R8, R169, PT ;  /* 0x000000a90800720c */ /* 0x000fc40003f46270 */
[----:B------:R-:W-:Y:S02]  /*09f0*/  IADD3 R15, P0, R0, R16, RZ ;  /* 0x00000010000f7210 */ /* 0x000fe40007f1e0ff */
[----:B------:R-:W-:Y:S02]  /*0a00*/  ISETP.GE.AND P5, PT, R2, R169, PT ;  /* 0x000000a90200720c */ /* 0x000fe40003fa6270 */
[----:B------:R-:W-:Y:S02]  /*0a10*/  LEA.HI.X.SX32 R0, R0, R17, 0x1, P0 ;  /* 0x0000001100007211 */ /* 0x000fe400000f0eff */
[----:B------:R-:W-:Y:S02]  /*0a20*/  LEA R6, P1, R15, R6, 0x2 ;  /* 0x000000060f067211 */ /* 0x000fe400078210ff */
[----:B------:R-:W-:Y:S02]  /*0a30*/  IADD3 R3, P0, R3, R8, RZ ;  /* 0x0000000803037210 */ /* 0x000fe40007f1e0ff */
[----:B------:R-:W-:Y:S01]  /*0a40*/  ISETP.GE.OR P4, PT, R2, R169, P6 ;  /* 0x000000a90200720c */ /* 0x000fe20003786670 */
[C---:B------:R-:W-:Y:S01]  /*0a50*/  VIADD R2, R8.reuse, 0x10 ;  /* 0x0000001008027836 */ /* 0x040fe20000000000 */
[----:B------:R-:W-:Y:S01]  /*0a60*/  LEA.HI.X R7, R15, R7, R0, 0x2, P1 ;  /* 0x000000070f077211 */ /* 0x000fe200008f1400 */
[C---:B------:R-:W-:Y:S01]  /*0a70*/  VIADD R0, R8.reuse, 0x18 ;  /* 0x0000001808007836 */ /* 0x040fe20000000000 */
[----:B------:R-:W-:-:S02]  /*0a80*/  LEA.HI.X.SX32 R5, R8, R5, 0x1, P0 ;  /* 0x0000000508057211 */ /* 0x000fc400000f0eff */
[C---:B-1----:R-:W-:Y:S01]  /*0a90*/  LEA R18, P1, R3.reuse, R10, 0x2 ;  /* 0x0000000a03127211 */ /* 0x042fe200078210ff */
[----:B------:R-:W-:Y:S01]  /*0aa0*/  VIADD R10, R12, 0x40 ;  /* 0x000000400c0a7836 */ /* 0x000fe20000000000 */
[CC--:B------:R-:W-:Y:S02]  /*0ab0*/  ISETP.GE.AND P0, PT, R2.reuse, R169.reuse, PT ;  /* 0x000000a90200720c */ /* 0x0c0fe40003f06270 */
[----:B------:R-:W-:Y:S01]  /*0ac0*/  ISETP.GE.OR P3, PT, R2, R169, P6 ;  /* 0x000000a90200720c */ /* 0x000fe20003766670 */
[----:B------:R-:W-:Y:S01]  /*0ad0*/  VIADD R2, R12, 0xc0 ;  /* 0x000000c00c027836 */ /* 0x000fe20000000000 */
[----:B------:R-:W-:Y:S02]  /*0ae0*/  LEA.HI.X R19, R3, R11, R5, 0x2, P1 ;  /* 0x0000000b03137211 */ /* 0x000fe400008f1405 */
[----:B------:R-:W-:Y:S01]  /*0af0*/  ISETP.GE.AND P1, PT, R0, R169, PT ;  /* 0x000000a90000720c */ /* 0x000fe20003f26270 */
[----:B------:R-:W-:-:S12]  /*0b00*/  @P2 BRA `(.L_x_1647) ;  /* 0x0000000000202947 */ /* 0x000fd80003800000 */
[----:B-----5:R-:W-:-:S13]  /*0b10*/  ISETP.GE.AND P2, PT, R12, R9, PT ;  /* 0x000000090c00720c */ /* 0x020fda0003f46270 */
[----:B------:R1:W-:Y:S01]  /*0b20*/  @!P2 ST.E.128 desc[UR6][R6.64], RZ ;  /* 0x000000ff0600a985 */ /* 0x0003e2000c101d06 */
[----:B------:R-:W-:-:S13]  /*0b30*/  ISETP.GE.AND P2, PT, R10, R9, PT ;  /* 0x000000090a00720c */ /* 0x000fda0003f46270 */
[----:B------:R1:W-:Y:S01]  /*0b40*/  @!P2 ST.E.128 desc[UR6][R6.64+0x100], RZ ;  /* 0x000100ff0600a985 */ /* 0x0003e2000c101d06 */
[----:B------:R-:W-:-:S13]  /*0b50*/  ISETP.GE.AND P2, PT, R4, R9, PT ;  /* 0x000000090400720c */ /* 0x000fda0003f46270 */
[----:B------:R1:W-:Y:S01]  /*0b60*/  @!P2 ST.E.128 desc[UR6][R6.64+0x200], RZ ;  /* 0x000200ff0600a985 */ /* 0x0003e2000c101d06 */
[----:B------:R-:W-:-:S13]  /*0b70*/  ISETP.GE.AND P2, PT, R2, R9, PT ;  /* 0x000000090200720c */ /* 0x000fda0003f46270 */
[----:B------:R1:W-:Y:S02]  /*0b80*/  @!P2 ST.E.128 desc[UR6][R6.64+0x300], RZ ;  /* 0x000300ff0600a985 */ /* 0x0003e4000c101d06 */
.L_x_1647:
[----:B------:R-:W-:Y:S05]  /*0b90*/  BSYNC B0 ;  /* 0x0000000000007941 */ /* 0x000fea0003800000 */
.L_x_1646:
[----:B------:R-:W-:Y:S01]  /*0ba0*/  BSSY B0, `(.L_x_1648) ;  /* 0x000000c000007945 */ /* 0x000fe20003800000 */
[----:B------:R-:W-:Y:S02]  /*0bb0*/  ISETP.GE.OR P2, PT, R0, R169, P6 ;  /* 0x000000a90000720c */ /* 0x000fe40003746670 */
[----:B------:R-:W-:Y:S01]  /*0bc0*/  IADD3 R16, R8, 0x20, RZ ;  /* 0x0000002008107810 */ /* 0x000fe20007ffe0ff */
[----:B------:R-:W-:Y:S05]  /*0bd0*/  @P5 BRA `(.L_x_1649) ;  /* 0x0000000000205947 */ /* 0x000fea0003800000 */
        /* <DEDUP_REMOVED lines=8> */
.L_x_1649:
[----:B------:R-:W-:Y:S05]  /*0c60*/  BSYNC B0 ;  /* 0x0000000000007941 */ /* 0x000fea0003800000 */
.L_x_1648:
[----:B------:R-:W-:Y:S01]  /*0c70*/  BSSY B0, `(.L_x_1650) ;  /* 0x000000c000007945 */ /* 0x000fe20003800000 */
[----:B------:R-:W-:Y:S02]  /*0c80*/  ISETP.GE.AND P5, PT, R16, R169, PT ;  /* 0x000000a91000720c */ /* 0x000fe40003fa6270 */
        /* <DEDUP_REMOVED lines=10> */
.L_x_1651:
[----:B------:R-:W-:Y:S05]  /*0d30*/  BSYNC B0 ;  /* 0x0000000000007941 */ /* 0x000fea0003800000 */
.L_x_1650:
        /* <DEDUP_REMOVED lines=12> */
.L_x_1653:
[----:B------:R-:W-:Y:S05]  /*0e00*/  BSYNC B0 ;  /* 0x0000000000007941 */ /* 0x000fea0003800000 */
.L_x_1652:
[----:B------:R-:W-:Y:S01]  /*0e10*/  BSSY B0, `(.L_x_1654) ;  /* 0x000000b000007945 */ /* 0x000fe20003800000 */
[----:B------:R-:W-:-:S03]  /*0e20*/  ISETP.GE.AND P1, PT, R0, R169, PT ;  /* 0x000000a90000720c */ /* 0x000fc60003f26270 */
[----:B------:R-:W-:Y:S10]  /*0e30*/  @P5 BRA `(.L_x_1655) ;  /* 0x0000000000205947 */ /* 0x000ff40003800000 */
        /* <DEDUP_REMOVED lines=8> */
.L_x_1655:
[----:B------:R-:W-:Y:S05]  /*0ec0*/  BSYNC B0 ;  /* 0x0000000000007941 */ /* 0x000fea0003800000 */
.L_x_1654:
[----:B------:R-:W-:Y:S01]  /*0ed0*/  BSSY B0, `(.L_x_1656) ;  /* 0x000000c000007945 */ /* 0x000fe20003800000 */
[C---:B------:R-:W-:Y:S02]  /*0ee0*/  ISETP.GE.OR P5, PT, R8.reuse, R169, P6 ;  /* 0x000000a90800720c */ /* 0x040fe400037a6670 */
        /* <DEDUP_REMOVED lines=10> */
.L_x_1657:
[----:B------:R-:W-:Y:S05]  /*0f90*/  BSYNC B0 ;  /* 0x0000000000007941 */ /* 0x000fea0003800000 */
.L_x_1656:
        /* <DEDUP_REMOVED lines=11> */
.L_x_1659:
[----:B------:R-:W-:Y:S05]  /*1050*/  BSYNC B0 ;  /* 0x0000000000007941 */ /* 0x000fea0003800000 */
.L_x_1658:
[----:B------:R-:W-:Y:S01]  /*1060*/  BSSY B0, `(.L_x_1660) ;  /* 0x000000c000007945 */ /* 0x000fe20003800000 */
[----:B------:R-:W-:Y:S02]  /*1070*/  ISETP.GE.OR P1, PT, R16, R169, P6 ;  /* 0x000000a91000720c */ /* 0x000fe40003726670 */
[----:B------:R-:W-:Y:S01]  /*1080*/  @!P5 MOV R3, 0xff800000 ;  /* 0xff8000000003d802 */ /* 0x000fe20000000f00 */
        /* <DEDUP_REMOVED lines=9> */
.L_x_1661:
[----:B------:R-:W-:Y:S05]  /*1120*/  BSYNC B0 ;  /* 0x0000000000007941 */ /* 0x000fea0003800000 */
.L_x_1660:
[----:B------:R-:W-:Y:S01]  /*1130*/  @!P5 ST.E desc[UR6][R18.64], R3 ;  /* 0x000000031200d985 */ /* 0x000fe2000c101906 */
[-C--:B------:R-:W-:Y:S01]  /*1140*/  ISETP.GE.OR P0, PT, R14, R169.reuse, P6 ;  /* 0x000000a90e00720c */ /* 0x080fe20003706670 */
[----:B------:R-:W-:Y:S01]  /*1150*/  @!P4 IMAD.MOV.U32 R15, RZ, RZ, -0x800000 ;  /* 0xff800000ff0fc424 */ /* 0x000fe200078e00ff */
[-C--:B------:R-:W-:Y:S01]  /*1160*/  ISETP.GE.OR P5, PT, R0, R169.reuse, P6 ;  /* 0x000000a90000720c */ /* 0x080fe200037a6670 */
[----:B------:R-:W-:Y:S01]  /*1170*/  @!P3 IMAD.MOV.U32 R13, RZ, RZ, -0x800000 ;  /* 0xff800000ff0db424 */ /* 0x000fe200078e00ff */
[----:B------:R-:W-:Y:S01]  /*1180*/  ISETP.GE.OR P6, PT, R8, R169, P6 ;  /* 0x000000a90800720c */ /* 0x000fe200037c6670 */
[----:B-----5:R-:W-:Y:S01]  /*1190*/  @!P1 IMAD.MOV.U32 R9, RZ, RZ, -0x800000 ;  /* 0xff800000ff099424 */ /* 0x020fe200078e00ff */
[----:B------:R-:W-:Y:S01]  /*11a0*/  @!P2 MOV R11, 0xff800000 ;  /* 0xff800000000ba802 */ /* 0x000fe20000000f00 */
[----:B------:R-:W-:Y:S01]  /*11b0*/  @!P4 ST.E desc[UR6][R18.64+0x20], R15 ;  /* 0x0000200f1200c985 */ /* 0x000fe2000c101906 */
[----:B------:R-:W-:-:S03]  /*11c0*/  MOV R239, 0x0 ;  /* 0x0000000000ef7802 */ /* 0x000fc60000000f00 */
[----:B------:R-:W-:Y:S02]  /*11d0*/  @!P3 ST.E desc[UR6][R18.64+0x40], R13 ;  /* 0x0000400d1200b985 */ /* 0x000fe4000c101906 */
[----:B-1234-:R-:W-:Y:S02]  /*11e0*/  @!P0 MOV R7, 0xff800000 ;  /* 0xff80000000078802 */ /* 0x01efe40000000f00 */
[----:B------:R-:W-:Y:S01]  /*11f0*/  @!P5 IMAD.MOV.U32 R5, RZ, RZ, -0x800000 ;  /* 0xff800000ff05d424 */ /* 0x000fe200078e00ff */
[----:B------:R-:W-:Y:S04]  /*1200*/  @!P2 ST.E desc[UR6][R18.64+0x60], R11 ;  /* 0x0000600b1200a985 */ /* 0x000fe8000c101906 */
[----:B------:R-:W-:Y:S04]  /*1210*/  @!P1 ST.E desc[UR6][R18.64+0x80], R9 ;  /* 0x0000800912009985 */ /* 0x000fe8000c101906 */
[----:B------:R-:W-:Y:S04]  /*1220*/  @!P0 ST.E desc[UR6][R18.64+0xa0], R7 ;  /* 0x0000a00712008985 */ /* 0x000fe8000c101906 */
[----:B------:R1:W-:Y:S02]  /*1230*/  @!P5 ST.E desc[UR6][R18.64+0xc0], R5 ;  /* 0x0000c0051200d985 */ /* 0x0003e4000c101906 */
[----:B-1----:R-:W-:Y:S05]  /*1240*/  @P6 RET.REL.NODEC R238 `(_ZN5flash24flash_fwd_splitkv_kernelI23Flash_fwd_kernel_traitsILi256ELi64ELi64ELi4ELb0ELb0EN7cutlass6half_tE19Flash_kernel_traitsILi256ELi64ELi64ELi4ES3_EELb0ELb0ELb0ELb0ELb0ELb0ELb1ELb1EEEvNS_16Flash_fwd_paramsE) ;  /* 0xffffffecee6c6950 */ /* 0x002fea0003c3ffff */
[----:B------:R-:W-:Y:S02]  /*1250*/  MOV R3, 0xff800000 ;  /* 0xff80000000037802 */ /* 0x000fe40000000f00 */
[----:B------:R-:W-:-:S03]  /*1260*/  MOV R239, 0x0 ;  /* 0x0000000000ef7802 */ /* 0x000fc60000000f00 */
[----:B------:R1:W-:Y:S02]  /*1270*/  ST.E desc[UR6][R18.64+0xe0], R3 ;  /* 0x0000e00312007985 */ /* 0x0003e4000c101906 */
[----:B-1----:R-:W-:Y:S05]  /*1280*/  RET.REL.NODEC R238 `(_ZN5flash24flash_fwd_splitkv_kernelI23Flash_fwd_kernel_traitsILi256ELi64ELi64ELi4ELb0ELb0EN7cutlass6half_tE19Flash_kernel_traitsILi256ELi64ELi64ELi4ES3_EELb0ELb0ELb0ELb0ELb0ELb0ELb1ELb1EEEvNS_16Flash_fwd_paramsE) ;  /* 0xffffffecee5c7950 */ /* 0x002fea0003c3ffff */
.L_x_1645:
        /* <DEDUP_REMOVED lines=34> */
[----:B-1----:R-:W-:-:S06]  /*14b0*/  VIADD R10, R10, 0xffffffe ;  /* 0x0ffffffe0a0a7836 */ /* 0x002fcc0000000000 */
[----:B-----5:R-:W1:Y:S02]  /*14c0*/  F2I.FTZ.U32.TRUNC.NTZ R11, R10 ;  /* 0x0000000a000b7305 */ /* 0x020e64000021f000 */
[----:B-1----:R-:W-:Y:S01]  /*14d0*/  IMAD.MOV R0, RZ, RZ, -R11 ;  /* 0x000000ffff007224 */ /* 0x002fe200078e0a0b */
[----:B------:R-:W-:-:S03]  /*14e0*/  MOV R10, RZ ;  /* 0x000000ff000a7202 */ /* 0x000fc60000000f00 */
[----:B------:R-:W-:Y:S01]  /*14f0*/  IMAD R7, R0, R3, RZ ;  /* 0x0000000300077224 */ /* 0x000fe200078e02ff */
[----:B------:R-:W-:-:S03]  /*1500*/  IABS R0, R8 ;  /* 0x0000000800007213 */ /* 0x000fc60000000000 */
[----:B------:R-:W-:Y:S02]  /*1510*/  IMAD.HI.U32 R7, R11, R7, R10 ;  /* 0x000000070b077227 */ /* 0x000fe400078e000a */
[----:B------:R-:W2:Y:S02]  /*1520*/  LD.E.64 R10, desc[UR6][R18.64+0x28] ;  /* 0x00002806120a7980 */ /* 0x000ea4000c101b00 */
[----:B------:R-:W-:Y:S02]  /*1530*/  IMAD.MOV R0, RZ, RZ, -R0 ;  /* 0x000000ffff007224 */ /* 0x000fe400078e0a00 */
[----:B------:R-:W-:-:S04]  /*1540*/  IMAD.HI.U32 R9, R7, R2, RZ ;  /* 0x0000000207097227 */ /* 0x000fc800078e00ff */
[----:B------:R-:W-:-:S05]  /*1550*/  IMAD R0, R9, R0, R2 ;  /* 0x0000000009007224 */ /* 0x000fca00078e0202 */
[----:B------:R-:W-:-:S13]  /*1560*/  ISETP.GT.U32.AND P1, PT, R3, R0, PT ;  /* 0x000000000300720c */ /* 0x000fda0003f24070 */
[----:B------:R-:W-:-:S04]  /*1570*/  @!P1 IADD3 R0, R0, -R3, RZ ;  /* 0x8000000300009210 */ /* 0x000fc80007ffe0ff */
[----:B------:R-:W-:Y:S02]  /*1580*/  ISETP.GE.U32.AND P2, PT, R0, R3, PT ;  /* 0x000000030000720c */ /* 0x000fe40003f46070 */
[----:B------:R-:W-:Y:S01]  /*1590*/  LOP3.LUT R0, R5, R8, RZ, 0x3c, !PT ;  /* 0x0000000805007212 */ /* 0x000fe200078e3cff */
[----:B------:R-:W-:Y:S01]  /*15a0*/  @!P1 VIADD R9, R9, 0x1 ;  /* 0x0000000109099836 */ /* 0x000fe20000000000 */
[----:B------:R-:W-:Y:S02]  /*15b0*/  ISETP.NE.AND P1, PT, R8, RZ, PT ;  /* 0x000000ff0800720c */ /* 0x000fe40003f25270 */
[----:B------:R-:W-:-:S07]  /*15c0*/  ISETP.GE.AND P0, PT, R0, RZ, PT ;  /* 0x000000ff0000720c */ /* 0x000fce0003f06270 */
[----:B------:R-:W-:-:S06]  /*15d0*/  @P2 IADD3 R9, R9, 0x1, RZ ;  /* 0x0000000109092810 */ /* 0x000fcc0007ffe0ff */
[----:B------:R-:W-:Y:S01]  /*15e0*/  @!P0 IMAD.MOV R9, RZ, RZ, -R9 ;  /* 0x000000ffff098224 */ /* 0x000fe200078e0a09 */
[----:B------:R-:W-:-:S05]  /*15f0*/  @!P1 LOP3.LUT R9, RZ, R8, RZ, 0x33, !PT ;  /* 0x00000008ff099212 */ /* 0x000fca00078e33ff */
[----:B------:R-:W-:-:S06]  /*1600*/  IMAD.WIDE R2, R9, 0x4, R244 ;  /* 0x0000000409027825 */ /* 0x000fcc00078e02f4 */
[----:B------:R1:W2:Y:S01]  /*1610*/  LD.E R2, desc[UR6][R2.64] ;  /* 0x0000000602027980 */ /* 0x0002a2000c101900 */
[----:B---3--:R-:W-:-:S04]  /*1620*/  IABS R7, R6 ;  /* 0x0000000600077213 */ /* 0x008fc80000000000 */
[----:B------:R-:W3:Y:S08]  /*1630*/  I2F.RP R14, R7 ;  /* 0x00000007000e7306 */ /* 0x000ef00000209400 */
[----:B---3--:R-:W3:Y:S02]  /*1640*/  MUFU.RCP R12, R14 ;  /* 0x0000000e000c7308 */ /* 0x008ee40000001000 */
[----:B---3--:R-:W-:-:S06]  /*1650*/  IADD3 R12, R12, 0xffffffe, RZ ;  /* 0x0ffffffe0c0c7810 */ /* 0x008fcc0007ffe0ff */
[----:B------:R-:W3:Y:S01]  /*1660*/  F2I.FTZ.U32.TRUNC.NTZ R23, R12 ;  /* 0x0000000c00177305 */ /* 0x000ee2000021f000 */
[----:B------:R-:W-:Y:S02]  /*1670*/  MOV R22, RZ ;  /* 0x000000ff00167202 */ /* 0x000fe40000000f00 */
[----:B-1----:R-:W-:Y:S01]  /*1680*/  IABS R3, R6 ;  /* 0x0000000600037213 */ /* 0x002fe20000000000 */
[----:B---3--:R-:W-:-:S04]  /*1690*/  IMAD.MOV R0, RZ, RZ, -R23 ;  /* 0x000000ffff007224 */ /* 0x008fc800078e0a17 */
[----:B------:R-:W-:Y:S01]  /*16a0*/  IMAD R13, R0, R7, RZ ;  /* 0x00000007000d7224 */ /* 0x000fe200078e02ff */
[----:B------:R-:W-:-:S03]  /*16b0*/  IABS R0, R241 ;  /* 0x000000f100007213 */ /* 0x000fc60000000000 */
        /* <DEDUP_REMOVED lines=12> */
[----:B------:R-:W-:-:S03]  /*1780*/  ISETP.NE.AND P1, PT, R6, RZ, PT ;  /* 0x000000ff0600720c */ /* 0x000fc60003f25270 */
[----:B----4-:R-:W-:Y:S02]  /*1790*/  IMAD R7, R61, R9, RZ ;  /* 0x000000093d077224 */ /* 0x010fe400078e02ff */
[----:B------:R-:W-:-:S06]  /*17a0*/  @P2 VIADD R14, R14, 0x1 ;  /* 0x000000010e0e2836 */ /* 0x000fcc0000000000 */
[----:B------:R-:W-:Y:S02]  /*17b0*/  @!P0 IMAD.MOV R14, RZ, RZ, -R14 ;  /* 0x000000ffff0e8224 */ /* 0x000fe400078e0a0e */
[----:B------:R-:W-:-:S05]  /*17c0*/  @!P1 LOP3.LUT R14, RZ, R6, RZ, 0x33, !PT ;  /* 0x00000006ff0e9212 */ /* 0x000fca00078e33ff */
[----:B------:R-:W-:Y:S01]  /*17d0*/  IMAD R6, R17, R14, RZ ;  /* 0x0000000e11067224 */ /* 0x000fe200078e02ff */
[----:B--2---:R-:W-:Y:S01]  /*17e0*/  SHF.R.S32.HI R0, RZ, 0x1f, R2 ;  /* 0x0000001fff007819 */ /* 0x004fe20000011402 */
[-C--:B------:R-:W-:Y:S02]  /*17f0*/  IMAD R3, R21, R2.reuse, RZ ;  /* 0x0000000215037224 */ /* 0x080fe400078e02ff */
[----:B------:R-:W-:-:S04]  /*1800*/  IMAD.WIDE.U32 R12, R20, R2, RZ ;  /* 0x00000002140c7225 */ /* 0x000fc800078e00ff */
[----:B------:R-:W-:Y:S01]  /*1810*/  IMAD R3, R20, R0, R3 ;  /* 0x0000000014037224 */ /* 0x000fe200078e0203 */
[----:B------:R-:W-:-:S04]  /*1820*/  SHF.R.S32.HI R21, RZ, 0x1f, R9 ;  /* 0x0000001fff157819 */ /* 0x000fc80000011409 */
[----:B------:R-:W-:Y:S01]  /*1830*/  IADD3 R13, R13, R3, RZ ;  /* 0x000000030d0d7210 */ /* 0x000fe20007ffe0ff */
[----:B------:R-:W-:Y:S02]  /*1840*/  IMAD R7, R60, R21, R7 ;  /* 0x000000153c077224 */ /* 0x000fe400078e0207 */
[----:B------:R-:W-:-:S04]  /*1850*/  IMAD.WIDE.U32 R12, R9, R60, R12 ;  /* 0x0000003c090c7225 */ /* 0x000fc800078e000c */
[-C--:B------:R-:W-:Y:S01]  /*1860*/  IMAD R3, R11, R2.reuse, RZ ;  /* 0x000000020b037224 */ /* 0x080fe200078e02ff */
[----:B------:R-:W-:Y:S01]  /*1870*/  IADD3 R11, R13, R7, RZ ;  /* 0x000000070d0b7210 */ /* 0x000fe20007ffe0ff */
[----:B------:R-:W-:Y:S01]  /*1880*/  IMAD.WIDE.U32 R22, R10, R2, RZ ;  /* 0x000000020a167225 */ /* 0x000fe200078e00ff */
[----:B------:R-:W-:-:S03]  /*1890*/  SHF.R.S32.HI R13, RZ, 0x1f, R14 ;  /* 0x0000001fff0d7819 */ /* 0x000fc6000001140e */
[----:B------:R-:W-:Y:S02]  /*18a0*/  IMAD R3, R10, R0, R3 ;  /* 0x000000000a037224 */ /* 0x000fe400078e0203 */
[----:B------:R-:W-:Y:S02]  /*18b0*/  IMAD.MOV.U32 R10, RZ, RZ, R12 ;  /* 0x000000ffff0a7224 */ /* 0x000fe400078e000c */
[----:B------:R-:W-:Y:S02]  /*18c0*/  IMAD R6, R16, R13, R6 ;  /* 0x0000000d10067224 */ /* 0x000fe400078e0206 */
[----:B------:R-:W-:Y:S01]  /*18d0*/  IMAD.WIDE.U32 R16, R14, R16, R10 ;  /* 0x000000100e107225 */ /* 0x000fe200078e000a */
[----:B------:R-:W-:-:S03]  /*18e0*/  MOV R0, R22 ;  /* 0x0000001600007202 */ /* 0x000fc60000000f00 */
[----:B------:R-:W-:Y:S01]  /*18f0*/  IMAD.IADD R11, R23, 0x1, R3 ;  /* 0x00000001170b7824 */ /* 0x000fe200078e0203 */
[----:B------:R-:W-:Y:S02]  /*1900*/  IADD3 R3, R17, R6, RZ ;  /* 0x0000000611037210 */ /* 0x000fe40007ffe0ff */
[----:B------:R-:W-:Y:S01]  /*1910*/  MOV R2, R16 ;  /* 0x0000001000027202 */ /* 0x000fe20000000f00 */
[----:B------:R-:W-:Y:S05]  /*1920*/  BRA `(.L_x_1664) ;  /* 0x0000000400447947 */ /* 0x000fea0003800000 */
.L_x_1663:
        /* <DEDUP_REMOVED lines=9> */
[----:B-----5:R-:W-:-:S02]  /*19c0*/  @!P3 SHF.R.S32.HI R8, RZ, 0x1f, R11 ;  /* 0x0000001fff08b819 */ /* 0x020fc4000001140b */
        /* <DEDUP_REMOVED lines=14> */
[-C--:B---3--:R-:W-:Y:S01]  /*1ab0*/  @!P3 IMAD R5, R61, R12.reuse, RZ ;  /* 0x0000000c3d05b224 */ /* 0x088fe200078e02ff */
[----:B------:R-:W-:Y:S01]  /*1ac0*/  @!P3 SHF.R.S32.HI R7, RZ, 0x1f, R12 ;  /* 0x0000001fff07b819 */ /* 0x000fe2000001140c */
[----:B------:R-:W-:-:S04]  /*1ad0*/  @!P3 IMAD.WIDE.U32 R20, R60, R12, RZ ;  /* 0x0000000c3c14b225 */ /* 0x000fc800078e00ff */
[----:B------:R-:W-:-:S06]  /*1ae0*/  @!P3 IMAD R5, R7, R60, R5 ;  /* 0x0000003c0705b224 */ /* 0x000fcc00078e0205 */
[----:B------:R-:W-:Y:S01]  /*1af0*/  @!P0 IADD3 R0, R0, -R3, RZ ;  /* 0x8000000300008210 */ /* 0x000fe20007ffe0ff */
[----:B------:R-:W-:Y:S01]  /*1b00*/  @P3 IMAD.IADD R7, R12, 0x1, R13 ;  /* 0x000000010c073824 */ /* 0x000fe200078e020d */
[----:B------:R-:W-:Y:S01]  /*1b10*/  @!P3 IADD3 R21, R21, R5, RZ ;  /* 0x000000051515b210 */ /* 0x000fe20007ffe0ff */
[----:B----4-:R-:W-:Y:S01]  /*1b20*/  @!P3 IMAD R5, R15, R11, RZ ;  /* 0x0000000b0f05b224 */ /* 0x010fe200078e02ff */
[----:B------:R-:W-:Y:S01]  /*1b30*/  ISETP.GE.U32.AND P2, PT, R0, R3, PT ;  /* 0x000000030000720c */ /* 0x000fe20003f46070 */
[-C--:B------:R-:W-:Y:S01]  /*1b40*/  @P3 IMAD R9, R61, R7.reuse, RZ ;  /* 0x000000073d093224 */ /* 0x080fe200078e02ff */
[----:B------:R-:W-:Y:S01]  /*1b50*/  LOP3.LUT R0, R241, R6, RZ, 0x3c, !PT ;  /* 0x00000006f1007212 */ /* 0x000fe200078e3cff */
[----:B------:R-:W-:-:S04]  /*1b60*/  @P3 IMAD.WIDE.U32 R24, R60, R7, RZ ;  /* 0x000000073c183225 */ /* 0x000fc800078e00ff */
[C---:B------:R-:W-:Y:S02]  /*1b70*/  @!P3 IMAD R5, R14.reuse, R8, R5 ;  /* 0x000000080e05b224 */ /* 0x040fe400078e0205 */
[----:B------:R-:W-:Y:S01]  /*1b80*/  @!P3 IMAD.WIDE.U32 R14, R14, R11, R20 ;  /* 0x0000000b0e0eb225 */ /* 0x000fe200078e0014 */
[----:B------:R-:W-:-:S03]  /*1b90*/  ISETP.GE.AND P1, PT, R0, RZ, PT ;  /* 0x000000ff0000720c */ /* 0x000fc60003f26270 */
[----:B------:R-:W-:Y:S01]  /*1ba0*/  @!P0 VIADD R2, R2, 0x1 ;  /* 0x0000000102028836 */ /* 0x000fe20000000000 */
[----:B------:R-:W-:Y:S01]  /*1bb0*/  ISETP.NE.AND P0, PT, R6, RZ, PT ;  /* 0x000000ff0600720c */ /* 0x000fe20003f05270 */
[----:B------:R-:W-:Y:S01]  /*1bc0*/  @P3 IMAD.MOV.U32 R10, RZ, RZ, R24 ;  /* 0x000000ffff0a3224 */ /* 0x000fe200078e0018 */
[----:B------:R-:W-:Y:S01]  /*1bd0*/  @P3 IADD3 R9, R25, R9, RZ ;  /* 0x0000000919093210 */ /* 0x000fe20007ffe0ff */
[----:B------:R-:W-:Y:S01]  /*1be0*/  @!P3 IMAD.MOV.U32 R10, RZ, RZ, R14 ;  /* 0x000000ffff0ab224 */ /* 0x000fe200078e000e */
[----:B------:R-:W-:Y:S01]  /*1bf0*/  @!P3 IADD3 R9, R15, R5, RZ ;  /* 0x000000050f09b210 */ /* 0x000fe20007ffe0ff */
[----:B------:R-:W-:Y:S01]  /*1c00*/  @!P3 IMAD R7, R63, R12, RZ ;  /* 0x0000000c3f07b224 */ /* 0x000fe200078e02ff */
[----:B------:R-:W-:Y:S02]  /*1c10*/  @!P3 SHF.R.S32.HI R3, RZ, 0x1f, R12 ;  /* 0x0000001fff03b819 */ /* 0x000fe4000001140c */
[----:B------:R-:W-:Y:S02]  /*1c20*/  LEA R5, R166, 0xffffffc0, 0x6 ;  /* 0xffffffc0a6057811 */ /* 0x000fe400078e30ff */
[----:B------:R-:W-:Y:S01]  /*1c30*/  @P2 IADD3 R2, R2, 0x1, RZ ;  /* 0x0000000102022810 */ /* 0x000fe20007ffe0ff */
[----:B------:R-:W-:Y:S01]  /*1c40*/  @!P3 IMAD R3, R3, R62, R7 ;  /* 0x0000003e0303b224 */ /* 0x000fe200078e0207 */
[----:B------:R-:W-:Y:S01]  /*1c50*/  SHF.R.S32.HI R21, RZ, 0x1f, R5 ;  /* 0x0000001fff157819 */ /* 0x000fe20000011405 */
[----:B------:R-:W-:Y:S01]  /*1c60*/  @!P3 IMAD.WIDE.U32 R24, R62, R12, RZ ;  /* 0x0000000c3e18b225 */ /* 0x000fe200078e00ff */
[----:B------:R-:W-:-:S02]  /*1c70*/  MOV R30, R10 ;  /* 0x0000000a001e7202 */ /* 0x000fc40000000f00 */
[----:B------:R-:W-:Y:S01]  /*1c80*/  MOV R31, R9 ;  /* 0x00000009001f7202 */ /* 0x000fe20000000f00 */
[-C--:B------:R-:W-:Y:S01]  /*1c90*/  IMAD R8, R61, R5.reuse, RZ ;  /* 0x000000053d087224 */ /* 0x080fe200078e02ff */
[----:B------:R-:W-:Y:S01]  /*1ca0*/  MOV R14, R2 ;  /* 0x00000002000e7202 */ /* 0x000fe20000000f00 */
[----:B------:R-:W-:Y:S01]  /*1cb0*/  @!P3 IMAD.IADD R25, R25, 0x1, R3 ;  /* 0x000000011919b824 */ /* 0x000fe200078e0203 */
[----:B------:R-:W-:Y:S01]  /*1cc0*/  @!P3 SHF.R.S32.HI R3, RZ, 0x1f, R11 ;  /* 0x0000001fff03b819 */ /* 0x000fe2000001140b */
[----:B------:R-:W-:Y:S01]  /*1cd0*/  IMAD R8, R21, R60, R8 ;  /* 0x0000003c15087224 */ /* 0x000fe200078e0208 */
[----:B------:R-:W-:Y:S01]  /*1ce0*/  @!P1 IADD3 R14, -R14, RZ, RZ ;  /* 0x000000ff0e0e9210 */ /* 0x000fe20007ffe1ff */
[----:B------:R-:W-:Y:S01]  /*1cf0*/  IMAD.WIDE.U32 R30, R60, R5, R30 ;  /* 0x000000053c1e7225 */ /* 0x000fe200078e001e */
[----:B------:R-:W-:-:S03]  /*1d00*/  @!P0 LOP3.LUT R14, RZ, R6, RZ, 0x33, !PT ;  /* 0x00000006ff0e8212 */ /* 0x000fc600078e33ff */
[----:B------:R-:W-:Y:S01]  /*1d10*/  @!P3 IMAD R2, R23, R11, RZ ;  /* 0x0000000b1702b224 */ /* 0x000fe200078e02ff */
[----:B------:R-:W-:Y:S02]  /*1d20*/  @P3 IADD3 R12, R12, R13, RZ ;  /* 0x0000000d0c0c3210 */ /* 0x000fe40007ffe0ff */
[----:B------:R-:W-:Y:S01]  /*1d30*/  IADD3 R9, R31, R8, RZ ;  /* 0x000000081f097210 */ /* 0x000fe20007ffe0ff */
[----:B------:R-:W-:Y:S01]  /*1d40*/  @!P3 IMAD R2, R22, R3, R2 ;  /* 0x000000031602b224 */ /* 0x000fe200078e0202 */
[----:B------:R-:W-:Y:S01]  /*1d50*/  SHF.R.S32.HI R13, RZ, 0x1f, R14 ;  /* 0x0000001fff0d7819 */ /* 0x000fe2000001140e */
[----:B------:R-:W-:Y:S02]  /*1d60*/  IMAD.MOV.U32 R8, RZ, RZ, R30 ;  /* 0x000000ffff087224 */ /* 0x000fe400078e001e */
[----:B------:R-:W-:Y:S02]  /*1d70*/  IMAD R3, R17, R14, RZ ;  /* 0x0000000e11037224 */ /* 0x000fe400078e02ff */
[----:B------:R-:W-:-:S02]  /*1d80*/  @P3 IMAD R0, R63, R12, RZ ;  /* 0x0000000c3f003224 */ /* 0x000fc400078e02ff */
[----:B------:R-:W-:-:S04]  /*1d90*/  @P3 IMAD.WIDE.U32 R6, R62, R12, RZ ;  /* 0x0000000c3e063225 */ /* 0x000fc800078e00ff */
[----:B------:R-:W-:-:S04]  /*1da0*/  @!P3 IMAD.WIDE.U32 R22, R22, R11, R24 ;  /* 0x0000000b1616b225 */ /* 0x000fc800078e0018 */
[----:B------:R-:W-:-:S04]  /*1db0*/  IMAD.WIDE.U32 R8, R16, R14, R8 ;  /* 0x0000000e10087225 */ /* 0x000fc800078e0008 */
[----:B------:R-:W-:Y:S01]  /*1dc0*/  IMAD R3, R16, R13, R3 ;  /* 0x0000000d10037224 */ /* 0x000fe200078e0203 */
[----:B------:R-:W-:Y:S01]  /*1dd0*/  @P3 IADD3 R11, R7, R0, RZ ;  /* 0x00000000070b3210 */ /* 0x000fe20007ffe0ff */
[----:B------:R-:W-:Y:S01]  /*1de0*/  @P3 IMAD.MOV.U32 R0, RZ, RZ, R6 ;  /* 0x000000ffff003224 */ /* 0x000fe200078e0006 */
[----:B------:R-:W-:Y:S01]  /*1df0*/  @!P3 IADD3 R11, R23, R2, RZ ;  /* 0x00000002170bb210 */ /* 0x000fe20007ffe0ff */
[----:B------:R-:W-:Y:S01]  /*1e00*/  IMAD.MOV.U32 R2, RZ, RZ, R8 ;  /* 0x000000ffff027224 */ /* 0x000fe200078e0008 */
[----:B------:R-:W-:Y:S02]  /*1e10*/  IADD3 R3, R9, R3, RZ ;  /* 0x0000000309037210 */ /* 0x000fe40007ffe0ff */
[----:B------:R-:W-:Y:S02]  /*1e20*/  @!P3 MOV R0, R22 ;  /* 0x000000160000b202 */ /* 0x000fe40000000f00 */
[----:B-1----:R-:W-:Y:S02]  /*1e30*/  MOV R9, R5 ;  /* 0x0000000500097202 */ /* 0x002fe40000000f00 */
.L_x_1664:
[----:B------:R-:W-:Y:S05]  /*1e40*/  BSYNC B0 ;  /* 0x0000000000007941 */ /* 0x000fea0003800000 */
.L_x_1662:
[----:B------:R-:W-:Y:S01]  /*1e50*/  ISETP.NE.AND P3, PT, R4, -0x1, PT ;  /* 0xffffffff0400780c */ /* 0x000fe20003f65270 */
[----:B------:R-:W2:Y:S04]  /*1e60*/  LD.E.64 R190, desc[UR6][R18.64+0x30] ;  /* 0x0000300612be7980 */ /* 0x000ea8000c101b00 */
[----:B------:R-:W3:Y:S04]  /*1e70*/  LD.E R165, desc[UR6][R18.64+0xc0] ;  /* 0x0000c00612a57980 */ /* 0x000ee8000c101900 */
[----:B------:R-:W4:Y:S04]  /*1e80*/  LD.E.64 R22, desc[UR6][R18.64+0x48] ;  /* 0x0000480612167980 */ /* 0x000f28000c101b00 */
        /* <DEDUP_REMOVED lines=13> */
[C---:B------:R-:W-:Y:S01]  /*1f60*/  IMAD.IADD R65, R58.reuse, 0x1, -R65 ;  /* 0x000000013a417824 */ /* 0x040fe200078e0a41 */
[----:B------:R-:W-:Y:S01]  /*1f70*/  SHF.R.S32.HI R180, RZ, 0x3, R180 ;  /* 0x00000003ffb47819 */ /* 0x000fe200000114b4 */
[----:B------:R-:W-:Y:S02]  /*1f80*/  IMAD.IADD R6, R58, 0x1, -R17 ;  /* 0x000000013a067824 */ /* 0x000fe400078e0a11 */
[----:B------:R-:W-:Y:S02]  /*1f90*/  IMAD.IADD R66, R66, 0x1, -R15 ;  /* 0x0000000142427824 */ /* 0x000fe400078e0a0f */
[----:B------:R-:W-:Y:S02]  /*1fa0*/  IMAD.SHL.U32 R15, R180, 0x40, RZ ;  /* 0x00000040b40f7824 */ /* 0x000fe400078e00ff */
[----:B------:R-:W-:Y:S01]  /*1fb0*/  IMAD.SHL.U32 R16, R65, 0x8, RZ ;  /* 0x0000000841107824 */ /* 0x000fe200078e00ff */
[----:B------:R-:W-:-:S02]  /*1fc0*/  SHF.R.S32.HI R17, RZ, 0x1f, R6 ;  /* 0x0000001fff117819 */ /* 0x000fc40000011406 */
[----:B------:R-:W-:Y:S02]  /*1fd0*/  LOP3.LUT R15, R15, 0x1c0, RZ, 0xc0, !PT ;  /* 0x000001c00f0f7812 */ /* 0x000fe400078ec0ff */
[----:B-1----:R-:W-:Y:S02]  /*1fe0*/  IADD3 R28, P0, R16, R0, RZ ;  /* 0x00000000101c7210 */ /* 0x002fe40007f1e0ff */
[----:B------:R-:W-:Y:S01]  /*1ff0*/  LEA.HI R0, R17, R6, RZ, 0x3 ;  /* 0x0000000611007211 */ /* 0x000fe200078f18ff */
[----:B------:R-:W-:Y:S01]  /*2000*/  IMAD R8, R21, R62, RZ ;  /* 0x0000003e15087224 */ /* 0x000fe200078e02ff */
[----:B------:R-:W-:Y:S02]  /*2010*/  LOP3.LUT R21, R15, 0x38, R16, 0xf8, !PT ;  /* 0x000000380f157812 */ /* 0x000fe400078ef810 */
[----:B------:R-:W-:Y:S02]  /*2020*/  SHF.R.U32.HI R10, RZ, 0x3, R15 ;  /* 0x00000003ff0a7819 */ /* 0x000fe4000001160f */
[----:B------:R-:W-:-:S02]  /*2030*/  LOP3.LUT R15, R0, 0xfffffff8, RZ, 0xc0, !PT ;  /* 0xfffffff8000f7812 */ /* 0x000fc400078ec0ff */
[----:B------:R-:W-:Y:S02]  /*2040*/  LEA.HI R7, R7, R58, RZ, 0x6 ;  /* 0x0000003a07077211 */ /* 0x000fe400078f30ff */
[----:B------:R-:W-:Y:S01]  /*2050*/  SHF.R.S32.HI R17, RZ, 0x1f, R16 ;  /* 0x0000001fff117819 */ /* 0x000fe20000011410 */
[----:B------:R-:W-:Y:S01]  /*2060*/  IMAD.IADD R15, R6, 0x1, -R15 ;  /* 0x00000001060f7824 */ /* 0x000fe200078e0a0f */
[----:B------:R-:W-:Y:S01]  /*2070*/  LOP3.LUT R10, R21, R10, RZ, 0x3c, !PT ;  /* 0x0000000a150a7212 */ /* 0x000fe200078e3cff */
[----:B------:R-:W-:Y:S02]  /*2080*/  IMAD.SHL.U32 R7, R7, 0x8, RZ ;  /* 0x0000000807077824 */ /* 0x000fe400078e00ff */
[----:B------:R-:W-:Y:S02]  /*2090*/  IMAD.X R29, R17, 0x1, R11, P0 ;  /* 0x00000001111d7824 */ /* 0x000fe400000e060b */
[----:B------:R-:W-:Y:S01]  /*20a0*/  IMAD.SHL.U32 R6, R15, 0x40, RZ ;  /* 0x000000400f067824 */ /* 0x000fe200078e00ff */
[----:B------:R-:W-:Y:S01]  /*20b0*/  LOP3.LUT R167, R10, 0xfffffe00, R7, 0xf8, !PT ;  /* 0xfffffe000aa77812 */ /* 0x000fe200078ef807 */
[----:B------:R-:W-:-:S02]  /*20c0*/  IMAD R8, R9, R63, R8 ;  /* 0x0000003f09087224 */ /* 0x000fc400078e0208 */
[----:B------:R-:W-:Y:S01]  /*20d0*/  IMAD.WIDE.U32 R28, R9, R62, R28 ;  /* 0x0000003e091c7225 */ /* 0x000fe200078e001c */
[----:B------:R-:W-:-:S03]  /*20e0*/  LOP3.LUT R6, R6, 0x1c0, RZ, 0xc0, !PT ;  /* 0x000001c006067812 */ /* 0x000fc600078ec0ff */
[----:B------:R-:W-:Y:S02]  /*20f0*/  IMAD.SHL.U32 R7, R66, 0x8, RZ ;  /* 0x0000000842077824 */ /* 0x000fe400078e00ff */
[----:B------:R-:W-:Y:S01]  /*2100*/  IMAD R176, R27, R14, RZ ;  /* 0x0000000e1bb07224 */ /* 0x000fe200078e02ff */
[----:B------:R-:W-:Y:S01]  /*2110*/  SHF.R.U32.HI R48, RZ, 0x3, R6 ;  /* 0x00000003ff307819 */ /* 0x000fe20000011606 */
[----:B------:R-:W-:Y:S01]  /*2120*/  IMAD.IADD R29, R29, 0x1, R8 ;  /* 0x000000011d1d7824 */ /* 0x000fe200078e0208 */
[----:B------:R-:W-:Y:S01]  /*2130*/  LOP3.LUT R7, R6, 0x8, R7, 0xf8, !PT ;  /* 0x0000000806077812 */ /* 0x000fe200078ef807 */
[-C--:B------:R-:W-:Y:S01]  /*2140*/  IMAD R176, R13, R26.reuse, R176 ;  /* 0x0000001a0db07224 */ /* 0x080fe200078e02b0 */
[----:B------:R-:W-:Y:S01]  /*2150*/  SHF.R.S32.HI R68, RZ, 0x1f, R243 ;  /* 0x0000001fff447819 */ /* 0x000fe200000114f3 */
[----:B------:R-:W-:Y:S01]  /*2160*/  IMAD.WIDE.U32 R26, R14, R26, R28 ;  /* 0x0000001a0e1a7225 */ /* 0x000fe200078e001c */
[----:B------:R-:W-:-:S03]  /*2170*/  LOP3.LUT R48, R7, R48, RZ, 0x3c, !PT ;  /* 0x0000003007307212 */ /* 0x000fc600078e3cff */
[----:B------:R-:W-:Y:S02]  /*2180*/  VIADD R12, R16, 0x40 ;  /* 0x00000040100c7836 */ /* 0x000fe40000000000 */
[----:B------:R-:W-:Y:S01]  /*2190*/  IMAD.SHL.U32 R9, R0, 0x40, RZ ;  /* 0x0000004000097824 */ /* 0x000fe200078e00ff */
[----:B------:R-:W-:-:S04]  /*21a0*/  SHF.R.S32.HI R0, RZ, 0x1f, R241 ;  /* 0x0000001fff007819 */ /* 0x000fc800000114f1 */
[----:B------:R-:W-:Y:S02]  /*21b0*/  LOP3.LUT R48, R48, 0xfffffe00, R9, 0xf8, !PT ;  /* 0xfffffe0030307812 */ /* 0x000fe400078ef809 */
[----:B------:R-:W-:Y:S01]  /*21c0*/  SHF.R.S32.HI R181, RZ, 0x1f, R180 ;  /* 0x0000001fffb57819 */ /* 0x000fe200000114b4 */
[----:B------:R-:W-:Y:S02]  /*21d0*/  IMAD.IADD R177, R27, 0x1, R176 ;  /* 0x000000011bb17824 */ /* 0x000fe400078e02b0 */
[----:B------:R-:W-:Y:S02]  /*21e0*/  IMAD.MOV.U32 R176, RZ, RZ, R26 ;  /* 0x000000ffffb07224 */ /* 0x000fe400078e001a */
[----:B------:R-:W-:-:S04]  /*21f0*/  IMAD.WIDE R184, R239, 0x40, R180 ;  /* 0x00000040efb87825 */ /* 0x000fc800078e02b4 */
[-C--:B------:R-:W-:Y:S02]  /*2200*/  IMAD R173, R61, R180.reuse, RZ ;  /* 0x000000b43dad7224 */ /* 0x080fe400078e02ff */
[----:B------:R-:W-:Y:S02]  /*2210*/  IMAD R179, R63, R180, RZ ;  /* 0x000000b43fb37224 */ /* 0x000fe400078e02ff */
[C---:B------:R-:W-:Y:S02]  /*2220*/  IMAD R173, R181.reuse, R60, R173 ;  /* 0x0000003cb5ad7224 */ /* 0x040fe400078e02ad */
[-C--:B------:R-:W-:Y:S02]  /*2230*/  IMAD R179, R181, R62.reuse, R179 ;  /* 0x0000003eb5b37224 */ /* 0x080fe400078e02b3 */
[----:B------:R-:W-:Y:S01]  /*2240*/  IMAD.WIDE.U32 R176, R180, R62, R176 ;  /* 0x0000003eb4b07225 */ /* 0x000fe200078e00b0 */
[C---:B------:R-:W-:Y:S02]  /*2250*/  LOP3.LUT P1, RZ, R15.reuse, 0x4, RZ, 0xc0, !PT ;  /* 0x000000040fff7812 */ /* 0x040fe4000782c0ff */
[----:B------:R-:W-:Y:S01]  /*2260*/  LOP3.LUT P0, RZ, R15, 0x2, RZ, 0xc0, !PT ;  /* 0x000000020fff7812 */ /* 0x000fe2000780c0ff */
[----:B------:R-:W-:-:S02]  /*2270*/  IMAD.MOV.U32 R49, RZ, RZ, 0x10 ;  /* 0x00000010ff317424 */ /* 0x000fc400078e00ff */
[----:B------:R-:W-:Y:S02]  /*2280*/  IMAD.MOV.U32 R47, RZ, RZ, 0x20 ;  /* 0x00000020ff2f7424 */ /* 0x000fe400078e00ff */
[----:B------:R-:W-:Y:S01]  /*2290*/  IMAD.IADD R179, R177, 0x1, R179 ;  /* 0x00000001b1b37824 */ /* 0x000fe200078e02b3 */
[----:B------:R-:W-:Y:S01]  /*22a0*/  SHF.L.U64.HI R234, R60, 0x4, R61 ;  /* 0x000000043cea7819 */ /* 0x000fe2000001023d */
[----:B------:R-:W-:Y:S01]  /*22b0*/  IMAD.SHL.U32 R231, R62, 0x10, RZ ;  /* 0x000000103ee77824 */ /* 0x000fe200078e00ff */
[----:B------:R-:W-:Y:S01]  /*22c0*/  SHF.L.U32 R233, R60, 0x4, RZ ;  /* 0x000000043ce97819 */ /* 0x000fe200000006ff */
[----:B------:R-:W-:Y:S01]  /*22d0*/  IMAD.SHL.U32 R162, R65, 0x4, RZ ;  /* 0x0000000441a27824 */ /* 0x000fe200078e00ff */
[----:B------:R-:W-:Y:S02]  /*22e0*/  SHF.L.U64.HI R232, R62, 0x4, R63 ;  /* 0x000000043ee87819 */ /* 0x000fe4000001023f */
[----:B------:R-:W-:Y:S02]  /*22f0*/  SEL R49, R49, 0xfffffff0, !P0 ;  /* 0xfffffff031317807 */ /* 0x000fe40004000000 */
[----:B------:R-:W-:Y:S01]  /*2300*/  SEL R47, R47, 0xffffffe0, !P1 ;  /* 0xffffffe02f2f7807 */ /* 0x000fe20004800000 */
[----:B--2---:R-:W-:-:S04]  /*2310*/  @P3 IMAD.WIDE.U32 R28, R190, R4, RZ ;  /* 0x00000004be1c3225 */ /* 0x004fc800078e00ff */
[----:B------:R-:W-:Y:S02]  /*2320*/  @P3 IMAD R6, R191, R4, RZ ;  /* 0x00000004bf063224 */ /* 0x000fe400078e02ff */
[----:B------:R-:W-:Y:S02]  /*2330*/  @P3 IMAD.MOV.U32 R4, RZ, RZ, R28 ;  /* 0x000000ffff043224 */ /* 0x000fe400078e001c */
[-C--:B---3--:R-:W-:Y:S02]  /*2340*/  @!P3 IMAD R7, R25, R243.reuse, RZ ;  /* 0x000000f31907b224 */ /* 0x088fe400078e02ff */
[----:B------:R-:W-:-:S04]  /*2350*/  @!P3 IMAD.WIDE.U32 R10, R24, R243, RZ ;  /* 0x000000f3180ab225 */ /* 0x000fc800078e00ff */
[----:B------:R-:W-:Y:S02]  /*2360*/  @!P3 IMAD R24, R24, R68, R7 ;  /* 0x000000441818b224 */ /* 0x000fe400078e0207 */
[----:B------:R-:W-:Y:S02]  /*2370*/  @!P3 IMAD.MOV.U32 R4, RZ, RZ, R10 ;  /* 0x000000ffff04b224 */ /* 0x000fe400078e000a */
[----:B------:R-:W-:Y:S01]  /*2380*/  @P3 IMAD.IADD R7, R29, 0x1, R6 ;  /* 0x000000011d073824 */ /* 0x000fe200078e0206 */
[----:B------:R-:W-:Y:S02]  /*2390*/  @!P3 IADD3 R7, R11, R24, RZ ;  /* 0x000000180b07b210 */ /* 0x000fe40007ffe0ff */
[----:B------:R-:W-:-:S05]  /*23a0*/  IADD3 R6, P2, R16, R4, RZ ;  /* 0x0000000410067210 */ /* 0x000fca0007f5e0ff */
[----:B------:R-:W-:Y:S01]  /*23b0*/  IMAD.X R7, R17, 0x1, R7, P2 ;  /* 0x0000000111077824 */ /* 0x000fe200010e0607 */
[----:B------:R-:W-:Y:S01]  /*23c0*/  ISETP.GE.AND P2, PT, R12, R165, PT ;  /* 0x000000a50c00720c */ /* 0x000fe20003f46270 */
[----:B----4-:R-:W-:Y:S01]  /*23d0*/  IMAD R9, R23, R241, RZ ;  /* 0x000000f117097224 */ /* 0x010fe200078e02ff */
[C---:B------:R-:W-:Y:S02]  /*23e0*/  ISETP.GE.AND P3, PT, R16.reuse, R165, PT ;  /* 0x000000a51000720c */ /* 0x040fe40003f66270 */
[----:B------:R-:W-:Y:S01]  /*23f0*/  SEL R4, RZ, 0xffffffff, P2 ;  /* 0xffffffffff047807 */ /* 0x000fe20001000000 */
[C---:B------:R-:W-:Y:S02]  /*2400*/  VIADD R11, R16.reuse, 0x80 ;  /* 0x00000080100b7836 */ /* 0x040fe40000000000 */
[----:B------:R-:W-:Y:S02]  /*2410*/  VIADD R10, R16, 0xc0 ;  /* 0x000000c0100a7836 */ /* 0x000fe40000000000 */
[----:B------:R-:W-:-:S02]  /*2420*/  IMAD R0, R22, R0, R9 ;  /* 0x0000000016007224 */ /* 0x000fc400078e0209 */
[----:B------:R-:W-:Y:S01]  /*2430*/  IMAD.WIDE.U32 R22, R241, R22, R6 ;  /* 0x00000016f1167225 */ /* 0x000fe200078e0006 */
[----:B------:R-:W-:-:S03]  /*2440*/  SEL R7, RZ, 0x1, P3 ;  /* 0x00000001ff077807 */ /* 0x000fc60001800000 */
[----:B------:R-:W-:Y:S01]  /*2450*/  IMAD.SHL.U32 R4, R4, 0x2, RZ ;  /* 0x0000000204047824 */ /* 0x000fe200078e00ff */
[-C--:B------:R-:W-:Y:S02]  /*2460*/  ISETP.GE.AND P3, PT, R11, R165.reuse, PT ;  /* 0x000000a50b00720c */ /* 0x080fe40003f66270 */
[----:B------:R-:W-:Y:S01]  /*2470*/  ISETP.GE.AND P2, PT, R10, R165, PT ;  /* 0x000000a50a00720c */ /* 0x000fe20003f46270 */
[----:B------:R-:W-:Y:S01]  /*2480*/  IMAD.IADD R23, R23, 0x1, R0 ;  /* 0x0000000117177824 */ /* 0x000fe200078e0200 */
[----:B------:R-:W-:Y:S02]  /*2490*/  LOP3.LUT R0, R4, 0x2, R7, 0xe2, !PT ;  /* 0x0000000204007812 */ /* 0x000fe400078ee207 */
[----:B------:R-:W-:Y:S02]  /*24a0*/  SEL R7, RZ, 0x4, P3 ;  /* 0x00000004ff077807 */ /* 0x000fe40001800000 */
[----:B------:R-:W-:-:S04]  /*24b0*/  SEL R164, RZ, 0x8, P2 ;  /* 0x00000008ffa47807 */ /* 0x000fc80001000000 */
[----:B------:R-:W-:Y:S02]  /*24c0*/  LOP3.LUT R164, R164, R0, R7, 0xfe, !PT ;  /* 0x00000000a4a47212 */ /* 0x000fe400078efe07 */
[----:B------:R-:W-:-:S04]  /*24d0*/  SHF.R.S32.HI R7, RZ, 0x1f, R92 ;  /* 0x0000001fff077819 */ /* 0x000fc8000001145c */
[----:B------:R-:W-:-:S04]  /*24e0*/  LEA.HI R0, R7, R92, RZ, 0x6 ;  /* 0x0000005c07007211 */ /* 0x000fc800078f30ff */
[----:B------:R-:W-:Y:S02]  /*24f0*/  SHF.R.S32.HI R0, RZ, 0x6, R0 ;  /* 0x00000006ff007819 */ /* 0x000fe40000011400 */
[----:B------:R-:W-:Y:S02]  /*2500*/  IADD3 R170, P2, R16, R2, RZ ;  /* 0x0000000210aa7210 */ /* 0x000fe40007f5e0ff */
[----:B------:R-:W-:Y:S01]  /*2510*/  VIMNMX R91, R235, R0, !PT ;  /* 0x00000000eb5b7248 */ /* 0x000fe20007fe0100 */
        /* <DEDUP_REMOVED lines=25> */
[----:B------:R-:W-:Y:S01]  /*26b0*/  SHF.R.S32.HI R21, RZ, 0x1f, R92 ;  /* 0x0000001fff157819 */ /* 0x000fe2000001145c */
[----:B------:R-:W-:Y:S01]  /*26c0*/  IMAD.SHL.U32 R69, R62, 0x20, RZ ;  /* 0x000000203e457824 */ /* 0x000fe200078e00ff */
[----:B------:R-:W-:Y:S01]  /*26d0*/  LOP3.LUT R154, R164, 0xffff, RZ, 0xc0, !PT ;  /* 0x0000ffffa49a7812 */ /* 0x000fe200078ec0ff */
[----:B------:R-:W-:Y:S01]  /*26e0*/  IMAD R67, R63, 0x60, RZ ;  /* 0x000000603f437824 */ /* 0x000fe200078e02ff */
[C---:B------:R-:W-:Y:S01]  /*26f0*/  SHF.L.U64.HI R70, R62.reuse, 0x5, R63 ;  /* 0x000000053e467819 */ /* 0x040fe2000001023f */
[----:B------:R-:W-:Y:S01]  /*2700*/  IMAD.WIDE.U32 R194, R62, 0x60, RZ ;  /* 0x000000603ec27825 */ /* 0x000fe200078e00ff */
[----:B------:R-:W-:-:S02]  /*2710*/  LOP3.LUT R161, R154, 0x1, RZ, 0xc0, !PT ;  /* 0x000000019aa17812 */ /* 0x000fc400078ec0ff */
[----:B------:R-:W-:Y:S01]  /*2720*/  LOP3.LUT R159, R154, 0x2, RZ, 0xc0, !PT ;  /* 0x000000029a9f7812 */ /* 0x000fe200078ec0ff */
[----:B------:R-:W-:Y:S01]  /*2730*/  VIADD R160, R180, 0x10 ;  /* 0x00000010b4a07836 */ /* 0x000fe20000000000 */
[----:B------:R-:W-:Y:S01]  /*2740*/  LOP3.LUT R157, R154, 0x4, RZ, 0xc0, !PT ;  /* 0x000000049a9d7812 */ /* 0x000fe200078ec0ff */
[----:B------:R-:W-:Y:S01]  /*2750*/  VIADD R156, R180, 0x30 ;  /* 0x00000030b49c7836 */ /* 0x000fe20000000000 */
[----:B------:R-:W-:Y:S01]  /*2760*/  SHF.L.U64.HI R70, R69, 0x1, R70 ;  /* 0x0000000145467819 */ /* 0x000fe20000010246 */
[----:B------:R-:W-:Y:S01]  /*2770*/  IMAD.SHL.U32 R89, R60, 0x20, RZ ;  /* 0x000000203c597824 */ /* 0x000fe200078e00ff */
[----:B------:R-:W-:Y:S01]  /*2780*/  IADD3 R158, R180, 0x20, RZ ;  /* 0x00000020b49e7810 */ /* 0x000fe20007ffe0ff */
[----:B------:R-:W-:Y:S01]  /*2790*/  IMAD.MOV.U32 R129, RZ, RZ, R237 ;  /* 0x000000ffff817224 */ /* 0x000fe200078e00ed */
[----:B------:R-:W-:Y:S01]  /*27a0*/  SHF.L.U64.HI R90, R60, 0x5, R61 ;  /* 0x000000053c5a7819 */ /* 0x000fe2000001023d */
[----:B------:R-:W-:Y:S01]  /*27b0*/  IMAD.MOV.U32 R130, RZ, RZ, R188 ;  /* 0x000000ffff827224 */ /* 0x000fe200078e00bc */
[----:B------:R-:W-:Y:S01]  /*27c0*/  MOV R128, R236 ;  /* 0x000000ec00807202 */ /* 0x000fe20000000f00 */
[----:B------:R-:W-:Y:S01]  /*27d0*/  IMAD.MOV.U32 R131, RZ, RZ, R189 ;  /* 0x000000ffff837224 */ /* 0x000fe200078e00bd */
[----:B------:R-:W-:Y:S01]  /*27e0*/  LOP3.LUT R154, R154, 0x8, RZ, 0xc0, !PT ;  /* 0x000000089a9a7812 */ /* 0x000fe200078ec0ff */
[----:B------:R-:W-:Y:S01]  /*27f0*/  IMAD.IADD R67, R195, 0x1, R67 ;  /* 0x00000001c3437824 */ /* 0x000fe200078e0243 */
[----:B------:R-:W-:Y:S01]  /*2800*/  SHF.L.U32 R69, R69, 0x1, RZ ;  /* 0x0000000145457819 */ /* 0x000fe200000006ff */
[----:B--2---:R-:W-:-:S04]  /*2810*/  IMAD R3, R33, R243, RZ ;  /* 0x000000f321037224 */ /* 0x004fc800078e02ff */
[----:B------:R-:W-:Y:S02]  /*2820*/  IMAD R0, R32, R68, R3 ;  /* 0x0000004420007224 */ /* 0x000fe400078e0203 */
[----:B---3--:R-:W-:Y:S02]  /*2830*/  IMAD R3, R35, R243, RZ ;  /* 0x000000f323037224 */ /* 0x008fe400078e02ff */
[----:B------:R-:W-:-:S04]  /*2840*/  IMAD.WIDE.U32 R32, R243, R32, R16 ;  /* 0x00000020f3207225 */ /* 0x000fc800078e0010 */
[----:B------:R-:W-:-:S04]  /*2850*/  IMAD.WIDE.U32 R30, R243, R34, R16 ;  /* 0x00000022f31e7225 */ /* 0x000fc800078e0010 */
[----:B------:R-:W-:Y:S01]  /*2860*/  IMAD R2, R34, R68, R3 ;  /* 0x0000004422027224 */ /* 0x000fe200078e0203 */
[----:B------:R-:W-:Y:S01]  /*2870*/  SHF.R.S32.HI R3, RZ, 0x1f, R5 ;  /* 0x0000001fff037819 */ /* 0x000fe20000011405 */
[----:B------:R-:W-:Y:S02]  /*2880*/  IMAD.IADD R33, R33, 0x1, R0 ;  /* 0x0000000121217824 */ /* 0x000fe400078e0200 */
[----:B----4-:R-:W-:Y:S02]  /*2890*/  IMAD R0, R199, R5, RZ ;  /* 0x00000005c7007224 */ /* 0x010fe400078e02ff */
[----:B------:R-:W-:Y:S02]  /*28a0*/  IMAD.IADD R31, R31, 0x1, R2 ;  /* 0x000000011f1f7824 */ /* 0x000fe400078e0202 */
[C---:B------:R-:W-:Y:S02]  /*28b0*/  IMAD R0, R198.reuse, R3, R0 ;  /* 0x00000003c6007224 */ /* 0x040fe400078e0200 */
[----:B------:R-:W-:-:S04]  /*28c0*/  IMAD.WIDE.U32 R30, R198, R5, R30 ;  /* 0x00000005c61e7225 */ /* 0x000fc800078e001e */
[-C--:B------:R-:W-:Y:S01]  /*28d0*/  IMAD R4, R197, R5.reuse, RZ ;  /* 0x00000005c5047224 */ /* 0x080fe200078e02ff */
[----:B------:R-:W-:Y:S01]  /*28e0*/  IADD3 R31, R31, R0, RZ ;  /* 0x000000001f1f7210 */ /* 0x000fe20007ffe0ff */
[----:B------:R-:W-:-:S04]  /*28f0*/  IMAD.WIDE.U32 R32, R196, R5, R32 ;  /* 0x00000005c4207225 */ /* 0x000fc800078e0020 */
[----:B------:R-:W-:Y:S02]  /*2900*/  IMAD R4, R196, R3, R4 ;  /* 0x00000003c4047224 */ /* 0x000fe400078e0204 */
[----:B------:R-:W-:Y:S01]  /*2910*/  IMAD R0, R27, R14, RZ ;  /* 0x0000000e1b007224 */ /* 0x000fe200078e02ff */
[----:B------:R-:W-:Y:S01]  /*2920*/  IADD3 R3, P0, -R92, R180, RZ ;  /* 0x000000b45c037210 */ /* 0x000fe20007f1e1ff */
[-C--:B------:R-:W-:Y:S01]  /*2930*/  IMAD R2, R29, R14.reuse, RZ ;  /* 0x0000000e1d027224 */ /* 0x080fe200078e02ff */
[----:B------:R-:W-:Y:S01]  /*2940*/  LEA.HI R153, R15, R15, RZ, 0x1 ;  /* 0x0000000f0f997211 */ /* 0x000fe200078f08ff */
[----:B------:R-:W-:Y:S02]  /*2950*/  IMAD.IADD R33, R33, 0x1, R4 ;  /* 0x0000000121217824 */ /* 0x000fe400078e0204 */
[C---:B------:R-:W-:Y:S02]  /*2960*/  IMAD R0, R26.reuse, R13, R0 ;  /* 0x0000000d1a007224 */ /* 0x040fe400078e0200 */
[----:B------:R-:W-:Y:S01]  /*2970*/  IMAD.WIDE.U32 R26, R26, R14, R30 ;  /* 0x0000000e1a1a7225 */ /* 0x000fe200078e001e */
[----:B------:R-:W-:-:S03]  /*2980*/  SHF.R.S32.HI R153, RZ, 0x1, R153 ;  /* 0x00000001ff997819 */ /* 0x000fc60000011499 */
[C---:B------:R-:W-:Y:S02]  /*2990*/  IMAD R2, R28.reuse, R13, R2 ;  /* 0x0000000d1c027224 */ /* 0x040fe400078e0202 */
[----:B------:R-:W-:Y:S01]  /*29a0*/  IMAD.WIDE.U32 R28, R28, R14, R32 ;  /* 0x0000000e1c1c7225 */ /* 0x000fe200078e0020 */
[----:B------:R-:W-:-:S03]  /*29b0*/  IADD3 R27, R27, R0, RZ ;  /* 0x000000001b1b7210 */ /* 0x000fc60007ffe0ff */
[----:B------:R-:W-:Y:S02]  /*29c0*/  IMAD.X R21, R181, 0x1, ~R21, P0 ;  /* 0x00000001b5157824 */ /* 0x000fe400000e0e15 */
[----:B-----5:R-:W-:Y:S02]  /*29d0*/  IMAD.IADD R4, R20, 0x1, R5 ;  /* 0x0000000114047824 */ /* 0x020fe400078e0205 */
[----:B------:R-:W-:Y:S02]  /*29e0*/  IMAD.IADD R29, R29, 0x1, R2 ;  /* 0x000000011d1d7824 */ /* 0x000fe400078e0202 */
[C---:B------:R-:W-:Y:S02]  /*29f0*/  IMAD R121, R21.reuse, R196, RZ ;  /* 0x000000c415797224 */ /* 0x040fe400078e02ff */
[----:B------:R-:W-:Y:S02]  /*2a00*/  IMAD R123, R21, R198, RZ ;  /* 0x000000c6157b7224 */ /* 0x000fe400078e02ff */
        /* <DEDUP_REMOVED lines=35> */
[--C-:B------:R-:W-:Y:S01]  /*2c40*/  IMAD.X R83, RZ, RZ, R234.reuse, P1 ;  /* 0x000000ffff537224 */ /* 0x100fe200008e06ea */
[----:B------:R-:W-:Y:S01]  /*2c50*/  IADD3.X R77, RZ, R234, RZ, P0, !PT ;  /* 0x000000eaff4d7210 */ /* 0x000fe200007fe4ff */
[----:B------:R-:W-:Y:S01]  /*2c60*/  IMAD.SHL.U32 R163, R153, 0x10, RZ ;  /* 0x0000001099a37824 */ /* 0x000fe200078e00ff */
[-C--:B------:R-:W-:Y:S01]  /*2c70*/  IADD3 R82, P1, R84, R233.reuse, RZ ;  /* 0x000000e954527210 */ /* 0x080fe20007f3e0ff */
[----:B------:R-:W-:Y:S01]  /*2c80*/  IMAD.SHL.U32 R94, R198, 0x10, RZ ;  /* 0x00000010c65e7824 */ /* 0x000fe200078e00ff */
        /* <DEDUP_REMOVED lines=11> */
[C---:B------:R-:W-:Y:S01]  /*2d40*/  IMAD.IADD R150, R163.reuse, 0x1, R152 ;  /* 0x00000001a3967824 */ /* 0x040fe200078e0298 */
[----:B------:R-:W-:Y:S01]  /*2d50*/  IADD3 R74, P3, R82, R233, RZ ;  /* 0x000000e9524a7210 */ /* 0x000fe20007f7e0ff */
[----:B------:R-:W-:Y:S01]  /*2d60*/  IMAD.IADD R146, R163, 0x1, R149 ;  /* 0x00000001a3927824 */ /* 0x000fe200078e0295 */
[----:B------:R-:W-:-:S02]  /*2d70*/  IADD3 R99, P1, R94, 0x80, RZ ;  /* 0x000000805e637810 */ /* 0x000fc40007f3e0ff */
[----:B------:R-:W-:Y:S02]  /*2d80*/  IADD3 R107, P0, R94, 0xc0, RZ ;  /* 0x000000c05e6b7810 */ /* 0x000fe40007f1e0ff */
[----:B------:R-:W-:Y:S02]  /*2d90*/  SHF.L.U32 R104, R198, 0x5, RZ ;  /* 0x00000005c6687819 */ /* 0x000fe400000006ff */
[----:B------:R-:W-:Y:S01]  /*2da0*/  IADD3 R148, R163, R151, RZ ;  /* 0x00000097a3947210 */ /* 0x000fe20007ffe0ff */
[C---:B------:R-:W-:Y:S01]  /*2db0*/  IMAD.SHL.U32 R116, R196.reuse, 0x10, RZ ;  /* 0x00000010c4747824 */ /* 0x040fe200078e00ff */
[----:B------:R-:W-:Y:S01]  /*2dc0*/  IADD3.X R73, R81, R234, RZ, P3, !PT ;  /* 0x000000ea51497210 */ /* 0x000fe20001ffe4ff */
[C---:B------:R-:W-:Y:S01]  /*2dd0*/  IMAD.SHL.U32 R118, R196.reuse, 0x20, RZ ;  /* 0x00000020c4767824 */ /* 0x040fe200078e00ff */
[----:B------:R-:W-:Y:S01]  /*2de0*/  IADD3.X R108, RZ, R93, RZ, P0, !PT ;  /* 0x0000005dff6c7210 */ /* 0x000fe200007fe4ff */
[--C-:B------:R-:W-:Y:S01]  /*2df0*/  IMAD.X R71, R75, 0x1, R234.reuse, P2 ;  /* 0x000000014b477824 */ /* 0x100fe200010e06ea */
[C---:B------:R-:W-:Y:S01]  /*2e00*/  SHF.L.U64.HI R115, R196.reuse, 0x4, R197 ;  /* 0x00000004c4737819 */ /* 0x040fe200000102c5 */
[----:B------:R-:W-:Y:S01]  /*2e10*/  IMAD.X R96, RZ, RZ, R93, P5 ;  /* 0x000000ffff607224 */ /* 0x000fe200028e065d */
[----:B------:R-:W-:Y:S01]  /*2e20*/  SHF.L.U64.HI R117, R196, 0x5, R197 ;  /* 0x00000005c4757819 */ /* 0x000fe200000102c5 */
[----:B------:R-:W-:Y:S01]  /*2e30*/  IMAD.SHL.U32 R155, R153, 0x20, RZ ;  /* 0x00000020999b7824 */ /* 0x000fe200078e00ff */
[----:B------:R-:W-:Y:S01]  /*2e40*/  SHF.L.U64.HI R103, R198, 0x5, R199 ;  /* 0x00000005c6677819 */ /* 0x000fe200000102c7 */
[----:B------:R-:W-:Y:S01]  /*2e50*/  IMAD R119, R197, 0x60, RZ ;  /* 0x00000060c5777824 */ /* 0x000fe200078e02ff */
[-C--:B------:R-:W-:Y:S01]  /*2e60*/  IADD3 R98, P5, R95, R94.reuse, RZ ;  /* 0x0000005e5f627210 */ /* 0x080fe20007fbe0ff */
[----:B------:R-:W-:Y:S01]  /*2e70*/  IMAD.X R79, R85, 0x1, R234, P4 ;  /* 0x00000001554f7824 */ /* 0x000fe200020e06ea */
[C---:B------:R-:W-:Y:S01]  /*2e80*/  IADD3 R106, P3, R104.reuse, R95, RZ ;  /* 0x0000005f686a7210 */ /* 0x040fe20007f7e0ff */
[----:B------:R-:W-:Y:S01]  /*2e90*/  IMAD.X R100, RZ, RZ, R93, P1 ;  /* 0x000000ffff647224 */ /* 0x000fe200008e065d */
[----:B------:R-:W-:Y:S01]  /*2ea0*/  IADD3 R110, P2, R107, R94, RZ ;  /* 0x0000005e6b6e7210 */ /* 0x000fe20007f5e0ff */
[----:B------:R-:W-:Y:S01]  /*2eb0*/  IMAD R153, R153, 0x30, RZ ;  /* 0x0000003099997824 */ /* 0x000fe200078e02ff */
[----:B------:R-:W-:Y:S01]  /*2ec0*/  IADD3 R114, P0, R107, R104, RZ ;  /* 0x000000686b727210 */ /* 0x000fe20007f1e0ff */
[----:B------:R-:W-:Y:S01]  /*2ed0*/  IMAD.IADD R147, R163, 0x1, R150 ;  /* 0x00000001a3937824 */ /* 0x000fe200078e0296 */
[----:B------:R-:W-:Y:S01]  /*2ee0*/  IADD3 R102, P4, R99, R94, RZ ;  /* 0x0000005e63667210 */ /* 0x000fe20007f9e0ff */
[C---:B------:R-:W-:Y:S01]  /*2ef0*/  IMAD.IADD R144, R163.reuse, 0x1, R146 ;  /* 0x00000001a3907824 */ /* 0x040fe200078e0292 */
[----:B------:R-:W-:Y:S01]  /*2f00*/  IADD3 R112, P1, R104, R99, RZ ;  /* 0x0000006368707210 */ /* 0x000fe20007f3e0ff */
[----:B------:R-:W-:Y:S01]  /*2f10*/  IMAD.WIDE.U32 R196, R196, 0x60, RZ ;  /* 0x00000060c4c47825 */ /* 0x000fe200078e00ff */
[----:B------:R-:W-:-:S02]  /*2f20*/  IADD3 R145, R163, R148, RZ ;  /* 0x00000094a3917210 */ /* 0x000fc40007ffe0ff */
[----:B------:R-:W-:Y:S01]  /*2f30*/  SHF.L.U64.HI R115, R116, 0x1, R115 ;  /* 0x0000000174737819 */ /* 0x000fe20000010273 */
[----:B------:R-:W-:Y:S01]  /*2f40*/  IMAD.MOV.U32 R9, RZ, RZ, R166 ;  /* 0x000000ffff097224 */ /* 0x000fe200078e00a6 */
[C---:B------:R-:W-:Y:S01]  /*2f50*/  SHF.L.U64.HI R117, R118.reuse, 0x1, R117 ;  /* 0x0000000176757819 */ /* 0x040fe20000010275 */
[----:B------:R-:W-:Y:S01]  /*2f60*/  IMAD.SHL.U32 R118, R118, 0x2, RZ ;  /* 0x0000000276767824 */ /* 0x000fe200078e00ff */
[----:B------:R-:W-:Y:S01]  /*2f70*/  SHF.L.U32 R116, R116, 0x1, RZ ;  /* 0x0000000174747819 */ /* 0x000fe200000006ff */
[----:B------:R-:W-:Y:S01]  /*2f80*/  IMAD.IADD R119, R197, 0x1, R119 ;  /* 0x00000001c5777824 */ /* 0x000fe200078e0277 */
[----:B------:R-:W-:Y:S01]  /*2f90*/  IADD3.X R101, R100, R93, RZ, P4, !PT ;  /* 0x0000005d64657210 */ /* 0x000fe200027fe4ff */
[----:B------:R-:W-:Y:S01]  /*2fa0*/  IMAD.X R97, R96, 0x1, R93, P5 ;  /* 0x0000000160617824 */ /* 0x000fe200028e065d */
[C---:B------:R-:W-:Y:S01]  /*2fb0*/  IADD3.X R111, R103.reuse, R100, RZ, P1, !PT ;  /* 0x00000064676f7210 */ /* 0x040fe20000ffe4ff */
        /* <DEDUP_REMOVED lines=13> */
[----:B------:R-:W-:Y:S02]  /*3090*/  SHF.R.S32.HI R133, RZ, 0x1f, R145 ;  /* 0x0000001fff857819 */ /* 0x000fe40000011491 */
[----:B------:R-:W-:-:S07]  /*30a0*/  SHF.R.S32.HI R132, RZ, 0x1f, R144 ;  /* 0x0000001fff847819 */ /* 0x000fce0000011490 */
.L_x_1783:
[----:B------:R-:W-:Y:S01]  /*30b0*/  IMAD.SHL.U32 R14, R9, 0x40, RZ ;  /* 0x00000040090e7824 */ /* 0x000fe200078e00ff */
[----:B------:R-:W-:Y:S03]  /*30c0*/  BSSY B0, `(.L_x_1666) ;  /* 0x0000016000007945 */ /* 0x000fe60003800000 */
[----:B------:R-:W-:Y:S04]  /*30d0*/  VIADD R13, R14, 0xffffffc0 ;  /* 0xffffffc00e0d7836 */ /* 0x000fe80000000000 */
[--C-:B------:R-:W-:Y:S02]  /*30e0*/  IMAD.IADD R205, R64, 0x1, -R13.reuse ;  /* 0x0000000140cd7824 */ /* 0x100fe400078e0a0d */
[----:B------:R-:W-:Y:S03]  /*30f0*/  IMAD.IADD R203, R92, 0x1, -R13 ;  /* 0x000000015ccb7824 */ /* 0x000fe600078e0a0d */
[-C--:B------:R-:W-:Y:S02]  /*3100*/  ISETP.GE.AND P3, PT, R180, R205.reuse, PT ;  /* 0x000000cdb400720c */ /* 0x080fe40003f66270 */
[----:B------:R-:W-:Y:S02]  /*3110*/  ISETP.GE.AND P0, PT, R160, R205, PT ;  /* 0x000000cda000720c */ /* 0x000fe40003f06270 */
[----:B------:R-:W-:Y:S02]  /*3120*/  ISETP.GE.AND P3, PT, R180, R203, !P3 ;  /* 0x000000cbb400720c */ /* 0x000fe40005f66270 */
[----:B------:R-:W-:Y:S02]  /*3130*/  ISETP.GE.AND P4, PT, R158, R205, PT ;  /* 0x000000cd9e00720c */ /* 0x000fe40003f86270 */
[----:B------:R-:W-:Y:S09]  /*3140*/  ISETP.GE.AND P0, PT, R160, R203, !P0 ;  /* 0x000000cba000720c */ /* 0x000ff20004706270 */
[----:B----45:R-:W-:Y:S05]  /*3150*/  @!P3 BRA `(.L_x_1667) ;  /* 0x000000000030b947 */ /* 0x030fea0003800000 */
        /* <DEDUP_REMOVED lines=12> */
.L_x_1667:
[----:B------:R-:W-:Y:S05]  /*3220*/  BSYNC B0 ;  /* 0x0000000000007941 */ /* 0x000fea0003800000 */
.L_x_1666:
[----:B------:R-:W-:Y:S04]  /*3230*/  BSSY B0, `(.L_x_1668) ;  /* 0x0000012000007945 */ /* 0x000fe80003800000 */
[----:B------:R-:W-:Y:S05]  /*3240*/  @!P0 BRA `(.L_x_1669) ;  /* 0x0000000000408947 */ /* 0x000fea0003800000 */
[----:B------:R-:W-:Y:S02]  /*3250*/  ISETP.NE.AND P1, PT, R161, RZ, PT ;  /* 0x000000ffa100720c */ /* 0x000fe40003f25270 */
[----:B------:R-:W-:Y:S02]  /*3260*/  IADD3 R22, P0, R120, R116, RZ ;  /* 0x0000007478167210 */ /* 0x000fe40007f1e0ff */
[----:B------:R-:W-:Y:S03]  /*3270*/  LEA R2, P2, R231, R130, 0x1 ;  /* 0x00000082e7027211 */ /* 0x000fe600078408ff */
        /* <DEDUP_REMOVED lines=13> */
.L_x_1669:
[----:B------:R-:W-:Y:S05]  /*3350*/  BSYNC B0 ;  /* 0x0000000000007941 */ /* 0x000fea0003800000 */
.L_x_1668:
        /* <DEDUP_REMOVED lines=21> */
.L_x_1671:
[----:B------:R-:W-:Y:S05]  /*34b0*/  BSYNC B0 ;  /* 0x0000000000007941 */ /* 0x000fea0003800000 */
.L_x_1670:
        /* <DEDUP_REMOVED lines=18> */
.L_x_1673:
[----:B------:R-:W-:Y:S05]  /*35e0*/  BSYNC B0 ;  /* 0x0000000000007941 */ /* 0x000fea0003800000 */
.L_x_1672:
[----:B------:R-:W5:Y:S01]  /*35f0*/  LD.E R15, desc[UR6][R18.64+0xd0] ;  /* 0x0000d006120f7980 */ /* 0x000f62000c101900 */
[----:B------:R-:W-:Y:S03]  /*3600*/  BSSY B3, `(.L_x_1674) ;  /* 0x0000a92000037945 */ /* 0x000fe60003800000 */
[----:B--234-:R-:W2:Y:S01]  /*3610*/  LD.E R3, desc[UR6][R18.64+0x130] ;  /* 0x0001300612037980 */ /* 0x01cea2000c101900 */
        /* <DEDUP_REMOVED lines=9> */
[----:B---3--:R-:W-:Y:S05]  /*36b0*/  @!P0 BRA `(.L_x_1676) ;  /* 0x0000003800b08947 */ /* 0x008fea0003800000 */
        /* <DEDUP_REMOVED lines=9> */
[----:B-1----:R-:W2:Y:S11]  /*3750*/  LD.E.128 R24, desc[UR6][R122.64] ;  /* 0x000000067a187980 */ /* 0x002eb6000c101d00 */
        /* <DEDUP_REMOVED lines=48> */
.L_x_1680:
[----:B------:R-:W-:Y:S05]  /*3a60*/  BSYNC B0 ;  /* 0x0000000000007941 */ /* 0x000fea0003800000 */
.L_x_1679:
[----:B------:R-:W-:Y:S04]  /*3a70*/  BSSY B0, `(.L_x_1681) ;  /* 0x0000034000007945 */ /* 0x000fe80003800000 */
[----:B------:R-:W-:Y:S05]  /*3a80*/  @P3 BRA `(.L_x_1682) ;  /* 0x0000000000c83947 */ /* 0x000fea0003800000 */
[----:B------:R-:W-:Y:S01]  /*3a90*/  ISETP.GE.AND P0, PT, R12, R15, PT ;  /* 0x0000000f0c00720c */ /* 0x000fe20003f06270 */
[----:B-12---:R-:W2:Y:S11]  /*3aa0*/  LD.E.128 R24, desc[UR6][R122.64+0x80] ;  /* 0x000080067a187980 */ /* 0x006eb6000c101d00 */
        /* <DEDUP_REMOVED lines=48> */
.L_x_1682:
[----:B------:R-:W-:Y:S05]  /*3db0*/  BSYNC B0 ;  /* 0x0000000000007941 */ /* 0x000fea0003800000 */
.L_x_1681:
[----:B------:R-:W-:Y:S04]  /*3dc0*/  BSSY B0, `(.L_x_1683) ;  /* 0x0000034000007945 */ /* 0x000fe80003800000 */
[----:B------:R-:W-:Y:S05]  /*3dd0*/  @P2 BRA `(.L_x_1684) ;  /* 0x0000000000c82947 */ /* 0x000fea0003800000 */
[----:B------:R-:W-:Y:S01]  /*3de0*/  ISETP.GE.AND P0, PT, R11, R15, PT ;  /* 0x0000000f0b00720c */ /* 0x000fe20003f06270 */
[----:B-123--:R-:W2:Y:S11]  /*3df0*/  LD.E.128 R24, desc[UR6][R122.64+0x100] ;  /* 0x000100067a187980 */ /* 0x00eeb6000c101d00 */
        /* <DEDUP_REMOVED lines=48> */
.L_x_1684:
[----:B------:R-:W-:Y:S05]  /*4100*/  BSYNC B0 ;  /* 0x0000000000007941 */ /* 0x000fea0003800000 */
.L_x_1683:
        /* <DEDUP_REMOVED lines=51> */
.L_x_1678:
[----:B------:R-:W-:Y:S05]  /*4440*/  BSYNC B1 ;  /* 0x0000000000017941 */ /* 0x000fea0003800000 */
.L_x_1677:
[C---:B------:R-:W-:Y:S01]  /*4450*/  ISETP.GE.AND P0, PT, R160.reuse, R205, PT ;  /* 0x000000cda000720c */ /* 0x040fe20003f06270 */
[----:B------:R-:W-:Y:S03]  /*4460*/  BSSY B1, `(.L_x_1685) ;  /* 0x00000ec000017945 */ /* 0x000fe60003800000 */
[----:B------:R-:W-:Y:S11]  /*4470*/  ISETP.GE.AND P0, PT, R160, R203, !P0 ;  /* 0x000000cba000720c */ /* 0x000ff60004706270 */
[----:B------:R-:W-:Y:S02]  /*4480*/  @!UPT UIADD3 URZ, URZ, URZ, URZ ;  /* 0x0000003f3f3ff290 */ /* 0x000fe4000fffe03f */
[----:B------:R-:W-:Y:S05]  /*4490*/  @!P0 BRA `(.L_x_1686) ;  /* 0x0000000c00a08947 */ /* 0x000fea0003800000 */
[-C--:B-----5:R-:W-:Y:S01]  /*44a0*/  ISETP.GE.AND P0, PT, R16, R201.reuse, PT ;  /* 0x000000c91000720c */ /* 0x0a0fe20003f06270 */
[C---:B-1----:R-:W-:Y:S01]  /*44b0*/  IMAD.SHL.U32 R5, R163.reuse, 0x2, RZ ;  /* 0x00000002a3057824 */ /* 0x042fe200078e00ff */
        /* <DEDUP_REMOVED lines=14> */
[----:B--234-:R-:W2:Y:S01]  /*45a0*/  LD.E.128 R24, desc[UR6][R42.64] ;  /* 0x000000062a187980 */ /* 0x01cea2000c101d00 */
        /* <DEDUP_REMOVED lines=48> */
.L_x_1688:
[----:B------:R-:W-:Y:S05]  /*48b0*/  BSYNC B0 ;  /* 0x0000000000007941 */ /* 0x000fea0003800000 */
.L_x_1687:
[----:B------:R-:W-:Y:S04]  /*48c0*/  BSSY B0, `(.L_x_1689) ;  /* 0x0000037000007945 */ /* 0x000fe80003800000 */
        /* <DEDUP_REMOVED lines=54> */
.L_x_1690:
[----:B------:R-:W-:Y:S05]  /*4c30*/  BSYNC B0 ;  /* 0x0000000000007941 */ /* 0x000fea0003800000 */
.L_x_1689:
[----:B------:R-:W-:Y:S04]  /*4c40*/  BSSY B0, `(.L_x_1691) ;  /* 0x0000037000007945 */ /* 0x000fe80003800000 */
[----:B------:R-:W-:Y:S05]  /*4c50*/  @P2 BRA `(.L_x_1692) ;  /* 0x0000000000d42947 */ /* 0x000fea0003800000 */
[----:B------:R-:W-:Y:S02]  /*4c60*/  LEA R42, P2, R99, R122, 0x1 ;  /* 0x0000007a632a7211 */ /* 0x000fe400078408ff */
        /* <DEDUP_REMOVED lines=52> */
.L_x_1692:
[----:B------:R-:W-:Y:S05]  /*4fb0*/  BSYNC B0 ;  /* 0x0000000000007941 */ /* 0x000fea0003800000 */
.L_x_1691:
[----:B------:R-:W-:Y:S05]  /*4fc0*/  @P1 BRA `(.L_x_1686) ;  /* 0x0000000000d41947 */ /* 0x000fea0003800000 */
[C---:B------:R-:W-:Y:S02]  /*4fd0*/  LEA R42, P1, R107.reuse, R122, 0x1 ;  /* 0x0000007a6b2a7211 */ /* 0x040fe400078208ff */
        /* <DEDUP_REMOVED lines=52> */
.L_x_1686:
[----:B------:R-:W-:Y:S05]  /*5320*/  BSYNC B1 ;  /* 0x0000000000017941 */ /* 0x000fea0003800000 */
.L_x_1685:
        /* <DEDUP_REMOVED lines=70> */
.L_x_1696:
[----:B------:R-:W-:Y:S05]  /*5790*/  BSYNC B0 ;  /* 0x0000000000007941 */ /* 0x000fea0003800000 */
.L_x_1695:
        /* <DEDUP_REMOVED lines=55> */
.L_x_1698:
[----:B------:R-:W-:Y:S05]  /*5b10*/  BSYNC B0 ;  /* 0x0000000000007941 */ /* 0x000fea0003800000 */
.L_x_1697:
        /* <DEDUP_REMOVED lines=55> */
.L_x_1700:
[----:B------:R-:W-:Y:S05]  /*5e90*/  BSYNC B0 ;  /* 0x0000000000007941 */ /* 0x000fea0003800000 */
.L_x_1699:
        /* <DEDUP_REMOVED lines=54> */
.L_x_1694:
[----:B------:R-:W-:Y:S05]  /*6200*/  BSYNC B1 ;  /* 0x0000000000017941 */ /* 0x000fea0003800000 */
.L_x_1693:
        /* <DEDUP_REMOVED lines=19> */
[----:B------:R-:W-:Y:S04]  /*6340*/  IMAD.WIDE.U32 R44, R198, 0x60, R122 ;  /* 0x00000060c62c7825 */ /* 0x000fe800078e007a */
[----:B------:R-:W-:Y:S01]  /*6350*/  IMAD.WIDE.U32 R54, R60, 0x60, R128 ;  /* 0x000000603c367825 */ /* 0x000fe200078e0080 */
[----:B------:R-:W-:Y:S05]  /*6360*/  IADD3 R45, R45, R42, RZ ;  /* 0x0000002a2d2d7210 */ /* 0x000fea0007ffe0ff */
[----:B--234-:R1:W2:Y:S08]  /*6370*/  LD.E.128 R24, desc[UR6][R44.64] ;  /* 0x000000062c187980 */ /* 0x01c2b0000c101d00 */
        /* <DEDUP_REMOVED lines=49> */
.L_x_1704:
[----:B------:R-:W-:Y:S05]  /*6690*/  BSYNC B0 ;  /* 0x0000000000007941 */ /* 0x000fea0003800000 */
.L_x_1703:
        /* <DEDUP_REMOVED lines=55> */
.L_x_1706:
[----:B------:R-:W-:Y:S05]  /*6a10*/  BSYNC B0 ;  /* 0x0000000000007941 */ /* 0x000fea0003800000 */
.L_x_1705:
        /* <DEDUP_REMOVED lines=55> */
.L_x_1708:
[----:B------:R-:W-:Y:S05]  /*6d90*/  BSYNC B0 ;  /* 0x0000000000007941 */ /* 0x000fea0003800000 */
.L_x_1707:
[----:B------:R-:W-:Y:S05]  /*6da0*/  @P1 BRA `(.L_x_1702) ;  /* 0x0000000000d41947 */ /* 0x000fea0003800000 */
[----:B------:R-:W-:Y:S02]  /*6db0*/  LEA R38, P1, R114, R122, 0x1 ;  /* 0x0000007a72267211 */ /* 0x000fe400078208ff */
[----:B------:R-:W-:Y:S02]  /*6dc0*/  ISETP.GE.AND P0, PT, R10, R15, PT ;  /* 0x0000000f0a00720c */ /* 0x000fe40003f06270 */
[----:B------:R-:W-:Y:S02]  /*6dd0*/  LEA.HI.X R39, R114, R123, R113, 0x1, P1 ;  /* 0x0000007b72277211 */ /* 0x000fe400008f0c71 */
[C---:B------:R-:W-:Y:S03]  /*6de0*/  LEA R44, P1, R72.reuse, R128, 0x1 ;  /* 0x00000080482c7211 */ /* 0x040fe600078208ff */
[----:B-1234-:R-:W2:Y:S01]  /*6df0*/  LD.E.128 R24, desc[UR6][R38.64] ;  /* 0x0000000626187980 */ /* 0x01eea2000c101d00 */
        /* <DEDUP_REMOVED lines=48> */
.L_x_1702:
[----:B------:R-:W-:Y:S05]  /*7100*/  BSYNC B1 ;  /* 0x0000000000017941 */ /* 0x000fea0003800000 */
.L_x_1701:
[----:B------:R-:W2:Y:S02]  /*7110*/  LD.E R3, desc[UR6][R18.64+0xd0] ;  /* 0x0000d00612037980 */ /* 0x000ea4000c101900 */
[----:B--2---:R-:W-:Y:S05]  /*7120*/  IMAD.U32 R3, R3, -0x20, RZ ;  /* 0xffffffe003037824 */ /* 0x004fea00078e00ff */
[C---:B------:R-:W-:Y:S02]  /*7130*/  LEA R20, P1, R3.reuse, R20, 0x1 ;  /* 0x0000001403147211 */ /* 0x040fe400078208ff */
[C---:B------:R-:W-:Y:S02]  /*7140*/  LEA R50, P0, R3.reuse, R50, 0x1 ;  /* 0x0000003203327211 */ /* 0x040fe400078008ff */
[C---:B------:R-:W-:Y:S02]  /*7150*/  LEA.HI.X.SX32 R21, R3.reuse, R21, 0x1, P1 ;  /* 0x0000001503157211 */ /* 0x040fe400008f0eff */
[----:B------:R-:W-:Y:S01]  /*7160*/  LEA.HI.X.SX32 R51, R3, R51, 0x1, P0 ;  /* 0x0000003303337211 */ /* 0x000fe200000f0eff */
[----:B------:R-:W-:Y:S05]  /*7170*/  BRA `(.L_x_1709) ;  /* 0x0000006c00687947 */ /* 0x000fea0003800000 */
.L_x_1676:
        /* <DEDUP_REMOVED lines=29> */
[----:B-1----:R-:W3:Y:S03]  /*7350*/  LD.E.128 R28, desc[UR6][R22.64] ;  /* 0x00000006161c7980 */ /* 0x002ee6000c101d00 */
        /* <DEDUP_REMOVED lines=65> */
.L_x_1715:
[----:B------:R-:W-:Y:S05]  /*7770*/  BSYNC B0 ;  /* 0x0000000000007941 */ /* 0x000fea0003800000 */
.L_x_1714:
[----:B-----5:R3:W-:Y:S02]  /*7780*/  ST.E.128 desc[UR6][R128.64], R36 ;  /* 0x0000002480007985 */ /* 0x0207e4000c101d06 */
.L_x_1713:
[----:B------:R-:W-:Y:S05]  /*7790*/  BSYNC B1 ;  /* 0x0000000000017941 */ /* 0x000fea0003800000 */
.L_x_1712:
[----:B------:R-:W-:Y:S01]  /*77a0*/  ISETP.GE.AND P0, PT, R12, R201, PT ;  /* 0x000000c90c00720c */ /* 0x000fe20003f06270 */
[----:B------:R-:W-:Y:S11]  /*77b0*/  BSSY B1, `(.L_x_1716) ;  /* 0x000005e000017945 */ /* 0x000ff60003800000 */
[----:B------:R-:W-:Y:S01]  /*77c0*/  @!UPT UIADD3 URZ, URZ, URZ, URZ ;  /* 0x0000003f3f3ff290 */ /* 0x000fe2000fffe03f */
[----:B------:R-:W-:Y:S05]  /*77d0*/  @P0 BRA `(.L_x_1717) ;  /* 0x00000004006c0947 */ /* 0x000fea0003800000 */
[----:B---3--:R3:W5:Y:S01]  /*77e0*/  LD.E.128 R36, desc[UR6][R122.64+0x80] ;  /* 0x000080067a247980 */ /* 0x008762000c101d00 */
[----:B------:R-:W-:Y:S01]  /*77f0*/  ISETP.GE.AND P0, PT, R12, R15, PT ;  /* 0x0000000f0c00720c */ /* 0x000fe20003f06270 */
[----:B------:R-:W-:Y:S11]  /*7800*/  BSSY B0, `(.L_x_1718) ;  /* 0x0000057000007945 */ /* 0x000ff60003800000 */
[----:B------:R-:W-:Y:S01]  /*7810*/  @!UPT UIADD3 URZ, URZ, URZ, URZ ;  /* 0x0000003f3f3ff290 */ /* 0x000fe2000fffe03f */
        /* <DEDUP_REMOVED lines=15> */
[----:B------:R-:W-:Y:S02]  /*7910*/  LEA R214, P0, R209, R124, 0x1 ;  /* 0x0000007cd1d67211 */ /* 0x000fe400078008ff */
[----:B------:R-:W-:Y:S02]  /*7920*/  LEA.HI.X.SX32 R23, R211, R123, 0x1, P1 ;  /* 0x0000007bd3177211 */ /* 0x000fe400008f0eff */
[----:B------:R-:W-:Y:S02]  /*7930*/  LEA.HI.X.SX32 R215, R209, R125, 0x1, P0 ;  /* 0x0000007dd1d77211 */ /* 0x000fe400000f0eff */
[----:B------:R-:W-:Y:S01]  /*7940*/  @P2 IADD3 R213, -R207, RZ, RZ ;  /* 0x000000ffcfd52210 */ /* 0x000fe20007ffe1ff */
[----:B-1----:R-:W4:Y:S03]  /*7950*/  LD.E.128 R28, desc[UR6][R22.64+0x80] ;  /* 0x00008006161c7980 */ /* 0x002f26000c101d00 */
[C---:B------:R-:W-:Y:S04]  /*7960*/  LEA R40, P0, R213.reuse, R126, 0x1 ;  /* 0x0000007ed5287211 */ /* 0x040fe800078008ff */
[----:B------:R-:W-:Y:S01]  /*7970*/  LEA.HI.X.SX32 R41, R213, R127, 0x1, P0 ;  /* 0x0000007fd5297211 */ /* 0x000fe200000f0eff */
[----:B------:R-:W2:Y:S08]  /*7980*/  LD.E.128 R208, desc[UR6][R214.64+0x80] ;  /* 0x00008006d6d07980 */ /* 0x000eb0000c101d00 */
[----:B------:R1:W3:Y:S02]  /*7990*/  LD.E.128 R52, desc[UR6][R40.64+0x80] ;  /* 0x0000800628347980 */ /* 0x0002e4000c101d00 */
[----:B-1----:R-:W-:Y:S02]  /*79a0*/  HADD2.F32 R40, -RZ, R59.H0_H0 ;  /* 0x2000003bff287230 */ /* 0x002fe40000004100 */
[--C-:B--2---:R-:W-:Y:S01]  /*79b0*/  HADD2.F32 R34, -RZ, R208.reuse.H0_H0 ;  /* 0x200000d0ff227230 */ /* 0x104fe20000004100 */
[----:B----4-:R-:W-:Y:S01]  /*79c0*/  MOV R33, R28 ;  /* 0x0000001c00217202 */ /* 0x010fe20000000f00 */
        /* <DEDUP_REMOVED lines=18> */
[--C-:B---3--:R-:W-:Y:S02]  /*7af0*/  HADD2.F32 R36, -RZ, R52.reuse.H0_H0 ;  /* 0x20000034ff247230 */ /* 0x108fe40000004100 */
        /* <DEDUP_REMOVED lines=39> */
.L_x_1719:
[----:B------:R-:W-:Y:S05]  /*7d70*/  BSYNC B0 ;  /* 0x0000000000007941 */ /* 0x000fea0003800000 */
.L_x_1718:
[----:B-----5:R4:W-:Y:S02]  /*7d80*/  ST.E.128 desc[UR6][R128.64+0x80], R36 ;  /* 0x0000802480007985 */ /* 0x0209e4000c101d06 */
.L_x_1717:
[----:B------:R-:W-:Y:S05]  /*7d90*/  BSYNC B1 ;  /* 0x0000000000017941 */ /* 0x000fea0003800000 */
.L_x_1716:
[----:B------:R-:W-:Y:S01]  /*7da0*/  ISETP.GE.AND P0, PT, R11, R201, PT ;  /* 0x000000c90b00720c */ /* 0x000fe20003f06270 */
[----:B------:R-:W-:Y:S11]  /*7db0*/  BSSY B1, `(.L_x_1720) ;  /* 0x000005e000017945 */ /* 0x000ff60003800000 */
[----:B------:R-:W-:Y:S01]  /*7dc0*/  @!UPT UIADD3 URZ, URZ, URZ, URZ ;  /* 0x0000003f3f3ff290 */ /* 0x000fe2000fffe03f */
[----:B------:R-:W-:Y:S05]  /*7dd0*/  @P0 BRA `(.L_x_1721) ;  /* 0x00000004006c0947 */ /* 0x000fea0003800000 */
[----:B---34-:R3:W5:Y:S01]  /*7de0*/  LD.E.128 R36, desc[UR6][R122.64+0x100] ;  /* 0x000100067a247980 */ /* 0x018762000c101d00 */
        /* <DEDUP_REMOVED lines=88> */
.L_x_1723:
[----:B------:R-:W-:Y:S05]  /*8370*/  BSYNC B0 ;  /* 0x0000000000007941 */ /* 0x000fea0003800000 */
.L_x_1722:
[----:B-----5:R4:W-:Y:S02]  /*8380*/  ST.E.128 desc[UR6][R128.64+0x100], R36 ;  /* 0x0001002480007985 */ /* 0x0209e4000c101d06 */
.L_x_1721:
[----:B------:R-:W-:Y:S05]  /*8390*/  BSYNC B1 ;  /* 0x0000000000017941 */ /* 0x000fea0003800000 */
.L_x_1720:
[----:B------:R-:W-:Y:S11]  /*83a0*/  ISETP.GE.AND P0, PT, R10, R201, PT ;  /* 0x000000c90a00720c */ /* 0x000ff60003f06270 */
[----:B------:R-:W-:Y:S02]  /*83b0*/  @!UPT UIADD3 URZ, URZ, URZ, URZ ;  /* 0x0000003f3f3ff290 */ /* 0x000fe4000fffe03f */
        /* <DEDUP_REMOVED lines=90> */
.L_x_1725:
[----:B------:R-:W-:Y:S05]  /*8960*/  BSYNC B0 ;  /* 0x0000000000007941 */ /* 0x000fea0003800000 */
.L_x_1724:
[----:B-----5:R4:W-:Y:S02]  /*8970*/  ST.E.128 desc[UR6][R128.64+0x180], R36 ;  /* 0x0001802480007985 */ /* 0x0209e4000c101d06 */
.L_x_1711:
[----:B------:R-:W-:Y:S05]  /*8980*/  BSYNC B2 ;  /* 0x0000000000027941 */ /* 0x000fea0003800000 */
.L_x_1710:
        /* <DEDUP_REMOVED lines=14> */
[----:B---34-:R3:W5:Y:S01]  /*8a70*/  LD.E.128 R36, desc[UR6][R208.64] ;  /* 0x00000006d0247980 */ /* 0x018762000c101d00 */
        /* <DEDUP_REMOVED lines=14> */
[C---:B------:R-:W-:Y:S02]  /*8b60*/  LEA R22, P0, R202.reuse, R208, 0x1 ;  /* 0x000000d0ca167211 */ /* 0x040fe400078008ff */
[----:B------:R-:W-:Y:S02]  /*8b70*/  IADD3 R168, P2, R163, R200, RZ ;  /* 0x000000c8a3a87210 */ /* 0x000fe40007f5e0ff */
[----:B------:R-:W-:Y:S02]  /*8b80*/  LEA.HI.X.SX32 R23, R202, R209, 0x1, P0 ;  /* 0x000000d1ca177211 */ /* 0x000fe400000f0eff */
[----:B---3--:R-:W-:Y:S02]  /*8b90*/  LEA R208, P0, R168, R124, 0x1 ;  /* 0x0000007ca8d07211 */ /* 0x008fe400078008ff */
[----:B------:R-:W-:Y:S01]  /*8ba0*/  LEA.HI.X.SX32 R200, R200, R143, 0x1, P2 ;  /* 0x0000008fc8c87211 */ /* 0x000fe200010f0eff */
[----:B-1----:R-:W3:Y:S03]  /*8bb0*/  LD.E.128 R28, desc[UR6][R22.64] ;  /* 0x00000006161c7980 */ /* 0x002ee6000c101d00 */
        /* <DEDUP_REMOVED lines=70> */
.L_x_1731:
[----:B------:R-:W-:Y:S05]  /*9020*/  BSYNC B0 ;  /* 0x0000000000007941 */ /* 0x000fea0003800000 */
.L_x_1730:
[----:B-----5:R4:W-:Y:S02]  /*9030*/  ST.E.128 desc[UR6][R206.64], R36 ;  /* 0x00000024ce007985 */ /* 0x0209e4000c101d06 */
.L_x_1729:
[----:B------:R-:W-:Y:S05]  /*9040*/  BSYNC B1 ;  /* 0x0000000000017941 */ /* 0x000fea0003800000 */
.L_x_1728:
[----:B------:R-:W-:Y:S01]  /*9050*/  ISETP.GE.AND P0, PT, R12, R201, PT ;  /* 0x000000c90c00720c */ /* 0x000fe20003f06270 */
[----:B------:R-:W-:Y:S11]  /*9060*/  BSSY B1, `(.L_x_1732) ;  /* 0x0000065000017945 */ /* 0x000ff60003800000 */
[----:B------:R-:W-:Y:S01]  /*9070*/  @!UPT UIADD3 URZ, URZ, URZ, URZ ;  /* 0x0000003f3f3ff290 */ /* 0x000fe2000fffe03f */
[----:B------:R-:W-:Y:S05]  /*9080*/  @P0 BRA `(.L_x_1733) ;  /* 0x0000000400880947 */ /* 0x000fea0003800000 */
[C---:B---3--:R-:W-:Y:S01]  /*9090*/  LEA R208, P0, R95.reuse, R122, 0x1 ;  /* 0x0000007a5fd07211 */ /* 0x048fe200078008ff */
[----:B------:R-:W-:Y:S01]  /*90a0*/  BSSY B0, `(.L_x_1734) ;  /* 0x000005f000007945 */ /* 0x000fe20003800000 */
[----:B------:R-:W-:Y:S02]  /*90b0*/  ISETP.GE.AND P1, PT, R12, R15, PT ;  /* 0x0000000f0c00720c */ /* 0x000fe40003f26270 */
[----:B------:R-:W-:Y:S02]  /*90c0*/  LEA.HI.X R209, R95, R123, R96, 0x1, P0 ;  /* 0x0000007b5fd17211 */ /* 0x000fe400000f0c60 */
[C---:B----4-:R-:W-:Y:S03]  /*90d0*/  LEA R206, P0, R88.reuse, R128, 0x1 ;  /* 0x0000008058ce7211 */ /* 0x050fe600078008ff */
        /* <DEDUP_REMOVED lines=91> */
.L_x_1735:
[----:B------:R-:W-:Y:S05]  /*9690*/  BSYNC B0 ;  /* 0x0000000000007941 */ /* 0x000fea0003800000 */
.L_x_1734:
[----:B-----5:R4:W-:Y:S02]  /*96a0*/  ST.E.128 desc[UR6][R206.64], R36 ;  /* 0x00000024ce007985 */ /* 0x0209e4000c101d06 */
.L_x_1733:
[----:B------:R-:W-:Y:S05]  /*96b0*/  BSYNC B1 ;  /* 0x0000000000017941 */ /* 0x000fea0003800000 */
.L_x_1732:
[----:B------:R-:W-:Y:S01]  /*96c0*/  ISETP.GE.AND P0, PT, R11, R201, PT ;  /* 0x000000c90b00720c */ /* 0x000fe20003f06270 */
[----:B------:R-:W-:Y:S11]  /*96d0*/  BSSY B1, `(.L_x_1736) ;  /* 0x0000065000017945 */ /* 0x000ff60003800000 */
[----:B------:R-:W-:Y:S01]  /*96e0*/  @!UPT UIADD3 URZ, URZ, URZ, URZ ;  /* 0x0000003f3f3ff290 */ /* 0x000fe2000fffe03f */
[----:B------:R-:W-:Y:S05]  /*96f0*/  @P0 BRA `(.L_x_1737) ;  /* 0x0000000400880947 */ /* 0x000fea0003800000 */
[----:B---3--:R-:W-:Y:S01]  /*9700*/  LEA R208, P0, R99, R122, 0x1 ;  /* 0x0000007a63d07211 */ /* 0x008fe200078008ff */
        /* <DEDUP_REMOVED lines=20> */
[C---:B------:R-:W-:Y:S02]  /*9850*/  IADD3 R200, P2, R151.reuse, R202, RZ ;  /* 0x000000ca97c87210 */ /* 0x040fe40007f5e0ff */
        /* <DEDUP_REMOVED lines=74> */
.L_x_1739:
[----:B------:R-:W-:Y:S05]  /*9d00*/  BSYNC B0 ;  /* 0x0000000000007941 */ /* 0x000fea0003800000 */
.L_x_1738:
[----:B-----5:R4:W-:Y:S02]  /*9d10*/  ST.E.128 desc[UR6][R206.64], R36 ;  /* 0x00000024ce007985 */ /* 0x0209e4000c101d06 */
.L_x_1737:
[----:B------:R-:W-:Y:S05]  /*9d20*/  BSYNC B1 ;  /* 0x0000000000017941 */ /* 0x000fea0003800000 */
.L_x_1736:
[----:B------:R-:W-:Y:S11]  /*9d30*/  ISETP.GE.AND P0, PT, R10, R201, PT ;  /* 0x000000c90a00720c */ /* 0x000ff60003f06270 */
[----:B------:R-:W-:Y:S02]  /*9d40*/  @!UPT UIADD3 URZ, URZ, URZ, URZ ;  /* 0x0000003f3f3ff290 */ /* 0x000fe4000fffe03f */
        /* <DEDUP_REMOVED lines=97> */
.L_x_1741:
[----:B------:R-:W-:Y:S05]  /*a360*/  BSYNC B0 ;  /* 0x0000000000007941 */ /* 0x000fea0003800000 */
.L_x_1740:
[----:B-----5:R4:W-:Y:S02]  /*a370*/  ST.E.128 desc[UR6][R206.64], R36 ;  /* 0x00000024ce007985 */ /* 0x0209e4000c101d06 */
.L_x_1727:
[----:B------:R-:W-:Y:S05]  /*a380*/  BSYNC B2 ;  /* 0x0000000000027941 */ /* 0x000fea0003800000 */
.L_x_1726:
        /* <DEDUP_REMOVED lines=105> */
.L_x_1747:
[----:B------:R-:W-:Y:S05]  /*aa20*/  BSYNC B0 ;  /* 0x0000000000007941 */ /* 0x000fea0003800000 */
.L_x_1746:
[----:B-----5:R4:W-:Y:S02]  /*aa30*/  ST.E.128 desc[UR6][R206.64], R36 ;  /* 0x00000024ce007985 */ /* 0x0209e4000c101d06 */
.L_x_1745:
[----:B------:R-:W-:Y:S05]  /*aa40*/  BSYNC B1 ;  /* 0x0000000000017941 */ /* 0x000fea0003800000 */
.L_x_1744:
        /* <DEDUP_REMOVED lines=8> */
[C---:B----4-:R-:W-:Y:S03]  /*aad0*/  LEA R206, P0, R86.reuse, R128, 0x1 ;  /* 0x0000008056ce7211 */ /* 0x050fe600078008ff */
[----:B---3--:R3:W5:Y:S01]  /*aae0*/  LD.E.128 R36, desc[UR6][R210.64] ;  /* 0x00000006d2247980 */ /* 0x008762000c101d00 */
        /* <DEDUP_REMOVED lines=19> */
[C---:B---3--:R-:W-:Y:S01]  /*ac20*/  LEA R210, P0, R168.reuse, R124, 0x1 ;  /* 0x0000007ca8d27211 */ /* 0x048fe200078008ff */
[----:B-1----:R-:W3:Y:S01]  /*ac30*/  LD.E.128 R28, desc[UR6][R22.64] ;  /* 0x00000006161c7980 */ /* 0x002ee2000c101d00 */
[----:B------:R-:W-:Y:S02]  /*ac40*/  @P1 IADD3 R215, -R213, RZ, RZ ;  /* 0x000000ffd5d71210 */ /* 0x000fe40007ffe1ff */
[----:B------:R-:W-:Y:S02]  /*ac50*/  LEA.HI.X R211, R168, R125, R209, 0x1, P0 ;  /* 0x0000007da8d37211 */ /* 0x000fe400000f0cd1 */
[----:B------:R-:W-:Y:S04]  /*ac60*/  IADD3 R213, P0, R150, R215, RZ ;  /* 0x000000d796d57210 */ /* 0x000fe80007f1e0ff */
[----:B------:R-:W-:Y:S01]  /*ac70*/  LEA.HI.X.SX32 R168, R215, R138, 0x1, P0 ;  /* 0x0000008ad7a87211 */ /* 0x000fe200000f0eff */
[----:B------:R-:W4:Y:S01]  /*ac80*/  LD.E.128 R208, desc[UR6][R210.64] ;  /* 0x00000006d2d07980 */ /* 0x000f22000c101d00 */
        /* <DEDUP_REMOVED lines=64> */
.L_x_1751:
[----:B------:R-:W-:Y:S05]  /*b090*/  BSYNC B0 ;  /* 0x0000000000007941 */ /* 0x000fea0003800000 */
.L_x_1750:
[----:B-----5:R4:W-:Y:S02]  /*b0a0*/  ST.E.128 desc[UR6][R206.64], R36 ;  /* 0x00000024ce007985 */ /* 0x0209e4000c101d06 */
.L_x_1749:
[----:B------:R-:W-:Y:S05]  /*b0b0*/  BSYNC B1 ;  /* 0x0000000000017941 */ /* 0x000fea0003800000 */
.L_x_1748:
[----:B------:R-:W-:Y:S01]  /*b0c0*/  ISETP.GE.AND P0, PT, R11, R201, PT ;  /* 0x000000c90b00720c */ /* 0x000fe20003f06270 */
[----:B------:R-:W-:Y:S11]  /*b0d0*/  BSSY B1, `(.L_x_1752) ;  /* 0x0000065000017945 */ /* 0x000ff60003800000 */
[----:B------:R-:W-:Y:S01]  /*b0e0*/  @!UPT UIADD3 URZ, URZ, URZ, URZ ;  /* 0x0000003f3f3ff290 */ /* 0x000fe2000fffe03f */
[----:B------:R-:W-:Y:S05]  /*b0f0*/  @P0 BRA `(.L_x_1753) ;  /* 0x0000000400880947 */ /* 0x000fea0003800000 */
[C---:B------:R-:W-:Y:S01]  /*b100*/  LEA R42, P0, R102.reuse, R122, 0x1 ;  /* 0x0000007a662a7211 */ /* 0x040fe200078008ff */
[----:B------:R-:W-:Y:S01]  /*b110*/  BSSY B0, `(.L_x_1754) ;  /* 0x000005f000007945 */ /* 0x000fe20003800000 */
[----:B------:R-:W-:Y:S02]  /*b120*/  ISETP.GE.AND P1, PT, R11, R15, PT ;  /* 0x0000000f0b00720c */ /* 0x000fe40003f26270 */
[----:B------:R-:W-:Y:S02]  /*b130*/  LEA.HI.X R43, R102, R123, R101, 0x1, P0 ;  /* 0x0000007b662b7211 */ /* 0x000fe400000f0c65 */
[C---:B----4-:R-:W-:Y:S03]  /*b140*/  LEA R206, P0, R82.reuse, R128, 0x1 ;  /* 0x0000008052ce7211 */ /* 0x050fe600078008ff */
[----:B---3--:R3:W5:Y:S01]  /*b150*/  LD.E.128 R36, desc[UR6][R42.64] ;  /* 0x000000062a247980 */ /* 0x008762000c101d00 */
[----:B------:R-:W-:Y:S05]  /*b160*/  LEA.HI.X R207, R82, R129, R81, 0x1, P0 ;  /* 0x0000008152cf7211 */ /* 0x000fea00000f0c51 */
[----:B------:R-:W-:Y:S05]  /*b170*/  @P1 BRA `(.L_x_1755) ;  /* 0x0000000400601947 */ /* 0x000fea0003800000 */
[----:B-1----:R-:W-:Y:S02]  /*b180*/  LEA.HI R6, R15, R15, RZ, 0x1 ;  /* 0x0000000f0f067211 */ /* 0x002fe400078f08ff */
        /* <DEDUP_REMOVED lines=15> */
[C---:B------:R-:W-:Y:S01]  /*b280*/  LEA R208, P0, R5.reuse, R124, 0x1 ;  /* 0x0000007c05d07211 */ /* 0x040fe200078008ff */
[----:B------:R-:W4:Y:S01]  /*b290*/  LD.E.128 R28, desc[UR6][R22.64] ;  /* 0x00000006161c7980 */ /* 0x000f22000c101d00 */
[----:B------:R-:W-:Y:S02]  /*b2a0*/  MOV R7, RZ ;  /* 0x000000ff00077202 */ /* 0x000fe40000000f00 */
[----:B------:R-:W-:Y:S02]  /*b2b0*/  @P1 IADD3 R7, -R6, RZ, RZ ;  /* 0x000000ff06071210 */ /* 0x000fe40007ffe1ff */
[----:B------:R-:W-:Y:S02]  /*b2c0*/  LEA.HI.X R209, R5, R125, R8, 0x1, P0 ;  /* 0x0000007d05d17211 */ /* 0x000fe400000f0c08 */
[----:B------:R-:W-:Y:S04]  /*b2d0*/  IADD3 R5, P0, R148, R7, RZ ;  /* 0x0000000794057210 */ /* 0x000fe80007f1e0ff */
[----:B------:R-:W-:Y:S01]  /*b2e0*/  LEA.HI.X.SX32 R6, R7, R136, 0x1, P0 ;  /* 0x0000008807067211 */ /* 0x000fe200000f0eff */
[----:B------:R-:W2:Y:S01]  /*b2f0*/  LD.E.128 R208, desc[UR6][R208.64] ;  /* 0x00000006d0d07980 */ /* 0x000ea2000c101d00 */
[C---:B------:R-:W-:Y:S04]  /*b300*/  LEA R40, P0, R5.reuse, R126, 0x1 ;  /* 0x0000007e05287211 */ /* 0x040fe800078008ff */
[----:B------:R-:W-:Y:S05]  /*b310*/  LEA.HI.X R41, R5, R127, R6, 0x1, P0 ;  /* 0x0000007f05297211 */ /* 0x000fea00000f0c06 */
        /* <DEDUP_REMOVED lines=62> */
.L_x_1755:
[----:B------:R-:W-:Y:S05]  /*b700*/  BSYNC B0 ;  /* 0x0000000000007941 */ /* 0x000fea0003800000 */
.L_x_1754:
[----:B-----5:R4:W-:Y:S02]  /*b710*/  ST.E.128 desc[UR6][R206.64], R36 ;  /* 0x00000024ce007985 */ /* 0x0209e4000c101d06 */
.L_x_1753:
[----:B------:R-:W-:Y:S05]  /*b720*/  BSYNC B1 ;  /* 0x0000000000017941 */ /* 0x000fea0003800000 */
.L_x_1752:
[----:B------:R-:W-:Y:S11]  /*b730*/  ISETP.GE.AND P0, PT, R10, R201, PT ;  /* 0x000000c90a00720c */ /* 0x000ff60003f06270 */
[----:B------:R-:W-:Y:S02]  /*b740*/  @!UPT UIADD3 URZ, URZ, URZ, URZ ;  /* 0x0000003f3f3ff290 */ /* 0x000fe4000fffe03f */
[----:B------:R-:W-:Y:S05]  /*b750*/  @P0 BRA `(.L_x_1743) ;  /* 0x0000000400840947 */ /* 0x000fea0003800000 */
[----:B------:R-:W-:Y:S01]  /*b760*/  LEA R2, P0, R110, R122, 0x1 ;  /* 0x0000007a6e027211 */ /* 0x000fe200078008ff */
[----:B------:R-:W-:Y:S01]  /*b770*/  BSSY B0, `(.L_x_1756) ;  /* 0x000005e000007945 */ /* 0x000fe20003800000 */
[----:B------:R-:W-:Y:S02]  /*b780*/  ISETP.GE.AND P1, PT, R10, R15, PT ;  /* 0x0000000f0a00720c */ /* 0x000fe40003f26270 */
[----:B------:R-:W-:Y:S02]  /*b790*/  LEA.HI.X R3, R110, R123, R109, 0x1, P0 ;  /* 0x0000007b6e037211 */ /* 0x000fe400000f0c6d */
[C---:B------:R-:W-:Y:S03]  /*b7a0*/  LEA R44, P0, R76.reuse, R128, 0x1 ;  /* 0x000000804c2c7211 */ /* 0x040fe600078008ff */
[----:B-1----:R1:W5:Y:S01]  /*b7b0*/  LD.E.128 R28, desc[UR6][R2.64] ;  /* 0x00000006021c7980 */ /* 0x002362000c101d00 */
        /* <DEDUP_REMOVED lines=8> */
[----:B---345:R-:W-:Y:S02]  /*b840*/  MOV R39, R29 ;  /* 0x0000001d00277202 */ /* 0x038fe40000000f00 */
[----:B------:R-:W-:Y:S02]  /*b850*/  MOV R36, R30 ;  /* 0x0000001e00247202 */ /* 0x000fe40000000f00 */
[----:B------:R-:W-:Y:S05]  /*b860*/  MOV R37, R31 ;  /* 0x0000001f00257202 */ /* 0x000fea0000000f00 */
[C---:B------:R-:W-:Y:S02]  /*b870*/  @P1 IADD3 R4, -R5.reuse, RZ, RZ ;  /* 0x000000ff05041210 */ /* 0x040fe40007ffe1ff */
[----:B------:R-:W-:Y:S02]  /*b880*/  @P1 IADD3 R7, -R5, RZ, RZ ;  /* 0x000000ff05071210 */ /* 0x000fe40007ffe1ff */
[----:B-1----:R-:W-:Y:S02]  /*b890*/  LEA R2, P0, R4, R2, 0x1 ;  /* 0x0000000204027211 */ /* 0x002fe400078008ff */
[----:B------:R-:W-:Y:S02]  /*b8a0*/  IADD3 R0, P2, R146, R7, RZ ;  /* 0x0000000792007210 */ /* 0x000fe40007f5e0ff */
[----:B------:R-:W-:Y:S02]  /*b8b0*/  LEA.HI.X.SX32 R3, R4, R3, 0x1, P0 ;  /* 0x0000000304037211 */ /* 0x000fe400000f0eff */
[C---:B------:R-:W-:Y:S02]  /*b8c0*/  LEA R40, P0, R0.reuse, R124, 0x1 ;  /* 0x0000007c00287211 */ /* 0x040fe400078008ff */
[-C--:B------:R-:W-:Y:S01]  /*b8d0*/  LEA.HI.X.SX32 R7, R7, R134.reuse, 0x1, P2 ;  /* 0x0000008607077211 */ /* 0x080fe200010f0eff */
[----:B------:R-:W3:Y:S01]  /*b8e0*/  LD.E.128 R24, desc[UR6][R2.64] ;  /* 0x0000000602187980 */ /* 0x000ee2000c101d00 */
[----:B------:R-:W-:Y:S02]  /*b8f0*/  @P1 IADD3 R23, -R5, RZ, RZ ;  /* 0x000000ff05171210 */ /* 0x000fe40007ffe1ff */
[----:B------:R-:W-:Y:S02]  /*b900*/  LEA.HI.X R41, R0, R125, R7, 0x1, P0 ;  /* 0x0000007d00297211 */ /* 0x000fe400000f0c07 */
[----:B------:R-:W-:Y:S04]  /*b910*/  IADD3 R7, P0, R146, R23, RZ ;  /* 0x0000001792077210 */ /* 0x000fe80007f1e0ff */
[----:B------:R-:W4:Y:S01]  /*b920*/  LD.E.128 R40, desc[UR6][R40.64] ;  /* 0x0000000628287980 */ /* 0x000f22000c101d00 */
[----:B------:R-:W-:Y:S02]  /*b930*/  LEA.HI.X.SX32 R0, R23, R134, 0x1, P0 ;  /* 0x0000008617007211 */ /* 0x000fe400000f0eff */
[C---:B------:R-:W-:Y:S04]  /*b940*/  LEA R4, P0, R7.reuse, R126, 0x1 ;  /* 0x0000007e07047211 */ /* 0x040fe800078008ff */
[----:B------:R-:W-:Y:S05]  /*b950*/  LEA.HI.X R5, R7, R127, R0, 0x1, P0 ;  /* 0x0000007f07057211 */ /* 0x000fea00000f0c00 */
[----:B------:R1:W2:Y:S01]  /*b960*/  LD.E.128 R32, desc[UR6][R4.64] ;  /* 0x0000000604207980 */ /* 0x0002a2000c101d00 */
[--C-:B---3--:R-:W-:Y:S01]  /*b970*/  HADD2.F32 R29, -RZ, R24.reuse.H0_H0 ;  /* 0x20000018ff1d7230 */ /* 0x108fe20000004100 */
[----:B------:R-:W-:Y:S01]  /*b980*/  MOV R23, R27 ;  /* 0x0000001b00177202 */ /* 0x000fe20000000f00 */
        /* <DEDUP_REMOVED lines=27> */
[----:B--2---:R-:W-:Y:S02]  /*bb40*/  HADD2.F32 R22, -RZ, R32.H0_H0 ;  /* 0x20000020ff167230 */ /* 0x004fe40000004100 */
        /* <DEDUP_REMOVED lines=32> */
.L_x_1757:
[----:B------:R-:W-:Y:S05]  /*bd50*/  BSYNC B0 ;  /* 0x0000000000007941 */ /* 0x000fea0003800000 */
.L_x_1756:
[----:B-----5:R1:W-:Y:S02]  /*bd60*/  ST.E.128 desc[UR6][R44.64], R28 ;  /* 0x0000001c2c007985 */ /* 0x0203e4000c101d06 */
.L_x_1743:
[----:B------:R-:W-:Y:S05]  /*bd70*/  BSYNC B2 ;  /* 0x0000000000027941 */ /* 0x000fea0003800000 */
.L_x_1742:
        /* <DEDUP_REMOVED lines=13> */
[----:B-1----:R-:W-:Y:S01]  /*be50*/  IMAD R3, R61, 0x60, RZ ;  /* 0x000000603d037824 */ /* 0x002fe200078e02ff */
        /* <DEDUP_REMOVED lines=8> */
[----:B---345:R-:W-:Y:S02]  /*bee0*/  MOV R39, R29 ;  /* 0x0000001d00277202 */ /* 0x038fe40000000f00 */
        /* <DEDUP_REMOVED lines=11> */
[----:B------:R-:W3:Y:S03]  /*bfa0*/  LD.E.128 R24, desc[UR6][R2.64] ;  /* 0x0000000602187980 */ /* 0x000ee6000c101d00 */
        /* <DEDUP_REMOVED lines=8> */
[----:B------:R2:W2:Y:S01]  /*c030*/  LD.E.128 R32, desc[UR6][R4.64] ;  /* 0x0000000604207980 */ /* 0x0004a2000c101d00 */
[--C-:B---3--:R-:W-:Y:S01]  /*c040*/  HADD2.F32 R29, -RZ, R24.reuse.H0_H0 ;  /* 0x20000018ff1d7230 */ /* 0x108fe20000004100 */
[----:B-1----:R-:W-:Y:S01]  /*c050*/  MOV R23, R27 ;  /* 0x0000001b00177202 */ /* 0x002fe20000000f00 */
[----:B------:R-:W-:Y:S01]  /*c060*/  HADD2.F32 R27, -RZ, R24.H1_H1 ;  /* 0x30000018ff1b7230 */ /* 0x000fe20000004100 */
[----:B------:R-:W-:Y:S01]  /*c070*/  MOV R22, R26 ;  /* 0x0000001a00167202 */ /* 0x000fe20000000f00 */
[--C-:B------:R-:W-:Y:S02]  /*c080*/  HADD2.F32 R24, -RZ, R25.reuse.H0_H0 ;  /* 0x20000019ff187230 */ /* 0x100fe40000004100 */
[----:B------:R-:W-:Y:S02]  /*c090*/  HADD2.F32 R25, -RZ, R25.H1_H1 ;  /* 0x30000019ff197230 */ /* 0x000fe40000004100 */
[----:B------:R-:W-:Y:S02]  /*c0a0*/  HADD2.F32 R26, -RZ, R39.H0_H0 ;  /* 0x20000027ff1a7230 */ /* 0x000fe40000004100 */
[--C-:B----4-:R-:W-:Y:S02]  /*c0b0*/  HADD2.F32 R3, -RZ, R41.reuse.H0_H0 ;  /* 0x20000029ff037230 */ /* 0x110fe40000004100 */
[----:B--2---:R-:W-:Y:S02]  /*c0c0*/  HADD2.F32 R4, -RZ, R41.H1_H1 ;  /* 0x30000029ff047230 */ /* 0x004fe40000004100 */
        /* <DEDUP_REMOVED lines=53> */
.L_x_1763:
[----:B------:R-:W-:Y:S05]  /*c420*/  BSYNC B0 ;  /* 0x0000000000007941 */ /* 0x000fea0003800000 */
.L_x_1762:
[----:B-----5:R1:W-:Y:S02]  /*c430*/  ST.E.128 desc[UR6][R44.64], R28 ;  /* 0x0000001c2c007985 */ /* 0x0203e4000c101d06 */
.L_x_1761:
[----:B------:R-:W-:Y:S05]  /*c440*/  BSYNC B1 ;  /* 0x0000000000017941 */ /* 0x000fea0003800000 */
.L_x_1760:
        /* <DEDUP_REMOVED lines=22> */
[C---:B-1----:R-:W-:Y:S02]  /*c5b0*/  LEA R2, P0, R6.reuse, R2, 0x1 ;  /* 0x0000000206027211 */ /* 0x042fe400078008ff */
        /* <DEDUP_REMOVED lines=76> */
.L_x_1767:
[----:B------:R-:W-:Y:S05]  /*ca80*/  BSYNC B0 ;  /* 0x0000000000007941 */ /* 0x000fea0003800000 */
.L_x_1766:
[----:B-----5:R1:W-:Y:S02]  /*ca90*/  ST.E.128 desc[UR6][R44.64], R28 ;  /* 0x0000001c2c007985 */ /* 0x0203e4000c101d06 */
.L_x_1765:
[----:B------:R-:W-:Y:S05]  /*caa0*/  BSYNC B1 ;  /* 0x0000000000017941 */ /* 0x000fea0003800000 */
.L_x_1764:
        /* <DEDUP_REMOVED lines=22> */
[----:B-1----:R-:W-:Y:S02]  /*cc10*/  LEA R2, P0, R5, R2, 0x1 ;  /* 0x0000000205027211 */ /* 0x002fe400078008ff */
        /* <DEDUP_REMOVED lines=76> */
.L_x_1771:
[----:B------:R-:W-:Y:S05]  /*d0e0*/  BSYNC B0 ;  /* 0x0000000000007941 */ /* 0x000fea0003800000 */
.L_x_1770:
[----:B-----5:R1:W-:Y:S02]  /*d0f0*/  ST.E.128 desc[UR6][R44.64], R28 ;  /* 0x0000001c2c007985 */ /* 0x0203e4000c101d06 */
.L_x_1769:
[----:B------:R-:W-:Y:S05]  /*d100*/  BSYNC B1 ;  /* 0x0000000000017941 */ /* 0x000fea0003800000 */
.L_x_1768:
[----:B------:R-:W-:Y:S11]  /*d110*/  ISETP.GE.AND P0, PT, R10, R201, PT ;  /* 0x000000c90a00720c */ /* 0x000ff60003f06270 */
[----:B------:R-:W-:Y:S02]  /*d120*/  @!UPT UIADD3 URZ, URZ, URZ, URZ ;  /* 0x0000003f3f3ff290 */ /* 0x000fe4000fffe03f */
        /* <DEDUP_REMOVED lines=25> */
[----:B------:R1:W3:Y:S01]  /*d2c0*/  LD.E.128 R24, desc[UR6][R2.64] ;  /* 0x0000000602187980 */ /* 0x0002e2000c101d00 */
[----:B------:R-:W-:Y:S02]  /*d2d0*/  @P1 IADD3 R23, -R5, RZ, RZ ;  /* 0x000000ff05171210 */ /* 0x000fe40007ffe1ff */
[----:B------:R-:W-:Y:S02]  /*d2e0*/  LEA.HI.X R41, R0, R125, R7, 0x1, P0 ;  /* 0x0000007d00297211 */ /* 0x000fe400000f0c07 */
[----:B------:R-:W-:Y:S04]  /*d2f0*/  IADD3 R7, P0, R144, R23, RZ ;  /* 0x0000001790077210 */ /* 0x000fe80007f1e0ff */
[----:B------:R-:W1:Y:S01]  /*d300*/  LD.E.128 R40, desc[UR6][R40.64] ;  /* 0x0000000628287980 */ /* 0x000e62000c101d00 */
[----:B------:R-:W-:Y:S02]  /*d310*/  LEA.HI.X.SX32 R0, R23, R132, 0x1, P0 ;  /* 0x0000008417007211 */ /* 0x000fe400000f0eff */
[C---:B------:R-:W-:Y:S04]  /*d320*/  LEA R4, P0, R7.reuse, R126, 0x1 ;  /* 0x0000007e07047211 */ /* 0x040fe800078008ff */
[----:B------:R-:W-:Y:S05]  /*d330*/  LEA.HI.X R5, R7, R127, R0, 0x1, P0 ;  /* 0x0000007f07057211 */ /* 0x000fea00000f0c00 */
[----:B------:R4:W2:Y:S01]  /*d340*/  LD.E.128 R32, desc[UR6][R4.64] ;  /* 0x0000000604207980 */ /* 0x0008a2000c101d00 */
[--C-:B-1----:R-:W-:Y:S01]  /*d350*/  HADD2.F32 R3, -RZ, R41.reuse.H0_H0 ;  /* 0x20000029ff037230 */ /* 0x102fe20000004100 */
[----:B---3--:R-:W-:Y:S01]  /*d360*/  MOV R23, R25 ;  /* 0x0000001900177202 */ /* 0x008fe20000000f00 */
[----:B----4-:R-:W-:Y:S01]  /*d370*/  HADD2.F32 R4, -RZ, R41.H1_H1 ;  /* 0x30000029ff047230 */ /* 0x010fe20000004100 */
        /* <DEDUP_REMOVED lines=28> */
[----:B--2---:R-:W-:Y:S02]  /*d540*/  HADD2.F32 R22, -RZ, R32.H0_H0 ;  /* 0x20000020ff167230 */ /* 0x004fe40000004100 */
        /* <DEDUP_REMOVED lines=31> */
.L_x_1773:
[----:B------:R-:W-:Y:S05]  /*d740*/  BSYNC B0 ;  /* 0x0000000000007941 */ /* 0x000fea0003800000 */
.L_x_1772:
[----:B-----5:R1:W-:Y:S02]  /*d750*/  ST.E.128 desc[UR6][R44.64], R28 ;  /* 0x0000001c2c007985 */ /* 0x0203e4000c101d06 */
.L_x_1759:
[----:B------:R-:W-:Y:S05]  /*d760*/  BSYNC B2 ;  /* 0x0000000000027941 */ /* 0x000fea0003800000 */
.L_x_1758:
[----:B-1----:R-:W2:Y:S02]  /*d770*/  LD.E R3, desc[UR6][R18.64+0xd0] ;  /* 0x0000d00612037980 */ /* 0x002ea4000c101900 */
[----:B--2---:R-:W-:Y:S05]  /*d780*/  IMAD.U32 R3, R3, -0x20, RZ ;  /* 0xffffffe003037824 */ /* 0x004fea00078e00ff */
[C---:B------:R-:W-:Y:S02]  /*d790*/  LEA R126, P1, R3.reuse, R126, 0x1 ;  /* 0x0000007e037e7211 */ /* 0x040fe400078208ff */
[C---:B------:R-:W-:Y:S02]  /*d7a0*/  LEA R124, P0, R3.reuse, R124, 0x1 ;  /* 0x0000007c037c7211 */ /* 0x040fe400078008ff */
[C---:B------:R-:W-:Y:S02]  /*d7b0*/  LEA.HI.X.SX32 R127, R3.reuse, R127, 0x1, P1 ;  /* 0x0000007f037f7211 */ /* 0x040fe400008f0eff */
[----:B------:R-:W-:Y:S01]  /*d7c0*/  LEA.HI.X.SX32 R125, R3, R125, 0x1, P0 ;  /* 0x0000007d037d7211 */ /* 0x000fe200000f0eff */
[----:B------:R-:W-:Y:S05]  /*d7d0*/  BRA `(.L_x_1709) ;  /* 0x0000000400d07947 */ /* 0x000fea0003800000 */
.L_x_1675:
[-C--:B------:R-:W-:Y:S01]  /*d7e0*/  ISETP.GE.AND P2, PT, R160, R205.reuse, PT ;  /* 0x000000cda000720c */ /* 0x080fe20003f46270 */
[----:B------:R-:W-:Y:S01]  /*d7f0*/  BSSY B0, `(.L_x_1774) ;  /* 0x0000014000007945 */ /* 0x000fe20003800000 */
[-C--:B------:R-:W-:Y:S02]  /*d800*/  ISETP.GE.AND P1, PT, R158, R205.reuse, PT ;  /* 0x000000cd9e00720c */ /* 0x080fe40003f26270 */
        /* <DEDUP_REMOVED lines=8> */
[----:B-1----:R-:W2:Y:S04]  /*d890*/  @P4 LD.E.128 R4, desc[UR6][R122.64] ;  /* 0x000000067a044980 */ /* 0x002ea8000c101d00 */
        /* <DEDUP_REMOVED lines=9> */
.L_x_1775:
[----:B------:R-:W-:Y:S05]  /*d930*/  BSYNC B0 ;  /* 0x0000000000007941 */ /* 0x000fea0003800000 */
.L_x_1774:
[----:B------:R-:W-:Y:S04]  /*d940*/  BSSY B0, `(.L_x_1776) ;  /* 0x000001e000007945 */ /* 0x000fe80003800000 */
[----:B------:R-:W-:Y:S05]  /*d950*/  @!P2 BRA `(.L_x_1777) ;  /* 0x000000000070a947 */ /* 0x000fea0003800000 */
[----:B------:R-:W-:Y:S02]  /*d960*/  ISETP.NE.AND P5, PT, R161, RZ, PT ;  /* 0x000000ffa100720c */ /* 0x000fe40003fa5270 */
[----:B------:R-:W-:Y:S11]  /*d970*/  ISETP.NE.AND P4, PT, R159, RZ, PT ;  /* 0x000000ff9f00720c */ /* 0x000ff60003f85270 */
[C---:B------:R-:W-:Y:S02]  /*d980*/  @P5 LEA R22, P2, R94.reuse, R122, 0x1 ;  /* 0x0000007a5e165211 */ /* 0x040fe400078408ff */
[----:B------:R-:W-:Y:S02]  /*d990*/  @P5 LEA R2, P3, R233, R128, 0x1 ;  /* 0x00000080e9025211 */ /* 0x000fe400078608ff */
[----:B------:R-:W-:Y:S02]  /*d9a0*/  @P5 LEA.HI.X R23, R94, R123, R93, 0x1, P2 ;  /* 0x0000007b5e175211 */ /* 0x000fe400010f0c5d */
[----:B------:R-:W-:Y:S02]  /*d9b0*/  @P4 LEA R36, P2, R95, R122, 0x1 ;  /* 0x0000007a5f244211 */ /* 0x000fe400078408ff */
        /* <DEDUP_REMOVED lines=22> */
.L_x_1777:
[----:B------:R-:W-:Y:S05]  /*db20*/  BSYNC B0 ;  /* 0x0000000000007941 */ /* 0x000fea0003800000 */
.L_x_1776:
[----:B------:R-:W-:Y:S04]  /*db30*/  BSSY B0, `(.L_x_1778) ;  /* 0x000001e000007945 */ /* 0x000fe80003800000 */
[----:B------:R-:W-:Y:S05]  /*db40*/  @!P1 BRA `(.L_x_1779) ;  /* 0x0000000000709947 */ /* 0x000fea0003800000 */
[----:B------:R-:W-:Y:S02]  /*db50*/  ISETP.NE.AND P4, PT, R161, RZ, PT ;  /* 0x000000ffa100720c */ /* 0x000fe40003f85270 */
[----:B------:R-:W-:Y:S11]  /*db60*/  ISETP.NE.AND P3, PT, R159, RZ, PT ;  /* 0x000000ff9f00720c */ /* 0x000ff60003f65270 */
[C---:B---3--:R-:W-:Y:S02]  /*db70*/  @P4 LEA R22, P1, R104.reuse, R122, 0x1 ;  /* 0x0000007a68164211 */ /* 0x048fe400078208ff */
[C---:B------:R-:W-:Y:S02]  /*db80*/  @P4 LEA R2, P2, R89.reuse, R128, 0x1 ;  /* 0x0000008059024211 */ /* 0x040fe400078408ff */
        /* <DEDUP_REMOVED lines=24> */
.L_x_1779:
[----:B------:R-:W-:Y:S05]  /*dd10*/  BSYNC B0 ;  /* 0x0000000000007941 */ /* 0x000fea0003800000 */
.L_x_1778:
[----:B------:R-:W-:Y:S05]  /*dd20*/  @!P0 BRA `(.L_x_1709) ;  /* 0x00000000007c8947 */ /* 0x000fea0003800000 */
[----:B------:R-:W-:Y:S02]  /*dd30*/  ISETP.NE.AND P1, PT, R161, RZ, PT ;  /* 0x000000ffa100720c */ /* 0x000fe40003f25270 */
[----:B------:R-:W-:Y:S02]  /*dd40*/  ISETP.NE.AND P2, PT, R159, RZ, PT ;  /* 0x000000ff9f00720c */ /* 0x000fe40003f45270 */
[----:B------:R-:W-:Y:S09]  /*dd50*/  ISETP.NE.AND P3, PT, R157, RZ, PT ;  /* 0x000000ff9d00720c */ /* 0x000ff20003f65270 */
[----:B------:R-:W-:Y:S04]  /*dd60*/  @P1 IMAD.WIDE.U32 R2, R198, 0x60, R122 ;  /* 0x00000060c6021825 */ /* 0x000fe800078e007a */
[----:B------:R-:W-:Y:S02]  /*dd70*/  @P1 IMAD R0, R199, 0x60, RZ ;  /* 0x00000060c7001824 */ /* 0x000fe400078e02ff */
[----:B---34-:R-:W-:Y:S04]  /*dd80*/  @P1 IMAD.WIDE.U32 R22, R60, 0x60, R128 ;  /* 0x000000603c161825 */ /* 0x018fe800078e0080 */
[----:B------:R-:W-:Y:S02]  /*dd90*/  @P1 IMAD.IADD R3, R3, 0x1, R0 ;  /* 0x0000000103031824 */ /* 0x000fe400078e0200 */
[----:B------:R-:W-:Y:S03]  /*dda0*/  @P1 IMAD R0, R61, 0x60, RZ ;  /* 0x000000603d001824 */ /* 0x000fe600078e02ff */
[----:B-12---:R1:W2:Y:S01]  /*ddb0*/  @P1 LD.E.128 R4, desc[UR6][R2.64] ;  /* 0x0000000602041980 */ /* 0x0062a2000c101d00 */
        /* <DEDUP_REMOVED lines=22> */
.L_x_1709:
[----:B------:R-:W-:Y:S05]  /*df20*/  BSYNC B3 ;  /* 0x0000000000037941 */ /* 0x000fea0003800000 */
.L_x_1674:
[----:B------:R-:W-:Y:S01]  /*df30*/  ISETP.NE.U32.AND P1, PT, R244, RZ, PT ;  /* 0x000000fff400720c */ /* 0x000fe20003f25070 */
[----:B-1----:R-:W2:Y:S01]  /*df40*/  LD.E R3, desc[UR6][R18.64+0x128] ;  /* 0x0001280612037980 */ /* 0x002ea2000c101900 */
[----:B------:R-:W-:Y:S02]  /*df50*/  BSSY B0, `(.L_x_1780) ;  /* 0x000005f000007945 */ /* 0x000fe40003800000 */
[----:B------:R-:W-:Y:S01]  /*df60*/  ISETP.NE.AND.EX P1, PT, R245, RZ, PT, P1 ;  /* 0x000000fff500720c */ /* 0x000fe20003f25310 */
[----:B--2---:R-:W-:Y:S05]  /*df70*/  IMAD.U32 R3, R3, -0x40, RZ ;  /* 0xffffffc003037824 */ /* 0x004fea00078e00ff */
[C---:B---3--:R-:W-:Y:S04]  /*df80*/  LEA R122, P0, R3.reuse, R122, 0x1 ;  /* 0x0000007a037a7211 */ /* 0x048fe800078008ff */
[----:B------:R-:W-:Y:S03]  /*df90*/  LEA.HI.X.SX32 R123, R3, R123, 0x1, P0 ;  /* 0x0000007b037b7211 */ /* 0x000fe600000f0eff */
[----:B------:R-:W-:Y:S06]  /*dfa0*/  @!P1 BRA `(.L_x_1781) ;  /* 0x0000000400449947 */ /* 0x000fec0003800000 */
[----:B------:R-:W-:Y:S04]  /*dfb0*/  IADD3 R0, R9, -0x1, RZ ;  /* 0xffffffff09007810 */ /* 0x000fe80007ffe0ff */
[----:B------:R-:W-:Y:S11]  /*dfc0*/  ISETP.GT.AND P0, PT, R0, R91, PT ;  /* 0x0000005b0000720c */ /* 0x000ff60003f04270 */
[----:B------:R-:W-:Y:S02]  /*dfd0*/  @!UPT UIADD3 URZ, URZ, URZ, URZ ;  /* 0x0000003f3f3ff290 */ /* 0x000fe4000fffe03f */
[----:B------:R-:W-:Y:S05]  /*dfe0*/  @!P0 BRA `(.L_x_1782) ;  /* 0x0000000400548947 */ /* 0x000fea0003800000 */
[----:B----4-:R-:W-:Y:S01]  /*dff0*/  IMAD.MOV.U32 R22, RZ, RZ, RZ ;  /* 0x000000ffff167224 */ /* 0x010fe200078e00ff */
        /* <DEDUP_REMOVED lines=76> */
.L_x_1781:
[----:B----4-:R-:W2:Y:S04]  /*e4c0*/  LD.E R5, desc[UR6][R18.64+0x40] ;  /* 0x0000400612057980 */ /* 0x010ea8000c101900 */
[----:B------:R-:W3:Y:S02]  /*e4d0*/  LD.E R3, desc[UR6][R18.64+0x38] ;  /* 0x0000380612037980 */ /* 0x000ee4000c101900 */
[----:B---3--:R-:W-:Y:S02]  /*e4e0*/  IMAD.U32 R3, R3, -0x40, RZ ;  /* 0xffffffc003037824 */ /* 0x008fe400078e00ff */
[----:B--2---:R-:W-:Y:S03]  /*e4f0*/  IMAD.U32 R5, R5, -0x40, RZ ;  /* 0xffffffc005057824 */ /* 0x004fe600078e00ff */
[----:B------:R-:W-:Y:S02]  /*e500*/  LEA R128, P0, R3, R128, 0x1 ;  /* 0x0000008003807211 */ /* 0x000fe400078008ff */
[----:B------:R-:W-:Y:S02]  /*e510*/  LEA R130, P1, R5, R130, 0x1 ;  /* 0x0000008205827211 */ /* 0x000fe400078208ff */
[----:B------:R-:W-:Y:S02]  /*e520*/  LEA.HI.X.SX32 R129, R3, R129, 0x1, P0 ;  /* 0x0000008103817211 */ /* 0x000fe400000f0eff */
[----:B------:R-:W-:Y:S09]  /*e530*/  LEA.HI.X.SX32 R131, R5, R131, 0x1, P1 ;  /* 0x0000008305837211 */ /* 0x000ff200008f0eff */
.L_x_1782:
[----:B------:R-:W-:Y:S05]  /*e540*/  BSYNC B0 ;  /* 0x0000000000007941 */ /* 0x000fea0003800000 */
.L_x_1780:
[----:B------:R-:W-:Y:S04]  /*e550*/  IADD3 R9, R9, -0x1, RZ ;  /* 0xffffffff09097810 */ /* 0x000fe80007ffe0ff */
[----:B------:R-:W-:Y:S11]  /*e560*/  ISETP.GT.AND P0, PT, R9, R91, PT ;  /* 0x0000005b0900720c */ /* 0x000ff60003f04270 */
[----:B------:R-:W-:Y:S02]  /*e570*/  @!UPT UIADD3 URZ, URZ, URZ, URZ ;  /* 0x0000003f3f3ff290 */ /* 0x000fe4000fffe03f */
[----:B------:R-:W-:Y:S05]  /*e580*/  @P0 BRA `(.L_x_1783) ;  /* 0xffffff4800c80947 */ /* 0x000fea000383ffff */
.L_x_1665:
[----:B------:R-:W-:Y:S05]  /*e590*/  WARPSYNC.ALL ;  /* 0x0000000000007948 */ /* 0x000fea0003800000 */
[----:B------:R-:W-:Y:S06]  /*e5a0*/  BAR.SYNC.DEFER_BLOCKING 0x0 ;  /* 0x0000000000007b1d */ /* 0x000fec0000010000 */
[----:B------:R-:W2:Y:S02]  /*e5b0*/  LD.E R3, desc[UR6][R18.64+0xd0] ;  /* 0x0000d00612037980 */ /* 0x000ea4000c101900 */
[----:B------:R-:W1:Y:S01]  /*e5c0*/  S2UR UR4, SR_CgaCtaId ;  /* 0x00000000000479c3 */ /* 0x000e620000008800 */
[----:B------:R-:W-:Y:S01]  /*e5d0*/  UMOV UR5, 0x400 ;  /* 0x0000040000057882 */ /* 0x000fe20000000000 */
[----:B------:R-:W-:Y:S01]  /*e5e0*/  BSSY B3, `(.L_x_1784) ;  /* 0x00009a5000037945 */ /* 0x000fe20003800000 */
[C---:B----4-:R-:W-:Y:S01]  /*e5f0*/  SHF.L.U64.HI R7, R190.reuse, 0x4, R191 ;  /* 0x00000004be077819 */ /* 0x050fe200000102bf */
        /* <DEDUP_REMOVED lines=8> */
[----:B------:R-:W5:Y:S04]  /*e680*/  LD.E.64 R26, desc[UR6][R18.64+0x148] ;  /* 0x00014806121a7980 */ /* 0x000f68000c101b00 */
[----:B------:R-:W5:Y:S01]  /*e690*/  LD.E.64 R28, desc[UR6][R18.64+0x150] ;  /* 0x00015006121c7980 */ /* 0x000f62000c101b00 */
[----:B--2---:R-:W-:-:S04]  /*e6a0*/  ISETP.NE.U32.AND P1, PT, R8, RZ, PT ;  /* 0x000000ff0800720c */ /* 0x004fc80003f25070 */
[----:B------:R-:W-:-:S13]  /*e6b0*/  ISETP.NE.AND.EX P1, PT, R9, RZ, PT, P1 ;  /* 0x000000ff0900720c */ /* 0x000fda0003f25310 */
[----:B------:R-:W-:-:S04]  /*e6c0*/  @P1 LEA R14, P0, R243, R8, 0x2 ;  /* 0x00000008f30e1211 */ /* 0x000fc800078010ff */
[----:B------:R-:W-:Y:S02]  /*e6d0*/  @P1 LEA.HI.X R15, R243, R9, R68, 0x2, P0 ;  /* 0x00000009f30f1211 */ /* 0x000fe400000f1444 */
[----:B------:R-:W5:Y:S04]  /*e6e0*/  LD.E R9, desc[UR6][R18.64+0xc0] ;  /* 0x0000c00612097980 */ /* 0x000f68000c101900 */
[----:B------:R1:W2:Y:S01]  /*e6f0*/  @P1 LD.E R21, desc[UR6][R14.64] ;  /* 0x000000060e151980 */ /* 0x0002a2000c101900 */
[-C--:B------:R-:W-:Y:S02]  /*e700*/  IADD3 R13, P1, R5, R184.reuse, RZ ;  /* 0x000000b8050d7210 */ /* 0x080fe40007f3e0ff */
[----:B------:R-:W-:Y:S02]  /*e710*/  LEA.HI R0, R3, R3, RZ, 0x1 ;  /* 0x0000000303007211 */ /* 0x000fe400078f08ff */
[----:B------:R-:W-:Y:S01]  /*e720*/  LEA R5, P0, R190, R184, 0x5 ;  /* 0x000000b8be057211 */ /* 0x000fe200078028ff */
[----:B------:R-:W-:Y:S01]  /*e730*/  IMAD.X R7, R7, 0x1, R187, P1 ;  /* 0x0000000107077824 */ /* 0x000fe200008e06bb */
[----:B-----5:R-:W-:Y:S01]  /*e740*/  LEA R42, P2, R184, R192, 0x1 ;  /* 0x000000c0b82a7211 */ /* 0x020fe200078408ff */
[----:B------:R-:W-:Y:S01]  /*e750*/  IMAD.MOV.U32 R186, RZ, RZ, R184 ;  /* 0x000000ffffba7224 */ /* 0x000fe200078e00b8 */
[----:B------:R-:W-:-:S02]  /*e760*/  SHF.R.S32.HI R0, RZ, 0x1, R0 ;  /* 0x00000001ff007819 */ /* 0x000fc40000011400 */
[----:B---3--:R-:W-:Y:S02]  /*e770*/  ISETP.NE.AND P4, PT, R2, RZ, PT ;  /* 0x000000ff0200720c */ /* 0x008fe40003f85270 */
[----:B------:R-:W-:Y:S02]  /*e780*/  LEA R40, P1, R13, R192, 0x1 ;  /* 0x000000c00d287211 */ /* 0x000fe400078208ff */
[----:B------:R-:W-:Y:S01]  /*e790*/  LEA.HI.X R6, R190, R187, R191, 0x5, P0 ;  /* 0x000000bbbe067211 */ /* 0x000fe200000f2cbf */
[----:B------:R-:W-:Y:S01]  /*e7a0*/  IMAD R4, R191, 0x30, RZ ;  /* 0x00000030bf047824 */ /* 0x000fe200078e02ff */
[-CC-:B------:R-:W-:Y:S01]  /*e7b0*/  LEA.HI.X R43, R184, R193.reuse, R187.reuse, 0x1, P2 ;  /* 0x000000c1b82b7211 */ /* 0x180fe200010f0cbb */
[----:B------:R-:W-:Y:S01]  /*e7c0*/  IMAD.WIDE.U32 R186, R190, 0x30, R186 ;  /* 0x00000030beba7825 */ /* 0x000fe200078e00ba */
[----:B------:R-:W-:-:S03]  /*e7d0*/  LEA.HI.X R41, R13, R193, R7, 0x1, P1 ;  /* 0x000000c10d297211 */ /* 0x000fc600008f0c07 */
[----:B------:R-:W-:Y:S01]  /*e7e0*/  IMAD.IADD R13, R240, 0x1, -R169 ;  /* 0x00000001f00d7824 */ /* 0x000fe200078e0aa9 */
[CC--:B-1----:R-:W-:Y:S02]  /*e7f0*/  LEA R14, P0, R5.reuse, R192.reuse, 0x1 ;  /* 0x000000c0050e7211 */ /* 0x0c2fe400078008ff */
[----:B------:R-:W-:Y:S02]  /*e800*/  LEA R30, P1, R186, R192, 0x1 ;  /* 0x000000c0ba1e7211 */ /* 0x000fe400078208ff */
[----:B------:R-:W-:Y:S01]  /*e810*/  LEA.HI.X R15, R5, R193, R6, 0x1, P0 ;  /* 0x000000c1050f7211 */ /* 0x000fe200000f0c06 */
[----:B------:R-:W-:Y:S01]  /*e820*/  IMAD.IADD R5, R187, 0x1, R4 ;  /* 0x00000001bb057824 */ /* 0x000fe200078e0204 */
[----:B------:R-:W-:Y:S01]  /*e830*/  ISETP.GE.AND P0, PT, R180, R13, PT ;  /* 0x0000000db400720c */ /* 0x000fe20003f06270 */
[----:B------:R-:W-:-:S03]  /*e840*/  IMAD.MOV.U32 R25, RZ, RZ, R0 ;  /* 0x000000ffff197224 */ /* 0x000fc600078e0000 */
[----:B------:R-:W-:Y:S02]  /*e850*/  LEA.HI.X R31, R186, R193, R5, 0x1, P1 ;  /* 0x000000c1ba1f7211 */ /* 0x000fe400008f0c05 */
[----:B------:R-:W-:Y:S01]  /*e860*/  ISETP.GT.AND P0, PT, R58, -0x8, !P0 ;  /* 0xfffffff83a00780c */ /* 0x000fe20004704270 */
[----:B--2---:R-:W-:-:S04]  /*e870*/  IMAD.IADD R21, R92, 0x1, R21 ;  /* 0x000000015c157824 */ /* 0x004fc800078e0215 */
[----:B------:R-:W-:-:S05]  /*e880*/  IMAD R21, R0, R21, RZ ;  /* 0x0000001500157224 */ /* 0x000fca00078e02ff */
[----:B------:R-:W-:Y:S02]  /*e890*/  SHF.R.S32.HI R7, RZ, 0x1f, R21 ;  /* 0x0000001fff077819 */ /* 0x000fe40000011415 */
[-C--:B------:R-:W-:Y:S02]  /*e8a0*/  IADD3 R2, P2, R16, R21.reuse, RZ ;  /* 0x0000001510027210 */ /* 0x080fe40007f5e0ff */
[----:B------:R-:W-:-:S03]  /*e8b0*/  IADD3 R4, P3, R162, R21, RZ ;  /* 0x00000015a2047210 */ /* 0x000fc60007f7e0ff */
[----:B------:R-:W-:Y:S01]  /*e8c0*/  IMAD.X R8, R17, 0x1, R7, P2 ;  /* 0x0000000111087824 */ /* 0x000fe200010e0607 */
[----:B------:R-:W-:Y:S01]  /*e8d0*/  LEA.HI.X.SX32 R5, R162, R7, 0x1, P3 ;  /* 0x00000007a2057211 */ /* 0x000fe200018f0eff */
[----:B------:R-:W-:Y:S08]  /*e8e0*/  @!P4 BRA `(.L_x_1786) ;  /* 0x0000003000a4c947 */ /* 0x000ff00003800000 */
        /* <DEDUP_REMOVED lines=18> */
[----:B-----5:R-:W-:Y:S02]  /*ea10*/  HADD2.F32 R33, -RZ, R25.H1_H1 ;  /* 0x30000019ff217230 */ /* 0x020fe40000004100 */
[----:B------:R-:W-:Y:S02]  /*ea20*/  HADD2.F32 R29, -RZ, R27.H1_H1 ;  /* 0x3000001bff1d7230 */ /* 0x000fe40000004100 */
[----:B------:R-:W-:Y:S02]  /*ea30*/  HADD2.F32 R28, -RZ, R25.H0_H0 ;  /* 0x20000019ff1c7230 */ /* 0x000fe40000004100 */
        /* <DEDUP_REMOVED lines=18> */
[----:B------:R-:W-:Y:S01]  /*eb60*/  HADD2.F32 R8, -RZ, R26.H1_H1 ;  /* 0x3000001aff087230 */ /* 0x000fe20000004100 */
[----:B------:R-:W-:Y:S01]  /*eb70*/  F2FP.F16.F32.PACK_AB R2, R2, R35 ;  /* 0x000000230202723e */ /* 0x000fe200000000ff */
        /* <DEDUP_REMOVED lines=10> */
[----:B------:R-:W-:-:S03]  /*ec20*/  FFMA.FTZ R8, R26, R5, R8 ;  /* 0x000000051a087223 */ /* 0x000fc60000010008 */
[----:B------:R-:W-:Y:S02]  /*ec30*/  F2FP.F16.F32.PACK_AB R24, R33, R24 ;  /* 0x000000182118723e */ /* 0x000fe400000000ff */
[----:B------:R-:W-:Y:S02]  /*ec40*/  F2FP.F16.F32.PACK_AB R26, R8, R25 ;  /* 0x00000019081a723e */ /* 0x000fe400000000ff */
[----:B------:R-:W-:Y:S02]  /*ec50*/  MOV R25, R2 ;  /* 0x0000000200197202 */ /* 0x000fe40000000f00 */
.L_x_1792:
[----:B------:R-:W-:Y:S05]  /*ec60*/  BSYNC B0 ;  /* 0x0000000000007941 */ /* 0x000fea0003800000 */
.L_x_1791:
[----:B-----5:R3:W-:Y:S02]  /*ec70*/  STS.128 [R242], R24 ;  /* 0x00000018f2007388 */ /* 0x0207e40000000c00 */
.L_x_1790:
[----:B------:R-:W-:Y:S05]  /*ec80*/  BSYNC B1 ;  /* 0x0000000000017941 */ /* 0x000fea0003800000 */
.L_x_1789:
        /* <DEDUP_REMOVED lines=10> */
[----:B-----5:R-:W-:Y:S02]  /*ed30*/  HADD2.F32 R33, -RZ, R25.H1_H1 ;  /* 0x30000019ff217230 */ /* 0x020fe40000004100 */
[----:B------:R-:W-:Y:S02]  /*ed40*/  HADD2.F32 R29, -RZ, R27.H1_H1 ;  /* 0x3000001bff1d7230 */ /* 0x000fe40000004100 */
[----:B------:R-:W-:Y:S02]  /*ed50*/  HADD2.F32 R28, -RZ, R25.H0_H0 ;  /* 0x20000019ff1c7230 */ /* 0x000fe40000004100 */
[----:B------:R-:W-:-:S02]  /*ed60*/  HADD2.F32 R32, -RZ, R27.H0_H0 ;  /* 0x2000001bff207230 */ /* 0x000fc40000004100 */
        /* <DEDUP_REMOVED lines=33> */
.L_x_1796:
[----:B------:R-:W-:Y:S05]  /*ef80*/  BSYNC B0 ;  /* 0x0000000000007941 */ /* 0x000fea0003800000 */
.L_x_1795:
[----:B-----5:R1:W-:Y:S02]  /*ef90*/  STS.128 [R242+0x2000], R24 ;  /* 0x00200018f2007388 */ /* 0x0203e40000000c00 */
.L_x_1794:
[----:B------:R-:W-:Y:S05]  /*efa0*/  BSYNC B1 ;  /* 0x0000000000017941 */ /* 0x000fea0003800000 */
.L_x_1793:
        /* <DEDUP_REMOVED lines=10> */
[----:B-----5:R-:W-:Y:S02]  /*f050*/  HADD2.F32 R33, -RZ, R25.H1_H1 ;  /* 0x30000019ff217230 */ /* 0x020fe40000004100 */
[----:B------:R-:W-:Y:S02]  /*f060*/  HADD2.F32 R29, -RZ, R27.H1_H1 ;  /* 0x3000001bff1d7230 */ /* 0x000fe40000004100 */
[----:B------:R-:W-:Y:S02]  /*f070*/  HADD2.F32 R28, -RZ, R25.H0_H0 ;  /* 0x20000019ff1c7230 */ /* 0x000fe40000004100 */
[----:B------:R-:W-:-:S02]  /*f080*/  HADD2.F32 R32, -RZ, R27.H0_H0 ;  /* 0x2000001bff207230 */ /* 0x000fc40000004100 */
[----:B---3--:R-:W-:Y:S02]  /*f090*/  HADD2.F32 R2, -RZ, R4.H1_H1 ;  /* 0x30000004ff027230 */ /* 0x008fe40000004100 */
[----:B------:R-:W-:Y:S02]  /*f0a0*/  HADD2.F32 R0, -RZ, R5.H1_H1 ;  /* 0x30000005ff007230 */ /* 0x000fe40000004100 */
[--C-:B--2---:R-:W-:Y:S02]  /*f0b0*/  HADD2.F32 R25, -RZ, R6.reuse.H1_H1 ;  /* 0x30000006ff197230 */ /* 0x104fe40000004100 */
        /* <DEDUP_REMOVED lines=30> */
.L_x_1800:
[----:B------:R-:W-:Y:S05]  /*f2a0*/  BSYNC B0 ;  /* 0x0000000000007941 */ /* 0x000fea0003800000 */
.L_x_1799:
[----:B-----5:R3:W-:Y:S02]  /*f2b0*/  STS.128 [R242+0x4000], R24 ;  /* 0x00400018f2007388 */ /* 0x0207e40000000c00 */
.L_x_1798:
[----:B------:R-:W-:Y:S05]  /*f2c0*/  BSYNC B1 ;  /* 0x0000000000017941 */ /* 0x000fea0003800000 */
.L_x_1797:
        /* <DEDUP_REMOVED lines=46> */
.L_x_1802:
[----:B------:R-:W-:Y:S05]  /*f5b0*/  BSYNC B0 ;  /* 0x0000000000007941 */ /* 0x000fea0003800000 */
.L_x_1801:
[----:B-----5:R3:W-:Y:S02]  /*f5c0*/  STS.128 [R242+0x6000], R24 ;  /* 0x00600018f2007388 */ /* 0x0207e40000000c00 */
.L_x_1788:
[----:B------:R-:W-:Y:S05]  /*f5d0*/  BSYNC B2 ;  /* 0x0000000000027941 */ /* 0x000fea0003800000 */
.L_x_1787:
[----:B-1-3--:R-:W-:Y:S01]  /*f5e0*/  VIADD R24, R180, 0x10 ;  /* 0x00000010b4187836 */ /* 0x00afe20000000000 */
        /* <DEDUP_REMOVED lines=51> */
.L_x_1808:
[----:B------:R-:W-:Y:S05]  /*f920*/  BSYNC B0 ;  /* 0x0000000000007941 */ /* 0x000fea0003800000 */
.L_x_1807:
[----:B-----5:R1:W-:Y:S02]  /*f930*/  STS.128 [R242+0x800], R32 ;  /* 0x00080020f2007388 */ /* 0x0203e40000000c00 */
.L_x_1806:
[----:B------:R-:W-:Y:S05]  /*f940*/  BSYNC B1 ;  /* 0x0000000000017941 */ /* 0x000fea0003800000 */
.L_x_1805:
        /* <DEDUP_REMOVED lines=10> */
[--C-:B-----5:R-:W-:Y:S02]  /*f9f0*/  HADD2.F32 R26, -RZ, R33.reuse.H0_H0 ;  /* 0x20000021ff1a7230 */ /* 0x120fe40000004100 */
[----:B------:R-:W-:Y:S02]  /*fa00*/  HADD2.F32 R33, -RZ, R33.H1_H1 ;  /* 0x30000021ff217230 */ /* 0x000fe40000004100 */
[--C-:B------:R-:W-:Y:S02]  /*fa10*/  HADD2.F32 R27, -RZ, R35.reuse.H1_H1 ;  /* 0x30000023ff1b7230 */ /* 0x100fe40000004100 */
[----:B------:R-:W-:-:S02]  /*fa20*/  HADD2.F32 R28, -RZ, R35.H0_H0 ;  /* 0x20000023ff1c7230 */ /* 0x000fc40000004100 */
[----:B--2---:R-:W-:Y:S02]  /*fa30*/  HADD2.F32 R2, -RZ, R4.H1_H1 ;  /* 0x30000004ff027230 */ /* 0x004fe40000004100 */
[----:B------:R-:W-:Y:S02]  /*fa40*/  HADD2.F32 R0, -RZ, R5.H1_H1 ;  /* 0x30000005ff007230 */ /* 0x000fe40000004100 */
[--C-:B---3--:R-:W-:Y:S02]  /*fa50*/  HADD2.F32 R25, -RZ, R6.reuse.H1_H1 ;  /* 0x30000006ff197230 */ /* 0x108fe40000004100 */
        /* <DEDUP_REMOVED lines=30> */
.L_x_1812:
[----:B------:R-:W-:Y:S05]  /*fc40*/  BSYNC B0 ;  /* 0x0000000000007941 */ /* 0x000fea0003800000 */
.L_x_1811:
[----:B-----5:R1:W-:Y:S02]  /*fc50*/  STS.128 [R242+0x2800], R32 ;  /* 0x00280020f2007388 */ /* 0x0203e40000000c00 */
.L_x_1810:
[----:B------:R-:W-:Y:S05]  /*fc60*/  BSYNC B1 ;  /* 0x0000000000017941 */ /* 0x000fea0003800000 */
.L_x_1809:
        /* <DEDUP_REMOVED lines=47> */
.L_x_1816:
[----:B------:R-:W-:Y:S05]  /*ff60*/  BSYNC B0 ;  /* 0x0000000000007941 */ /* 0x000fea0003800000 */
.L_x_1815:
[----:B-----5:R1:W-:Y:S02]  /*ff70*/  STS.128 [R242+0x4800], R32 ;  /* 0x00480020f2007388 */ /* 0x0203e40000000c00 */
.L_x_1814:
[----:B------:R-:W-:Y:S05]  /*ff80*/  BSYNC B1 ;  /* 0x0000000000017941 */ /* 0x000fea0003800000 */
.L_x_1813:
        /* <DEDUP_REMOVED lines=9> */
[----:B-----5:R-:W-:Y:S02]  /*10020*/  HADD2.F32 R33, -RZ, R41.H1_H1 ;  /* 0x30000029ff217230 */ /* 0x020fe40000004100 */
[----:B------:R-:W-:Y:S02]  /*10030*/  HADD2.F32 R27, -RZ, R43.H1_H1 ;  /* 0x3000002bff1b7230 */ /* 0x000fe40000004100 */
[----:B------:R-:W-:Y:S02]  /*10040*/  HADD2.F32 R26, -RZ, R41.H0_H0 ;  /* 0x20000029ff1a7230 */ /* 0x000fe40000004100 */
        /* <DEDUP_REMOVED lines=33> */
.L_x_1818:
[----:B------:R-:W-:Y:S05]  /*10260*/  BSYNC B0 ;  /* 0x0000000000007941 */ /* 0x000fea0003800000 */
.L_x_1817:
[----:B-----5:R1:W-:Y:S02]  /*10270*/  STS.128 [R242+0x6800], R40 ;  /* 0x00680028f2007388 */ /* 0x0203e40000000c00 */
.L_x_1804:
[----:B------:R-:W-:Y:S05]  /*10280*/  BSYNC B2 ;  /* 0x0000000000027941 */ /* 0x000fea0003800000 */
.L_x_1803:
[----:B-1----:R-:W-:Y:S01]  /*10290*/  VIADD R32, R180, 0x20 ;  /* 0x00000020b4207836 */ /* 0x002fe20000000000 */
        /* <DEDUP_REMOVED lines=50> */
.L_x_1824:
[----:B------:R-:W-:Y:S05]  /*105c0*/  BSYNC B0 ;  /* 0x0000000000007941 */ /* 0x000fea0003800000 */
.L_x_1823:
[----:B-----5:R1:W-:Y:S02]  /*105d0*/  STS.128 [R242+0x1000], R36 ;  /* 0x00100024f2007388 */ /* 0x0203e40000000c00 */
.L_x_1822:
[----:B------:R-:W-:Y:S05]  /*105e0*/  BSYNC B1 ;  /* 0x0000000000017941 */ /* 0x000fea0003800000 */
.L_x_1821:
        /* <DEDUP_REMOVED lines=46> */
.L_x_1828:
[----:B------:R-:W-:Y:S05]  /*108d0*/  BSYNC B0 ;  /* 0x0000000000007941 */ /* 0x000fea0003800000 */
.L_x_1827:
[----:B-----5:R1:W-:Y:S02]  /*108e0*/  STS.128 [R242+0x3000], R36 ;  /* 0x00300024f2007388 */ /* 0x0203e40000000c00 */
.L_x_1826:
[----:B------:R-:W-:Y:S05]  /*108f0*/  BSYNC B1 ;  /* 0x0000000000017941 */ /* 0x000fea0003800000 */
.L_x_1825:
        /* <DEDUP_REMOVED lines=46> */
.L_x_1832:
[----:B------:R-:W-:Y:S05]  /*10be0*/  BSYNC B0 ;  /* 0x0000000000007941 */ /* 0x000fea0003800000 */
.L_x_1831:
[----:B-----5:R1:W-:Y:S02]  /*10bf0*/  STS.128 [R242+0x5000], R36 ;  /* 0x00500024f2007388 */ /* 0x0203e40000000c00 */
.L_x_1830:
[----:B------:R-:W-:Y:S05]  /*10c00*/  BSYNC B1 ;  /* 0x0000000000017941 */ /* 0x000fea0003800000 */
.L_x_1829:
        /* <DEDUP_REMOVED lines=9> */
[----:B-1---5:R-:W-:Y:S02]  /*10ca0*/  HADD2.F32 R15, -RZ, R39.H1_H1 ;  /* 0x30000027ff0f7230 */ /* 0x022fe40000004100 */
[----:B------:R-:W-:Y:S02]  /*10cb0*/  HADD2.F32 R29, -RZ, R37.H1_H1 ;  /* 0x30000025ff1d7230 */ /* 0x000fe40000004100 */
[----:B------:R-:W-:Y:S02]  /*10cc0*/  HADD2.F32 R28, -RZ, R39.H0_H0 ;  /* 0x20000027ff1c7230 */ /* 0x000fe40000004100 */
        /* <DEDUP_REMOVED lines=33> */
.L_x_1834:
[----:B------:R-:W-:Y:S05]  /*10ee0*/  BSYNC B0 ;  /* 0x0000000000007941 */ /* 0x000fea0003800000 */
.L_x_1833:
[----:B-----5:R1:W-:Y:S02]  /*10ef0*/  STS.128 [R242+0x7000], R36 ;  /* 0x00700024f2007388 */ /* 0x0203e40000000c00 */
.L_x_1820:
[----:B------:R-:W-:Y:S05]  /*10f00*/  BSYNC B2 ;  /* 0x0000000000027941 */ /* 0x000fea0003800000 */
.L_x_1819:
        /* <DEDUP_REMOVED lines=50> */
.L_x_1839:
[----:B------:R-:W-:Y:S05]  /*11230*/  BSYNC B0 ;  /* 0x0000000000007941 */ /* 0x000fea0003800000 */
.L_x_1838:
[----:B-----5:R1:W-:Y:S02]  /*11240*/  STS.128 [R242+0x1800], R36 ;  /* 0x00180024f2007388 */ /* 0x0203e40000000c00 */
.L_x_1837:
[----:B------:R-:W-:Y:S05]  /*11250*/  BSYNC B1 ;  /* 0x0000000000017941 */ /* 0x000fea0003800000 */
.L_x_1836:
        /* <DEDUP_REMOVED lines=46> */
.L_x_1843:
[----:B------:R-:W-:Y:S05]  /*11540*/  BSYNC B0 ;  /* 0x0000000000007941 */ /* 0x000fea0003800000 */
.L_x_1842:
[----:B-----5:R1:W-:Y:S02]  /*11550*/  STS.128 [R242+0x3800], R36 ;  /* 0x00380024f2007388 */ /* 0x0203e40000000c00 */
.L_x_1841:
[----:B------:R-:W-:Y:S05]  /*11560*/  BSYNC B1 ;  /* 0x0000000000017941 */ /* 0x000fea0003800000 */
.L_x_1840:
        /* <DEDUP_REMOVED lines=46> */
.L_x_1847:
[----:B------:R-:W-:Y:S05]  /*11850*/  BSYNC B0 ;  /* 0x0000000000007941 */ /* 0x000fea0003800000 */
.L_x_1846:
[----:B-----5:R1:W-:Y:S02]  /*11860*/  STS.128 [R242+0x5800], R12 ;  /* 0x0058000cf2007388 */ /* 0x0203e40000000c00 */
.L_x_1845:
[----:B------:R-:W-:Y:S05]  /*11870*/  BSYNC B1 ;  /* 0x0000000000017941 */ /* 0x000fea0003800000 */
.L_x_1844:
[----:B------:R-:W-:-:S13]  /*11880*/  ISETP.GE.AND P0, PT, R10, R9, PT ;  /* 0x000000090a00720c */ /* 0x000fda0003f06270 */
[----:B------:R1:W-:Y:S01]  /*11890*/  @P0 STS.128 [R242+0x7800], RZ ;  /* 0x007800fff2000388 */ /* 0x0003e20000000c00 */
[----:B------:R-:W-:Y:S05]  /*118a0*/  @P0 BRA `(.L_x_1835) ;  /* 0x0000006400e00947 */ /* 0x000fea0003800000 */
[----:B-1----:R-:W5:Y:S01]  /*118b0*/  LD.E.128 R28, desc[UR6][R30.64+0x180] ;  /* 0x000180061e1c7980 */ /* 0x002f62000c101d00 */
        /* <DEDUP_REMOVED lines=22> */
[C---:B------:R-:W-:Y:S01]  /*11a20*/  FFMA.FTZ R13, R11.reuse, R6, R13 ;  /* 0x000000060b0d7223 */ /* 0x040fe2000001000d */
[----:B------:R-:W-:Y:S02]  /*11a30*/  HADD2.F32 R3, -RZ, R3.H0_H0 ;  /* 0x20000003ff037230 */ /* 0x000fe40000004100 */
[----:B------:R-:W-:Y:S01]  /*11a40*/  FFMA.FTZ R12, R11, R8, -R12 ;  /* 0x000000080b0c7223 */ /* 0x000fe2000001080c */
        /* <DEDUP_REMOVED lines=16> */
.L_x_1849:
[----:B------:R-:W-:Y:S05]  /*11b50*/  BSYNC B0 ;  /* 0x0000000000007941 */ /* 0x000fea0003800000 */
.L_x_1848:
[----:B-----5:R1:W-:Y:S01]  /*11b60*/  STS.128 [R242+0x7800], R28 ;  /* 0x0078001cf2007388 */ /* 0x0203e20000000c00 */
[----:B------:R-:W-:Y:S05]  /*11b70*/  BRA `(.L_x_1835) ;  /* 0x00000064002c7947 */ /* 0x000fea0003800000 */
.L_x_1786:
        /* <DEDUP_REMOVED lines=65> */
[----:B------:R-:W-:Y:S02]  /*11f90*/  HADD2.F32 R21, -RZ, R23.H0_H0 ;  /* 0x20000017ff157230 */ /* 0x000fe40000004100 */
[----:B------:R-:W-:Y:S01]  /*11fa0*/  FMUL.FTZ R46, R35, R46 ;  /* 0x0000002e232e7220 */ /* 0x000fe20000410000 */
[--C-:B------:R-:W-:Y:S02]  /*11fb0*/  HADD2.F32 R44, -RZ, R20.reuse.H0_H0 ;  /* 0x20000014ff2c7230 */ /* 0x100fe40000004100 */
[----:B------:R-:W-:Y:S01]  /*11fc0*/  FFMA.FTZ R5, R24, R5, R51 ;  /* 0x0000000518057223 */ /* 0x000fe20000010033 */
[----:B------:R-:W-:-:S02]  /*11fd0*/  HADD2.F32 R37, -RZ, R20.H1_H1 ;  /* 0x30000014ff257230 */ /* 0x000fc40000004100 */
[----:B------:R-:W-:Y:S01]  /*11fe0*/  FFMA.FTZ R32, R32, R34, R33 ;  /* 0x0000002220207223 */ /* 0x000fe20000010021 */
[----:B------:R-:W-:Y:S01]  /*11ff0*/  FFMA.FTZ R7, R7, R21, R50 ;  /* 0x0000001507077223 */ /* 0x000fe20000010032 */
        /* <DEDUP_REMOVED lines=17> */
.L_x_1855:
[----:B------:R-:W-:Y:S05]  /*12110*/  BSYNC B0 ;  /* 0x0000000000007941 */ /* 0x000fea0003800000 */
.L_x_1854:
[----:B-----5:R3:W-:Y:S02]  /*12120*/  STS.128 [R242], R36 ;  /* 0x00000024f2007388 */ /* 0x0207e40000000c00 */
.L_x_1853:
[----:B------:R-:W-:Y:S05]  /*12130*/  BSYNC B1 ;  /* 0x0000000000017941 */ /* 0x000fea0003800000 */
.L_x_1852:
        /* <DEDUP_REMOVED lines=87> */
.L_x_1859:
[----:B------:R-:W-:Y:S05]  /*126b0*/  BSYNC B0 ;  /* 0x0000000000007941 */ /* 0x000fea0003800000 */
.L_x_1858:
[----:B-----5:R1:W-:Y:S02]  /*126c0*/  STS.128 [R242+0x2000], R36 ;  /* 0x00200024f2007388 */ /* 0x0203e40000000c00 */
.L_x_1857:
[----:B------:R-:W-:Y:S05]  /*126d0*/  BSYNC B1 ;  /* 0x0000000000017941 */ /* 0x000fea0003800000 */
.L_x_1856:
        /* <DEDUP_REMOVED lines=87> */
.L_x_1863:
[----:B------:R-:W-:Y:S05]  /*12c50*/  BSYNC B0 ;  /* 0x0000000000007941 */ /* 0x000fea0003800000 */
.L_x_1862:
[----:B-----5:R3:W-:Y:S02]  /*12c60*/  STS.128 [R242+0x4000], R36 ;  /* 0x00400024f2007388 */ /* 0x0207e40000000c00 */
.L_x_1861:
[----:B------:R-:W-:Y:S05]  /*12c70*/  BSYNC B1 ;  /* 0x0000000000017941 */ /* 0x000fea0003800000 */
.L_x_1860:
        /* <DEDUP_REMOVED lines=29> */
[----:B-1----:R-:W-:Y:S02]  /*12e50*/  HADD2.F32 R42, -RZ, R4.H1_H1 ;  /* 0x30000004ff2a7230 */ /* 0x002fe40000004100 */
[--C-:B------:R-:W-:Y:S02]  /*12e60*/  HADD2.F32 R4, -RZ, R5.reuse.H0_H0 ;  /* 0x20000005ff047230 */ /* 0x100fe40000004100 */
[----:B------:R-:W-:Y:S01]  /*12e70*/  @!P0 FADD.FTZ R24, -R24, -RZ ;  /* 0x800000ff18188221 */ /* 0x000fe20000010100 */
[----:B------:R-:W-:-:S02]  /*12e80*/  HADD2.F32 R43, -RZ, R5.H1_H1 ;  /* 0x30000005ff2b7230 */ /* 0x000fc40000004100 */
[--C-:B------:R-:W-:Y:S02]  /*12e90*/  HADD2.F32 R5, -RZ, R6.reuse.H0_H0 ;  /* 0x20000006ff057230 */ /* 0x100fe40000004100 */
[----:B------:R-:W-:Y:S01]  /*12ea0*/  @!P0 FADD.FTZ R4, -R4, -RZ ;  /* 0x800000ff04048221 */ /* 0x000fe20000010100 */
[----:B------:R-:W-:Y:S02]  /*12eb0*/  HADD2.F32 R44, -RZ, R6.H1_H1 ;  /* 0x30000006ff2c7230 */ /* 0x000fe40000004100 */
[--C-:B------:R-:W-:Y:S02]  /*12ec0*/  HADD2.F32 R6, -RZ, R7.reuse.H0_H0 ;  /* 0x20000007ff067230 */ /* 0x100fe40000004100 */
[----:B------:R-:W-:Y:S02]  /*12ed0*/  HADD2.F32 R7, -RZ, R7.H1_H1 ;  /* 0x30000007ff077230 */ /* 0x000fe40000004100 */
[----:B------:R-:W-:Y:S01]  /*12ee0*/  FMUL.FTZ R45, R45, R24 ;  /* 0x000000182d2d7220 */ /* 0x000fe20000410000 */
[----:B------:R-:W-:-:S02]  /*12ef0*/  HADD2.F32 R53, -RZ, R32.H1_H1 ;  /* 0x30000020ff357230 */ /* 0x000fc40000004100 */
[----:B------:R-:W-:Y:S01]  /*12f00*/  @!P0 FADD.FTZ R43, -R43, -RZ ;  /* 0x800000ff2b2b8221 */ /* 0x000fe20000010100 */
[----:B------:R-:W-:Y:S02]  /*12f10*/  HADD2.F32 R32, -RZ, R33.H1_H1 ;  /* 0x30000021ff207230 */ /* 0x000fe40000004100 */
[----:B------:R-:W-:Y:S01]  /*12f20*/  FMUL.FTZ R51, R51, R4 ;  /* 0x0000000433337220 */ /* 0x000fe20000410000 */
[----:B------:R-:W-:Y:S02]  /*12f30*/  HADD2.F32 R24, -RZ, R34.H0_H0 ;  /* 0x20000022ff187230 */ /* 0x000fe40000004100 */
[----:B------:R-:W-:Y:S01]  /*12f40*/  @!P0 FADD.FTZ R5, -R5, -RZ ;  /* 0x800000ff05058221 */ /* 0x000fe20000010100 */
[--C-:B------:R-:W-:Y:S02]  /*12f50*/  HADD2.F32 R33, -RZ, R35.reuse.H0_H0 ;  /* 0x20000023ff217230 */ /* 0x100fe40000004100 */
[----:B------:R-:W-:Y:S01]  /*12f60*/  @!P0 FADD.FTZ R6, -R6, -RZ ;  /* 0x800000ff06068221 */ /* 0x000fe20000010100 */
[----:B------:R-:W-:-:S02]  /*12f70*/  HADD2.F32 R4, -RZ, R35.H1_H1 ;  /* 0x30000023ff047230 */ /* 0x000fc40000004100 */
[----:B------:R-:W-:Y:S01]  /*12f80*/  @!P0 FADD.FTZ R7, -R7, -RZ ;  /* 0x800000ff07078221 */ /* 0x000fe20000010100 */
[----:B------:R-:W-:Y:S01]  /*12f90*/  FMUL.FTZ R32, R32, R43 ;  /* 0x0000002b20207220 */ /* 0x000fe20000410000 */
[----:B------:R-:W-:Y:S02]  /*12fa0*/  HADD2.F32 R43, -RZ, R34.H1_H1 ;  /* 0x30000022ff2b7230 */ /* 0x000fe40000004100 */
[----:B------:R-:W-:Y:S01]  /*12fb0*/  FMUL.FTZ R5, R24, R5 ;  /* 0x0000000518057220 */ /* 0x000fe20000410000 */
[----:B------:R-:W-:Y:S01]  /*12fc0*/  FMUL.FTZ R6, R33, R6 ;  /* 0x0000000621067220 */ /* 0x000fe20000410000 */
[----:B------:R-:W-:Y:S01]  /*12fd0*/  @!P0 FADD.FTZ R42, -R42, -RZ ;  /* 0x800000ff2a2a8221 */ /* 0x000fe20000010100 */
[----:B------:R-:W-:Y:S01]  /*12fe0*/  @!P0 FADD.FTZ R44, -R44, -RZ ;  /* 0x800000ff2c2c8221 */ /* 0x000fe20000010100 */
[----:B------:R-:W-:Y:S01]  /*12ff0*/  FMUL.FTZ R7, R4, R7 ;  /* 0x0000000704077220 */ /* 0x000fe20000410000 */
[--C-:B----4-:R-:W-:Y:S02]  /*13000*/  HADD2.F32 R24, -RZ, R20.reuse.H0_H0 ;  /* 0x20000014ff187230 */ /* 0x110fe40000004100 */
[----:B------:R-:W-:-:S02]  /*13010*/  HADD2.F32 R33, -RZ, R20.H1_H1 ;  /* 0x30000014ff217230 */ /* 0x000fc40000004100 */
[----:B-----5:R-:W-:Y:S02]  /*13020*/  HADD2.F32 R4, -RZ, R36.H0_H0 ;  /* 0x20000024ff047230 */ /* 0x020fe40000004100 */
[----:B------:R-:W-:Y:S02]  /*13030*/  HADD2.F32 R34, -RZ, R37.H0_H0 ;  /* 0x20000025ff227230 */ /* 0x000fe40000004100 */
[----:B------:R-:W-:Y:S02]  /*13040*/  HADD2.F32 R20, -RZ, R21.H0_H0 ;  /* 0x20000015ff147230 */ /* 0x000fe40000004100 */
[----:B------:R-:W-:Y:S01]  /*13050*/  FMUL.FTZ R53, R53, R42 ;  /* 0x0000002a35357220 */ /* 0x000fe20000410000 */
        /* <DEDUP_REMOVED lines=24> */
.L_x_1865:
[----:B------:R-:W-:Y:S05]  /*131e0*/  BSYNC B0 ;  /* 0x0000000000007941 */ /* 0x000fea0003800000 */
.L_x_1864:
[----:B-----5:R3:W-:Y:S02]  /*131f0*/  STS.128 [R242+0x6000], R36 ;  /* 0x00600024f2007388 */ /* 0x0207e40000000c00 */
.L_x_1851:
[----:B------:R-:W-:Y:S05]  /*13200*/  BSYNC B2 ;  /* 0x0000000000027941 */ /* 0x000fea0003800000 */
.L_x_1850:
        /* <DEDUP_REMOVED lines=26> */
[----:B------:R-:W3:Y:S01]  /*133b0*/  LD.E.128 R4, desc[UR6][R4.64] ;  /* 0x0000000604047980 */ /* 0x000ee2000c101d00 */
[----:B------:R-:W-:-:S04]  /*133c0*/  IADD3 R23, P1, R21, R2, RZ ;  /* 0x0000000215177210 */ /* 0x000fc80007f3e0ff */
[----:B------:R-:W-:Y:S02]  /*133d0*/  LEA.HI.X.SX32 R21, R21, R8, 0x1, P1 ;  /* 0x0000000815157211 */ /* 0x000fe400008f0eff */
[----:B------:R-:W-:-:S04]  /*133e0*/  LEA R20, P1, R23, R26, 0x1 ;  /* 0x0000001a17147211 */ /* 0x000fc800078208ff */
[----:B------:R-:W-:-:S06]  /*133f0*/  LEA.HI.X R21, R23, R27, R21, 0x1, P1 ;  /* 0x0000001b17157211 */ /* 0x000fcc00008f0c15 */
[----:B------:R-:W4:Y:S01]  /*13400*/  LD.E.128 R20, desc[UR6][R20.64] ;  /* 0x0000000614147980 */ /* 0x000f22000c101d00 */
[----:B--2---:R-:W-:Y:S01]  /*13410*/  MOV R42, R35 ;  /* 0x00000023002a7202 */ /* 0x004fe20000000f00 */
[--C-:B---3--:R-:W-:Y:S02]  /*13420*/  HADD2.F32 R35, -RZ, R5.reuse.H0_H0 ;  /* 0x20000005ff237230 */ /* 0x108fe40000004100 */
[----:B------:R-:W-:Y:S02]  /*13430*/  HADD2.F32 R43, -RZ, R5.H1_H1 ;  /* 0x30000005ff2b7230 */ /* 0x000fe40000004100 */
[--C-:B------:R-:W-:Y:S02]  /*13440*/  HADD2.F32 R5, -RZ, R7.reuse.H0_H0 ;  /* 0x20000007ff057230 */ /* 0x100fe40000004100 */
[----:B------:R-:W-:Y:S02]  /*13450*/  HADD2.F32 R7, -RZ, R7.H1_H1 ;  /* 0x30000007ff077230 */ /* 0x000fe40000004100 */
[----:B------:R-:W-:-:S02]  /*13460*/  HADD2.F32 R50, -RZ, R42.H0_H0 ;  /* 0x2000002aff327230 */ /* 0x000fc40000004100 */
[----:B------:R-:W-:Y:S01]  /*13470*/  @!P0 FADD.FTZ R5, -R5, -RZ ;  /* 0x800000ff05058221 */ /* 0x000fe20000010100 */
[--C-:B------:R-:W-:Y:S02]  /*13480*/  HADD2.F32 R44, -RZ, R4.reuse.H0_H0 ;  /* 0x20000004ff2c7230 */ /* 0x100fe40000004100 */
[----:B------:R-:W-:Y:S01]  /*13490*/  @!P0 FADD.FTZ R7, -R7, -RZ ;  /* 0x800000ff07078221 */ /* 0x000fe20000010100 */
[----:B------:R-:W-:Y:S02]  /*134a0*/  HADD2.F32 R45, -RZ, R4.H1_H1 ;  /* 0x30000004ff2d7230 */ /* 0x000fe40000004100 */
[----:B------:R-:W-:Y:S02]  /*134b0*/  HADD2.F32 R42, -RZ, R42.H1_H1 ;  /* 0x3000002aff2a7230 */ /* 0x000fe40000004100 */
[--C-:B------:R-:W-:Y:S02]  /*134c0*/  HADD2.F32 R4, -RZ, R6.reuse.H0_H0 ;  /* 0x20000006ff047230 */ /* 0x100fe40000004100 */
[----:B------:R-:W-:-:S02]  /*134d0*/  HADD2.F32 R6, -RZ, R6.H1_H1 ;  /* 0x30000006ff067230 */ /* 0x000fc40000004100 */
[----:B------:R-:W-:Y:S01]  /*134e0*/  FMUL.FTZ R50, R50, R5 ;  /* 0x0000000532327220 */ /* 0x000fe20000410000 */
[--C-:B------:R-:W-:Y:S02]  /*134f0*/  HADD2.F32 R46, -RZ, R33.reuse.H0_H0 ;  /* 0x20000021ff2e7230 */ /* 0x100fe40000004100 */
[----:B------:R-:W-:Y:S01]  /*13500*/  FMUL.FTZ R42, R42, R7 ;  /* 0x000000072a2a7220 */ /* 0x000fe20000410000 */
[----:B------:R-:W-:Y:S02]  /*13510*/  HADD2.F32 R52, -RZ, R33.H1_H1 ;  /* 0x30000021ff347230 */ /* 0x000fe40000004100 */
[--C-:B------:R-:W-:Y:S02]  /*13520*/  HADD2.F32 R33, -RZ, R32.reuse.H0_H0 ;  /* 0x20000020ff217230 */ /* 0x100fe40000004100 */
[----:B------:R-:W-:Y:S01]  /*13530*/  @!P0 FADD.FTZ R45, -R45, -RZ ;  /* 0x800000ff2d2d8221 */ /* 0x000fe20000010100 */
[----:B------:R-:W-:Y:S02]  /*13540*/  HADD2.F32 R32, -RZ, R32.H1_H1 ;  /* 0x30000020ff207230 */ /* 0x000fe40000004100 */
[----:B------:R-:W-:Y:S01]  /*13550*/  @!P0 FADD.FTZ R4, -R4, -RZ ;  /* 0x800000ff04048221 */ /* 0x000fe20000010100 */
[----:B------:R-:W-:-:S02]  /*13560*/  HADD2.F32 R7, -RZ, R34.H0_H0 ;  /* 0x20000022ff077230 */ /* 0x000fc40000004100 */
[----:B------:R-:W-:Y:S01]  /*13570*/  @!P0 FADD.FTZ R6, -R6, -RZ ;  /* 0x800000ff06068221 */ /* 0x000fe20000010100 */
[----:B------:R-:W-:Y:S02]  /*13580*/  HADD2.F32 R5, -RZ, R34.H1_H1 ;  /* 0x30000022ff057230 */ /* 0x000fe40000004100 */
[----:B------:R-:W-:Y:S01]  /*13590*/  @!P0 FADD.FTZ R44, -R44, -RZ ;  /* 0x800000ff2c2c8221 */ /* 0x000fe20000010100 */
[----:B------:R-:W-:Y:S01]  /*135a0*/  @!P0 FADD.FTZ R35, -R35, -RZ ;  /* 0x800000ff23238221 */ /* 0x000fe20000010100 */
        /* <DEDUP_REMOVED lines=8> */
[----:B------:R-:W-:Y:S01]  /*13630*/  FMUL.FTZ R46, R46, R35 ;  /* 0x000000232e2e7220 */ /* 0x000fe20000410000 */
[----:B------:R-:W-:Y:S02]  /*13640*/  HADD2.F32 R37, -RZ, R37.H1_H1 ;  /* 0x30000025ff257230 */ /* 0x000fe40000004100 */
[----:B------:R-:W-:Y:S01]  /*13650*/  FMUL.FTZ R52, R52, R43 ;  /* 0x0000002b34347220 */ /* 0x000fe20000410000 */
[----:B------:R-:W-:Y:S02]  /*13660*/  HADD2.F32 R33, -RZ, R39.H0_H0 ;  /* 0x20000027ff217230 */ /* 0x000fe40000004100 */
[----:B------:R-:W-:-:S02]  /*13670*/  HADD2.F32 R21, -RZ, R23.H0_H0 ;  /* 0x20000017ff157230 */ /* 0x000fc40000004100 */
[----:B------:R-:W-:Y:S01]  /*13680*/  FFMA.FTZ R5, R5, R7, R46 ;  /* 0x0000000705057223 */ /* 0x000fe2000001002e */
[----:B------:R-:W-:Y:S01]  /*13690*/  FFMA.FTZ R32, R37, R32, R52 ;  /* 0x0000002025207223 */ /* 0x000fe20000010034 */
[----:B------:R-:W-:Y:S02]  /*136a0*/  HADD2.F32 R35, -RZ, R20.H0_H0 ;  /* 0x20000014ff237230 */ /* 0x000fe40000004100 */
[----:B------:R-:W-:Y:S01]  /*136b0*/  FFMA.FTZ R21, R33, R21, R50 ;  /* 0x0000001521157223 */ /* 0x000fe20000010032 */
[--C-:B------:R-:W-:Y:S02]  /*136c0*/  HADD2.F32 R43, -RZ, R22.reuse.H0_H0 ;  /* 0x20000016ff2b7230 */ /* 0x100fe40000004100 */
[----:B------:R-:W-:Y:S02]  /*136d0*/  HADD2.F32 R51, -RZ, R22.H1_H1 ;  /* 0x30000016ff337230 */ /* 0x000fe40000004100 */
[----:B------:R-:W-:Y:S02]  /*136e0*/  HADD2.F32 R7, -RZ, R36.H0_H0 ;  /* 0x20000024ff077230 */ /* 0x000fe40000004100 */
[----:B------:R-:W-:-:S02]  /*136f0*/  HADD2.F32 R33, -RZ, R38.H0_H0 ;  /* 0x20000026ff217230 */ /* 0x000fc40000004100 */
[----:B------:R-:W-:Y:S02]  /*13700*/  HADD2.F32 R37, -RZ, R38.H1_H1 ;  /* 0x30000026ff257230 */ /* 0x000fe40000004100 */
        /* <DEDUP_REMOVED lines=14> */
.L_x_1871:
[----:B------:R-:W-:Y:S05]  /*137f0*/  BSYNC B0 ;  /* 0x0000000000007941 */ /* 0x000fea0003800000 */
.L_x_1870:
[----:B-----5:R3:W-:Y:S02]  /*13800*/  STS.128 [R242+0x800], R36 ;  /* 0x00080024f2007388 */ /* 0x0207e40000000c00 */
.L_x_1869:
[----:B------:R-:W-:Y:S05]  /*13810*/  BSYNC B1 ;  /* 0x0000000000017941 */ /* 0x000fea0003800000 */
.L_x_1868:
        /* <DEDUP_REMOVED lines=89> */
.L_x_1875:
[----:B------:R-:W-:Y:S05]  /*13db0*/  BSYNC B0 ;  /* 0x0000000000007941 */ /* 0x000fea0003800000 */
.L_x_1874:
[----:B-----5:R3:W-:Y:S02]  /*13dc0*/  STS.128 [R242+0x2800], R36 ;  /* 0x00280024f2007388 */ /* 0x0207e40000000c00 */
.L_x_1873:
[----:B------:R-:W-:Y:S05]  /*13dd0*/  BSYNC B1 ;  /* 0x0000000000017941 */ /* 0x000fea0003800000 */
.L_x_1872:
        /* <DEDUP_REMOVED lines=89> */
.L_x_1879:
[----:B------:R-:W-:Y:S05]  /*14370*/  BSYNC B0 ;  /* 0x0000000000007941 */ /* 0x000fea0003800000 */
.L_x_1878:
[----:B-----5:R3:W-:Y:S02]  /*14380*/  STS.128 [R242+0x4800], R36 ;  /* 0x00480024f2007388 */ /* 0x0207e40000000c00 */
.L_x_1877:
[----:B------:R-:W-:Y:S05]  /*14390*/  BSYNC B1 ;  /* 0x0000000000017941 */ /* 0x000fea0003800000 */
.L_x_1876:
        /* <DEDUP_REMOVED lines=17> */
[----:B------:R-:W1:Y:S01]  /*144b0*/  LD.E.128 R32, desc[UR6][R32.64+0x180] ;  /* 0x0001800620207980 */ /* 0x000e62000c101d00 */
        /* <DEDUP_REMOVED lines=8> */
[----:B-1----:R-:W-:Y:S01]  /*14540*/  MOV R40, R35 ;  /* 0x0000002300287202 */ /* 0x002fe20000000f00 */
[----:B------:R-:W-:Y:S02]  /*14550*/  HADD2.F32 R44, -RZ, R32.H0_H0 ;  /* 0x20000020ff2c7230 */ /* 0x000fe40000004100 */
[--C-:B---3--:R-:W-:Y:S02]  /*14560*/  HADD2.F32 R35, -RZ, R4.reuse.H0_H0 ;  /* 0x20000004ff237230 */ /* 0x108fe40000004100 */
[----:B------:R-:W-:Y:S02]  /*14570*/  HADD2.F32 R41, -RZ, R4.H1_H1 ;  /* 0x30000004ff297230 */ /* 0x000fe40000004100 */
[--C-:B------:R-:W-:Y:S02]  /*14580*/  HADD2.F32 R4, -RZ, R5.reuse.H0_H0 ;  /* 0x20000005ff047230 */ /* 0x100fe40000004100 */
[----:B------:R-:W-:Y:S01]  /*14590*/  @!P0 FADD.FTZ R35, -R35, -RZ ;  /* 0x800000ff23238221 */ /* 0x000fe20000010100 */
[----:B--2---:R-:W-:-:S02]  /*145a0*/  HADD2.F32 R42, -RZ, R5.H1_H1 ;  /* 0x30000005ff2a7230 */ /* 0x004fc40000004100 */
[--C-:B------:R-:W-:Y:S02]  /*145b0*/  HADD2.F32 R5, -RZ, R6.reuse.H0_H0 ;  /* 0x20000006ff057230 */ /* 0x100fe40000004100 */
[----:B------:R-:W-:Y:S01]  /*145c0*/  @!P0 FADD.FTZ R4, -R4, -RZ ;  /* 0x800000ff04048221 */ /* 0x000fe20000010100 */
[----:B------:R-:W-:Y:S02]  /*145d0*/  HADD2.F32 R43, -RZ, R6.H1_H1 ;  /* 0x30000006ff2b7230 */ /* 0x000fe40000004100 */
[----:B------:R-:W-:Y:S02]  /*145e0*/  HADD2.F32 R45, -RZ, R33.H0_H0 ;  /* 0x20000021ff2d7230 */ /* 0x000fe40000004100 */
[----:B------:R-:W-:Y:S02]  /*145f0*/  HADD2.F32 R6, -RZ, R7.H0_H0 ;  /* 0x20000007ff067230 */ /* 0x000fe40000004100 */
[----:B------:R-:W-:Y:S01]  /*14600*/  FMUL.FTZ R44, R44, R35 ;  /* 0x000000232c2c7220 */ /* 0x000fe20000410000 */
[----:B------:R-:W-:-:S02]  /*14610*/  HADD2.F32 R32, -RZ, R32.H1_H1 ;  /* 0x30000020ff207230 */ /* 0x000fc40000004100 */
[----:B------:R-:W-:Y:S01]  /*14620*/  FMUL.FTZ R45, R45, R4 ;  /* 0x000000042d2d7220 */ /* 0x000fe20000410000 */
[----:B------:R-:W-:Y:S02]  /*14630*/  HADD2.F32 R35, -RZ, R40.H0_H0 ;  /* 0x20000028ff237230 */ /* 0x000fe40000004100 */
        /* <DEDUP_REMOVED lines=9> */
[----:B------:R-:W-:Y:S02]  /*146d0*/  HADD2.F32 R33, -RZ, R33.H1_H1 ;  /* 0x30000021ff217230 */ /* 0x000fe40000004100 */
[----:B------:R-:W-:Y:S01]  /*146e0*/  FMUL.FTZ R5, R4, R5 ;  /* 0x0000000504057220 */ /* 0x000fe20000410000 */
[--C-:B-----5:R-:W-:Y:S02]  /*146f0*/  HADD2.F32 R35, -RZ, R36.reuse.H0_H0 ;  /* 0x20000024ff237230 */ /* 0x120fe40000004100 */
[----:B------:R-:W-:Y:S01]  /*14700*/  @!P0 FADD.FTZ R42, -R42, -RZ ;  /* 0x800000ff2a2a8221 */ /* 0x000fe20000010100 */
[----:B------:R-:W-:Y:S02]  /*14710*/  HADD2.F32 R41, -RZ, R36.H1_H1 ;  /* 0x30000024ff297230 */ /* 0x000fe40000004100 */
[----:B------:R-:W-:Y:S01]  /*14720*/  FMUL.FTZ R43, R34, R43 ;  /* 0x0000002b222b7220 */ /* 0x000fe20000410000 */
[----:B------:R-:W-:-:S02]  /*14730*/  HADD2.F32 R40, -RZ, R40.H1_H1 ;  /* 0x30000028ff287230 */ /* 0x000fc40000004100 */
[----:B------:R-:W-:Y:S01]  /*14740*/  @!P0 FADD.FTZ R7, -R7, -RZ ;  /* 0x800000ff07078221 */ /* 0x000fe20000010100 */
[--C-:B----4-:R-:W-:Y:S02]  /*14750*/  HADD2.F32 R4, -RZ, R20.reuse.H0_H0 ;  /* 0x20000014ff047230 */ /* 0x110fe40000004100 */
[----:B------:R-:W-:Y:S02]  /*14760*/  HADD2.F32 R36, -RZ, R20.H1_H1 ;  /* 0x30000014ff247230 */ /* 0x000fe40000004100 */
[----:B------:R-:W-:Y:S02]  /*14770*/  HADD2.F32 R34, -RZ, R37.H0_H0 ;  /* 0x20000025ff227230 */ /* 0x000fe40000004100 */
[--C-:B------:R-:W-:Y:S02]  /*14780*/  HADD2.F32 R20, -RZ, R21.reuse.H0_H0 ;  /* 0x20000015ff147230 */ /* 0x100fe40000004100 */
[----:B------:R-:W-:Y:S01]  /*14790*/  FMUL.FTZ R33, R33, R42 ;  /* 0x0000002a21217220 */ /* 0x000fe20000410000 */
[----:B------:R-:W-:Y:S01]  /*147a0*/  FMUL.FTZ R7, R40, R7 ;  /* 0x0000000728077220 */ /* 0x000fe20000410000 */
        /* <DEDUP_REMOVED lines=22> */
.L_x_1881:
[----:B------:R-:W-:Y:S05]  /*14910*/  BSYNC B0 ;  /* 0x0000000000007941 */ /* 0x000fea0003800000 */
.L_x_1880:
[----:B-----5:R3:W-:Y:S02]  /*14920*/  STS.128 [R242+0x6800], R36 ;  /* 0x00680024f2007388 */ /* 0x0207e40000000c00 */
.L_x_1867:
[----:B------:R-:W-:Y:S05]  /*14930*/  BSYNC B2 ;  /* 0x0000000000027941 */ /* 0x000fea0003800000 */
.L_x_1866:
        /* <DEDUP_REMOVED lines=9> */
[----:B-123--:R1:W5:Y:S01]  /*149d0*/  LD.E.128 R40, desc[UR6][R14.64] ;  /* 0x000000060e287980 */ /* 0x00e362000c101d00 */
        /* <DEDUP_REMOVED lines=22> */
[----:B--2---:R-:W-:Y:S02]  /*14b40*/  HADD2.F32 R46, -RZ, R37.H0_H0 ;  /* 0x20000025ff2e7230 */ /* 0x004fe40000004100 */
[--C-:B---3--:R-:W-:Y:S02]  /*14b50*/  HADD2.F32 R33, -RZ, R5.reuse.H0_H0 ;  /* 0x20000005ff217230 */ /* 0x108fe40000004100 */
[----:B------:R-:W-:Y:S02]  /*14b60*/  HADD2.F32 R34, -RZ, R5.H1_H1 ;  /* 0x30000005ff227230 */ /* 0x000fe40000004100 */
[--C-:B------:R-:W-:Y:S02]  /*14b70*/  HADD2.F32 R5, -RZ, R7.reuse.H0_H0 ;  /* 0x20000007ff057230 */ /* 0x100fe40000004100 */
[----:B------:R-:W-:Y:S02]  /*14b80*/  HADD2.F32 R7, -RZ, R7.H1_H1 ;  /* 0x30000007ff077230 */ /* 0x000fe40000004100 */
[----:B------:R-:W-:-:S02]  /*14b90*/  HADD2.F32 R52, -RZ, R39.H1_H1 ;  /* 0x30000027ff347230 */ /* 0x000fc40000004100 */
[----:B------:R-:W-:Y:S01]  /*14ba0*/  @!P0 FADD.FTZ R33, -R33, -RZ ;  /* 0x800000ff21218221 */ /* 0x000fe20000010100 */
[--C-:B------:R-:W-:Y:S02]  /*14bb0*/  HADD2.F32 R35, -RZ, R4.reuse.H0_H0 ;  /* 0x20000004ff237230 */ /* 0x100fe40000004100 */
[----:B------:R-:W-:Y:S01]  /*14bc0*/  @!P0 FADD.FTZ R7, -R7, -RZ ;  /* 0x800000ff07078221 */ /* 0x000fe20000010100 */
[----:B------:R-:W-:Y:S02]  /*14bd0*/  HADD2.F32 R44, -RZ, R4.H1_H1 ;  /* 0x30000004ff2c7230 */ /* 0x000fe40000004100 */
[----:B------:R-:W-:Y:S01]  /*14be0*/  @!P0 FADD.FTZ R34, -R34, -RZ ;  /* 0x800000ff22228221 */ /* 0x000fe20000010100 */
[----:B------:R-:W-:Y:S02]  /*14bf0*/  HADD2.F32 R37, -RZ, R37.H1_H1 ;  /* 0x30000025ff257230 */ /* 0x000fe40000004100 */
[----:B------:R-:W-:Y:S01]  /*14c00*/  @!P0 FADD.FTZ R5, -R5, -RZ ;  /* 0x800000ff05058221 */ /* 0x000fe20000010100 */
[----:B------:R-:W-:-:S02]  /*14c10*/  HADD2.F32 R50, -RZ, R39.H0_H0 ;  /* 0x20000027ff327230 */ /* 0x000fc40000004100 */
[--C-:B------:R-:W-:Y:S02]  /*14c20*/  HADD2.F32 R4, -RZ, R6.reuse.H0_H0 ;  /* 0x20000006ff047230 */ /* 0x100fe40000004100 */
[----:B------:R-:W-:Y:S02]  /*14c30*/  HADD2.F32 R6, -RZ, R6.H1_H1 ;  /* 0x30000006ff067230 */ /* 0x000fe40000004100 */
[----:B------:R-:W-:Y:S01]  /*14c40*/  FMUL.FTZ R52, R52, R7 ;  /* 0x0000000734347220 */ /* 0x000fe20000410000 */
[----:B------:R-:W-:Y:S01]  /*14c50*/  FMUL.FTZ R46, R46, R33 ;  /* 0x000000212e2e7220 */ /* 0x000fe20000410000 */
[----:B------:R-:W-:Y:S01]  /*14c60*/  FMUL.FTZ R37, R37, R34 ;  /* 0x0000002225257220 */ /* 0x000fe20000410000 */
[----:B------:R-:W-:Y:S01]  /*14c70*/  FMUL.FTZ R50, R50, R5 ;  /* 0x0000000532327220 */ /* 0x000fe20000410000 */
[----:B------:R-:W-:Y:S02]  /*14c80*/  HADD2.F32 R7, -RZ, R38.H0_H0 ;  /* 0x20000026ff077230 */ /* 0x000fe40000004100 */
[----:B------:R-:W-:Y:S01]  /*14c90*/  @!P0 FADD.FTZ R4, -R4, -RZ ;  /* 0x800000ff04048221 */ /* 0x000fe20000010100 */
[----:B------:R-:W-:-:S02]  /*14ca0*/  HADD2.F32 R34, -RZ, R36.H0_H0 ;  /* 0x20000024ff227230 */ /* 0x000fc40000004100 */
        /* <DEDUP_REMOVED lines=8> */
[----:B------:R-:W-:Y:S01]  /*14d30*/  FMUL.FTZ R6, R5, R6 ;  /* 0x0000000605067220 */ /* 0x000fe20000410000 */
[----:B----4-:R-:W-:-:S02]  /*14d40*/  HADD2.F32 R7, -RZ, R21.H0_H0 ;  /* 0x20000015ff077230 */ /* 0x010fc40000004100 */
[----:B------:R-:W-:Y:S02]  /*14d50*/  HADD2.F32 R36, -RZ, R21.H1_H1 ;  /* 0x30000015ff247230 */ /* 0x000fe40000004100 */
[--C-:B-----5:R-:W-:Y:S02]  /*14d60*/  HADD2.F32 R5, -RZ, R41.reuse.H0_H0 ;  /* 0x20000029ff057230 */ /* 0x120fe40000004100 */
        /* <DEDUP_REMOVED lines=8> */
[----:B------:R-:W-:Y:S02]  /*14df0*/  HADD2.F32 R23, -RZ, R23.H1_H1 ;  /* 0x30000017ff177230 */ /* 0x000fe40000004100 */
[--C-:B------:R-:W-:Y:S02]  /*14e00*/  HADD2.F32 R39, -RZ, R22.reuse.H0_H0 ;  /* 0x20000016ff277230 */ /* 0x100fe40000004100 */
[----:B------:R-:W-:Y:S02]  /*14e10*/  HADD2.F32 R45, -RZ, R22.H1_H1 ;  /* 0x30000016ff2d7230 */ /* 0x000fe40000004100 */
[----:B------:R-:W-:-:S02]  /*14e20*/  HADD2.F32 R43, -RZ, R43.H1_H1 ;  /* 0x3000002bff2b7230 */ /* 0x000fc40000004100 */
[--C-:B------:R-:W-:Y:S02]  /*14e30*/  HADD2.F32 R20, -RZ, R40.reuse.H0_H0 ;  /* 0x20000028ff147230 */ /* 0x100fe40000004100 */
        /* <DEDUP_REMOVED lines=12> */
.L_x_1887:
[----:B------:R-:W-:Y:S05]  /*14f00*/  BSYNC B0 ;  /* 0x0000000000007941 */ /* 0x000fea0003800000 */
.L_x_1886:
[----:B-----5:R2:W-:Y:S02]  /*14f10*/  STS.128 [R242+0x1000], R40 ;  /* 0x00100028f2007388 */ /* 0x0205e40000000c00 */
.L_x_1885:
[----:B------:R-:W-:Y:S05]  /*14f20*/  BSYNC B1 ;  /* 0x0000000000017941 */ /* 0x000fea0003800000 */
.L_x_1884:
        /* <DEDUP_REMOVED lines=87> */
.L_x_1891:
[----:B------:R-:W-:Y:S05]  /*154a0*/  BSYNC B0 ;  /* 0x0000000000007941 */ /* 0x000fea0003800000 */
.L_x_1890:
[----:B-----5:R2:W-:Y:S02]  /*154b0*/  STS.128 [R242+0x3000], R40 ;  /* 0x00300028f2007388 */ /* 0x0205e40000000c00 */
.L_x_1889:
[----:B------:R-:W-:Y:S05]  /*154c0*/  BSYNC B1 ;  /* 0x0000000000017941 */ /* 0x000fea0003800000 */
.L_x_1888:
        /* <DEDUP_REMOVED lines=87> */
.L_x_1895:
[----:B------:R-:W-:Y:S05]  /*15a40*/  BSYNC B0 ;  /* 0x0000000000007941 */ /* 0x000fea0003800000 */
.L_x_1894:
[----:B-----5:R2:W-:Y:S02]  /*15a50*/  STS.128 [R242+0x5000], R40 ;  /* 0x00500028f2007388 */ /* 0x0205e40000000c00 */
.L_x_1893:
[----:B------:R-:W-:Y:S05]  /*15a60*/  BSYNC B1 ;  /* 0x0000000000017941 */ /* 0x000fea0003800000 */
.L_x_1892:
        /* <DEDUP_REMOVED lines=13> */
[----:B--2---:R-:W-:Y:S01]  /*15b40*/  IMAD.WIDE R40, R21, 0x2, R14 ;  /* 0x0000000215287825 */ /* 0x004fe200078e020e */
[----:B------:R-:W-:Y:S02]  /*15b50*/  LEA.HI.X.SX32 R5, R5, R8, 0x1, P1 ;  /* 0x0000000805057211 */ /* 0x000fe400008f0eff */
[C---:B------:R-:W-:Y:S02]  /*15b60*/  LEA R4, P1, R7.reuse, R28, 0x1 ;  /* 0x0000001c07047211 */ /* 0x040fe400078208ff */
[----:B-1----:R-:W-:Y:S01]  /*15b70*/  MOV R15, RZ ;  /* 0x000000ff000f7202 */ /* 0x002fe20000000f00 */
        /* <DEDUP_REMOVED lines=9> */
[--C-:B--2---:R-:W-:Y:S02]  /*15c10*/  HADD2.F32 R35, -RZ, R40.reuse.H0_H0 ;  /* 0x20000028ff237230 */ /* 0x104fe40000004100 */
[----:B------:R-:W-:Y:S02]  /*15c20*/  HADD2.F32 R40, -RZ, R40.H1_H1 ;  /* 0x30000028ff287230 */ /* 0x000fe40000004100 */
[--C-:B---3--:R-:W-:Y:S02]  /*15c30*/  HADD2.F32 R14, -RZ, R4.reuse.H0_H0 ;  /* 0x20000004ff0e7230 */ /* 0x108fe40000004100 */
        /* <DEDUP_REMOVED lines=9> */
[----:B------:R-:W-:Y:S01]  /*15cd0*/  @!P0 FADD.FTZ R33, -R33, -RZ ;  /* 0x800000ff21218221 */ /* 0x000fe20000010100 */
[----:B------:R-:W-:-:S02]  /*15ce0*/  HADD2.F32 R44, -RZ, R41.H1_H1 ;  /* 0x30000029ff2c7230 */ /* 0x000fc40000004100 */
[--C-:B------:R-:W-:Y:S02]  /*15cf0*/  HADD2.F32 R6, -RZ, R7.reuse.H0_H0 ;  /* 0x20000007ff067230 */ /* 0x100fe40000004100 */
        /* <DEDUP_REMOVED lines=17> */
[----:B-----5:R-:W-:-:S02]  /*15e10*/  HADD2.F32 R4, -RZ, R36.H0_H0 ;  /* 0x20000024ff047230 */ /* 0x020fc40000004100 */
[----:B------:R-:W-:Y:S02]  /*15e20*/  HADD2.F32 R15, -RZ, R36.H1_H1 ;  /* 0x30000024ff0f7230 */ /* 0x000fe40000004100 */
[--C-:B----4-:R-:W-:Y:S02]  /*15e30*/  HADD2.F32 R14, -RZ, R20.reuse.H0_H0 ;  /* 0x20000014ff0e7230 */ /* 0x110fe40000004100 */
        /* <DEDUP_REMOVED lines=25> */
.L_x_1897:
[----:B------:R-:W-:Y:S05]  /*15fd0*/  BSYNC B0 ;  /* 0x0000000000007941 */ /* 0x000fea0003800000 */
.L_x_1896:
[----:B-----5:R3:W-:Y:S02]  /*15fe0*/  STS.128 [R242+0x7000], R36 ;  /* 0x00700024f2007388 */ /* 0x0207e40000000c00 */
.L_x_1883:
[----:B------:R-:W-:Y:S05]  /*15ff0*/  BSYNC B2 ;  /* 0x0000000000027941 */ /* 0x000fea0003800000 */
.L_x_1882:
        /* <DEDUP_REMOVED lines=43> */
[----:B------:R-:W-:Y:S02]  /*162b0*/  HADD2.F32 R6, -RZ, R7.H0_H0 ;  /* 0x20000007ff067230 */ /* 0x000fe40000004100 */
[----:B------:R-:W-:Y:S01]  /*162c0*/  @!P0 FADD.FTZ R15, -R15, -RZ ;  /* 0x800000ff0f0f8221 */ /* 0x000fe20000010100 */
[----:B------:R-:W-:-:S02]  /*162d0*/  HADD2.F32 R40, -RZ, R41.H1_H1 ;  /* 0x30000029ff287230 */ /* 0x000fc40000004100 */
[----:B------:R-:W-:Y:S02]  /*162e0*/  HADD2.F32 R7, -RZ, R7.H1_H1 ;  /* 0x30000007ff077230 */ /* 0x000fe40000004100 */
[----:B------:R-:W-:Y:S01]  /*162f0*/  FMUL.FTZ R44, R44, R13 ;  /* 0x0000000d2c2c7220 */ /* 0x000fe20000410000 */
[----:B------:R-:W-:Y:S01]  /*16300*/  FMUL.FTZ R17, R17, R4 ;  /* 0x0000000411117220 */ /* 0x000fe20000410000 */
[----:B------:R-:W-:Y:S01]  /*16310*/  FMUL.FTZ R33, R33, R14 ;  /* 0x0000000e21217220 */ /* 0x000fe20000410000 */
[----:B------:R-:W-:Y:S01]  /*16320*/  FMUL.FTZ R40, R40, R15 ;  /* 0x0000000f28287220 */ /* 0x000fe20000410000 */
        /* <DEDUP_REMOVED lines=8> */
[----:B------:R-:W-:Y:S01]  /*163b0*/  FMUL.FTZ R6, R13, R6 ;  /* 0x000000060d067220 */ /* 0x000fe20000410000 */
[----:B------:R-:W-:Y:S01]  /*163c0*/  FMUL.FTZ R7, R4, R7 ;  /* 0x0000000704077220 */ /* 0x000fe20000410000 */
[----:B------:R-:W-:Y:S01]  /*163d0*/  FMUL.FTZ R5, R14, R5 ;  /* 0x000000050e057220 */ /* 0x000fe20000410000 */
[----:B------:R-:W-:Y:S01]  /*163e0*/  FMUL.FTZ R16, R15, R16 ;  /* 0x000000100f107220 */ /* 0x000fe20000410000 */
[----:B-----5:R-:W-:Y:S02]  /*163f0*/  HADD2.F32 R13, -RZ, R36.H0_H0 ;  /* 0x20000024ff0d7230 */ /* 0x020fe40000004100 */
[----:B----4-:R-:W-:-:S02]  /*16400*/  HADD2.F32 R4, -RZ, R20.H0_H0 ;  /* 0x20000014ff047230 */ /* 0x010fc40000004100 */
[----:B------:R-:W-:Y:S02]  /*16410*/  HADD2.F32 R36, -RZ, R36.H1_H1 ;  /* 0x30000024ff247230 */ /* 0x000fe40000004100 */
[----:B------:R-:W-:Y:S02]  /*16420*/  HADD2.F32 R14, -RZ, R37.H0_H0 ;  /* 0x20000025ff0e7230 */ /* 0x000fe40000004100 */
[----:B------:R-:W-:Y:S02]  /*16430*/  HADD2.F32 R20, -RZ, R20.H1_H1 ;  /* 0x30000014ff147230 */ /* 0x000fe40000004100 */
[----:B------:R-:W-:Y:S02]  /*16440*/  HADD2.F32 R15, -RZ, R21.H0_H0 ;  /* 0x20000015ff0f7230 */ /* 0x000fe40000004100 */
[----:B------:R-:W-:Y:S01]  /*16450*/  FFMA.FTZ R4, R13, R4, R44 ;  /* 0x000000040d047223 */ /* 0x000fe2000001002c */
[--C-:B------:R-:W-:Y:S02]  /*16460*/  HADD2.F32 R42, -RZ, R22.reuse.H0_H0 ;  /* 0x20000016ff2a7230 */ /* 0x100fe40000004100 */
[----:B------:R-:W-:Y:S01]  /*16470*/  FFMA.FTZ R33, R36, R20, R33 ;  /* 0x0000001424217223 */ /* 0x000fe20000010021 */
[----:B------:R-:W-:-:S02]  /*16480*/  HADD2.F32 R41, -RZ, R22.H1_H1 ;  /* 0x30000016ff297230 */ /* 0x000fc40000004100 */
[----:B------:R-:W-:Y:S01]  /*16490*/  FFMA.FTZ R14, R14, R15, R17 ;  /* 0x0000000f0e0e7223 */ /* 0x000fe20000010011 */
[----:B------:R-:W-:Y:S02]  /*164a0*/  HADD2.F32 R21, -RZ, R21.H1_H1 ;  /* 0x30000015ff157230 */ /* 0x000fe40000004100 */
[--C-:B------:R-:W-:Y:S02]  /*164b0*/  HADD2.F32 R35, -RZ, R23.reuse.H0_H0 ;  /* 0x20000017ff237230 */ /* 0x100fe40000004100 */
[----:B------:R-:W-:Y:S02]  /*164c0*/  HADD2.F32 R22, -RZ, R23.H1_H1 ;  /* 0x30000017ff167230 */ /* 0x000fe40000004100 */
[----:B------:R-:W-:Y:S02]  /*164d0*/  HADD2.F32 R37, -RZ, R37.H1_H1 ;  /* 0x30000025ff257230 */ /* 0x000fe40000004100 */
[----:B------:R-:W-:Y:S02]  /*164e0*/  HADD2.F32 R20, -RZ, R38.H0_H0 ;  /* 0x20000026ff147230 */ /* 0x000fe40000004100 */
        /* <DEDUP_REMOVED lines=12> */
.L_x_1901:
[----:B------:R-:W-:Y:S05]  /*165b0*/  BSYNC B0 ;  /* 0x0000000000007941 */ /* 0x000fea0003800000 */
.L_x_1900:
[----:B-----5:R3:W-:Y:S02]  /*165c0*/  STS.128 [R242+0x1800], R36 ;  /* 0x00180024f2007388 */ /* 0x0207e40000000c00 */
.L_x_1899:
[----:B------:R-:W-:Y:S05]  /*165d0*/  BSYNC B1 ;  /* 0x0000000000017941 */ /* 0x000fea0003800000 */
.L_x_1898:
        /* <DEDUP_REMOVED lines=87> */
.L_x_1905:
[----:B------:R-:W-:Y:S05]  /*16b50*/  BSYNC B0 ;  /* 0x0000000000007941 */ /* 0x000fea0003800000 */
.L_x_1904:
[----:B-----5:R1:W-:Y:S02]  /*16b60*/  STS.128 [R242+0x3800], R20 ;  /* 0x00380014f2007388 */ /* 0x0203e40000000c00 */
.L_x_1903:
[----:B------:R-:W-:Y:S05]  /*16b70*/  BSYNC B1 ;  /* 0x0000000000017941 */ /* 0x000fea0003800000 */
.L_x_1902:
        /* <DEDUP_REMOVED lines=14> */
[----:B---3--:R-:W-:Y:S01]  /*16c60*/  IMAD.WIDE R36, R11, 0x2, R30 ;  /* 0x000000020b247825 */ /* 0x008fe200078e021e */
        /* <DEDUP_REMOVED lines=23> */
[--C-:B------:R-:W-:Y:S02]  /*16de0*/  HADD2.F32 R40, -RZ, R36.reuse.H0_H0 ;  /* 0x20000024ff287230 */ /* 0x100fe40000004100 */
[----:B------:R-:W-:Y:S02]  /*16df0*/  HADD2.F32 R41, -RZ, R36.H1_H1 ;  /* 0x30000024ff297230 */ /* 0x000fe40000004100 */
[----:B------:R-:W-:-:S02]  /*16e00*/  HADD2.F32 R7, -RZ, R7.H1_H1 ;  /* 0x30000007ff077230 */ /* 0x000fc40000004100 */
[----:B------:R-:W-:Y:S01]  /*16e10*/  FMUL.FTZ R35, R35, R4 ;  /* 0x0000000423237220 */ /* 0x000fe20000410000 */
[----:B------:R-:W-:Y:S02]  /*16e20*/  HADD2.F32 R36, -RZ, R37.H1_H1 ;  /* 0x30000025ff247230 */ /* 0x000fe40000004100 */
[----:B------:R-:W-:Y:S01]  /*16e30*/  FMUL.FTZ R40, R40, R11 ;  /* 0x0000000b28287220 */ /* 0x000fe20000410000 */
[----:B------:R-:W-:Y:S01]  /*16e40*/  FMUL.FTZ R41, R41, R16 ;  /* 0x0000001029297220 */ /* 0x000fe20000410000 */
[--C-:B------:R-:W-:Y:S02]  /*16e50*/  HADD2.F32 R4, -RZ, R39.reuse.H1_H1 ;  /* 0x30000027ff047230 */ /* 0x100fe40000004100 */
[----:B------:R-:W-:Y:S01]  /*16e60*/  @!P0 FADD.FTZ R17, -R17, -RZ ;  /* 0x800000ff11118221 */ /* 0x000fe20000010100 */
[----:B------:R-:W-:Y:S02]  /*16e70*/  HADD2.F32 R16, -RZ, R38.H0_H0 ;  /* 0x20000026ff107230 */ /* 0x000fe40000004100 */
        /* <DEDUP_REMOVED lines=8> */
[--C-:B----4-:R-:W-:Y:S02]  /*16f00*/  HADD2.F32 R4, -RZ, R12.reuse.H0_H0 ;  /* 0x2000000cff047230 */ /* 0x110fe40000004100 */
[----:B------:R-:W-:Y:S02]  /*16f10*/  HADD2.F32 R17, -RZ, R12.H1_H1 ;  /* 0x3000000cff117230 */ /* 0x000fe40000004100 */
[----:B------:R-:W-:Y:S01]  /*16f20*/  @!P0 FADD.FTZ R33, -R33, -RZ ;  /* 0x800000ff21218221 */ /* 0x000fe20000010100 */
[----:B------:R-:W-:-:S02]  /*16f30*/  HADD2.F32 R38, -RZ, R38.H1_H1 ;  /* 0x30000026ff267230 */ /* 0x000fc40000004100 */
[--C-:B-----5:R-:W-:Y:S02]  /*16f40*/  HADD2.F32 R11, -RZ, R20.reuse.H0_H0 ;  /* 0x20000014ff0b7230 */ /* 0x120fe40000004100 */
[----:B------:R-:W-:Y:S02]  /*16f50*/  HADD2.F32 R16, -RZ, R21.H0_H0 ;  /* 0x20000015ff107230 */ /* 0x000fe40000004100 */
[----:B------:R-:W-:Y:S02]  /*16f60*/  HADD2.F32 R12, -RZ, R13.H0_H0 ;  /* 0x2000000dff0c7230 */ /* 0x000fe40000004100 */
[----:B------:R-:W-:Y:S02]  /*16f70*/  HADD2.F32 R20, -RZ, R20.H1_H1 ;  /* 0x30000014ff147230 */ /* 0x000fe40000004100 */
[----:B------:R-:W-:Y:S01]  /*16f80*/  FMUL.FTZ R33, R38, R33 ;  /* 0x0000002126217220 */ /* 0x000fe20000410000 */
[----:B------:R-:W-:Y:S02]  /*16f90*/  HADD2.F32 R38, -RZ, R14.H0_H0 ;  /* 0x2000000eff267230 */ /* 0x000fe40000004100 */
[----:B------:R-:W-:Y:S01]  /*16fa0*/  FFMA.FTZ R12, R16, R12, R35 ;  /* 0x0000000c100c7223 */ /* 0x000fe20000010023 */
[----:B------:R-:W-:Y:S01]  /*16fb0*/  FFMA.FTZ R4, R11, R4, R40 ;  /* 0x000000040b047223 */ /* 0x000fe20000010028 */
        /* <DEDUP_REMOVED lines=19> */
.L_x_1909:
[----:B------:R-:W-:Y:S05]  /*170f0*/  BSYNC B0 ;  /* 0x0000000000007941 */ /* 0x000fea0003800000 */
.L_x_1908:
[----:B-----5:R1:W-:Y:S02]  /*17100*/  STS.128 [R242+0x5800], R20 ;  /* 0x00580014f2007388 */ /* 0x0203e40000000c00 */
.L_x_1907:
[----:B------:R-:W-:Y:S05]  /*17110*/  BSYNC B1 ;  /* 0x0000000000017941 */ /* 0x000fea0003800000 */
.L_x_1906:
[----:B------:R-:W-:-:S13]  /*17120*/  ISETP.GE.AND P0, PT, R10, R9, PT ;  /* 0x000000090a00720c */ /* 0x000fda0003f06270 */
[----:B------:R1:W-:Y:S01]  /*17130*/  @P0 STS.128 [R242+0x7800], RZ ;  /* 0x007800fff2000388 */ /* 0x0003e20000000c00 */
[----:B------:R-:W-:Y:S05]  /*17140*/  @P0 BRA `(.L_x_1835) ;  /* 0x0000000c00b80947 */ /* 0x000fea0003800000 */
[----:B-1----:R1:W5:Y:S01]  /*17150*/  LD.E.128 R12, desc[UR6][R30.64+0x180] ;  /* 0x000180061e0c7980 */ /* 0x002362000c101d00 */
        /* <DEDUP_REMOVED lines=14> */
[----:B------:R-:W-:-:S03]  /*17240*/  LEA R4, P1, R5, R28, 0x1 ;  /* 0x0000001c05047211 */ /* 0x000fc600078208ff */
[----:B------:R-:W2:Y:S01]  /*17250*/  LD.E.128 R20, desc[UR6][R20.64] ;  /* 0x0000000614147980 */ /* 0x000ea2000c101d00 */
[----:B------:R-:W-:Y:S02]  /*17260*/  LEA.HI.X R5, R5, R29, R3, 0x1, P1 ;  /* 0x0000001d05057211 */ /* 0x000fe400008f0c03 */
[----:B------:R-:W-:Y:S02]  /*17270*/  MOV R3, RZ ;  /* 0x000000ff00037202 */ /* 0x000fe40000000f00 */
[----:B------:R-:W-:Y:S02]  /*17280*/  @P0 IADD3 R3, -R0, RZ, RZ ;  /* 0x000000ff00030210 */ /* 0x000fe40007ffe1ff */
[----:B------:R-:W3:Y:S02]  /*17290*/  LD.E.128 R4, desc[UR6][R4.64] ;  /* 0x0000000604047980 */ /* 0x000ee4000c101d00 */
[----:B------:R-:W-:-:S04]  /*172a0*/  IADD3 R9, P1, R3, R2, RZ ;  /* 0x0000000203097210 */ /* 0x000fc80007f3e0ff */
[----:B------:R-:W-:Y:S02]  /*172b0*/  LEA.HI.X.SX32 R3, R3, R8, 0x1, P1 ;  /* 0x0000000803037211 */ /* 0x000fe400008f0eff */
[----:B------:R-:W-:-:S04]  /*172c0*/  LEA R8, P1, R9, R26, 0x1 ;  /* 0x0000001a09087211 */ /* 0x000fc800078208ff */
[----:B------:R-:W-:-:S06]  /*172d0*/  LEA.HI.X R9, R9, R27, R3, 0x1, P1 ;  /* 0x0000001b09097211 */ /* 0x000fcc00008f0c03 */
[----:B------:R-:W4:Y:S01]  /*172e0*/  LD.E.128 R8, desc[UR6][R8.64] ;  /* 0x0000000608087980 */ /* 0x000f22000c101d00 */
[--C-:B--2---:R-:W-:Y:S02]  /*172f0*/  HADD2.F32 R17, -RZ, R20.reuse.H0_H0 ;  /* 0x20000014ff117230 */ /* 0x104fe40000004100 */
[----:B------:R-:W-:Y:S02]  /*17300*/  HADD2.F32 R27, -RZ, R20.H1_H1 ;  /* 0x30000014ff1b7230 */ /* 0x000fe40000004100 */
[----:B---3--:R-:W-:Y:S02]  /*17310*/  HADD2.F32 R0, -RZ, R4.H0_H0 ;  /* 0x20000004ff007230 */ /* 0x008fe40000004100 */
        /* <DEDUP_REMOVED lines=57> */
.L_x_1911:
[----:B------:R-:W-:Y:S05]  /*176b0*/  BSYNC B0 ;  /* 0x0000000000007941 */ /* 0x000fea0003800000 */
.L_x_1910:
[----:B-----5:R1:W-:Y:S01]  /*176c0*/  STS.128 [R242+0x7800], R12 ;  /* 0x0078000cf2007388 */ /* 0x0203e20000000c00 */
[----:B------:R-:W-:Y:S05]  /*176d0*/  BRA `(.L_x_1835) ;  /* 0x0000000800547947 */ /* 0x000fea0003800000 */
.L_x_1785:
[----:B------:R-:W-:Y:S01]  /*176e0*/  IMAD.IADD R169, R240, 0x1, -R169 ;  /* 0x00000001f0a97824 */ /* 0x000fe200078e0aa9 */
[----:B------:R-:W-:Y:S01]  /*176f0*/  BSSY B0, `(.L_x_1912) ;  /* 0x0000029000007945 */ /* 0x000fe20003800000 */
[C---:B------:R-:W-:Y:S01]  /*17700*/  VIADD R24, R180.reuse, 0x10 ;  /* 0x00000010b4187836 */ /* 0x040fe20000000000 */
        /* <DEDUP_REMOVED lines=39> */
.L_x_1913:
[----:B------:R-:W-:Y:S05]  /*17980*/  BSYNC B0 ;  /* 0x0000000000007941 */ /* 0x000fea0003800000 */
.L_x_1912:
        /* <DEDUP_REMOVED lines=35> */
.L_x_1915:
[----:B------:R-:W-:Y:S05]  /*17bc0*/  BSYNC B0 ;  /* 0x0000000000007941 */ /* 0x000fea0003800000 */
.L_x_1914:
        /* <DEDUP_REMOVED lines=34> */
.L_x_1917:
[----:B------:R-:W-:Y:S05]  /*17df0*/  BSYNC B0 ;  /* 0x0000000000007941 */ /* 0x000fea0003800000 */
.L_x_1916:
        /* <DEDUP_REMOVED lines=35> */
.L_x_1835:
[----:B------:R-:W-:Y:S05]  /*18030*/  BSYNC B3 ;  /* 0x0000000000037941 */ /* 0x000fea0003800000 */
.L_x_1784:
[----:B-1234-:R-:W-:Y:S01]  /*18040*/  VIADD R2, R166, 0xffffffff ;  /* 0xffffffffa6027836 */ /* 0x01efe20000000000 */
[----:B------:R-:W-:Y:S01]  /*18050*/  BSSY B0, `(.L_x_1918) ;  /* 0x0000024000007945 */ /* 0x000fe20003800000 */
[----:B------:R-:W-:Y:S02]  /*18060*/  LOP3.LUT R246, R164, 0xff, RZ, 0xc0, !PT ;  /* 0x000000ffa4f67812 */ /* 0x000fe400078ec0ff */
[----:B------:R-:W-:-:S04]  /*18070*/  IMAD.SHL.U32 R3, R2, 0x40, RZ ;  /* 0x0000004002037824 */ /* 0x000fc800078e00ff */
        /* <DEDUP_REMOVED lines=33> */
.L_x_1919:
[----:B------:R-:W-:Y:S05]  /*18290*/  BSYNC B0 ;  /* 0x0000000000007941 */ /* 0x000fea0003800000 */
.L_x_1918:
[----:B------:R-:W-:Y:S04]  /*182a0*/  BSSY B0, `(.L_x_1920) ;  /* 0x0000025000007945 */ /* 0x000fe80003800000 */
[----:B------:R-:W-:Y:S05]  /*182b0*/  @P5 BRA `(.L_x_1921) ;  /* 0x00000000008c5947 */ /* 0x000fea0003800000 */
[C---:B------:R-:W-:Y:S02]  /*182c0*/  LOP3.LUT R0, R246.reuse, 0x1, RZ, 0xc0, !PT ;  /* 0x00000001f6007812 */ /* 0x040fe400078ec0ff */
[----:B------:R-:W-:Y:S02]  /*182d0*/  LOP3.LUT P5, RZ, R246, 0x2, RZ, 0xc0, !PT ;  /* 0x00000002f6ff7812 */ /* 0x000fe400078ac0ff */
[----:B------:R-:W-:Y:S02]  /*182e0*/  ISETP.NE.U32.AND P6, PT, R0, 0x1, PT ;  /* 0x000000010000780c */ /* 0x000fe40003fc5070 */
[----:B------:R-:W-:Y:S02]  /*182f0*/  LOP3.LUT P3, RZ, R246, 0x4, RZ, 0xc0, !PT ;  /* 0x00000004f6ff7812 */ /* 0x000fe4000786c0ff */
[----:B-1----:R-:W-:-:S05]  /*18300*/  IADD3 R9, P1, R233, R170, RZ ;  /* 0x000000aae9097210 */ /* 0x002fca0007f3e0ff */
[----:B------:R-:W-:Y:S02]  /*18310*/  IMAD.X R7, R234, 0x1, R173, P1 ;  /* 0x00000001ea077824 */ /* 0x000fe400008e06ad */
[----:B------:R-:W-:Y:S02]  /*18320*/  @P5 LEA R12, P1, R9, R174, 0x1 ;  /* 0x000000ae090c5211 */ /* 0x000fe400078208ff */
[----:B------:R-:W-:Y:S02]  /*18330*/  @!P6 LEA R14, P2, R233, R236, 0x1 ;  /* 0x000000ece90ee211 */ /* 0x000fe400078408ff */
        /* <DEDUP_REMOVED lines=27> */
.L_x_1921:
[----:B------:R-:W-:Y:S05]  /*184f0*/  BSYNC B0 ;  /* 0x0000000000007941 */ /* 0x000fea0003800000 */
.L_x_1920:
        /* <DEDUP_REMOVED lines=39> */
.L_x_1923:
[----:B------:R-:W-:Y:S05]  /*18770*/  BSYNC B0 ;  /* 0x0000000000007941 */ /* 0x000fea0003800000 */
.L_x_1922:
        /* <DEDUP_REMOVED lines=41> */
.L_x_1926:
[----:B------:R2:W-:Y:S02]  /*18a10*/  STS.128 [R242+0xf800], RZ ;  /* 0x00f800fff2007388 */ /* 0x0005e40000000c00 */
.L_x_1925:
[----:B------:R-:W-:Y:S05]  /*18a20*/  BSYNC B0 ;  /* 0x0000000000007941 */ /* 0x000fea0003800000 */
.L_x_1924:
        /* <DEDUP_REMOVED lines=16> */
[----:B-1234-:R-:W-:Y:S01]  /*18b30*/  @P1 IMAD.MOV.U32 R6, RZ, RZ, R188 ;  /* 0x000000ffff061224 */ /* 0x01efe200078e00bc */
        /* <DEDUP_REMOVED lines=23> */
.L_x_1928:
[----:B------:R-:W-:Y:S05]  /*18cb0*/  BSYNC B0 ;  /* 0x0000000000007941 */ /* 0x000fea0003800000 */
.L_x_1927:
        /* <DEDUP_REMOVED lines=10> */
[----:B-1234-:R-:W-:-:S05]  /*18d60*/  IADD3 R7, P1, R231, R176, RZ ;  /* 0x000000b0e7077210 */ /* 0x01efca0007f3e0ff */
        /* <DEDUP_REMOVED lines=30> */
.L_x_1930:
[----:B------:R-:W-:Y:S05]  /*18f50*/  BSYNC B0 ;  /* 0x0000000000007941 */ /* 0x000fea0003800000 */
.L_x_1929:
        /* <DEDUP_REMOVED lines=12> */
[----:B-1----:R-:W-:-:S02]  /*19020*/  SHF.L.U64.HI R4, R62, 0x5, R63 ;  /* 0x000000053e047819 */ /* 0x002fc4000001023f */
[----:B------:R-:W-:-:S05]  /*19030*/  LEA R5, P1, R62, R176, 0x5 ;  /* 0x000000b03e057211 */ /* 0x000fca00078228ff */
[----:B--234-:R-:W-:-:S04]  /*19040*/  @!P6 LEA R6, P3, R0, R188, 0x1 ;  /* 0x000000bc0006e211 */ /* 0x01cfc800078608ff */
        /* <DEDUP_REMOVED lines=28> */
.L_x_1932:
[----:B------:R-:W-:Y:S05]  /*19210*/  BSYNC B0 ;  /* 0x0000000000007941 */ /* 0x000fea0003800000 */
.L_x_1931:
[----:B------:R2:W-:Y:S01]  /*19220*/  @P0 STS.128 [R242+0x11800], RZ ;  /* 0x011800fff2000388 */ /* 0x0005e20000000c00 */
[----:B-1----:R-:W-:Y:S01]  /*19230*/  SHF.R.S32.HI R5, RZ, 0x1f, R58 ;  /* 0x0000001fff057819 */ /* 0x002fe2000001143a */
        /* <DEDUP_REMOVED lines=14> */
[----:B--234-:R-:W-:-:S04]  /*19320*/  IMAD.IADD R7, R179, 0x1, R0 ;  /* 0x00000001b3077824 */ /* 0x01cfc800078e0200 */
        /* <DEDUP_REMOVED lines=31> */
.L_x_1935:
[----:B------:R2:W-:Y:S02]  /*19520*/  STS.128 [R242+0x17800], RZ ;  /* 0x017800fff2007388 */ /* 0x0005e40000000c00 */
.L_x_1934:
[----:B------:R-:W-:Y:S05]  /*19530*/  BSYNC B0 ;  /* 0x0000000000007941 */ /* 0x000fea0003800000 */
.L_x_1933:
[C---:B------:R-:W-:Y:S01]  /*19540*/  IMAD.SHL.U32 R0, R65.reuse, 0x40, RZ ;  /* 0x0000004041007824 */ /* 0x040fe200078e00ff */
[----:B------:R-:W-:Y:S01]  /*19550*/  R2P PR, R65, 0x6 ;  /* 0x0000000641007804 */ /* 0x000fe20000000000 */
[----:B------:R-:W-:Y:S01]  /*19560*/  IMAD.SHL.U32 R180, R180, 0x8, RZ ;  /* 0x00000008b4b47824 */ /* 0x000fe200078e00ff */
[----:B------:R-:W0:Y:S01]  /*19570*/  LDGDEPBAR ;  /* 0x00000000000079af */ /* 0x000e220000000000 */
[----:B------:R-:W-:Y:S01]  /*19580*/  IMAD R226, R5, 0x400, R48 ;  /* 0x0000040005e27824 */ /* 0x000fe200078e0230 */
[----:B--234-:R-:W-:Y:S01]  /*19590*/  LOP3.LUT R7, R0, 0x1c0, RZ, 0xc0, !PT ;  /* 0x000001c000077812 */ /* 0x01cfe200078ec0ff */
[----:B------:R-:W-:Y:S01]  /*195a0*/  IMAD.SHL.U32 R58, R58, 0x2, RZ ;  /* 0x000000023a3a7824 */ /* 0x000fe200078e00ff */
[----:B------:R-:W-:Y:S01]  /*195b0*/  ISETP.GT.AND P5, PT, R2, R235, PT ;  /* 0x000000eb0200720c */ /* 0x000fe20003fa4270 */
[----:B------:R-:W-:Y:S01]  /*195c0*/  BSSY B1, `(.L_x_1936) ;  /* 0x00001f7000017945 */ /* 0x000fe20003800000 */
[----:B------:R-:W-:Y:S02]  /*195d0*/  LOP3.LUT R180, R7, 0x8, R180, 0xf8, !PT ;  /* 0x0000000807b47812 */ /* 0x000fe400078ef8b4 */
[----:B------:R-:W-:-:S02]  /*195e0*/  SHF.R.U32.HI R225, RZ, 0x3, R7 ;  /* 0x00000003ffe17819 */ /* 0x000fc40000011607 */
[----:B------:R-:W-:Y:S02]  /*195f0*/  LEA R226, R226, UR4, 0x1 ;  /* 0x00000004e2e27c11 */ /* 0x000fe4000f8e08ff */
[----:B------:R-:W-:Y:S02]  /*19600*/  LOP3.LUT R225, R180, R225, RZ, 0x3c, !PT ;  /* 0x000000e1b4e17212 */ /* 0x000fe400078e3cff */
[----:B------:R-:W-:Y:S01]  /*19610*/  LOP3.LUT R58, R58, 0x6, RZ, 0xc0, !PT ;  /* 0x000000063a3a7812 */ /* 0x000fe200078ec0ff */
[----:B-1----:R-:W-:Y:S01]  /*19620*/  LDSM.16.M88.4 R8, [R226] ;  /* 0x00000000e208783b */ /* 0x002fe20000000200 */
[--C-:B------:R-:W-:Y:S02]  /*19630*/  IMAD R224, R49, 0x2, R226.reuse ;  /* 0x0000000231e07824 */ /* 0x100fe400078e02e2 */
[----:B------:R-:W-:Y:S02]  /*19640*/  IMAD R225, R66, 0x200, R225 ;  /* 0x0000020042e17824 */ /* 0x000fe400078e02e1 */
[C---:B------:R-:W-:Y:S01]  /*19650*/  IMAD R222, R47.reuse, 0x2, R226 ;  /* 0x000000022fde7824 */ /* 0x040fe200078e02e2 */
[----:B------:R-:W-:Y:S01]  /*19660*/  LDSM.16.M88.4 R32, [R224] ;  /* 0x00000000e020783b */ /* 0x000fe20000000200 */
[----:B------:R-:W-:Y:S01]  /*19670*/  IMAD R221, R47, 0x2, R224 ;  /* 0x000000022fdd7824 */ /* 0x000fe200078e02e0 */
[----:B------:R-:W-:-:S02]  /*19680*/  LEA R225, R225, UR4, 0x1 ;  /* 0x00000004e1e17c11 */ /* 0x000fc4000f8e08ff */
[----:B------:R-:W-:Y:S03]  /*19690*/  LDSM.16.M88.4 R68, [R222] ;  /* 0x00000000de44783b */ /* 0x000fe60000000200 */
[C---:B------:R-:W-:Y:S01]  /*196a0*/  VIADD R0, R225.reuse, 0x8000 ;  /* 0x00008000e1007836 */ /* 0x040fe20000000000 */
[----:B------:R-:W1:Y:S01]  /*196b0*/  LDSM.16.M88.4 R24, [R225+0x8000] ;  /* 0x00800000e118783b */ /* 0x000e620000000200 */
[----:B------:R-:W-:Y:S02]  /*196c0*/  VIADD R223, R225, 0x8020 ;  /* 0x00008020e1df7836 */ /* 0x000fe40000000000 */
[----:B------:R-:W-:Y:S01]  /*196d0*/  @P1 VIADD R223, R0, 0xffffffe0 ;  /* 0xffffffe000df1836 */ /* 0x000fe20000000000 */
[----:B------:R-:W2:Y:S01]  /*196e0*/  LDSM.16.M88.4 R12, [R225+0x8800] ;  /* 0x00880000e10c783b */ /* 0x000ea20000000200 */
[----:B------:R-:W-:Y:S02]  /*196f0*/  IMAD.MOV.U32 R0, RZ, RZ, 0x40 ;  /* 0x00000040ff007424 */ /* 0x000fe400078e00ff */
[C---:B------:R-:W-:Y:S01]  /*19700*/  VIADD R219, R223.reuse, 0x800 ;  /* 0x00000800dfdb7836 */ /* 0x040fe20000000000 */
[----:B------:R-:W3:Y:S01]  /*19710*/  LDSM.16.M88.4 R76, [R225+0x9000] ;  /* 0x00900000e14c783b */ /* 0x000ee20000000200 */
[C---:B------:R-:W-:Y:S01]  /*19720*/  VIADD R218, R223.reuse, 0x1000 ;  /* 0x00001000dfda7836 */ /* 0x040fe20000000000 */
[----:B------:R-:W-:Y:S01]  /*19730*/  SEL R0, R0, 0xffffffc0, !P2 ;  /* 0xffffffc000007807 */ /* 0x000fe20005000000 */
[C---:B------:R-:W-:Y:S01]  /*19740*/  VIADD R217, R223.reuse, 0x1800 ;  /* 0x00001800dfd97836 */ /* 0x040fe20000000000 */
[----:B------:R-:W4:Y:S01]  /*19750*/  LDSM.16.M88.4 R52, [R225+0x9800] ;  /* 0x00980000e134783b */ /* 0x000f220000000200 */
[----:B------:R-:W-:-:S02]  /*19760*/  VIADD R215, R223, 0x2000 ;  /* 0x00002000dfd77836 */ /* 0x000fc40000000000 */
[----:B------:R-:W-:Y:S01]  /*19770*/  IMAD.IADD R220, R225, 0x1, R0 ;  /* 0x00000001e1dc7824 */ /* 0x000fe200078e0200 */
[----:B------:R-:W4:Y:S01]  /*19780*/  LDSM.16.M88.4 R40, [R223] ;  /* 0x00000000df28783b */ /* 0x000f220000000200 */
        /* <DEDUP_REMOVED lines=8> */
[----:B------:R-:W4:Y:S01]  /*19810*/  LDSM.16.M88.4 R84, [R223+0x1800] ;  /* 0x00180000df54783b */ /* 0x000f220000000200 */
[C---:B------:R-:W-:Y:S02]  /*19820*/  VIADD R209, R223.reuse, 0x5000 ;  /* 0x00005000dfd17836 */ /* 0x040fe40000000000 */
[C---:B------:R-:W-:Y:S01]  /*19830*/  VIADD R208, R223.reuse, 0x5800 ;  /* 0x00005800dfd07836 */ /* 0x040fe20000000000 */
[----:B------:R-:W4:Y:S01]  /*19840*/  LDSM.16.M88.4 R60, [R220+0x8000] ;  /* 0x00800000dc3c783b */ /* 0x000f220000000200 */
[C---:B------:R-:W-:Y:S02]  /*19850*/  VIADD R207, R223.reuse, 0x6000 ;  /* 0x00006000dfcf7836 */ /* 0x040fe40000000000 */
[C---:B------:R-:W-:Y:S01]  /*19860*/  VIADD R206, R223.reuse, 0x6800 ;  /* 0x00006800dfce7836 */ /* 0x040fe20000000000 */
[----:B------:R-:W-:Y:S01]  /*19870*/  LDSM.16.M88.4 R88, [R220+0x9800] ;  /* 0x00980000dc58783b */ /* 0x000fe20000000200 */
[----:B------:R-:W-:-:S02]  /*19880*/  VIADD R205, R223, 0x7000 ;  /* 0x00007000dfcd7836 */ /* 0x000fc40000000000 */
[----:B------:R-:W-:Y:S01]  /*19890*/  VIADD R204, R223, 0x7800 ;  /* 0x00007800dfcc7836 */ /* 0x000fe20000000000 */
[C---:B-1----:R-:W-:Y:S01]  /*198a0*/  HMMA.16816.F32 R28, R8.reuse, R24, RZ ;  /* 0x00000018081c723c */ /* 0x042fe200000018ff */
[----:B------:R-:W-:Y:S05]  /*198b0*/  LDSM.16.M88.4 R92, [R225+0xb800] ;  /* 0x00b80000e15c783b */ /* 0x000fea0000000200 */
[C---:B------:R-:W-:Y:S06]  /*198c0*/  HMMA.16816.F32 R24, R8.reuse, R26, RZ ;  /* 0x0000001a0818723c */ /* 0x040fec00000018ff */
[C---:B--2--5:R-:W-:Y:S06]  /*198d0*/  HMMA.16816.F32 R20, R8.reuse, R12, RZ ;  /* 0x0000000c0814723c */ /* 0x064fec00000018ff */
[C---:B---3--:R-:W-:Y:S06]  /*198e0*/  HMMA.16816.F32 R80, R8.reuse, R76, RZ ;  /* 0x0000004c0850723c */ /* 0x048fec00000018ff */
[C---:B------:R-:W-:Y:S06]  /*198f0*/  HMMA.16816.F32 R12, R8.reuse, R14, RZ ;  /* 0x0000000e080c723c */ /* 0x040fec00000018ff */
[C---:B------:R-:W-:Y:S06]  /*19900*/  HMMA.16816.F32 R76, R8.reuse, R78, RZ ;  /* 0x0000004e084c723c */ /* 0x040fec00000018ff */
[C---:B----4-:R-:W-:Y:S06]  /*19910*/  HMMA.16816.F32 R72, R8.reuse, R52, RZ ;  /* 0x000000340848723c */ /* 0x050fec00000018ff */
[----:B------:R-:W-:Y:S01]  /*19920*/  HMMA.16816.F32 R8, R8, R54, RZ ;  /* 0x000000360808723c */ /* 0x000fe200000018ff */
[----:B------:R-:W1:Y:S05]  /*19930*/  LDSM.16.M88.4 R52, [R220+0x8800] ;  /* 0x00880000dc34783b */ /* 0x000e6a0000000200 */
[C---:B------:R-:W-:Y:S06]  /*19940*/  HMMA.16816.F32 R28, R32.reuse, R40, R28 ;  /* 0x00000028201c723c */ /* 0x040fec000000181c */
        /* <DEDUP_REMOVED lines=24> */
[----:B------:R-:W-:Y:S01]  /*19ad0*/  LDSM.16.M88.4 R88, [R223+0x2000] ;  /* 0x00200000df58783b */ /* 0x000fe20000000200 */
[C---:B---3--:R-:W-:Y:S06]  /*19ae0*/  HMMA.16816.F32 R28, R36.reuse, R4, R28 ;  /* 0x00000004241c723c */ /* 0x048fec000000181c */
[C---:B------:R-:W-:Y:S01]  /*19af0*/  HMMA.16816.F32 R24, R36.reuse, R6, R24 ;  /* 0x000000062418723c */ /* 0x040fe20000001818 */
[----:B------:R-:W3:Y:S05]  /*19b00*/  LDSM.16.M88.4 R4, [R225+0xb000] ;  /* 0x00b00000e104783b */ /* 0x000eea0000000200 */
[C---:B----4-:R-:W-:Y:S06]  /*19b10*/  HMMA.16816.F32 R20, R36.reuse, R32, R20 ;  /* 0x000000202414723c */ /* 0x050fec0000001814 */
[C---:B------:R-:W-:Y:S01]  /*19b20*/  HMMA.16816.F32 R12, R36.reuse, R34, R12 ;  /* 0x00000022240c723c */ /* 0x040fe2000000180c */
[----:B------:R-:W4:Y:S05]  /*19b30*/  LDSM.16.M88.4 R32, [R224+0x2000] ;  /* 0x00200000e020783b */ /* 0x000f2a0000000200 */
[C---:B------:R-:W-:Y:S06]  /*19b40*/  HMMA.16816.F32 R80, R36.reuse, R84, R80 ;  /* 0x000000542450723c */ /* 0x040fec0000001850 */
[C---:B------:R-:W-:Y:S01]  /*19b50*/  HMMA.16816.F32 R76, R36.reuse, R86, R76 ;  /* 0x00000056244c723c */ /* 0x040fe2000000184c */
[----:B------:R-:W4:Y:S05]  /*19b60*/  LDSM.16.M88.4 R84, [R223+0x2800] ;  /* 0x00280000df54783b */ /* 0x000f2a0000000200 */
[C---:B-1----:R-:W-:Y:S06]  /*19b70*/  HMMA.16816.F32 R72, R36.reuse, R52, R72 ;  /* 0x000000342448723c */ /* 0x042fec0000001848 */
[----:B------:R-:W-:Y:S01]  /*19b80*/  HMMA.16816.F32 R68, R36, R54, R68 ;  /* 0x000000362444723c */ /* 0x000fe20000001844 */
[----:B------:R-:W1:Y:S04]  /*19b90*/  LDSM.16.M88.4 R52, [R223+0x3000] ;  /* 0x00300000df34783b */ /* 0x000e680000000200 */
[----:B------:R-:W1:Y:S01]  /*19ba0*/  LDSM.16.M88.4 R36, [R223+0x3800] ;  /* 0x00380000df24783b */ /* 0x000e620000000200 */
        /* <DEDUP_REMOVED lines=25> */
[----:B------:R-:W1:Y:S01]  /*19d40*/  LDSM.16.M88.4 R32, [R216+0x2800] ;  /* 0x00280000d820783b */ /* 0x000e620000000200 */
        /* <DEDUP_REMOVED lines=25> */
[----:B------:R-:W2:Y:S01]  /*19ee0*/  LDSM.16.M88.4 R88, [R223+0x5800] ;  /* 0x00580000df58783b */ /* 0x000ea20000000200 */
        /* <DEDUP_REMOVED lines=42> */
[C---:B------:R-:W-:Y:S06]  /*1a190*/  HMMA.16816.F32 R20, R84.reuse, R8, R20 ;  /* 0x000000085414723c */ /* 0x040fec0000001814 */
[C---:B------:R-:W-:Y:S01]  /*1a1a0*/  HMMA.16816.F32 R12, R84.reuse, R10, R12 ;  /* 0x0000000a540c723c */ /* 0x040fe2000000180c */
[----:B------:R-:W2:Y:S05]  /*1a1b0*/  LDSM.16.M88.4 R8, [R223+0x6000] ;  /* 0x00600000df08783b */ /* 0x000eaa0000000200 */
        /* <DEDUP_REMOVED lines=20> */
[C---:B------:R-:W-:Y:S06]  /*1a300*/  HMMA.16816.F32 R28, R92.reuse, R8, R28 ;  /* 0x000000085c1c723c */ /* 0x040fec000000181c */
        /* <DEDUP_REMOVED lines=9> */
[----:B------:R-:W3:Y:S05]  /*1a3a0*/  LDSM.16.M88.4 R88, [R216+0x6800] ;  /* 0x00680000d858783b */ /* 0x000eea0000000200 */
[C---:B-1----:R-:W-:Y:S06]  /*1a3b0*/  HMMA.16816.F32 R28, R60.reuse, R52, R28 ;  /* 0x000000343c1c723c */ /* 0x042fec000000181c */
[C---:B------:R-:W-:Y:S06]  /*1a3c0*/  HMMA.16816.F32 R24, R60.reuse, R54, R24 ;  /* 0x000000363c18723c */ /* 0x040fec0000001818 */
[----:B--2---:R-:W-:Y:S01]  /*1a3d0*/  HMMA.16816.F32 R20, R60, R40, R20 ;  /* 0x000000283c14723c */ /* 0x004fe20000001814 */
[----:B------:R-:W-:-:S04]  /*1a3e0*/  IMAD.IADD R55, R3, 0x1, R58 ;  /* 0x0000000103377824 */ /* 0x000fc800078e023a */
[C---:B------:R-:W-:Y:S01]  /*1a3f0*/  VIADD R17, R55.reuse, 0x8 ;  /* 0x0000000837117836 */ /* 0x040fe20000000000 */
[C---:B------:R-:W-:Y:S01]  /*1a400*/  HMMA.16816.F32 R12, R60.reuse, R42, R12 ;  /* 0x0000002a3c0c723c */ /* 0x040fe2000000180c */
[----:B------:R-:W1:Y:S01]  /*1a410*/  LDSM.16.M88.4 R40, [R216+0x7000] ;  /* 0x00700000d828783b */ /* 0x000e620000000200 */
[-C--:B------:R-:W-:Y:S02]  /*1a420*/  ISETP.GE.AND P3, PT, R55, R64.reuse, PT ;  /* 0x000000403700720c */ /* 0x080fe40003f66270 */
[----:B------:R-:W-:Y:S02]  /*1a430*/  ISETP.GE.AND P1, PT, R17, R64, PT ;  /* 0x000000401100720c */ /* 0x000fe40003f26270 */
[C---:B----4-:R-:W-:Y:S06]  /*1a440*/  HMMA.16816.F32 R72, R60.reuse, R32, R72 ;  /* 0x000000203c48723c */ /* 0x050fec0000001848 */
[----:B------:R-:W-:Y:S01]  /*1a450*/  HMMA.16816.F32 R68, R60, R34, R68 ;  /* 0x000000223c44723c */ /* 0x000fe20000001844 */
[----:B------:R-:W2:Y:S01]  /*1a460*/  LDSM.16.M88.4 R32, [R216+0x7800] ;  /* 0x00780000d820783b */ /* 0x000ea20000000200 */
[----:B------:R-:W-:-:S04]  /*1a470*/  DEPBAR.LE SB0, 0x0 ;  /* 0x000080000000791a */ /* 0x000fc80000000000 */
[----:B---3--:R-:W-:Y:S06]  /*1a480*/  HMMA.16816.F32 R28, R8, R4, R28 ;  /* 0x00000004081c723c */ /* 0x008fec000000181c */
[----:B------:R-:W-:Y:S01]  /*1a490*/  HMMA.16816.F32 R80, R60, R36, R80 ;  /* 0x000000243c50723c */ /* 0x000fe20000001850 */
[----:B------:R-:W-:-:S05]  /*1a4a0*/  VIADD R5, R55, 0x1 ;  /* 0x0000000137057836 */ /* 0x000fca0000000000 */
[----:B------:R-:W-:Y:S01]  /*1a4b0*/  HMMA.16816.F32 R24, R8, R6, R24 ;  /* 0x000000060818723c */ /* 0x000fe20000001818 */
[----:B------:R-:W-:Y:S01]  /*1a4c0*/  ISETP.GE.AND P2, PT, R5, R64, PT ;  /* 0x000000400500720c */ /* 0x000fe20003f46270 */
[----:B------:R-:W-:-:S04]  /*1a4d0*/  VIADD R5, R55, 0x10 ;  /* 0x0000001037057836 */ /* 0x000fc80000000000 */
[----:B------:R-:W-:Y:S01]  /*1a4e0*/  HMMA.16816.F32 R76, R60, R38, R76 ;  /* 0x000000263c4c723c */ /* 0x000fe2000000184c */
[----:B------:R-:W-:Y:S01]  /*1a4f0*/  VIADD R7, R55, 0x9 ;  /* 0x0000000937077836 */ /* 0x000fe20000000000 */
[----:B------:R-:W-:Y:S01]  /*1a500*/  ISETP.GE.AND P6, PT, R5, R64, PT ;  /* 0x000000400500720c */ /* 0x000fe20003fc6270 */
[----:B------:R-:W-:-:S03]  /*1a510*/  VIADD R5, R55, 0x11 ;  /* 0x0000001137057836 */ /* 0x000fc60000000000 */
[C---:B------:R-:W-:Y:S01]  /*1a520*/  HMMA.16816.F32 R20, R8.reuse, R88, R20 ;  /* 0x000000580814723c */ /* 0x040fe20000001814 */
[-C--:B------:R-:W-:Y:S01]  /*1a530*/  ISETP.GE.AND P0, PT, R7, R64.reuse, PT ;  /* 0x000000400700720c */ /* 0x080fe20003f06270 */
[----:B------:R-:W-:Y:S01]  /*1a540*/  VIADD R7, R55, 0x18 ;  /* 0x0000001837077836 */ /* 0x000fe20000000000 */
[----:B------:R-:W-:Y:S02]  /*1a550*/  FSEL R39, R30, -INF , !P3 ;  /* 0xff8000001e277808 */ /* 0x000fe40005800000 */
[----:B------:R-:W-:Y:S01]  /*1a560*/  FSEL R45, R28, -INF , !P3 ;  /* 0xff8000001c2d7808 */ /* 0x000fe20005800000 */
[C---:B------:R-:W-:Y:S01]  /*1a570*/  HMMA.16816.F32 R12, R8.reuse, R90, R12 ;  /* 0x0000005a080c723c */ /* 0x040fe2000000180c */
[-C--:B------:R-:W-:Y:S01]  /*1a580*/  ISETP.GE.AND P3, PT, R7, R64.reuse, PT ;  /* 0x000000400700720c */ /* 0x080fe20003f66270 */
[----:B------:R-:W-:Y:S01]  /*1a590*/  VIADD R7, R55, 0x19 ;  /* 0x0000001937077836 */ /* 0x000fe20000000000 */
[----:B------:R-:W-:Y:S01]  /*1a5a0*/  ISETP.GE.AND P4, PT, R5, R64, PT ;  /* 0x000000400500720c */ /* 0x000fe20003f86270 */
[----:B------:R-:W-:Y:S01]  /*1a5b0*/  VIADD R5, R55, 0x20 ;  /* 0x0000002037057836 */ /* 0x000fe20000000000 */
[----:B------:R-:W-:Y:S01]  /*1a5c0*/  FSEL R51, R29, -INF , !P2 ;  /* 0xff8000001d337808 */ /* 0x000fe20005000000 */
[----:B-1----:R-:W-:Y:S01]  /*1a5d0*/  HMMA.16816.F32 R80, R8, R40, R80 ;  /* 0x000000280850723c */ /* 0x002fe20000001850 */
[----:B------:R-:W-:Y:S01]  /*1a5e0*/  FSEL R37, R26, -INF , !P1 ;  /* 0xff8000001a257808 */ /* 0x000fe20004800000 */
[----:B------:R-:W-:Y:S01]  /*1a5f0*/  VIADD R29, R55, 0x30 ;  /* 0x00000030371d7836 */ /* 0x000fe20000000000 */
[----:B------:R-:W-:-:S02]  /*1a600*/  FSEL R53, R24, -INF , !P1 ;  /* 0xff80000018357808 */ /* 0x000fc40004800000 */
[-C--:B------:R-:W-:Y:S01]  /*1a610*/  ISETP.GE.AND P1, PT, R5, R64.reuse, PT ;  /* 0x000000400500720c */ /* 0x080fe20003f26270 */
[C---:B------:R-:W-:Y:S01]  /*1a620*/  HMMA.16816.F32 R76, R8.reuse, R42, R76 ;  /* 0x0000002a084c723c */ /* 0x040fe2000000184c */
[----:B------:R-:W-:Y:S01]  /*1a630*/  FSEL R41, R31, -INF , !P2 ;  /* 0xff8000001f297808 */ /* 0x000fe20005000000 */
[----:B------:R-:W-:Y:S01]  /*1a640*/  VIADD R5, R55, 0x28 ;  /* 0x0000002837057836 */ /* 0x000fe20000000000 */
[-C--:B------:R-:W-:Y:S01]  /*1a650*/  ISETP.GE.AND P2, PT, R7, R64.reuse, PT ;  /* 0x000000400700720c */ /* 0x080fe20003f46270 */
[----:B------:R-:W-:Y:S01]  /*1a660*/  VIADD R7, R55, 0x21 ;  /* 0x0000002137077836 */ /* 0x000fe20000000000 */
[----:B------:R-:W-:Y:S01]  /*1a670*/  FSEL R27, R27, -INF , !P0 ;  /* 0xff8000001b1b7808 */ /* 0x000fe20004000000 */
[----:B--2---:R-:W-:Y:S01]  /*1a680*/  HMMA.16816.F32 R72, R8, R32, R72 ;  /* 0x000000200848723c */ /* 0x004fe20000001848 */
[----:B------:R-:W-:Y:S02]  /*1a690*/  FSEL R43, R25, -INF , !P0 ;  /* 0xff800000192b7808 */ /* 0x000fe40004000000 */
[----:B------:R-:W-:-:S02]  /*1a6a0*/  ISETP.GE.AND P0, PT, R7, R64, PT ;  /* 0x000000400700720c */ /* 0x000fc40003f06270 */
[----:B------:R-:W-:Y:S01]  /*1a6b0*/  FSEL R17, R22, -INF , !P6 ;  /* 0xff80000016117808 */ /* 0x000fe20007000000 */
[----:B------:R-:W-:Y:S01]  /*1a6c0*/  HMMA.16816.F32 R68, R8, R34, R68 ;  /* 0x000000220844723c */ /* 0x000fe20000001844 */
[----:B------:R-:W-:Y:S02]  /*1a6d0*/  FSEL R7, R20, -INF , !P6 ;  /* 0xff80000014077808 */ /* 0x000fe40007000000 */
[-C--:B------:R-:W-:Y:S01]  /*1a6e0*/  ISETP.GE.AND P6, PT, R5, R64.reuse, PT ;  /* 0x000000400500720c */ /* 0x080fe20003fc6270 */
[----:B------:R-:W-:Y:S01]  /*1a6f0*/  VIADD R5, R55, 0x29 ;  /* 0x0000002937057836 */ /* 0x000fe20000000000 */
[----:B------:R-:W-:Y:S02]  /*1a700*/  FSEL R23, R23, -INF , !P4 ;  /* 0xff80000017177808 */ /* 0x000fe40006000000 */
[----:B------:R-:W-:Y:S01]  /*1a710*/  FSEL R25, R21, -INF , !P4 ;  /* 0xff80000015197808 */ /* 0x000fe20006000000 */
[----:B------:R-:W-:Y:S01]  /*1a720*/  VIADD R9, R55, 0x38 ;  /* 0x0000003837097836 */ /* 0x000fe20000000000 */
[----:B------:R-:W-:-:S02]  /*1a730*/  ISETP.GE.AND P4, PT, R5, R64, PT ;  /* 0x000000400500720c */ /* 0x000fc40003f86270 */
[----:B------:R-:W-:Y:S02]  /*1a740*/  FSEL R21, R14, -INF , !P3 ;  /* 0xff8000000e157808 */ /* 0x000fe40005800000 */
[----:B------:R-:W-:Y:S02]  /*1a750*/  FSEL R5, R12, -INF , !P3 ;  /* 0xff8000000c057808 */ /* 0x000fe40005800000 */
[----:B------:R-:W-:Y:S01]  /*1a760*/  ISETP.GE.AND P3, PT, R29, R64, PT ;  /* 0x000000401d00720c */ /* 0x000fe20003f66270 */
[----:B------:R-:W-:Y:S01]  /*1a770*/  VIADD R29, R55, 0x31 ;  /* 0x00000031371d7836 */ /* 0x000fe20000000000 */
[----:B------:R-:W-:Y:S01]  /*1a780*/  FSEL R15, R15, -INF , !P2 ;  /* 0xff8000000f0f7808 */ /* 0x000fe20005000000 */
[----:B------:R-:W-:Y:S01]  /*1a790*/  VIADD R55, R55, 0x39 ;  /* 0x0000003937377836 */ /* 0x000fe20000000000 */
[----:B------:R-:W-:Y:S02]  /*1a7a0*/  FSEL R13, R13, -INF , !P2 ;  /* 0xff8000000d0d7808 */ /* 0x000fe40005000000 */
[----:B------:R-:W-:-:S02]  /*1a7b0*/  FSEL R187, R82, -INF , !P1 ;  /* 0xff80000052bb7808 */ /* 0x000fc40004800000 */
[----:B------:R-:W-:Y:S02]  /*1a7c0*/  FSEL R197, R80, -INF , !P1 ;  /* 0xff80000050c57808 */ /* 0x000fe40004800000 */
[----:B------:R-:W-:Y:S02]  /*1a7d0*/  FSEL R185, R83, -INF , !P0 ;  /* 0xff80000053b97808 */ /* 0x000fe40004000000 */
[----:B------:R-:W-:Y:S02]  /*1a7e0*/  FSEL R181, R81, -INF , !P0 ;  /* 0xff80000051b57808 */ /* 0x000fe40004000000 */
[-C--:B------:R-:W-:Y:S02]  /*1a7f0*/  ISETP.GE.AND P2, PT, R29, R64.reuse, PT ;  /* 0x000000401d00720c */ /* 0x080fe40003f46270 */
[-C--:B------:R-:W-:Y:S02]  /*1a800*/  ISETP.GE.AND P1, PT, R9, R64.reuse, PT ;  /* 0x000000400900720c */ /* 0x080fe40003f26270 */
[----:B------:R-:W-:-:S02]  /*1a810*/  ISETP.GE.AND P0, PT, R55, R64, PT ;  /* 0x000000403700720c */ /* 0x000fc40003f06270 */
        /* <DEDUP_REMOVED lines=52> */
[----:B------:R-:W-:-:S09]  /*1ab60*/  ISETP.NE.AND P1, PT, R11, RZ, PT ;  /* 0x000000ff0b00720c */ /* 0x000fd20003f25270 */
        /* <DEDUP_REMOVED lines=19> */
[----:B--2---:R-:W-:Y:S02]  /*1aca0*/  IMAD R3, R57, R0, RZ ;  /* 0x0000000039037224 */ /* 0x004fe400078e02ff */
[----:B------:R-:W-:-:S04]  /*1acb0*/  IMAD.WIDE.U32 R10, R0, R56, R10 ;  /* 0x00000038000a7225 */ /* 0x000fc800078e000a */
[----:B------:R-:W-:Y:S02]  /*1acc0*/  IMAD R3, R56, R4, R3 ;  /* 0x0000000438037224 */ /* 0x000fe400078e0203 */
[----:B------:R-:W-:-:S03]  /*1acd0*/  IMAD.MOV.U32 R0, RZ, RZ, R10 ;  /* 0x000000ffff007224 */ /* 0x000fc600078e000a */
[----:B------:R-:W-:Y:S01]  /*1ace0*/  IADD3 R3, R11, R3, RZ ;  /* 0x000000030b037210 */ /* 0x000fe20007ffe0ff */
[----:B------:R-:W-:Y:S05]  /*1acf0*/  BRA `(.L_x_1940) ;  /* 0x00000000000c7947 */ /* 0x000fea0003800000 */
.L_x_1939:
[----:B------:R-:W2:Y:S02]  /*1ad00*/  LD.E R0, desc[UR6][R18.64+0x38] ;  /* 0x0000380612007980 */ /* 0x000ea4000c101900 */
[----:B--2---:R-:W-:-:S04]  /*1ad10*/  LEA R0, -R0, RZ, 0x6 ;  /* 0x000000ff00007211 */ /* 0x004fc800078e31ff */
[----:B------:R-:W-:Y:S02]  /*1ad20*/  SHF.R.S32.HI R3, RZ, 0x1f, R0 ;  /* 0x0000001fff037819 */ /* 0x000fe40000011400 */
.L_x_1940:
[----:B------:R-:W-:Y:S05]  /*1ad30*/  BSYNC B0 ;  /* 0x0000000000007941 */ /* 0x000fea0003800000 */
.L_x_1938:
[C---:B------:R-:W-:Y:S02]  /*1ad40*/  LOP3.LUT P3, RZ, R246.reuse, 0x4, RZ, 0xc0, !PT ;  /* 0x00000004f6ff7812 */ /* 0x040fe4000786c0ff */
[----:B------:R-:W-:Y:S02]  /*1ad50*/  LOP3.LUT P4, RZ, R246, 0x2, RZ, 0xc0, !PT ;  /* 0x00000002f6ff7812 */ /* 0x000fe4000788c0ff */
[----:B------:R-:W-:Y:S02]  /*1ad60*/  IADD3 R171, P1, R0, R170, RZ ;  /* 0x000000aa00ab7210 */ /* 0x000fe40007f3e0ff */
        /* <DEDUP_REMOVED lines=124> */
.L_x_1937:
[----:B------:R-:W-:Y:S05]  /*1b530*/  BSYNC B1 ;  /* 0x0000000000017941 */ /* 0x000fea0003800000 */
.L_x_1936:
[----:B------:R-:W2:Y:S01]  /*1b540*/  LD.E R191, desc[UR6][R18.64+0xdc] ;  /* 0x0000dc0612bf7980 */ /* 0x000ea2000c101900 */
        /* <DEDUP_REMOVED lines=25> */
[-C--:B------:R-:W-:Y:S01]  /*1b6e0*/  LEA R229, R49, R230.reuse, 0x1 ;  /* 0x000000e631e57211 */ /* 0x080fe200078e08ff */
        /* <DEDUP_REMOVED lines=9> */
[----:B------:R-:W1:Y:S03]  /*1b780*/  SHFL.BFLY PT, R9, R2, 0x2, 0x1f ;  /* 0x0c401f0002097f89 */ /* 0x000e6600000e0000 */
[----:B------:R-:W-:Y:S01]  /*1b790*/  FMNMX.FTZ R11, R33, R0, !PT ;  /* 0x00000000210b7209 */ /* 0x000fe20007810000 */
[----:B------:R-:W-:Y:S03]  /*1b7a0*/  LDSM.16.MT88.4 R56, [R227+0x10000] ;  /* 0x01000000e338783b */ /* 0x000fe60000004200 */
[----:B------:R-:W-:Y:S01]  /*1b7b0*/  FMNMX.FTZ R11, R32, R11, !PT ;  /* 0x0000000b200b7209 */ /* 0x000fe20007810000 */
[----:B------:R-:W-:Y:S04]  /*1b7c0*/  LDSM.16.MT88.4 R80, [R228+0x12000] ;  /* 0x01200000e450783b */ /* 0x000fe80000004200 */
[----:B------:R-:W3:Y:S04]  /*1b7d0*/  SHFL.BFLY PT, R0, R11, 0x2, 0x1f ;  /* 0x0c401f000b007f89 */ /* 0x000ee800000e0000 */
[----:B------:R-:W-:Y:S04]  /*1b7e0*/  LDSM.16.MT88.4 R96, [R230+0x14000] ;  /* 0x01400000e660783b */ /* 0x000fe80000004200 */
[----:B------:R-:W-:Y:S01]  /*1b7f0*/  LDSM.16.MT88.4 R88, [R227+0x12000] ;  /* 0x01200000e358783b */ /* 0x000fe20000004200 */
[----:B-1----:R-:W-:-:S03]  /*1b800*/  FMNMX.FTZ R9, R2, R9, !PT ;  /* 0x0000000902097209 */ /* 0x002fc60007810000 */
[----:B------:R-:W-:Y:S04]  /*1b810*/  LDSM.16.MT88.4 R104, [R229+0x14000] ;  /* 0x01400000e568783b */ /* 0x000fe80000004200 */
[----:B------:R-:W1:Y:S04]  /*1b820*/  SHFL.BFLY PT, R164, R9, 0x1, 0x1f ;  /* 0x0c201f0009a47f89 */ /* 0x000e6800000e0000 */
[----:B------:R-:W-:Y:S01]  /*1b830*/  LDSM.16.MT88.4 R112, [R228+0x14000] ;  /* 0x01400000e470783b */ /* 0x000fe20000004200 */
[----:B---3--:R-:W-:-:S03]  /*1b840*/  FMNMX.FTZ R0, R11, R0, !PT ;  /* 0x000000000b007209 */ /* 0x008fc60007810000 */
[----:B------:R-:W-:Y:S04]  /*1b850*/  LDSM.16.MT88.4 R120, [R227+0x14000] ;  /* 0x01400000e378783b */ /* 0x000fe80000004200 */
[----:B------:R-:W3:Y:S04]  /*1b860*/  SHFL.BFLY PT, R3, R0, 0x1, 0x1f ;  /* 0x0c201f0000037f89 */ /* 0x000ee800000e0000 */
[----:B------:R-:W-:Y:S04]  /*1b870*/  LDSM.16.MT88.4 R128, [R230+0x16000] ;  /* 0x01600000e680783b */ /* 0x000fe80000004200 */
[----:B------:R-:W-:Y:S01]  /*1b880*/  LDSM.16.MT88.4 R152, [R229+0x16000] ;  /* 0x01600000e598783b */ /* 0x000fe20000004200 */
[----:B-1----:R-:W-:-:S03]  /*1b890*/  FMNMX.FTZ R164, R9, R164, !PT ;  /* 0x000000a409a47209 */ /* 0x002fc60007810000 */
[----:B------:R-:W-:Y:S01]  /*1b8a0*/  LDSM.16.MT88.4 R148, [R228+0x16000] ;  /* 0x01600000e494783b */ /* 0x000fe20000004200 */
[----:B------:R-:W-:-:S03]  /*1b8b0*/  FSETP.NEU.FTZ.AND P0, PT, R164, -INF , PT ;  /* 0xff800000a400780b */ /* 0x000fc60003f1d000 */
[----:B------:R-:W-:Y:S01]  /*1b8c0*/  LDSM.16.MT88.4 R8, [R229+0x10800] ;  /* 0x01080000e508783b */ /* 0x000fe20000004200 */
[----:B---3--:R-:W-:Y:S01]  /*1b8d0*/  FMNMX.FTZ R3, R0, R3, !PT ;  /* 0x0000000300037209 */ /* 0x008fe20007810000 */
[----:B--2---:R-:W-:-:S04]  /*1b8e0*/  FMUL.FTZ R198, R191, R164 ;  /* 0x000000a4bfc67220 */ /* 0x004fc80000410000 */
[----:B------:R-:W-:Y:S01]  /*1b8f0*/  FMUL.FTZ R190, R191, R3 ;  /* 0x00000003bfbe7220 */ /* 0x000fe20000410000 */
[----:B------:R-:W-:Y:S02]  /*1b900*/  FSEL R198, R198, RZ, P0 ;  /* 0x000000ffc6c67208 */ /* 0x000fe40000000000 */
[----:B------:R-:W-:-:S03]  /*1b910*/  FSETP.NEU.FTZ.AND P0, PT, R3, -INF , PT ;  /* 0xff8000000300780b */ /* 0x000fc60003f1d000 */
[-CC-:B------:R-:W-:Y:S01]  /*1b920*/  FFMA.FTZ R172, R43, R191.reuse, -R198.reuse ;  /* 0x000000bf2bac7223 */ /* 0x180fe200000108c6 */
[----:B------:R-:W-:Y:S01]  /*1b930*/  FSEL R190, R190, RZ, P0 ;  /* 0x000000ffbebe7208 */ /* 0x000fe20000000000 */
[-CC-:B------:R-:W-:Y:S01]  /*1b940*/  FFMA.FTZ R177, R45, R191.reuse, -R198.reuse ;  /* 0x000000bf2db17223 */ /* 0x180fe200000108c6 */
[-CC-:B------:R-:W-:Y:S01]  /*1b950*/  FFMA.FTZ R176, R51, R191.reuse, -R198.reuse ;  /* 0x000000bf33b07223 */ /* 0x180fe200000108c6 */
[-C--:B------:R-:W-:Y:S01]  /*1b960*/  FFMA.FTZ R175, R53, R191.reuse, -R198 ;  /* 0x000000bf35af7223 */ /* 0x080fe200000108c6 */
[----:B------:R-:W-:Y:S01]  /*1b970*/  LDSM.16.MT88.4 R48, [R228+0x10000] ;  /* 0x01000000e430783b */ /* 0x000fe20000004200 */
[-CC-:B------:R-:W-:Y:S01]  /*1b980*/  FFMA.FTZ R179, R41, R191.reuse, -R190.reuse ;  /* 0x000000bf29b37223 */ /* 0x180fe200000108be */
[-CC-:B------:R-:W-:Y:S01]  /*1b990*/  FFMA.FTZ R178, R39, R191.reuse, -R190.reuse ;  /* 0x000000bf27b27223 */ /* 0x180fe200000108be */
[-CC-:B------:R-:W-:Y:S01]  /*1b9a0*/  FFMA.FTZ R174, R37, R191.reuse, -R190.reuse ;  /* 0x000000bf25ae7223 */ /* 0x180fe200000108be */
[----:B------:R-:W1:Y:S01]  /*1b9b0*/  LDSM.16.MT88.4 R40, [R229+0x10000] ;  /* 0x01000000e528783b */ /* 0x000e620000004200 */
[-C--:B------:R-:W-:Y:S01]  /*1b9c0*/  FFMA.FTZ R173, R27, R191.reuse, -R190 ;  /* 0x000000bf1bad7223 */ /* 0x080fe200000108be */
[-CC-:B------:R-:W-:Y:S01]  /*1b9d0*/  FFMA.FTZ R171, R7, R191.reuse, -R198.reuse ;  /* 0x000000bf07ab7223 */ /* 0x180fe200000108c6 */
[-C--:B------:R-:W-:Y:S01]  /*1b9e0*/  FFMA.FTZ R169, R5, R191.reuse, -R198 ;  /* 0x000000bf05a97223 */ /* 0x080fe200000108c6 */
[----:B------:R-:W-:Y:S01]  /*1b9f0*/  MUFU.EX2 R177, R177 ;  /* 0x000000b100b17308 */ /* 0x000fe20000000800 */
[----:B------:R-:W2:Y:S01]  /*1ba00*/  LDSM.16.MT88.4 R4, [R227+0x16000] ;  /* 0x01600000e304783b */ /* 0x000ea20000004200 */
[-C--:B------:R-:W-:Y:S01]  /*1ba10*/  FFMA.FTZ R170, R17, R191.reuse, -R190 ;  /* 0x000000bf11aa7223 */ /* 0x080fe200000108be */
[-CC-:B------:R-:W-:Y:S01]  /*1ba20*/  FFMA.FTZ R168, R25, R191.reuse, -R198.reuse ;  /* 0x000000bf19a87223 */ /* 0x180fe200000108c6 */
[-C--:B------:R-:W-:Y:S01]  /*1ba30*/  FFMA.FTZ R2, R13, R191.reuse, -R198 ;  /* 0x000000bf0d027223 */ /* 0x080fe200000108c6 */
[----:B------:R-:W3:Y:S01]  /*1ba40*/  LDSM.16.MT88.4 R16, [R230+0x10800] ;  /* 0x01080000e610783b */ /* 0x000ee20000004200 */
[-CC-:B------:R-:W-:Y:S01]  /*1ba50*/  FFMA.FTZ R167, R23, R191.reuse, -R190.reuse ;  /* 0x000000bf17a77223 */ /* 0x180fe200000108be */
[-CC-:B------:R-:W-:Y:S01]  /*1ba60*/  FFMA.FTZ R165, R21, R191.reuse, -R190.reuse ;  /* 0x000000bf15a57223 */ /* 0x180fe200000108be */
[----:B------:R-:W4:Y:S01]  /*1ba70*/  MUFU.EX2 R176, R176 ;  /* 0x000000b000b07308 */ /* 0x000f220000000800 */
[-CC-:B------:R-:W-:Y:S01]  /*1ba80*/  FFMA.FTZ R0, R15, R191.reuse, -R190.reuse ;  /* 0x000000bf0f007223 */ /* 0x180fe200000108be */
[----:B------:R-:W5:Y:S01]  /*1ba90*/  LDSM.16.MT88.4 R20, [R228+0x10800] ;  /* 0x01080000e414783b */ /* 0x000f620000004200 */
[-C--:B------:R-:W-:Y:S01]  /*1baa0*/  FFMA.FTZ R184, R187, R191.reuse, -R190 ;  /* 0x000000bfbbb87223 */ /* 0x080fe200000108be */
[-CC-:B------:R-:W-:Y:S01]  /*1bab0*/  FFMA.FTZ R180, R197, R191.reuse, -R198.reuse ;  /* 0x000000bfc5b47223 */ /* 0x180fe200000108c6 */
[-CC-:B------:R-:W-:Y:S01]  /*1bac0*/  FFMA.FTZ R181, R181, R191.reuse, -R198.reuse ;  /* 0x000000bfb5b57223 */ /* 0x180fe200000108c6 */
[----:B------:R-:W5:Y:S01]  /*1bad0*/  LDSM.16.MT88.4 R12, [R227+0x10800] ;  /* 0x01080000e30c783b */ /* 0x000f620000004200 */
[-CC-:B------:R-:W-:Y:S01]  /*1bae0*/  FFMA.FTZ R182, R195, R191.reuse, -R198.reuse ;  /* 0x000000bfc3b67223 */ /* 0x180fe200000108c6 */
[----:B------:R-:W-:Y:S01]  /*1baf0*/  MUFU.EX2 R175, R175 ;  /* 0x000000af00af7308 */ /* 0x000fe20000000800 */
[-C--:B------:R-:W-:Y:S01]  /*1bb00*/  FFMA.FTZ R183, R183, R191.reuse, -R198 ;  /* 0x000000bfb7b77223 */ /* 0x080fe200000108c6 */
[----:B------:R-:W-:Y:S01]  /*1bb10*/  LDSM.16.MT88.4 R24, [R230+0x12800] ;  /* 0x01280000e618783b */ /* 0x000fe20000004200 */
[-CC-:B------:R-:W-:Y:S01]  /*1bb20*/  FFMA.FTZ R185, R185, R191.reuse, -R190.reuse ;  /* 0x000000bfb9b97223 */ /* 0x180fe200000108be */
[-CC-:B------:R-:W-:Y:S01]  /*1bb30*/  FFMA.FTZ R186, R31, R191.reuse, -R190.reuse ;  /* 0x000000bf1fba7223 */ /* 0x180fe200000108be */
[-C--:B------:R-:W-:Y:S01]  /*1bb40*/  FFMA.FTZ R187, R29, R191.reuse, -R190 ;  /* 0x000000bf1dbb7223 */ /* 0x080fe200000108be */
[--C-:B------:R-:W-:Y:S01]  /*1bb50*/  FFMA.FTZ R249, R192, R191, -R198.reuse ;  /* 0x000000bfc0f97223 */ /* 0x100fe200000108c6 */
[----:B------:R-:W-:Y:S01]  /*1bb60*/  LDSM.16.MT88.4 R28, [R229+0x13000] ;  /* 0x01300000e51c783b */ /* 0x000fe20000004200 */
[----:B------:R-:W1:Y:S01]  /*1bb70*/  MUFU.EX2 R172, R172 ;  /* 0x000000ac00ac7308 */ /* 0x000e620000000800 */
[----:B----4-:R-:W-:Y:S01]  /*1bb80*/  F2FP.F16.F32.PACK_AB R144, R176, R177 ;  /* 0x000000b1b090723e */ /* 0x010fe200000000ff */
        /* <DEDUP_REMOVED lines=9> */
[----:B------:R-:W-:Y:S05]  /*1bc20*/  LDSM.16.MT88.4 R32, [R228+0x11800] ;  /* 0x01180000e420783b */ /* 0x000fea0000004200 */
[----:B------:R-:W4:Y:S01]  /*1bc30*/  MUFU.EX2 R179, R179 ;  /* 0x000000b300b37308 */ /* 0x000f220000000800 */
[----:B-1----:R-:W-:Y:S01]  /*1bc40*/  F2FP.F16.F32.PACK_AB R146, R172, R175 ;  /* 0x000000afac92723e */ /* 0x002fe200000000ff */
[----:B------:R-:W-:-:S04]  /*1bc50*/  FADD.FTZ R175, R175, R176 ;  /* 0x000000b0afaf7221 */ /* 0x000fc80000010000 */
[----:B------:R-:W-:Y:S02]  /*1bc60*/  FADD.FTZ R172, R172, R175 ;  /* 0x000000afacac7221 */ /* 0x000fe40000010000 */
[----:B------:R-:W-:Y:S08]  /*1bc70*/  MUFU.EX2 R174, R174 ;  /* 0x000000ae00ae7308 */ /* 0x000ff00000000800 */
[----:B------:R-:W1:Y:S01]  /*1bc80*/  MUFU.EX2 R173, R173 ;  /* 0x000000ad00ad7308 */ /* 0x000e620000000800 */
[----:B----4-:R-:W-:Y:S01]  /*1bc90*/  F2FP.F16.F32.PACK_AB R145, R179, R178 ;  /* 0x000000b2b391723e */ /* 0x010fe200000000ff */
[----:B------:R-:W-:-:S06]  /*1bca0*/  FADD.FTZ R179, R178, R179 ;  /* 0x000000b3b2b37221 */ /* 0x000fcc0000010000 */
[----:B------:R-:W-:Y:S08]  /*1bcb0*/  MUFU.EX2 R171, R171 ;  /* 0x000000ab00ab7308 */ /* 0x000ff00000000800 */
[----:B------:R-:W4:Y:S01]  /*1bcc0*/  MUFU.EX2 R168, R168 ;  /* 0x000000a800a87308 */ /* 0x000f220000000800 */
        /* <DEDUP_REMOVED lines=15> */
[----:B------:R-:W3:Y:S01]  /*1bdc0*/  MUFU.EX2 R0, R0 ;  /* 0x0000000000007308 */ /* 0x000ee20000000800 */
        /* <DEDUP_REMOVED lines=39> */
[C---:B--2---:R-:W-:Y:S06]  /*1c040*/  HMMA.16816.F32 R140, R144.reuse, R4, RZ ;  /* 0x00000004908c723c */ /* 0x044fec00000018ff */
[----:B------:R-:W-:Y:S01]  /*1c050*/  HMMA.16816.F32 R144, R144, R6, RZ ;  /* 0x000000069090723c */ /* 0x000fe200000018ff */
[----:B----4-:R-:W-:Y:S01]  /*1c060*/  F2FP.F16.F32.PACK_AB R4, R168, R171 ;  /* 0x000000aba804723e */ /* 0x010fe200000000ff */
[----:B------:R-:W-:Y:S01]  /*1c070*/  FADD.FTZ R171, R171, R172 ;  /* 0x000000acabab7221 */ /* 0x000fe20000010000 */
[----:B-1----:R-:W-:Y:S01]  /*1c080*/  F2FP.F16.F32.PACK_AB R5, R167, R170 ;  /* 0x000000aaa705723e */ /* 0x002fe200000000ff */
[----:B------:R-:W-:-:S02]  /*1c090*/  FADD.FTZ R170, R170, R173 ;  /* 0x000000adaaaa7221 */ /* 0x000fc40000010000 */
[----:B------:R-:W-:Y:S01]  /*1c0a0*/  FADD.FTZ R168, R168, R171 ;  /* 0x000000aba8a87221 */ /* 0x000fe20000010000 */
[----:B------:R-:W-:Y:S01]  /*1c0b0*/  F2FP.F16.F32.PACK_AB R6, R2, R169 ;  /* 0x000000a90206723e */ /* 0x000fe200000000ff */
[----:B------:R-:W-:Y:S01]  /*1c0c0*/  FADD.FTZ R170, R167, R170 ;  /* 0x000000aaa7aa7221 */ /* 0x000fe20000010000 */
[----:B---3--:R-:W-:Y:S01]  /*1c0d0*/  F2FP.F16.F32.PACK_AB R7, R0, R165 ;  /* 0x000000a50007723e */ /* 0x008fe200000000ff */
        /* <DEDUP_REMOVED lines=9> */
[----:B------:R-:W2:Y:S05]  /*1c170*/  LDSM.16.MT88.4 R8, [R228+0x12800] ;  /* 0x01280000e408783b */ /* 0x000eaa0000004200 */
[C---:B-----5:R-:W-:Y:S06]  /*1c180*/  HMMA.16816.F32 R44, R4.reuse, R20, R44 ;  /* 0x00000014042c723c */ /* 0x060fec000000182c */
        /* <DEDUP_REMOVED lines=53> */
[----:B------:R-:W-:-:S04]  /*1c4e0*/  FADD.FTZ R187, R187, R186 ;  /* 0x000000babbbb7221 */ /* 0x000fc80000010000 */
[C---:B------:R-:W-:Y:S01]  /*1c4f0*/  HMMA.16816.F32 R156, R8.reuse, R26, R156 ;  /* 0x0000001a089c723c */ /* 0x040fe2000000189c */
[----:B------:R-:W-:Y:S05]  /*1c500*/  LDSM.16.MT88.4 R24, [R227+0x13000] ;  /* 0x01300000e318783b */ /* 0x000fea0000004200 */
[C---:B---3--:R-:W-:Y:S06]  /*1c510*/  HMMA.16816.F32 R36, R8.reuse, R12, R36 ;  /* 0x0000000c0824723c */ /* 0x048fec0000001824 */
        /* <DEDUP_REMOVED lines=102> */
.L_x_1950:
        /* <DEDUP_REMOVED lines=10> */
[C---:B--2---:R-:W-:Y:S02]  /*1cc20*/  R2UR UR4, R164.reuse ;  /* 0x00000000a40472ca */ /* 0x044fe400000e0000 */
[C---:B------:R-:W-:Y:S02]  /*1cc30*/  R2UR UR5, R165.reuse ;  /* 0x00000000a50572ca */ /* 0x040fe400000e0000 */
[C---:B------:R-:W-:Y:S02]  /*1cc40*/  R2UR UR12, R164.reuse ;  /* 0x00000000a40c72ca */ /* 0x040fe400000e0000 */
[C---:B------:R-:W-:Y:S02]  /*1cc50*/  R2UR UR13, R165.reuse ;  /* 0x00000000a50d72ca */ /* 0x040fe400000e0000 */
[C---:B------:R-:W-:Y:S02]  /*1cc60*/  R2UR UR14, R164.reuse ;  /* 0x00000000a40e72ca */ /* 0x040fe400000e0000 */
[C---:B------:R-:W-:Y:S02]  /*1cc70*/  R2UR UR15, R165.reuse ;  /* 0x00000000a50f72ca */ /* 0x040fe400000e0000 */
[----:B------:R-:W-:Y:S02]  /*1cc80*/  R2UR UR10, R164 ;  /* 0x00000000a40a72ca */ /* 0x000fe400000e0000 */
[----:B------:R-:W-:Y:S01]  /*1cc90*/  R2UR UR11, R165 ;  /* 0x00000000a50b72ca */ /* 0x000fe200000e0000 */
[----:B-1----:R-:W2:Y:S02]  /*1cca0*/  LD.E R11, desc[UR4][R2.64+0x170] ;  /* 0x00017004020b7980 */ /* 0x002ea4000c101900 */
        /* <DEDUP_REMOVED lines=61> */
.L_x_1943:
[----:B--2---:R-:W-:Y:S02]  /*1d080*/  R2UR UR4, R164 ;  /* 0x00000000a40472ca */ /* 0x004fe400000e0000 */
[----:B------:R-:W-:Y:S11]  /*1d090*/  R2UR UR5, R165 ;  /* 0x00000000a50572ca */ /* 0x000ff600000e0000 */
[----:B------:R-:W-:Y:S02]  /*1d0a0*/  @!UPT UIADD3 URZ, URZ, URZ, URZ ;  /* 0x0000003f3f3ff290 */ /* 0x000fe4000fffe03f */
[----:B-1----:R-:W2:Y:S02]  /*1d0b0*/  LD.E R8, desc[UR4][R2.64+0x40] ;  /* 0x0000400402087980 */ /* 0x002ea4000c101900 */
[----:B--2---:R-:W-:Y:S05]  /*1d0c0*/  IMAD.U32 R8, R8, -0x40, RZ ;  /* 0xffffffc008087824 */ /* 0x004fea00078e00ff */
[----:B------:R-:W-:Y:S02]  /*1d0d0*/  SHF.R.S32.HI R5, RZ, 0x1f, R8 ;  /* 0x0000001fff057819 */ /* 0x000fe40000011408 */
.L_x_1944:
[----:B------:R-:W-:Y:S05]  /*1d0e0*/  BSYNC B0 ;  /* 0x0000000000007941 */ /* 0x000fea0003800000 */
.L_x_1942:
[C---:B------:R-:W-:Y:S01]  /*1d0f0*/  LOP3.LUT P6, RZ, R246.reuse, 0x1, RZ, 0xc0, !PT ;  /* 0x00000001f6ff7812 */ /* 0x040fe200078cc0ff */
[----:B------:R-:W-:Y:S01]  /*1d100*/  BSSY B1, `(.L_x_1945) ;  /* 0x000023b000017945 */ /* 0x000fe20003800000 */
[C---:B------:R-:W-:Y:S02]  /*1d110*/  LOP3.LUT P5, RZ, R246.reuse, 0x2, RZ, 0xc0, !PT ;  /* 0x00000002f6ff7812 */ /* 0x040fe400078ac0ff */
[----:B------:R-:W-:Y:S02]  /*1d120*/  LOP3.LUT P4, RZ, R246, 0x4, RZ, 0xc0, !PT ;  /* 0x00000004f6ff7812 */ /* 0x000fe4000788c0ff */
[-C--:B------:R-:W-:Y:S02]  /*1d130*/  LEA R250, P1, R8, R188.reuse, 0x1 ;  /* 0x000000bc08fa7211 */ /* 0x080fe400078208ff */
[----:B------:R-:W-:Y:S02]  /*1d140*/  LOP3.LUT P3, RZ, R246, 0x8, RZ, 0xc0, !PT ;  /* 0x00000008f6ff7812 */ /* 0x000fe4000786c0ff */
[C---:B------:R-:W-:Y:S02]  /*1d150*/  LEA.HI.X R251, R8.reuse, R189, R5, 0x1, P1 ;  /* 0x000000bd08fb7211 */ /* 0x040fe400008f0c05 */
[----:B------:R-:W-:Y:S02]  /*1d160*/  IADD3 R7, P0, R8, R231, RZ ;  /* 0x000000e708077210 */ /* 0x000fe40007f1e0ff */
[C---:B------:R-:W-:Y:S02]  /*1d170*/  @P6 R2UR UR4, R164.reuse ;  /* 0x00000000a40462ca */ /* 0x040fe400000e0000 */
[----:B------:R-:W-:Y:S01]  /*1d180*/  @P6 R2UR UR5, R165 ;  /* 0x00000000a50562ca */ /* 0x000fe200000e0000 */
        /* <DEDUP_REMOVED lines=24> */
[CC--:B------:R-:W-:Y:S01]  /*1d310*/  @P3 LEA R8, P0, R7.reuse, R188.reuse, 0x1 ;  /* 0x000000bc07083211 */ /* 0x0c0fe200078008ff */
[----:B------:R-:W-:Y:S01]  /*1d320*/  @!PT LDS RZ, [RZ] ;  /* 0x00000000fffff984 */ /* 0x000fe20000000800 */
[----:B------:R-:W-:Y:S01]  /*1d330*/  @!PT LDS RZ, [RZ] ;  /* 0x00000000fffff984 */ /* 0x000fe20000000800 */
[----:B------:R-:W-:Y:S01]  /*1d340*/  @!PT LDS RZ, [RZ] ;  /* 0x00000000fffff984 */ /* 0x000fe20000000800 */
[----:B------:R-:W-:Y:S01]  /*1d350*/  @P4 LDGSTS.E.BYPASS.LTC128B.128 [R242+0x14000], desc[UR4][R250.64+0x100] ;  /* 0x14000100faf24fae */ /* 0x000fe2000b901d44 */
[C-C-:B------:R-:W-:Y:S02]  /*1d360*/  @P4 LEA.HI.X R11, R7.reuse, R189, R6.reuse, 0x1, P1 ;  /* 0x000000bd070b4211 */ /* 0x140fe400008f0c06 */
        /* <DEDUP_REMOVED lines=18> */
[--C-:B------:R-:W-:Y:S01]  /*1d490*/  @P4 LEA.HI.X R19, R5, R189, R6.reuse, 0x1, P1 ;  /* 0x000000bd05134211 */ /* 0x100fe200008f0c06 */
[----:B------:R-:W-:Y:S01]  /*1d4a0*/  @!P6 STS.128 [R242+0x10800], RZ ;  /* 0x010800fff200e388 */ /* 0x000fe20000000c00 */
[----:B------:R-:W-:Y:S02]  /*1d4b0*/  @P3 R2UR UR16, R164 ;  /* 0x00000000a41032ca */ /* 0x000fe400000e0000 */
[----:B------:R-:W-:Y:S01]  /*1d4c0*/  @P3 R2UR UR17, R165 ;  /* 0x00000000a51132ca */ /* 0x000fe200000e0000 */
[----:B------:R-:W-:Y:S01]  /*1d4d0*/  @!PT LDS RZ, [RZ] ;  /* 0x00000000fffff984 */ /* 0x000fe20000000800 */
[----:B------:R-:W-:Y:S01]  /*1d4e0*/  @!PT LDS RZ, [RZ] ;  /* 0x00000000fffff984 */ /* 0x000fe20000000800 */
[----:B------:R-:W-:Y:S01]  /*1d4f0*/  @!PT LDS RZ, [RZ] ;  /* 0x00000000fffff984 */ /* 0x000fe20000000800 */
[----:B------:R-:W-:Y:S01]  /*1d500*/  @P5 LDGSTS.E.BYPASS.LTC128B.128 [R242+0x12800], desc[UR10][R12.64+0x80] ;  /* 0x128000800cf25fae */ /* 0x000fe2000b901d4a */
[CC--:B------:R-:W-:Y:S02]  /*1d510*/  @P3 LEA R16, P0, R5.reuse, R188.reuse, 0x1 ;  /* 0x000000bc05103211 */ /* 0x0c0fe400078008ff */
        /* <DEDUP_REMOVED lines=38> */
[----:B------:R-:W-:Y:S01]  /*1d780*/  ISETP.GT.AND P0, PT, R248, R235, PT ;  /* 0x000000ebf800720c */ /* 0x000fe20003f04270 */
[----:B------:R-:W-:Y:S01]  /*1d790*/  @!PT LDS RZ, [RZ] ;  /* 0x00000000fffff984 */ /* 0x000fe20000000800 */
[----:B------:R-:W-:Y:S01]  /*1d7a0*/  @!PT LDS RZ, [RZ] ;  /* 0x00000000fffff984 */ /* 0x000fe20000000800 */
[----:B------:R-:W-:Y:S01]  /*1d7b0*/  @!PT LDS RZ, [RZ] ;  /* 0x00000000fffff984 */ /* 0x000fe20000000800 */
[----:B------:R-:W-:Y:S01]  /*1d7c0*/  @P4 LDGSTS.E.BYPASS.LTC128B.128 [R242+0x15000], desc[UR4][R18.64+0x100] ;  /* 0x1500010012f24fae */ /* 0x000fe2000b901d44 */
[----:B------:R-:W-:Y:S02]  /*1d7d0*/  @P3 R2UR UR4, R164 ;  /* 0x00000000a40432ca */ /* 0x000fe400000e0000 */
[----:B------:R-:W-:Y:S01]  /*1d7e0*/  @P3 R2UR UR5, R165 ;  /* 0x00000000a50532ca */ /* 0x000fe200000e0000 */
        /* <DEDUP_REMOVED lines=41> */
[----:B------:R-:W1:Y:S03]  /*1da80*/  LDSM.16.M88.4 R200, [R220+0x8800] ;  /* 0x00880000dcc8783b */ /* 0x000e660000000200 */
[C---:B--2---:R-:W-:Y:S06]  /*1da90*/  HMMA.16816.F32 R12, R32.reuse, R16, RZ ;  /* 0x00000010200c723c */ /* 0x044fec00000018ff */
[C---:B------:R-:W-:Y:S06]  /*1daa0*/  HMMA.16816.F32 R16, R32.reuse, R18, RZ ;  /* 0x000000122010723c */ /* 0x040fec00000018ff */
[C---:B---3--:R-:W-:Y:S06]  /*1dab0*/  HMMA.16816.F32 R20, R32.reuse, R24, RZ ;  /* 0x000000182014723c */ /* 0x048fec00000018ff */
[C---:B------:R-:W-:Y:S06]  /*1dac0*/  HMMA.16816.F32 R24, R32.reuse, R26, RZ ;  /* 0x0000001a2018723c */ /* 0x040fec00000018ff */
[C---:B-----5:R-:W-:Y:S06]  /*1dad0*/  HMMA.16816.F32 R28, R32.reuse, R168, RZ ;  /* 0x000000a8201c723c */ /* 0x060fec00000018ff */
[----:B------:R-:W-:Y:S01]  /*1dae0*/  HMMA.16816.F32 R32, R32, R170, RZ ;  /* 0x000000aa2020723c */ /* 0x000fe200000018ff */
[----:B------:R-:W2:Y:S05]  /*1daf0*/  LDSM.16.M88.4 R168, [R220+0x9000] ;  /* 0x00900000dca8783b */ /* 0x000eaa0000000200 */
[C---:B------:R-:W-:Y:S06]  /*1db00*/  HMMA.16816.F32 R4, R172.reuse, R176, R4 ;  /* 0x000000b0ac04723c */ /* 0x040fec0000001804 */
[C---:B------:R-:W-:Y:S01]  /*1db10*/  HMMA.16816.F32 R8, R172.reuse, R178, R8 ;  /* 0x000000b2ac08723c */ /* 0x040fe20000001808 */
[----:B------:R-:W3:Y:S05]  /*1db20*/  LDSM.16.M88.4 R176, [R220+0x9800] ;  /* 0x00980000dcb0783b */ /* 0x000eea0000000200 */
[C---:B------:R-:W-:Y:S06]  /*1db30*/  HMMA.16816.F32 R12, R172.reuse, R180, R12 ;  /* 0x000000b4ac0c723c */ /* 0x040fec000000180c */
[C---:B------:R-:W-:Y:S01]  /*1db40*/  HMMA.16816.F32 R16, R172.reuse, R182, R16 ;  /* 0x000000b6ac10723c */ /* 0x040fe20000001810 */
[----:B------:R-:W-:Y:S05]  /*1db50*/  LDSM.16.M88.4 R180, [R221] ;  /* 0x00000000ddb4783b */ /* 0x000fea0000000200 */
        /* <DEDUP_REMOVED lines=20> */
[C---:B-----5:R-:W-:Y:S06]  /*1dca0*/  HMMA.16816.F32 R4, R180.reuse, R184, R4 ;  /* 0x000000b8b404723c */ /* 0x060fec0000001804 */
[C---:B------:R-:W-:Y:S01]  /*1dcb0*/  HMMA.16816.F32 R8, R180.reuse, R186, R8 ;  /* 0x000000bab408723c */ /* 0x040fe20000001808 */
[----:B------:R-:W5:Y:S05]  /*1dcc0*/  LDSM.16.M88.4 R184, [R225+0xb800] ;  /* 0x00b80000e1b8783b */ /* 0x000f6a0000000200 */
[C---:B----4-:R-:W-:Y:S06]  /*1dcd0*/  HMMA.16816.F32 R12, R180.reuse, R172, R12 ;  /* 0x000000acb40c723c */ /* 0x050fec000000180c */
        /* <DEDUP_REMOVED lines=8> */
[----:B------:R-:W4:Y:S01]  /*1dd60*/  LDSM.16.M88.4 R180, [R214] ;  /* 0x00000000d6b4783b */ /* 0x000f220000000200 */
[C---:B------:R-:W-:Y:S06]  /*1dd70*/  HMMA.16816.F32 R4, R196.reuse, R200, R4 ;  /* 0x000000c8c404723c */ /* 0x040fec0000001804 */
[C---:B------:R-:W-:Y:S01]  /*1dd80*/  HMMA.16816.F32 R8, R196.reuse, R202, R8 ;  /* 0x000000cac408723c */ /* 0x040fe20000001808 */
[----:B------:R-:W4:Y:S05]  /*1dd90*/  LDSM.16.M88.4 R200, [R212] ;  /* 0x00000000d4c8783b */ /* 0x000f2a0000000200 */
[C---:B--2---:R-:W-:Y:S06]  /*1dda0*/  HMMA.16816.F32 R12, R196.reuse, R176, R12 ;  /* 0x000000b0c40c723c */ /* 0x044fec000000180c */
[C---:B------:R-:W-:Y:S01]  /*1ddb0*/  HMMA.16816.F32 R16, R196.reuse, R178, R16 ;  /* 0x000000b2c410723c */ /* 0x040fe20000001810 */
[----:B------:R-:W-:Y:S05]  /*1ddc0*/  LDSM.16.M88.4 R176, [R222+0x2000] ;  /* 0x00200000deb0783b */ /* 0x000fea0000000200 */
[C---:B---3--:R-:W-:Y:S06]  /*1ddd0*/  HMMA.16816.F32 R20, R196.reuse, R192, R20 ;  /* 0x000000c0c414723c */ /* 0x048fec0000001814 */
[C---:B------:R-:W-:Y:S01]  /*1dde0*/  HMMA.16816.F32 R24, R196.reuse, R194, R24 ;  /* 0x000000c2c418723c */ /* 0x040fe20000001818 */
[----:B------:R-:W2:Y:S05]  /*1ddf0*/  LDSM.16.M88.4 R192, [R220+0xa000] ;  /* 0x00a00000dcc0783b */ /* 0x000eaa0000000200 */
[C---:B-----5:R-:W-:Y:S06]  /*1de00*/  HMMA.16816.F32 R28, R196.reuse, R184, R28 ;  /* 0x000000b8c41c723c */ /* 0x060fec000000181c */
[----:B------:R-:W-:Y:S01]  /*1de10*/  HMMA.16816.F32 R32, R196, R186, R32 ;  /* 0x000000bac420723c */ /* 0x000fe20000001820 */
[----:B------:R-:W3:Y:S04]  /*1de20*/  LDSM.16.M88.4 R184, [R220+0xa800] ;  /* 0x00a80000dcb8783b */ /* 0x000ee80000000200 */
[----:B------:R-:W5:Y:S01]  /*1de30*/  LDSM.16.M88.4 R196, [R220+0xb000] ;  /* 0x00b00000dcc4783b */ /* 0x000f620000000200 */
        /* <DEDUP_REMOVED lines=8> */
[----:B------:R-:W4:Y:S05]  /*1dec0*/  LDSM.16.M88.4 R188, [R216+0x2000] ;  /* 0x00200000d8bc783b */ /* 0x000f2a0000000200 */
[C---:B------:R-:W-:Y:S06]  /*1ded0*/  HMMA.16816.F32 R28, R168.reuse, R200, R28 ;  /* 0x000000c8a81c723c */ /* 0x040fec000000181c */
[----:B------:R-:W-:Y:S01]  /*1dee0*/  HMMA.16816.F32 R32, R168, R202, R32 ;  /* 0x000000caa820723c */ /* 0x000fe20000001820 */
[----:B------:R-:W4:Y:S04]  /*1def0*/  LDSM.16.M88.4 R168, [R216+0x2800] ;  /* 0x00280000d8a8783b */ /* 0x000f280000000200 */
[----:B------:R-:W4:Y:S01]  /*1df00*/  LDSM.16.M88.4 R200, [R216+0x3000] ;  /* 0x00300000d8c8783b */ /* 0x000f220000000200 */
[C---:B--2---:R-:W-:Y:S06]  /*1df10*/  HMMA.16816.F32 R4, R176.reuse, R192, R4 ;  /* 0x000000c0b004723c */ /* 0x044fec0000001804 */
[C---:B------:R-:W-:Y:S01]  /*1df20*/  HMMA.16816.F32 R8, R176.reuse, R194, R8 ;  /* 0x000000c2b008723c */ /* 0x040fe20000001808 */
[----:B------:R-:W-:Y:S05]  /*1df30*/  LDSM.16.M88.4 R192, [R226+0x4000] ;  /* 0x00400000e2c0783b */ /* 0x000fea0000000200 */
[C---:B---3--:R-:W-:Y:S06]  /*1df40*/  HMMA.16816.F32 R12, R176.reuse, R184, R12 ;  /* 0x000000b8b00c723c */ /* 0x048fec000000180c */
[C---:B------:R-:W-:Y:S01]  /*1df50*/  HMMA.16816.F32 R16, R176.reuse, R186, R16 ;  /* 0x000000bab010723c */ /* 0x040fe20000001810 */
[----:B------:R-:W2:Y:S05]  /*1df60*/  LDSM.16.M88.4 R184, [R216+0x3800] ;  /* 0x00380000d8b8783b */ /* 0x000eaa0000000200 */
[C---:B-----5:R-:W-:Y:S06]  /*1df70*/  HMMA.16816.F32 R20, R176.reuse, R196, R20 ;  /* 0x000000c4b014723c */ /* 0x060fec0000001814 */
[C---:B------:R-:W-:Y:S01]  /*1df80*/  HMMA.16816.F32 R24, R176.reuse, R198, R24 ;  /* 0x000000c6b018723c */ /* 0x040fe20000001818 */
[----:B------:R-:W3:Y:S05]  /*1df90*/  LDSM.16.M88.4 R196, [R225+0xc000] ;  /* 0x00c00000e1c4783b */ /* 0x000eea0000000200 */
[C---:B-1----:R-:W-:Y:S06]  /*1dfa0*/  HMMA.16816.F32 R28, R176.reuse, R172, R28 ;  /* 0x000000acb01c723c */ /* 0x042fec000000181c */
[----:B------:R-:W-:Y:S01]  /*1dfb0*/  HMMA.16816.F32 R32, R176, R174, R32 ;  /* 0x000000aeb020723c */ /* 0x000fe20000001820 */
[----:B------:R-:W-:Y:S04]  /*1dfc0*/  LDSM.16.M88.4 R172, [R225+0xd000] ;  /* 0x00d00000e1ac783b */ /* 0x000fe80000000200 */
[----:B------:R-:W-:Y:S01]  /*1dfd0*/  LDSM.16.M88.4 R176, [R225+0xd800] ;  /* 0x00d80000e1b0783b */ /* 0x000fe20000000200 */
[C---:B----4-:R-:W-:Y:S06]  /*1dfe0*/  HMMA.16816.F32 R4, R180.reuse, R188, R4 ;  /* 0x000000bcb404723c */ /* 0x050fec0000001804 */
        /* <DEDUP_REMOVED lines=123> */
[C---:B------:R-:W-:Y:S02]  /*1e7a0*/  R2UR UR12, R164.reuse ;  /* 0x00000000a40c72ca */ /* 0x040fe400000e0000 */
[C---:B------:R-:W-:Y:S02]  /*1e7b0*/  R2UR UR13, R165.reuse ;  /* 0x00000000a50d72ca */ /* 0x040fe400000e0000 */
[----:B------:R-:W-:Y:S02]  /*1e7c0*/  IABS R169, R173 ;  /* 0x000000ad00a97213 */ /* 0x000fe40000000000 */
[C---:B------:R-:W-:Y:S02]  /*1e7d0*/  R2UR UR14, R164.reuse ;  /* 0x00000000a40e72ca */ /* 0x040fe400000e0000 */
[C---:B------:R-:W-:Y:S02]  /*1e7e0*/  R2UR UR15, R165.reuse ;  /* 0x00000000a50f72ca */ /* 0x040fe400000e0000 */
[----:B------:R-:W-:Y:S01]  /*1e7f0*/  R2UR UR10, R164 ;  /* 0x00000000a40a72ca */ /* 0x000fe200000e0000 */
[----:B------:R-:W2:Y:S01]  /*1e800*/  LD.E R175, desc[UR4][R2.64+0x170] ;  /* 0x0001700402af7980 */ /* 0x000ea2000c101900 */
[----:B------:R-:W-:Y:S11]  /*1e810*/  R2UR UR11, R165 ;  /* 0x00000000a50b72ca */ /* 0x000ff600000e0000 */
[----:B------:R-:W-:Y:S02]  /*1e820*/  @!UPT UIADD3 URZ, URZ, URZ, URZ ;  /* 0x0000003f3f3ff290 */ /* 0x000fe4000fffe03f */
[----:B------:R-:W3:Y:S01]  /*1e830*/  LD.E.64 R178, desc[UR10][R2.64+0x20] ;  /* 0x0000200a02b27980 */ /* 0x000ee2000c101b00 */
[-C--:B--2---:R-:W-:Y:S02]  /*1e840*/  IABS R171, R175.reuse ;  /* 0x000000af00ab7213 */ /* 0x084fe40000000000 */
[-C--:B------:R-:W-:Y:S02]  /*1e850*/  IABS R170, R175.reuse ;  /* 0x000000af00aa7213 */ /* 0x080fe40000000000 */
[----:B------:R-:W1:Y:S01]  /*1e860*/  I2F.RP R166, R171 ;  /* 0x000000ab00a67306 */ /* 0x000e620000209400 */
[-C--:B------:R-:W-:Y:S02]  /*1e870*/  LOP3.LUT R173, R173, R175.reuse, RZ, 0x3c, !PT ;  /* 0x000000afadad7212 */ /* 0x080fe400078e3cff */
[----:B------:R-:W-:Y:S07]  /*1e880*/  IMAD.MOV R170, RZ, RZ, -R170 ;  /* 0x000000ffffaa7224 */ /* 0x000fee00078e0aaa */
[----:B-1----:R-:W1:Y:S02]  /*1e890*/  MUFU.RCP R166, R166 ;  /* 0x000000a600a67308 */ /* 0x002e640000001000 */
[----:B-1----:R-:W-:Y:S01]  /*1e8a0*/  VIADD R176, R166, 0xffffffe ;  /* 0x0ffffffea6b07836 */ /* 0x002fe20000000000 */
[----:B------:R-:W-:Y:S02]  /*1e8b0*/  IABS R166, R168 ;  /* 0x000000a800a67213 */ /* 0x000fe40000000000 */
[----:B------:R-:W-:Y:S05]  /*1e8c0*/  LOP3.LUT R168, R168, R175, RZ, 0x3c, !PT ;  /* 0x000000afa8a87212 */ /* 0x000fea00078e3cff */
[----:B------:R-:W1:Y:S02]  /*1e8d0*/  F2I.FTZ.U32.TRUNC.NTZ R177, R176 ;  /* 0x000000b000b17305 */ /* 0x000e64000021f000 */
[--C-:B-1----:R-:W-:Y:S02]  /*1e8e0*/  IMAD.MOV R174, RZ, RZ, -R177.reuse ;  /* 0x000000ffffae7224 */ /* 0x102fe400078e0ab1 */
[----:B------:R-:W-:Y:S02]  /*1e8f0*/  IMAD.MOV.U32 R176, RZ, RZ, RZ ;  /* 0x000000ffffb07224 */ /* 0x000fe400078e00ff */
[----:B------:R-:W-:Y:S04]  /*1e900*/  IMAD R174, R174, R171, RZ ;  /* 0x000000abaeae7224 */ /* 0x000fe800078e02ff */
[----:B------:R-:W-:Y:S06]  /*1e910*/  IMAD.HI.U32 R174, R177, R174, R176 ;  /* 0x000000aeb1ae7227 */ /* 0x000fec00078e00b0 */
[----:B------:R-:W-:Y:S04]  /*1e920*/  IMAD.HI.U32 R172, R174, R169, RZ ;  /* 0x000000a9aeac7227 */ /* 0x000fe800078e00ff */
[----:B------:R-:W-:Y:S02]  /*1e930*/  IMAD R169, R172, R170, R169 ;  /* 0x000000aaaca97224 */ /* 0x000fe400078e02a9 */
        /* <DEDUP_REMOVED lines=18> */
[----:B------:R-:W2:Y:S01]  /*1ea60*/  LD.E.64 R172, desc[UR4][R2.64+0x38] ;  /* 0x0000380402ac7980 */ /* 0x000ea2000c101b00 */
        /* <DEDUP_REMOVED lines=22> */
.L_x_1948:
[----:B------:R-:W-:Y:S02]  /*1ebd0*/  R2UR UR4, R164 ;  /* 0x00000000a40472ca */ /* 0x000fe400000e0000 */
[----:B------:R-:W-:Y:S11]  /*1ebe0*/  R2UR UR5, R165 ;  /* 0x00000000a50572ca */ /* 0x000ff600000e0000 */
[----:B------:R-:W-:Y:S02]  /*1ebf0*/  @!UPT UIADD3 URZ, URZ, URZ, URZ ;  /* 0x0000003f3f3ff290 */ /* 0x000fe4000fffe03f */
[----:B------:R-:W2:Y:S02]  /*1ec00*/  LD.E R174, desc[UR4][R2.64+0x38] ;  /* 0x0000380402ae7980 */ /* 0x000ea4000c101900 */
[----:B--2---:R-:W-:Y:S05]  /*1ec10*/  IMAD.U32 R174, R174, -0x40, RZ ;  /* 0xffffffc0aeae7824 */ /* 0x004fea00078e00ff */
[----:B------:R-:W-:Y:S02]  /*1ec20*/  SHF.R.S32.HI R169, RZ, 0x1f, R174 ;  /* 0x0000001fffa97819 */ /* 0x000fe400000114ae */
.L_x_1949:
[----:B------:R-:W-:Y:S05]  /*1ec30*/  BSYNC B0 ;  /* 0x0000000000007941 */ /* 0x000fea0003800000 */
.L_x_1947:
        /* <DEDUP_REMOVED lines=29> */
[-C--:B------:R-:W-:Y:S01]  /*1ee10*/  @P5 LEA R174, P2, R171, R236.reuse, 0x1 ;  /* 0x000000ecabae5211 */ /* 0x080fe200078408ff */
        /* <DEDUP_REMOVED lines=105> */
.L_x_1946:
[----:B------:R-:W-:Y:S05]  /*1f4b0*/  BSYNC B1 ;  /* 0x0000000000017941 */ /* 0x000fea0003800000 */
.L_x_1945:
[----:B------:R-:W-:Y:S01]  /*1f4c0*/  R2UR UR4, R164 ;  /* 0x00000000a40472ca */ /* 0x000fe200000e0000 */
[----:B-1----:R-:W-:Y:S01]  /*1f4d0*/  LDSM.16.MT88.4 R172, [R229+0x10000] ;  /* 0x01000000e5ac783b */ /* 0x002fe20000004200 */
[----:B------:R-:W-:Y:S02]  /*1f4e0*/  R2UR UR5, R165 ;  /* 0x00000000a50572ca */ /* 0x000fe400000e0000 */
        /* <DEDUP_REMOVED lines=8> */
[----:B------:R1:W2:Y:S01]  /*1f570*/  LD.E R165, desc[UR4][R2.64+0xdc] ;  /* 0x0000dc0402a57980 */ /* 0x0002a2000c101900 */
[----:B------:R-:W-:Y:S02]  /*1f580*/  FMNMX.FTZ R171, R11, R168, !PT ;  /* 0x000000a80bab7209 */ /* 0x000fe40007810000 */
[----:B------:R-:W-:Y:S01]  /*1f590*/  FMNMX.FTZ R166, R12, R169, !PT ;  /* 0x000000a90ca67209 */ /* 0x000fe20007810000 */
[----:B------:R-:W-:Y:S03]  /*1f5a0*/  LDSM.16.MT88.4 R180, [R230+0x12800] ;  /* 0x01280000e6b4783b */ /* 0x000fe60000004200 */
[----:B------:R-:W-:Y:S02]  /*1f5b0*/  FMNMX.FTZ R169, R13, R166, !PT ;  /* 0x000000a60da97209 */ /* 0x000fe40007810000 */
[----:B------:R-:W-:Y:S03]  /*1f5c0*/  FMNMX.FTZ R166, R14, R171, !PT ;  /* 0x000000ab0ea67209 */ /* 0x000fe60007810000 */
[----:B------:R-:W-:Y:S01]  /*1f5d0*/  LDSM.16.MT88.4 R184, [R227+0x12800] ;  /* 0x01280000e3b8783b */ /* 0x000fe20000004200 */
        /* <DEDUP_REMOVED lines=21> */
[----:B------:R-:W-:Y:S07]  /*1f730*/  FMNMX.FTZ R169, R35, R2, !PT ;  /* 0x0000000223a97209 */ /* 0x000fee0007810000 */
        /* <DEDUP_REMOVED lines=8> */
[----:B---3--:R-:W-:Y:S05]  /*1f7c0*/  FMNMX.FTZ R3, R166, R3, !PT ;  /* 0x00000003a6037209 */ /* 0x008fea0007810000 */
[----:B------:R-:W-:Y:S04]  /*1f7d0*/  FADD.FTZ R0, -R3, R0 ;  /* 0x0000000003007221 */ /* 0x000fe80000010100 */
[C---:B--2---:R-:W-:Y:S01]  /*1f7e0*/  FMUL.FTZ R168, R165.reuse, R0 ;  /* 0x00000000a5a87220 */ /* 0x044fe20000410000 */
[C---:B------:R-:W-:Y:S01]  /*1f7f0*/  FMUL.FTZ R167, R165.reuse, R2 ;  /* 0x00000002a5a77220 */ /* 0x040fe20000410000 */
[C---:B------:R-:W-:Y:S01]  /*1f800*/  FMUL.FTZ R196, R165.reuse, R164 ;  /* 0x000000a4a5c47220 */ /* 0x040fe20000410000 */
[----:B------:R-:W-:Y:S01]  /*1f810*/  FMUL.FTZ R194, R165, R3 ;  /* 0x00000003a5c27220 */ /* 0x000fe20000410000 */
[----:B------:R1:W2:Y:S03]  /*1f820*/  MUFU.EX2 R0, R168 ;  /* 0x000000a800007308 */ /* 0x0002a60000000800 */
[----:B------:R-:W-:Y:S02]  /*1f830*/  FSEL R196, R196, RZ, P0 ;  /* 0x000000ffc4c47208 */ /* 0x000fe40000000000 */
[----:B------:R-:W-:Y:S05]  /*1f840*/  FSETP.NEU.FTZ.AND P0, PT, R3, -INF , PT ;  /* 0xff8000000300780b */ /* 0x000fea0003f1d000 */
[----:B------:R3:W4:Y:S01]  /*1f850*/  MUFU.EX2 R2, R167 ;  /* 0x000000a700027308 */ /* 0x0007220000000800 */
[----:B------:R-:W-:Y:S01]  /*1f860*/  FSEL R194, R194, RZ, P0 ;  /* 0x000000ffc2c27208 */ /* 0x000fe20000000000 */
[-CC-:B------:R-:W-:Y:S01]  /*1f870*/  FFMA.FTZ R191, R4, R165.reuse, -R196.reuse ;  /* 0x000000a504bf7223 */ /* 0x180fe200000108c4 */
[-CC-:B------:R-:W-:Y:S01]  /*1f880*/  FFMA.FTZ R166, R5, R165.reuse, -R196.reuse ;  /* 0x000000a505a67223 */ /* 0x180fe200000108c4 */
[-CC-:B------:R-:W-:Y:S01]  /*1f890*/  FFMA.FTZ R190, R8, R165.reuse, -R196.reuse ;  /* 0x000000a508be7223 */ /* 0x180fe200000108c4 */
[-C--:B------:R-:W-:Y:S01]  /*1f8a0*/  FFMA.FTZ R193, R9, R165.reuse, -R196 ;  /* 0x000000a509c17223 */ /* 0x080fe200000108c4 */
[-CC-:B------:R-:W-:Y:S01]  /*1f8b0*/  FFMA.FTZ R195, R6, R165.reuse, -R194.reuse ;  /* 0x000000a506c37223 */ /* 0x180fe200000108c2 */
[-CC-:B------:R-:W-:Y:S01]  /*1f8c0*/  FFMA.FTZ R192, R10, R165.reuse, -R194.reuse ;  /* 0x000000a50ac07223 */ /* 0x180fe200000108c2 */
[--C-:B------:R-:W-:Y:S01]  /*1f8d0*/  FFMA.FTZ R197, R11, R165, -R194.reuse ;  /* 0x000000a50bc57223 */ /* 0x100fe200000108c2 */
[----:B-1----:R-:W1:Y:S01]  /*1f8e0*/  LDSM.16.MT88.4 R168, [R230+0x10000] ;  /* 0x01000000e6a8783b */ /* 0x002e620000004200 */
[----:B------:R-:W-:Y:S01]  /*1f8f0*/  MUFU.EX2 R191, R191 ;  /* 0x000000bf00bf7308 */ /* 0x000fe20000000800 */
[C---:B--2---:R-:W-:Y:S01]  /*1f900*/  FMUL.FTZ R6, R0.reuse, R162 ;  /* 0x000000a200067220 */ /* 0x044fe20000410000 */
[C---:B------:R-:W-:Y:S01]  /*1f910*/  FMUL.FTZ R10, R0.reuse, R158 ;  /* 0x0000009e000a7220 */ /* 0x040fe20000410000 */
[C---:B------:R-:W-:Y:S01]  /*1f920*/  FMUL.FTZ R11, R0.reuse, R159 ;  /* 0x0000009f000b7220 */ /* 0x040fe20000410000 */
[C---:B------:R-:W-:Y:S01]  /*1f930*/  FMUL.FTZ R38, R0.reuse, R38 ;  /* 0x0000002600267220 */ /* 0x040fe20000410000 */
[C---:B------:R-:W-:Y:S01]  /*1f940*/  FMUL.FTZ R39, R0.reuse, R39 ;  /* 0x0000002700277220 */ /* 0x040fe20000410000 */
[----:B------:R-:W-:Y:S01]  /*1f950*/  FMUL.FTZ R42, R0, R42 ;  /* 0x0000002a002a7220 */ /* 0x000fe20000410000 */
[----:B---3--:R-:W-:Y:S03]  /*1f960*/  FFMA.FTZ R167, R7, R165, -R194 ;  /* 0x000000a507a77223 */ /* 0x008fe600000108c2 */
[----:B------:R-:W2:Y:S01]  /*1f970*/  MUFU.EX2 R166, R166 ;  /* 0x000000a600a67308 */ /* 0x000ea20000000800 */
[C---:B----4-:R-:W-:Y:S01]  /*1f980*/  FMUL.FTZ R4, R2.reuse, R160 ;  /* 0x000000a002047220 */ /* 0x050fe20000410000 */
[----:B------:R-:W-:Y:S01]  /*1f990*/  FMUL.FTZ R5, R2, R161 ;  /* 0x000000a102057220 */ /* 0x000fe20000410000 */
[----:B------:R-:W-:Y:S01]  /*1f9a0*/  FMUL.FTZ R7, R0, R163 ;  /* 0x000000a300077220 */ /* 0x000fe20000410000 */
[C---:B------:R-:W-:Y:S01]  /*1f9b0*/  FMUL.FTZ R8, R2.reuse, R156 ;  /* 0x0000009c02087220 */ /* 0x040fe20000410000 */
[C---:B------:R-:W-:Y:S01]  /*1f9c0*/  FMUL.FTZ R9, R2.reuse, R157 ;  /* 0x0000009d02097220 */ /* 0x040fe20000410000 */
[C---:B------:R-:W-:Y:S01]  /*1f9d0*/  FMUL.FTZ R36, R2.reuse, R36 ;  /* 0x0000002402247220 */ /* 0x040fe20000410000 */
[----:B------:R-:W3:Y:S03]  /*1f9e0*/  LDSM.16.MT88.4 R156, [R227+0x10000] ;  /* 0x01000000e39c783b */ /* 0x000ee60000004200 */
[----:B------:R-:W-:Y:S01]  /*1f9f0*/  MUFU.EX2 R195, R195 ;  /* 0x000000c300c37308 */ /* 0x000fe20000000800 */
[C---:B------:R-:W-:Y:S01]  /*1fa00*/  FMUL.FTZ R37, R2.reuse, R37 ;  /* 0x0000002502257220 */ /* 0x040fe20000410000 */
[C---:B------:R-:W-:Y:S01]  /*1fa10*/  FMUL.FTZ R40, R2.reuse, R40 ;  /* 0x0000002802287220 */ /* 0x040fe20000410000 */
[----:B------:R-:W-:Y:S01]  /*1fa20*/  FMUL.FTZ R41, R2, R41 ;  /* 0x0000002902297220 */ /* 0x000fe20000410000 */
        /* <DEDUP_REMOVED lines=31> */
[--C-:B------:R-:W-:Y:S01]  /*1fc20*/  FFMA.FTZ R252, R32, R165, -R196.reuse ;  /* 0x000000a520fc7223 */ /* 0x100fe200000108c4 */
[C---:B------:R-:W-:Y:S01]  /*1fc30*/  FMUL.FTZ R68, R2.reuse, R68 ;  /* 0x0000004402447220 */ /* 0x040fe20000410000 */
[----:B------:R-:W-:Y:S01]  /*1fc40*/  FMUL.FTZ R69, R2, R69 ;  /* 0x0000004502457220 */ /* 0x000fe20000410000 */
[C---:B------:R-:W-:Y:S01]  /*1fc50*/  FMUL.FTZ R70, R0.reuse, R70 ;  /* 0x0000004600467220 */ /* 0x040fe20000410000 */
[----:B------:R-:W-:Y:S03]  /*1fc60*/  FMUL.FTZ R71, R0, R71 ;  /* 0x0000004700477220 */ /* 0x000fe60000410000 */
[----:B------:R-:W4:Y:S01]  /*1fc70*/  MUFU.EX2 R197, R197 ;  /* 0x000000c500c57308 */ /* 0x000f220000000800 */
        /* <DEDUP_REMOVED lines=16> */
[----:B----4-:R-:W-:Y:S01]  /*1fd80*/  F2FP.F16.F32.PACK_AB R163, R197, R192 ;  /* 0x000000c0c5a3723e */ /* 0x010fe200000000ff */
[----:B------:R-:W-:Y:S01]  /*1fd90*/  FMUL.FTZ R87, R0, R87 ;  /* 0x0000005700577220 */ /* 0x000fe20000410000 */
[C---:B------:R-:W-:Y:S01]  /*1fda0*/  FMUL.FTZ R88, R2.reuse, R88 ;  /* 0x0000005802587220 */ /* 0x040fe20000410000 */
[----:B------:R-:W-:Y:S01]  /*1fdb0*/  FMUL.FTZ R89, R2, R89 ;  /* 0x0000005902597220 */ /* 0x000fe20000410000 */
[C---:B------:R-:W-:Y:S01]  /*1fdc0*/  FMUL.FTZ R90, R0.reuse, R90 ;  /* 0x0000005a005a7220 */ /* 0x040fe20000410000 */
[----:B------:R-:W-:Y:S01]  /*1fdd0*/  FMUL.FTZ R91, R0, R91 ;  /* 0x0000005b005b7220 */ /* 0x000fe20000410000 */
[C---:B------:R-:W-:Y:S01]  /*1fde0*/  FMUL.FTZ R92, R2.reuse, R92 ;  /* 0x0000005c025c7220 */ /* 0x040fe20000410000 */
[C---:B-1----:R-:W-:Y:S01]  /*1fdf0*/  HMMA.16816.F32 R4, R160.reuse, R168, R4 ;  /* 0x000000a8a004723c */ /* 0x042fe20000001804 */
[----:B------:R-:W-:Y:S04]  /*1fe00*/  MUFU.EX2 R252, R252 ;  /* 0x000000fc00fc7308 */ /* 0x000fe80000000800 */
[----:B------:R-:W-:Y:S01]  /*1fe10*/  FMUL.FTZ R93, R2, R93 ;  /* 0x0000005d025d7220 */ /* 0x000fe20000410000 */
[C---:B------:R-:W-:Y:S01]  /*1fe20*/  HMMA.16816.F32 R8, R160.reuse, R170, R8 ;  /* 0x000000aaa008723c */ /* 0x040fe20000001808 */
[----:B------:R-:W1:Y:S02]  /*1fe30*/  LDSM.16.MT88.4 R168, [R230+0x12000] ;  /* 0x01200000e6a8783b */ /* 0x000e640000004200 */
[----:B------:R-:W-:Y:S02]  /*1fe40*/  ISETP.GT.AND P0, PT, R248, R235, PT ;  /* 0x000000ebf800720c */ /* 0x000fe40003f04270 */
[C---:B------:R-:W-:Y:S01]  /*1fe50*/  FMUL.FTZ R94, R0.reuse, R94 ;  /* 0x0000005e005e7220 */ /* 0x040fe20000410000 */
[C---:B------:R-:W-:Y:S05]  /*1fe60*/  HMMA.16816.F32 R36, R160.reuse, R172, R36 ;  /* 0x000000aca024723c */ /* 0x040fea0000001824 */
[----:B------:R-:W-:Y:S01]  /*1fe70*/  FMUL.FTZ R95, R0, R95 ;  /* 0x0000005f005f7220 */ /* 0x000fe20000410000 */
[C---:B------:R-:W-:Y:S01]  /*1fe80*/  HMMA.16816.F32 R40, R160.reuse, R174, R40 ;  /* 0x000000aea028723c */ /* 0x040fe20000001828 */
[----:B------:R-:W2:Y:S04]  /*1fe90*/  LDSM.16.MT88.4 R172, [R229+0x12000] ;  /* 0x01200000e5ac783b */ /* 0x000ea80000004200 */
[C---:B------:R-:W-:Y:S01]  /*1fea0*/  FMUL.FTZ R96, R2.reuse, R96 ;  /* 0x0000006002607220 */ /* 0x040fe20000410000 */
[C---:B------:R-:W-:Y:S05]  /*1feb0*/  HMMA.16816.F32 R44, R160.reuse, R176, R44 ;  /* 0x000000b0a02c723c */ /* 0x040fea000000182c */
[----:B------:R-:W-:Y:S01]  /*1fec0*/  FMUL.FTZ R97, R2, R97 ;  /* 0x0000006102617220 */ /* 0x000fe20000410000 */
[C---:B------:R-:W-:Y:S01]  /*1fed0*/  HMMA.16816.F32 R48, R160.reuse, R178, R48 ;  /* 0x000000b2a030723c */ /* 0x040fe20000001830 */
[----:B------:R-:W-:Y:S04]  /*1fee0*/  LDSM.16.MT88.4 R176, [R228+0x10800] ;  /* 0x01080000e4b0783b */ /* 0x000fe80000004200 */
[C---:B------:R-:W-:Y:S01]  /*1fef0*/  FMUL.FTZ R98, R0.reuse, R98 ;  /* 0x0000006200627220 */ /* 0x040fe20000410000 */
[C---:B---3--:R-:W-:Y:S05]  /*1ff00*/  HMMA.16816.F32 R52, R160.reuse, R156, R52 ;  /* 0x0000009ca034723c */ /* 0x048fea0000001834 */
        /* <DEDUP_REMOVED lines=28> */
[----:B------:R-:W3:Y:S04]  /*200d0*/  LDSM.16.MT88.4 R156, [R229+0x14000] ;  /* 0x01400000e59c783b */ /* 0x000ee80000004200 */
[----:B------:R-:W-:Y:S01]  /*200e0*/  FMUL.FTZ R117, R2, R117 ;  /* 0x0000007502757220 */ /* 0x000fe20000410000 */
[C---:B-1----:R-:W-:Y:S05]  /*200f0*/  HMMA.16816.F32 R84, R160.reuse, R168, R84 ;  /* 0x000000a8a054723c */ /* 0x042fea0000001854 */
        /* <DEDUP_REMOVED lines=18> */
[C---:B---3--:R-:W-:Y:S03]  /*20220*/  HMMA.16816.F32 R100, R160.reuse, R156, R100 ;  /* 0x0000009ca064723c */ /* 0x048fe60000001864 */
[----:B------:R-:W-:Y:S01]  /*20230*/  FMUL.FTZ R131, R0, R131 ;  /* 0x0000008300837220 */ /* 0x000fe20000410000 */
[-CC-:B------:R-:W-:Y:S01]  /*20240*/  FFMA.FTZ R198, R12, R165.reuse, -R196.reuse ;  /* 0x000000a50cc67223 */ /* 0x180fe200000108c4 */
[C---:B------:R-:W-:Y:S01]  /*20250*/  FMUL.FTZ R12, R2.reuse, R152 ;  /* 0x00000098020c7220 */ /* 0x040fe20000410000 */
[C---:B------:R-:W-:Y:S01]  /*20260*/  HMMA.16816.F32 R104, R160.reuse, R158, R104 ;  /* 0x0000009ea068723c */ /* 0x040fe20000001868 */
[----:B------:R-:W3:Y:S03]  /*20270*/  LDSM.16.MT88.4 R156, [R230+0x16000] ;  /* 0x01600000e69c783b */ /* 0x000ee60000004200 */
[----:B------:R-:W-:Y:S01]  /*20280*/  MUFU.EX2 R198, R198 ;  /* 0x000000c600c67308 */ /* 0x000fe20000000800 */
[----:B------:R-:W-:Y:S01]  /*20290*/  FFMA.FTZ R199, R13, R165, -R196 ;  /* 0x000000a50dc77223 */ /* 0x000fe200000108c4 */
[C---:B-1----:R-:W-:Y:S05]  /*202a0*/  HMMA.16816.F32 R108, R160.reuse, R168, R108 ;  /* 0x000000a8a06c723c */ /* 0x042fea000000186c */
[----:B------:R-:W-:Y:S01]  /*202b0*/  FMUL.FTZ R13, R2, R153 ;  /* 0x00000099020d7220 */ /* 0x000fe20000410000 */
[C---:B------:R-:W-:Y:S01]  /*202c0*/  HMMA.16816.F32 R112, R160.reuse, R170, R112 ;  /* 0x000000aaa070723c */ /* 0x040fe20000001870 */
[----:B------:R-:W1:Y:S01]  /*202d0*/  LDSM.16.MT88.4 R168, [R229+0x16000] ;  /* 0x01600000e5a8783b */ /* 0x000e620000004200 */
[----:B------:R-:W4:Y:S03]  /*202e0*/  MUFU.EX2 R199, R199 ;  /* 0x000000c700c77308 */ /* 0x000f260000000800 */
[--C-:B------:R-:W-:Y:S01]  /*202f0*/  FFMA.FTZ R200, R14, R165, -R194.reuse ;  /* 0x000000a50ec87223 */ /* 0x100fe200000108c2 */
[C---:B--2---:R-:W-:Y:S05]  /*20300*/  HMMA.16816.F32 R116, R160.reuse, R172, R116 ;  /* 0x000000aca074723c */ /* 0x044fea0000001874 */
[----:B------:R-:W-:Y:S01]  /*20310*/  FMUL.FTZ R14, R0, R154 ;  /* 0x0000009a000e7220 */ /* 0x000fe20000410000 */
[C---:B------:R-:W-:Y:S01]  /*20320*/  HMMA.16816.F32 R120, R160.reuse, R174, R120 ;  /* 0x000000aea078723c */ /* 0x040fe20000001878 */
[----:B------:R-:W2:Y:S01]  /*20330*/  LDSM.16.MT88.4 R172, [R228+0x16000] ;  /* 0x01600000e4ac783b */ /* 0x000ea20000004200 */
[----:B------:R-:W-:Y:S03]  /*20340*/  MUFU.EX2 R200, R200 ;  /* 0x000000c800c87308 */ /* 0x000fe60000000800 */
[C---:B------:R-:W-:Y:S01]  /*20350*/  FMUL.FTZ R132, R2.reuse, R132 ;  /* 0x0000008402847220 */ /* 0x040fe20000410000 */
[----:B------:R-:W-:Y:S01]  /*20360*/  FMUL.FTZ R133, R2, R133 ;  /* 0x0000008502857220 */ /* 0x000fe20000410000 */
[C---:B------:R-:W-:Y:S01]  /*20370*/  FMUL.FTZ R134, R0.reuse, R134 ;  /* 0x0000008600867220 */ /* 0x040fe20000410000 */
[C---:B------:R-:W-:Y:S03]  /*20380*/  FMUL.FTZ R135, R0.reuse, R135 ;  /* 0x0000008700877220 */ /* 0x040fe60000410000 */
[----:B------:R-:W-:Y:S01]  /*20390*/  FFMA.FTZ R201, R15, R165, -R194 ;  /* 0x000000a50fc97223 */ /* 0x000fe200000108c2 */
[----:B------:R-:W-:Y:S01]  /*203a0*/  FMUL.FTZ R15, R0, R155 ;  /* 0x0000009b000f7220 */ /* 0x000fe20000410000 */
[C---:B------:R-:W-:Y:S01]  /*203b0*/  FMUL.FTZ R136, R2.reuse, R136 ;  /* 0x0000008802887220 */ /* 0x040fe20000410000 */
[----:B------:R-:W-:Y:S01]  /*203c0*/  LDSM.16.MT88.4 R152, [R230+0x10800] ;  /* 0x01080000e698783b */ /* 0x000fe20000004200 */
[----:B------:R-:W-:Y:S01]  /*203d0*/  FMUL.FTZ R137, R2, R137 ;  /* 0x0000008902897220 */ /* 0x000fe20000410000 */
[C---:B------:R-:W-:Y:S01]  /*203e0*/  FMUL.FTZ R138, R0.reuse, R138 ;  /* 0x0000008a008a7220 */ /* 0x040fe20000410000 */
[C---:B---3--:R-:W-:Y:S01]  /*203f0*/  HMMA.16816.F32 R124, R160.reuse, R156, R124 ;  /* 0x0000009ca07c723c */ /* 0x048fe2000000187c */
[----:B------:R-:W3:Y:S02]  /*20400*/  MUFU.EX2 R201, R201 ;  /* 0x000000c900c97308 */ /* 0x000ee40000000800 */
[----:B------:R-:W-:Y:S01]  /*20410*/  FMUL.FTZ R139, R0, R139 ;  /* 0x0000008b008b7220 */ /* 0x000fe20000410000 */
[-CC-:B------:R-:W-:Y:S01]  /*20420*/  FFMA.FTZ R202, R16, R165.reuse, -R196.reuse ;  /* 0x000000a510ca7223 */ /* 0x180fe200000108c4 */
[-C--:B------:R-:W-:Y:S01]  /*20430*/  FFMA.FTZ R203, R17, R165.reuse, -R196 ;  /* 0x000000a511cb7223 */ /* 0x080fe200000108c4 */
[C---:B------:R-:W-:Y:S01]  /*20440*/  HMMA.16816.F32 R128, R160.reuse, R158, R128 ;  /* 0x0000009ea080723c */ /* 0x040fe20000001880 */
[----:B------:R-:W5:Y:S04]  /*20450*/  LDSM.16.MT88.4 R156, [R227+0x16000] ;  /* 0x01600000e39c783b */ /* 0x000f680000004200 */
[----:B------:R-:W-:Y:S01]  /*20460*/  MUFU.EX2 R202, R202 ;  /* 0x000000ca00ca7308 */ /* 0x000fe20000000800 */
[-CC-:B------:R-:W-:Y:S01]  /*20470*/  FFMA.FTZ R250, R18, R165.reuse, -R194.reuse ;  /* 0x000000a512fa7223 */ /* 0x180fe200000108c2 */
[C---:B-1----:R-:W-:Y:S04]  /*20480*/  HMMA.16816.F32 R132, R160.reuse, R168, R132 ;  /* 0x000000a8a084723c */ /* 0x042fe80000001884 */
[----:B------:R-:W-:Y:S02]  /*20490*/  FFMA.FTZ R251, R19, R165, -R194 ;  /* 0x000000a513fb7223 */ /* 0x000fe400000108c2 */
[C---:B------:R-:W-:Y:S01]  /*204a0*/  HMMA.16816.F32 R12, R160.reuse, R170, R12 ;  /* 0x000000aaa00c723c */ /* 0x040fe2000000180c */
[----:B------:R-:W1:Y:S01]  /*204b0*/  LDSM.16.MT88.4 R168, [R229+0x10800] ;  /* 0x01080000e5a8783b */ /* 0x000e620000004200 */
[----:B------:R-:W3:Y:S03]  /*204c0*/  MUFU.EX2 R203, R203 ;  /* 0x000000cb00cb7308 */ /* 0x000ee60000000800 */
[C---:B------:R-:W-:Y:S01]  /*204d0*/  FMUL.FTZ R16, R2.reuse, R148 ;  /* 0x0000009402107220 */ /* 0x040fe20000410000 */
[C---:B--2---:R-:W-:Y:S06]  /*204e0*/  HMMA.16816.F32 R136, R160.reuse, R172, R136 ;  /* 0x000000aca088723c */ /* 0x044fec0000001888 */
[----:B------:R-:W-:Y:S01]  /*204f0*/  MUFU.EX2 R250, R250 ;  /* 0x000000fa00fa7308 */ /* 0x000fe20000000800 */
[----:B------:R-:W-:Y:S01]  /*20500*/  FMUL.FTZ R17, R2, R149 ;  /* 0x0000009502117220 */ /* 0x000fe20000410000 */
[C---:B------:R-:W-:Y:S03]  /*20510*/  FMUL.FTZ R18, R0.reuse, R150 ;  /* 0x0000009600127220 */ /* 0x040fe60000410000 */
[----:B------:R-:W-:Y:S01]  /*20520*/  FMUL.FTZ R19, R0, R151 ;  /* 0x0000009700137220 */ /* 0x000fe20000410000 */
[C---:B------:R-:W-:Y:S01]  /*20530*/  FMUL.FTZ R140, R2.reuse, R140 ;  /* 0x0000008c028c7220 */ /* 0x040fe20000410000 */
[----:B------:R-:W-:Y:S03]  /*20540*/  FMUL.FTZ R141, R2, R141 ;  /* 0x0000008d028d7220 */ /* 0x000fe60000410000 */
[----:B------:R-:W2:Y:S01]  /*20550*/  MUFU.EX2 R251, R251 ;  /* 0x000000fb00fb7308 */ /* 0x000ea20000000800 */
[C---:B------:R-:W-:Y:S01]  /*20560*/  FMUL.FTZ R142, R0.reuse, R142 ;  /* 0x0000008e008e7220 */ /* 0x040fe20000410000 */
[C---:B------:R-:W-:Y:S01]  /*20570*/  HMMA.16816.F32 R16, R160.reuse, R174, R16 ;  /* 0x000000aea010723c */ /* 0x040fe20000001810 */
[----:B------:R-:W1:Y:S02]  /*20580*/  LDSM.16.MT88.4 R172, [R227+0x10800] ;  /* 0x01080000e3ac783b */ /* 0x000e640000004200 */
[----:B------:R-:W-:Y:S01]  /*20590*/  FMUL.FTZ R143, R0, R143 ;  /* 0x0000008f008f7220 */ /* 0x000fe20000410000 */
[C---:B------:R-:W-:Y:S01]  /*205a0*/  FMUL.FTZ R144, R2.reuse, R144 ;  /* 0x0000009002907220 */ /* 0x040fe20000410000 */
[----:B------:R-:W-:Y:S01]  /*205b0*/  FMUL.FTZ R145, R2, R145 ;  /* 0x0000009102917220 */ /* 0x000fe20000410000 */
[C---:B------:R-:W-:Y:S01]  /*205c0*/  FMUL.FTZ R146, R0.reuse, R146 ;  /* 0x0000009200927220 */ /* 0x040fe20000410000 */
[----:B------:R-:W-:Y:S01]  /*205d0*/  FMUL.FTZ R147, R0, R147 ;  /* 0x0000009300937220 */ /* 0x000fe20000410000 */
[----:B----4-:R-:W-:Y:S02]  /*205e0*/  F2FP.F16.F32.PACK_AB R148, R199, R198 ;  /* 0x000000c6c794723e */ /* 0x010fe400000000ff */
[C---:B-----5:R-:W-:Y:S03]  /*205f0*/  HMMA.16816.F32 R140, R160.reuse, R156, R140 ;  /* 0x0000009ca08c723c */ /* 0x060fe6000000188c */
[----:B---3--:R-:W-:Y:S01]  /*20600*/  F2FP.F16.F32.PACK_AB R149, R201, R200 ;  /* 0x000000c8c995723e */ /* 0x008fe200000000ff */
[----:B------:R-:W-:Y:S01]  /*20610*/  FFMA.FTZ R191, R2, R249, R191 ;  /* 0x000000f902bf7223 */ /* 0x000fe200000100bf */
[----:B------:R-:W-:Y:S01]  /*20620*/  F2FP.F16.F32.PACK_AB R150, R203, R202 ;  /* 0x000000cacb96723e */ /* 0x000fe200000000ff */
[----:B------:R-:W-:Y:S01]  /*20630*/  HMMA.16816.F32 R144, R160, R158, R144 ;  /* 0x0000009ea090723c */ /* 0x000fe20000001890 */
[----:B------:R-:W3:Y:S04]  /*20640*/  LDSM.16.MT88.4 R156, [R229+0x12800] ;  /* 0x01280000e59c783b */ /* 0x000ee80000004200 */
[----:B--2---:R-:W-:Y:S01]  /*20650*/  F2FP.F16.F32.PACK_AB R151, R251, R250 ;  /* 0x000000fafb97723e */ /* 0x004fe200000000ff */
[----:B------:R-:W-:Y:S01]  /*20660*/  FFMA.FTZ R195, R0, R247, R195 ;  /* 0x000000f700c37223 */ /* 0x000fe200000100c3 */
[----:B------:R-:W-:Y:S01]  /*20670*/  IADD3 R0, R248, -0x1, RZ ;  /* 0xfffffffff8007810 */ /* 0x000fe20007ffe0ff */
[----:B------:R-:W-:Y:S01]  /*20680*/  FADD.FTZ R191, R166, R191 ;  /* 0x000000bfa6bf7221 */ /* 0x000fe20000010000 */
[----:B------:R-:W2:Y:S02]  /*20690*/  LDSM.16.MT88.4 R160, [R228+0x12800] ;  /* 0x01280000e4a0783b */ /* 0x000ea40000004200 */
[----:B------:R-:W-:Y:S01]  /*206a0*/  FADD.FTZ R195, R167, R195 ;  /* 0x000000c3a7c37221 */ /* 0x000fe20000010000 */
[C---:B------:R-:W-:Y:S05]  /*206b0*/  HMMA.16816.F32 R4, R148.reuse, R152, R4 ;  /* 0x000000989404723c */ /* 0x040fea0000001804 */
[----:B------:R-:W-:Y:S01]  /*206c0*/  FADD.FTZ R190, R190, R191 ;  /* 0x000000bfbebe7221 */ /* 0x000fe20000010000 */
[C---:B------:R-:W-:Y:S01]  /*206d0*/  HMMA.16816.F32 R8, R148.reuse, R154, R8 ;  /* 0x0000009a9408723c */ /* 0x040fe20000001808 */
[----:B------:R-:W4:Y:S04]  /*206e0*/  LDSM.16.MT88.4 R152, [R230+0x14800] ;  /* 0x01480000e698783b */ /* 0x000f280000004200 */
[----:B------:R-:W-:Y:S01]  /*206f0*/  FADD.FTZ R192, R192, R195 ;  /* 0x000000c3c0c07221 */ /* 0x000fe20000010000 */
        /* <DEDUP_REMOVED lines=17> */
[C---:B------:R-:W-:Y:S05]  /*20810*/  HMMA.16816.F32 R64, R148.reuse, R182, R64 ;  /* 0x000000b69440723c */ /* 0x040fea0000001840 */
[-CC-:B------:R-:W-:Y:S01]  /*20820*/  FFMA.FTZ R180, R20, R165.reuse, -R196.reuse ;  /* 0x000000a514b47223 */ /* 0x180fe200000108c4 */
[C---:B---3--:R-:W-:Y:S05]  /*20830*/  HMMA.16816.F32 R68, R148.reuse, R156, R68 ;  /* 0x0000009c9444723c */ /* 0x048fea0000001844 */
[-C--:B------:R-:W-:Y:S01]  /*20840*/  FFMA.FTZ R181, R21, R165.reuse, -R196 ;  /* 0x000000a515b57223 */ /* 0x080fe200000108c4 */
[C---:B------:R-:W-:Y:S01]  /*20850*/  HMMA.16816.F32 R72, R148.reuse, R158, R72 ;  /* 0x0000009e9448723c */ /* 0x040fe20000001848 */
[----:B------:R-:W3:Y:S01]  /*20860*/  LDSM.16.MT88.4 R156, [R227+0x14800] ;  /* 0x01480000e39c783b */ /* 0x000ee20000004200 */
[----:B------:R-:W-:Y:S03]  /*20870*/  MUFU.EX2 R180, R180 ;  /* 0x000000b400b47308 */ /* 0x000fe60000000800 */
[-CC-:B------:R-:W-:Y:S01]  /*20880*/  FFMA.FTZ R182, R22, R165.reuse, -R194.reuse ;  /* 0x000000a516b67223 */ /* 0x180fe200000108c2 */
[C---:B--2---:R-:W-:Y:S06]  /*20890*/  HMMA.16816.F32 R76, R148.reuse, R160, R76 ;  /* 0x000000a0944c723c */ /* 0x044fec000000184c */
[----:B------:R-:W2:Y:S01]  /*208a0*/  MUFU.EX2 R181, R181 ;  /* 0x000000b500b57308 */ /* 0x000ea20000000800 */
[-C--:B------:R-:W-:Y:S01]  /*208b0*/  FFMA.FTZ R183, R23, R165.reuse, -R194 ;  /* 0x000000a517b77223 */ /* 0x080fe200000108c2 */
[C---:B------:R-:W-:Y:S01]  /*208c0*/  HMMA.16816.F32 R80, R148.reuse, R162, R80 ;  /* 0x000000a29450723c */ /* 0x040fe20000001850 */
[----:B------:R-:W-:Y:S02]  /*208d0*/  LDSM.16.MT88.4 R160, [R229+0x16800] ;  /* 0x01680000e5a0783b */ /* 0x000fe40000004200 */
[----:B------:R-:W-:Y:S03]  /*208e0*/  FADD.FTZ R250, R250, R201 ;  /* 0x000000c9fafa7221 */ /* 0x000fe60000010000 */
[C---:B------:R-:W-:Y:S02]  /*208f0*/  HMMA.16816.F32 R84, R148.reuse, R184, R84 ;  /* 0x000000b89454723c */ /* 0x040fe40000001854 */
[----:B------:R-:W-:Y:S01]  /*20900*/  MUFU.EX2 R182, R182 ;  /* 0x000000b600b67308 */ /* 0x000fe20000000800 */
[----:B------:R-:W-:Y:S02]  /*20910*/  LDSM.16.MT88.4 R20, [R228+0x16800] ;  /* 0x01680000e414783b */ /* 0x000fe40000004200 */
[----:B------:R-:W-:Y:S01]  /*20920*/  FADD.FTZ R203, R203, R202 ;  /* 0x000000cacbcb7221 */ /* 0x000fe20000010000 */
[C---:B------:R-:W-:Y:S06]  /*20930*/  HMMA.16816.F32 R88, R148.reuse, R186, R88 ;  /* 0x000000ba9458723c */ /* 0x040fec0000001858 */
[----:B------:R-:W2:Y:S01]  /*20940*/  MUFU.EX2 R183, R183 ;  /* 0x000000b700b77308 */ /* 0x000ea20000000800 */
[-CC-:B------:R-:W-:Y:S01]  /*20950*/  FFMA.FTZ R184, R24, R165.reuse, -R196.reuse ;  /* 0x000000a518b87223 */ /* 0x180fe200000108c4 */
[C---:B----4-:R-:W-:Y:S03]  /*20960*/  HMMA.16816.F32 R92, R148.reuse, R152, R92 ;  /* 0x00000098945c723c */ /* 0x050fe6000000185c */
[-C--:B------:R-:W-:Y:S03]  /*20970*/  FFMA.FTZ R185, R25, R165.reuse, -R196 ;  /* 0x000000a519b97223 */ /* 0x080fe600000108c4 */
[C---:B------:R-:W-:Y:S01]  /*20980*/  HMMA.16816.F32 R96, R148.reuse, R154, R96 ;  /* 0x0000009a9460723c */ /* 0x040fe20000001860 */
[----:B------:R-:W4:Y:S01]  /*20990*/  LDSM.16.MT88.4 R152, [R230+0x16800] ;  /* 0x01680000e698783b */ /* 0x000f220000004200 */
        /* <DEDUP_REMOVED lines=8> */
[C---:B-----5:R-:W-:Y:S02]  /*20a20*/  HMMA.16816.F32 R108, R148.reuse, R172, R108 ;  /* 0x000000ac946c723c */ /* 0x060fe4000000186c */
[----:B------:R-:W-:Y:S01]  /*20a30*/  MUFU.EX2 R186, R186 ;  /* 0x000000ba00ba7308 */ /* 0x000fe20000000800 */
[----:B------:R-:W-:Y:S02]  /*20a40*/  LDSM.16.MT88.4 R24, [R227+0x11000] ;  /* 0x01100000e318783b */ /* 0x000fe40000004200 */
[----:B------:R-:W-:Y:S01]  /*20a50*/  MOV R248, R0 ;  /* 0x0000000000f87202 */ /* 0x000fe20000000f00 */
[C---:B------:R-:W-:Y:S06]  /*20a60*/  HMMA.16816.F32 R112, R148.reuse, R174, R112 ;  /* 0x000000ae9470723c */ /* 0x040fec0000001870 */
[----:B------:R-:W5:Y:S01]  /*20a70*/  MUFU.EX2 R187, R187 ;  /* 0x000000bb00bb7308 */ /* 0x000f620000000800 */
[----:B------:R-:W5:Y:S01]  /*20a80*/  LDSM.16.MT88.4 R172, [R230+0x11000] ;  /* 0x01100000e6ac783b */ /* 0x000f620000004200 */
[C---:B---3--:R-:W-:Y:S03]  /*20a90*/  HMMA.16816.F32 R116, R148.reuse, R156, R116 ;  /* 0x0000009c9474723c */ /* 0x048fe60000001874 */
[----:B------:R-:W-:Y:S03]  /*20aa0*/  MOV R0, R3 ;  /* 0x0000000300007202 */ /* 0x000fe60000000f00 */
[C---:B------:R-:W-:Y:S01]  /*20ab0*/  HMMA.16816.F32 R120, R148.reuse, R158, R120 ;  /* 0x0000009e9478723c */ /* 0x040fe20000001878 */
[----:B------:R-:W3:Y:S04]  /*20ac0*/  LDSM.16.MT88.4 R156, [R228+0x11000] ;  /* 0x01100000e49c783b */ /* 0x000ee80000004200 */
[----:B------:R-:W-:Y:S01]  /*20ad0*/  MOV R167, R164 ;  /* 0x000000a400a77202 */ /* 0x000fe20000000f00 */
[C---:B----4-:R-:W-:Y:S06]  /*20ae0*/  HMMA.16816.F32 R124, R148.reuse, R152, R124 ;  /* 0x00000098947c723c */ /* 0x050fec000000187c */
[C---:B------:R-:W-:Y:S01]  /*20af0*/  HMMA.16816.F32 R128, R148.reuse, R154, R128 ;  /* 0x0000009a9480723c */ /* 0x040fe20000001880 */
[----:B------:R-:W4:Y:S05]  /*20b00*/  LDSM.16.MT88.4 R152, [R230+0x13000] ;  /* 0x01300000e698783b */ /* 0x000f2a0000004200 */
[C---:B------:R-:W-:Y:S06]  /*20b10*/  HMMA.16816.F32 R132, R148.reuse, R160, R132 ;  /* 0x000000a09484723c */ /* 0x040fec0000001884 */
[C---:B------:R-:W-:Y:S01]  /*20b20*/  HMMA.16816.F32 R12, R148.reuse, R162, R12 ;  /* 0x000000a2940c723c */ /* 0x040fe2000000180c */
[----:B------:R-:W-:Y:S05]  /*20b30*/  LDSM.16.MT88.4 R160, [R228+0x13000] ;  /* 0x01300000e4a0783b */ /* 0x000fea0000004200 */
[C---:B------:R-:W-:Y:S06]  /*20b40*/  HMMA.16816.F32 R136, R148.reuse, R20, R136 ;  /* 0x000000149488723c */ /* 0x040fec0000001888 */
[C---:B------:R-:W-:Y:S05]  /*20b50*/  HMMA.16816.F32 R16, R148.reuse, R22, R16 ;  /* 0x000000169410723c */ /* 0x040fea0000001810 */
[----:B--2---:R-:W-:Y:S01]  /*20b60*/  F2FP.F16.F32.PACK_AB R20, R181, R180 ;  /* 0x000000b4b514723e */ /* 0x004fe200000000ff */
[C---:B-1----:R-:W-:Y:S05]  /*20b70*/  HMMA.16816.F32 R140, R148.reuse, R168, R140 ;  /* 0x000000a8948c723c */ /* 0x042fea000000188c */
[----:B------:R-:W-:Y:S01]  /*20b80*/  F2FP.F16.F32.PACK_AB R21, R183, R182 ;  /* 0x000000b6b715723e */ /* 0x000fe200000000ff */
[----:B------:R-:W-:Y:S01]  /*20b90*/  HMMA.16816.F32 R144, R148, R170, R144 ;  /* 0x000000aa9490723c */ /* 0x000fe20000001890 */
[----:B------:R-:W1:Y:S04]  /*20ba0*/  LDSM.16.MT88.4 R148, [R229+0x13000] ;  /* 0x01300000e594783b */ /* 0x000e680000004200 */
[----:B------:R-:W-:Y:S01]  /*20bb0*/  F2FP.F16.F32.PACK_AB R22, R185, R184 ;  /* 0x000000b8b916723e */ /* 0x000fe200000000ff */
[----:B------:R-:W-:Y:S01]  /*20bc0*/  FADD.FTZ R180, R180, R203 ;  /* 0x000000cbb4b47221 */ /* 0x000fe20000010000 */
[----:B-----5:R-:W-:Y:S01]  /*20bd0*/  F2FP.F16.F32.PACK_AB R23, R187, R186 ;  /* 0x000000babb17723e */ /* 0x020fe200000000ff */
[----:B------:R-:W-:Y:S01]  /*20be0*/  FADD.FTZ R182, R182, R251 ;  /* 0x000000fbb6b67221 */ /* 0x000fe20000010000 */
[----:B------:R-:W2:Y:S02]  /*20bf0*/  LDSM.16.MT88.4 R168, [R227+0x13000] ;  /* 0x01300000e3a8783b */ /* 0x000ea40000004200 */
[----:B------:R-:W-:Y:S01]  /*20c00*/  FADD.FTZ R181, R181, R180 ;  /* 0x000000b4b5b57221 */ /* 0x000fe20000010000 */
[----:B------:R-:W-:Y:S02]  /*20c10*/  FADD.FTZ R183, R183, R182 ;  /* 0x000000b6b7b77221 */ /* 0x000fe40000010000 */
        /* <DEDUP_REMOVED lines=10> */
[C---:B---3--:R-:W-:Y:S06]  /*20cc0*/  HMMA.16816.F32 R44, R20.reuse, R156, R44 ;  /* 0x0000009c142c723c */ /* 0x048fec000000182c */
[C---:B------:R-:W-:Y:S01]  /*20cd0*/  HMMA.16816.F32 R48, R20.reuse, R158, R48 ;  /* 0x0000009e1430723c */ /* 0x040fe20000001830 */
[----:B------:R-:W3:Y:S05]  /*20ce0*/  LDSM.16.MT88.4 R156, [R230+0x15000] ;  /* 0x01500000e69c783b */ /* 0x000eea0000004200 */
        /* <DEDUP_REMOVED lines=10> */
[C---:B------:R-:W-:Y:S06]  /*20d90*/  HMMA.16816.F32 R80, R20.reuse, R162, R80 ;  /* 0x000000a21450723c */ /* 0x040fec0000001850 */
[C---:B--2---:R-:W-:Y:S06]  /*20da0*/  HMMA.16816.F32 R84, R20.reuse, R168, R84 ;  /* 0x000000a81454723c */ /* 0x044fec0000001854 */
[C---:B------:R-:W-:Y:S01]  /*20db0*/  HMMA.16816.F32 R88, R20.reuse, R170, R88 ;  /* 0x000000aa1458723c */ /* 0x040fe20000001858 */
[----:B------:R-:W-:Y:S05]  /*20dc0*/  LDSM.16.MT88.4 R168, [R229+0x11800] ;  /* 0x01180000e5a8783b */ /* 0x000fea0000004200 */
[C---:B---3--:R-:W-:Y:S06]  /*20dd0*/  HMMA.16816.F32 R92, R20.reuse, R156, R92 ;  /* 0x0000009c145c723c */ /* 0x048fec000000185c */
[C---:B------:R-:W-:Y:S01]  /*20de0*/  HMMA.16816.F32 R96, R20.reuse, R158, R96 ;  /* 0x0000009e1460723c */ /* 0x040fe20000001860 */
[----:B------:R-:W2:Y:S05]  /*20df0*/  LDSM.16.MT88.4 R156, [R228+0x17000] ;  /* 0x01700000e49c783b */ /* 0x000eaa0000004200 */
[C---:B------:R-:W-:Y:S06]  /*20e00*/  HMMA.16816.F32 R100, R20.reuse, R172, R100 ;  /* 0x000000ac1464723c */ /* 0x040fec0000001864 */
[C---:B------:R-:W-:Y:S01]  /*20e10*/  HMMA.16816.F32 R104, R20.reuse, R174, R104 ;  /* 0x000000ae1468723c */ /* 0x040fe20000001868 */
[----:B------:R-:W-:Y:S05]  /*20e20*/  LDSM.16.MT88.4 R172, [R230+0x13800] ;  /* 0x01380000e6ac783b */ /* 0x000fea0000004200 */
[C---:B------:R-:W-:Y:S06]  /*20e30*/  HMMA.16816.F32 R108, R20.reuse, R176, R108 ;  /* 0x000000b0146c723c */ /* 0x040fec000000186c */
[C---:B------:R-:W-:Y:S05]  /*20e40*/  HMMA.16816.F32 R112, R20.reuse, R178, R112 ;  /* 0x000000b21470723c */ /* 0x040fea0000001870 */
[-C--:B------:R-:W-:Y:S01]  /*20e50*/  FFMA.FTZ R177, R29, R165.reuse, -R196 ;  /* 0x000000a51db17223 */ /* 0x080fe200000108c4 */
[C---:B-----5:R-:W-:Y:S05]  /*20e60*/  HMMA.16816.F32 R116, R20.reuse, R24, R116 ;  /* 0x000000181474723c */ /* 0x060fea0000001874 */
[-C--:B------:R-:W-:Y:S01]  /*20e70*/  FFMA.FTZ R29, R34, R165.reuse, -R194 ;  /* 0x000000a5221d7223 */ /* 0x080fe200000108c2 */
[C---:B------:R-:W-:Y:S01]  /*20e80*/  HMMA.16816.F32 R120, R20.reuse, R26, R120 ;  /* 0x0000001a1478723c */ /* 0x040fe20000001878 */
[----:B------:R-:W3:Y:S01]  /*20e90*/  LDSM.16.MT88.4 R24, [R227+0x17000] ;  /* 0x01700000e318783b */ /* 0x000ee20000004200 */
[----:B------:R-:W-:Y:S03]  /*20ea0*/  MUFU.EX2 R177, R177 ;  /* 0x000000b100b17308 */ /* 0x000fe60000000800 */
[-CC-:B------:R-:W-:Y:S01]  /*20eb0*/  FFMA.FTZ R176, R28, R165.reuse, -R196.reuse ;  /* 0x000000a51cb07223 */ /* 0x180fe200000108c4 */
[C---:B-1----:R-:W-:Y:S06]  /*20ec0*/  HMMA.16816.F32 R124, R20.reuse, R148, R124 ;  /* 0x00000094147c723c */ /* 0x042fec000000187c */
[----:B------:R-:W1:Y:S01]  /*20ed0*/  MUFU.EX2 R161, R29 ;  /* 0x0000001d00a17308 */ /* 0x000e620000000800 */
[-C--:B------:R-:W-:Y:S01]  /*20ee0*/  FFMA.FTZ R196, R33, R165.reuse, -R196 ;  /* 0x000000a521c47223 */ /* 0x080fe200000108c4 */
[C---:B------:R-:W-:Y:S01]  /*20ef0*/  HMMA.16816.F32 R128, R20.reuse, R150, R128 ;  /* 0x000000961480723c */ /* 0x040fe20000001880 */
[----:B------:R-:W4:Y:S02]  /*20f00*/  LDSM.16.MT88.4 R148, [R230+0x11800] ;  /* 0x01180000e694783b */ /* 0x000f240000004200 */
[-CC-:B------:R-:W-:Y:S03]  /*20f10*/  FFMA.FTZ R178, R30, R165.reuse, -R194.reuse ;  /* 0x000000a51eb27223 */ /* 0x180fe600000108c2 */
[C---:B------:R-:W-:Y:S02]  /*20f20*/  HMMA.16816.F32 R132, R20.reuse, R152, R132 ;  /* 0x000000981484723c */ /* 0x040fe40000001884 */
[----:B------:R-:W5:Y:S03]  /*20f30*/  MUFU.EX2 R176, R176 ;  /* 0x000000b000b07308 */ /* 0x000f660000000800 */
[-CC-:B------:R-:W-:Y:S01]  /*20f40*/  FFMA.FTZ R179, R31, R165.reuse, -R194.reuse ;  /* 0x000000a51fb37223 */ /* 0x180fe200000108c2 */
[C---:B------:R-:W-:Y:S01]  /*20f50*/  HMMA.16816.F32 R12, R20.reuse, R154, R12 ;  /* 0x0000009a140c723c */ /* 0x040fe2000000180c */
[----:B------:R-:W-:Y:S05]  /*20f60*/  LDSM.16.MT88.4 R152, [R227+0x11800] ;  /* 0x01180000e398783b */ /* 0x000fea0000004200 */
[----:B------:R-:W-:Y:S01]  /*20f70*/  MUFU.EX2 R178, R178 ;  /* 0x000000b200b27308 */ /* 0x000fe20000000800 */
[----:B------:R-:W-:Y:S01]  /*20f80*/  FFMA.FTZ R194, R35, R165, -R194 ;  /* 0x000000a523c27223 */ /* 0x000fe200000108c2 */
[C---:B--2---:R-:W-:Y:S01]  /*20f90*/  HMMA.16816.F32 R136, R20.reuse, R156, R136 ;  /* 0x0000009c1488723c */ /* 0x044fe20000001888 */
[----:B------:R-:W2:Y:S07]  /*20fa0*/  LDSM.16.MT88.4 R32, [R228+0x11800] ;  /* 0x01180000e420783b */ /* 0x000eae0000004200 */
[----:B------:R-:W4:Y:S01]  /*20fb0*/  MUFU.EX2 R179, R179 ;  /* 0x000000b300b37308 */ /* 0x000f220000000800 */
[C---:B------:R-:W-:Y:S03]  /*20fc0*/  HMMA.16816.F32 R16, R20.reuse, R158, R16 ;  /* 0x0000009e1410723c */ /* 0x040fe60000001810 */
[----:B-1----:R-:W-:Y:S03]  /*20fd0*/  MOV R165, R161 ;  /* 0x000000a100a57202 */ /* 0x002fe60000000f00 */
[C---:B---3--:R-:W-:Y:S03]  /*20fe0*/  HMMA.16816.F32 R140, R20.reuse, R24, R140 ;  /* 0x00000018148c723c */ /* 0x048fe6000000188c */
[----:B------:R-:W1:Y:S02]  /*20ff0*/  MUFU.EX2 R196, R196 ;  /* 0x000000c400c47308 */ /* 0x000e640000000800 */
[----:B-----5:R-:W-:Y:S01]  /*21000*/  F2FP.F16.F32.PACK_AB R28, R177, R176 ;  /* 0x000000b0b11c723e */ /* 0x020fe200000000ff */
[----:B------:R-:W-:Y:S01]  /*21010*/  HMMA.16816.F32 R144, R20, R26, R144 ;  /* 0x0000001a1490723c */ /* 0x000fe20000001890 */
[----:B------:R-:W3:Y:S06]  /*21020*/  LDSM.16.MT88.4 R20, [R229+0x13800] ;  /* 0x01380000e514783b */ /* 0x000eec0000004200 */
[----:B------:R-:W5:Y:S01]  /*21030*/  MUFU.EX2 R194, R194 ;  /* 0x000000c200c27308 */ /* 0x000f620000000800 */
[----:B----4-:R-:W-:Y:S03]  /*21040*/  F2FP.F16.F32.PACK_AB R29, R179, R178 ;  /* 0x000000b2b31d723e */ /* 0x010fe600000000ff */
[----:B------:R-:W-:Y:S01]  /*21050*/  FADD.FTZ R176, R176, R185 ;  /* 0x000000b9b0b07221 */ /* 0x000fe20000010000 */
[----:B------:R-:W-:Y:S01]  /*21060*/  FADD.FTZ R178, R178, R187 ;  /* 0x000000bbb2b27221 */ /* 0x000fe20000010000 */
[----:B------:R-:W-:Y:S02]  /*21070*/  LDSM.16.MT88.4 R24, [R230+0x15800] ;  /* 0x01580000e618783b */ /* 0x000fe40000004200 */
[----:B------:R-:W-:Y:S01]  /*21080*/  FADD.FTZ R177, R177, R176 ;  /* 0x000000b0b1b17221 */ /* 0x000fe20000010000 */
[----:B-1----:R-:W-:Y:S01]  /*21090*/  F2FP.F16.F32.PACK_AB R30, R196, R252 ;  /* 0x000000fcc41e723e */ /* 0x002fe200000000ff */
[----:B------:R-:W-:Y:S02]  /*210a0*/  FADD.FTZ R178, R179, R178 ;  /* 0x000000b2b3b27221 */ /* 0x000fe40000010000 */
[----:B------:R-:W-:Y:S02]  /*210b0*/  FADD.FTZ R177, R252, R177 ;  /* 0x000000b1fcb17221 */ /* 0x000fe40000010000 */
[----:B------:R-:W-:Y:S02]  /*210c0*/  FADD.FTZ R247, R165, R178 ;  /* 0x000000b2a5f77221 */ /* 0x000fe40000010000 */
[----:B------:R-:W-:Y:S01]  /*210d0*/  FADD.FTZ R249, R196, R177 ;  /* 0x000000b1c4f97221 */ /* 0x000fe20000010000 */
[C---:B-----5:R-:W-:Y:S01]  /*210e0*/  F2FP.F16.F32.PACK_AB R31, R194.reuse, R165 ;  /* 0x000000a5c21f723e */ /* 0x060fe200000000ff */
[----:B------:R-:W-:Y:S06]  /*210f0*/  FADD.FTZ R247, R194, R247 ;  /* 0x000000f7c2f77221 */ /* 0x000fec0000010000 */
[C---:B------:R-:W-:Y:S01]  /*21100*/  HMMA.16816.F32 R160, R28.reuse, R148, R4 ;  /* 0x000000941ca0723c */ /* 0x040fe20000001804 */
[----:B------:R-:W1:Y:S05]  /*21110*/  LDSM.16.MT88.4 R4, [R228+0x13800] ;  /* 0x01380000e404783b */ /* 0x000e6a0000004200 */
[C---:B------:R-:W-:Y:S03]  /*21120*/  HMMA.16816.F32 R156, R28.reuse, R150, R8 ;  /* 0x000000961c9c723c */ /* 0x040fe60000001808 */
[----:B------:R-:W4:Y:S03]  /*21130*/  LDSM.16.MT88.4 R8, [R227+0x13800] ;  /* 0x01380000e308783b */ /* 0x000f260000004200 */
[C---:B------:R-:W-:Y:S05]  /*21140*/  HMMA.16816.F32 R36, R28.reuse, R168, R36 ;  /* 0x000000a81c24723c */ /* 0x040fea0000001824 */
[----:B------:R-:W5:Y:S01]  /*21150*/  LDSM.16.MT88.4 R148, [R229+0x15800] ;  /* 0x01580000e594783b */ /* 0x000f620000004200 */
[C---:B------:R-:W-:Y:S06]  /*21160*/  HMMA.16816.F32 R40, R28.reuse, R170, R40 ;  /* 0x000000aa1c28723c */ /* 0x040fec0000001828 */
[C---:B--2---:R-:W-:Y:S01]  /*21170*/  HMMA.16816.F32 R44, R28.reuse, R32, R44 ;  /* 0x000000201c2c723c */ /* 0x044fe2000000182c */
[----:B------:R-:W-:Y:S05]  /*21180*/  LDSM.16.MT88.4 R168, [R227+0x15800] ;  /* 0x01580000e3a8783b */ /* 0x000fea0000004200 */
[C---:B------:R-:W-:Y:S03]  /*21190*/  HMMA.16816.F32 R48, R28.reuse, R34, R48 ;  /* 0x000000221c30723c */ /* 0x040fe60000001830 */
[----:B------:R-:W2:Y:S03]  /*211a0*/  LDSM.16.MT88.4 R32, [R228+0x15800] ;  /* 0x01580000e420783b */ /* 0x000ea60000004200 */
[C---:B------:R-:W-:Y:S06]  /*211b0*/  HMMA.16816.F32 R52, R28.reuse, R152, R52 ;  /* 0x000000981c34723c */ /* 0x040fec0000001834 */
        /* <DEDUP_REMOVED lines=9> */
[C---:B----4-:R-:W-:Y:S06]  /*21250*/  HMMA.16816.F32 R84, R28.reuse, R8, R84 ;  /* 0x000000081c54723c */ /* 0x050fec0000001854 */
[C---:B------:R-:W-:Y:S01]  /*21260*/  HMMA.16816.F32 R88, R28.reuse, R10, R88 ;  /* 0x0000000a1c58723c */ /* 0x040fe20000001858 */
[----:B------:R-:W-:Y:S05]  /*21270*/  LDSM.16.MT88.4 R8, [R227+0x17800] ;  /* 0x01780000e308783b */ /* 0x000fea0000004200 */
[C---:B------:R-:W-:Y:S06]  /*21280*/  HMMA.16816.F32 R92, R28.reuse, R24, R92 ;  /* 0x000000181c5c723c */ /* 0x040fec000000185c */
[C---:B------:R-:W-:Y:S06]  /*21290*/  HMMA.16816.F32 R96, R28.reuse, R26, R96 ;  /* 0x0000001a1c60723c */ /* 0x040fec0000001860 */
[C---:B-----5:R-:W-:Y:S06]  /*212a0*/  HMMA.16816.F32 R100, R28.reuse, R148, R100 ;  /* 0x000000941c64723c */ /* 0x060fec0000001864 */
[C---:B------:R-:W-:Y:S01]  /*212b0*/  HMMA.16816.F32 R104, R28.reuse, R150, R104 ;  /* 0x000000961c68723c */ /* 0x040fe20000001868 */
[----:B------:R-:W3:Y:S05]  /*212c0*/  LDSM.16.MT88.4 R148, [R228+0x17800] ;  /* 0x01780000e494783b */ /* 0x000eea0000004200 */
[C---:B--2---:R-:W-:Y:S06]  /*212d0*/  HMMA.16816.F32 R108, R28.reuse, R32, R108 ;  /* 0x000000201c6c723c */ /* 0x044fec000000186c */
[C---:B------:R-:W-:Y:S06]  /*212e0*/  HMMA.16816.F32 R112, R28.reuse, R34, R112 ;  /* 0x000000221c70723c */ /* 0x040fec0000001870 */
        /* <DEDUP_REMOVED lines=13> */
.L_x_1941:
[----:B------:R-:W1:Y:S01]  /*213c0*/  LDC.64 R6, c[0x0][0x208] ;  /* 0x00008200ff067b82 */ /* 0x000e620000000a00 */
[----:B------:R-:W2:Y:S07]  /*213d0*/  S2R R9, SR_TID.X ;  /* 0x0000000000097919 */ /* 0x000eae0000002100 */
[----:B------:R-:W3:Y:S01]  /*213e0*/  LDC.64 R4, c[0x0][0x198] ;  /* 0x00006600ff047b82 */ /* 0x000ee20000000a00 */
[----:B-1----:R-:W-:Y:S02]  /*213f0*/  R2UR UR4, R6 ;  /* 0x00000000060472ca */ /* 0x002fe400000e0000 */
[----:B------:R-:W-:-:S02]  /*21400*/  R2UR UR5, R7 ;  /* 0x00000000070572ca */ /* 0x000fc400000e0000 */
[----:B--2---:R-:W-:-:S04]  /*21410*/  SHF.R.S32.HI R0, RZ, 0x1f, R9 ;  /* 0x0000001fff007819 */ /* 0x004fc80000011409 */
[----:B------:R-:W-:-:S07]  /*21420*/  LEA.HI R0, R0, R9, RZ, 0x4 ;  /* 0x0000000900007211 */ /* 0x000fce00078f20ff */
[----:B---3--:R1:W5:Y:S01]  /*21430*/  LD.E R2, desc[UR4][R4.64+0xd8] ;  /* 0x0000d80404027980 */ /* 0x008362000c101900 */
[----:B------:R-:W-:Y:S01]  /*21440*/  UMOV UR4, 0xffffffff ;  /* 0xffffffff00047882 */ /* 0x000fe20000000000 */
[----:B------:R-:W-:Y:S02]  /*21450*/  SHF.R.S32.HI R0, RZ, 0x4, R0 ;  /* 0x00000004ff007819 */ /* 0x000fe40000011400 */
        /* <DEDUP_REMOVED lines=8> */
.L_x_1972:
[----:B------:R-:W3:Y:S01]  /*214e0*/  S2R R12, SR_TID.X ;  /* 0x00000000000c7919 */ /* 0x000ee20000002100 */
[----:B----4-:R-:W-:Y:S01]  /*214f0*/  FADD.FTZ R8, R13, R14 ;  /* 0x0000000e0d087221 */ /* 0x010fe20000010000 */
[----:B------:R-:W-:Y:S01]  /*21500*/  FSETP.NE.FTZ.AND P4, PT, R9, RZ, PT ;  /* 0x000000ff0900720b */ /* 0x000fe20003f95000 */
[----:B------:R-:W2:Y:S01]  /*21510*/  S2UR UR4, SR_CgaCtaId ;  /* 0x00000000000479c3 */ /* 0x000ea20000008800 */
[----:B------:R-:W-:-:S07]  /*21520*/  MOV R11, 0x3f800000 ;  /* 0x3f800000000b7802 */ /* 0x000fce0000000f00 */
[----:B------:R-:W-:Y:S01]  /*21530*/  BAR.SYNC.DEFER_BLOCKING 0x0 ;  /* 0x0000000000007b1d */ /* 0x000fe20000010000 */
[----:B------:R-:W-:Y:S02]  /*21540*/  FSETP.NE.FTZ.AND P3, PT, R8, RZ, PT ;  /* 0x000000ff0800720b */ /* 0x000fe40003f75000 */
[----:B------:R-:W-:Y:S02]  /*21550*/  MOV R10, 0x3f800000 ;  /* 0x3f800000000a7802 */ /* 0x000fe40000000f00 */
[C---:B------:R-:W-:Y:S01]  /*21560*/  R2UR UR12, R6.reuse ;  /* 0x00000000060c72ca */ /* 0x040fe200000e0000 */
[----:B------:R-:W-:Y:S01]  /*21570*/  UMOV UR5, 0x400 ;  /* 0x0000040000057882 */ /* 0x000fe20000000000 */
[C---:B------:R-:W-:Y:S02]  /*21580*/  R2UR UR13, R7.reuse ;  /* 0x00000000070d72ca */ /* 0x040fe400000e0000 */
[----:B------:R-:W-:Y:S01]  /*21590*/  R2UR UR10, R6 ;  /* 0x00000000060a72ca */ /* 0x000fe200000e0000 */
[----:B------:R-:W4:Y:S01]  /*215a0*/  @P4 MUFU.RCP R11, R9 ;  /* 0x00000009000b4308 */ /* 0x000f220000001000 */
[----:B------:R-:W-:-:S07]  /*215b0*/  R2UR UR11, R7 ;  /* 0x00000000070b72ca */ /* 0x000fce00000e0000 */
[----:B------:R-:W1:Y:S01]  /*215c0*/  @P3 MUFU.RCP R10, R8 ;  /* 0x00000008000a3308 */ /* 0x000e620000001000 */
[----:B--2---:R-:W-:Y:S01]  /*215d0*/  ULEA UR4, UR4, UR5, 0x18 ;  /* 0x0000000504047291 */ /* 0x004fe2000f8ec03f */
[----:B---3--:R-:W-:Y:S01]  /*215e0*/  SHF.R.S32.HI R13, RZ, 0x1f, R12 ;  /* 0x0000001fff0d7819 */ /* 0x008fe2000001140c */
[C---:B----4-:R-:W-:Y:S01]  /*215f0*/  FMUL.FTZ R160, R11.reuse, R160 ;  /* 0x000000a00ba07220 */ /* 0x050fe20000410000 */
        /* <DEDUP_REMOVED lines=10> */
[----:B------:R-:W-:Y:S01]  /*216a0*/  LOP3.LUT R17, R14, 0x1ffffffc, RZ, 0xc0, !PT ;  /* 0x1ffffffc0e117812 */ /* 0x000fe200078ec0ff */
[----:B------:R-:W-:Y:S01]  /*216b0*/  FMUL.FTZ R44, R11, R44 ;  /* 0x0000002c0b2c7220 */ /* 0x000fe20000410000 */
[----:B------:R-:W-:Y:S01]  /*216c0*/  LEA.HI R15, R15, R16, RZ, 0x3 ;  /* 0x000000100f0f7211 */ /* 0x000fe200078f18ff */
[----:B------:R-:W-:Y:S01]  /*216d0*/  FMUL.FTZ R45, R11, R45 ;  /* 0x0000002d0b2d7220 */ /* 0x000fe20000410000 */
[----:B------:R-:W-:Y:S01]  /*216e0*/  IADD3 R17, -R17, R12, RZ ;  /* 0x0000000c11117210 */ /* 0x000fe20007ffe1ff */
[----:B------:R-:W-:Y:S01]  /*216f0*/  FMUL.FTZ R48, R11, R48 ;  /* 0x000000300b307220 */ /* 0x000fe20000410000 */
[----:B------:R-:W-:Y:S01]  /*21700*/  LOP3.LUT R15, R15, 0xfffffff8, RZ, 0xc0, !PT ;  /* 0xfffffff80f0f7812 */ /* 0x000fe200078ec0ff */
[C---:B------:R-:W-:Y:S01]  /*21710*/  FMUL.FTZ R49, R11.reuse, R49 ;  /* 0x000000310b317220 */ /* 0x040fe20000410000 */
[C---:B------:R-:W-:Y:S01]  /*21720*/  FMUL.FTZ R52, R11.reuse, R52 ;  /* 0x000000340b347220 */ /* 0x040fe20000410000 */
[C---:B------:R-:W-:Y:S01]  /*21730*/  FMUL.FTZ R53, R11.reuse, R53 ;  /* 0x000000350b357220 */ /* 0x040fe20000410000 */
[----:B------:R-:W-:Y:S01]  /*21740*/  IADD3 R16, R16, -R15, RZ ;  /* 0x8000000f10107210 */ /* 0x000fe20007ffe0ff */
[----:B------:R-:W-:Y:S01]  /*21750*/  FMUL.FTZ R56, R11, R56 ;  /* 0x000000380b387220 */ /* 0x000fe20000410000 */
[----:B------:R-:W-:Y:S01]  /*21760*/  LEA.HI R15, R13, R12, RZ, 0x5 ;  /* 0x0000000c0d0f7211 */ /* 0x000fe200078f28ff */
[C---:B------:R-:W-:Y:S01]  /*21770*/  FMUL.FTZ R57, R11.reuse, R57 ;  /* 0x000000390b397220 */ /* 0x040fe20000410000 */
[----:B------:R-:W-:Y:S01]  /*21780*/  SHF.L.U32 R18, R16, 0x6, RZ ;  /* 0x0000000610127819 */ /* 0x000fe200000006ff */
[C---:B------:R-:W-:Y:S01]  /*21790*/  FMUL.FTZ R60, R11.reuse, R60 ;  /* 0x0000003c0b3c7220 */ /* 0x040fe20000410000 */
[----:B------:R-:W-:Y:S01]  /*217a0*/  SHF.R.S32.HI R14, RZ, 0x5, R15 ;  /* 0x00000005ff0e7819 */ /* 0x000fe2000001140f */
[C---:B------:R-:W-:Y:S01]  /*217b0*/  FMUL.FTZ R61, R11.reuse, R61 ;  /* 0x0000003d0b3d7220 */ /* 0x040fe20000410000 */
[----:B------:R-:W-:Y:S01]  /*217c0*/  LOP3.LUT R18, R18, 0x1c0, RZ, 0xc0, !PT ;  /* 0x000001c012127812 */ /* 0x000fe200078ec0ff */
[C---:B------:R-:W-:Y:S01]  /*217d0*/  FMUL.FTZ R64, R11.reuse, R64 ;  /* 0x000000400b407220 */ /* 0x040fe20000410000 */
[----:B------:R-:W-:Y:S01]  /*217e0*/  LOP3.LUT R19, R16, 0x1, RZ, 0xc0, !PT ;  /* 0x0000000110137812 */ /* 0x000fe200078ec0ff */
[C---:B------:R-:W-:Y:S01]  /*217f0*/  FMUL.FTZ R65, R11.reuse, R65 ;  /* 0x000000410b417220 */ /* 0x040fe20000410000 */
[----:B------:R-:W-:Y:S01]  /*21800*/  LEA R17, R14, R17, 0x9 ;  /* 0x000000110e117211 */ /* 0x000fe200078e48ff */
[C---:B------:R-:W-:Y:S01]  /*21810*/  FMUL.FTZ R68, R11.reuse, R68 ;  /* 0x000000440b447220 */ /* 0x040fe20000410000 */
[----:B------:R-:W-:Y:S01]  /*21820*/  LEA.HI R18, R18, R18, RZ, 0x1d ;  /* 0x0000001212127211 */ /* 0x000fe200078fe8ff */
[----:B------:R-:W-:Y:S01]  /*21830*/  FMUL.FTZ R69, R11, R69 ;  /* 0x000000450b457220 */ /* 0x000fe20000410000 */
[----:B------:R-:W-:Y:S01]  /*21840*/  ISETP.NE.U32.AND P0, PT, R19, 0x1, PT ;  /* 0x000000011300780c */ /* 0x000fe20003f05070 */
[----:B------:R-:W-:Y:S01]  /*21850*/  FMUL.FTZ R72, R11, R72 ;  /* 0x000000480b487220 */ /* 0x000fe20000410000 */
[----:B------:R-:W-:Y:S01]  /*21860*/  LEA R17, R17, R18, 0x1 ;  /* 0x0000001211117211 */ /* 0x000fe200078e08ff */
        /* <DEDUP_REMOVED lines=39> */
[----:B------:R-:W-:Y:S01]  /*21ae0*/  R2P PR, R16, 0x6 ;  /* 0x0000000610007804 */ /* 0x000fe20000000000 */
[C---:B------:R-:W-:Y:S01]  /*21af0*/  FMUL.FTZ R144, R11.reuse, R144 ;  /* 0x000000900b907220 */ /* 0x040fe20000410000 */
[----:B------:R-:W-:Y:S01]  /*21b00*/  FMUL.FTZ R145, R11, R145 ;  /* 0x000000910b917220 */ /* 0x000fe20000410000 */
[----:B------:R-:W-:Y:S01]  /*21b10*/  LEA R17, R17, UR4, 0x2 ;  /* 0x0000000411117c11 */ /* 0x000fe2000f8e10ff */
[C---:B-1----:R-:W-:Y:S01]  /*21b20*/  FMUL.FTZ R163, R10.reuse, R163 ;  /* 0x000000a30aa37220 */ /* 0x042fe20000410000 */
        /* <DEDUP_REMOVED lines=65> */
[----:B------:R-:W-:Y:S01]  /*21f40*/  STS.64 [R17], R160 ;  /* 0x000000a011007388 */ /* 0x000fe20000000a00 */
[----:B------:R-:W-:-:S02]  /*21f50*/  IADD3 R16, R17, -0x20, RZ ;  /* 0xffffffe011107810 */ /* 0x000fc40007ffe0ff */
[----:B------:R-:W-:Y:S01]  /*21f60*/  SEL R11, R11, 0xffffffc0, !P1 ;  /* 0xffffffc00b0b7807 */ /* 0x000fe20004800000 */
[----:B------:R-:W-:Y:S01]  /*21f70*/  STS.64 [R17+0x800], R162 ;  /* 0x000800a211007388 */ /* 0x000fe20000000a00 */
[C---:B------:R-:W-:Y:S02]  /*21f80*/  @P0 IADD3 R16, R17.reuse, 0x20, RZ ;  /* 0x0000002011100810 */ /* 0x040fe40007ffe0ff */
[----:B------:R-:W-:Y:S02]  /*21f90*/  SEL R19, R10, 0xffffff80, !P2 ;  /* 0xffffff800a137807 */ /* 0x000fe40005000000 */
[----:B------:R-:W-:Y:S01]  /*21fa0*/  IADD3 R18, R17, R11, RZ ;  /* 0x0000000b11127210 */ /* 0x000fe20007ffe0ff */
[----:B------:R-:W-:Y:S01]  /*21fb0*/  STS.64 [R16], R156 ;  /* 0x0000009c10007388 */ /* 0x000fe20000000a00 */
[-C--:B------:R-:W-:Y:S02]  /*21fc0*/  IADD3 R10, R11, R16.reuse, RZ ;  /* 0x000000100b0a7210 */ /* 0x080fe40007ffe0ff */
[----:B------:R-:W-:Y:S01]  /*21fd0*/  IADD3 R11, R17, R19, RZ ;  /* 0x00000013110b7210 */ /* 0x000fe20007ffe0ff */
[----:B------:R-:W-:Y:S01]  /*21fe0*/  STS.64 [R16+0x800], R158 ;  /* 0x0008009e10007388 */ /* 0x000fe20000000a00 */
[----:B------:R-:W-:-:S02]  /*21ff0*/  IADD3 R20, R19, R16, RZ ;  /* 0x0000001013147210 */ /* 0x000fc40007ffe0ff */
[-C--:B------:R-:W-:Y:S01]  /*22000*/  IADD3 R21, R18, R19.reuse, RZ ;  /* 0x0000001312157210 */ /* 0x080fe20007ffe0ff */
[----:B------:R-:W-:Y:S01]  /*22010*/  STS.64 [R18], R36 ;  /* 0x0000002412007388 */ /* 0x000fe20000000a00 */
[----:B------:R-:W-:-:S03]  /*22020*/  IADD3 R19, R10, R19, RZ ;  /* 0x000000130a137210 */ /* 0x000fc60007ffe0ff */
[----:B------:R-:W-:Y:S04]  /*22030*/  STS.64 [R18+0x800], R38 ;  /* 0x0008002612007388 */ /* 0x000fe80000000a00 */
[----:B------:R-:W-:Y:S04]  /*22040*/  STS.64 [R10], R40 ;  /* 0x000000280a007388 */ /* 0x000fe80000000a00 */
        /* <DEDUP_REMOVED lines=46> */
[----:B------:R2:W-:Y:S04]  /*22330*/  STS.64 [R18+0xc800], R134 ;  /* 0x00c8008612007388 */ /* 0x0005e80000000a00 */
        /* <DEDUP_REMOVED lines=8> */
[----:B------:R4:W-:Y:S04]  /*223c0*/  STS.64 [R19+0xc000], R144 ;  /* 0x00c0009013007388 */ /* 0x0009e80000000a00 */
[----:B------:R4:W-:Y:S04]  /*223d0*/  STS.64 [R19+0xc800], R146 ;  /* 0x00c8009213007388 */ /* 0x0009e80000000a00 */
[----:B-1----:R-:W4:Y:S04]  /*223e0*/  LD.E.64 R16, desc[UR12][R4.64+0xb0] ;  /* 0x0000b00c04107980 */ /* 0x002f28000c101b00 */
[----:B--2---:R-:W2:Y:S01]  /*223f0*/  LD.E R18, desc[UR10][R4.64+0x60] ;  /* 0x0000600a04127980 */ /* 0x004ea2000c101900 */
[----:B------:R-:W1:Y:S01]  /*22400*/  @P3 MUFU.LG2 R8, R8 ;  /* 0x0000000800083308 */ /* 0x000e620000000c00 */
[----:B---3--:R-:W-:-:S07]  /*22410*/  LEA.HI R11, R13, R12, RZ, 0x4 ;  /* 0x0000000c0d0b7211 */ /* 0x008fce00078f20ff */
[----:B------:R-:W3:Y:S01]  /*22420*/  @P4 MUFU.LG2 R9, R9 ;  /* 0x0000000900094308 */ /* 0x000ee20000000c00 */
[----:B------:R-:W-:Y:S02]  /*22430*/  LOP3.LUT R15, R15, 0xffffffe0, RZ, 0xc0, !PT ;  /* 0xffffffe00f0f7812 */ /* 0x000fe400078ec0ff */
[----:B------:R-:W-:Y:S02]  /*22440*/  LOP3.LUT R11, R11, 0xfffffff0, RZ, 0xc0, !PT ;  /* 0xfffffff00b0b7812 */ /* 0x000fe400078ec0ff */
[----:B----4-:R-:W-:Y:S01]  /*22450*/  MOV R144, 0xff800000 ;  /* 0xff80000000907802 */ /* 0x010fe20000000f00 */
[----:B-1----:R-:W-:Y:S01]  /*22460*/  @P3 FMUL.FTZ R8, R8, 0.69314718246459960938 ;  /* 0x3f31721808083820 */ /* 0x002fe20000410000 */
[----:B------:R-:W-:Y:S01]  /*22470*/  IADD3 R15, -R15, R12, RZ ;  /* 0x0000000c0f0f7210 */ /* 0x000fe20007ffe1ff */
[----:B------:R1:W5:Y:S01]  /*22480*/  LD.E.64 R146, desc[UR10][R4.64+0x78] ;  /* 0x0000780a04927980 */ /* 0x000362000c101b00 */
[----:B------:R-:W-:Y:S01]  /*22490*/  MOV R13, 0xff800000 ;  /* 0xff800000000d7802 */ /* 0x000fe20000000f00 */
[----:B-----5:R-:W-:Y:S01]  /*224a0*/  @P3 FFMA.FTZ R144, R2, R3, R8 ;  /* 0x0000000302903223 */ /* 0x020fe20000010008 */
[----:B------:R-:W-:-:S02]  /*224b0*/  SHF.R.S32.HI R3, RZ, 0x1f, R14 ;  /* 0x0000001fff037819 */ /* 0x000fc4000001140e */
[----:B------:R-:W-:Y:S01]  /*224c0*/  IADD3 R10, -R11, R12, RZ ;  /* 0x0000000c0b0a7210 */ /* 0x000fe20007ffe1ff */
[----:B---3--:R-:W-:Y:S01]  /*224d0*/  @P4 FMUL.FTZ R21, R9, 0.69314718246459960938 ;  /* 0x3f31721809154820 */ /* 0x008fe20000410000 */
[----:B------:R-:W-:Y:S01]  /*224e0*/  LEA.HI R3, R3, R14, RZ, 0x2 ;  /* 0x0000000e03037211 */ /* 0x000fe200078f10ff */
[----:B------:R1:W5:Y:S01]  /*224f0*/  LD.E R11, desc[UR12][R4.64+0xcc] ;  /* 0x0000cc0c040b7980 */ /* 0x000362000c101900 */
[----:B------:R-:W-:Y:S01]  /*22500*/  SHF.L.U32 R19, R0, 0x6, RZ ;  /* 0x0000000600137819 */ /* 0x000fe200000006ff */
[----:B------:R-:W-:Y:S01]  /*22510*/  @P4 FFMA.FTZ R13, R2, R164, R21 ;  /* 0x000000a4020d4223 */ /* 0x000fe20000010015 */
[----:B------:R-:W-:Y:S02]  /*22520*/  LOP3.LUT R3, R3, 0xffffffc, RZ, 0xc0, !PT ;  /* 0x0ffffffc03037812 */ /* 0x000fe400078ec0ff */
[----:B------:R-:W-:Y:S02]  /*22530*/  SHF.R.S32.HI R2, RZ, 0x1f, R15 ;  /* 0x0000001fff027819 */ /* 0x000fe4000001140f */
[----:B------:R-:W-:-:S02]  /*22540*/  LEA.HI R9, R10, R10, RZ, 0x1 ;  /* 0x0000000a0a097211 */ /* 0x000fc400078f08ff */
[----:B------:R-:W-:Y:S02]  /*22550*/  IADD3 R3, -R3, R14, RZ ;  /* 0x0000000e03037210 */ /* 0x000fe40007ffe1ff */
[----:B------:R-:W-:Y:S02]  /*22560*/  LEA.HI R2, R2, R15, RZ, 0x2 ;  /* 0x0000000f02027211 */ /* 0x000fe400078f10ff */
[----:B------:R-:W-:Y:S02]  /*22570*/  LOP3.LUT P0, RZ, R15, 0x3, RZ, 0xc0, !PT ;  /* 0x000000030fff7812 */ /* 0x000fe4000780c0ff */
[----:B------:R1:W5:Y:S01]  /*22580*/  LD.E.64 R14, desc[UR10][R4.64+0xa8] ;  /* 0x0000a80a040e7980 */ /* 0x000362000c101b00 */
[----:B------:R-:W-:Y:S02]  /*22590*/  LOP3.LUT R19, R19, 0x1c0, RZ, 0xc0, !PT ;  /* 0x000001c013137812 */ /* 0x000fe400078ec0ff */
[C---:B------:R-:W-:Y:S02]  /*225a0*/  SHF.L.U32 R20, R9.reuse, 0x2, RZ ;  /* 0x0000000209147819 */ /* 0x040fe400000006ff */
[----:B------:R-:W-:-:S02]  /*225b0*/  LOP3.LUT R9, R9, 0xffffffe, RZ, 0xc0, !PT ;  /* 0x0ffffffe09097812 */ /* 0x000fc400078ec0ff */
[----:B------:R-:W-:Y:S02]  /*225c0*/  LOP3.LUT R20, R19, 0x38, R20, 0xf8, !PT ;  /* 0x0000003813147812 */ /* 0x000fe400078ef814 */
[----:B------:R-:W-:Y:S02]  /*225d0*/  SHF.R.U32.HI R19, RZ, 0x3, R19 ;  /* 0x00000003ff137819 */ /* 0x000fe40000011613 */
[----:B------:R-:W-:Y:S02]  /*225e0*/  IADD3 R8, R10, -R9, RZ ;  /* 0x800000090a087210 */ /* 0x000fe40007ffe0ff */
[----:B------:R-:W-:-:S04]  /*225f0*/  LOP3.LUT R19, R20, R19, RZ, 0x3c, !PT ;  /* 0x0000001314137212 */ /* 0x000fc800078e3cff */
[----:B------:R-:W-:Y:S02]  /*22600*/  LEA R19, R8, R19, 0x2 ;  /* 0x0000001308137211 */ /* 0x000fe400078e10ff */
[----:B------:R-:W-:Y:S02]  /*22610*/  SHF.L.U32 R12, R239, 0x6, RZ ;  /* 0x00000006ef0c7819 */ /* 0x000fe400000006ff */
[----:B------:R-:W-:Y:S02]  /*22620*/  SHF.R.S32.HI R8, RZ, 0x2, R2 ;  /* 0x00000002ff087819 */ /* 0x000fe40000011402 */
[----:B------:R-:W-:Y:S01]  /*22630*/  LEA R2, R19, UR4, 0x2 ;  /* 0x0000000413027c11 */ /* 0x000fe2000f8e10ff */
[----:B------:R-:W-:Y:S06]  /*22640*/  BAR.SYNC.DEFER_BLOCKING 0x0 ;  /* 0x0000000000007b1d */ /* 0x000fec0000010000 */
[----:B------:R1:W3:Y:S04]  /*22650*/  LDS.128 R140, [R2] ;  /* 0x00000000028c7984 */ /* 0x0002e80000000c00 */
        /* <DEDUP_REMOVED lines=30> */
[----:B------:R-:W-:Y:S01]  /*22840*/  BSSY B0, `(.L_x_1952) ;  /* 0x0000016000007945 */ /* 0x000fe20003800000 */
[----:B------:R-:W-:Y:S01]  /*22850*/  LEA R8, R3, R8, 0x4 ;  /* 0x0000000803087211 */ /* 0x000fe200078e20ff */
[----:B------:R-:W-:-:S04]  /*22860*/  IMAD R16, R16, UR8, R243 ;  /* 0x0000000810107c24 */ /* 0x000fc8000f8e02f3 */
[----:B--2---:R-:W-:-:S04]  /*22870*/  IMAD R9, R16, R18, R241 ;  /* 0x0000001210097224 */ /* 0x004fc800078e02f1 */
[----:B------:R-:W-:Y:S02]  /*22880*/  IMAD R9, R17, R9, R12 ;  /* 0x0000000911097224 */ /* 0x000fe400078e020c */
[----:B------:R2:W1:Y:S01]  /*22890*/  LDS.128 R16, [R2+0xf800] ;  /* 0x00f8000002107984 */ /* 0x0004620000000c00 */
[----:B---34-:R-:W-:Y:S05]  /*228a0*/  @P0 BRA `(.L_x_1953) ;  /* 0x00000000003c0947 */ /* 0x018fea0003800000 */
[----:B------:R-:W-:Y:S02]  /*228b0*/  IMAD R3, R239, -0x40, R240 ;  /* 0xffffffc0ef037824 */ /* 0x000fe400078e02f0 */
[----:B-12---:R-:W-:-:S03]  /*228c0*/  VIADD R2, R8, 0x8 ;  /* 0x0000000808027836 */ /* 0x006fc60000000000 */
        /* <DEDUP_REMOVED lines=13> */
.L_x_1953:
[----:B------:R-:W-:Y:S05]  /*229a0*/  BSYNC B0 ;  /* 0x0000000000007941 */ /* 0x000fea0003800000 */
.L_x_1952:
[----:B------:R-:W-:Y:S01]  /*229b0*/  IMAD.SHL.U32 R12, R10, 0x4, RZ ;  /* 0x000000040a0c7824 */ /* 0x000fe200078e00ff */
[----:B------:R-:W-:Y:S02]  /*229c0*/  R2UR UR4, R6 ;  /* 0x00000000060472ca */ /* 0x000fe400000e0000 */
[----:B------:R-:W-:Y:S02]  /*229d0*/  R2UR UR5, R7 ;  /* 0x00000000070572ca */ /* 0x000fe400000e0000 */
[----:B---3--:R-:W-:Y:S01]  /*229e0*/  SHF.R.S32.HI R13, RZ, 0x1f, R12 ;  /* 0x0000001fff0d7819 */ /* 0x008fe2000001140c */
[----:B------:R-:W-:Y:S02]  /*229f0*/  IMAD R239, R239, -0x40, R240 ;  /* 0xffffffc0efef7824 */ /* 0x000fe400078e02f0 */
[----:B------:R-:W-:Y:S02]  /*22a00*/  VIADD R10, R0, 0x8 ;  /* 0x00000008000a7836 */ /* 0x000fe40000000000 */
[----:B-----5:R-:W-:-:S02]  /*22a10*/  IMAD R11, R9, R11, RZ ;  /* 0x0000000b090b7224 */ /* 0x020fc400078e02ff */
[----:B------:R-:W-:Y:S01]  /*22a20*/  IMAD.WIDE R14, R0, 0x100, R12 ;  /* 0x00000100000e7825 */ /* 0x000fe200078e020c */
[----:B------:R-:W-:-:S03]  /*22a30*/  ISETP.GE.AND P0, PT, R10, R239, PT ;  /* 0x000000ef0a00720c */ /* 0x000fc60003f06270 */
[----:B-12---:R-:W-:Y:S01]  /*22a40*/  VIADD R2, R0, 0x18 ;  /* 0x0000001800027836 */ /* 0x006fe20000000000 */
[----:B------:R-:W-:Y:S01]  /*22a50*/  IADD3 R10, P3, R14, R11, RZ ;  /* 0x0000000b0e0a7210 */ /* 0x000fe20007f7e0ff */
[----:B------:R-:W-:Y:S01]  /*22a60*/  VIADD R8, R0, 0x10 ;  /* 0x0000001000087836 */ /* 0x000fe20000000000 */
[----:B------:R1:W5:Y:S01]  /*22a70*/  LD.E R4, desc[UR4][R4.64+0xc0] ;  /* 0x0000c00404047980 */ /* 0x000362000c101900 */
[----:B------:R-:W-:Y:S01]  /*22a80*/  BSSY B0, `(.L_x_1954) ;  /* 0x0000025000007945 */ /* 0x000fe20003800000 */
[----:B------:R-:W-:Y:S02]  /*22a90*/  LEA.HI.X.SX32 R3, R11, R15, 0x1, P3 ;  /* 0x0000000f0b037211 */ /* 0x000fe400018f0eff */
[----:B------:R-:W-:Y:S02]  /*22aa0*/  LEA R14, P4, R10, R146, 0x2 ;  /* 0x000000920a0e7211 */ /* 0x000fe400078810ff */
[----:B------:R-:W-:Y:S01]  /*22ab0*/  ISETP.GE.AND P2, PT, R2, R239, PT ;  /* 0x000000ef0200720c */ /* 0x000fe20003f46270 */
[----:B------:R-:W-:Y:S01]  /*22ac0*/  VIADD R2, R0, 0x20 ;  /* 0x0000002000027836 */ /* 0x000fe20000000000 */
[----:B------:R-:W-:Y:S01]  /*22ad0*/  LEA.HI.X R15, R10, R147, R3, 0x2, P4 ;  /* 0x000000930a0f7211 */ /* 0x000fe200020f1403 */
[----:B------:R-:W-:Y:S01]  /*22ae0*/  VIADD R3, R12, 0x40 ;  /* 0x000000400c037836 */ /* 0x000fe20000000000 */
[----:B------:R-:W-:-:S02]  /*22af0*/  ISETP.GE.AND P4, PT, R0, R239, PT ;  /* 0x000000ef0000720c */ /* 0x000fc40003f86270 */
[-C--:B------:R-:W-:Y:S01]  /*22b00*/  ISETP.GE.AND P1, PT, R8, R239.reuse, PT ;  /* 0x000000ef0800720c */ /* 0x080fe20003f26270 */
[----:B------:R-:W-:Y:S01]  /*22b10*/  VIADD R8, R0, 0x28 ;  /* 0x0000002800087836 */ /* 0x000fe20000000000 */
[-C--:B------:R-:W-:Y:S01]  /*22b20*/  ISETP.GE.AND P3, PT, R2, R239.reuse, PT ;  /* 0x000000ef0200720c */ /* 0x080fe20003f66270 */
[C---:B------:R-:W-:Y:S02]  /*22b30*/  VIADD R2, R0.reuse, 0x30 ;  /* 0x0000003000027836 */ /* 0x040fe40000000000 */
[----:B------:R-:W-:Y:S01]  /*22b40*/  VIADD R0, R0, 0x38 ;  /* 0x0000003800007836 */ /* 0x000fe20000000000 */
[-C--:B------:R-:W-:Y:S02]  /*22b50*/  ISETP.GE.AND P6, PT, R8, R239.reuse, PT ;  /* 0x000000ef0800720c */ /* 0x080fe40003fc6270 */
[----:B------:R-:W-:-:S03]  /*22b60*/  ISETP.GE.AND P5, PT, R2, R239, PT ;  /* 0x000000ef0200720c */ /* 0x000fc60003fa6270 */
[----:B------:R-:W-:Y:S10]  /*22b70*/  @P4 BRA `(.L_x_1955) ;  /* 0x0000000000544947 */ /* 0x000ff40003800000 */
[----:B-----5:R-:W-:Y:S01]  /*22b80*/  ISETP.GE.AND P4, PT, R12, R4, PT ;  /* 0x000000040c00720c */ /* 0x020fe20003f86270 */
[----:B-1----:R-:W-:-:S12]  /*22b90*/  VIADD R5, R3, 0x40 ;  /* 0x0000004003057836 */ /* 0x002fd80000000000 */
[C---:B------:R-:W-:Y:S02]  /*22ba0*/  @!P4 R2UR UR10, R6.reuse ;  /* 0x00000000060ac2ca */ /* 0x040fe400000e0000 */
[C---:B------:R-:W-:Y:S02]  /*22bb0*/  @!P4 R2UR UR11, R7.reuse ;  /* 0x00000000070bc2ca */ /* 0x040fe400000e0000 */
[----:B------:R-:W-:Y:S02]  /*22bc0*/  @!P4 R2UR UR4, R6 ;  /* 0x000000000604c2ca */ /* 0x000fe400000e0000 */
[----:B------:R-:W-:-:S09]  /*22bd0*/  @!P4 R2UR UR5, R7 ;  /* 0x000000000705c2ca */ /* 0x000fd200000e0000 */
[----:B------:R2:W-:Y:S04]  /*22be0*/  @!P4 ST.E.64 desc[UR10][R14.64], R140 ;  /* 0x0000008c0e00c985 */ /* 0x0005e8000c101b0a */
[----:B------:R2:W-:Y:S01]  /*22bf0*/  @!P4 ST.E.64 desc[UR4][R14.64+0x8], R142 ;  /* 0x0000088e0e00c985 */ /* 0x0005e2000c101b04 */
[----:B------:R-:W-:-:S13]  /*22c00*/  ISETP.GE.AND P4, PT, R3, R4, PT ;  /* 0x000000040300720c */ /* 0x000fda0003f86270 */
[----:B------:R-:W-:Y:S02]  /*22c10*/  @!P4 R2UR UR4, R6 ;  /* 0x000000000604c2ca */ /* 0x000fe400000e0000 */
[----:B------:R-:W-:-:S13]  /*22c20*/  @!P4 R2UR UR5, R7 ;  /* 0x000000000705c2ca */ /* 0x000fda00000e0000 */
[----:B------:R2:W-:Y:S01]  /*22c30*/  @!P4 ST.E.128 desc[UR4][R14.64+0x100], R108 ;  /* 0x0001006c0e00c985 */ /* 0x0005e2000c101d04 */
[----:B------:R-:W-:Y:S01]  /*22c40*/  ISETP.GE.AND P4, PT, R5, R4, PT ;  /* 0x000000040500720c */ /* 0x000fe20003f86270 */
[----:B------:R-:W-:-:S12]  /*22c50*/  VIADD R5, R3, 0x80 ;  /* 0x0000008003057836 */ /* 0x000fd80000000000 */
[----:B------:R-:W-:Y:S02]  /*22c60*/  @!P4 R2UR UR4, R6 ;  /* 0x000000000604c2ca */ /* 0x000fe400000e0000 */
[----:B------:R-:W-:-:S13]  /*22c70*/  @!P4 R2UR UR5, R7 ;  /* 0x000000000705c2ca */ /* 0x000fda00000e0000 */
[----:B------:R2:W-:Y:S01]  /*22c80*/  @!P4 ST.E.128 desc[UR4][R14.64+0x200], R76 ;  /* 0x0002004c0e00c985 */ /* 0x0005e2000c101d04 */
[----:B------:R-:W-:-:S13]  /*22c90*/  ISETP.GE.AND P4, PT, R5, R4, PT ;  /* 0x000000040500720c */ /* 0x000fda0003f86270 */
[----:B------:R-:W-:Y:S02]  /*22ca0*/  @!P4 R2UR UR4, R6 ;  /* 0x000000000604c2ca */ /* 0x000fe400000e0000 */
[----:B------:R-:W-:-:S13]  /*22cb0*/  @!P4 R2UR UR5, R7 ;  /* 0x000000000705c2ca */ /* 0x000fda00000e0000 */
[----:B------:R2:W-:Y:S02]  /*22cc0*/  @!P4 ST.E.128 desc[UR4][R14.64+0x300], R44 ;  /* 0x0003002c0e00c985 */ /* 0x0005e4000c101d04 */
.L_x_1955:
[----:B------:R-:W-:Y:S05]  /*22cd0*/  BSYNC B0 ;  /* 0x0000000000007941 */ /* 0x000fea0003800000 */
.L_x_1954:
[----:B------:R-:W-:Y:S01]  /*22ce0*/  BSSY B0, `(.L_x_1956) ;  /* 0x0000015000007945 */ /* 0x000fe20003800000 */
[----:B------:R-:W-:-:S03]  /*22cf0*/  ISETP.GE.AND P4, PT, R0, R239, PT ;  /* 0x000000ef0000720c */ /* 0x000fc60003f86270 */
[----:B------:R-:W-:Y:S10]  /*22d00*/  @P0 BRA `(.L_x_1957) ;  /* 0x0000000000480947 */ /* 0x000ff40003800000 */
[----:B-----5:R-:W-:Y:S01]  /*22d10*/  ISETP.GE.AND P0, PT, R12, R4, PT ;  /* 0x000000040c00720c */ /* 0x020fe20003f06270 */
[----:B-1----:R-:W-:-:S12]  /*22d20*/  VIADD R5, R3, 0x40 ;  /* 0x0000004003057836 */ /* 0x002fd80000000000 */
[----:B------:R-:W-:Y:S02]  /*22d30*/  @!P0 R2UR UR4, R6 ;  /* 0x00000000060482ca */ /* 0x000fe400000e0000 */
[----:B------:R-:W-:-:S13]  /*22d40*/  @!P0 R2UR UR5, R7 ;  /* 0x00000000070582ca */ /* 0x000fda00000e0000 */
[----:B------:R3:W-:Y:S01]  /*22d50*/  @!P0 ST.E.128 desc[UR4][R14.64+0x2000], R136 ;  /* 0x002000880e008985 */ /* 0x0007e2000c101d04 */
        /* <DEDUP_REMOVED lines=13> */
.L_x_1957:
[----:B------:R-:W-:Y:S05]  /*22e30*/  BSYNC B0 ;  /* 0x0000000000007941 */ /* 0x000fea0003800000 */
.L_x_1956:
[----:B------:R-:W-:Y:S04]  /*22e40*/  BSSY B0, `(.L_x_1958) ;  /* 0x0000014000007945 */ /* 0x000fe80003800000 */
[----:B------:R-:W-:Y:S05]  /*22e50*/  @P1 BRA `(.L_x_1959) ;  /* 0x0000000000481947 */ /* 0x000fea0003800000 */
[-C--:B-----5:R-:W-:Y:S01]  /*22e60*/  ISETP.GE.AND P1, PT, R12, R4.reuse, PT ;  /* 0x000000040c00720c */ /* 0x0a0fe20003f26270 */
[C---:B------:R-:W-:Y:S01]  /*22e70*/  VIADD R9, R3.reuse, 0x40 ;  /* 0x0000004003097836 */ /* 0x040fe20000000000 */
[C---:B------:R-:W-:Y:S01]  /*22e80*/  ISETP.GE.AND P0, PT, R3.reuse, R4, PT ;  /* 0x000000040300720c */ /* 0x040fe20003f06270 */
[----:B-1----:R-:W-:-:S10]  /*22e90*/  VIADD R5, R3, 0x80 ;  /* 0x0000008003057836 */ /* 0x002fd40000000000 */
[C---:B------:R-:W-:Y:S02]  /*22ea0*/  @!P1 R2UR UR10, R6.reuse ;  /* 0x00000000060a92ca */ /* 0x040fe400000e0000 */
[C---:B------:R-:W-:Y:S02]  /*22eb0*/  @!P1 R2UR UR11, R7.reuse ;  /* 0x00000000070b92ca */ /* 0x040fe400000e0000 */
[----:B------:R-:W-:Y:S02]  /*22ec0*/  @!P0 R2UR UR4, R6 ;  /* 0x00000000060482ca */ /* 0x000fe400000e0000 */
[----:B------:R-:W-:-:S09]  /*22ed0*/  @!P0 R2UR UR5, R7 ;  /* 0x00000000070582ca */ /* 0x000fd200000e0000 */
[----:B------:R4:W-:Y:S01]  /*22ee0*/  @!P1 ST.E.128 desc[UR10][R14.64+0x4000], R132 ;  /* 0x004000840e009985 */ /* 0x0009e2000c101d0a */
[----:B------:R-:W-:-:S03]  /*22ef0*/  ISETP.GE.AND P1, PT, R9, R4, PT ;  /* 0x000000040900720c */ /* 0x000fc60003f26270 */
[----:B------:R4:W-:Y:S01]  /*22f00*/  @!P0 ST.E.128 desc[UR4][R14.64+0x4100], R100 ;  /* 0x004100640e008985 */ /* 0x0009e2000c101d04 */
[----:B------:R-:W-:-:S09]  /*22f10*/  ISETP.GE.AND P0, PT, R5, R4, PT ;  /* 0x000000040500720c */ /* 0x000fd20003f06270 */
[C---:B------:R-:W-:Y:S02]  /*22f20*/  @!P1 R2UR UR10, R6.reuse ;  /* 0x00000000060a92ca */ /* 0x040fe400000e0000 */
[C---:B------:R-:W-:Y:S02]  /*22f30*/  @!P1 R2UR UR11, R7.reuse ;  /* 0x00000000070b92ca */ /* 0x040fe400000e0000 */
[----:B------:R-:W-:Y:S02]  /*22f40*/  @!P0 R2UR UR4, R6 ;  /* 0x00000000060482ca */ /* 0x000fe400000e0000 */
[----:B------:R-:W-:-:S09]  /*22f50*/  @!P0 R2UR UR5, R7 ;  /* 0x00000000070582ca */ /* 0x000fd200000e0000 */
[----:B------:R4:W-:Y:S04]  /*22f60*/  @!P1 ST.E.128 desc[UR10][R14.64+0x4200], R68 ;  /* 0x004200440e009985 */ /* 0x0009e8000c101d0a */
[----:B------:R4:W-:Y:S02]  /*22f70*/  @!P0 ST.E.128 desc[UR4][R14.64+0x4300], R36 ;  /* 0x004300240e008985 */ /* 0x0009e4000c101d04 */
.L_x_1959:
[----:B------:R-:W-:Y:S05]  /*22f80*/  BSYNC B0 ;  /* 0x0000000000007941 */ /* 0x000fea0003800000 */
.L_x_1958:
[----:B------:R-:W-:Y:S04]  /*22f90*/  BSSY B0, `(.L_x_1960) ;  /* 0x0000014000007945 */ /* 0x000fe80003800000 */
[----:B------:R-:W-:Y:S05]  /*22fa0*/  @P2 BRA `(.L_x_1961) ;  /* 0x0000000000482947 */ /* 0x000fea0003800000 */
[-C--:B-----5:R-:W-:Y:S01]  /*22fb0*/  ISETP.GE.AND P0, PT, R12, R4.reuse, PT ;  /* 0x000000040c00720c */ /* 0x0a0fe20003f06270 */
[C---:B------:R-:W-:Y:S01]  /*22fc0*/  VIADD R9, R3.reuse, 0x40 ;  /* 0x0000004003097836 */ /* 0x040fe20000000000 */
[C---:B------:R-:W-:Y:S01]  /*22fd0*/  ISETP.GE.AND P2, PT, R3.reuse, R4, PT ;  /* 0x000000040300720c */ /* 0x040fe20003f46270 */
[----:B-1----:R-:W-:-:S03]  /*22fe0*/  VIADD R5, R3, 0x80 ;  /* 0x0000008003057836 */ /* 0x002fc60000000000 */
[----:B------:R-:W-:-:S07]  /*22ff0*/  ISETP.GE.AND P1, PT, R9, R4, PT ;  /* 0x000000040900720c */ /* 0x000fce0003f26270 */
[C---:B------:R-:W-:Y:S02]  /*23000*/  @!P0 R2UR UR4, R6.reuse ;  /* 0x00000000060482ca */ /* 0x040fe400000e0000 */
[C---:B------:R-:W-:Y:S02]  /*23010*/  @!P0 R2UR UR5, R7.reuse ;  /* 0x00000000070582ca */ /* 0x040fe400000e0000 */
[C---:B------:R-:W-:Y:S02]  /*23020*/  @!P2 R2UR UR12, R6.reuse ;  /* 0x00000000060ca2ca */ /* 0x040fe400000e0000 */
[C---:B------:R-:W-:Y:S02]  /*23030*/  @!P2 R2UR UR13, R7.reuse ;  /* 0x00000000070da2ca */ /* 0x040fe400000e0000 */
[----:B------:R-:W-:Y:S02]  /*23040*/  @!P1 R2UR UR10, R6 ;  /* 0x00000000060a92ca */ /* 0x000fe400000e0000 */
[----:B------:R-:W-:-:S05]  /*23050*/  @!P1 R2UR UR11, R7 ;  /* 0x00000000070b92ca */ /* 0x000fca00000e0000 */
[----:B------:R1:W-:Y:S01]  /*23060*/  @!P0 ST.E.128 desc[UR4][R14.64+0x6000], R128 ;  /* 0x006000800e008985 */ /* 0x0003e2000c101d04 */
[----:B------:R-:W-:-:S03]  /*23070*/  ISETP.GE.AND P0, PT, R5, R4, PT ;  /* 0x000000040500720c */ /* 0x000fc60003f06270 */
[----:B------:R1:W-:Y:S04]  /*23080*/  @!P2 ST.E.128 desc[UR12][R14.64+0x6100], R96 ;  /* 0x006100600e00a985 */ /* 0x0003e8000c101d0c */
[----:B------:R1:W-:Y:S06]  /*23090*/  @!P1 ST.E.128 desc[UR10][R14.64+0x6200], R64 ;  /* 0x006200400e009985 */ /* 0x0003ec000c101d0a */
[----:B------:R-:W-:-:S02]  /*230a0*/  @!P0 R2UR UR4, R6 ;  /* 0x00000000060482ca */ /* 0x000fc400000e0000 */
[----:B------:R-:W-:-:S13]  /*230b0*/  @!P0 R2UR UR5, R7 ;  /* 0x00000000070582ca */ /* 0x000fda00000e0000 */
[----:B------:R1:W-:Y:S02]  /*230c0*/  @!P0 ST.E.128 desc[UR4][R14.64+0x6300], R32 ;  /* 0x006300200e008985 */ /* 0x0003e4000c101d04 */
.L_x_1961:
[----:B------:R-:W-:Y:S05]  /*230d0*/  BSYNC B0 ;  /* 0x0000000000007941 */ /* 0x000fea0003800000 */
.L_x_1960:
[----:B------:R-:W-:Y:S04]  /*230e0*/  BSSY B0, `(.L_x_1962) ;  /* 0x0000014000007945 */ /* 0x000fe80003800000 */
[----:B------:R-:W-:Y:S05]  /*230f0*/  @P3 BRA `(.L_x_1963) ;  /* 0x0000000000483947 */ /* 0x000fea0003800000 */
[C---:B------:R-:W-:Y:S01]  /*23100*/  VIADD R9, R3.reuse, 0x40 ;  /* 0x0000004003097836 */ /* 0x040fe20000000000 */
[-C--:B-----5:R-:W-:Y:S01]  /*23110*/  ISETP.GE.AND P3, PT, R12, R4.reuse, PT ;  /* 0x000000040c00720c */ /* 0x0a0fe20003f66270 */
[C---:B-1----:R-:W-:Y:S01]  /*23120*/  VIADD R5, R3.reuse, 0x80 ;  /* 0x0000008003057836 */ /* 0x042fe20000000000 */
[-C--:B------:R-:W-:Y:S02]  /*23130*/  ISETP.GE.AND P2, PT, R3, R4.reuse, PT ;  /* 0x000000040300720c */ /* 0x080fe40003f46270 */
[-C--:B------:R-:W-:Y:S02]  /*23140*/  ISETP.GE.AND P1, PT, R9, R4.reuse, PT ;  /* 0x000000040900720c */ /* 0x080fe40003f26270 */
[----:B------:R-:W-:-:S07]  /*23150*/  ISETP.GE.AND P0, PT, R5, R4, PT ;  /* 0x000000040500720c */ /* 0x000fce0003f06270 */
[C---:B------:R-:W-:Y:S02]  /*23160*/  @!P3 R2UR UR14, R6.reuse ;  /* 0x00000000060eb2ca */ /* 0x040fe400000e0000 */
[C---:B------:R-:W-:Y:S02]  /*23170*/  @!P3 R2UR UR15, R7.reuse ;  /* 0x00000000070fb2ca */ /* 0x040fe400000e0000 */
[C---:B------:R-:W-:Y:S02]  /*23180*/  @!P2 R2UR UR12, R6.reuse ;  /* 0x00000000060ca2ca */ /* 0x040fe400000e0000 */
[C---:B------:R-:W-:Y:S02]  /*23190*/  @!P2 R2UR UR13, R7.reuse ;  /* 0x00000000070da2ca */ /* 0x040fe400000e0000 */
[----:B------:R-:W-:Y:S02]  /*231a0*/  @!P1 R2UR UR10, R6 ;  /* 0x00000000060a92ca */ /* 0x000fe400000e0000 */
[----:B------:R-:W-:-:S02]  /*231b0*/  @!P1 R2UR UR11, R7 ;  /* 0x00000000070b92ca */ /* 0x000fc400000e0000 */
[----:B------:R-:W-:Y:S02]  /*231c0*/  @!P0 R2UR UR4, R6 ;  /* 0x00000000060482ca */ /* 0x000fe400000e0000 */
[----:B------:R-:W-:Y:S01]  /*231d0*/  @!P0 R2UR UR5, R7 ;  /* 0x00000000070582ca */ /* 0x000fe200000e0000 */
[----:B------:R1:W-:Y:S04]  /*231e0*/  @!P3 ST.E.128 desc[UR14][R14.64+0x8000], R124 ;  /* 0x0080007c0e00b985 */ /* 0x0003e8000c101d0e */
[----:B------:R1:W-:Y:S04]  /*231f0*/  @!P2 ST.E.128 desc[UR12][R14.64+0x8100], R92 ;  /* 0x0081005c0e00a985 */ /* 0x0003e8000c101d0c */
[----:B------:R1:W-:Y:S04]  /*23200*/  @!P1 ST.E.128 desc[UR10][R14.64+0x8200], R60 ;  /* 0x0082003c0e009985 */ /* 0x0003e8000c101d0a */
[----:B------:R1:W-:Y:S02]  /*23210*/  @!P0 ST.E.128 desc[UR4][R14.64+0x8300], R28 ;  /* 0x0083001c0e008985 */ /* 0x0003e4000c101d04 */
.L_x_1963:
[----:B------:R-:W-:Y:S05]  /*23220*/  BSYNC B0 ;  /* 0x0000000000007941 */ /* 0x000fea0003800000 */
.L_x_1962:
        /* <DEDUP_REMOVED lines=20> */
.L_x_1965:
[----:B------:R-:W-:Y:S05]  /*23370*/  BSYNC B0 ;  /* 0x0000000000007941 */ /* 0x000fea0003800000 */
.L_x_1964:
        /* <DEDUP_REMOVED lines=20> */
.L_x_1967:
[----:B------:R-:W-:Y:S05]  /*234c0*/  BSYNC B0 ;  /* 0x0000000000007941 */ /* 0x000fea0003800000 */
.L_x_1966:
[----:B------:R-:W-:-:S04]  /*234d0*/  MOV R239, 0x0 ;  /* 0x0000000000ef7802 */ /* 0x000fc80000000f00 */
[----:B-12345:R-:W-:Y:S05]  /*234e0*/  @P4 RET.REL.NODEC R238 `(_ZN5flash24flash_fwd_splitkv_kernelI23Flash_fwd_kernel_traitsILi256ELi64ELi64ELi4ELb0ELb0EN7cutlass6half_tE19Flash_kernel_traitsILi256ELi64ELi64ELi4ES3_EELb0ELb0ELb0ELb0ELb0ELb0ELb1ELb1EEEvNS_16Flash_fwd_paramsE) ;  /* 0xfffffdc8eec44950 */ /* 0x03efea0003c3ffff */
[C---:B------:R-:W-:Y:S01]  /*234f0*/  VIADD R5, R3.reuse, 0x40 ;  /* 0x0000004003057836 */ /* 0x040fe20000000000 */
[-C--:B------:R-:W-:Y:S01]  /*23500*/  ISETP.GE.AND P3, PT, R12, R4.reuse, PT ;  /* 0x000000040c00720c */ /* 0x080fe20003f66270 */
[----:B------:R-:W-:Y:S01]  /*23510*/  IMAD.MOV.U32 R239, RZ, RZ, 0x0 ;  /* 0x00000000ffef7424 */ /* 0x000fe200078e00ff */
[CC--:B------:R-:W-:Y:S01]  /*23520*/  ISETP.GE.AND P2, PT, R3.reuse, R4.reuse, PT ;  /* 0x000000040300720c */ /* 0x0c0fe20003f46270 */
[----:B------:R-:W-:Y:S01]  /*23530*/  VIADD R3, R3, 0x80 ;  /* 0x0000008003037836 */ /* 0x000fe20000000000 */
[----:B------:R-:W-:-:S04]  /*23540*/  ISETP.GE.AND P1, PT, R5, R4, PT ;  /* 0x000000040500720c */ /* 0x000fc80003f26270 */
[----:B------:R-:W-:-:S05]  /*23550*/  ISETP.GE.AND P0, PT, R3, R4, PT ;  /* 0x000000040300720c */ /* 0x000fca0003f06270 */
[C---:B------:R-:W-:Y:S02]  /*23560*/  @!P3 R2UR UR12, R6.reuse ;  /* 0x00000000060cb2ca */ /* 0x040fe400000e0000 */
[C---:B------:R-:W-:Y:S02]  /*23570*/  @!P3 R2UR UR13, R7.reuse ;  /* 0x00000000070db2ca */ /* 0x040fe400000e0000 */
[C---:B------:R-:W-:Y:S02]  /*23580*/  @!P2 R2UR UR10, R6.reuse ;  /* 0x00000000060aa2ca */ /* 0x040fe400000e0000 */
[C---:B------:R-:W-:Y:S02]  /*23590*/  @!P2 R2UR UR11, R7.reuse ;  /* 0x00000000070ba2ca */ /* 0x040fe400000e0000 */
[----:B------:R-:W-:Y:S02]  /*235a0*/  @!P1 R2UR UR4, R6 ;  /* 0x00000000060492ca */ /* 0x000fe400000e0000 */
[----:B------:R-:W-:-:S05]  /*235b0*/  @!P1 R2UR UR5, R7 ;  /* 0x00000000070592ca */ /* 0x000fca00000e0000 */
[----:B------:R-:W-:Y:S04]  /*235c0*/  @!P3 ST.E.128 desc[UR12][R14.64+0xe000], R112 ;  /* 0x00e000700e00b985 */ /* 0x000fe8000c101d0c */
[----:B------:R-:W-:Y:S04]  /*235d0*/  @!P2 ST.E.128 desc[UR10][R14.64+0xe100], R80 ;  /* 0x00e100500e00a985 */ /* 0x000fe8000c101d0a */
[----:B------:R1:W-:Y:S02]  /*235e0*/  @!P1 ST.E.128 desc[UR4][R14.64+0xe200], R48 ;  /* 0x00e200300e009985 */ /* 0x0003e4000c101d04 */
[----:B-1----:R-:W-:Y:S05]  /*235f0*/  @P0 RET.REL.NODEC R238 `(_ZN5flash24flash_fwd_splitkv_kernelI23Flash_fwd_kernel_traitsILi256ELi64ELi64ELi4ELb0ELb0EN7cutlass6half_tE19Flash_kernel_traitsILi256ELi64ELi64ELi4ES3_EELb0ELb0ELb0ELb0ELb0ELb0ELb1ELb1EEEvNS_16Flash_fwd_paramsE) ;  /* 0xfffffdc8ee800950 */ /* 0x002fea0003c3ffff */
[----:B------:R-:W-:Y:S01]  /*23600*/  R2UR UR4, R6 ;  /* 0x00000000060472ca */ /* 0x000fe200000e0000 */
[----:B------:R-:W-:Y:S01]  /*23610*/  IMAD.MOV.U32 R239, RZ, RZ, 0x0 ;  /* 0x00000000ffef7424 */ /* 0x000fe200078e00ff */
[----:B------:R-:W-:-:S13]  /*23620*/  R2UR UR5, R7 ;  /* 0x00000000070572ca */ /* 0x000fda00000e0000 */
[----:B------:R1:W-:Y:S02]  /*23630*/  ST.E.128 desc[UR4][R14.64+0xe300], R16 ;  /* 0x00e300100e007985 */ /* 0x0003e4000c101d04 */
[----:B-1----:R-:W-:Y:S05]  /*23640*/  RET.REL.NODEC R238 `(_ZN5flash24flash_fwd_splitkv_kernelI23Flash_fwd_kernel_traitsILi256ELi64ELi64ELi4ELb0ELb0EN7cutlass6half_tE19Flash_kernel_traitsILi256ELi64ELi64ELi4ES3_EELb0ELb0ELb0ELb0ELb0ELb0ELb1ELb1EEEvNS_16Flash_fwd_paramsE) ;  /* 0xfffffdc8ee6c7950 */ /* 0x002fea0003c3ffff */
.L_x_1951:
[----:B------:R-:W-:Y:S01]  /*23650*/  MOV R11, 0x2 ;  /* 0x00000002000b7802 */ /* 0x000fe20000000f00 */
[----:B------:R-:W-:Y:S01]  /*23660*/  IMAD.MOV.U32 R8, RZ, RZ, 0x1f ;  /* 0x0000001fff087424 */ /* 0x000fe200078e00ff */
[----:B------:R-:W-:-:S07]  /*23670*/  MOV R10, 0xffffffff ;  /* 0xffffffff000a7802 */ /* 0x000fce0000000f00 */
[----:B-1---5:R-:W-:Y:S05]  /*23680*/  WARPSYNC.COLLECTIVE R10, `(.L_x_1968) ;  /* 0x000000000a087348 */ /* 0x022fea0003c00000 */
[----:B------:R2:W3:Y:S02]  /*23690*/  SHFL.BFLY P0, R14, R249, R11, R8 ;  /* 0x0c00000bf90e7389 */ /* 0x0004e40000000008 */
[----:B-123-5:R-:W-:Y:S01]  /*236a0*/  ENDCOLLECTIVE ;  /* 0x000000000000791b */ /* 0x02efe20003800000 */
.L_x_1968:
[----:B------:R-:W-:Y:S02]  /*236b0*/  IMAD.MOV.U32 R12, RZ, RZ, R14 ;  /* 0x000000ffff0c7224 */ /* 0x000fe400078e000e */
[----:B------:R-:W-:Y:S02]  /*236c0*/  IMAD.MOV.U32 R11, RZ, RZ, 0x1 ;  /* 0x00000001ff0b7424 */ /* 0x000fe400078e00ff */
[----:B------:R-:W-:-:S05]  /*236d0*/  FADD.FTZ R12, R12, R249 ;  /* 0x000000f90c0c7221 */ /* 0x000fca0000010000 */
[----:B------:R-:W-:-:S07]  /*236e0*/  MOV R249, R12 ;  /* 0x0000000c00f97202 */ /* 0x000fce0000000f00 */
[----:B------:R-:W-:Y:S05]  /*236f0*/  WARPSYNC.COLLECTIVE R10, `(.L_x_1969) ;  /* 0x000000000a087348 */ /* 0x000fea0003c00000 */
[----:B------:R1:W2:Y:S02]  /*23700*/  SHFL.BFLY P0, R14, R249, R11, R8 ;  /* 0x0c00000bf90e7389 */ /* 0x0002a40000000008 */
[----:B-12---:R-:W-:Y:S01]  /*23710*/  ENDCOLLECTIVE ;  /* 0x000000000000791b */ /* 0x006fe20003800000 */
.L_x_1969:
[----:B------:R-:W-:Y:S01]  /*23720*/  MOV R249, R247 ;  /* 0x000000f700f97202 */ /* 0x000fe20000000f00 */
[----:B------:R-:W-:Y:S01]  /*23730*/  IMAD.MOV.U32 R11, RZ, RZ, 0x2 ;  /* 0x00000002ff0b7424 */ /* 0x000fe200078e00ff */
[----:B------:R-:W-:-:S07]  /*23740*/  MOV R9, R14 ;  /* 0x0000000e00097202 */ /* 0x000fce0000000f00 */
[----:B------:R-:W-:Y:S05]  /*23750*/  WARPSYNC.COLLECTIVE R10, `(.L_x_1970) ;  /* 0x000000000a087348 */ /* 0x000fea0003c00000 */
[----:B------:R1:W2:Y:S02]  /*23760*/  SHFL.BFLY P0, R14, R249, R11, R8 ;  /* 0x0c00000bf90e7389 */ /* 0x0002a40000000008 */
[----:B-12---:R-:W-:Y:S01]  /*23770*/  ENDCOLLECTIVE ;  /* 0x000000000000791b */ /* 0x006fe20003800000 */
.L_x_1970:
[----:B------:R-:W-:Y:S01]  /*23780*/  FADD.FTZ R9, R12, R9 ;  /* 0x000000090c097221 */ /* 0x000fe20000010000 */
[----:B------:R-:W-:Y:S01]  /*23790*/  FADD.FTZ R13, R14, R247 ;  /* 0x000000f70e0d7221 */ /* 0x000fe20000010000 */
[----:B------:R-:W-:-:S04]  /*237a0*/  MOV R11, 0x1 ;  /* 0x00000001000b7802 */ /* 0x000fc80000000f00 */
[----:B------:R-:W-:-:S07]  /*237b0*/  MOV R249, R13 ;  /* 0x0000000d00f97202 */ /* 0x000fce0000000f00 */
[----:B------:R-:W-:Y:S05]  /*237c0*/  WARPSYNC.COLLECTIVE R10, `(.L_x_1971) ;  /* 0x000000000a087348 */ /* 0x000fea0003c00000 */
[----:B------:R1:W2:Y:S02]  /*237d0*/  SHFL.BFLY P0, R14, R249, R11, R8 ;  /* 0x0c00000bf90e7389 */ /* 0x0002a40000000008 */
[----:B-12---:R-:W-:Y:S01]  /*237e0*/  ENDCOLLECTIVE ;  /* 0x000000000000791b */ /* 0x006fe20003800000 */
.L_x_1971:
[----:B------:R-:W-:Y:S05]  /*237f0*/  BRA `(.L_x_1972) ;  /* 0xffffffdc00387947 */ /* 0x000fea000383ffff */
.L_x_1973:
        /* <DEDUP_REMOVED lines=16> */
.L_x_8854:


//--------------------- .text._ZN5flash24flash_fwd_splitkv_kernelI23Flash_fwd_kernel_traitsILi256ELi64ELi64ELi4ELb0ELb0EN7cutlass6half_tE19Flash_kernel_traitsILi256ELi64ELi64ELi4ES3_EELb0ELb0ELb0ELb0ELb0ELb1ELb1ELb1EEEvNS_16Flash_fwd_paramsE --------------------------
	.section	.text._ZN5flash24flash_fwd_splitkv_kernelI23Flash_fwd_kernel_traitsILi256ELi64ELi64ELi4ELb0ELb0EN7cutlass6half_tE19Flash_kernel_traitsILi256ELi64ELi64ELi4ES3_EELb0ELb0ELb0ELb0ELb0ELb1ELb1ELb1EEEvNS_16Flash_fwd_paramsE,"ax",@progbits
	.align	128
        .global         _ZN5flash24flash_fwd_splitkv_kernelI23Flash_fwd_kernel_traitsILi256ELi64ELi64ELi4ELb0ELb0EN7cutlass6half_tE19Flash_kernel_traitsILi256ELi64ELi64ELi4ES3_EELb0ELb0ELb0ELb0ELb0ELb1ELb1ELb1EEEvNS_16Flash_fwd_paramsE
        .type           _ZN5flash24flash_fwd_splitkv_kernelI23Flash_fwd_kernel_traitsILi256ELi64ELi64ELi4ELb0ELb0EN7cutlass6half_tE19Flash_kernel_traitsILi256ELi64ELi64ELi4ES3_EELb0ELb0ELb0ELb0ELb0ELb1ELb1ELb1EEEvNS_16Flash_fwd_paramsE,@function
        .size           _ZN5flash24flash_fwd_splitkv_kernelI23Flash_fwd_kernel_traitsILi256ELi64ELi64ELi4ELb0ELb0EN7cutlass6half_tE19Flash_kernel_traitsILi256ELi64ELi64ELi4ES3_EELb0ELb0ELb0ELb0ELb0ELb1ELb1ELb1EEEvNS_16Flash_fwd_paramsE,(.L_x_8855 - _ZN5flash24flash_fwd_splitkv_kernelI23Flash_fwd_kernel_traitsILi256ELi64ELi64ELi4ELb0ELb0EN7cutlass6half_tE19Flash_kernel_traitsILi256ELi64ELi64ELi4ES3_EELb0ELb0ELb0ELb0ELb0ELb1ELb1ELb1EEEvNS_16Flash_fwd_paramsE)
        .other          _ZN5flash24flash_fwd_splitkv_kernelI23Flash_fwd_kernel_traitsILi256ELi64ELi64ELi4ELb0ELb0EN7cutlass6half_tE19Flash_kernel_traitsILi256ELi64ELi64ELi4ES3_EELb0ELb0ELb0ELb0ELb0ELb1ELb1ELb1EEEvNS_16Flash_fwd_paramsE,@"STO_CUDA_ENTRY STV_DEFAULT"
_ZN5flash24flash_fwd_splitkv_kernelI23Flash_fwd_kernel_traitsILi256ELi64ELi64ELi4ELb0ELb0EN7cutlass6half_tE19Flash_kernel_traitsILi256ELi64ELi64ELi4ES3_EELb0ELb0ELb0ELb0ELb0ELb1ELb1ELb1EEEvNS_16Flash_fwd_paramsE:
.text._ZN5flash24flash_fwd_splitkv_kernelI23Flash_fwd_kernel_traitsILi256ELi64ELi64ELi4ELb0ELb0EN7cutlass6half_tE19Flash_kernel_traitsILi256ELi64ELi64ELi4ES3_EELb0ELb0ELb0ELb0ELb0ELb1ELb1ELb1EEEvNS_16Flash_fwd_paramsE:
[----:B------:R-:W1:Y:S08]  /*0000*/  LDC R1, c[0x0][0x28] ;  /* 0x00000a00ff017b82 */ /* 0x000e700000000800 */
[----:B------:R-:W2:Y:S01]  /*0010*/  LDC R0, c[0x0][0x270] ;  /* 0x00009c00ff007b82 */ /* 0x000ea20000000800 */
[----:B------:R-:W3:Y:S01]  /*0020*/  S2R R237, SR_CTAID.X ;  /* 0x0000000000ed7919 */ /* 0x000ee20000002500 */
[----:B------:R-:W-:Y:S01]  /*0030*/  BSSY B4, `(.L_x_1974) ;  /* 0x000001c000047945 */ /* 0x000fe20003800000 */
[----:B-1----:R-:W-:-:S02]  /*0040*/  IADD3 R1, R1, -0x8, RZ ;  /* 0xfffffff801017810 */ /* 0x002fc40007ffe0ff */
[----:B------:R-:W-:-:S03]  /*0050*/  MOV R238, 0x1f0 ;  /* 0x000001f000ee7802 */ /* 0x000fc60000000f00 */
[----:B------:R-:W1:Y:S08]  /*0060*/  S2UR UR4, SR_CTAID.Z ;  /* 0x00000000000479c3 */ /* 0x000e700000002700 */
[----:B------:R-:W4:Y:S01]  /*0070*/  S2UR UR8, SR_CTAID.Y ;  /* 0x00000000000879c3 */ /* 0x000f220000002600 */
[----:B--2---:R-:W2:Y:S01]  /*0080*/  I2F.U32.RP R6, R0 ;  /* 0x0000000000067306 */ /* 0x004ea20000209000 */
[----:B------:R-:W-:-:S06]  /*0090*/  ISETP.NE.U32.AND P0, PT, R0, RZ, PT ;  /* 0x000000ff0000720c */ /* 0x000fcc0003f05070 */
[----:B------:R-:W1:Y:S01]  /*00a0*/  LDC.64 R18, c[0x0][0x198] ;  /* 0x00006600ff127b82 */ /* 0x000e620000000a00 */
[----:B--2---:R-:W2:Y:S02]  /*00b0*/  MUFU.RCP R4, R6 ;  /* 0x0000000600047308 */ /* 0x004ea40000001000 */
[----:B--2---:R-:W-:-:S05]  /*00c0*/  IADD3 R4, R4, 0xffffffe, RZ ;  /* 0x0ffffffe04047810 */ /* 0x004fca0007ffe0ff */
[----:B------:R-:W2:Y:S01]  /*00d0*/  LDC R6, c[0x0][0x10] ;  /* 0x00000400ff067b82 */ /* 0x000ea20000000800 */
[----:B------:R-:W5:Y:S02]  /*00e0*/  F2I.FTZ.U32.TRUNC.NTZ R3, R4 ;  /* 0x0000000400037305 */ /* 0x000f64000021f000 */
[----:B-----5:R-:W-:-:S04]  /*00f0*/  IMAD.MOV R2, RZ, RZ, -R3 ;  /* 0x000000ffff027224 */ /* 0x020fc800078e0a03 */
[----:B------:R-:W-:Y:S01]  /*0100*/  IMAD R5, R2, R0, RZ ;  /* 0x0000000002057224 */ /* 0x000fe200078e02ff */
[----:B------:R-:W-:-:S05]  /*0110*/  MOV R2, RZ ;  /* 0x000000ff00027202 */ /* 0x000fca0000000f00 */
[----:B------:R-:W-:-:S06]  /*0120*/  IMAD.HI.U32 R5, R3, R5, R2 ;  /* 0x0000000503057227 */ /* 0x000fcc00078e0002 */
[----:B-1----:R-:W-:-:S04]  /*0130*/  IMAD.HI.U32 R241, R5, UR4, RZ ;  /* 0x0000000405f17c27 */ /* 0x002fc8000f8e00ff */
[----:B------:R-:W-:-:S04]  /*0140*/  IMAD.MOV R3, RZ, RZ, -R241 ;  /* 0x000000ffff037224 */ /* 0x000fc800078e0af1 */
[----:B------:R-:W-:-:S05]  /*0150*/  IMAD R3, R0, R3, UR4 ;  /* 0x0000000400037e24 */ /* 0x000fca000f8e0203 */
[----:B------:R-:W-:-:S13]  /*0160*/  ISETP.GE.U32.AND P2, PT, R3, R0, PT ;  /* 0x000000000300720c */ /* 0x000fda0003f46070 */
[----:B------:R-:W-:Y:S01]  /*0170*/  @P2 IADD3 R3, R3, -R0, RZ ;  /* 0x8000000003032210 */ /* 0x000fe20007ffe0ff */
[----:B------:R-:W-:-:S03]  /*0180*/  @P2 VIADD R241, R241, 0x1 ;  /* 0x00000001f1f12836 */ /* 0x000fc60000000000 */
[----:B------:R-:W-:-:S13]  /*0190*/  ISETP.GE.U32.AND P1, PT, R3, R0, PT ;  /* 0x000000000300720c */ /* 0x000fda0003f26070 */
[----:B------:R-:W-:Y:S02]  /*01a0*/  @P1 IADD3 R241, R241, 0x1, RZ ;  /* 0x00000001f1f11810 */ /* 0x000fe40007ffe0ff */
[----:B------:R-:W-:-:S05]  /*01b0*/  @!P0 LOP3.LUT R241, RZ, R0, RZ, 0x33, !PT ;  /* 0x00000000fff18212 */ /* 0x000fca00078e33ff */
[----:B------:R-:W-:-:S04]  /*01c0*/  IMAD.MOV R239, RZ, RZ, -R241 ;  /* 0x000000ffffef7224 */ /* 0x000fc800078e0af1 */
[----:B--234-:R-:W-:Y:S02]  /*01d0*/  IMAD R239, R0, R239, UR4 ;  /* 0x0000000400ef7e24 */ /* 0x01cfe4000f8e02ef */
[----:B------:R-:W-:Y:S05]  /*01e0*/  CALL.REL.NOINC `($_ZN5flash24flash_fwd_splitkv_kernelI23Flash_fwd_kernel_traitsILi256ELi64ELi64ELi4ELb0ELb0EN7cutlass6half_tE19Flash_kernel_traitsILi256ELi64ELi64ELi4ES3_EELb0ELb0ELb0ELb0ELb0ELb1ELb1ELb1EEEvNS_16Flash_fwd_paramsE$_ZN5flash30compute_attn_1rowblock_splitkvI23Flash_fwd_kernel_traitsILi256ELi64ELi64ELi4ELb0ELb0EN7cutlass6half_tE19Flash_kernel_traitsILi256ELi64ELi64ELi4ES3_EELb0ELb0ELb0ELb0ELb0ELb1ELb1ELb1ENS_16Flash_fwd_paramsEEEvRKT8_iiiii) ;  /* 0x0000000000087944 */ /* 0x000fea0003c00000 */
[----:B------:R-:W-:Y:S05]  /*01f0*/  BSYNC B4 ;  /* 0x0000000000047941 */ /* 0x000fea0003800000 */
.L_x_1974:
[----:B------:R-:W-:Y:S05]  /*0200*/  EXIT ;  /* 0x000000000000794d */ /* 0x000fea0003800000 */
        .type           $_ZN5flash24flash_fwd_splitkv_kernelI23Flash_fwd_kernel_traitsILi256ELi64ELi64ELi4ELb0ELb0EN7cutlass6half_tE19Flash_kernel_traitsILi256ELi64ELi64ELi4ES3_EELb0ELb0ELb0ELb0ELb0ELb1ELb1ELb1EEEvNS_16Flash_fwd_paramsE$_ZN5flash30compute_attn_1rowblock_splitkvI23Flash_fwd_kernel_traitsILi256ELi64ELi64ELi4ELb0ELb0EN7cutlass6half_tE19Flash_kernel_traitsILi256ELi64ELi64ELi4ES3_EELb0ELb0ELb0ELb0ELb0ELb1ELb1ELb1ENS_16Flash_fwd_paramsEEEvRKT8_iiiii,@function
        .size           $_ZN5flash24flash_fwd_splitkv_kernelI23Flash_fwd_kernel_traitsILi256ELi64ELi64ELi4ELb0ELb0EN7cutlass6half_tE19Flash_kernel_traitsILi256ELi64ELi64ELi4ES3_EELb0ELb0ELb0ELb0ELb0ELb1ELb1ELb1EEEvNS_16Flash_fwd_paramsE$_ZN5flash30compute_attn_1rowblock_splitkvI23Flash_fwd_kernel_traitsILi256ELi64ELi64ELi4ELb0ELb0EN7cutlass6half_tE19Flash_kernel_traitsILi256ELi64ELi64ELi4ES3_EELb0ELb0ELb0ELb0ELb0ELb1ELb1ELb1ENS_16Flash_fwd_paramsEEEvRKT8_iiiii,(.L_x_8855 - $_ZN5flash24flash_fwd_splitkv_kernelI23Flash_fwd_kernel_traitsILi256ELi64ELi64ELi4ELb0ELb0EN7cutlass6half_tE19Flash_kernel_traitsILi256ELi64ELi64ELi4ES3_EELb0ELb0ELb0ELb0ELb0ELb1ELb1ELb1EEEvNS_16Flash_fwd_paramsE$_ZN5flash30compute_attn_1rowblock_splitkvI23Flash_fwd_kernel_traitsILi256ELi64ELi64ELi4ELb0ELb0EN7cutlass6half_tE19Flash_kernel_traitsILi256ELi64ELi64ELi4ES3_EELb0ELb0ELb0ELb0ELb0ELb1ELb1ELb1ENS_16Flash_fwd_paramsEEEvRKT8_iiiii)
$_ZN5flash24flash_fwd_splitkv_kernelI23Flash_fwd_kernel_traitsILi256ELi64ELi64ELi4ELb0ELb0EN7cutlass6half_tE19Flash_kernel_traitsILi256ELi64ELi64ELi4ES3_EELb0ELb0ELb0ELb0ELb0ELb1ELb1ELb1EEEvNS_16Flash_fwd_paramsE$_ZN5flash30compute_attn_1rowblock_splitkvI23Flash_fwd_kernel_traitsILi256ELi64ELi64ELi4ELb0ELb0EN7cutlass6half_tE19Flash_kernel_traitsILi256ELi64ELi64ELi4ES3_EELb0ELb0ELb0ELb0ELb0ELb1ELb1ELb1ENS_16Flash_fwd_paramsEEEvRKT8_iiiii:
        /* <DEDUP_REMOVED lines=28> */
.L_x_1976:
[----:B------:R-:W-:Y:S05]  /*03d0*/  BSYNC B0 ;  /* 0x0000000000007941 */ /* 0x000fea0003800000 */
.L_x_1975:
        /* <DEDUP_REMOVED lines=8> */
.L_x_1978:
[----:B------:R3:W5:Y:S02]  /*0460*/  LD.E R3, desc[UR6][R18.64+0xb8] ;  /* 0x0000b80612037980 */ /* 0x000764000c101900 */
.L_x_1979:
[----:B------:R-:W-:Y:S05]  /*0470*/  BSYNC B0 ;  /* 0x0000000000007941 */ /* 0x000fea0003800000 */
.L_x_1977:
        /* <DEDUP_REMOVED lines=10> */
.L_x_1981:
[----:B------:R-:W2:Y:S01]  /*0520*/  LD.E.64 R2, desc[UR6][R18.64+0x108] ;  /* 0x0001080612027980 */ /* 0x000ea2000c101b00 */
[----:B------:R-:W-:Y:S01]  /*0530*/  BSSY B0, `(.L_x_1983) ;  /* 0x0000006000007945 */ /* 0x000fe20003800000 */
[----:B--2---:R-:W-:-:S04]  /*0540*/  ISETP.NE.U32.AND P0, PT, R2, RZ, PT ;  /* 0x000000ff0200720c */ /* 0x004fc80003f05070 */
[----:B------:R-:W-:Y:S01]  /*0550*/  ISETP.NE.AND.EX P0, PT, R3, RZ, PT, P0 ;  /* 0x000000ff0300720c */ /* 0x000fe20003f05300 */
[----:B------:R-:W-:-:S12]  /*0560*/  IMAD.MOV.U32 R3, RZ, RZ, RZ ;  /* 0x000000ffff037224 */ /* 0x000fd800078e00ff */
[----:B------:R-:W-:Y:S05]  /*0570*/  @!P0 BRA `(.L_x_1984) ;  /* 0x0000000000048947 */ /* 0x000fea0003800000 */
[----:B------:R2:W5:Y:S02]  /*0580*/  LD.E R3, desc[UR6][R18.64+0xbc] ;  /* 0x0000bc0612037980 */ /* 0x000564000c101900 */
.L_x_1984:
[----:B------:R-:W-:Y:S05]  /*0590*/  BSYNC B0 ;  /* 0x0000000000007941 */ /* 0x000fea0003800000 */
.L_x_1983:
[----:B-----5:R-:W-:Y:S02]  /*05a0*/  IADD3 R64, R94, R3, RZ ;  /* 0x000000035e407210 */ /* 0x020fe40007ffe0ff */
.L_x_1982:
[----:B------:R-:W-:Y:S05]  /*05b0*/  BSYNC B1 ;  /* 0x0000000000017941 */ /* 0x000fea0003800000 */
.L_x_1980:
[----:B------:R-:W-:Y:S01]  /*05c0*/  IMAD.SHL.U32 R169, R237, 0x40, RZ ;  /* 0x00000040eda97824 */ /* 0x000fe200078e00ff */
[----:B------:R-:W-:Y:S01]  /*05d0*/  MOV R2, R238 ;  /* 0x000000ee00027202 */ /* 0x000fe20000000f00 */
[----:B------:R-:W-:-:S03]  /*05e0*/  IMAD.MOV.U32 R3, RZ, RZ, 0x0 ;  /* 0x00000000ff037424 */ /* 0x000fc600078e00ff */
[----:B------:R-:W-:-:S13]  /*05f0*/  ISETP.GT.AND P0, PT, R240, R169, PT ;  /* 0x000000a9f000720c */ /* 0x000fda0003f04270 */
[----:B-123--:R-:W-:Y:S05]  /*0600*/  @!P0 RET.REL.NODEC R2 `(_ZN5flash24flash_fwd_splitkv_kernelI23Flash_fwd_kernel_traitsILi256ELi64ELi64ELi4ELb0ELb0EN7cutlass6half_tE19Flash_kernel_traitsILi256ELi64ELi64ELi4ES3_EELb0ELb0ELb0ELb0ELb0ELb1ELb1ELb1EEEvNS_16Flash_fwd_paramsE) ;  /* 0xfffffff8027c8950 */ /* 0x00efea0003c3ffff */
        /* <DEDUP_REMOVED lines=47> */
[----:B------:R-:W-:-:S05]  /*0900*/  LOP3.LUT R8, R5, 0xfffffff0, RZ, 0xc0, !PT ;  /* 0xfffffff005087812 */ /* 0x000fca00078ec0ff */
[----:B------:R-:W-:-:S04]  /*0910*/  IMAD.IADD R8, R55, 0x1, -R8 ;  /* 0x0000000137087824 */ /* 0x000fc800078e0a08 */
[C---:B------:R-:W-:Y:S01]  /*0920*/  IMAD.SHL.U32 R12, R8.reuse, 0x4, RZ ;  /* 0x00000004080c7824 */ /* 0x040fe200078e00ff */
[----:B------:R-:W-:-:S03]  /*0930*/  ISETP.NE.AND P6, PT, R8, RZ, PT ;  /* 0x000000ff0800720c */ /* 0x000fc60003fc5270 */
[----:B------:R-:W-:Y:S01]  /*0940*/  VIADD R8, R12, 0x80 ;  /* 0x000000800c087836 */ /* 0x000fe20000000000 */
[----:B------:R-:W-:Y:S01]  /*0950*/  SHF.R.S32.HI R13, RZ, 0x1f, R12 ;  /* 0x0000001fff0d7819 */ /* 0x000fe2000001140c */
[----:B--2---:R-:W-:-:S04]  /*0960*/  IMAD R2, R2, UR8, R241 ;  /* 0x0000000802027c24 */ /* 0x004fc8000f8e02f1 */
[----:B---3--:R-:W-:-:S04]  /*0970*/  IMAD R2, R2, R4, R239 ;  /* 0x0000000402027224 */ /* 0x008fc800078e02ef */
[----:B------:R-:W-:Y:S01]  /*0980*/  IMAD R3, R3, R2, R169 ;  /* 0x0000000203037224 */ /* 0x000fe200078e02a9 */
[----:B------:R-:W-:Y:S01]  /*0990*/  SHF.R.S32.HI R2, RZ, 0x4, R5 ;  /* 0x00000004ff027819 */ /* 0x000fe20000011405 */
[----:B------:R-:W-:Y:S02]  /*09a0*/  IMAD.IADD R169, R240, 0x1, -R169 ;  /* 0x00000001f0a97824 */ /* 0x000fe400078e0aa9 */
[----:B----4-:R-:W-:Y:S02]  /*09b0*/  IMAD R0, R3, R0, RZ ;  /* 0x0000000003007224 */ /* 0x010fe400078e02ff */
[C---:B------:R-:W-:Y:S01]  /*09c0*/  IMAD.WIDE R14, R2.reuse, 0x100, R12 ;  /* 0x00000100020e7825 */ /* 0x040fe200078e020c */
[----:B------:R-:W-:-:S03]  /*09d0*/  ISETP.GE.AND P2, PT, R2, R169, PT ;  /* 0x000000a90200720c */ /* 0x000fc60003f46270 */
[----:B------:R-:W-:Y:S01]  /*09e0*/  VIADD R4, R2, 0x8 ;  /* 0x0000000802047836 */ /* 0x000fe20000000000 */
[----:B------:R-:W-:-:S04]  /*09f0*/  IADD3 R5, P0, R0, R14, RZ ;  /* 0x0000000e00057210 */ /* 0x000fc80007f1e0ff */
[----:B------:R-:W-:Y:S02]  /*0a00*/  LEA.HI.X.SX32 R0, R0, R15, 0x1, P0 ;  /* 0x0000000f00007211 */ /* 0x000fe400000f0eff */
[----:B------:R-:W-:Y:S02]  /*0a10*/  LEA R6, P1, R5, R6, 0x2 ;  /* 0x0000000605067211 */ /* 0x000fe400078210ff */
[----:B------:R-:W-:Y:S02]  /*0a20*/  SHF.R.S32.HI R15, RZ, 0x1f, R3 ;  /* 0x0000001fff0f7819 */ /* 0x000fe40000011403 */
[----:B------:R-:W-:Y:S02]  /*0a30*/  IADD3 R3, P0, R3, R2, RZ ;  /* 0x0000000203037210 */ /* 0x000fe40007f1e0ff */
[CC--:B------:R-:W-:Y:S02]  /*0a40*/  ISETP.GE.AND P5, PT, R4.reuse, R169.reuse, PT ;  /* 0x000000a90400720c */ /* 0x0c0fe40003fa6270 */
        /* <DEDUP_REMOVED lines=21> */
.L_x_1987:
[----:B------:R-:W-:Y:S05]  /*0ba0*/  BSYNC B0 ;  /* 0x0000000000007941 */ /* 0x000fea0003800000 */
.L_x_1986:
        /* <DEDUP_REMOVED lines=12> */
.L_x_1989:
[----:B------:R-:W-:Y:S05]  /*0c70*/  BSYNC B0 ;  /* 0x0000000000007941 */ /* 0x000fea0003800000 */
.L_x_1988:
        /* <DEDUP_REMOVED lines=12> */
.L_x_1991:
[----:B------:R-:W-:Y:S05]  /*0d40*/  BSYNC B0 ;  /* 0x0000000000007941 */ /* 0x000fea0003800000 */
.L_x_1990:
        /* <DEDUP_REMOVED lines=12> */
.L_x_1993:
[----:B------:R-:W-:Y:S05]  /*0e10*/  BSYNC B0 ;  /* 0x0000000000007941 */ /* 0x000fea0003800000 */
.L_x_1992:
        /* <DEDUP_REMOVED lines=11> */
.L_x_1995:
[----:B------:R-:W-:Y:S05]  /*0ed0*/  BSYNC B0 ;  /* 0x0000000000007941 */ /* 0x000fea0003800000 */
.L_x_1994:
        /* <DEDUP_REMOVED lines=12> */
.L_x_1997:
[----:B------:R-:W-:Y:S05]  /*0fa0*/  BSYNC B0 ;  /* 0x0000000000007941 */ /* 0x000fea0003800000 */
.L_x_1996:
        /* <DEDUP_REMOVED lines=11> */
.L_x_1999:
[----:B------:R-:W-:Y:S05]  /*1060*/  BSYNC B0 ;  /* 0x0000000000007941 */ /* 0x000fea0003800000 */
.L_x_1998:
        /* <DEDUP_REMOVED lines=12> */
.L_x_2001:
[----:B------:R-:W-:Y:S05]  /*1130*/  BSYNC B0 ;  /* 0x0000000000007941 */ /* 0x000fea0003800000 */
.L_x_2000:
        /* <DEDUP_REMOVED lines=17> */
[----:B-1----:R-:W-:Y:S05]  /*1250*/  @P6 RET.REL.NODEC R238 `(_ZN5flash24flash_fwd_splitkv_kernelI23Flash_fwd_kernel_traitsILi256ELi64ELi64ELi4ELb0ELb0EN7cutlass6half_tE19Flash_kernel_traitsILi256ELi64ELi64ELi4ES3_EELb0ELb0ELb0ELb0ELb0ELb1ELb1ELb1EEEvNS_16Flash_fwd_paramsE) ;  /* 0xffffffecee686950 */ /* 0x002fea0003c3ffff */
[----:B------:R-:W-:Y:S02]  /*1260*/  MOV R3, 0xff800000 ;  /* 0xff80000000037802 */ /* 0x000fe40000000f00 */
[----:B------:R-:W-:-:S03]  /*1270*/  MOV R239, 0x0 ;  /* 0x0000000000ef7802 */ /* 0x000fc60000000f00 */
[----:B------:R1:W-:Y:S02]  /*1280*/  ST.E desc[UR6][R18.64+0xe0], R3 ;  /* 0x0000e00312007985 */ /* 0x0003e4000c101906 */
[----:B-1----:R-:W-:Y:S05]  /*1290*/  RET.REL.NODEC R238 `(_ZN5flash24flash_fwd_splitkv_kernelI23Flash_fwd_kernel_traitsILi256ELi64ELi64ELi4ELb0ELb0EN7cutlass6half_tE19Flash_kernel_traitsILi256ELi64ELi64ELi4ES3_EELb0ELb0ELb0ELb0ELb0ELb1ELb1ELb1EEEvNS_16Flash_fwd_paramsE) ;  /* 0xffffffecee587950 */ /* 0x002fea0003c3ffff */
.L_x_1985:
        /* <DEDUP_REMOVED lines=92> */
[----:B------:R-:W-:Y:S02]  /*1860*/  IMAD R3, R11, R2, RZ ;  /* 0x000000020b037224 */ /* 0x000fe400078e02ff */
[----:B------:R-:W-:-:S04]  /*1870*/  IMAD.WIDE.U32 R12, R7, R60, R12 ;  /* 0x0000003c070c7225 */ /* 0x000fc800078e000c */
[C---:B------:R-:W-:Y:S01]  /*1880*/  IMAD R3, R10.reuse, R0, R3 ;  /* 0x000000000a037224 */ /* 0x040fe200078e0203 */
[----:B------:R-:W-:Y:S01]  /*1890*/  IADD3 R11, R13, R8, RZ ;  /* 0x000000080d0b7210 */ /* 0x000fe20007ffe0ff */
[----:B------:R-:W-:Y:S01]  /*18a0*/  IMAD.WIDE.U32 R8, R10, R2, RZ ;  /* 0x000000020a087225 */ /* 0x000fe200078e00ff */
[----:B------:R-:W-:-:S03]  /*18b0*/  SHF.R.S32.HI R13, RZ, 0x1f, R14 ;  /* 0x0000001fff0d7819 */ /* 0x000fc6000001140e */
        /* <DEDUP_REMOVED lines=8> */
.L_x_2003:
        /* <DEDUP_REMOVED lines=28> */
[----:B------:R-:W-:-:S04]  /*1b00*/  @!P0 IADD3 R0, R0, -R3, RZ ;  /* 0x8000000300008210 */ /* 0x000fc80007ffe0ff */
[----:B------:R-:W-:Y:S01]  /*1b10*/  ISETP.GE.U32.AND P2, PT, R0, R3, PT ;  /* 0x000000030000720c */ /* 0x000fe20003f46070 */
[----:B------:R-:W-:Y:S01]  /*1b20*/  @P3 IMAD.IADD R7, R12, 0x1, R13 ;  /* 0x000000010c073824 */ /* 0x000fe200078e020d */
[----:B------:R-:W-:Y:S01]  /*1b30*/  @!P3 IADD3 R17, R17, R5, RZ ;  /* 0x000000051111b210 */ /* 0x000fe20007ffe0ff */
[----:B----4-:R-:W-:Y:S01]  /*1b40*/  @!P3 IMAD R5, R15, R11, RZ ;  /* 0x0000000b0f05b224 */ /* 0x010fe200078e02ff */
[----:B------:R-:W-:Y:S01]  /*1b50*/  LOP3.LUT R0, R239, R6, RZ, 0x3c, !PT ;  /* 0x00000006ef007212 */ /* 0x000fe200078e3cff */
[-C--:B------:R-:W-:Y:S01]  /*1b60*/  @P3 IMAD R9, R61, R7.reuse, RZ ;  /* 0x000000073d093224 */ /* 0x080fe200078e02ff */
[----:B------:R-:W-:Y:S01]  /*1b70*/  @!P0 IADD3 R2, R2, 0x1, RZ ;  /* 0x0000000102028810 */ /* 0x000fe20007ffe0ff */
[----:B------:R-:W-:Y:S01]  /*1b80*/  @P3 IMAD.WIDE.U32 R28, R60, R7, RZ ;  /* 0x000000073c1c3225 */ /* 0x000fe200078e00ff */
[----:B------:R-:W-:Y:S02]  /*1b90*/  ISETP.GE.AND P1, PT, R0, RZ, PT ;  /* 0x000000ff0000720c */ /* 0x000fe40003f26270 */
[----:B------:R-:W-:Y:S01]  /*1ba0*/  ISETP.NE.AND P0, PT, R6, RZ, PT ;  /* 0x000000ff0600720c */ /* 0x000fe20003f05270 */
[C---:B------:R-:W-:Y:S01]  /*1bb0*/  @!P3 IMAD R5, R14.reuse, R8, R5 ;  /* 0x000000080e05b224 */ /* 0x040fe200078e0205 */
[----:B------:R-:W-:Y:S01]  /*1bc0*/  @!P3 SHF.R.S32.HI R3, RZ, 0x1f, R12 ;  /* 0x0000001fff03b819 */ /* 0x000fe2000001140c */
[----:B------:R-:W-:Y:S01]  /*1bd0*/  @!P3 IMAD.WIDE.U32 R14, R14, R11, R16 ;  /* 0x0000000b0e0eb225 */ /* 0x000fe200078e0010 */
[----:B------:R-:W-:-:S03]  /*1be0*/  @P3 MOV R10, R28 ;  /* 0x0000001c000a3202 */ /* 0x000fc60000000f00 */
[----:B------:R-:W-:Y:S01]  /*1bf0*/  @!P3 IMAD R7, R63, R12, RZ ;  /* 0x0000000c3f07b224 */ /* 0x000fe200078e02ff */
[----:B------:R-:W-:Y:S01]  /*1c00*/  @P2 IADD3 R2, R2, 0x1, RZ ;  /* 0x0000000102022810 */ /* 0x000fe20007ffe0ff */
[----:B------:R-:W-:Y:S01]  /*1c10*/  @P3 IMAD.IADD R9, R29, 0x1, R9 ;  /* 0x000000011d093824 */ /* 0x000fe200078e0209 */
[----:B------:R-:W-:Y:S01]  /*1c20*/  @!P3 MOV R10, R14 ;  /* 0x0000000e000ab202 */ /* 0x000fe20000000f00 */
[----:B------:R-:W-:Y:S01]  /*1c30*/  @!P3 IMAD.IADD R9, R15, 0x1, R5 ;  /* 0x000000010f09b824 */ /* 0x000fe200078e0205 */
[----:B------:R-:W-:Y:S01]  /*1c40*/  LEA R5, R165, 0xffffffc0, 0x6 ;  /* 0xffffffc0a5057811 */ /* 0x000fe200078e30ff */
[----:B------:R-:W-:Y:S02]  /*1c50*/  @!P3 IMAD R3, R3, R62, R7 ;  /* 0x0000003e0303b224 */ /* 0x000fe400078e0207 */
[----:B------:R-:W-:Y:S01]  /*1c60*/  @!P3 IMAD.WIDE.U32 R30, R62, R12, RZ ;  /* 0x0000000c3e1eb225 */ /* 0x000fe200078e00ff */
[----:B------:R-:W-:Y:S02]  /*1c70*/  MOV R14, R2 ;  /* 0x00000002000e7202 */ /* 0x000fe40000000f00 */
[----:B------:R-:W-:Y:S01]  /*1c80*/  SHF.R.S32.HI R17, RZ, 0x1f, R5 ;  /* 0x0000001fff117819 */ /* 0x000fe20000011405 */
[----:B------:R-:W-:Y:S01]  /*1c90*/  IMAD R8, R61, R5, RZ ;  /* 0x000000053d087224 */ /* 0x000fe200078e02ff */
[----:B------:R-:W-:Y:S01]  /*1ca0*/  MOV R28, R10 ;  /* 0x0000000a001c7202 */ /* 0x000fe20000000f00 */
[----:B------:R-:W-:Y:S01]  /*1cb0*/  IMAD.MOV.U32 R29, RZ, RZ, R9 ;  /* 0x000000ffff1d7224 */ /* 0x000fe200078e0009 */
[----:B------:R-:W-:Y:S01]  /*1cc0*/  @!P3 IADD3 R31, R31, R3, RZ ;  /* 0x000000031f1fb210 */ /* 0x000fe20007ffe0ff */
[----:B------:R-:W-:Y:S01]  /*1cd0*/  @!P3 IMAD R0, R25, R11, RZ ;  /* 0x0000000b1900b224 */ /* 0x000fe200078e02ff */
[----:B------:R-:W-:-:S02]  /*1ce0*/  @!P1 IADD3 R14, -R14, RZ, RZ ;  /* 0x000000ff0e0e9210 */ /* 0x000fc40007ffe1ff */
[----:B------:R-:W-:Y:S01]  /*1cf0*/  @!P3 SHF.R.S32.HI R3, RZ, 0x1f, R11 ;  /* 0x0000001fff03b819 */ /* 0x000fe2000001140b */
[----:B------:R-:W-:Y:S01]  /*1d00*/  IMAD R8, R17, R60, R8 ;  /* 0x0000003c11087224 */ /* 0x000fe200078e0208 */
[----:B------:R-:W-:Y:S01]  /*1d10*/  @!P0 LOP3.LUT R14, RZ, R6, RZ, 0x33, !PT ;  /* 0x00000006ff0e8212 */ /* 0x000fe200078e33ff */
[----:B------:R-:W-:-:S04]  /*1d20*/  IMAD.WIDE.U32 R28, R60, R5, R28 ;  /* 0x000000053c1c7225 */ /* 0x000fc800078e001c */
[----:B------:R-:W-:Y:S01]  /*1d30*/  @P3 IMAD.IADD R12, R12, 0x1, R13 ;  /* 0x000000010c0c3824 */ /* 0x000fe200078e020d */
[----:B------:R-:W-:Y:S01]  /*1d40*/  SHF.R.S32.HI R13, RZ, 0x1f, R14 ;  /* 0x0000001fff0d7819 */ /* 0x000fe2000001140e */
[----:B------:R-:W-:Y:S02]  /*1d50*/  @!P3 IMAD R0, R24, R3, R0 ;  /* 0x000000031800b224 */ /* 0x000fe400078e0200 */
[----:B------:R-:W-:Y:S02]  /*1d60*/  IMAD.IADD R29, R29, 0x1, R8 ;  /* 0x000000011d1d7824 */ /* 0x000fe400078e0208 */
        /* <DEDUP_REMOVED lines=13> */
.L_x_2004:
[----:B------:R-:W-:Y:S05]  /*1e40*/  BSYNC B0 ;  /* 0x0000000000007941 */ /* 0x000fea0003800000 */
.L_x_2002:
        /* <DEDUP_REMOVED lines=25> */
[----:B------:R-:W-:Y:S02]  /*1fe0*/  IADD3 R28, P0, R16, R2, RZ ;  /* 0x00000002101c7210 */ /* 0x000fe40007f1e0ff */
[----:B------:R-:W-:Y:S02]  /*1ff0*/  LEA.HI R2, R15, R6, RZ, 0x3 ;  /* 0x000000060f027211 */ /* 0x000fe400078f18ff */
[--C-:B------:R-:W-:Y:S02]  /*2000*/  LOP3.LUT R15, R11, 0x38, R16.reuse, 0xf8, !PT ;  /* 0x000000380b0f7812 */ /* 0x100fe400078ef810 */
[----:B------:R-:W-:Y:S02]  /*2010*/  SHF.R.U32.HI R12, RZ, 0x3, R11 ;  /* 0x00000003ff0c7819 */ /* 0x000fe4000001160b */
[----:B------:R-:W-:Y:S01]  /*2020*/  LOP3.LUT R11, R2, 0xfffffff8, RZ, 0xc0, !PT ;  /* 0xfffffff8020b7812 */ /* 0x000fe200078ec0ff */
[----:B------:R-:W-:Y:S01]  /*2030*/  IMAD R10, R17, R62, RZ ;  /* 0x0000003e110a7224 */ /* 0x000fe200078e02ff */
[----:B------:R-:W-:-:S03]  /*2040*/  SHF.R.S32.HI R17, RZ, 0x1f, R16 ;  /* 0x0000001fff117819 */ /* 0x000fc60000011410 */
[----:B------:R-:W-:Y:S02]  /*2050*/  IMAD.IADD R11, R6, 0x1, -R11 ;  /* 0x00000001060b7824 */ /* 0x000fe400078e0a0b */
[----:B------:R-:W-:Y:S02]  /*2060*/  IMAD.X R29, R17, 0x1, R9, P0 ;  /* 0x00000001111d7824 */ /* 0x000fe400000e0609 */
[----:B------:R-:W-:Y:S01]  /*2070*/  IMAD.SHL.U32 R6, R11, 0x40, RZ ;  /* 0x000000400b067824 */ /* 0x000fe200078e00ff */
[----:B------:R-:W-:Y:S01]  /*2080*/  LEA.HI R8, R8, R55, RZ, 0x6 ;  /* 0x0000003708087211 */ /* 0x000fe200078f30ff */
[C---:B------:R-:W-:Y:S02]  /*2090*/  IMAD R10, R7.reuse, R63, R10 ;  /* 0x0000003f070a7224 */ /* 0x040fe400078e020a */
[----:B------:R-:W-:Y:S01]  /*20a0*/  IMAD.WIDE.U32 R28, R7, R62, R28 ;  /* 0x0000003e071c7225 */ /* 0x000fe200078e001c */
[----:B------:R-:W-:-:S03]  /*20b0*/  LOP3.LUT R6, R6, 0x1c0, RZ, 0xc0, !PT ;  /* 0x000001c006067812 */ /* 0x000fc600078ec0ff */
[----:B------:R-:W-:Y:S01]  /*20c0*/  IMAD.SHL.U32 R7, R66, 0x8, RZ ;  /* 0x0000000842077824 */ /* 0x000fe200078e00ff */
[----:B------:R-:W-:Y:S01]  /*20d0*/  LOP3.LUT R12, R15, R12, RZ, 0x3c, !PT ;  /* 0x0000000c0f0c7212 */ /* 0x000fe200078e3cff */
[----:B------:R-:W-:-:S03]  /*20e0*/  IMAD.SHL.U32 R9, R8, 0x8, RZ ;  /* 0x0000000808097824 */ /* 0x000fc600078e00ff */
[----:B------:R-:W-:Y:S02]  /*20f0*/  LOP3.LUT R7, R6, 0x8, R7, 0xf8, !PT ;  /* 0x0000000806077812 */ /* 0x000fe400078ef807 */
[----:B------:R-:W-:Y:S01]  /*2100*/  SHF.R.U32.HI R6, RZ, 0x3, R6 ;  /* 0x00000003ff067819 */ /* 0x000fe20000011606 */
[----:B------:R-:W-:Y:S01]  /*2110*/  IMAD.IADD R29, R29, 0x1, R10 ;  /* 0x000000011d1d7824 */ /* 0x000fe200078e020a */
[C---:B------:R-:W-:Y:S02]  /*2120*/  LOP3.LUT P1, RZ, R11.reuse, 0x4, RZ, 0xc0, !PT ;  /* 0x000000040bff7812 */ /* 0x040fe4000782c0ff */
[----:B------:R-:W-:Y:S02]  /*2130*/  LOP3.LUT P0, RZ, R11, 0x2, RZ, 0xc0, !PT ;  /* 0x000000020bff7812 */ /* 0x000fe4000780c0ff */
[----:B------:R-:W-:Y:S02]  /*2140*/  LOP3.LUT R166, R12, 0xfffffe00, R9, 0xf8, !PT ;  /* 0xfffffe000ca67812 */ /* 0x000fe400078ef809 */
[----:B------:R-:W-:-:S02]  /*2150*/  LOP3.LUT R47, R7, R6, RZ, 0x3c, !PT ;  /* 0x00000006072f7212 */ /* 0x000fc400078e3cff */
[----:B------:R-:W-:Y:S01]  /*2160*/  SHF.R.S32.HI R68, RZ, 0x1f, R241 ;  /* 0x0000001fff447819 */ /* 0x000fe200000114f1 */
[----:B------:R-:W-:Y:S02]  /*2170*/  VIADD R12, R16, 0x40 ;  /* 0x00000040100c7836 */ /* 0x000fe40000000000 */
[----:B------:R-:W-:-:S05]  /*2180*/  IMAD.SHL.U32 R2, R2, 0x40, RZ ;  /* 0x0000004002027824 */ /* 0x000fca00078e00ff */
[----:B------:R-:W-:Y:S02]  /*2190*/  LOP3.LUT R47, R47, 0xfffffe00, R2, 0xf8, !PT ;  /* 0xfffffe002f2f7812 */ /* 0x000fe400078ef802 */
        /* <DEDUP_REMOVED lines=16> */
[----:B------:R-:W-:Y:S01]  /*22a0*/  SHF.L.U64.HI R233, R60, 0x4, R61 ;  /* 0x000000043ce97819 */ /* 0x000fe2000001023d */
[----:B------:R-:W-:Y:S01]  /*22b0*/  IMAD.SHL.U32 R230, R62, 0x10, RZ ;  /* 0x000000103ee67824 */ /* 0x000fe200078e00ff */
[----:B------:R-:W-:Y:S01]  /*22c0*/  SHF.L.U32 R232, R60, 0x4, RZ ;  /* 0x000000043ce87819 */ /* 0x000fe200000006ff */
[----:B------:R-:W-:Y:S01]  /*22d0*/  IMAD.SHL.U32 R162, R65, 0x4, RZ ;  /* 0x0000000441a27824 */ /* 0x000fe200078e00ff */
[----:B------:R-:W-:Y:S02]  /*22e0*/  SHF.L.U64.HI R231, R62, 0x4, R63 ;  /* 0x000000043ee77819 */ /* 0x000fe4000001023f */
[----:B------:R-:W-:-:S02]  /*22f0*/  SEL R50, R50, 0xfffffff0, !P0 ;  /* 0xfffffff032327807 */ /* 0x000fc40004000000 */
        /* <DEDUP_REMOVED lines=47> */
[----:B-1----:R-:W-:Y:S06]  /*25f0*/  @!P4 BRA `(.L_x_2005) ;  /* 0x000000bc00e4c947 */ /* 0x002fec0003800000 */
        /* <DEDUP_REMOVED lines=116> */
[----:B------:R-:W-:Y:S01]  /*2d40*/  IMAD.IADD R150, R163, 0x1, R152 ;  /* 0x00000001a3967824 */ /* 0x000fe200078e0298 */
[----:B------:R-:W-:Y:S01]  /*2d50*/  IADD3 R74, P3, R81, R232, RZ ;  /* 0x000000e8514a7210 */ /* 0x000fe20007f7e0ff */
[----:B------:R-:W-:Y:S01]  /*2d60*/  IMAD.IADD R146, R163, 0x1, R149 ;  /* 0x00000001a3927824 */ /* 0x000fe200078e0295 */
[----:B------:R-:W-:-:S02]  /*2d70*/  IADD3 R97, P1, R96, 0x80, RZ ;  /* 0x0000008060617810 */ /* 0x000fc40007f3e0ff */
[----:B------:R-:W-:Y:S02]  /*2d80*/  IADD3 R105, P0, R96, 0xc0, RZ ;  /* 0x000000c060697810 */ /* 0x000fe40007f1e0ff */
[----:B------:R-:W-:Y:S02]  /*2d90*/  SHF.L.U32 R106, R198, 0x5, RZ ;  /* 0x00000005c66a7819 */ /* 0x000fe400000006ff */
[----:B------:R-:W-:Y:S01]  /*2da0*/  IADD3 R148, R163, R151, RZ ;  /* 0x00000097a3947210 */ /* 0x000fe20007ffe0ff */
[----:B------:R-:W-:Y:S01]  /*2db0*/  IMAD.SHL.U32 R115, R196, 0x10, RZ ;  /* 0x00000010c4737824 */ /* 0x000fe200078e00ff */
[----:B------:R-:W-:Y:S01]  /*2dc0*/  IADD3.X R73, R82, R233, RZ, P3, !PT ;  /* 0x000000e952497210 */ /* 0x000fe20001ffe4ff */
[----:B------:R-:W-:Y:S01]  /*2dd0*/  IMAD.SHL.U32 R118, R196, 0x20, RZ ;  /* 0x00000020c4767824 */ /* 0x000fe200078e00ff */
[----:B------:R-:W-:Y:S01]  /*2de0*/  IADD3.X R110, RZ, R91, RZ, P0, !PT ;  /* 0x0000005bff6e7210 */ /* 0x000fe200007fe4ff */
[----:B------:R-:W-:Y:S01]  /*2df0*/  IMAD.X R71, R76, 0x1, R233, P2 ;  /* 0x000000014c477824 */ /* 0x000fe200010e06e9 */
        /* <DEDUP_REMOVED lines=19> */
[C---:B------:R-:W-:Y:S01]  /*2f30*/  SHF.L.U64.HI R113, R115.reuse, 0x1, R0 ;  /* 0x0000000173717819 */ /* 0x040fe20000010200 */
        /* <DEDUP_REMOVED lines=23> */
.L_x_2123:
        /* <DEDUP_REMOVED lines=23> */
.L_x_2007:
[----:B------:R-:W-:Y:S05]  /*3220*/  BSYNC B0 ;  /* 0x0000000000007941 */ /* 0x000fea0003800000 */
.L_x_2006:
        /* <DEDUP_REMOVED lines=18> */
.L_x_2009:
[----:B------:R-:W-:Y:S05]  /*3350*/  BSYNC B0 ;  /* 0x0000000000007941 */ /* 0x000fea0003800000 */
.L_x_2008:
        /* <DEDUP_REMOVED lines=21> */
.L_x_2011:
[----:B------:R-:W-:Y:S05]  /*34b0*/  BSYNC B0 ;  /* 0x0000000000007941 */ /* 0x000fea0003800000 */
.L_x_2010:
        /* <DEDUP_REMOVED lines=18> */
.L_x_2013:
[----:B------:R-:W-:Y:S05]  /*35e0*/  BSYNC B0 ;  /* 0x0000000000007941 */ /* 0x000fea0003800000 */
.L_x_2012:
        /* <DEDUP_REMOVED lines=71> */
.L_x_2020:
[----:B------:R-:W-:Y:S05]  /*3a60*/  BSYNC B0 ;  /* 0x0000000000007941 */ /* 0x000fea0003800000 */
.L_x_2019:
        /* <DEDUP_REMOVED lines=52> */
.L_x_2022:
[----:B------:R-:W-:Y:S05]  /*3db0*/  BSYNC B0 ;  /* 0x0000000000007941 */ /* 0x000fea0003800000 */
.L_x_2021:
        /* <DEDUP_REMOVED lines=52> */
.L_x_2024:
[----:B------:R-:W-:Y:S05]  /*4100*/  BSYNC B0 ;  /* 0x0000000000007941 */ /* 0x000fea0003800000 */
.L_x_2023:
        /* <DEDUP_REMOVED lines=51> */
.L_x_2018:
[----:B------:R-:W-:Y:S05]  /*4440*/  BSYNC B1 ;  /* 0x0000000000017941 */ /* 0x000fea0003800000 */
.L_x_2017:
        /* <DEDUP_REMOVED lines=70> */
.L_x_2028:
[----:B------:R-:W-:Y:S05]  /*48b0*/  BSYNC B0 ;  /* 0x0000000000007941 */ /* 0x000fea0003800000 */
.L_x_2027:
        /* <DEDUP_REMOVED lines=55> */
.L_x_2030:
[----:B------:R-:W-:Y:S05]  /*4c30*/  BSYNC B0 ;  /* 0x0000000000007941 */ /* 0x000fea0003800000 */
.L_x_2029:
        /* <DEDUP_REMOVED lines=55> */
.L_x_2032:
[----:B------:R-:W-:Y:S05]  /*4fb0*/  BSYNC B0 ;  /* 0x0000000000007941 */ /* 0x000fea0003800000 */
.L_x_2031:
        /* <DEDUP_REMOVED lines=54> */
.L_x_2026:
[----:B------:R-:W-:Y:S05]  /*5320*/  BSYNC B1 ;  /* 0x0000000000017941 */ /* 0x000fea0003800000 */
.L_x_2025:
        /* <DEDUP_REMOVED lines=70> */
.L_x_2036:
[----:B------:R-:W-:Y:S05]  /*5790*/  BSYNC B0 ;  /* 0x0000000000007941 */ /* 0x000fea0003800000 */
.L_x_2035:
        /* <DEDUP_REMOVED lines=55> */
.L_x_2038:
[----:B------:R-:W-:Y:S05]  /*5b10*/  BSYNC B0 ;  /* 0x0000000000007941 */ /* 0x000fea0003800000 */
.L_x_2037:
        /* <DEDUP_REMOVED lines=55> */
.L_x_2040:
[----:B------:R-:W-:Y:S05]  /*5e90*/  BSYNC B0 ;  /* 0x0000000000007941 */ /* 0x000fea0003800000 */
.L_x_2039:
        /* <DEDUP_REMOVED lines=54> */
.L_x_2034:
[----:B------:R-:W-:Y:S05]  /*6200*/  BSYNC B1 ;  /* 0x0000000000017941 */ /* 0x000fea0003800000 */
.L_x_2033:
        /* <DEDUP_REMOVED lines=72> */
.L_x_2044:
[----:B------:R-:W-:Y:S05]  /*6690*/  BSYNC B0 ;  /* 0x0000000000007941 */ /* 0x000fea0003800000 */
.L_x_2043:
        /* <DEDUP_REMOVED lines=55> */
.L_x_2046:
[----:B------:R-:W-:Y:S05]  /*6a10*/  BSYNC B0 ;  /* 0x0000000000007941 */ /* 0x000fea0003800000 */
.L_x_2045:
        /* <DEDUP_REMOVED lines=55> */
.L_x_2048:
[----:B------:R-:W-:Y:S05]  /*6d90*/  BSYNC B0 ;  /* 0x0000000000007941 */ /* 0x000fea0003800000 */
.L_x_2047:
        /* <DEDUP_REMOVED lines=54> */
.L_x_2042:
[----:B------:R-:W-:Y:S05]  /*7100*/  BSYNC B1 ;  /* 0x0000000000017941 */ /* 0x000fea0003800000 */
.L_x_2041:
[----:B------:R-:W2:Y:S02]  /*7110*/  LD.E R3, desc[UR6][R18.64+0xd0] ;  /* 0x0000d00612037980 */ /* 0x000ea4000c101900 */
[----:B--2---:R-:W-:Y:S05]  /*7120*/  IMAD.U32 R3, R3, -0x20, RZ ;  /* 0xffffffe003037824 */ /* 0x004fea00078e00ff */
[C---:B------:R-:W-:Y:S02]  /*7130*/  LEA R20, P1, R3.reuse, R20, 0x1 ;  /* 0x0000001403147211 */ /* 0x040fe400078208ff */
[C---:B------:R-:W-:Y:S02]  /*7140*/  LEA R52, P0, R3.reuse, R52, 0x1 ;  /* 0x0000003403347211 */ /* 0x040fe400078008ff */
[C---:B------:R-:W-:Y:S02]  /*7150*/  LEA.HI.X.SX32 R21, R3.reuse, R21, 0x1, P1 ;  /* 0x0000001503157211 */ /* 0x040fe400008f0eff */
[----:B------:R-:W-:Y:S01]  /*7160*/  LEA.HI.X.SX32 R53, R3, R53, 0x1, P0 ;  /* 0x0000003503357211 */ /* 0x000fe200000f0eff */
[----:B------:R-:W-:Y:S05]  /*7170*/  BRA `(.L_x_2049) ;  /* 0x0000006c00687947 */ /* 0x000fea0003800000 */
.L_x_2016:
        /* <DEDUP_REMOVED lines=95> */
.L_x_2055:
[----:B------:R-:W-:Y:S05]  /*7770*/  BSYNC B0 ;  /* 0x0000000000007941 */ /* 0x000fea0003800000 */
.L_x_2054:
[----:B-----5:R3:W-:Y:S02]  /*7780*/  ST.E.128 desc[UR6][R128.64], R36 ;  /* 0x0000002480007985 */ /* 0x0207e4000c101d06 */
.L_x_2053:
[----:B------:R-:W-:Y:S05]  /*7790*/  BSYNC B1 ;  /* 0x0000000000017941 */ /* 0x000fea0003800000 */
.L_x_2052:
        /* <DEDUP_REMOVED lines=93> */
.L_x_2059:
[----:B------:R-:W-:Y:S05]  /*7d70*/  BSYNC B0 ;  /* 0x0000000000007941 */ /* 0x000fea0003800000 */
.L_x_2058:
[----:B-----5:R4:W-:Y:S02]  /*7d80*/  ST.E.128 desc[UR6][R128.64+0x80], R36 ;  /* 0x0000802480007985 */ /* 0x0209e4000c101d06 */
.L_x_2057:
[----:B------:R-:W-:Y:S05]  /*7d90*/  BSYNC B1 ;  /* 0x0000000000017941 */ /* 0x000fea0003800000 */
.L_x_2056:
        /* <DEDUP_REMOVED lines=93> */
.L_x_2063:
[----:B------:R-:W-:Y:S05]  /*8370*/  BSYNC B0 ;  /* 0x0000000000007941 */ /* 0x000fea0003800000 */
.L_x_2062:
[----:B-----5:R4:W-:Y:S02]  /*8380*/  ST.E.128 desc[UR6][R128.64+0x100], R36 ;  /* 0x0001002480007985 */ /* 0x0209e4000c101d06 */
.L_x_2061:
[----:B------:R-:W-:Y:S05]  /*8390*/  BSYNC B1 ;  /* 0x0000000000017941 */ /* 0x000fea0003800000 */
.L_x_2060:
        /* <DEDUP_REMOVED lines=92> */
.L_x_2065:
[----:B------:R-:W-:Y:S05]  /*8960*/  BSYNC B0 ;  /* 0x0000000000007941 */ /* 0x000fea0003800000 */
.L_x_2064:
[----:B-----5:R4:W-:Y:S02]  /*8970*/  ST.E.128 desc[UR6][R128.64+0x180], R36 ;  /* 0x0001802480007985 */ /* 0x0209e4000c101d06 */
.L_x_2051:
[----:B------:R-:W-:Y:S05]  /*8980*/  BSYNC B2 ;  /* 0x0000000000027941 */ /* 0x000fea0003800000 */
.L_x_2050:
        /* <DEDUP_REMOVED lines=105> */
.L_x_2071:
[----:B------:R-:W-:Y:S05]  /*9020*/  BSYNC B0 ;  /* 0x0000000000007941 */ /* 0x000fea0003800000 */
.L_x_2070:
[----:B-----5:R4:W-:Y:S02]  /*9030*/  ST.E.128 desc[UR6][R206.64], R36 ;  /* 0x00000024ce007985 */ /* 0x0209e4000c101d06 */
.L_x_2069:
[----:B------:R-:W-:Y:S05]  /*9040*/  BSYNC B1 ;  /* 0x0000000000017941 */ /* 0x000fea0003800000 */
.L_x_2068:
        /* <DEDUP_REMOVED lines=100> */
.L_x_2075:
[----:B------:R-:W-:Y:S05]  /*9690*/  BSYNC B0 ;  /* 0x0000000000007941 */ /* 0x000fea0003800000 */
.L_x_2074:
[----:B-----5:R4:W-:Y:S02]  /*96a0*/  ST.E.128 desc[UR6][R206.64], R36 ;  /* 0x00000024ce007985 */ /* 0x0209e4000c101d06 */
.L_x_2073:
[----:B------:R-:W-:Y:S05]  /*96b0*/  BSYNC B1 ;  /* 0x0000000000017941 */ /* 0x000fea0003800000 */
.L_x_2072:
        /* <DEDUP_REMOVED lines=100> */
.L_x_2079:
[----:B------:R-:W-:Y:S05]  /*9d00*/  BSYNC B0 ;  /* 0x0000000000007941 */ /* 0x000fea0003800000 */
.L_x_2078:
[----:B-----5:R4:W-:Y:S02]  /*9d10*/  ST.E.128 desc[UR6][R206.64], R36 ;  /* 0x00000024ce007985 */ /* 0x0209e4000c101d06 */
.L_x_2077:
[----:B------:R-:W-:Y:S05]  /*9d20*/  BSYNC B1 ;  /* 0x0000000000017941 */ /* 0x000fea0003800000 */
.L_x_2076:
        /* <DEDUP_REMOVED lines=99> */
.L_x_2081:
[----:B------:R-:W-:Y:S05]  /*a360*/  BSYNC B0 ;  /* 0x0000000000007941 */ /* 0x000fea0003800000 */
.L_x_2080:
[----:B-----5:R4:W-:Y:S02]  /*a370*/  ST.E.128 desc[UR6][R206.64], R36 ;  /* 0x00000024ce007985 */ /* 0x0209e4000c101d06 */
.L_x_2067:
[----:B------:R-:W-:Y:S05]  /*a380*/  BSYNC B2 ;  /* 0x0000000000027941 */ /* 0x000fea0003800000 */
.L_x_2066:
        /* <DEDUP_REMOVED lines=105> */
.L_x_2087:
[----:B------:R-:W-:Y:S05]  /*aa20*/  BSYNC B0 ;  /* 0x0000000000007941 */ /* 0x000fea0003800000 */
.L_x_2086:
[----:B-----5:R4:W-:Y:S02]  /*aa30*/  ST.E.128 desc[UR6][R206.64], R36 ;  /* 0x00000024ce007985 */ /* 0x0209e4000c101d06 */
.L_x_2085:
[----:B------:R-:W-:Y:S05]  /*aa40*/  BSYNC B1 ;  /* 0x0000000000017941 */ /* 0x000fea0003800000 */
.L_x_2084:
        /* <DEDUP_REMOVED lines=100> */
.L_x_2091:
[----:B------:R-:W-:Y:S05]  /*b090*/  BSYNC B0 ;  /* 0x0000000000007941 */ /* 0x000fea0003800000 */
.L_x_2090:
[----:B-----5:R4:W-:Y:S02]  /*b0a0*/  ST.E.128 desc[UR6][R206.64], R36 ;  /* 0x00000024ce007985 */ /* 0x0209e4000c101d06 */
.L_x_2089:
[----:B------:R-:W-:Y:S05]  /*b0b0*/  BSYNC B1 ;  /* 0x0000000000017941 */ /* 0x000fea0003800000 */
.L_x_2088:
        /* <DEDUP_REMOVED lines=100> */
.L_x_2095:
[----:B------:R-:W-:Y:S05]  /*b700*/  BSYNC B0 ;  /* 0x0000000000007941 */ /* 0x000fea0003800000 */
.L_x_2094:
[----:B-----5:R4:W-:Y:S02]  /*b710*/  ST.E.128 desc[UR6][R206.64], R36 ;  /* 0x00000024ce007985 */ /* 0x0209e4000c101d06 */
.L_x_2093:
[----:B------:R-:W-:Y:S05]  /*b720*/  BSYNC B1 ;  /* 0x0000000000017941 */ /* 0x000fea0003800000 */
.L_x_2092:
        /* <DEDUP_REMOVED lines=98> */
.L_x_2097:
[----:B------:R-:W-:Y:S05]  /*bd50*/  BSYNC B0 ;  /* 0x0000000000007941 */ /* 0x000fea0003800000 */
.L_x_2096:
[----:B-----5:R1:W-:Y:S02]  /*bd60*/  ST.E.128 desc[UR6][R44.64], R28 ;  /* 0x0000001c2c007985 */ /* 0x0203e4000c101d06 */
.L_x_2083:
[----:B------:R-:W-:Y:S05]  /*bd70*/  BSYNC B2 ;  /* 0x0000000000027941 */ /* 0x000fea0003800000 */
.L_x_2082:
        /* <DEDUP_REMOVED lines=106> */
.L_x_2103:
[----:B------:R-:W-:Y:S05]  /*c420*/  BSYNC B0 ;  /* 0x0000000000007941 */ /* 0x000fea0003800000 */
.L_x_2102:
[----:B-----5:R1:W-:Y:S02]  /*c430*/  ST.E.128 desc[UR6][R44.64], R28 ;  /* 0x0000001c2c007985 */ /* 0x0203e4000c101d06 */
.L_x_2101:
[----:B------:R-:W-:Y:S05]  /*c440*/  BSYNC B1 ;  /* 0x0000000000017941 */ /* 0x000fea0003800000 */
.L_x_2100:
        /* <DEDUP_REMOVED lines=99> */
.L_x_2107:
[----:B------:R-:W-:Y:S05]  /*ca80*/  BSYNC B0 ;  /* 0x0000000000007941 */ /* 0x000fea0003800000 */
.L_x_2106:
[----:B-----5:R1:W-:Y:S02]  /*ca90*/  ST.E.128 desc[UR6][R44.64], R28 ;  /* 0x0000001c2c007985 */ /* 0x0203e4000c101d06 */
.L_x_2105:
[----:B------:R-:W-:Y:S05]  /*caa0*/  BSYNC B1 ;  /* 0x0000000000017941 */ /* 0x000fea0003800000 */
.L_x_2104:
        /* <DEDUP_REMOVED lines=99> */
.L_x_2111:
[----:B------:R-:W-:Y:S05]  /*d0e0*/  BSYNC B0 ;  /* 0x0000000000007941 */ /* 0x000fea0003800000 */
.L_x_2110:
[----:B-----5:R1:W-:Y:S02]  /*d0f0*/  ST.E.128 desc[UR6][R44.64], R28 ;  /* 0x0000001c2c007985 */ /* 0x0203e4000c101d06 */
.L_x_2109:
[----:B------:R-:W-:Y:S05]  /*d100*/  BSYNC B1 ;  /* 0x0000000000017941 */ /* 0x000fea0003800000 */
.L_x_2108:
        /* <DEDUP_REMOVED lines=99> */
.L_x_2113:
[----:B------:R-:W-:Y:S05]  /*d740*/  BSYNC B0 ;  /* 0x0000000000007941 */ /* 0x000fea0003800000 */
.L_x_2112:
[----:B-----5:R1:W-:Y:S02]  /*d750*/  ST.E.128 desc[UR6][R44.64], R28 ;  /* 0x0000001c2c007985 */ /* 0x0203e4000c101d06 */
.L_x_2099:
[----:B------:R-:W-:Y:S05]  /*d760*/  BSYNC B2 ;  /* 0x0000000000027941 */ /* 0x000fea0003800000 */
.L_x_2098:
[----:B-1----:R-:W2:Y:S02]  /*d770*/  LD.E R3, desc[UR6][R18.64+0xd0] ;  /* 0x0000d00612037980 */ /* 0x002ea4000c101900 */
[----:B--2---:R-:W-:Y:S05]  /*d780*/  IMAD.U32 R3, R3, -0x20, RZ ;  /* 0xffffffe003037824 */ /* 0x004fea00078e00ff */
[C---:B------:R-:W-:Y:S02]  /*d790*/  LEA R126, P1, R3.reuse, R126, 0x1 ;  /* 0x0000007e037e7211 */ /* 0x040fe400078208ff */
[C---:B------:R-:W-:Y:S02]  /*d7a0*/  LEA R124, P0, R3.reuse, R124, 0x1 ;  /* 0x0000007c037c7211 */ /* 0x040fe400078008ff */
[C---:B------:R-:W-:Y:S02]  /*d7b0*/  LEA.HI.X.SX32 R127, R3.reuse, R127, 0x1, P1 ;  /* 0x0000007f037f7211 */ /* 0x040fe400008f0eff */
[----:B------:R-:W-:Y:S01]  /*d7c0*/  LEA.HI.X.SX32 R125, R3, R125, 0x1, P0 ;  /* 0x0000007d037d7211 */ /* 0x000fe200000f0eff */
[----:B------:R-:W-:Y:S05]  /*d7d0*/  BRA `(.L_x_2049) ;  /* 0x0000000400d07947 */ /* 0x000fea0003800000 */
.L_x_2015:
        /* <DEDUP_REMOVED lines=21> */
.L_x_2115:
[----:B------:R-:W-:Y:S05]  /*d930*/  BSYNC B0 ;  /* 0x0000000000007941 */ /* 0x000fea0003800000 */
.L_x_2114:
[----:B------:R-:W-:Y:S04]  /*d940*/  BSSY B0, `(.L_x_2116) ;  /* 0x000001e000007945 */ /* 0x000fe80003800000 */
[----:B------:R-:W-:Y:S05]  /*d950*/  @!P2 BRA `(.L_x_2117) ;  /* 0x000000000070a947 */ /* 0x000fea0003800000 */
[----:B------:R-:W-:Y:S02]  /*d960*/  ISETP.NE.AND P5, PT, R161, RZ, PT ;  /* 0x000000ffa100720c */ /* 0x000fe40003fa5270 */
[----:B------:R-:W-:Y:S11]  /*d970*/  ISETP.NE.AND P4, PT, R159, RZ, PT ;  /* 0x000000ff9f00720c */ /* 0x000ff60003f85270 */
[----:B------:R-:W-:Y:S02]  /*d980*/  @P5 LEA R22, P2, R96, R122, 0x1 ;  /* 0x0000007a60165211 */ /* 0x000fe400078408ff */
[----:B------:R-:W-:Y:S02]  /*d990*/  @P5 LEA R2, P3, R232, R128, 0x1 ;  /* 0x00000080e8025211 */ /* 0x000fe400078608ff */
        /* <DEDUP_REMOVED lines=24> */
.L_x_2117:
[----:B------:R-:W-:Y:S05]  /*db20*/  BSYNC B0 ;  /* 0x0000000000007941 */ /* 0x000fea0003800000 */
.L_x_2116:
        /* <DEDUP_REMOVED lines=30> */
.L_x_2119:
[----:B------:R-:W-:Y:S05]  /*dd10*/  BSYNC B0 ;  /* 0x0000000000007941 */ /* 0x000fea0003800000 */
.L_x_2118:
        /* <DEDUP_REMOVED lines=32> */
.L_x_2049:
[----:B------:R-:W-:Y:S05]  /*df20*/  BSYNC B3 ;  /* 0x0000000000037941 */ /* 0x000fea0003800000 */
.L_x_2014:
        /* <DEDUP_REMOVED lines=89> */
.L_x_2121:
        /* <DEDUP_REMOVED lines=8> */
.L_x_2122:
[----:B------:R-:W-:Y:S05]  /*e540*/  BSYNC B0 ;  /* 0x0000000000007941 */ /* 0x000fea0003800000 */
.L_x_2120:
[----:B------:R-:W-:Y:S04]  /*e550*/  IADD3 R9, R9, -0x1, RZ ;  /* 0xffffffff09097810 */ /* 0x000fe80007ffe0ff */
[----:B------:R-:W-:Y:S11]  /*e560*/  ISETP.GT.AND P0, PT, R9, R92, PT ;  /* 0x0000005c0900720c */ /* 0x000ff60003f04270 */
[----:B------:R-:W-:Y:S02]  /*e570*/  @!UPT UIADD3 URZ, URZ, URZ, URZ ;  /* 0x0000003f3f3ff290 */ /* 0x000fe4000fffe03f */
[----:B------:R-:W-:Y:S05]  /*e580*/  @P0 BRA `(.L_x_2123) ;  /* 0xffffff4800c80947 */ /* 0x000fea000383ffff */
.L_x_2005:
        /* <DEDUP_REMOVED lines=109> */
.L_x_2132:
[----:B------:R-:W-:Y:S05]  /*ec60*/  BSYNC B0 ;  /* 0x0000000000007941 */ /* 0x000fea0003800000 */
.L_x_2131:
[----:B-----5:R3:W-:Y:S02]  /*ec70*/  STS.128 [R244], R24 ;  /* 0x00000018f4007388 */ /* 0x0207e40000000c00 */
.L_x_2130:
[----:B------:R-:W-:Y:S05]  /*ec80*/  BSYNC B1 ;  /* 0x0000000000017941 */ /* 0x000fea0003800000 */
.L_x_2129:
        /* <DEDUP_REMOVED lines=47> */
.L_x_2136:
[----:B------:R-:W-:Y:S05]  /*ef80*/  BSYNC B0 ;  /* 0x0000000000007941 */ /* 0x000fea0003800000 */
.L_x_2135:
[----:B-----5:R1:W-:Y:S02]  /*ef90*/  STS.128 [R244+0x2000], R24 ;  /* 0x00200018f4007388 */ /* 0x0203e40000000c00 */
.L_x_2134:
[----:B------:R-:W-:Y:S05]  /*efa0*/  BSYNC B1 ;  /* 0x0000000000017941 */ /* 0x000fea0003800000 */
.L_x_2133:
        /* <DEDUP_REMOVED lines=47> */
.L_x_2140:
[----:B------:R-:W-:Y:S05]  /*f2a0*/  BSYNC B0 ;  /* 0x0000000000007941 */ /* 0x000fea0003800000 */
.L_x_2139:
[----:B-----5:R3:W-:Y:S02]  /*f2b0*/  STS.128 [R244+0x4000], R24 ;  /* 0x00400018f4007388 */ /* 0x0207e40000000c00 */
.L_x_2138:
[----:B------:R-:W-:Y:S05]  /*f2c0*/  BSYNC B1 ;  /* 0x0000000000017941 */ /* 0x000fea0003800000 */
.L_x_2137:
        /* <DEDUP_REMOVED lines=46> */
.L_x_2142:
[----:B------:R-:W-:Y:S05]  /*f5b0*/  BSYNC B0 ;  /* 0x0000000000007941 */ /* 0x000fea0003800000 */
.L_x_2141:
[----:B-----5:R3:W-:Y:S02]  /*f5c0*/  STS.128 [R244+0x6000], R24 ;  /* 0x00600018f4007388 */ /* 0x0207e40000000c00 */
.L_x_2128:
[----:B------:R-:W-:Y:S05]  /*f5d0*/  BSYNC B2 ;  /* 0x0000000000027941 */ /* 0x000fea0003800000 */
.L_x_2127:
        /* <DEDUP_REMOVED lines=52> */
.L_x_2148:
[----:B------:R-:W-:Y:S05]  /*f920*/  BSYNC B0 ;  /* 0x0000000000007941 */ /* 0x000fea0003800000 */
.L_x_2147:
[----:B-----5:R1:W-:Y:S02]  /*f930*/  STS.128 [R244+0x800], R32 ;  /* 0x00080020f4007388 */ /* 0x0203e40000000c00 */
.L_x_2146:
[----:B------:R-:W-:Y:S05]  /*f940*/  BSYNC B1 ;  /* 0x0000000000017941 */ /* 0x000fea0003800000 */
.L_x_2145:
        /* <DEDUP_REMOVED lines=47> */
.L_x_2152:
[----:B------:R-:W-:Y:S05]  /*fc40*/  BSYNC B0 ;  /* 0x0000000000007941 */ /* 0x000fea0003800000 */
.L_x_2151:
[----:B-----5:R1:W-:Y:S02]  /*fc50*/  STS.128 [R244+0x2800], R32 ;  /* 0x00280020f4007388 */ /* 0x0203e40000000c00 */
.L_x_2150:
[----:B------:R-:W-:Y:S05]  /*fc60*/  BSYNC B1 ;  /* 0x0000000000017941 */ /* 0x000fea0003800000 */
.L_x_2149:
        /* <DEDUP_REMOVED lines=47> */
.L_x_2156:
[----:B------:R-:W-:Y:S05]  /*ff60*/  BSYNC B0 ;  /* 0x0000000000007941 */ /* 0x000fea0003800000 */
.L_x_2155:
[----:B-----5:R1:W-:Y:S02]  /*ff70*/  STS.128 [R244+0x4800], R32 ;  /* 0x00480020f4007388 */ /* 0x0203e40000000c00 */
.L_x_2154:
[----:B------:R-:W-:Y:S05]  /*ff80*/  BSYNC B1 ;  /* 0x0000000000017941 */ /* 0x000fea0003800000 */
.L_x_2153:
        /* <DEDUP_REMOVED lines=45> */
.L_x_2158:
[----:B------:R-:W-:Y:S05]  /*10260*/  BSYNC B0 ;  /* 0x0000000000007941 */ /* 0x000fea0003800000 */
.L_x_2157:
[----:B-----5:R1:W-:Y:S02]  /*10270*/  STS.128 [R244+0x6800], R40 ;  /* 0x00680028f4007388 */ /* 0x0203e40000000c00 */
.L_x_2144:
[----:B------:R-:W-:Y:S05]  /*10280*/  BSYNC B2 ;  /* 0x0000000000027941 */ /* 0x000fea0003800000 */
.L_x_2143:
        /* <DEDUP_REMOVED lines=51> */
.L_x_2164:
[----:B------:R-:W-:Y:S05]  /*105c0*/  BSYNC B0 ;  /* 0x0000000000007941 */ /* 0x000fea0003800000 */
.L_x_2163:
[----:B-----5:R1:W-:Y:S02]  /*105d0*/  STS.128 [R244+0x1000], R36 ;  /* 0x00100024f4007388 */ /* 0x0203e40000000c00 */
.L_x_2162:
[----:B------:R-:W-:Y:S05]  /*105e0*/  BSYNC B1 ;  /* 0x0000000000017941 */ /* 0x000fea0003800000 */
.L_x_2161:
        /* <DEDUP_REMOVED lines=46> */
.L_x_2168:
[----:B------:R-:W-:Y:S05]  /*108d0*/  BSYNC B0 ;  /* 0x0000000000007941 */ /* 0x000fea0003800000 */
.L_x_2167:
[----:B-----5:R1:W-:Y:S02]  /*108e0*/  STS.128 [R244+0x3000], R36 ;  /* 0x00300024f4007388 */ /* 0x0203e40000000c00 */
.L_x_2166:
[----:B------:R-:W-:Y:S05]  /*108f0*/  BSYNC B1 ;  /* 0x0000000000017941 */ /* 0x000fea0003800000 */
.L_x_2165:
        /* <DEDUP_REMOVED lines=46> */
.L_x_2172:
[----:B------:R-:W-:Y:S05]  /*10be0*/  BSYNC B0 ;  /* 0x0000000000007941 */ /* 0x000fea0003800000 */
.L_x_2171:
[----:B-----5:R1:W-:Y:S02]  /*10bf0*/  STS.128 [R244+0x5000], R36 ;  /* 0x00500024f4007388 */ /* 0x0203e40000000c00 */
.L_x_2170:
[----:B------:R-:W-:Y:S05]  /*10c00*/  BSYNC B1 ;  /* 0x0000000000017941 */ /* 0x000fea0003800000 */
.L_x_2169:
        /* <DEDUP_REMOVED lines=45> */
.L_x_2174:
[----:B------:R-:W-:Y:S05]  /*10ee0*/  BSYNC B0 ;  /* 0x0000000000007941 */ /* 0x000fea0003800000 */
.L_x_2173:
[----:B-----5:R1:W-:Y:S02]  /*10ef0*/  STS.128 [R244+0x7000], R36 ;  /* 0x00700024f4007388 */ /* 0x0203e40000000c00 */
.L_x_2160:
[----:B------:R-:W-:Y:S05]  /*10f00*/  BSYNC B2 ;  /* 0x0000000000027941 */ /* 0x000fea0003800000 */
.L_x_2159:
        /* <DEDUP_REMOVED lines=50> */
.L_x_2179:
[----:B------:R-:W-:Y:S05]  /*11230*/  BSYNC B0 ;  /* 0x0000000000007941 */ /* 0x000fea0003800000 */
.L_x_2178:
[----:B-----5:R1:W-:Y:S02]  /*11240*/  STS.128 [R244+0x1800], R36 ;  /* 0x00180024f4007388 */ /* 0x0203e40000000c00 */
.L_x_2177:
[----:B------:R-:W-:Y:S05]  /*11250*/  BSYNC B1 ;  /* 0x0000000000017941 */ /* 0x000fea0003800000 */
.L_x_2176:
        /* <DEDUP_REMOVED lines=46> */
.L_x_2183:
[----:B------:R-:W-:Y:S05]  /*11540*/  BSYNC B0 ;  /* 0x0000000000007941 */ /* 0x000fea0003800000 */
.L_x_2182:
[----:B-----5:R1:W-:Y:S02]  /*11550*/  STS.128 [R244+0x3800], R36 ;  /* 0x00380024f4007388 */ /* 0x0203e40000000c00 */
.L_x_2181:
[----:B------:R-:W-:Y:S05]  /*11560*/  BSYNC B1 ;  /* 0x0000000000017941 */ /* 0x000fea0003800000 */
.L_x_2180:
        /* <DEDUP_REMOVED lines=46> */
.L_x_2187:
[----:B------:R-:W-:Y:S05]  /*11850*/  BSYNC B0 ;  /* 0x0000000000007941 */ /* 0x000fea0003800000 */
.L_x_2186:
[----:B-----5:R1:W-:Y:S02]  /*11860*/  STS.128 [R244+0x5800], R12 ;  /* 0x0058000cf4007388 */ /* 0x0203e40000000c00 */
.L_x_2185:
[----:B------:R-:W-:Y:S05]  /*11870*/  BSYNC B1 ;  /* 0x0000000000017941 */ /* 0x000fea0003800000 */
.L_x_2184:
        /* <DEDUP_REMOVED lines=45> */
.L_x_2189:
[----:B------:R-:W-:Y:S05]  /*11b50*/  BSYNC B0 ;  /* 0x0000000000007941 */ /* 0x000fea0003800000 */
.L_x_2188:
[----:B-----5:R1:W-:Y:S01]  /*11b60*/  STS.128 [R244+0x7800], R28 ;  /* 0x0078001cf4007388 */ /* 0x0203e20000000c00 */
[----:B------:R-:W-:Y:S05]  /*11b70*/  BRA `(.L_x_2175) ;  /* 0x00000064002c7947 */ /* 0x000fea0003800000 */
.L_x_2126:
        /* <DEDUP_REMOVED lines=89> */
.L_x_2195:
[----:B------:R-:W-:Y:S05]  /*12110*/  BSYNC B0 ;  /* 0x0000000000007941 */ /* 0x000fea0003800000 */
.L_x_2194:
[----:B-----5:R3:W-:Y:S02]  /*12120*/  STS.128 [R244], R36 ;  /* 0x00000024f4007388 */ /* 0x0207e40000000c00 */
.L_x_2193:
[----:B------:R-:W-:Y:S05]  /*12130*/  BSYNC B1 ;  /* 0x0000000000017941 */ /* 0x000fea0003800000 */
.L_x_2192:
        /* <DEDUP_REMOVED lines=87> */
.L_x_2199:
[----:B------:R-:W-:Y:S05]  /*126b0*/  BSYNC B0 ;  /* 0x0000000000007941 */ /* 0x000fea0003800000 */
.L_x_2198:
[----:B-----5:R1:W-:Y:S02]  /*126c0*/  STS.128 [R244+0x2000], R36 ;  /* 0x00200024f4007388 */ /* 0x0203e40000000c00 */
.L_x_2197:
[----:B------:R-:W-:Y:S05]  /*126d0*/  BSYNC B1 ;  /* 0x0000000000017941 */ /* 0x000fea0003800000 */
.L_x_2196:
        /* <DEDUP_REMOVED lines=87> */
.L_x_2203:
[----:B------:R-:W-:Y:S05]  /*12c50*/  BSYNC B0 ;  /* 0x0000000000007941 */ /* 0x000fea0003800000 */
.L_x_2202:
[----:B-----5:R3:W-:Y:S02]  /*12c60*/  STS.128 [R244+0x4000], R36 ;  /* 0x00400024f4007388 */ /* 0x0207e40000000c00 */
.L_x_2201:
[----:B------:R-:W-:Y:S05]  /*12c70*/  BSYNC B1 ;  /* 0x0000000000017941 */ /* 0x000fea0003800000 */
.L_x_2200:
        /* <DEDUP_REMOVED lines=86> */
.L_x_2205:
[----:B------:R-:W-:Y:S05]  /*131e0*/  BSYNC B0 ;  /* 0x0000000000007941 */ /* 0x000fea0003800000 */
.L_x_2204:
[----:B-----5:R3:W-:Y:S02]  /*131f0*/  STS.128 [R244+0x6000], R36 ;  /* 0x00600024f4007388 */ /* 0x0207e40000000c00 */
.L_x_2191:
[----:B------:R-:W-:Y:S05]  /*13200*/  BSYNC B2 ;  /* 0x0000000000027941 */ /* 0x000fea0003800000 */
.L_x_2190:
        /* <DEDUP_REMOVED lines=94> */
.L_x_2211:
[----:B------:R-:W-:Y:S05]  /*137f0*/  BSYNC B0 ;  /* 0x0000000000007941 */ /* 0x000fea0003800000 */
.L_x_2210:
[----:B-----5:R3:W-:Y:S02]  /*13800*/  STS.128 [R244+0x800], R36 ;  /* 0x00080024f4007388 */ /* 0x0207e40000000c00 */
.L_x_2209:
[----:B------:R-:W-:Y:S05]  /*13810*/  BSYNC B1 ;  /* 0x0000000000017941 */ /* 0x000fea0003800000 */
.L_x_2208:
        /* <DEDUP_REMOVED lines=89> */
.L_x_2215:
[----:B------:R-:W-:Y:S05]  /*13db0*/  BSYNC B0 ;  /* 0x0000000000007941 */ /* 0x000fea0003800000 */
.L_x_2214:
[----:B-----5:R3:W-:Y:S02]  /*13dc0*/  STS.128 [R244+0x2800], R36 ;  /* 0x00280024f4007388 */ /* 0x0207e40000000c00 */
.L_x_2213:
[----:B------:R-:W-:Y:S05]  /*13dd0*/  BSYNC B1 ;  /* 0x0000000000017941 */ /* 0x000fea0003800000 */
.L_x_2212:
        /* <DEDUP_REMOVED lines=89> */
.L_x_2219:
[----:B------:R-:W-:Y:S05]  /*14370*/  BSYNC B0 ;  /* 0x0000000000007941 */ /* 0x000fea0003800000 */
.L_x_2218:
[----:B-----5:R3:W-:Y:S02]  /*14380*/  STS.128 [R244+0x4800], R36 ;  /* 0x00480024f4007388 */ /* 0x0207e40000000c00 */
.L_x_2217:
[----:B------:R-:W-:Y:S05]  /*14390*/  BSYNC B1 ;  /* 0x0000000000017941 */ /* 0x000fea0003800000 */
.L_x_2216:
        /* <DEDUP_REMOVED lines=87> */
.L_x_2221:
[----:B------:R-:W-:Y:S05]  /*14910*/  BSYNC B0 ;  /* 0x0000000000007941 */ /* 0x000fea0003800000 */
.L_x_2220:
[----:B-----5:R3:W-:Y:S02]  /*14920*/  STS.128 [R244+0x6800], R36 ;  /* 0x00680024f4007388 */ /* 0x0207e40000000c00 */
.L_x_2207:
[----:B------:R-:W-:Y:S05]  /*14930*/  BSYNC B2 ;  /* 0x0000000000027941 */ /* 0x000fea0003800000 */
.L_x_2206:
        /* <DEDUP_REMOVED lines=92> */
.L_x_2227:
[----:B------:R-:W-:Y:S05]  /*14f00*/  BSYNC B0 ;  /* 0x0000000000007941 */ /* 0x000fea0003800000 */
.L_x_2226:
[----:B-----5:R2:W-:Y:S02]  /*14f10*/  STS.128 [R244+0x1000], R40 ;  /* 0x00100028f4007388 */ /* 0x0205e40000000c00 */
.L_x_2225:
[----:B------:R-:W-:Y:S05]  /*14f20*/  BSYNC B1 ;  /* 0x0000000000017941 */ /* 0x000fea0003800000 */
.L_x_2224:
        /* <DEDUP_REMOVED lines=87> */
.L_x_2231:
[----:B------:R-:W-:Y:S05]  /*154a0*/  BSYNC B0 ;  /* 0x0000000000007941 */ /* 0x000fea0003800000 */
.L_x_2230:
[----:B-----5:R2:W-:Y:S02]  /*154b0*/  STS.128 [R244+0x3000], R40 ;  /* 0x00300028f4007388 */ /* 0x0205e40000000c00 */
.L_x_2229:
[----:B------:R-:W-:Y:S05]  /*154c0*/  BSYNC B1 ;  /* 0x0000000000017941 */ /* 0x000fea0003800000 */
.L_x_2228:
        /* <DEDUP_REMOVED lines=87> */
.L_x_2235:
[----:B------:R-:W-:Y:S05]  /*15a40*/  BSYNC B0 ;  /* 0x0000000000007941 */ /* 0x000fea0003800000 */
.L_x_2234:
[----:B-----5:R2:W-:Y:S02]  /*15a50*/  STS.128 [R244+0x5000], R40 ;  /* 0x00500028f4007388 */ /* 0x0205e40000000c00 */
.L_x_2233:
[----:B------:R-:W-:Y:S05]  /*15a60*/  BSYNC B1 ;  /* 0x0000000000017941 */ /* 0x000fea0003800000 */
.L_x_2232:
        /* <DEDUP_REMOVED lines=86> */
.L_x_2237:
[----:B------:R-:W-:Y:S05]  /*15fd0*/  BSYNC B0 ;  /* 0x0000000000007941 */ /* 0x000fea0003800000 */
.L_x_2236:
[----:B-----5:R3:W-:Y:S02]  /*15fe0*/  STS.128 [R244+0x7000], R36 ;  /* 0x00700024f4007388 */ /* 0x0207e40000000c00 */
.L_x_2223:
[----:B------:R-:W-:Y:S05]  /*15ff0*/  BSYNC B2 ;  /* 0x0000000000027941 */ /* 0x000fea0003800000 */
.L_x_2222:
        /* <DEDUP_REMOVED lines=91> */
.L_x_2241:
[----:B------:R-:W-:Y:S05]  /*165b0*/  BSYNC B0 ;  /* 0x0000000000007941 */ /* 0x000fea0003800000 */
.L_x_2240:
[----:B-----5:R3:W-:Y:S02]  /*165c0*/  STS.128 [R244+0x1800], R36 ;  /* 0x00180024f4007388 */ /* 0x0207e40000000c00 */
.L_x_2239:
[----:B------:R-:W-:Y:S05]  /*165d0*/  BSYNC B1 ;  /* 0x0000000000017941 */ /* 0x000fea0003800000 */
.L_x_2238:
        /* <DEDUP_REMOVED lines=87> */
.L_x_2245:
[----:B------:R-:W-:Y:S05]  /*16b50*/  BSYNC B0 ;  /* 0x0000000000007941 */ /* 0x000fea0003800000 */
.L_x_2244:
[----:B-----5:R1:W-:Y:S02]  /*16b60*/  STS.128 [R244+0x3800], R20 ;  /* 0x00380014f4007388 */ /* 0x0203e40000000c00 */
.L_x_2243:
[----:B------:R-:W-:Y:S05]  /*16b70*/  BSYNC B1 ;  /* 0x0000000000017941 */ /* 0x000fea0003800000 */
.L_x_2242:
        /* <DEDUP_REMOVED lines=87> */
.L_x_2249:
[----:B------:R-:W-:Y:S05]  /*170f0*/  BSYNC B0 ;  /* 0x0000000000007941 */ /* 0x000fea0003800000 */
.L_x_2248:
[----:B-----5:R1:W-:Y:S02]  /*17100*/  STS.128 [R244+0x5800], R20 ;  /* 0x00580014f4007388 */ /* 0x0203e40000000c00 */
.L_x_2247:
[----:B------:R-:W-:Y:S05]  /*17110*/  BSYNC B1 ;  /* 0x0000000000017941 */ /* 0x000fea0003800000 */
.L_x_2246:
        /* <DEDUP_REMOVED lines=89> */
.L_x_2251:
[----:B------:R-:W-:Y:S05]  /*176b0*/  BSYNC B0 ;  /* 0x0000000000007941 */ /* 0x000fea0003800000 */
.L_x_2250:
[----:B-----5:R1:W-:Y:S01]  /*176c0*/  STS.128 [R244+0x7800], R12 ;  /* 0x0078000cf4007388 */ /* 0x0203e20000000c00 */
[----:B------:R-:W-:Y:S05]  /*176d0*/  BRA `(.L_x_2175) ;  /* 0x0000000800547947 */ /* 0x000fea0003800000 */
.L_x_2125:
        /* <DEDUP_REMOVED lines=42> */
.L_x_2253:
[----:B------:R-:W-:Y:S05]  /*17980*/  BSYNC B0 ;  /* 0x0000000000007941 */ /* 0x000fea0003800000 */
.L_x_2252:
        /* <DEDUP_REMOVED lines=35> */
.L_x_2255:
[----:B------:R-:W-:Y:S05]  /*17bc0*/  BSYNC B0 ;  /* 0x0000000000007941 */ /* 0x000fea0003800000 */
.L_x_2254:
        /* <DEDUP_REMOVED lines=34> */
.L_x_2257:
[----:B------:R-:W-:Y:S05]  /*17df0*/  BSYNC B0 ;  /* 0x0000000000007941 */ /* 0x000fea0003800000 */
.L_x_2256:
        /* <DEDUP_REMOVED lines=35> */
.L_x_2175:
[----:B------:R-:W-:Y:S05]  /*18030*/  BSYNC B3 ;  /* 0x0000000000037941 */ /* 0x000fea0003800000 */
.L_x_2124:
[----:B------:R-:W-:Y:S01]  /*18040*/  VIADD R45, R165, 0xffffffff ;  /* 0xffffffffa52d7836 */ /* 0x000fe20000000000 */
[----:B------:R-:W-:Y:S01]  /*18050*/  BSSY B0, `(.L_x_2258) ;  /* 0x0000028000007945 */ /* 0x000fe20003800000 */
[----:B------:R-:W-:Y:S02]  /*18060*/  LOP3.LUT R245, R164, 0xff, RZ, 0xc0, !PT ;  /* 0x000000ffa4f57812 */ /* 0x000fe400078ec0ff */
[----:B------:R-:W-:-:S04]  /*18070*/  IMAD.SHL.U32 R17, R45, 0x40, RZ ;  /* 0x000000402d117824 */ /* 0x000fc800078e00ff */
        /* <DEDUP_REMOVED lines=10> */
[-C--:B------:R-:W-:Y:S01]  /*18120*/  @P2 MOV R6, R236.reuse ;  /* 0x000000ec00062202 */ /* 0x080fe20000000f00 */
        /* <DEDUP_REMOVED lines=26> */
.L_x_2259:
[----:B------:R-:W-:Y:S05]  /*182d0*/  BSYNC B0 ;  /* 0x0000000000007941 */ /* 0x000fea0003800000 */
.L_x_2258:
        /* <DEDUP_REMOVED lines=37> */
.L_x_2261:
[----:B------:R-:W-:Y:S05]  /*18530*/  BSYNC B0 ;  /* 0x0000000000007941 */ /* 0x000fea0003800000 */
.L_x_2260:
        /* <DEDUP_REMOVED lines=39> */
.L_x_2263:
[----:B------:R-:W-:Y:S05]  /*187b0*/  BSYNC B0 ;  /* 0x0000000000007941 */ /* 0x000fea0003800000 */
.L_x_2262:
        /* <DEDUP_REMOVED lines=8> */
[----:B--23--:R-:W-:-:S08]  /*18840*/  IMAD.WIDE.U32 R6, R60, 0x30, R172 ;  /* 0x000000303c067825 */ /* 0x00cfd000078e00ac */
[CC--:B-1----:R-:W-:Y:S02]  /*18850*/  @P2 LEA R12, P4, R6.reuse, R174.reuse, 0x1 ;  /* 0x000000ae060c2211 */ /* 0x0c2fe400078808ff */
[----:B------:R-:W-:Y:S02]  /*18860*/  @!P3 IMAD.MOV.U32 R4, RZ, RZ, R236 ;  /* 0x000000ffff04b224 */ /* 0x000fe400078e00ec */
[----:B------:R-:W-:Y:S01]  /*18870*/  @!P3 IMAD.MOV.U32 R5, RZ, RZ, R235 ;  /* 0x000000ffff05b224 */ /* 0x000fe200078e00eb */
[----:B------:R-:W-:Y:S01]  /*18880*/  @P1 LEA R10, P0, R6, R174, 0x1 ;  /* 0x000000ae060a1211 */ /* 0x000fe200078008ff */
[----:B------:R-:W-:Y:S02]  /*18890*/  @!P3 IMAD R61, R61, 0x60, RZ ;  /* 0x000000603d3db824 */ /* 0x000fe400078e02ff */
[----:B------:R-:W-:-:S04]  /*188a0*/  @!P3 IMAD.WIDE.U32 R8, R60, 0x60, R4 ;  /* 0x000000603c08b825 */ /* 0x000fc800078e0004 */
[----:B------:R-:W-:Y:S02]  /*188b0*/  IMAD.IADD R5, R7, 0x1, R0 ;  /* 0x0000000107057824 */ /* 0x000fe400078e0200 */
[----:B------:R-:W-:-:S03]  /*188c0*/  @!P3 IMAD.IADD R9, R61, 0x1, R9 ;  /* 0x000000013d09b824 */ /* 0x000fc600078e0209 */
[CCC-:B------:R-:W-:Y:S02]  /*188d0*/  @P2 LEA.HI.X R13, R6.reuse, R175.reuse, R5.reuse, 0x1, P4 ;  /* 0x000000af060d2211 */ /* 0x1c0fe400020f0c05 */
[----:B------:R-:W-:Y:S01]  /*188e0*/  @P1 LEA.HI.X R11, R6, R175, R5, 0x1, P0 ;  /* 0x000000af060b1211 */ /* 0x000fe200000f0c05 */
[----:B------:R-:W-:Y:S01]  /*188f0*/  @!PT LDS RZ, [RZ] ;  /* 0x00000000fffff984 */ /* 0x000fe20000000800 */
[----:B------:R-:W-:Y:S01]  /*18900*/  @!PT LDS RZ, [RZ] ;  /* 0x00000000fffff984 */ /* 0x000fe20000000800 */
[----:B------:R-:W-:Y:S01]  /*18910*/  @!PT LDS RZ, [RZ] ;  /* 0x00000000fffff984 */ /* 0x000fe20000000800 */
[----:B------:R1:W-:Y:S01]  /*18920*/  @!P3 LDGSTS.E.BYPASS.LTC128B.128 [R244+0x9800], desc[UR6][R8.64] ;  /* 0x0980000008f4bfae */ /* 0x0003e2000b901d46 */
[----:B------:R-:W-:-:S03]  /*18930*/  LOP3.LUT P0, RZ, R245, 0x8, RZ, 0xc0, !PT ;  /* 0x00000008f5ff7812 */ /* 0x000fc6000780c0ff */
        /* <DEDUP_REMOVED lines=19> */
.L_x_2266:
[----:B------:R2:W-:Y:S02]  /*18a70*/  STS.128 [R244+0xf800], RZ ;  /* 0x00f800fff4007388 */ /* 0x0005e40000000c00 */
.L_x_2265:
[----:B------:R-:W-:Y:S05]  /*18a80*/  BSYNC B0 ;  /* 0x0000000000007941 */ /* 0x000fea0003800000 */
.L_x_2264:
        /* <DEDUP_REMOVED lines=40> */
.L_x_2268:
[----:B------:R-:W-:Y:S05]  /*18d10*/  BSYNC B0 ;  /* 0x0000000000007941 */ /* 0x000fea0003800000 */
.L_x_2267:
        /* <DEDUP_REMOVED lines=10> */
[----:B-1234-:R-:W-:-:S05]  /*18dc0*/  IADD3 R5, P1, R230, R176, RZ ;  /* 0x000000b0e6057210 */ /* 0x01efca0007f3e0ff */
        /* <DEDUP_REMOVED lines=30> */
.L_x_2270:
[----:B------:R-:W-:Y:S05]  /*18fb0*/  BSYNC B0 ;  /* 0x0000000000007941 */ /* 0x000fea0003800000 */
.L_x_2269:
        /* <DEDUP_REMOVED lines=43> */
.L_x_2272:
[----:B------:R-:W-:Y:S05]  /*19270*/  BSYNC B0 ;  /* 0x0000000000007941 */ /* 0x000fea0003800000 */
.L_x_2271:
        /* <DEDUP_REMOVED lines=18> */
[----:B----4-:R-:W-:Y:S02]  /*193a0*/  @!P3 IMAD.WIDE.U32 R4, R62, 0x60, R188 ;  /* 0x000000603e04b825 */ /* 0x010fe400078e00bc */
        /* <DEDUP_REMOVED lines=29> */
.L_x_2275:
[----:B------:R2:W-:Y:S02]  /*19580*/  STS.128 [R244+0x17800], RZ ;  /* 0x017800fff4007388 */ /* 0x0005e40000000c00 */
.L_x_2274:
[----:B------:R-:W-:Y:S05]  /*19590*/  BSYNC B0 ;  /* 0x0000000000007941 */ /* 0x000fea0003800000 */
.L_x_2273:
        /* <DEDUP_REMOVED lines=15> */
[----:B------:R-:W-:Y:S01]  /*19690*/  LDSM.16.M88.4 R12, [R223] ;  /* 0x00000000df0c783b */ /* 0x000fe20000000200 */
[----:B------:R-:W-:Y:S01]  /*196a0*/  IMAD R220, R48, 0x2, R223 ;  /* 0x0000000230dc7824 */ /* 0x000fe200078e02df */
[----:B------:R-:W-:Y:S02]  /*196b0*/  LEA R224, R224, UR4, 0x1 ;  /* 0x00000004e0e07c11 */ /* 0x000fe4000f8e08ff */
[----:B------:R-:W-:Y:S01]  /*196c0*/  SEL R3, R3, 0xffffffc0, !P2 ;  /* 0xffffffc003037807 */ /* 0x000fe20005000000 */
[----:B------:R-:W-:Y:S01]  /*196d0*/  LDSM.16.M88.4 R100, [R221] ;  /* 0x00000000dd64783b */ /* 0x000fe20000000200 */
[C---:B------:R-:W-:Y:S01]  /*196e0*/  IADD3 R0, R224.reuse, 0x8000, RZ ;  /* 0x00008000e0007810 */ /* 0x040fe20007ffe0ff */
[----:B------:R-:W-:-:S02]  /*196f0*/  VIADD R222, R224, 0x8020 ;  /* 0x00008020e0de7836 */ /* 0x000fc40000000000 */
[----:B-----5:R-:W4:Y:S01]  /*19700*/  LDSM.16.M88.4 R20, [R224+0x8000] ;  /* 0x00800000e014783b */ /* 0x020f220000000200 */
        /* <DEDUP_REMOVED lines=9> */
[----:B-123--:R-:W-:Y:S04]  /*197a0*/  LDSM.16.M88.4 R8, [R220] ;  /* 0x00000000dc08783b */ /* 0x00efe80000000200 */
[----:B------:R-:W1:Y:S04]  /*197b0*/  LDSM.16.M88.4 R108, [R215] ;  /* 0x00000000d76c783b */ /* 0x000e680000000200 */
[----:B------:R-:W2:Y:S01]  /*197c0*/  LDSM.16.M88.4 R68, [R222+0x1000] ;  /* 0x00100000de44783b */ /* 0x000ea20000000200 */
[C---:B----4-:R-:W-:Y:S03]  /*197d0*/  HMMA.16816.F32 R4, R36.reuse, R20, RZ ;  /* 0x000000142404723c */ /* 0x050fe600000018ff */
[----:B------:R-:W3:Y:S04]  /*197e0*/  LDSM.16.M88.4 R60, [R222+0x1800] ;  /* 0x00180000de3c783b */ /* 0x000ee80000000200 */
[----:B------:R-:W4:Y:S01]  /*197f0*/  LDSM.16.M88.4 R104, [R219+0x8800] ;  /* 0x00880000db68783b */ /* 0x000f220000000200 */
[C---:B------:R-:W-:Y:S03]  /*19800*/  HMMA.16816.F32 R20, R36.reuse, R22, RZ ;  /* 0x000000162414723c */ /* 0x040fe600000018ff */
[----:B------:R-:W-:Y:S03]  /*19810*/  LDSM.16.M88.4 R92, [R224+0xa000] ;  /* 0x00a00000e05c783b */ /* 0x000fe60000000200 */
[C---:B------:R-:W-:Y:S01]  /*19820*/  HMMA.16816.F32 R32, R36.reuse, R56, RZ ;  /* 0x000000382420723c */ /* 0x040fe200000018ff */
        /* <DEDUP_REMOVED lines=17> */
[----:B------:R-:W4:Y:S05]  /*19940*/  LDSM.16.M88.4 R24, [R225+0x2000] ;  /* 0x00200000e118783b */ /* 0x000f2a0000000200 */
[C---:B------:R-:W-:Y:S06]  /*19950*/  HMMA.16816.F32 R32, R12.reuse, R80, R32 ;  /* 0x000000500c20723c */ /* 0x040fec0000001820 */
[----:B------:R-:W-:Y:S01]  /*19960*/  HMMA.16816.F32 R56, R12, R82, R56 ;  /* 0x000000520c38723c */ /* 0x000fe20000001838 */
[----:B------:R-:W-:Y:S05]  /*19970*/  LDSM.16.M88.4 R80, [R224+0xa800] ;  /* 0x00a80000e050783b */ /* 0x000fea0000000200 */
[----:B-1----:R-:W-:Y:S06]  /*19980*/  HMMA.16816.F32 R4, R8, R108, R4 ;  /* 0x0000006c0804723c */ /* 0x002fec0000001804 */
[C---:B--2---:R-:W-:Y:S06]  /*19990*/  HMMA.16816.F32 R72, R12.reuse, R68, R72 ;  /* 0x000000440c48723c */ /* 0x044fec0000001848 */
[C---:B------:R-:W-:Y:S01]  /*199a0*/  HMMA.16816.F32 R88, R12.reuse, R70, R88 ;  /* 0x000000460c58723c */ /* 0x040fe20000001858 */
[----:B------:R-:W-:Y:S05]  /*199b0*/  LDSM.16.M88.4 R68, [R215+0x1800] ;  /* 0x00180000d744783b */ /* 0x000fea0000000200 */
[----:B---3--:R-:W-:Y:S06]  /*199c0*/  HMMA.16816.F32 R84, R12, R60, R84 ;  /* 0x0000003c0c54723c */ /* 0x008fec0000001854 */
[----:B------:R-:W-:Y:S01]  /*199d0*/  HMMA.16816.F32 R20, R8, R110, R20 ;  /* 0x0000006e0814723c */ /* 0x000fe20000001814 */
[----:B------:R-:W-:Y:S05]  /*199e0*/  LDSM.16.M88.4 R108, [R222+0x2800] ;  /* 0x00280000de6c783b */ /* 0x000fea0000000200 */
[----:B------:R-:W-:Y:S01]  /*199f0*/  HMMA.16816.F32 R12, R12, R62, R36 ;  /* 0x0000003e0c0c723c */ /* 0x000fe20000001824 */
[----:B------:R-:W-:Y:S04]  /*19a00*/  LDSM.16.M88.4 R36, [R223+0x2000] ;  /* 0x00200000df24783b */ /* 0x000fe80000000200 */
[----:B------:R-:W1:Y:S01]  /*19a10*/  LDSM.16.M88.4 R60, [R222+0x2000] ;  /* 0x00200000de3c783b */ /* 0x000e620000000200 */
[C---:B----4-:R-:W-:Y:S06]  /*19a20*/  HMMA.16816.F32 R32, R100.reuse, R104, R32 ;  /* 0x000000686420723c */ /* 0x050fec0000001820 */
        /* <DEDUP_REMOVED lines=120> */
[----:B-1----:R-:W-:Y:S06]  /*1a1b0*/  HMMA.16816.F32 R72, R68, R60, R72 ;  /* 0x0000003c4448723c */ /* 0x002fec0000001848 */
[----:B------:R-:W-:Y:S06]  /*1a1c0*/  HMMA.16816.F32 R32, R40, R36, R32 ;  /* 0x000000242820723c */ /* 0x000fec0000001820 */
[----:B---3--:R-:W-:Y:S06]  /*1a1d0*/  HMMA.16816.F32 R4, R12, R8, R4 ;  /* 0x000000080c04723c */ /* 0x008fec0000001804 */
[----:B------:R-:W-:Y:S01]  /*1a1e0*/  HMMA.16816.F32 R56, R40, R38, R56 ;  /* 0x000000262838723c */ /* 0x000fe20000001838 */
[----:B------:R-:W1:Y:S05]  /*1a1f0*/  LDSM.16.M88.4 R36, [R215+0x5800] ;  /* 0x00580000d724783b */ /* 0x000e6a0000000200 */
[----:B------:R-:W-:Y:S06]  /*1a200*/  HMMA.16816.F32 R88, R96, R118, R88 ;  /* 0x000000766058723c */ /* 0x000fec0000001858 */
[----:B------:R-:W-:Y:S01]  /*1a210*/  HMMA.16816.F32 R20, R12, R10, R20 ;  /* 0x0000000a0c14723c */ /* 0x000fe20000001814 */
[----:B------:R-:W3:Y:S05]  /*1a220*/  LDSM.16.M88.4 R8, [R219+0xf000] ;  /* 0x00f00000db08783b */ /* 0x000eea0000000200 */
[C---:B------:R-:W-:Y:S06]  /*1a230*/  HMMA.16816.F32 R84, R96.reuse, R92, R84 ;  /* 0x0000005c6054723c */ /* 0x040fec0000001854 */
[----:B------:R-:W-:Y:S01]  /*1a240*/  HMMA.16816.F32 R100, R96, R94, R100 ;  /* 0x0000005e6064723c */ /* 0x000fe20000001864 */
[----:B------:R-:W4:Y:S01]  /*1a250*/  LDSM.16.M88.4 R92, [R215+0x6800] ;  /* 0x00680000d75c783b */ /* 0x000f220000000200 */
[-C--:B------:R-:W-:Y:S01]  /*1a260*/  FMUL.FTZ R2, R4, R0.reuse ;  /* 0x0000000004027220 */ /* 0x080fe20000410000 */
[-C--:B------:R-:W-:Y:S01]  /*1a270*/  FMUL.FTZ R3, R5, R0.reuse ;  /* 0x0000000005037220 */ /* 0x080fe20000410000 */
[-C--:B------:R-:W-:Y:S01]  /*1a280*/  FMUL.FTZ R16, R6, R0.reuse ;  /* 0x0000000006107220 */ /* 0x080fe20000410000 */
[-C--:B------:R-:W-:Y:S01]  /*1a290*/  FMUL.FTZ R44, R7, R0.reuse ;  /* 0x00000000072c7220 */ /* 0x080fe20000410000 */
[----:B--2---:R-:W-:Y:S01]  /*1a2a0*/  HMMA.16816.F32 R72, R40, R104, R72 ;  /* 0x000000682848723c */ /* 0x004fe20000001848 */
[----:B------:R-:W2:Y:S05]  /*1a2b0*/  LDSM.16.M88.4 R4, [R224+0xf800] ;  /* 0x00f80000e004783b */ /* 0x000eaa0000000200 */
[----:B------:R-:W-:Y:S06]  /*1a2c0*/  HMMA.16816.F32 R32, R28, R24, R32 ;  /* 0x000000181c20723c */ /* 0x000fec0000001820 */
[C---:B------:R-:W-:Y:S06]  /*1a2d0*/  HMMA.16816.F32 R88, R80.reuse, R78, R88 ;  /* 0x0000004e5058723c */ /* 0x040fec0000001858 */
[----:B-1----:R-:W-:Y:S01]  /*1a2e0*/  HMMA.16816.F32 R84, R80, R36, R84 ;  /* 0x000000245054723c */ /* 0x002fe20000001854 */
[-C--:B------:R-:W-:Y:S01]  /*1a2f0*/  FMUL.FTZ R46, R20, R0.reuse ;  /* 0x00000000142e7220 */ /* 0x080fe20000410000 */
[----:B------:R-:W-:-:S04]  /*1a300*/  FMUL.FTZ R49, R21, R0 ;  /* 0x0000000015317220 */ /* 0x000fc80000410000 */
[----:B---3--:R-:W-:Y:S01]  /*1a310*/  HMMA.16816.F32 R72, R28, R8, R72 ;  /* 0x000000081c48723c */ /* 0x008fe20000001848 */
[----:B------:R-:W-:-:S06]  /*1a320*/  FMUL.FTZ R36, R22, R0 ;  /* 0x0000000016247220 */ /* 0x000fcc0000410000 */
[-C--:B------:R-:W-:Y:S02]  /*1a330*/  FMUL.FTZ R8, R23, R0.reuse ;  /* 0x0000000017087220 */ /* 0x080fe40000410000 */
[----:B------:R-:W1:Y:S01]  /*1a340*/  LDSM.16.M88.4 R20, [R222+0x7800] ;  /* 0x00780000de14783b */ /* 0x000e620000000200 */
[----:B----4-:R-:W-:Y:S06]  /*1a350*/  HMMA.16816.F32 R32, R12, R92, R32 ;  /* 0x0000005c0c20723c */ /* 0x010fec0000001820 */
[----:B------:R-:W-:Y:S06]  /*1a360*/  HMMA.16816.F32 R88, R68, R62, R88 ;  /* 0x0000003e4458723c */ /* 0x000fec0000001858 */
[----:B------:R-:W-:Y:S06]  /*1a370*/  HMMA.16816.F32 R100, R80, R38, R100 ;  /* 0x000000265064723c */ /* 0x000fec0000001864 */
[----:B--2---:R-:W-:Y:S06]  /*1a380*/  HMMA.16816.F32 R84, R68, R4, R84 ;  /* 0x000000044454723c */ /* 0x004fec0000001854 */
[-C--:B------:R-:W-:Y:S01]  /*1a390*/  FMUL.FTZ R9, R32, R0.reuse ;  /* 0x0000000020097220 */ /* 0x080fe20000410000 */
[-C--:B------:R-:W-:Y:S01]  /*1a3a0*/  FMUL.FTZ R37, R33, R0.reuse ;  /* 0x0000000021257220 */ /* 0x080fe20000410000 */
[-C--:B------:R-:W-:Y:S01]  /*1a3b0*/  FMUL.FTZ R51, R34, R0.reuse ;  /* 0x0000000022337220 */ /* 0x080fe20000410000 */
[----:B------:R-:W-:-:S02]  /*1a3c0*/  FMUL.FTZ R38, R35, R0 ;  /* 0x0000000023267220 */ /* 0x000fc40000410000 */
[----:B------:R-:W2:Y:S01]  /*1a3d0*/  LDSM.16.M88.4 R32, [R219+0xf800] ;  /* 0x00f80000db20783b */ /* 0x000ea20000000200 */
[----:B------:R-:W-:Y:S06]  /*1a3e0*/  HMMA.16816.F32 R88, R40, R106, R88 ;  /* 0x0000006a2858723c */ /* 0x000fec0000001858 */
[----:B------:R-:W-:Y:S01]  /*1a3f0*/  HMMA.16816.F32 R100, R68, R6, R100 ;  /* 0x000000064464723c */ /* 0x000fe20000001864 */
[----:B------:R-:W-:Y:S05]  /*1a400*/  LDSM.16.M88.4 R4, [R215+0x7800] ;  /* 0x00780000d704783b */ /* 0x000fea0000000200 */
[----:B------:R-:W-:Y:S01]  /*1a410*/  HMMA.16816.F32 R56, R28, R26, R56 ;  /* 0x0000001a1c38723c */ /* 0x000fe20000001838 */
[----:B------:R-:W3:Y:S05]  /*1a420*/  LDSM.16.M88.4 R24, [R215+0x7000] ;  /* 0x00700000d718783b */ /* 0x000eea0000000200 */
[----:B-1----:R-:W-:Y:S01]  /*1a430*/  HMMA.16816.F32 R84, R40, R20, R84 ;  /* 0x000000142854723c */ /* 0x002fe20000001854 */
[----:B------:R-:W1:Y:S01]  /*1a440*/  MUFU.TANH R3, R3 ;  /* 0x0000000300037308 */ /* 0x000e620000002400 */
[----:B------:R-:W-:Y:S01]  /*1a450*/  ISETP.GT.AND P5, PT, R45, R234, PT ;  /* 0x000000ea2d00720c */ /* 0x000fe20003fa4270 */
[----:B------:R-:W-:-:S04]  /*1a460*/  DEPBAR.LE SB0, 0x0 ;  /* 0x000080000000791a */ /* 0x000fc80000000000 */
[----:B------:R-:W-:Y:S06]  /*1a470*/  HMMA.16816.F32 R88, R28, R10, R88 ;  /* 0x0000000a1c58723c */ /* 0x000fec0000001858 */
[----:B------:R-:W-:Y:S07]  /*1a480*/  HMMA.16816.F32 R100, R40, R22, R100 ;  /* 0x000000162864723c */ /* 0x000fee0000001864 */
[----:B------:R-:W-:Y:S01]  /*1a490*/  IMAD.SHL.U32 R22, R55, 0x2, RZ ;  /* 0x0000000237167824 */ /* 0x000fe200078e00ff */
[----:B------:R-:W-:Y:S06]  /*1a4a0*/  HMMA.16816.F32 R56, R12, R94, R56 ;  /* 0x0000005e0c38723c */ /* 0x000fec0000001838 */
[----:B--2---:R-:W-:Y:S01]  /*1a4b0*/  HMMA.16816.F32 R84, R28, R32, R84 ;  /* 0x000000201c54723c */ /* 0x004fe20000001854 */
[----:B------:R-:W-:Y:S01]  /*1a4c0*/  LOP3.LUT R22, R22, 0x6, RZ, 0xc0, !PT ;  /* 0x0000000616167812 */ /* 0x000fe200078ec0ff */
[----:B------:R-:W-:Y:S05]  /*1a4d0*/  MUFU.TANH R46, R46 ;  /* 0x0000002e002e7308 */ /* 0x000fea0000002400 */
[----:B------:R-:W-:Y:S01]  /*1a4e0*/  IMAD.IADD R33, R17, 0x1, R22 ;  /* 0x0000000111217824 */ /* 0x000fe200078e0216 */
[----:B---3--:R-:W-:Y:S02]  /*1a4f0*/  HMMA.16816.F32 R72, R12, R24, R72 ;  /* 0x000000180c48723c */ /* 0x008fe40000001848 */
[----:B------:R-:W2:Y:S01]  /*1a500*/  MUFU.TANH R36, R36 ;  /* 0x0000002400247308 */ /* 0x000ea20000002400 */
[----:B------:R-:W-:-:S03]  /*1a510*/  VIADD R23, R33, 0x1 ;  /* 0x0000000121177836 */ /* 0x000fc60000000000 */
[----:B------:R-:W-:Y:S06]  /*1a520*/  HMMA.16816.F32 R88, R12, R26, R88 ;  /* 0x0000001a0c58723c */ /* 0x000fec0000001858 */
[----:B------:R-:W-:Y:S01]  /*1a530*/  HMMA.16816.F32 R24, R28, R34, R100 ;  /* 0x000000221c18723c */ /* 0x000fe20000001864 */
[----:B------:R-:W-:Y:S01]  /*1a540*/  MUFU.TANH R49, R49 ;  /* 0x0000003100317308 */ /* 0x000fe20000002400 */
[----:B------:R-:W-:Y:S02]  /*1a550*/  ISETP.GE.AND P2, PT, R23, R64, PT ;  /* 0x000000401700720c */ /* 0x000fe40003f46270 */
[----:B------:R-:W-:-:S05]  /*1a560*/  IADD3 R11, R33, 0x8, RZ ;  /* 0x00000008210b7810 */ /* 0x000fca0007ffe0ff */
[----:B------:R-:W3:Y:S01]  /*1a570*/  MUFU.TANH R8, R8 ;  /* 0x0000000800087308 */ /* 0x000ee20000002400 */
[----:B-1----:R-:W-:Y:S01]  /*1a580*/  FSEL R55, R3, -INF , !P2 ;  /* 0xff80000003377808 */ /* 0x002fe20005000000 */
[----:B------:R-:W-:Y:S01]  /*1a590*/  HMMA.16816.F32 R84, R12, R4, R84 ;  /* 0x000000040c54723c */ /* 0x000fe20000001854 */
[----:B------:R-:W-:Y:S01]  /*1a5a0*/  ISETP.GE.AND P1, PT, R11, R64, PT ;  /* 0x000000400b00720c */ /* 0x000fe20003f26270 */
[----:B------:R-:W-:-:S04]  /*1a5b0*/  VIADD R3, R33, 0x20 ;  /* 0x0000002021037836 */ /* 0x000fc80000000000 */
[----:B------:R-:W-:Y:S01]  /*1a5c0*/  MUFU.TANH R9, R9 ;  /* 0x0000000900097308 */ /* 0x000fe20000002400 */
[----:B------:R-:W-:Y:S02]  /*1a5d0*/  VIADD R5, R33, 0x9 ;  /* 0x0000000921057836 */ /* 0x000fe40000000000 */
[----:B------:R-:W-:-:S05]  /*1a5e0*/  FMUL.FTZ R21, R59, R0 ;  /* 0x000000003b157220 */ /* 0x000fca0000410000 */
[----:B------:R-:W1:Y:S01]  /*1a5f0*/  MUFU.TANH R51, R51 ;  /* 0x0000003300337308 */ /* 0x000e620000002400 */
[-C--:B------:R-:W-:Y:S01]  /*1a600*/  FMUL.FTZ R39, R56, R0.reuse ;  /* 0x0000000038277220 */ /* 0x080fe20000410000 */
[----:B------:R-:W-:Y:S01]  /*1a610*/  FMUL.FTZ R20, R58, R0 ;  /* 0x000000003a147220 */ /* 0x000fe20000410000 */
[----:B--2---:R-:W-:Y:S02]  /*1a620*/  FSEL R41, R36, -INF , !P1 ;  /* 0xff80000024297808 */ /* 0x004fe40004800000 */
[----:B------:R-:W-:-:S03]  /*1a630*/  FSEL R59, R46, -INF , !P1 ;  /* 0xff8000002e3b7808 */ /* 0x000fc60004800000 */
[----:B------:R-:W-:Y:S01]  /*1a640*/  MUFU.TANH R2, R2 ;  /* 0x0000000200027308 */ /* 0x000fe20000002400 */
[-C--:B------:R-:W-:Y:S01]  /*1a650*/  ISETP.GE.AND P1, PT, R3, R64.reuse, PT ;  /* 0x000000400300720c */ /* 0x080fe20003f26270 */
[----:B------:R-:W-:Y:S01]  /*1a660*/  VIADD R11, R33, 0x10 ;  /* 0x00000010210b7836 */ /* 0x000fe20000000000 */
[----:B------:R-:W-:Y:S01]  /*1a670*/  ISETP.GE.AND P0, PT, R5, R64, PT ;  /* 0x000000400500720c */ /* 0x000fe20003f06270 */
[----:B------:R-:W-:-:S04]  /*1a680*/  VIADD R3, R33, 0x21 ;  /* 0x0000002121037836 */ /* 0x000fc80000000000 */
[----:B------:R-:W2:Y:S01]  /*1a690*/  MUFU.TANH R16, R16 ;  /* 0x0000001000107308 */ /* 0x000ea20000002400 */
[----:B------:R-:W-:Y:S01]  /*1a6a0*/  FMUL.FTZ R10, R57, R0 ;  /* 0x00000000390a7220 */ /* 0x000fe20000410000 */
[----:B------:R-:W-:-:S06]  /*1a6b0*/  VIADD R5, R33, 0x11 ;  /* 0x0000001121057836 */ /* 0x000fcc0000000000 */
[----:B------:R-:W-:Y:S01]  /*1a6c0*/  MUFU.TANH R37, R37 ;  /* 0x0000002500257308 */ /* 0x000fe20000002400 */
[----:B---3--:R-:W-:-:S07]  /*1a6d0*/  FSEL R43, R8, -INF , !P0 ;  /* 0xff800000082b7808 */ /* 0x008fce0004000000 */
[----:B------:R-:W3:Y:S01]  /*1a6e0*/  MUFU.TANH R38, R38 ;  /* 0x0000002600267308 */ /* 0x000ee20000002400 */
[----:B------:R-:W-:Y:S02]  /*1a6f0*/  FSEL R49, R49, -INF , !P0 ;  /* 0xff80000031317808 */ /* 0x000fe40004000000 */
[-C--:B------:R-:W-:Y:S02]  /*1a700*/  ISETP.GE.AND P6, PT, R11, R64.reuse, PT ;  /* 0x000000400b00720c */ /* 0x080fe40003fc6270 */
[----:B------:R-:W-:-:S03]  /*1a710*/  ISETP.GE.AND P0, PT, R3, R64, PT ;  /* 0x000000400300720c */ /* 0x000fc60003f06270 */
[----:B------:R-:W4:Y:S01]  /*1a720*/  MUFU.TANH R44, R44 ;  /* 0x0000002c002c7308 */ /* 0x000f220000002400 */
[C---:B------:R-:W-:Y:S01]  /*1a730*/  IADD3 R3, R33.reuse, 0x28, RZ ;  /* 0x0000002821037810 */ /* 0x040fe20007ffe0ff */
[----:B------:R-:W-:Y:S01]  /*1a740*/  HMMA.16816.F32 R24, R12, R6, R24 ;  /* 0x000000060c18723c */ /* 0x000fe20000001818 */
[----:B------:R-:W-:-:S05]  /*1a750*/  ISETP.GE.AND P3, PT, R33, R64, PT ;  /* 0x000000402100720c */ /* 0x000fca0003f66270 */
[----:B------:R-:W-:Y:S01]  /*1a760*/  MUFU.TANH R39, R39 ;  /* 0x0000002700277308 */ /* 0x000fe20000002400 */
[----:B------:R-:W-:Y:S02]  /*1a770*/  ISETP.GE.AND P4, PT, R5, R64, PT ;  /* 0x000000400500720c */ /* 0x000fe40003f86270 */
[----:B-1----:R-:W-:-:S05]  /*1a780*/  FSEL R15, R51, -INF , !P6 ;  /* 0xff800000330f7808 */ /* 0x002fca0007000000 */
[----:B------:R-:W1:Y:S01]  /*1a790*/  MUFU.TANH R20, R20 ;  /* 0x0000001400147308 */ /* 0x000e620000002400 */
[----:B------:R-:W-:Y:S02]  /*1a7a0*/  FSEL R23, R9, -INF , !P6 ;  /* 0xff80000009177808 */ /* 0x000fe40007000000 */
[----:B------:R-:W-:Y:S02]  /*1a7b0*/  IADD3 R5, R33, 0x18, RZ ;  /* 0x0000001821057810 */ /* 0x000fe40007ffe0ff */
[----:B------:R-:W-:Y:S01]  /*1a7c0*/  ISETP.GE.AND P6, PT, R3, R64, PT ;  /* 0x000000400300720c */ /* 0x000fe20003fc6270 */
[----:B------:R-:W-:Y:S02]  /*1a7d0*/  VIADD R3, R33, 0x29 ;  /* 0x0000002921037836 */ /* 0x000fe40000000000 */
[----:B------:R-:W1:Y:S01]  /*1a7e0*/  MUFU.TANH R21, R21 ;  /* 0x0000001500157308 */ /* 0x000e620000002400 */
[-C--:B------:R-:W-:Y:S01]  /*1a7f0*/  FMUL.FTZ R73, R73, R0.reuse ;  /* 0x0000000049497220 */ /* 0x080fe20000410000 */
[----:B------:R-:W-:Y:S01]  /*1a800*/  FMUL.FTZ R75, R75, R0 ;  /* 0x000000004b4b7220 */ /* 0x000fe20000410000 */
[----:B--2---:R-:W-:-:S02]  /*1a810*/  FSEL R53, R16, -INF , !P3 ;  /* 0xff80000010357808 */ /* 0x004fc40005800000 */
[----:B------:R-:W-:-:S03]  /*1a820*/  FSEL R57, R2, -INF , !P3 ;  /* 0xff80000002397808 */ /* 0x000fc60005800000 */
[----:B------:R-:W2:Y:S01]  /*1a830*/  MUFU.TANH R10, R10 ;  /* 0x0000000a000a7308 */ /* 0x000ea20000002400 */
[-C--:B------:R-:W-:Y:S01]  /*1a840*/  ISETP.GE.AND P3, PT, R5, R64.reuse, PT ;  /* 0x000000400500720c */ /* 0x080fe20003f66270 */
[----:B------:R-:W-:Y:S01]  /*1a850*/  VIADD R5, R33, 0x19 ;  /* 0x0000001921057836 */ /* 0x000fe20000000000 */
[----:B---3--:R-:W-:Y:S02]  /*1a860*/  FSEL R11, R38, -INF , !P4 ;  /* 0xff800000260b7808 */ /* 0x008fe40006000000 */
[----:B------:R-:W-:Y:S02]  /*1a870*/  FSEL R7, R37, -INF , !P4 ;  /* 0xff80000025077808 */ /* 0x000fe40006000000 */
[----:B------:R-:W-:Y:S01]  /*1a880*/  ISETP.GE.AND P4, PT, R3, R64, PT ;  /* 0x000000400300720c */ /* 0x000fe20003f86270 */
[----:B------:R-:W-:Y:S01]  /*1a890*/  MUFU.TANH R183, R73 ;  /* 0x0000004900b77308 */ /* 0x000fe20000002400 */
[----:B------:R-:W-:Y:S01]  /*1a8a0*/  VIADD R3, R33, 0x30 ;  /* 0x0000003021037836 */ /* 0x000fe20000000000 */
[----:B----4-:R-:W-:-:S02]  /*1a8b0*/  FSEL R45, R44, -INF , !P2 ;  /* 0xff8000002c2d7808 */ /* 0x010fc40005000000 */
[----:B------:R-:W-:-:S04]  /*1a8c0*/  ISETP.GE.AND P2, PT, R5, R64, PT ;  /* 0x000000400500720c */ /* 0x000fc80003f46270 */
[----:B------:R-:W3:Y:S01]  /*1a8d0*/  MUFU.TANH R187, R75 ;  /* 0x0000004b00bb7308 */ /* 0x000ee20000002400 */
[----:B-1----:R-:W-:Y:S02]  /*1a8e0*/  FSEL R9, R20, -INF , !P3 ;  /* 0xff80000014097808 */ /* 0x002fe40005800000 */
[----:B------:R-:W-:Y:S02]  /*1a8f0*/  FSEL R5, R39, -INF , !P3 ;  /* 0xff80000027057808 */ /* 0x000fe40005800000 */
[----:B------:R-:W-:Y:S01]  /*1a900*/  ISETP.GE.AND P3, PT, R3, R64, PT ;  /* 0x000000400300720c */ /* 0x000fe20003f66270 */
[----:B------:R-:W-:Y:S01]  /*1a910*/  VIADD R3, R33, 0x31 ;  /* 0x0000003121037836 */ /* 0x000fe20000000000 */
[----:B------:R-:W-:Y:S01]  /*1a920*/  FSEL R13, R21, -INF , !P2 ;  /* 0xff800000150d7808 */ /* 0x000fe20005000000 */
[-C--:B------:R-:W-:Y:S01]  /*1a930*/  FMUL.FTZ R72, R72, R0.reuse ;  /* 0x0000000048487220 */ /* 0x080fe20000410000 */
[----:B------:R-:W-:Y:S01]  /*1a940*/  FMUL.FTZ R74, R74, R0 ;  /* 0x000000004a4a7220 */ /* 0x000fe20000410000 */
[----:B--2---:R-:W-:-:S02]  /*1a950*/  FSEL R21, R10, -INF , !P2 ;  /* 0xff8000000a157808 */ /* 0x004fc40005000000 */
[----:B------:R-:W-:Y:S01]  /*1a960*/  ISETP.GE.AND P2, PT, R3, R64, PT ;  /* 0x000000400300720c */ /* 0x000fe20003f46270 */
[-C--:B------:R-:W-:Y:S01]  /*1a970*/  FMUL.FTZ R31, R90, R0.reuse ;  /* 0x000000005a1f7220 */ /* 0x080fe20000410000 */
[----:B------:R-:W-:Y:S01]  /*1a980*/  IADD3 R3, R33, 0x38, RZ ;  /* 0x0000003821037810 */ /* 0x000fe20007ffe0ff */
[-C--:B------:R-:W-:Y:S01]  /*1a990*/  FMUL.FTZ R29, R91, R0.reuse ;  /* 0x000000005b1d7220 */ /* 0x080fe20000410000 */
[-C--:B------:R-:W-:Y:S01]  /*1a9a0*/  FMUL.FTZ R35, R86, R0.reuse ;  /* 0x0000000056237220 */ /* 0x080fe20000410000 */
[-C--:B------:R-:W-:Y:S01]  /*1a9b0*/  FMUL.FTZ R34, R87, R0.reuse ;  /* 0x0000000057227220 */ /* 0x080fe20000410000 */
[----:B------:R-:W-:Y:S01]  /*1a9c0*/  VIADD R33, R33, 0x39 ;  /* 0x0000003921217836 */ /* 0x000fe20000000000 */
[----:B------:R-:W-:Y:S01]  /*1a9d0*/  MUFU.TANH R199, R72 ;  /* 0x0000004800c77308 */ /* 0x000fe20000002400 */
[-C--:B------:R-:W-:Y:S01]  /*1a9e0*/  FMUL.FTZ R88, R88, R0.reuse ;  /* 0x0000000058587220 */ /* 0x080fe20000410000 */
[-C--:B------:R-:W-:Y:S01]  /*1a9f0*/  FMUL.FTZ R89, R89, R0.reuse ;  /* 0x0000000059597220 */ /* 0x080fe20000410000 */
[-C--:B------:R-:W-:Y:S01]  /*1aa00*/  FMUL.FTZ R84, R84, R0.reuse ;  /* 0x0000000054547220 */ /* 0x080fe20000410000 */
[-C--:B------:R-:W-:Y:S01]  /*1aa10*/  FMUL.FTZ R85, R85, R0.reuse ;  /* 0x0000000055557220 */ /* 0x080fe20000410000 */
[-C--:B------:R-:W-:Y:S01]  /*1aa20*/  FMUL.FTZ R24, R24, R0.reuse ;  /* 0x0000000018187220 */ /* 0x080fe20000410000 */
[-C--:B------:R-:W-:Y:S01]  /*1aa30*/  FMUL.FTZ R26, R26, R0.reuse ;  /* 0x000000001a1a7220 */ /* 0x080fe20000410000 */
[-C--:B------:R-:W-:Y:S01]  /*1aa40*/  FMUL.FTZ R25, R25, R0.reuse ;  /* 0x0000000019197220 */ /* 0x080fe20000410000 */
[----:B------:R-:W1:Y:S01]  /*1aa50*/  MUFU.TANH R191, R74 ;  /* 0x0000004a00bf7308 */ /* 0x000e620000002400 */
[----:B------:R-:W-:Y:S01]  /*1aa60*/  FMUL.FTZ R27, R27, R0 ;  /* 0x000000001b1b7220 */ /* 0x000fe20000410000 */
[----:B---3--:R-:W-:-:S02]  /*1aa70*/  FSEL R187, R187, -INF , !P0 ;  /* 0xff800000bbbb7808 */ /* 0x008fc40004000000 */
[----:B------:R-:W-:Y:S02]  /*1aa80*/  FSEL R183, R183, -INF , !P0 ;  /* 0xff800000b7b77808 */ /* 0x000fe40004000000 */
[----:B------:R-:W-:Y:S02]  /*1aa90*/  ISETP.GE.AND P0, PT, R33, R64, PT ;  /* 0x000000402100720c */ /* 0x000fe40003f06270 */
[----:B------:R-:W-:Y:S08]  /*1aaa0*/  MUFU.TANH R197, R88 ;  /* 0x0000005800c57308 */ /* 0x000ff00000002400 */
[----:B------:R-:W-:Y:S08]  /*1aab0*/  MUFU.TANH R185, R89 ;  /* 0x0000005900b97308 */ /* 0x000ff00000002400 */
[----:B------:R-:W2:Y:S08]  /*1aac0*/  MUFU.TANH R31, R31 ;  /* 0x0000001f001f7308 */ /* 0x000eb00000002400 */
[----:B------:R-:W3:Y:S08]  /*1aad0*/  MUFU.TANH R29, R29 ;  /* 0x0000001d001d7308 */ /* 0x000ef00000002400 */
[----:B------:R-:W-:Y:S08]  /*1aae0*/  MUFU.TANH R195, R84 ;  /* 0x0000005400c37308 */ /* 0x000ff00000002400 */
[----:B------:R-:W-:Y:S08]  /*1aaf0*/  MUFU.TANH R196, R85 ;  /* 0x0000005500c47308 */ /* 0x000ff00000002400 */
[----:B------:R-:W4:Y:S08]  /*1ab00*/  MUFU.TANH R35, R35 ;  /* 0x0000002300237308 */ /* 0x000f300000002400 */
[----:B------:R-:W4:Y:S08]  /*1ab10*/  MUFU.TANH R34, R34 ;  /* 0x0000002200227308 */ /* 0x000f300000002400 */
[----:B------:R-:W-:Y:S08]  /*1ab20*/  MUFU.TANH R194, R24 ;  /* 0x0000001800c27308 */ /* 0x000ff00000002400 */
[----:B------:R-:W4:Y:S08]  /*1ab30*/  MUFU.TANH R33, R26 ;  /* 0x0000001a00217308 */ /* 0x000f300000002400 */
[----:B------:R-:W4:Y:S08]  /*1ab40*/  MUFU.TANH R32, R27 ;  /* 0x0000001b00207308 */ /* 0x000f300000002400 */
[----:B------:R-:W4:Y:S01]  /*1ab50*/  MUFU.TANH R192, R25 ;  /* 0x0000001900c07308 */ /* 0x000f220000002400 */
[----:B-1----:R-:W-:-:S02]  /*1ab60*/  FSEL R191, R191, -INF , !P1 ;  /* 0xff800000bfbf7808 */ /* 0x002fc40004800000 */
        /* <DEDUP_REMOVED lines=12> */
[----:B--2---:R-:W-:Y:S01]  /*1ac30*/  FSEL R31, R31, -INF , !P6 ;  /* 0xff8000001f1f7808 */ /* 0x004fe20007000000 */
[C---:B------:R-:W-:Y:S01]  /*1ac40*/  VIADD R210, R222.reuse, 0x4000 ;  /* 0x00004000ded27836 */ /* 0x040fe20000000000 */
[----:B------:R-:W-:Y:S01]  /*1ac50*/  FSEL R197, R197, -INF , !P6 ;  /* 0xff800000c5c57808 */ /* 0x000fe20007000000 */
[C---:B------:R-:W-:Y:S01]  /*1ac60*/  VIADD R209, R222.reuse, 0x4800 ;  /* 0x00004800ded17836 */ /* 0x040fe20000000000 */
[----:B---3--:R-:W-:Y:S01]  /*1ac70*/  FSEL R29, R29, -INF , !P4 ;  /* 0xff8000001d1d7808 */ /* 0x008fe20006000000 */
        /* <DEDUP_REMOVED lines=79> */
.L_x_2279:
[----:B------:R-:W2:Y:S02]  /*1b170*/  LD.E R3, desc[UR6][R18.64+0x38] ;  /* 0x0000380612037980 */ /* 0x000ea4000c101900 */
[----:B--2---:R-:W-:-:S04]  /*1b180*/  LEA R3, -R3, RZ, 0x6 ;  /* 0x000000ff03037211 */ /* 0x004fc800078e31ff */
[----:B------:R-:W-:Y:S02]  /*1b190*/  SHF.R.S32.HI R0, RZ, 0x1f, R3 ;  /* 0x0000001fff007819 */ /* 0x000fe40000011403 */
.L_x_2280:
[----:B------:R-:W-:Y:S05]  /*1b1a0*/  BSYNC B0 ;  /* 0x0000000000007941 */ /* 0x000fea0003800000 */
.L_x_2278:
        /* <DEDUP_REMOVED lines=127> */
.L_x_2277:
[----:B------:R-:W-:Y:S05]  /*1b9a0*/  BSYNC B1 ;  /* 0x0000000000017941 */ /* 0x000fea0003800000 */
.L_x_2276:
        /* <DEDUP_REMOVED lines=71> */
[-C--:B------:R-:W-:Y:S01]  /*1be20*/  FFMA.FTZ R174, R43, R193.reuse, -R190 ;  /* 0x000000c12bae7223 */ /* 0x080fe200000108be */
[----:B------:R-:W-:Y:S01]  /*1be30*/  LDSM.16.MT88.4 R48, [R228+0x12000] ;  /* 0x01200000e430783b */ /* 0x000fe20000004200 */
[-CC-:B------:R-:W-:Y:S01]  /*1be40*/  FFMA.FTZ R170, R7, R193.reuse, -R198.reuse ;  /* 0x000000c107aa7223 */ /* 0x180fe200000108c6 */
[-C--:B------:R-:W-:Y:S01]  /*1be50*/  FFMA.FTZ R169, R5, R193.reuse, -R198 ;  /* 0x000000c105a97223 */ /* 0x080fe200000108c6 */
[----:B------:R-:W-:Y:S01]  /*1be60*/  MUFU.EX2 R179, R179 ;  /* 0x000000b300b37308 */ /* 0x000fe20000000800 */
[----:B------:R-:W1:Y:S01]  /*1be70*/  LDSM.16.MT88.4 R40, [R229+0x12000] ;  /* 0x01200000e528783b */ /* 0x000e620000004200 */
[-CC-:B------:R-:W-:Y:S01]  /*1be80*/  FFMA.FTZ R166, R11, R193.reuse, -R190.reuse ;  /* 0x000000c10ba67223 */ /* 0x180fe200000108be */
[-C--:B------:R-:W-:Y:S01]  /*1be90*/  FFMA.FTZ R167, R9, R193.reuse, -R190 ;  /* 0x000000c109a77223 */ /* 0x080fe200000108be */
[-CC-:B------:R-:W-:Y:S01]  /*1bea0*/  FFMA.FTZ R173, R23, R193.reuse, -R198.reuse ;  /* 0x000000c117ad7223 */ /* 0x180fe200000108c6 */
[----:B------:R-:W2:Y:S01]  /*1beb0*/  LDSM.16.MT88.4 R4, [R226+0x16000] ;  /* 0x01600000e204783b */ /* 0x000ea20000004200 */
[-C--:B------:R-:W-:Y:S01]  /*1bec0*/  FFMA.FTZ R2, R21, R193.reuse, -R198 ;  /* 0x000000c115027223 */ /* 0x080fe200000108c6 */
[-CC-:B------:R-:W-:Y:S01]  /*1bed0*/  FFMA.FTZ R171, R15, R193.reuse, -R190.reuse ;  /* 0x000000c10fab7223 */ /* 0x180fe200000108be */
[----:B------:R-:W3:Y:S01]  /*1bee0*/  MUFU.EX2 R176, R176 ;  /* 0x000000b000b07308 */ /* 0x000ee20000000800 */
[----:B------:R-:W4:Y:S01]  /*1bef0*/  LDSM.16.MT88.4 R8, [R228+0x10800] ;  /* 0x01080000e408783b */ /* 0x000f220000004200 */
[-CC-:B------:R-:W-:Y:S01]  /*1bf00*/  FFMA.FTZ R0, R13, R193.reuse, -R190.reuse ;  /* 0x000000c10d007223 */ /* 0x180fe200000108be */
[-C--:B------:R-:W-:Y:S01]  /*1bf10*/  FFMA.FTZ R184, R191, R193.reuse, -R190 ;  /* 0x000000c1bfb87223 */ /* 0x080fe200000108be */
[-CC-:B------:R-:W-:Y:S01]  /*1bf20*/  FFMA.FTZ R180, R199, R193.reuse, -R198.reuse ;  /* 0x000000c1c7b47223 */ /* 0x180fe200000108c6 */
[----:B------:R-:W5:Y:S01]  /*1bf30*/  LDSM.16.MT88.4 R20, [R227+0x10800] ;  /* 0x01080000e314783b */ /* 0x000f620000004200 */
[-CC-:B------:R-:W-:Y:S01]  /*1bf40*/  FFMA.FTZ R183, R183, R193.reuse, -R198.reuse ;  /* 0x000000c1b7b77223 */ /* 0x180fe200000108c6 */
[-CC-:B------:R-:W-:Y:S01]  /*1bf50*/  FFMA.FTZ R182, R197, R193.reuse, -R198.reuse ;  /* 0x000000c1c5b67223 */ /* 0x180fe200000108c6 */
[----:B------:R-:W-:Y:S01]  /*1bf60*/  MUFU.EX2 R175, R175 ;  /* 0x000000af00af7308 */ /* 0x000fe20000000800 */
[----:B------:R-:W5:Y:S01]  /*1bf70*/  LDSM.16.MT88.4 R12, [R226+0x10800] ;  /* 0x01080000e20c783b */ /* 0x000f620000004200 */
[-C--:B------:R-:W-:Y:S01]  /*1bf80*/  FFMA.FTZ R185, R185, R193.reuse, -R198 ;  /* 0x000000c1b9b97223 */ /* 0x080fe200000108c6 */
[-CC-:B------:R-:W-:Y:S01]  /*1bf90*/  FFMA.FTZ R187, R187, R193.reuse, -R190.reuse ;  /* 0x000000c1bbbb7223 */ /* 0x180fe200000108be */
[-CC-:B------:R-:W-:Y:S01]  /*1bfa0*/  FFMA.FTZ R186, R31, R193.reuse, -R190.reuse ;  /* 0x000000c11fba7223 */ /* 0x180fe200000108be */
[-C--:B------:R-:W-:Y:S01]  /*1bfb0*/  FFMA.FTZ R191, R29, R193.reuse, -R190 ;  /* 0x000000c11dbf7223 */ /* 0x080fe200000108be */
[--C-:B------:R-:W-:Y:S01]  /*1bfc0*/  FFMA.FTZ R251, R192, R193, -R198.reuse ;  /* 0x000000c1c0fb7223 */ /* 0x100fe200000108c6 */
[----:B------:R-:W-:Y:S01]  /*1bfd0*/  LDSM.16.MT88.4 R28, [R228+0x13000] ;  /* 0x01300000e41c783b */ /* 0x000fe20000004200 */
[----:B------:R-:W1:Y:S01]  /*1bfe0*/  MUFU.EX2 R172, R172 ;  /* 0x000000ac00ac7308 */ /* 0x000e620000000800 */
[----:B---3--:R-:W-:Y:S01]  /*1bff0*/  F2FP.F16.F32.PACK_AB R128, R176, R179 ;  /* 0x000000b3b080723e */ /* 0x008fe200000000ff */
        /* <DEDUP_REMOVED lines=35> */
[----:B------:R-:W4:Y:S01]  /*1c230*/  MUFU.EX2 R0, R0 ;  /* 0x0000000000007308 */ /* 0x000f220000000800 */
        /* <DEDUP_REMOVED lines=48> */
[----:B----4-:R-:W-:Y:S01]  /*1c540*/  F2FP.F16.F32.PACK_AB R7, R0, R167 ;  /* 0x000000a70007723e */ /* 0x010fe200000000ff */
        /* <DEDUP_REMOVED lines=170> */
.L_x_2290:
        /* <DEDUP_REMOVED lines=80> */
.L_x_2283:
[----:B--2---:R-:W-:Y:S02]  /*1d4f0*/  R2UR UR4, R170 ;  /* 0x00000000aa0472ca */ /* 0x004fe400000e0000 */
[----:B------:R-:W-:Y:S11]  /*1d500*/  R2UR UR5, R171 ;  /* 0x00000000ab0572ca */ /* 0x000ff600000e0000 */
[----:B------:R-:W-:Y:S02]  /*1d510*/  @!UPT UIADD3 URZ, URZ, URZ, URZ ;  /* 0x0000003f3f3ff290 */ /* 0x000fe4000fffe03f */
[----:B-1----:R-:W2:Y:S02]  /*1d520*/  LD.E R8, desc[UR4][R2.64+0x40] ;  /* 0x0000400402087980 */ /* 0x002ea4000c101900 */
[----:B--2---:R-:W-:Y:S05]  /*1d530*/  IMAD.U32 R8, R8, -0x40, RZ ;  /* 0xffffffc008087824 */ /* 0x004fea00078e00ff */
[----:B------:R-:W-:Y:S02]  /*1d540*/  SHF.R.S32.HI R6, RZ, 0x1f, R8 ;  /* 0x0000001fff067819 */ /* 0x000fe40000011408 */
.L_x_2284:
[----:B------:R-:W-:Y:S05]  /*1d550*/  BSYNC B0 ;  /* 0x0000000000007941 */ /* 0x000fea0003800000 */
.L_x_2282:
[----:B------:R1:W-:Y:S01]  /*1d560*/  STL.64 [R1], R36 ;  /* 0x0000002401007387 */ /* 0x0003e20000100a00 */
[C---:B------:R-:W-:Y:S01]  /*1d570*/  LOP3.LUT P6, RZ, R245.reuse, 0x1, RZ, 0xc0, !PT ;  /* 0x00000001f5ff7812 */ /* 0x040fe200078cc0ff */
[----:B------:R-:W-:Y:S01]  /*1d580*/  BSSY B1, `(.L_x_2285) ;  /* 0x0000282000017945 */ /* 0x000fe20003800000 */
[C---:B------:R-:W-:Y:S02]  /*1d590*/  LOP3.LUT P5, RZ, R245.reuse, 0x2, RZ, 0xc0, !PT ;  /* 0x00000002f5ff7812 */ /* 0x040fe400078ac0ff */
[C---:B------:R-:W-:Y:S02]  /*1d5a0*/  LOP3.LUT P4, RZ, R245.reuse, 0x4, RZ, 0xc0, !PT ;  /* 0x00000004f5ff7812 */ /* 0x040fe4000788c0ff */
[----:B------:R-:W-:Y:S02]  /*1d5b0*/  LOP3.LUT P3, RZ, R245, 0x8, RZ, 0xc0, !PT ;  /* 0x00000008f5ff7812 */ /* 0x000fe4000786c0ff */
[----:B------:R-:W-:Y:S05]  /*1d5c0*/  IADD3 R7, P0, R8, R230, RZ ;  /* 0x000000e608077210 */ /* 0x000fea0007f1e0ff */
[C---:B------:R-:W-:Y:S02]  /*1d5d0*/  @P6 R2UR UR4, R170.reuse ;  /* 0x00000000aa0462ca */ /* 0x040fe400000e0000 */
[-C--:B------:R-:W-:Y:S02]  /*1d5e0*/  @P5 LEA R12, P2, R7, R188.reuse, 0x1 ;  /* 0x000000bc070c5211 */ /* 0x080fe400078408ff */
[C---:B------:R-:W-:Y:S02]  /*1d5f0*/  @P6 R2UR UR5, R171.reuse ;  /* 0x00000000ab0562ca */ /* 0x040fe400000e0000 */
[C---:B------:R-:W-:Y:S02]  /*1d600*/  @P5 R2UR UR10, R170.reuse ;  /* 0x00000000aa0a52ca */ /* 0x040fe400000e0000 */
[C---:B------:R-:W-:Y:S02]  /*1d610*/  @P5 R2UR UR11, R171.reuse ;  /* 0x00000000ab0b52ca */ /* 0x040fe400000e0000 */
[----:B------:R-:W-:Y:S02]  /*1d620*/  @P3 R2UR UR14, R170 ;  /* 0x00000000aa0e32ca */ /* 0x000fe400000e0000 */
[----:B------:R-:W-:Y:S02]  /*1d630*/  @P3 R2UR UR15, R171 ;  /* 0x00000000ab0f32ca */ /* 0x000fe400000e0000 */
[-C--:B-1----:R-:W-:Y:S02]  /*1d640*/  LEA R36, P1, R8, R188.reuse, 0x1 ;  /* 0x000000bc08247211 */ /* 0x082fe400078208ff */
[----:B------:R-:W-:Y:S02]  /*1d650*/  @P6 R2UR UR12, R170 ;  /* 0x00000000aa0c62ca */ /* 0x000fe400000e0000 */
[-C--:B------:R-:W-:Y:S01]  /*1d660*/  LEA.HI.X R37, R8, R189.reuse, R6, 0x1, P1 ;  /* 0x000000bd08257211 */ /* 0x080fe200008f0c06 */
[--C-:B------:R-:W-:Y:S01]  /*1d670*/  IMAD.X R6, R6, 0x1, R231.reuse, P0 ;  /* 0x0000000106067824 */ /* 0x100fe200000e06e7 */
        /* <DEDUP_REMOVED lines=9> */
[C---:B------:R-:W-:Y:S02]  /*1d710*/  @P3 LEA R8, P0, R7.reuse, R188, 0x1 ;  /* 0x000000bc07083211 */ /* 0x040fe400078008ff */
[C---:B------:R-:W-:Y:S02]  /*1d720*/  IADD3 R5, P2, R7.reuse, R230, RZ ;  /* 0x000000e607057210 */ /* 0x040fe40007f5e0ff */
[CCC-:B------:R-:W-:Y:S02]  /*1d730*/  @P4 LEA.HI.X R11, R7.reuse, R189.reuse, R6.reuse, 0x1, P1 ;  /* 0x000000bd070b4211 */ /* 0x1c0fe400008f0c06 */
[-C--:B------:R-:W-:Y:S01]  /*1d740*/  @P3 LEA.HI.X R9, R7, R189.reuse, R6, 0x1, P0 ;  /* 0x000000bd07093211 */ /* 0x080fe200000f0c06 */
[--C-:B------:R-:W-:Y:S01]  /*1d750*/  IMAD.X R6, R6, 0x1, R231.reuse, P2 ;  /* 0x0000000106067824 */ /* 0x100fe200010e06e7 */
[CC--:B------:R-:W-:Y:S02]  /*1d760*/  @P6 LEA R22, P0, R5.reuse, R188.reuse, 0x1 ;  /* 0x000000bc05166211 */ /* 0x0c0fe400078008ff */
[CC--:B------:R-:W-:Y:S02]  /*1d770*/  @P5 LEA R20, P2, R5.reuse, R188.reuse, 0x1 ;  /* 0x000000bc05145211 */ /* 0x0c0fe400078408ff */
[CCC-:B------:R-:W-:Y:S02]  /*1d780*/  @P6 LEA.HI.X R23, R5.reuse, R189.reuse, R6.reuse, 0x1, P0 ;  /* 0x000000bd05176211 */ /* 0x1c0fe400000f0c06 */
[CCC-:B------:R-:W-:Y:S02]  /*1d790*/  @P5 LEA.HI.X R21, R5.reuse, R189.reuse, R6.reuse, 0x1, P2 ;  /* 0x000000bd05155211 */ /* 0x1c0fe400010f0c06 */
[CC--:B------:R-:W-:Y:S02]  /*1d7a0*/  @P4 LEA R18, P1, R5.reuse, R188.reuse, 0x1 ;  /* 0x000000bc05124211 */ /* 0x0c0fe400078208ff */
[C---:B------:R-:W-:Y:S02]  /*1d7b0*/  @P3 LEA R16, P0, R5.reuse, R188, 0x1 ;  /* 0x000000bc05103211 */ /* 0x040fe400078008ff */
[C---:B------:R-:W-:Y:S02]  /*1d7c0*/  IADD3 R4, P2, R5.reuse, R230, RZ ;  /* 0x000000e605047210 */ /* 0x040fe40007f5e0ff */
[CCC-:B------:R-:W-:Y:S02]  /*1d7d0*/  @P4 LEA.HI.X R19, R5.reuse, R189.reuse, R6.reuse, 0x1, P1 ;  /* 0x000000bd05134211 */ /* 0x1c0fe400008f0c06 */
[-C--:B------:R-:W-:Y:S01]  /*1d7e0*/  @P3 LEA.HI.X R17, R5, R189.reuse, R6, 0x1, P0 ;  /* 0x000000bd05113211 */ /* 0x080fe200000f0c06 */
[----:B------:R-:W-:Y:S01]  /*1d7f0*/  IMAD.X R6, R6, 0x1, R231, P2 ;  /* 0x0000000106067824 */ /* 0x000fe200010e06e7 */
[CC--:B------:R-:W-:Y:S01]  /*1d800*/  @P6 LEA R24, P0, R4.reuse, R188.reuse, 0x1 ;  /* 0x000000bc04186211 */ /* 0x0c0fe200078008ff */
[--C-:B------:R-:W-:Y:S01]  /*1d810*/  @P5 IMAD.MOV.U32 R5, RZ, RZ, R37.reuse ;  /* 0x000000ffff055224 */ /* 0x100fe200078e0025 */
[CC--:B------:R-:W-:Y:S02]  /*1d820*/  @P5 LEA R30, P2, R4.reuse, R188.reuse, 0x1 ;  /* 0x000000bc041e5211 */ /* 0x0c0fe400078408ff */
[CC--:B------:R-:W-:Y:S02]  /*1d830*/  @P4 LEA R28, P1, R4.reuse, R188.reuse, 0x1 ;  /* 0x000000bc041c4211 */ /* 0x0c0fe400078208ff */
[CCC-:B------:R-:W-:Y:S02]  /*1d840*/  @P6 LEA.HI.X R25, R4.reuse, R189.reuse, R6.reuse, 0x1, P0 ;  /* 0x000000bd04196211 */ /* 0x1c0fe400000f0c06 */
[C---:B------:R-:W-:Y:S02]  /*1d850*/  @P3 LEA R188, P0, R4.reuse, R188, 0x1 ;  /* 0x000000bc04bc3211 */ /* 0x040fe400078008ff */
[CCC-:B------:R-:W-:Y:S02]  /*1d860*/  @P5 LEA.HI.X R31, R4.reuse, R189.reuse, R6.reuse, 0x1, P2 ;  /* 0x000000bd041f5211 */ /* 0x1c0fe400010f0c06 */
[CCC-:B------:R-:W-:Y:S02]  /*1d870*/  @P4 LEA.HI.X R29, R4.reuse, R189.reuse, R6.reuse, 0x1, P1 ;  /* 0x000000bd041d4211 */ /* 0x1c0fe400008f0c06 */
[----:B------:R-:W-:Y:S01]  /*1d880*/  @P3 LEA.HI.X R189, R4, R189, R6, 0x1, P0 ;  /* 0x000000bd04bd3211 */ /* 0x000fe200000f0c06 */
[--C-:B------:R-:W-:Y:S01]  /*1d890*/  @P5 IMAD.MOV.U32 R4, RZ, RZ, R36.reuse ;  /* 0x000000ffff045224 */ /* 0x100fe200078e0024 */
[C---:B------:R-:W-:Y:S02]  /*1d8a0*/  @P4 R2UR UR4, R170.reuse ;  /* 0x00000000aa0442ca */ /* 0x040fe400000e0000 */
[C---:B------:R-:W-:Y:S02]  /*1d8b0*/  @P4 R2UR UR5, R171.reuse ;  /* 0x00000000ab0542ca */ /* 0x040fe400000e0000 */
[----:B------:R-:W-:Y:S01]  /*1d8c0*/  @!PT LDS RZ, [RZ] ;  /* 0x00000000fffff984 */ /* 0x000fe20000000800 */
[----:B------:R-:W-:Y:S01]  /*1d8d0*/  @!PT LDS RZ, [RZ] ;  /* 0x00000000fffff984 */ /* 0x000fe20000000800 */
[----:B------:R-:W-:Y:S01]  /*1d8e0*/  @!PT LDS RZ, [RZ] ;  /* 0x00000000fffff984 */ /* 0x000fe20000000800 */
[----:B------:R1:W-:Y:S01]  /*1d8f0*/  @P5 LDGSTS.E.BYPASS.LTC128B.128 [R244+0x12000], desc[UR10][R4.64+0x80] ;  /* 0x1200008004f45fae */ /* 0x0003e2000b901d4a */
[C---:B------:R-:W-:Y:S02]  /*1d900*/  @P6 R2UR UR13, R171.reuse ;  /* 0x00000000ab0d62ca */ /* 0x040fe400000e0000 */
[C---:B------:R-:W-:Y:S01]  /*1d910*/  @P3 R2UR UR16, R170.reuse ;  /* 0x00000000aa1032ca */ /* 0x040fe200000e0000 */
[----:B------:R-:W-:Y:S01]  /*1d920*/  @!P5 STS.128 [R244+0x12000], RZ ;  /* 0x012000fff400d388 */ /* 0x000fe20000000c00 */
[----:B------:R-:W-:Y:S02]  /*1d930*/  @P3 R2UR UR17, R171 ;  /* 0x00000000ab1132ca */ /* 0x000fe400000e0000 */
[----:B------:R-:W-:Y:S01]  /*1d940*/  ISETP.GT.AND P0, PT, R247, R234, PT ;  /* 0x000000eaf700720c */ /* 0x000fe20003f04270 */
[--C-:B-1----:R-:W-:Y:S02]  /*1d950*/  @P4 IMAD.MOV.U32 R4, RZ, RZ, R36.reuse ;  /* 0x000000ffff044224 */ /* 0x102fe400078e0024 */
[--C-:B------:R-:W-:Y:S05]  /*1d960*/  @P4 IMAD.MOV.U32 R5, RZ, RZ, R37.reuse ;  /* 0x000000ffff054224 */ /* 0x100fea00078e0025 */
[----:B------:R-:W-:Y:S01]  /*1d970*/  @!PT LDS RZ, [RZ] ;  /* 0x00000000fffff984 */ /* 0x000fe20000000800 */
[----:B------:R-:W-:Y:S01]  /*1d980*/  @!PT LDS RZ, [RZ] ;  /* 0x00000000fffff984 */ /* 0x000fe20000000800 */
[----:B------:R-:W-:Y:S01]  /*1d990*/  @!PT LDS RZ, [RZ] ;  /* 0x00000000fffff984 */ /* 0x000fe20000000800 */
[----:B------:R1:W-:Y:S04]  /*1d9a0*/  @P4 LDGSTS.E.BYPASS.LTC128B.128 [R244+0x14000], desc[UR4][R4.64+0x100] ;  /* 0x1400010004f44fae */ /* 0x0003e8000b901d44 */
[----:B------:R-:W-:Y:S01]  /*1d9b0*/  @!P4 STS.128 [R244+0x14000], RZ ;  /* 0x014000fff400c388 */ /* 0x000fe20000000c00 */
[--C-:B-1----:R-:W-:Y:S02]  /*1d9c0*/  @P3 IMAD.MOV.U32 R4, RZ, RZ, R36.reuse ;  /* 0x000000ffff043224 */ /* 0x102fe400078e0024 */
[--C-:B------:R-:W-:Y:S05]  /*1d9d0*/  @P3 IMAD.MOV.U32 R5, RZ, RZ, R37.reuse ;  /* 0x000000ffff053224 */ /* 0x100fea00078e0025 */
        /* <DEDUP_REMOVED lines=24> */
[C---:B------:R-:W-:Y:S02]  /*1db60*/  @P6 R2UR UR14, R170.reuse ;  /* 0x00000000aa0e62ca */ /* 0x040fe400000e0000 */
[C---:B------:R-:W-:Y:S01]  /*1db70*/  @P6 R2UR UR15, R171.reuse ;  /* 0x00000000ab0f62ca */ /* 0x040fe200000e0000 */
[----:B------:R-:W-:Y:S04]  /*1db80*/  @!P3 STS.128 [R244+0x16800], RZ ;  /* 0x016800fff400b388 */ /* 0x000fe80000000c00 */
        /* <DEDUP_REMOVED lines=52> */
[----:B------:R-:W3:Y:S04]  /*1ded0*/  LDSM.16.M88.4 R164, [R224+0x9800] ;  /* 0x00980000e0a4783b */ /* 0x000ee80000000200 */
[----:B------:R-:W0:Y:S04]  /*1dee0*/  LDGDEPBAR ;  /* 0x00000000000079af */ /* 0x000e280000000000 */
[----:B------:R-:W-:Y:S04]  /*1def0*/  LDSM.16.M88.4 R172, [R223] ;  /* 0x00000000dfac783b */ /* 0x000fe80000000200 */
[----:B------:R-:W3:Y:S04]  /*1df00*/  LDSM.16.M88.4 R176, [R222] ;  /* 0x00000000deb0783b */ /* 0x000ee80000000200 */
[----:B------:R-:W3:Y:S04]  /*1df10*/  LDSM.16.M88.4 R180, [R218] ;  /* 0x00000000dab4783b */ /* 0x000ee80000000200 */
[----:B------:R-:W3:Y:S04]  /*1df20*/  LDSM.16.M88.4 R184, [R217] ;  /* 0x00000000d9b8783b */ /* 0x000ee80000000200 */
        /* <DEDUP_REMOVED lines=11> */
[C---:B------:R-:W-:Y:S06]  /*1dfe0*/  HMMA.16816.F32 R28, R32.reuse, R164, RZ ;  /* 0x000000a4201c723c */ /* 0x040fec00000018ff */
[----:B------:R-:W-:Y:S01]  /*1dff0*/  HMMA.16816.F32 R32, R32, R166, RZ ;  /* 0x000000a62020723c */ /* 0x000fe200000018ff */
        /* <DEDUP_REMOVED lines=8> */
[C---:B------:R-:W-:Y:S01]  /*1e080*/  HMMA.16816.F32 R24, R172.reuse, R186, R24 ;  /* 0x000000baac18723c */ /* 0x040fe20000001818 */
[----:B------:R-:W3:Y:S05]  /*1e090*/  LDSM.16.M88.4 R184, [R220] ;  /* 0x00000000dcb8783b */ /* 0x000eea0000000200 */
        /* <DEDUP_REMOVED lines=10> */
[C---:B------:R-:W-:Y:S06]  /*1e140*/  HMMA.16816.F32 R20, R192.reuse, R176, R20 ;  /* 0x000000b0c014723c */ /* 0x040fec0000001814 */
[C---:B------:R-:W-:Y:S01]  /*1e150*/  HMMA.16816.F32 R24, R192.reuse, R178, R24 ;  /* 0x000000b2c018723c */ /* 0x040fe20000001818 */
[----:B------:R-:W3:Y:S05]  /*1e160*/  LDSM.16.M88.4 R176, [R224+0xa000] ;  /* 0x00a00000e0b0783b */ /* 0x000eea0000000200 */
[C---:B------:R-:W-:Y:S06]  /*1e170*/  HMMA.16816.F32 R28, R192.reuse, R180, R28 ;  /* 0x000000b4c01c723c */ /* 0x040fec000000181c */
[----:B------:R-:W-:Y:S01]  /*1e180*/  HMMA.16816.F32 R32, R192, R182, R32 ;  /* 0x000000b6c020723c */ /* 0x000fe20000001820 */
[----:B------:R-:W3:Y:S04]  /*1e190*/  LDSM.16.M88.4 R180, [R224+0xa800] ;  /* 0x00a80000e0b4783b */ /* 0x000ee80000000200 */
[----:B------:R-:W3:Y:S01]  /*1e1a0*/  LDSM.16.M88.4 R192, [R224+0xb000] ;  /* 0x00b00000e0c0783b */ /* 0x000ee20000000200 */
[C---:B------:R-:W-:Y:S06]  /*1e1b0*/  HMMA.16816.F32 R4, R184.reuse, R200, R4 ;  /* 0x000000c8b804723c */ /* 0x040fec0000001804 */
[C---:B------:R-:W-:Y:S01]  /*1e1c0*/  HMMA.16816.F32 R8, R184.reuse, R202, R8 ;  /* 0x000000cab808723c */ /* 0x040fe20000001808 */
[----:B------:R-:W3:Y:S05]  /*1e1d0*/  LDSM.16.M88.4 R200, [R224+0xb800] ;  /* 0x00b80000e0c8783b */ /* 0x000eea0000000200 */
        /* <DEDUP_REMOVED lines=13> */
[C---:B------:R-:W-:Y:S06]  /*1e2b0*/  HMMA.16816.F32 R12, R164.reuse, R180, R12 ;  /* 0x000000b4a40c723c */ /* 0x040fec000000180c */
        /* <DEDUP_REMOVED lines=22> */
[C---:B------:R-:W-:Y:S06]  /*1e420*/  HMMA.16816.F32 R4, R180.reuse, R192, R4 ;  /* 0x000000c0b404723c */ /* 0x040fec0000001804 */
[C---:B------:R-:W-:Y:S01]  /*1e430*/  HMMA.16816.F32 R8, R180.reuse, R194, R8 ;  /* 0x000000c2b408723c */ /* 0x040fe20000001808 */
[----:B------:R-:W2:Y:S05]  /*1e440*/  LDSM.16.M88.4 R192, [R215+0x3800] ;  /* 0x00380000d7c0783b */ /* 0x000eaa0000000200 */
        /* <DEDUP_REMOVED lines=19> */
[C---:B------:R-:W-:Y:S06]  /*1e580*/  HMMA.16816.F32 R28, R196.reuse, R192, R28 ;  /* 0x000000c0c41c723c */ /* 0x040fec000000181c */
        /* <DEDUP_REMOVED lines=11> */
[----:B------:R-:W1:Y:S05]  /*1e640*/  LDSM.16.M88.4 R188, [R219+0xc000] ;  /* 0x00c00000dbbc783b */ /* 0x000e6a0000000200 */
        /* <DEDUP_REMOVED lines=17> */
[C---:B------:R-:W-:Y:S06]  /*1e760*/  HMMA.16816.F32 R4, R184.reuse, R188, R4 ;  /* 0x000000bcb804723c */ /* 0x040fec0000001804 */
        /* <DEDUP_REMOVED lines=24> */
[----:B------:R-:W4:Y:S01]  /*1e8f0*/  LDSM.16.M88.4 R180, [R204] ;  /* 0x00000000ccb4783b */ /* 0x000f220000000200 */
[C---:B------:R-:W-:Y:S06]  /*1e900*/  HMMA.16816.F32 R4, R188.reuse, R196, R4 ;  /* 0x000000c4bc04723c */ /* 0x040fec0000001804 */
[C---:B------:R-:W-:Y:S01]  /*1e910*/  HMMA.16816.F32 R8, R188.reuse, R198, R8 ;  /* 0x000000c6bc08723c */ /* 0x040fe20000001808 */
[----:B------:R-:W4:Y:S05]  /*1e920*/  LDSM.16.M88.4 R196, [R168] ;  /* 0x00000000a8c4783b */ /* 0x000f2a0000000200 */
        /* <DEDUP_REMOVED lines=21> */
[----:B------:R-:W4:Y:S05]  /*1ea80*/  LDSM.16.M88.4 R164, [R215+0x6800] ;  /* 0x00680000d7a4783b */ /* 0x000f2a0000000200 */
        /* <DEDUP_REMOVED lines=10> */
[C---:B------:R-:W-:Y:S06]  /*1eb30*/  HMMA.16816.F32 R12, R188.reuse, R164, R12 ;  /* 0x000000a4bc0c723c */ /* 0x040fec000000180c */
[C---:B------:R-:W-:Y:S06]  /*1eb40*/  HMMA.16816.F32 R16, R188.reuse, R166, R16 ;  /* 0x000000a6bc10723c */ /* 0x040fec0000001810 */
[-C--:B------:R-:W-:Y:S01]  /*1eb50*/  FMUL.FTZ R181, R4, R246.reuse ;  /* 0x000000f604b57220 */ /* 0x080fe20000410000 */
[-C--:B------:R-:W-:Y:S01]  /*1eb60*/  FMUL.FTZ R194, R5, R246.reuse ;  /* 0x000000f605c27220 */ /* 0x080fe20000410000 */
[-C--:B------:R-:W-:Y:S03]  /*1eb70*/  FMUL.FTZ R192, R6, R246.reuse ;  /* 0x000000f606c07220 */ /* 0x080fe60000410000 */
[-C--:B------:R-:W-:Y:S01]  /*1eb80*/  FMUL.FTZ R203, R7, R246.reuse ;  /* 0x000000f607cb7220 */ /* 0x080fe20000410000 */
[----:B------:R-:W1:Y:S01]  /*1eb90*/  MUFU.TANH R181, R181 ;  /* 0x000000b500b57308 */ /* 0x000e620000002400 */
[-C--:B------:R-:W-:Y:S01]  /*1eba0*/  FMUL.FTZ R8, R8, R246.reuse ;  /* 0x000000f608087220 */ /* 0x080fe20000410000 */
[-C--:B------:R-:W-:Y:S01]  /*1ebb0*/  FMUL.FTZ R9, R9, R246.reuse ;  /* 0x000000f609097220 */ /* 0x080fe20000410000 */
[-C--:B------:R-:W-:Y:S01]  /*1ebc0*/  FMUL.FTZ R10, R10, R246.reuse ;  /* 0x000000f60a0a7220 */ /* 0x080fe20000410000 */
[-C--:B------:R-:W-:Y:S01]  /*1ebd0*/  FMUL.FTZ R11, R11, R246.reuse ;  /* 0x000000f60b0b7220 */ /* 0x080fe20000410000 */
[----:B------:R-:W2:Y:S01]  /*1ebe0*/  LDSM.16.M88.4 R4, [R215+0x7000] ;  /* 0x00700000d704783b */ /* 0x000ea20000000200 */
        /* <DEDUP_REMOVED lines=13> */
[C---:B--2---:R-:W-:Y:S09]  /*1ecc0*/  HMMA.16816.F32 R20, R188.reuse, R4, R20 ;  /* 0x00000004bc14723c */ /* 0x044ff20000001814 */
[----:B------:R-:W2:Y:S01]  /*1ecd0*/  MUFU.TANH R192, R192 ;  /* 0x000000c000c07308 */ /* 0x000ea20000002400 */
[----:B---3--:R-:W3:Y:S01]  /*1ece0*/  LDSM.16.M88.4 R8, [R215+0x7800] ;  /* 0x00780000d708783b */ /* 0x008ee20000000200 */
[C---:B------:R-:W-:Y:S01]  /*1ecf0*/  HMMA.16816.F32 R24, R188.reuse, R6, R24 ;  /* 0x00000006bc18723c */ /* 0x040fe20000001818 */
[----:B------:R-:W-:Y:S07]  /*1ed00*/  DEPBAR.LE SB0, 0x0 ;  /* 0x000080000000791a */ /* 0x000fee0000000000 */
[----:B------:R-:W1:Y:S01]  /*1ed10*/  MUFU.TANH R203, R203 ;  /* 0x000000cb00cb7308 */ /* 0x000e620000002400 */
[----:B------:R-:W-:Y:S09]  /*1ed20*/  BAR.SYNC.DEFER_BLOCKING 0x0 ;  /* 0x0000000000007b1d */ /* 0x000ff20000010000 */
[----:B------:R1:W1:Y:S01]  /*1ed30*/  MUFU.TANH R196, R12 ;  /* 0x0000000c00c47308 */ /* 0x0002620000002400 */
[-C--:B------:R-:W-:Y:S01]  /*1ed40*/  FMUL.FTZ R20, R20, R246.reuse ;  /* 0x000000f614147220 */ /* 0x080fe20000410000 */
[-C--:B------:R-:W-:Y:S01]  /*1ed50*/  FMUL.FTZ R21, R21, R246.reuse ;  /* 0x000000f615157220 */ /* 0x080fe20000410000 */
[-C--:B------:R-:W-:Y:S07]  /*1ed60*/  FMUL.FTZ R22, R22, R246.reuse ;  /* 0x000000f616167220 */ /* 0x080fee0000410000 */
[----:B------:R1:W1:Y:S01]  /*1ed70*/  MUFU.TANH R175, R13 ;  /* 0x0000000d00af7308 */ /* 0x0002620000002400 */
[-C--:B------:R-:W-:Y:S01]  /*1ed80*/  FMUL.FTZ R23, R23, R246.reuse ;  /* 0x000000f617177220 */ /* 0x080fe20000410000 */
[-C--:B------:R-:W-:Y:S01]  /*1ed90*/  FMUL.FTZ R24, R24, R246.reuse ;  /* 0x000000f618187220 */ /* 0x080fe20000410000 */
[-C--:B------:R-:W-:Y:S01]  /*1eda0*/  FMUL.FTZ R25, R25, R246.reuse ;  /* 0x000000f619197220 */ /* 0x080fe20000410000 */
[-C--:B------:R-:W-:Y:S01]  /*1edb0*/  FMUL.FTZ R26, R26, R246.reuse ;  /* 0x000000f61a1a7220 */ /* 0x080fe20000410000 */
[-C--:B------:R-:W-:Y:S05]  /*1edc0*/  FMUL.FTZ R27, R27, R246.reuse ;  /* 0x000000f61b1b7220 */ /* 0x080fea0000410000 */
[----:B------:R1:W1:Y:S10]  /*1edd0*/  MUFU.TANH R173, R14 ;  /* 0x0000000e00ad7308 */ /* 0x0002740000002400 */
[----:B------:R1:W1:Y:S01]  /*1ede0*/  MUFU.TANH R198, R15 ;  /* 0x0000000f00c67308 */ /* 0x0002620000002400 */
[C---:B---3--:R-:W-:Y:S06]  /*1edf0*/  HMMA.16816.F32 R28, R188.reuse, R8, R28 ;  /* 0x00000008bc1c723c */ /* 0x048fec000000181c */
[----:B------:R-:W-:Y:S03]  /*1ee00*/  HMMA.16816.F32 R32, R188, R10, R32 ;  /* 0x0000000abc20723c */ /* 0x000fe60000001820 */
[----:B------:R3:W1:Y:S04]  /*1ee10*/  MUFU.TANH R200, R16 ;  /* 0x0000001000c87308 */ /* 0x0006680000002400 */
[----:B------:R-:W-:Y:S06]  /*1ee20*/  IMAD.MOV.U32 R188, RZ, RZ, R36 ;  /* 0x000000ffffbc7224 */ /* 0x000fec00078e0024 */
[----:B------:R3:W1:Y:S01]  /*1ee30*/  MUFU.TANH R202, R17 ;  /* 0x0000001100ca7308 */ /* 0x0006620000002400 */
[----:B------:R-:W-:Y:S02]  /*1ee40*/  IMAD.MOV.U32 R189, RZ, RZ, R37 ;  /* 0x000000ffffbd7224 */ /* 0x000fe400078e0025 */
[----:B------:R3:W5:Y:S07]  /*1ee50*/  LDL.LU.64 R36, [R1] ;  /* 0x0000000001247983 */ /* 0x00076e0000300a00 */
        /* <DEDUP_REMOVED lines=26> */
[----:B--2-4-:R-:W-:Y:S05]  /*1f000*/  @!P0 BRA `(.L_x_2286) ;  /* 0x0000000c00648947 */ /* 0x014fea0003800000 */
        /* <DEDUP_REMOVED lines=52> */
[----:B------:R-:W4:Y:S01]  /*1f350*/  LD.E.64 R8, desc[UR4][R2.64+0x38] ;  /* 0x0000380402087980 */ /* 0x000f22000c101b00 */
[----:B------:R-:W-:Y:S01]  /*1f360*/  @!P1 IMAD.MOV R11, RZ, RZ, -R11 ;  /* 0x000000ffff0b9224 */ /* 0x000fe200078e0a0b */
[CC--:B---3--:R-:W-:Y:S04]  /*1f370*/  LEA R18, P1, R7.reuse, R242.reuse, 0x2 ;  /* 0x000000f207127211 */ /* 0x0c8fe800078210ff */
[----:B------:R-:W-:Y:S02]  /*1f380*/  SEL R11, R4, R11, !P2 ;  /* 0x0000000b040b7207 */ /* 0x000fe40005000000 */
[----:B------:R-:W-:Y:S02]  /*1f390*/  LEA.HI.X.SX32 R19, R7, R243, 0x2, P1 ;  /* 0x000000f307137211 */ /* 0x000fe400008f16ff */
[C---:B------:R-:W-:Y:S02]  /*1f3a0*/  LEA R16, P0, R11.reuse, R242, 0x2 ;  /* 0x000000f20b107211 */ /* 0x040fe400078010ff */
[C---:B------:R-:W-:Y:S01]  /*1f3b0*/  IADD3 R7, R11.reuse, -R7, RZ ;  /* 0x800000070b077210 */ /* 0x040fe20007ffe0ff */
[----:B------:R-:W3:Y:S01]  /*1f3c0*/  LD.E R4, desc[UR12][R18.64] ;  /* 0x0000000c12047980 */ /* 0x000ee2000c101900 */
[----:B------:R-:W-:Y:S03]  /*1f3d0*/  LEA.HI.X.SX32 R17, R11, R243, 0x2, P0 ;  /* 0x000000f30b117211 */ /* 0x000fe600000f16ff */
[----:B------:R-:W-:Y:S02]  /*1f3e0*/  IMAD R12, R12, R7, -0x40 ;  /* 0xffffffc00c0c7424 */ /* 0x000fe400078e0207 */
[----:B------:R-:W3:Y:S03]  /*1f3f0*/  LD.E R5, desc[UR14][R16.64] ;  /* 0x0000000e10057980 */ /* 0x000ee6000c101900 */
[----:B------:R-:W-:Y:S01]  /*1f400*/  SHF.R.S32.HI R7, RZ, 0x1f, R12 ;  /* 0x0000001fff077819 */ /* 0x000fe2000001140c */
[-C--:B----4-:R-:W-:Y:S02]  /*1f410*/  IMAD R6, R9, R12.reuse, RZ ;  /* 0x0000000c09067224 */ /* 0x090fe400078e02ff */
[C---:B------:R-:W-:Y:S04]  /*1f420*/  IMAD.WIDE.U32 R12, R8.reuse, R12, RZ ;  /* 0x0000000c080c7225 */ /* 0x040fe800078e00ff */
[----:B------:R-:W-:Y:S04]  /*1f430*/  IMAD R6, R8, R7, R6 ;  /* 0x0000000708067224 */ /* 0x000fe800078e0206 */
[----:B------:R-:W-:Y:S02]  /*1f440*/  IMAD.IADD R13, R13, 0x1, R6 ;  /* 0x000000010d0d7824 */ /* 0x000fe400078e0206 */
[----:B---3--:R-:W-:Y:S04]  /*1f450*/  IMAD.IADD R5, R4, 0x1, -R5 ;  /* 0x0000000104057824 */ /* 0x008fe800078e0a05 */
[----:B--2---:R-:W-:Y:S01]  /*1f460*/  IMAD R7, R15, R5, RZ ;  /* 0x000000050f077224 */ /* 0x004fe200078e02ff */
[----:B------:R-:W-:Y:S01]  /*1f470*/  SHF.R.S32.HI R4, RZ, 0x1f, R5 ;  /* 0x0000001fff047819 */ /* 0x000fe20000011405 */
[----:B------:R-:W-:Y:S04]  /*1f480*/  IMAD.WIDE.U32 R12, R5, R14, R12 ;  /* 0x0000000e050c7225 */ /* 0x000fe800078e000c */
[----:B------:R-:W-:Y:S04]  /*1f490*/  IMAD R7, R14, R4, R7 ;  /* 0x000000040e077224 */ /* 0x000fe800078e0207 */
[----:B------:R-:W-:Y:S01]  /*1f4a0*/  IMAD.IADD R6, R13, 0x1, R7 ;  /* 0x000000010d067824 */ /* 0x000fe200078e0207 */
[----:B------:R-:W-:Y:S05]  /*1f4b0*/  BRA `(.L_x_2289) ;  /* 0x0000000000187947 */ /* 0x000fea0003800000 */
.L_x_2288:
[----:B------:R-:W-:Y:S02]  /*1f4c0*/  R2UR UR4, R170 ;  /* 0x00000000aa0472ca */ /* 0x000fe400000e0000 */
[----:B------:R-:W-:Y:S11]  /*1f4d0*/  R2UR UR5, R171 ;  /* 0x00000000ab0572ca */ /* 0x000ff600000e0000 */
[----:B------:R-:W-:Y:S02]  /*1f4e0*/  @!UPT UIADD3 URZ, URZ, URZ, URZ ;  /* 0x0000003f3f3ff290 */ /* 0x000fe4000fffe03f */
[----:B-1----:R-:W2:Y:S02]  /*1f4f0*/  LD.E R12, desc[UR4][R2.64+0x38] ;  /* 0x00003804020c7980 */ /* 0x002ea4000c101900 */
[----:B--2---:R-:W-:Y:S05]  /*1f500*/  IMAD.U32 R12, R12, -0x40, RZ ;  /* 0xffffffc00c0c7824 */ /* 0x004fea00078e00ff */
[----:B------:R-:W-:Y:S02]  /*1f510*/  SHF.R.S32.HI R6, RZ, 0x1f, R12 ;  /* 0x0000001fff067819 */ /* 0x000fe4000001140c */
.L_x_2289:
[----:B------:R-:W-:Y:S05]  /*1f520*/  BSYNC B0 ;  /* 0x0000000000007941 */ /* 0x000fea0003800000 */
.L_x_2287:
[----:B------:R-:W-:Y:S02]  /*1f530*/  @P6 R2UR UR4, R170 ;  /* 0x00000000aa0462ca */ /* 0x000fe400000e0000 */
[C---:B------:R-:W-:Y:S02]  /*1f540*/  @P6 R2UR UR5, R171.reuse ;  /* 0x00000000ab0562ca */ /* 0x040fe400000e0000 */
[----:B---3--:R-:W-:Y:S02]  /*1f550*/  LEA R16, P1, R12, R236, 0x1 ;  /* 0x000000ec0c107211 */ /* 0x008fe400078208ff */
        /* <DEDUP_REMOVED lines=132> */
.L_x_2286:
[----:B------:R-:W-:Y:S05]  /*1fda0*/  BSYNC B1 ;  /* 0x0000000000017941 */ /* 0x000fea0003800000 */
.L_x_2285:
[----:B------:R-:W-:Y:S01]  /*1fdb0*/  R2UR UR4, R170 ;  /* 0x00000000aa0472ca */ /* 0x000fe200000e0000 */
[----:B-12---:R-:W-:Y:S01]  /*1fdc0*/  LDSM.16.MT88.4 R12, [R229+0x10000] ;  /* 0x01000000e50c783b */ /* 0x006fe20000004200 */
[----:B------:R-:W-:Y:S02]  /*1fdd0*/  R2UR UR5, R171 ;  /* 0x00000000ab0572ca */ /* 0x000fe400000e0000 */
[----:B------:R-:W-:Y:S02]  /*1fde0*/  FMNMX.FTZ R5, R181, R169, !PT ;  /* 0x000000a9b5057209 */ /* 0x000fe40007810000 */
[----:B------:R-:W-:Y:S02]  /*1fdf0*/  FMNMX.FTZ R4, R192, R0, !PT ;  /* 0x00000000c0047209 */ /* 0x000fe40007810000 */
[----:B------:R-:W-:Y:S01]  /*1fe00*/  FMNMX.FTZ R6, R194, R5, !PT ;  /* 0x00000005c2067209 */ /* 0x000fe20007810000 */
[----:B---3--:R-:W-:Y:S01]  /*1fe10*/  LDSM.16.MT88.4 R20, [R228+0x10000] ;  /* 0x01000000e414783b */ /* 0x008fe20000004200 */
        /* <DEDUP_REMOVED lines=11> */
[----:B------:R-:W-:Y:S04]  /*1fed0*/  FMNMX.FTZ R5, R200, R5, !PT ;  /* 0x00000005c8057209 */ /* 0x000fe80007810000 */
[----:B------:R-:W-:Y:S04]  /*1fee0*/  FMNMX.FTZ R5, R202, R5, !PT ;  /* 0x00000005ca057209 */ /* 0x000fe80007810000 */
        /* <DEDUP_REMOVED lines=78> */
[C---:B-----5:R-:W-:Y:S01]  /*203d0*/  FMUL.FTZ R36, R2.reuse, R36 ;  /* 0x0000002402247220 */ /* 0x060fe20000410000 */
        /* <DEDUP_REMOVED lines=17> */
[----:B------:R-:W1:Y:S03]  /*204f0*/  LDSM.16.MT88.4 R132, [R227+0x12000] ;  /* 0x01200000e384783b */ /* 0x000e660000004200 */
        /* <DEDUP_REMOVED lines=45> */
[----:B------:R-:W-:Y:S01]  /*207d0*/  ISETP.GT.AND P0, PT, R247, R234, PT ;  /* 0x000000eaf700720c */ /* 0x000fe20003f04270 */
        /* <DEDUP_REMOVED lines=54> */
[C---:B------:R-:W-:Y:S05]  /*20b40*/  HMMA.16816.F32 R52, R160.reuse, R132, R52 ;  /* 0x00000084a034723c */ /* 0x040fea0000001834 */
        /* <DEDUP_REMOVED lines=32> */
[----:B------:R-:W4:Y:S02]  /*20d50*/  LDSM.16.MT88.4 R132, [R229+0x16000] ;  /* 0x01600000e584783b */ /* 0x000f240000004200 */
        /* <DEDUP_REMOVED lines=18> */
[-C--:B------:R-:W-:Y:S01]  /*20e80*/  FFMA.FTZ R252, R252, R166.reuse, -R187 ;  /* 0x000000a6fcfc7223 */ /* 0x080fe200000108bb */
[C---:B------:R-:W-:Y:S01]  /*20e90*/  HMMA.16816.F32 R96, R160.reuse, R142, R96 ;  /* 0x0000008ea060723c */ /* 0x040fe20000001860 */
[----:B------:R-:W1:Y:S04]  /*20ea0*/  LDSM.16.MT88.4 R140, [R227+0x16000] ;  /* 0x01600000e38c783b */ /* 0x000e680000004200 */
[-CC-:B------:R-:W-:Y:S01]  /*20eb0*/  FFMA.FTZ R250, R250, R166.reuse, -R181.reuse ;  /* 0x000000a6fafa7223 */ /* 0x180fe200000108b5 */
[-CC-:B------:R-:W-:Y:S01]  /*20ec0*/  FFMA.FTZ R248, R248, R166.reuse, -R181.reuse ;  /* 0x000000a6f8f87223 */ /* 0x180fe200000108b5 */
[-C--:B------:R-:W-:Y:S01]  /*20ed0*/  FFMA.FTZ R182, R182, R166.reuse, -R181 ;  /* 0x000000a6b6b67223 */ /* 0x080fe200000108b5 */
[-CC-:B------:R-:W-:Y:S01]  /*20ee0*/  FFMA.FTZ R186, R186, R166.reuse, -R187.reuse ;  /* 0x000000a6baba7223 */ /* 0x180fe200000108bb */
[----:B------:R-:W-:Y:S01]  /*20ef0*/  MUFU.EX2 R252, R252 ;  /* 0x000000fc00fc7308 */ /* 0x000fe20000000800 */
[C---:B----4-:R-:W-:Y:S03]  /*20f00*/  HMMA.16816.F32 R100, R160.reuse, R132, R100 ;  /* 0x00000084a064723c */ /* 0x050fe60000001864 */
[-C--:B------:R-:W-:Y:S01]  /*20f10*/  FFMA.FTZ R184, R184, R166.reuse, -R187 ;  /* 0x000000a6b8b87223 */ /* 0x080fe200000108bb */
[-CC-:B------:R-:W-:Y:S01]  /*20f20*/  FFMA.FTZ R180, R180, R166.reuse, -R181.reuse ;  /* 0x000000a6b4b47223 */ /* 0x180fe200000108b5 */
[-CC-:B------:R-:W-:Y:S01]  /*20f30*/  FFMA.FTZ R167, R167, R166.reuse, -R181.reuse ;  /* 0x000000a6a7a77223 */ /* 0x180fe200000108b5 */
[C---:B------:R-:W-:Y:S01]  /*20f40*/  HMMA.16816.F32 R104, R160.reuse, R134, R104 ;  /* 0x00000086a068723c */ /* 0x040fe20000001868 */
[----:B------:R-:W4:Y:S02]  /*20f50*/  LDSM.16.MT88.4 R132, [R226+0x16000] ;  /* 0x01600000e284783b */ /* 0x000f240000004200 */
[----:B------:R-:W-:Y:S02]  /*20f60*/  MUFU.EX2 R238, R182 ;  /* 0x000000b600ee7308 */ /* 0x000fe40000000800 */
[----:B------:R-:W-:Y:S01]  /*20f70*/  FFMA.FTZ R181, R165, R166, -R181 ;  /* 0x000000a6a5b57223 */ /* 0x000fe200000108b5 */
[C---:B--2---:R-:W-:Y:S07]  /*20f80*/  HMMA.16816.F32 R108, R160.reuse, R136, R108 ;  /* 0x00000088a06c723c */ /* 0x044fee000000186c */
[----:B------:R-:W-:Y:S01]  /*20f90*/  MUFU.EX2 R182, R180 ;  /* 0x000000b400b67308 */ /* 0x000fe20000000800 */
[----:B------:R-:W-:Y:S01]  /*20fa0*/  FFMA.FTZ R195, R0, R249, R195 ;  /* 0x000000f900c37223 */ /* 0x000fe200000100c3 */
[C---:B------:R-:W-:Y:S03]  /*20fb0*/  HMMA.16816.F32 R112, R160.reuse, R138, R112 ;  /* 0x0000008aa070723c */ /* 0x040fe60000001870 */
[----:B------:R-:W-:Y:S05]  /*20fc0*/  F2FP.F16.F32.PACK_AB R136, R196, R199 ;  /* 0x000000c7c488723e */ /* 0x000fea00000000ff */
        /* <DEDUP_REMOVED lines=16> */
[C---:B----4-:R-:W-:Y:S04]  /*210d0*/  HMMA.16816.F32 R124, R160.reuse, R132, R124 ;  /* 0x00000084a07c723c */ /* 0x050fe8000000187c */
        /* <DEDUP_REMOVED lines=8> */
[----:B------:R-:W-:Y:S07]  /*21160*/  LDSM.16.MT88.4 R160, [R229+0x14800] ;  /* 0x01480000e5a0783b */ /* 0x000fee0000004200 */
[----:B------:R-:W-:Y:S01]  /*21170*/  MUFU.EX2 R167, R167 ;  /* 0x000000a700a77308 */ /* 0x000fe20000000800 */
[C---:B------:R-:W-:Y:S01]  /*21180*/  HMMA.16816.F32 R8, R136.reuse, R146, R8 ;  /* 0x000000928808723c */ /* 0x040fe20000001808 */
[----:B------:R-:W3:Y:S05]  /*21190*/  LDSM.16.MT88.4 R144, [R228+0x12800] ;  /* 0x01280000e490783b */ /* 0x000eea0000004200 */
        /* <DEDUP_REMOVED lines=8> */
[----:B------:R-:W4:Y:S04]  /*21220*/  LDSM.16.MT88.4 R152, [R227+0x14800] ;  /* 0x01480000e398783b */ /* 0x000f280000004200 */
[----:B------:R-:W-:Y:S01]  /*21230*/  FADD.FTZ R203, R203, R200 ;  /* 0x000000c8cbcb7221 */ /* 0x000fe20000010000 */
[C---:B-1----:R-:W-:Y:S06]  /*21240*/  HMMA.16816.F32 R28, R136.reuse, R140, R28 ;  /* 0x0000008c881c723c */ /* 0x042fec000000181c */
[C---:B------:R-:W-:Y:S01]  /*21250*/  HMMA.16816.F32 R32, R136.reuse, R142, R32 ;  /* 0x0000008e8820723c */ /* 0x040fe20000001820 */
[----:B------:R-:W-:Y:S05]  /*21260*/  LDSM.16.MT88.4 R140, [R229+0x16800] ;  /* 0x01680000e58c783b */ /* 0x000fea0000004200 */
        /* <DEDUP_REMOVED lines=19> */
[----:B------:R-:W-:Y:S01]  /*213a0*/  MUFU.EX2 R184, R177 ;  /* 0x000000b100b87308 */ /* 0x000fe20000000800 */
[C---:B------:R-:W-:Y:S01]  /*213b0*/  HMMA.16816.F32 R80, R136.reuse, R174, R80 ;  /* 0x000000ae8850723c */ /* 0x040fe20000001850 */
[----:B------:R-:W-:Y:S05]  /*213c0*/  LDSM.16.MT88.4 R172, [R226+0x11000] ;  /* 0x01100000e2ac783b */ /* 0x000fea0000004200 */
[C---:B------:R-:W-:Y:S03]  /*213d0*/  HMMA.16816.F32 R84, R136.reuse, R152, R84 ;  /* 0x000000988854723c */ /* 0x040fe60000001854 */
[----:B------:R-:W-:Y:S01]  /*213e0*/  MUFU.EX2 R166, R181 ;  /* 0x000000b500a67308 */ /* 0x000fe20000000800 */
[----:B----4-:R-:W-:Y:S01]  /*213f0*/  LDSM.16.MT88.4 R156, [R229+0x11000] ;  /* 0x01100000e59c783b */ /* 0x010fe20000004200 */
[----:B-1----:R-:W-:Y:S01]  /*21400*/  FADD.FTZ R203, R170, R203 ;  /* 0x000000cbaacb7221 */ /* 0x002fe20000010000 */
[C---:B------:R-:W-:Y:S06]  /*21410*/  HMMA.16816.F32 R88, R136.reuse, R154, R88 ;  /* 0x0000009a8858723c */ /* 0x040fec0000001858 */
[----:B------:R-:W1:Y:S01]  /*21420*/  LDSM.16.MT88.4 R152, [R226+0x16800] ;  /* 0x01680000e298783b */ /* 0x000e620000004200 */
[C---:B------:R-:W-:Y:S06]  /*21430*/  HMMA.16816.F32 R92, R136.reuse, R132, R92 ;  /* 0x00000084885c723c */ /* 0x040fec000000185c */
[C---:B------:R-:W-:Y:S05]  /*21440*/  HMMA.16816.F32 R96, R136.reuse, R134, R96 ;  /* 0x000000868860723c */ /* 0x040fea0000001860 */
[----:B------:R-:W-:Y:S01]  /*21450*/  F2FP.F16.F32.PACK_AB R132, R252, R170 ;  /* 0x000000aafc84723e */ /* 0x000fe200000000ff */
[C---:B------:R-:W-:Y:S05]  /*21460*/  HMMA.16816.F32 R100, R136.reuse, R140, R100 ;  /* 0x0000008c8864723c */ /* 0x040fea0000001864 */
[----:B------:R-:W-:Y:S01]  /*21470*/  F2FP.F16.F32.PACK_AB R135, R182, R238 ;  /* 0x000000eeb687723e */ /* 0x000fe200000000ff */
[C---:B------:R-:W-:Y:S01]  /*21480*/  HMMA.16816.F32 R104, R136.reuse, R142, R104 ;  /* 0x0000008e8868723c */ /* 0x040fe20000001868 */
[----:B------:R-:W4:Y:S04]  /*21490*/  LDSM.16.MT88.4 R140, [R227+0x11000] ;  /* 0x01100000e38c783b */ /* 0x000f280000004200 */
[----:B------:R-:W-:Y:S01]  /*214a0*/  F2FP.F16.F32.PACK_AB R133, R248, R250 ;  /* 0x000000faf885723e */ /* 0x000fe200000000ff */
[C---:B--2---:R-:W-:Y:S05]  /*214b0*/  HMMA.16816.F32 R108, R136.reuse, R144, R108 ;  /* 0x00000090886c723c */ /* 0x044fea000000186c */
[----:B------:R-:W-:Y:S01]  /*214c0*/  F2FP.F16.F32.PACK_AB R134, R237, R171 ;  /* 0x000000abed86723e */ /* 0x000fe200000000ff */
[C---:B------:R-:W-:Y:S01]  /*214d0*/  HMMA.16816.F32 R112, R136.reuse, R146, R112 ;  /* 0x000000928870723c */ /* 0x040fe20000001870 */
[----:B------:R-:W2:Y:S04]  /*214e0*/  LDSM.16.MT88.4 R144, [R229+0x13000] ;  /* 0x01300000e590783b */ /* 0x000ea80000004200 */
        /* <DEDUP_REMOVED lines=20> */
[----:B------:R-:W4:Y:S05]  /*21630*/  LDSM.16.MT88.4 R172, [R226+0x15000] ;  /* 0x01500000e2ac783b */ /* 0x000f2a0000004200 */
[C---:B--2---:R-:W-:Y:S06]  /*21640*/  HMMA.16816.F32 R36, R132.reuse, R144, R36 ;  /* 0x000000908424723c */ /* 0x044fec0000001824 */
        /* <DEDUP_REMOVED lines=10> */
[----:B------:R-:W2:Y:S04]  /*216f0*/  MUFU.EX2 R155, R187 ;  /* 0x000000bb009b7308 */ /* 0x000ea80000000800 */
[----:B------:R-:W-:Y:S01]  /*21700*/  MOV R153, R238 ;  /* 0x000000ee00997202 */ /* 0x000fe20000000f00 */
[C---:B----4-:R-:W-:Y:S05]  /*21710*/  HMMA.16816.F32 R68, R132.reuse, R140, R68 ;  /* 0x0000008c8444723c */ /* 0x050fea0000001844 */
[----:B------:R-:W-:Y:S01]  /*21720*/  MUFU.EX2 R238, R183 ;  /* 0x000000b700ee7308 */ /* 0x000fe20000000800 */
[----:B------:R-:W-:Y:S01]  /*21730*/  MOV R152, R237 ;  /* 0x000000ed00987202 */ /* 0x000fe20000000f00 */
[C---:B------:R-:W-:Y:S01]  /*21740*/  HMMA.16816.F32 R72, R132.reuse, R142, R72 ;  /* 0x0000008e8448723c */ /* 0x040fe20000001848 */
[----:B------:R-:W3:Y:S07]  /*21750*/  LDSM.16.MT88.4 R140, [R228+0x17000] ;  /* 0x01700000e48c783b */ /* 0x000eee0000004200 */
[----:B------:R4:W1:Y:S01]  /*21760*/  MUFU.EX2 R237, R178 ;  /* 0x000000b200ed7308 */ /* 0x0008620000000800 */
[C---:B------:R-:W-:Y:S03]  /*21770*/  HMMA.16816.F32 R76, R132.reuse, R156, R76 ;  /* 0x0000009c844c723c */ /* 0x040fe6000000184c */
[----:B--2---:R-:W-:Y:S03]  /*21780*/  MOV R165, R155 ;  /* 0x0000009b00a57202 */ /* 0x004fe60000000f00 */
[C---:B------:R-:W-:Y:S01]  /*21790*/  HMMA.16816.F32 R80, R132.reuse, R158, R80 ;  /* 0x0000009e8450723c */ /* 0x040fe20000001850 */
[----:B------:R-:W2:Y:S05]  /*217a0*/  LDSM.16.MT88.4 R156, [R229+0x11800] ;  /* 0x01180000e59c783b */ /* 0x000eaa0000004200 */
[C---:B------:R-:W-:Y:S03]  /*217b0*/  HMMA.16816.F32 R84, R132.reuse, R160, R84 ;  /* 0x000000a08454723c */ /* 0x040fe60000001854 */
[----:B----4-:R-:W-:Y:S03]  /*217c0*/  LDSM.16.MT88.4 R176, [R226+0x11800] ;  /* 0x01180000e2b0783b */ /* 0x010fe60000004200 */
[C---:B------:R-:W-:Y:S06]  /*217d0*/  HMMA.16816.F32 R88, R132.reuse, R162, R88 ;  /* 0x000000a28458723c */ /* 0x040fec0000001858 */
[C---:B------:R-:W-:Y:S06]  /*217e0*/  HMMA.16816.F32 R92, R132.reuse, R172, R92 ;  /* 0x000000ac845c723c */ /* 0x040fec000000185c */
[C---:B------:R-:W-:Y:S05]  /*217f0*/  HMMA.16816.F32 R96, R132.reuse, R174, R96 ;  /* 0x000000ae8460723c */ /* 0x040fea0000001860 */
[----:B-1----:R-:W-:Y:S01]  /*21800*/  F2FP.F16.F32.PACK_AB R173, R186, R237 ;  /* 0x000000edbaad723e */ /* 0x002fe200000000ff */
[C---:B------:R-:W-:Y:S05]  /*21810*/  HMMA.16816.F32 R100, R132.reuse, R136, R100 ;  /* 0x000000888464723c */ /* 0x040fea0000001864 */
[----:B------:R-:W-:Y:S01]  /*21820*/  F2FP.F16.F32.PACK_AB R174, R165, R184 ;  /* 0x000000b8a5ae723e */ /* 0x000fe200000000ff */
[C---:B------:R-:W-:Y:S01]  /*21830*/  HMMA.16816.F32 R104, R132.reuse, R138, R104 ;  /* 0x0000008a8468723c */ /* 0x040fe20000001868 */
[----:B------:R-:W1:Y:S04]  /*21840*/  LDSM.16.MT88.4 R136, [R228+0x11800] ;  /* 0x01180000e488783b */ /* 0x000e680000004200 */
[----:B------:R-:W-:Y:S01]  /*21850*/  F2FP.F16.F32.PACK_AB R175, R166, R167 ;  /* 0x000000a7a6af723e */ /* 0x000fe200000000ff */
[C---:B---3--:R-:W-:Y:S06]  /*21860*/  HMMA.16816.F32 R108, R132.reuse, R140, R108 ;  /* 0x0000008c846c723c */ /* 0x048fec000000186c */
[C---:B------:R-:W-:Y:S01]  /*21870*/  HMMA.16816.F32 R112, R132.reuse, R142, R112 ;  /* 0x0000008e8470723c */ /* 0x040fe20000001870 */
[----:B------:R-:W3:Y:S05]  /*21880*/  LDSM.16.MT88.4 R140, [R227+0x11800] ;  /* 0x01180000e38c783b */ /* 0x000eea0000004200 */
[C---:B------:R-:W-:Y:S06]  /*21890*/  HMMA.16816.F32 R116, R132.reuse, R144, R116 ;  /* 0x000000908474723c */ /* 0x040fec0000001874 */
[C---:B------:R-:W-:Y:S05]  /*218a0*/  HMMA.16816.F32 R120, R132.reuse, R146, R120 ;  /* 0x000000928478723c */ /* 0x040fea0000001878 */
[----:B------:R-:W-:Y:S01]  /*218b0*/  MOV R144, R180 ;  /* 0x000000b400907202 */ /* 0x000fe20000000f00 */
[C---:B------:R-:W-:Y:S05]  /*218c0*/  HMMA.16816.F32 R124, R132.reuse, R148, R124 ;  /* 0x00000094847c723c */ /* 0x040fea000000187c */
[----:B------:R-:W-:Y:S01]  /*218d0*/  F2FP.F16.F32.PACK_AB R172, R238, R144 ;  /* 0x00000090eeac723e */ /* 0x000fe200000000ff */
[----:B------:R-:W-:Y:S05]  /*218e0*/  HMMA.16816.F32 R128, R132, R150, R128 ;  /* 0x000000968480723c */ /* 0x000fea0000001880 */
[----:B------:R-:W-:Y:S01]  /*218f0*/  MOV R145, R182 ;  /* 0x000000b600917202 */ /* 0x000fe20000000f00 */
[C---:B--2---:R-:W-:Y:S01]  /*21900*/  HMMA.16816.F32 R160, R172.reuse, R156, R4 ;  /* 0x0000009caca0723c */ /* 0x044fe20000001804 */
[----:B------:R-:W2:Y:S04]  /*21910*/  LDSM.16.MT88.4 R180, [R229+0x13800] ;  /* 0x01380000e5b4783b */ /* 0x000ea80000004200 */
        /* <DEDUP_REMOVED lines=12> */
[C---:B---3--:R-:W-:Y:S03]  /*219e0*/  HMMA.16816.F32 R144, R172.reuse, R140, R20 ;  /* 0x0000008cac90723c */ /* 0x048fe60000001814 */
[----:B------:R-:W3:Y:S03]  /*219f0*/  LDSM.16.MT88.4 R12, [R229+0x15800] ;  /* 0x01580000e50c783b */ /* 0x000ee60000004200 */
[C---:B------:R-:W-:Y:S05]  /*21a00*/  HMMA.16816.F32 R140, R172.reuse, R142, R24 ;  /* 0x0000008eac8c723c */ /* 0x040fea0000001818 */
[----:B------:R-:W4:Y:S02]  /*21a10*/  LDSM.16.MT88.4 R16, [R228+0x15800] ;  /* 0x01580000e410783b */ /* 0x000f240000004200 */
[----:B------:R-:W-:Y:S04]  /*21a20*/  MOV R26, R136 ;  /* 0x00000088001a7202 */ /* 0x000fe80000000f00 */
[----:B------:R-:W-:Y:S02]  /*21a30*/  MOV R27, R137 ;  /* 0x00000089001b7202 */ /* 0x000fe40000000f00 */
[C---:B------:R-:W-:Y:S01]  /*21a40*/  HMMA.16816.F32 R136, R172.reuse, R176, R28 ;  /* 0x000000b0ac88723c */ /* 0x040fe2000000181c */
[----:B------:R-:W4:Y:S06]  /*21a50*/  LDSM.16.MT88.4 R20, [R227+0x15800] ;  /* 0x01580000e314783b */ /* 0x000f2c0000004200 */
[----:B------:R-:W-:Y:S04]  /*21a60*/  MOV R30, R132 ;  /* 0x00000084001e7202 */ /* 0x000fe80000000f00 */
[----:B------:R-:W-:Y:S02]  /*21a70*/  MOV R31, R133 ;  /* 0x00000085001f7202 */ /* 0x000fe40000000f00 */
[----:B------:R-:W-:Y:S02]  /*21a80*/  MOV R177, R134 ;  /* 0x0000008600b17202 */ /* 0x000fe40000000f00 */
[----:B------:R-:W-:Y:S02]  /*21a90*/  MOV R176, R135 ;  /* 0x0000008700b07202 */ /* 0x000fe40000000f00 */
[C---:B------:R-:W-:Y:S03]  /*21aa0*/  HMMA.16816.F32 R132, R172.reuse, R178, R32 ;  /* 0x000000b2ac84723c */ /* 0x040fe60000001820 */
[----:B------:R-:W-:Y:S02]  /*21ab0*/  MOV R28, R26 ;  /* 0x0000001a001c7202 */ /* 0x000fe40000000f00 */
[----:B------:R-:W-:Y:S01]  /*21ac0*/  MOV R29, R27 ;  /* 0x0000001b001d7202 */ /* 0x000fe20000000f00 */
[C---:B--2---:R-:W-:Y:S01]  /*21ad0*/  HMMA.16816.F32 R36, R172.reuse, R180, R36 ;  /* 0x000000b4ac24723c */ /* 0x044fe20000001824 */
[----:B------:R-:W2:Y:S04]  /*21ae0*/  LDSM.16.MT88.4 R24, [R226+0x15800] ;  /* 0x01580000e218783b */ /* 0x000ea80000004200 */
        /* <DEDUP_REMOVED lines=14> */
[----:B------:R-:W1:Y:S05]  /*21bd0*/  S2R R237, SR_CTAID.X ;  /* 0x0000000000ed7919 */ /* 0x000e6a0000002500 */
[C---:B------:R-:W-:Y:S01]  /*21be0*/  HMMA.16816.F32 R64, R172.reuse, R10, R64 ;  /* 0x0000000aac40723c */ /* 0x040fe20000001840 */
[----:B------:R-:W1:Y:S04]  /*21bf0*/  LDSM.16.MT88.4 R8, [R227+0x17800] ;  /* 0x01780000e308783b */ /* 0x000e680000004200 */
[----:B------:R-:W-:Y:S01]  /*21c00*/  MOV R35, R238 ;  /* 0x000000ee00237202 */ /* 0x000fe20000000f00 */
[C---:B---3--:R-:W-:Y:S01]  /*21c10*/  HMMA.16816.F32 R68, R172.reuse, R12, R68 ;  /* 0x0000000cac44723c */ /* 0x048fe20000001844 */
[----:B------:R-:W-:Y:S04]  /*21c20*/  MOV R238, 0x1f0 ;  /* 0x000001f000ee7802 */ /* 0x000fe80000000f00 */
[----:B------:R-:W-:Y:S01]  /*21c30*/  FADD.FTZ R2, R33, R2 ;  /* 0x0000000221027221 */ /* 0x000fe20000010000 */
[C---:B------:R-:W-:Y:S01]  /*21c40*/  HMMA.16816.F32 R72, R172.reuse, R14, R72 ;  /* 0x0000000eac48723c */ /* 0x040fe20000001848 */
[----:B------:R-:W3:Y:S04]  /*21c50*/  LDSM.16.MT88.4 R12, [R226+0x17800] ;  /* 0x01780000e20c783b */ /* 0x000ee80000004200 */
[----:B------:R-:W-:Y:S01]  /*21c60*/  FADD.FTZ R2, R35, R2 ;  /* 0x0000000223027221 */ /* 0x000fe20000010000 */
[C---:B----4-:R-:W-:Y:S05]  /*21c70*/  HMMA.16816.F32 R76, R172.reuse, R16, R76 ;  /* 0x00000010ac4c723c */ /* 0x050fea000000184c */
[----:B------:R-:W-:Y:S01]  /*21c80*/  FADD.FTZ R2, R177, R2 ;  /* 0x00000002b1027221 */ /* 0x000fe20000010000 */
[C---:B------:R-:W-:Y:S05]  /*21c90*/  HMMA.16816.F32 R80, R172.reuse, R18, R80 ;  /* 0x00000012ac50723c */ /* 0x040fea0000001850 */
[----:B------:R-:W-:Y:S01]  /*21ca0*/  FADD.FTZ R251, R165, R2 ;  /* 0x00000002a5fb7221 */ /* 0x000fe20000010000 */
[C---:B------:R-:W-:Y:S06]  /*21cb0*/  HMMA.16816.F32 R84, R172.reuse, R20, R84 ;  /* 0x00000014ac54723c */ /* 0x040fec0000001854 */
[C---:B------:R-:W-:Y:S06]  /*21cc0*/  HMMA.16816.F32 R88, R172.reuse, R22, R88 ;  /* 0x00000016ac58723c */ /* 0x040fec0000001858 */
[C---:B--2---:R-:W-:Y:S06]  /*21cd0*/  HMMA.16816.F32 R92, R172.reuse, R24, R92 ;  /* 0x00000018ac5c723c */ /* 0x044fec000000185c */
[C---:B------:R-:W-:Y:S06]  /*21ce0*/  HMMA.16816.F32 R96, R172.reuse, R26, R96 ;  /* 0x0000001aac60723c */ /* 0x040fec0000001860 */
[C---:B-1----:R-:W-:Y:S06]  /*21cf0*/  HMMA.16816.F32 R100, R172.reuse, R28, R100 ;  /* 0x0000001cac64723c */ /* 0x042fec0000001864 */
[C---:B------:R-:W-:Y:S06]  /*21d00*/  HMMA.16816.F32 R104, R172.reuse, R30, R104 ;  /* 0x0000001eac68723c */ /* 0x040fec0000001868 */
[C---:B------:R-:W-:Y:S06]  /*21d10*/  HMMA.16816.F32 R108, R172.reuse, R4, R108 ;  /* 0x00000004ac6c723c */ /* 0x040fec000000186c */
[C---:B------:R-:W-:Y:S05]  /*21d20*/  HMMA.16816.F32 R112, R172.reuse, R6, R112 ;  /* 0x00000006ac70723c */ /* 0x040fea0000001870 */
[----:B------:R-:W-:Y:S01]  /*21d30*/  FADD.FTZ R5, R202, R201 ;  /* 0x000000c9ca057221 */ /* 0x000fe20000010000 */
[C---:B------:R-:W-:Y:S05]  /*21d40*/  HMMA.16816.F32 R116, R172.reuse, R8, R116 ;  /* 0x00000008ac74723c */ /* 0x040fea0000001874 */
[----:B------:R-:W-:Y:S01]  /*21d50*/  FADD.FTZ R5, R246, R5 ;  /* 0x00000005f6057221 */ /* 0x000fe20000010000 */
[C---:B------:R-:W-:Y:S05]  /*21d60*/  HMMA.16816.F32 R120, R172.reuse, R10, R120 ;  /* 0x0000000aac78723c */ /* 0x040fea0000001878 */
[----:B------:R-:W-:Y:S01]  /*21d70*/  FADD.FTZ R5, R250, R5 ;  /* 0x00000005fa057221 */ /* 0x000fe20000010000 */
[C---:B---3--:R-:W-:Y:S05]  /*21d80*/  HMMA.16816.F32 R124, R172.reuse, R12, R124 ;  /* 0x0000000cac7c723c */ /* 0x048fea000000187c */
[----:B------:R-:W-:Y:S01]  /*21d90*/  FADD.FTZ R0, R248, R5 ;  /* 0x00000005f8007221 */ /* 0x000fe20000010000 */
[----:B------:R-:W-:Y:S05]  /*21da0*/  HMMA.16816.F32 R128, R172, R14, R128 ;  /* 0x0000000eac80723c */ /* 0x000fea0000001880 */
[----:B------:R-:W-:Y:S06]  /*21db0*/  FADD.FTZ R0, R178, R0 ;  /* 0x00000000b2007221 */ /* 0x000fec0000010000 */
[----:B------:R-:W-:Y:S04]  /*21dc0*/  FADD.FTZ R0, R32, R0 ;  /* 0x0000000020007221 */ /* 0x000fe80000010000 */
[----:B------:R-:W-:Y:S04]  /*21dd0*/  FADD.FTZ R0, R34, R0 ;  /* 0x0000000022007221 */ /* 0x000fe80000010000 */
[----:B------:R-:W-:Y:S04]  /*21de0*/  FADD.FTZ R0, R176, R0 ;  /* 0x00000000b0007221 */ /* 0x000fe80000010000 */
[----:B------:R-:W-:Y:S01]  /*21df0*/  FADD.FTZ R167, R167, R0 ;  /* 0x00000000a7a77221 */ /* 0x000fe20000010000 */
[----:B------:R-:W-:Y:S03]  /*21e00*/  IADD3 R0, R247, -0x1, RZ ;  /* 0xfffffffff7007810 */ /* 0x000fe60007ffe0ff */
[----:B------:R-:W-:Y:S01]  /*21e10*/  FADD.FTZ R249, R166, R167 ;  /* 0x000000a7a6f97221 */ /* 0x000fe20000010000 */
[----:B------:R-:W-:Y:S02]  /*21e20*/  MOV R247, R0 ;  /* 0x0000000000f77202 */ /* 0x000fe40000000f00 */
[----:B------:R-:W-:Y:S01]  /*21e30*/  MOV R0, R3 ;  /* 0x0000000300007202 */ /* 0x000fe20000000f00 */
[----:B------:R-:W-:Y:S06]  /*21e40*/  @P0 BRA `(.L_x_2290) ;  /* 0xffffffb000680947 */ /* 0x000fec000383ffff */
.L_x_2281:
        /* <DEDUP_REMOVED lines=18> */
.L_x_2312:
        /* <DEDUP_REMOVED lines=237> */
[----:B------:R4:W-:Y:S04]  /*22e40*/  STS.64 [R21+0xc800], R126 ;  /* 0x00c8007e15007388 */ /* 0x0009e80000000a00 */
[----:B------:R-:W-:Y:S04]  /*22e50*/  STS.64 [R19+0xc000], R128 ;  /* 0x00c0008013007388 */ /* 0x000fe80000000a00 */
[----:B------:R4:W-:Y:S04]  /*22e60*/  STS.64 [R19+0xc800], R130 ;  /* 0x00c8008213007388 */ /* 0x0009e80000000a00 */
[----:B-1----:R-:W4:Y:S04]  /*22e70*/  LD.E.64 R16, desc[UR12][R6.64+0xb0] ;  /* 0x0000b00c06107980 */ /* 0x002f28000c101b00 */
[----:B--2---:R-:W2:Y:S01]  /*22e80*/  LD.E R18, desc[UR10][R6.64+0x60] ;  /* 0x0000600a06127980 */ /* 0x004ea2000c101900 */
[----:B------:R-:W1:Y:S08]  /*22e90*/  @P3 MUFU.LG2 R8, R8 ;  /* 0x0000000800083308 */ /* 0x000e700000000c00 */
[----:B------:R-:W4:Y:S01]  /*22ea0*/  @P4 MUFU.LG2 R9, R9 ;  /* 0x0000000900094308 */ /* 0x000f220000000c00 */
[----:B------:R-:W-:Y:S01]  /*22eb0*/  MOV R144, 0xff800000 ;  /* 0xff80000000907802 */ /* 0x000fe20000000f00 */
[----:B------:R2:W5:Y:S01]  /*22ec0*/  LD.E.64 R146, desc[UR10][R6.64+0x78] ;  /* 0x0000780a06927980 */ /* 0x000562000c101b00 */
[----:B---3--:R-:W-:-:S02]  /*22ed0*/  LEA.HI R11, R13, R12, RZ, 0x4 ;  /* 0x0000000c0d0b7211 */ /* 0x008fc400078f20ff */
[----:B------:R-:W-:Y:S02]  /*22ee0*/  LOP3.LUT R15, R15, 0xffffffe0, RZ, 0xc0, !PT ;  /* 0xffffffe00f0f7812 */ /* 0x000fe400078ec0ff */
[----:B------:R-:W-:Y:S01]  /*22ef0*/  LOP3.LUT R11, R11, 0xfffffff0, RZ, 0xc0, !PT ;  /* 0xfffffff00b0b7812 */ /* 0x000fe200078ec0ff */
[----:B-1----:R-:W-:Y:S01]  /*22f00*/  @P3 FMUL.FTZ R8, R8, 0.69314718246459960938 ;  /* 0x3f31721808083820 */ /* 0x002fe20000410000 */
[-C--:B------:R-:W-:Y:S02]  /*22f10*/  IADD3 R15, -R15, R12.reuse, RZ ;  /* 0x0000000c0f0f7210 */ /* 0x080fe40007ffe1ff */
[----:B------:R-:W-:Y:S01]  /*22f20*/  MOV R13, 0xff800000 ;  /* 0xff800000000d7802 */ /* 0x000fe20000000f00 */
[----:B-----5:R-:W-:Y:S01]  /*22f30*/  @P3 FFMA.FTZ R144, R2, R3, R8 ;  /* 0x0000000302903223 */ /* 0x020fe20000010008 */
[----:B------:R-:W-:Y:S02]  /*22f40*/  SHF.R.S32.HI R3, RZ, 0x1f, R14 ;  /* 0x0000001fff037819 */ /* 0x000fe4000001140e */
[----:B------:R-:W-:Y:S01]  /*22f50*/  IADD3 R10, -R11, R12, RZ ;  /* 0x0000000c0b0a7210 */ /* 0x000fe20007ffe1ff */
[----:B----4-:R-:W-:Y:S01]  /*22f60*/  @P4 FMUL.FTZ R21, R9, 0.69314718246459960938 ;  /* 0x3f31721809154820 */ /* 0x010fe20000410000 */
[----:B------:R-:W-:Y:S01]  /*22f70*/  LEA.HI R3, R3, R14, RZ, 0x2 ;  /* 0x0000000e03037211 */ /* 0x000fe200078f10ff */
[----:B------:R1:W5:Y:S01]  /*22f80*/  LD.E R11, desc[UR12][R6.64+0xcc] ;  /* 0x0000cc0c060b7980 */ /* 0x000362000c101900 */
[----:B------:R-:W-:Y:S01]  /*22f90*/  SHF.L.U32 R19, R0, 0x6, RZ ;  /* 0x0000000600137819 */ /* 0x000fe200000006ff */
[----:B------:R-:W-:Y:S01]  /*22fa0*/  @P4 FFMA.FTZ R13, R2, R164, R21 ;  /* 0x000000a4020d4223 */ /* 0x000fe20000010015 */
[----:B------:R-:W-:-:S02]  /*22fb0*/  LOP3.LUT R3, R3, 0xffffffc, RZ, 0xc0, !PT ;  /* 0x0ffffffc03037812 */ /* 0x000fc400078ec0ff */
[----:B------:R-:W-:Y:S02]  /*22fc0*/  SHF.R.S32.HI R2, RZ, 0x1f, R15 ;  /* 0x0000001fff027819 */ /* 0x000fe4000001140f */
[----:B------:R-:W-:Y:S02]  /*22fd0*/  LEA.HI R9, R10, R10, RZ, 0x1 ;  /* 0x0000000a0a097211 */ /* 0x000fe400078f08ff */
[----:B------:R-:W-:Y:S02]  /*22fe0*/  IADD3 R3, -R3, R14, RZ ;  /* 0x0000000e03037210 */ /* 0x000fe40007ffe1ff */
[----:B------:R-:W-:Y:S02]  /*22ff0*/  LEA.HI R2, R2, R15, RZ, 0x2 ;  /* 0x0000000f02027211 */ /* 0x000fe400078f10ff */
[----:B------:R-:W-:Y:S02]  /*23000*/  LOP3.LUT P0, RZ, R15, 0x3, RZ, 0xc0, !PT ;  /* 0x000000030fff7812 */ /* 0x000fe4000780c0ff */
[----:B------:R1:W5:Y:S01]  /*23010*/  LD.E.64 R14, desc[UR10][R6.64+0xa8] ;  /* 0x0000a80a060e7980 */ /* 0x000362000c101b00 */
[----:B------:R-:W-:-:S02]  /*23020*/  LOP3.LUT R19, R19, 0x1c0, RZ, 0xc0, !PT ;  /* 0x000001c013137812 */ /* 0x000fc400078ec0ff */
[C---:B------:R-:W-:Y:S02]  /*23030*/  SHF.L.U32 R20, R9.reuse, 0x2, RZ ;  /* 0x0000000209147819 */ /* 0x040fe400000006ff */
[----:B------:R-:W-:Y:S02]  /*23040*/  LOP3.LUT R9, R9, 0xffffffe, RZ, 0xc0, !PT ;  /* 0x0ffffffe09097812 */ /* 0x000fe400078ec0ff */
        /* <DEDUP_REMOVED lines=62> */
.L_x_2293:
[----:B------:R-:W-:Y:S05]  /*23430*/  BSYNC B0 ;  /* 0x0000000000007941 */ /* 0x000fea0003800000 */
.L_x_2292:
        /* <DEDUP_REMOVED lines=50> */
.L_x_2295:
[----:B------:R-:W-:Y:S05]  /*23760*/  BSYNC B0 ;  /* 0x0000000000007941 */ /* 0x000fea0003800000 */
.L_x_2294:
        /* <DEDUP_REMOVED lines=21> */
.L_x_2297:
[----:B------:R-:W-:Y:S05]  /*238c0*/  BSYNC B0 ;  /* 0x0000000000007941 */ /* 0x000fea0003800000 */
.L_x_2296:
        /* <DEDUP_REMOVED lines=20> */
.L_x_2299:
[----:B------:R-:W-:Y:S05]  /*23a10*/  BSYNC B0 ;  /* 0x0000000000007941 */ /* 0x000fea0003800000 */
.L_x_2298:
        /* <DEDUP_REMOVED lines=20> */
.L_x_2301:
[----:B------:R-:W-:Y:S05]  /*23b60*/  BSYNC B0 ;  /* 0x0000000000007941 */ /* 0x000fea0003800000 */
.L_x_2300:
        /* <DEDUP_REMOVED lines=20> */
.L_x_2303:
[----:B------:R-:W-:Y:S05]  /*23cb0*/  BSYNC B0 ;  /* 0x0000000000007941 */ /* 0x000fea0003800000 */
.L_x_2302:
        /* <DEDUP_REMOVED lines=20> */
.L_x_2305:
[----:B------:R-:W-:Y:S05]  /*23e00*/  BSYNC B0 ;  /* 0x0000000000007941 */ /* 0x000fea0003800000 */
.L_x_2304:
        /* <DEDUP_REMOVED lines=20> */
.L_x_2307:
[----:B------:R-:W-:Y:S05]  /*23f50*/  BSYNC B0 ;  /* 0x0000000000007941 */ /* 0x000fea0003800000 */
.L_x_2306:
[----:B------:R-:W-:-:S04]  /*23f60*/  MOV R239, 0x0 ;  /* 0x0000000000ef7802 */ /* 0x000fc80000000f00 */
[----:B-12345:R-:W-:Y:S05]  /*23f70*/  @P4 RET.REL.NODEC R238 `(_ZN5flash24flash_fwd_splitkv_kernelI23Flash_fwd_kernel_traitsILi256ELi64ELi64ELi4ELb0ELb0EN7cutlass6half_tE19Flash_kernel_traitsILi256ELi64ELi64ELi4ES3_EELb0ELb0ELb0ELb0ELb0ELb1ELb1ELb1EEEvNS_16Flash_fwd_paramsE) ;  /* 0xfffffdc0ee204950 */ /* 0x03efea0003c3ffff */
        /* <DEDUP_REMOVED lines=16> */
[----:B-1----:R-:W-:Y:S05]  /*24080*/  @P0 RET.REL.NODEC R238 `(_ZN5flash24flash_fwd_splitkv_kernelI23Flash_fwd_kernel_traitsILi256ELi64ELi64ELi4ELb0ELb0EN7cutlass6half_tE19Flash_kernel_traitsILi256ELi64ELi64ELi4ES3_EELb0ELb0ELb0ELb0ELb0ELb1ELb1ELb1EEEvNS_16Flash_fwd_paramsE) ;  /* 0xfffffdbceedc0950 */ /* 0x002fea0003c3ffff */
[----:B------:R-:W-:Y:S01]  /*24090*/  R2UR UR4, R4 ;  /* 0x00000000040472ca */ /* 0x000fe200000e0000 */
[----:B------:R-:W-:Y:S01]  /*240a0*/  IMAD.MOV.U32 R239, RZ, RZ, 0x0 ;  /* 0x00000000ffef7424 */ /* 0x000fe200078e00ff */
[----:B------:R-:W-:-:S13]  /*240b0*/  R2UR UR5, R5 ;  /* 0x00000000050572ca */ /* 0x000fda00000e0000 */
[----:B------:R1:W-:Y:S02]  /*240c0*/  ST.E.128 desc[UR4][R14.64+0xe300], R16 ;  /* 0x00e300100e007985 */ /* 0x0003e4000c101d04 */
[----:B-1----:R-:W-:Y:S05]  /*240d0*/  RET.REL.NODEC R238 `(_ZN5flash24flash_fwd_splitkv_kernelI23Flash_fwd_kernel_traitsILi256ELi64ELi64ELi4ELb0ELb0EN7cutlass6half_tE19Flash_kernel_traitsILi256ELi64ELi64ELi4ES3_EELb0ELb0ELb0ELb0ELb0ELb1ELb1ELb1EEEvNS_16Flash_fwd_paramsE) ;  /* 0xfffffdbceec87950 */ /* 0x002fea0003c3ffff */
.L_x_2291:
[----:B------:R-:W-:Y:S01]  /*240e0*/  MOV R11, 0x2 ;  /* 0x00000002000b7802 */ /* 0x000fe20000000f00 */
[----:B------:R-:W-:Y:S01]  /*240f0*/  IMAD.MOV.U32 R8, RZ, RZ, 0x1f ;  /* 0x0000001fff087424 */ /* 0x000fe200078e00ff */
[----:B------:R-:W-:-:S07]  /*24100*/  MOV R10, 0xffffffff ;  /* 0xffffffff000a7802 */ /* 0x000fce0000000f00 */
[----:B-1---5:R-:W-:Y:S05]  /*24110*/  WARPSYNC.COLLECTIVE R10, `(.L_x_2308) ;  /* 0x000000000a087348 */ /* 0x022fea0003c00000 */
[----:B------:R2:W3:Y:S02]  /*24120*/  SHFL.BFLY P0, R14, R251, R11, R8 ;  /* 0x0c00000bfb0e7389 */ /* 0x0004e40000000008 */
[----:B-123-5:R-:W-:Y:S01]  /*24130*/  ENDCOLLECTIVE ;  /* 0x000000000000791b */ /* 0x02efe20003800000 */
.L_x_2308:
[----:B------:R-:W-:Y:S02]  /*24140*/  IMAD.MOV.U32 R12, RZ, RZ, R14 ;  /* 0x000000ffff0c7224 */ /* 0x000fe400078e000e */
[----:B------:R-:W-:Y:S02]  /*24150*/  IMAD.MOV.U32 R11, RZ, RZ, 0x1 ;  /* 0x00000001ff0b7424 */ /* 0x000fe400078e00ff */
[----:B------:R-:W-:-:S05]  /*24160*/  FADD.FTZ R12, R12, R251 ;  /* 0x000000fb0c0c7221 */ /* 0x000fca0000010000 */
[----:B------:R-:W-:-:S07]  /*24170*/  MOV R251, R12 ;  /* 0x0000000c00fb7202 */ /* 0x000fce0000000f00 */
[----:B------:R-:W-:Y:S05]  /*24180*/  WARPSYNC.COLLECTIVE R10, `(.L_x_2309) ;  /* 0x000000000a087348 */ /* 0x000fea0003c00000 */
[----:B------:R1:W2:Y:S02]  /*24190*/  SHFL.BFLY P0, R14, R251, R11, R8 ;  /* 0x0c00000bfb0e7389 */ /* 0x0002a40000000008 */
[----:B-12---:R-:W-:Y:S01]  /*241a0*/  ENDCOLLECTIVE ;  /* 0x000000000000791b */ /* 0x006fe20003800000 */
.L_x_2309:
[----:B------:R-:W-:Y:S01]  /*241b0*/  MOV R251, R249 ;  /* 0x000000f900fb7202 */ /* 0x000fe20000000f00 */
[----:B------:R-:W-:Y:S01]  /*241c0*/  IMAD.MOV.U32 R11, RZ, RZ, 0x2 ;  /* 0x00000002ff0b7424 */ /* 0x000fe200078e00ff */
[----:B------:R-:W-:-:S07]  /*241d0*/  MOV R9, R14 ;  /* 0x0000000e00097202 */ /* 0x000fce0000000f00 */
[----:B------:R-:W-:Y:S05]  /*241e0*/  WARPSYNC.COLLECTIVE R10, `(.L_x_2310) ;  /* 0x000000000a087348 */ /* 0x000fea0003c00000 */
[----:B------:R1:W2:Y:S02]  /*241f0*/  SHFL.BFLY P0, R14, R251, R11, R8 ;  /* 0x0c00000bfb0e7389 */ /* 0x0002a40000000008 */
[----:B-12---:R-:W-:Y:S01]  /*24200*/  ENDCOLLECTIVE ;  /* 0x000000000000791b */ /* 0x006fe20003800000 */
.L_x_2310:
[----:B------:R-:W-:Y:S01]  /*24210*/  FADD.FTZ R9, R12, R9 ;  /* 0x000000090c097221 */ /* 0x000fe20000010000 */
[----:B------:R-:W-:Y:S01]  /*24220*/  FADD.FTZ R13, R14, R249 ;  /* 0x000000f90e0d7221 */ /* 0x000fe20000010000 */
[----:B------:R-:W-:-:S04]  /*24230*/  MOV R11, 0x1 ;  /* 0x00000001000b7802 */ /* 0x000fc80000000f00 */
[----:B------:R-:W-:-:S07]  /*24240*/  MOV R251, R13 ;  /* 0x0000000d00fb7202 */ /* 0x000fce0000000f00 */
[----:B------:R-:W-:Y:S05]  /*24250*/  WARPSYNC.COLLECTIVE R10, `(.L_x_2311) ;  /* 0x000000000a087348 */ /* 0x000fea0003c00000 */
[----:B------:R1:W2:Y:S02]  /*24260*/  SHFL.BFLY P0, R14, R251, R11, R8 ;  /* 0x0c00000bfb0e7389 */ /* 0x0002a40000000008 */
[----:B-12---:R-:W-:Y:S01]  /*24270*/  ENDCOLLECTIVE ;  /* 0x000000000000791b */ /* 0x006fe20003800000 */
.L_x_2311:
[----:B------:R-:W-:Y:S05]  /*24280*/  BRA `(.L_x_2312) ;  /* 0xffffffdc00387947 */ /* 0x000fea000383ffff */
.L_x_2313:
        /* <DEDUP_REMOVED lines=15> */
.L_x_8855:


//--------------------- .text._ZN5flash24flash_fwd_splitkv_kernelI23Flash_fwd_kernel_traitsILi256ELi64ELi64ELi4ELb0ELb0EN7cutlass6half_tE19Flash_kernel_traitsILi256ELi64ELi64ELi4ES3_EELb0ELb1ELb0ELb0ELb0ELb0ELb0ELb0EEEvNS_16Flash_fwd_paramsE --------------------------
	.section	.text._ZN5flash24flash_fwd_splitkv_kernelI23Flash_fwd_kernel_traitsILi256ELi64ELi64ELi4ELb0ELb0EN7cutlass6half_tE19Flash_kernel_traitsILi256ELi64ELi64ELi4ES3_EELb0ELb1ELb0ELb0ELb0ELb0ELb0ELb0EEEvNS_16Flash_fwd_paramsE,"ax",@progbits
	.align	128
        .global         _ZN5flash24flash_fwd_splitkv_kernelI23Flash_fwd_kernel_traitsILi256ELi64ELi64ELi4ELb0ELb0EN7cutlass6half_tE19Flash_kernel_traitsILi256ELi64ELi64ELi4ES3_EELb0ELb1ELb0ELb0ELb0ELb0ELb0ELb0EEEvNS_16Flash_fwd_paramsE
        .type           _ZN5flash24flash_fwd_splitkv_kernelI23Flash_fwd_kernel_traitsILi256ELi64ELi64ELi4ELb0ELb0EN7cutlass6half_tE19Flash_kernel_traitsILi256ELi64ELi64ELi4ES3_EELb0ELb1ELb0ELb0ELb0ELb0ELb0ELb0EEEvNS_16Flash_fwd_paramsE,@function
        .size           _ZN5flash24flash_fwd_splitkv_kernelI23Flash_fwd_kernel_traitsILi256ELi64ELi64ELi4ELb0ELb0EN7cutlass6half_tE19Flash_kernel_traitsILi256ELi64ELi64ELi4ES3_EELb0ELb1ELb0ELb0ELb0ELb0ELb0ELb0EEEvNS_16Flash_fwd_paramsE,(.L_x_8892 - _ZN5flash24flash_fwd_splitkv_kernelI23Flash_fwd_kernel_traitsILi256ELi64ELi64ELi4ELb0ELb0EN7cutlass6half_tE19Flash_kernel_traitsILi256ELi64ELi64ELi4ES3_EELb0ELb1ELb0ELb0ELb0ELb0ELb0ELb0EEEvNS_16Flash_fwd_paramsE)
        .other          _ZN5flash24flash_fwd_splitkv_kernelI23Flash_fwd_kernel_traitsILi256ELi64ELi64ELi4ELb0ELb0EN7cutlass6half_tE19Flash_kernel_traitsILi256ELi64ELi64ELi4ES3_EELb0ELb1ELb0ELb0ELb0ELb0ELb0ELb0EEEvNS_16Flash_fwd_paramsE,@"STO_CUDA_ENTRY STV_DEFAULT"
_ZN5flash24flash_fwd_splitkv_kernelI23Flash_fwd_kernel_traitsILi256ELi64ELi64ELi4ELb0ELb0EN7cutlass6half_tE19Flash_kernel_traitsILi256ELi64ELi64ELi4ES3_EELb0ELb1ELb0ELb0ELb0ELb0ELb0ELb0EEEvNS_16Flash_fwd_paramsE:
.text._ZN5flash24flash_fwd_splitkv_kernelI23Flash_fwd_kernel_traitsILi256ELi64ELi64ELi4ELb0ELb0EN7cutlass6half_tE19Flash_kernel_traitsILi256ELi64ELi64ELi4ES3_EELb0ELb1ELb0ELb0ELb0ELb0ELb0ELb0EEEvNS_16Flash_fwd_paramsE:
[----:B------:R-:W1:Y:S08]  /*0000*/  LDC R1, c[0x0][0x28] ;  /* 0x00000a00ff017b82 */ /* 0x000e700000000800 */
[----:B------:R-:W2:Y:S01]  /*0010*/  S2UR UR14, SR_CTAID.Y ;  /* 0x00000000000e79c3 */ /* 0x000ea20000002600 */
[----:B------:R-:W-:Y:S01]  /*0020*/  ULDC.64 UR6, c[0x0][0x2f0] ;  /* 0x0000bc0000067ab9 */ /* 0x000fe20000000a00 */
[----:B------:R-:W-:Y:S01]  /*0030*/  ULDC.64 UR4, c[0x0][0x300] ;  /* 0x0000c00000047ab9 */ /* 0x000fe20000000a00 */
[----:B------:R-:W-:Y:S01]  /*0040*/  UISETP.NE.U32.AND UP2, UPT, UR6, URZ, UPT ;  /* 0x0000003f0600728c */ /* 0x000fe2000bf45070 */
[----:B-1----:R-:W-:Y:S01]  /*0050*/  VIADD R1, R1, 0xfffffff8 ;  /* 0xfffffff801017836 */ /* 0x002fe20000000000 */
[----:B------:R-:W-:-:S02]  /*0060*/  UISETP.NE.U32.AND UP1, UPT, UR4, URZ, UPT ;  /* 0x0000003f0400728c */ /* 0x000fc4000bf25070 */
[----:B------:R-:W-:Y:S02]  /*0070*/  UISETP.NE.AND.EX UP2, UPT, UR7, URZ, UPT, UP2 ;  /* 0x0000003f0700728c */ /* 0x000fe4000bf45320 */
[----:B------:R-:W-:Y:S01]  /*0080*/  UISETP.NE.AND.EX UP1, UPT, UR5, URZ, UPT, UP1 ;  /* 0x0000003f0500728c */ /* 0x000fe2000bf25310 */
[----:B------:R-:W-:Y:S01]  /*0090*/  ULDC.64 UR8, c[0x0][0x2f0] ;  /* 0x0000bc0000087ab9 */ /* 0x000fe20000000a00 */
[----:B------:R-:W-:Y:S02]  /*00a0*/  ULDC.64 UR26, c[0x0][0x208] ;  /* 0x00008200001a7ab9 */ /* 0x000fe40000000a00 */
[----:B------:R-:W-:Y:S01]  /*00b0*/  PLOP3.LUT P2, PT, PT, PT, UP2, 0x80, 0x0 ;  /* 0x000000000000781c */ /* 0x000fe20003f4f028 */
[----:B------:R-:W-:Y:S01]  /*00c0*/  ULDC.U8 UR6, c[0x0][0x3c2] ;  /* 0x0000f08000067ab9 */ /* 0x000fe20000000000 */
[----:B------:R-:W-:Y:S01]  /*00d0*/  PLOP3.LUT P0, PT, PT, PT, UP1, 0x80, 0x0 ;  /* 0x000000000000781c */ /* 0x000fe20003f0f018 */
[----:B------:R-:W-:Y:S01]  /*00e0*/  ULDC.64 UR4, c[0x0][0x2f8] ;  /* 0x0000be0000047ab9 */ /* 0x000fe20000000a00 */
[----:B------:R-:W-:-:S02]  /*00f0*/  UISETP.NE.AND UP3, UPT, UR6, URZ, UPT ;  /* 0x0000003f0600728c */ /* 0x000fc4000bf65270 */
[----:B------:R-:W-:Y:S01]  /*0100*/  UISETP.EQ.U32.AND UP0, UPT, UR4, URZ, UPT ;  /* 0x0000003f0400728c */ /* 0x000fe2000bf02070 */
[----:B------:R-:W-:-:S03]  /*0110*/  ULDC.64 UR6, c[0x0][0x2f8] ;  /* 0x0000be0000067ab9 */ /* 0x000fc60000000a00 */
[----:B------:R-:W-:Y:S02]  /*0120*/  UISETP.EQ.OR.EX UP0, UPT, UR5, URZ, !UP3, UP0 ;  /* 0x0000003f0500728c */ /* 0x000fe4000df02700 */
[----:B--2---:R-:W-:-:S06]  /*0130*/  UIMAD.WIDE UR8, UR14, 0x4, UR8 ;  /* 0x000000040e0878a5 */ /* 0x004fcc000f8e0208 */
[----:B------:R-:W-:Y:S02]  /*0140*/  IMAD.U32 R2, RZ, RZ, UR8 ;  /* 0x00000008ff027e24 */ /* 0x000fe4000f8e00ff */
[----:B------:R-:W-:Y:S01]  /*0150*/  IMAD.U32 R3, RZ, RZ, UR9 ;  /* 0x00000009ff037e24 */ /* 0x000fe2000f8e00ff */
[----:B------:R-:W-:Y:S02]  /*0160*/  @UP1 ULDC.64 UR8, c[0x0][0x300] ;  /* 0x0000c00000081ab9 */ /* 0x000fe40000000a00 */
[----:B------:R-:W-:Y:S02]  /*0170*/  @UP1 UIMAD.WIDE UR8, UR14, 0x4, UR8 ;  /* 0x000000040e0818a5 */ /* 0x000fe4000f8e0208 */
[----:B------:R-:W2:Y:S04]  /*0180*/  @P2 LDG.E R4, desc[UR26][R2.64] ;  /* 0x0000001a02042981 */ /* 0x000ea8000c1e1900 */
[----:B------:R1:W3:Y:S01]  /*0190*/  @P2 LDG.E R0, desc[UR26][R2.64+0x4] ;  /* 0x0000041a02002981 */ /* 0x0002e2000c1e1900 */
[----:B------:R-:W-:Y:S01]  /*01a0*/  PLOP3.LUT P1, PT, PT, PT, UP0, 0x80, 0x0 ;  /* 0x000000000000781c */ /* 0x000fe20003f2f008 */
[----:B------:R-:W-:-:S06]  /*01b0*/  UIMAD.WIDE UR6, UR14, 0x4, UR6 ;  /* 0x000000040e0678a5 */ /* 0x000fcc000f8e0206 */
[----:B------:R-:W-:Y:S02]  /*01c0*/  IMAD.U32 R6, RZ, RZ, UR6 ;  /* 0x00000006ff067e24 */ /* 0x000fe4000f8e00ff */
[----:B------:R-:W-:Y:S02]  /*01d0*/  IMAD.U32 R7, RZ, RZ, UR7 ;  /* 0x00000007ff077e24 */ /* 0x000fe4000f8e00ff */
[----:B-1----:R-:W-:Y:S02]  /*01e0*/  IMAD.U32 R2, RZ, RZ, UR8 ;  /* 0x00000008ff027e24 */ /* 0x002fe4000f8e00ff */
[----:B------:R-:W-:-:S05]  /*01f0*/  IMAD.U32 R3, RZ, RZ, UR9 ;  /* 0x00000009ff037e24 */ /* 0x000fca000f8e00ff */
[----:B------:R-:W4:Y:S04]  /*0200*/  @P0 LDG.E R2, desc[UR26][R2.64] ;  /* 0x0000001a02020981 */ /* 0x000f28000c1e1900 */
[----:B------:R-:W5:Y:S01]  /*0210*/  @!P1 LDG.E R3, desc[UR26][R6.64] ;  /* 0x0000001a06039981 */ /* 0x000f62000c1e1900 */
[----:B------:R-:W-:Y:S01]  /*0220*/  UMOV UR13, 0xffffffff ;  /* 0xffffffff000d7882 */ /* 0x000fe20000000000 */
[----:B------:R-:W-:Y:S01]  /*0230*/  UMOV UR25, URZ ;  /* 0x0000003f00197c82 */ /* 0x000fe20008000000 */
[----:B------:R-:W-:Y:S01]  /*0240*/  UMOV UR28, 0xffffffff ;  /* 0xffffffff001c7882 */ /* 0x000fe20000000000 */
[----:B------:R-:W1:Y:S08]  /*0250*/  S2UR UR21, SR_CTAID.X ;  /* 0x00000000001579c3 */ /* 0x000e700000002500 */
[----:B------:R-:W1:Y:S01]  /*0260*/  S2UR UR16, SR_CTAID.Z ;  /* 0x00000000001079c3 */ /* 0x000e620000002700 */
[----:B--2---:R-:W-:-:S02]  /*0270*/  @P2 R2UR UR13, R4 ;  /* 0x00000000040d22ca */ /* 0x004fc400000e0000 */
[----:B---3--:R-:W-:-:S13]  /*0280*/  @P2 R2UR UR15, R0 ;  /* 0x00000000000f22ca */ /* 0x008fda00000e0000 */
[----:B------:R-:W-:-:S07]  /*0290*/  @UP2 UIADD3 UR15, UR15, -UR13, URZ ;  /* 0x8000000d0f0f2290 */ /* 0x000fce000fffe03f */
[----:B------:R-:W-:Y:S01]  /*02a0*/  @!UP2 ULDC UR15, c[0x0][0x2c4] ;  /* 0x0000b100000faab9 */ /* 0x000fe20000000800 */
[----:B----4-:R-:W-:Y:S02]  /*02b0*/  @P0 R2UR UR25, R2 ;  /* 0x00000000021902ca */ /* 0x010fe400000e0000 */
[----:B------:R-:W-:-:S04]  /*02c0*/  ISETP.NE.U32.AND P0, PT, RZ, UR4, PT ;  /* 0x00000004ff007c0c */ /* 0x000fc8000bf05070 */
[----:B------:R-:W-:Y:S02]  /*02d0*/  ISETP.NE.AND.EX P0, PT, RZ, UR5, PT, P0 ;  /* 0x00000005ff007c0c */ /* 0x000fe4000bf05300 */
[----:B-----5:R-:W-:-:S11]  /*02e0*/  @!P1 R2UR UR28, R3 ;  /* 0x00000000031c92ca */ /* 0x020fd600000e0000 */
[----:B-1----:R-:W-:Y:S05]  /*02f0*/  @!P0 BRA `(.L_x_2314) ;  /* 0x00000000001c8947 */ /* 0x002fea0003800000 */
[----:B------:R-:W-:-:S13]  /*0300*/  PLOP3.LUT P0, PT, PT, PT, UP3, 0x80, 0x0 ;  /* 0x000000000000781c */ /* 0x000fda0003f0f038 */
[----:B------:R-:W2:Y:S04]  /*0310*/  @P0 LDG.E R0, desc[UR26][R6.64+0x4] ;  /* 0x0000041a06000981 */ /* 0x000ea8000c1e1900 */
[----:B------:R-:W3:Y:S01]  /*0320*/  @!P0 LDG.E R6, desc[UR26][R6.64] ;  /* 0x0000001a06068981 */ /* 0x000ee2000c1e1900 */
[----:B--2---:R-:W-:-:S13]  /*0330*/  @P0 R2UR UR6, R0 ;  /* 0x00000000000602ca */ /* 0x004fda00000e0000 */
[----:B------:R-:W-:-:S07]  /*0340*/  @UP3 UIADD3 UR6, UR6, -UR28, URZ ;  /* 0x8000001c06063290 */ /* 0x000fce000fffe03f */
[----:B---3--:R-:W-:Y:S01]  /*0350*/  @!P0 R2UR UR6, R6 ;  /* 0x00000000060682ca */ /* 0x008fe200000e0000 */
[----:B------:R-:W-:-:S14]  /*0360*/  BRA `(.L_x_2315) ;  /* 0x0000000000047947 */ /* 0x000fdc0003800000 */
.L_x_2314:
[----:B------:R-:W-:Y:S01]  /*0370*/  ULDC UR6, c[0x0][0x2c8] ;  /* 0x0000b20000067ab9 */ /* 0x000fe20000000800 */
.L_x_2315:
        /* <DEDUP_REMOVED lines=12> */
[----:B------:R-:W-:-:S04]  /*0440*/  @!UP2 UISETP.NE.U32.AND UP0, UPT, UR4, URZ, UPT ;  /* 0x0000003f0400a28c */ /* 0x000fc8000bf05070 */
[----:B------:R-:W-:-:S03]  /*0450*/  @!UP2 UISETP.NE.AND.EX UP0, UPT, UR5, URZ, UPT, UP0 ;  /* 0x0000003f0500a28c */ /* 0x000fc6000bf05300 */
[----:B------:R-:W-:Y:S02]  /*0460*/  @!UP2 ULDC UR5, c[0x0][0x2cc] ;  /* 0x0000b3000005aab9 */ /* 0x000fe40000000800 */
[----:B------:R-:W-:Y:S01]  /*0470*/  @!UP2 USEL UR5, UR5, URZ, UP0 ;  /* 0x0000003f0505a287 */ /* 0x000fe20008000000 */
[----:B--2---:R-:W-:Y:S02]  /*0480*/  @P0 R2UR UR24, R0 ;  /* 0x00000000001802ca */ /* 0x004fe400000e0000 */
[----:B------:R-:W-:-:S11]  /*0490*/  PLOP3.LUT P0, PT, PT, PT, UP1, 0x80, 0x0 ;  /* 0x000000000000781c */ /* 0x000fd60003f0f018 */
[----:B------:R-:W-:Y:S02]  /*04a0*/  @UP2 UIADD3 UR24, UR24, -UR25, URZ ;  /* 0x8000001918182290 */ /* 0x000fe4000fffe03f */
[----:B------:R-:W-:Y:S10]  /*04b0*/  @!P0 EXIT ;  /* 0x000000000000894d */ /* 0x000ff40003800000 */
[----:B------:R-:W-:Y:S01]  /*04c0*/  UIADD3 UR4, -UR15, 0x7f, UR21 ;  /* 0x0000007f0f047890 */ /* 0x000fe2000fffe115 */
[----:B------:R-:W1:Y:S01]  /*04d0*/  S2R R5, SR_TID.X ;  /* 0x0000000000057919 */ /* 0x000e620000002100 */
[----:B------:R-:W-:Y:S01]  /*04e0*/  @!UP2 UIADD3 UR24, UR5, UR6, -UR25 ;  /* 0x000000060518a290 */ /* 0x000fe2000fffe819 */
[----:B------:R-:W-:Y:S01]  /*04f0*/  ULDC UR19, c[0x0][0x398] ;  /* 0x0000e60000137ab9 */ /* 0x000fe20000000800 */
[----:B------:R-:W-:Y:S02]  /*0500*/  ULDC UR9, c[0x0][0x2c8] ;  /* 0x0000b20000097ab9 */ /* 0x000fe40000000800 */
[----:B------:R-:W-:Y:S02]  /*0510*/  UIADD3 UR6, UR4, UR19, UR24 ;  /* 0x0000001304067290 */ /* 0x000fe4000fffe018 */
[----:B------:R-:W-:Y:S02]  /*0520*/  UIADD3 UR8, UR24, 0x3f, URZ ;  /* 0x0000003f18087890 */ /* 0x000fe4000fffe03f */
[----:B------:R-:W-:-:S02]  /*0530*/  USHF.R.S32.HI UR5, URZ, 0x1f, UR6 ;  /* 0x0000001f3f057899 */ /* 0x000fc40008011406 */
[----:B------:R-:W-:Y:S02]  /*0540*/  USHF.R.S32.HI UR7, URZ, 0x1f, UR8 ;  /* 0x0000001f3f077899 */ /* 0x000fe40008011408 */
[----:B------:R-:W-:Y:S02]  /*0550*/  UIADD3 UR9, UR9, 0x3f, URZ ;  /* 0x0000003f09097890 */ /* 0x000fe4000fffe03f */
[----:B------:R-:W-:Y:S02]  /*0560*/  ULEA.HI UR5, UR5, UR6, URZ, 0x6 ;  /* 0x0000000605057291 */ /* 0x000fe4000f8f303f */
[----:B------:R-:W-:Y:S02]  /*0570*/  ULEA.HI UR7, UR7, UR8, URZ, 0x6 ;  /* 0x0000000807077291 */ /* 0x000fe4000f8f303f */
[----:B------:R-:W-:Y:S02]  /*0580*/  USHF.R.S32.HI UR4, URZ, 0x1f, UR9 ;  /* 0x0000001f3f047899 */ /* 0x000fe40008011409 */
[----:B------:R-:W-:-:S02]  /*0590*/  UIADD3 UR6, UR24, UR21, -UR15 ;  /* 0x0000001518067290 */ /* 0x000fc4000fffe80f */
[----:B------:R-:W-:Y:S02]  /*05a0*/  USHF.R.S32.HI UR5, URZ, 0x6, UR5 ;  /* 0x000000063f057899 */ /* 0x000fe40008011405 */
[----:B------:R-:W-:Y:S02]  /*05b0*/  USHF.R.S32.HI UR7, URZ, 0x6, UR7 ;  /* 0x000000063f077899 */ /* 0x000fe40008011407 */
[----:B------:R-:W-:Y:S01]  /*05c0*/  ULEA.HI UR4, UR4, UR9, URZ, 0x6 ;  /* 0x0000000904047291 */ /* 0x000fe2000f8f303f */
[----:B------:R-:W-:Y:S01]  /*05d0*/  ULDC UR20, c[0x0][0x394] ;  /* 0x0000e50000147ab9 */ /* 0x000fe20000000800 */
[----:B------:R-:W-:Y:S01]  /*05e0*/  IMAD.U32 R2, RZ, RZ, UR5 ;  /* 0x00000005ff027e24 */ /* 0x000fe2000f8e00ff */
[----:B------:R-:W-:Y:S01]  /*05f0*/  UIADD3 UR6, UR6, -UR20, URZ ;  /* 0x8000001406067290 */ /* 0x000fe2000fffe03f */
[----:B------:R-:W-:Y:S01]  /*0600*/  IMAD.U32 R0, RZ, RZ, UR7 ;  /* 0x00000007ff007e24 */ /* 0x000fe2000f8e00ff */
[----:B------:R-:W-:Y:S02]  /*0610*/  USHF.R.S32.HI UR4, URZ, 0x6, UR4 ;  /* 0x000000063f047899 */ /* 0x000fe40008011404 */
[----:B------:R-:W-:-:S04]  /*0620*/  USHF.R.S32.HI UR5, URZ, 0x1f, UR6 ;  /* 0x0000001f3f057899 */ /* 0x000fc80008011406 */
[----:B------:R-:W-:Y:S01]  /*0630*/  VIMNMX3 R0, R0, UR4, R2, PT ;  /* 0x0000000400007c0f */ /* 0x000fe2000b800102 */
[----:B------:R-:W-:-:S03]  /*0640*/  ULEA.HI UR5, UR5, UR6, URZ, 0x6 ;  /* 0x0000000605057291 */ /* 0x000fc6000f8f303f */
[----:B------:R-:W-:Y:S01]  /*0650*/  R2UR UR18, R0 ;  /* 0x00000000001272ca */ /* 0x000fe200000e0000 */
[----:B------:R-:W-:-:S04]  /*0660*/  USHF.R.S32.HI UR12, URZ, 0x6, UR5 ;  /* 0x000000063f0c7899 */ /* 0x000fc80008011405 */
[----:B------:R-:W-:-:S04]  /*0670*/  UISETP.LT.AND UP0, UPT, URZ, UR12, UPT ;  /* 0x0000000c3f00728c */ /* 0x000fc8000bf01270 */
[----:B------:R-:W-:-:S04]  /*0680*/  USEL UR12, URZ, UR12, !UP0 ;  /* 0x0000000c3f0c7287 */ /* 0x000fc8000c000000 */
[----:B------:R-:W-:-:S06]  /*0690*/  UISETP.GE.AND UP0, UPT, UR12, UR18, UPT ;  /* 0x000000120c00728c */ /* 0x000fcc000bf06270 */
[----:B------:R-:W-:-:S13]  /*06a0*/  PLOP3.LUT P0, PT, PT, PT, UP0, 0x80, 0x0 ;  /* 0x000000000000781c */ /* 0x000fda0003f0f008 */
[----:B-1----:R-:W-:Y:S05]  /*06b0*/  @!P0 BRA `(.L_x_2316) ;  /* 0x0000000800788947 */ /* 0x002fea0003800000 */
[----:B------:R-:W-:Y:S01]  /*06c0*/  SHF.R.S32.HI R10, RZ, 0x1f, R5 ;  /* 0x0000001fff0a7819 */ /* 0x000fe20000011405 */
[----:B------:R-:W-:Y:S01]  /*06d0*/  UISETP.NE.AND UP0, UPT, UR13, -0x1, UPT ;  /* 0xffffffff0d00788c */ /* 0x000fe2000bf05270 */
[----:B------:R-:W-:Y:S01]  /*06e0*/  BSSY B0, `(.L_x_2317) ;  /* 0x0000040000007945 */ /* 0x000fe20003800000 */
[----:B------:R-:W-:Y:S01]  /*06f0*/  USHF.R.S32.HI UR8, URZ, 0x1f, UR21 ;  /* 0x0000001f3f087899 */ /* 0x000fe20008011415 */
[----:B------:R-:W-:Y:S01]  /*0700*/  LEA.HI R10, R10, R5, RZ, 0x3 ;  /* 0x000000050a0a7211 */ /* 0x000fe200078f18ff */
[----:B------:R-:W-:Y:S01]  /*0710*/  ULDC.64 UR6, c[0x0][0x298] ;  /* 0x0000a60000067ab9 */ /* 0x000fe20000000a00 */
[----:B------:R-:W-:Y:S02]  /*0720*/  UIADD3 UR15, -UR21, UR15, URZ ;  /* 0x0000000f150f7290 */ /* 0x000fe4000fffe13f */
[----:B------:R-:W-:Y:S01]  /*0730*/  LOP3.LUT R0, R10, 0xfffffff8, RZ, 0xc0, !PT ;  /* 0xfffffff80a007812 */ /* 0x000fe200078ec0ff */
[----:B------:R-:W-:Y:S01]  /*0740*/  UIMAD UR8, UR8, UR6, URZ ;  /* 0x00000006080872a4 */ /* 0x000fe2000f8e023f */
[----:B------:R-:W-:-:S02]  /*0750*/  SHF.R.S32.HI R10, RZ, 0x3, R10 ;  /* 0x00000003ff0a7819 */ /* 0x000fc4000001140a */
[----:B------:R-:W-:Y:S01]  /*0760*/  @!UP0 USHF.R.S32.HI UR9, URZ, 0x1f, UR14 ;  /* 0x0000001f3f098899 */ /* 0x000fe2000801140e */
[----:B------:R-:W-:Y:S01]  /*0770*/  IMAD.IADD R5, R5, 0x1, -R0 ;  /* 0x0000000105057824 */ /* 0x000fe200078e0a00 */
[----:B------:R-:W-:Y:S01]  /*0780*/  @!UP0 ULDC.64 UR4, c[0x0][0x290] ;  /* 0x0000a40000048ab9 */ /* 0x000fe20000000a00 */
[----:B------:R-:W-:Y:S01]  /*0790*/  @UP0 UIMAD.WIDE.U32 UR10, UR13, UR6, URZ ;  /* 0x000000060d0a02a5 */ /* 0x000fe2000f8e003f */
[----:B------:R-:W-:Y:S01]  /*07a0*/  IMAD.U32 R0, RZ, RZ, UR6 ;  /* 0x00000006ff007e24 */ /* 0x000fe2000f8e00ff */
[----:B------:R-:W-:Y:S01]  /*07b0*/  @!UP0 UIMAD UR9, UR9, UR4, URZ ;  /* 0x00000004090982a4 */ /* 0x000fe2000f8e023f */
[C---:B------:R-:W-:Y:S01]  /*07c0*/  IMAD.SHL.U32 R18, R5.reuse, 0x8, RZ ;  /* 0x0000000805127824 */ /* 0x040fe200078e00ff */
[----:B------:R-:W-:Y:S01]  /*07d0*/  @!UP0 UIMAD.WIDE.U32 UR18, UR14, UR4, URZ ;  /* 0x000000040e1282a5 */ /* 0x000fe2000f8e003f */
[C---:B------:R-:W-:Y:S01]  /*07e0*/  ISETP.GE.AND P1, PT, R10.reuse, UR15, PT ;  /* 0x0000000f0a007c0c */ /* 0x040fe2000bf26270 */
[----:B------:R-:W-:Y:S01]  /*07f0*/  UIMAD UR8, UR21, UR7, UR8 ;  /* 0x00000007150872a4 */ /* 0x000fe2000f8e0208 */
[----:B------:R-:W-:Y:S01]  /*0800*/  IADD3 R6, R10, 0x10, RZ ;  /* 0x000000100a067810 */ /* 0x000fe20007ffe0ff */
[----:B------:R-:W-:Y:S01]  /*0810*/  @!UP0 UIMAD UR5, UR14, UR5, UR9 ;  /* 0x000000050e0582a4 */ /* 0x000fe2000f8e0209 */
[--C-:B------:R-:W-:Y:S01]  /*0820*/  SHF.R.S32.HI R19, RZ, 0x1f, R18.reuse ;  /* 0x0000001fff137819 */ /* 0x100fe20000011412 */
[----:B------:R-:W-:Y:S01]  /*0830*/  @UP0 UIMAD UR13, UR13, UR7, UR11 ;  /* 0x000000070d0d02a4 */ /* 0x000fe2000f8e020b */
[----:B------:R-:W-:Y:S01]  /*0840*/  ISETP.NE.AND P6, PT, R5, RZ, PT ;  /* 0x000000ff0500720c */ /* 0x000fe20003fc5270 */
[----:B------:R-:W-:Y:S01]  /*0850*/  @!UP0 UMOV UR10, UR18 ;  /* 0x00000012000a8c82 */ /* 0x000fe20008000000 */
[----:B------:R-:W-:Y:S01]  /*0860*/  @!UP0 UIADD3 UR13, UR19, UR5, URZ ;  /* 0x00000005130d8290 */ /* 0x000fe2000fffe03f */
[----:B------:R-:W-:Y:S01]  /*0870*/  IMAD.WIDE.U32 R2, R0, UR21, R18 ;  /* 0x0000001500027c25 */ /* 0x000fe2000f8e0012 */
[----:B------:R-:W-:Y:S01]  /*0880*/  IADD3 R7, R18, 0xc0, RZ ;  /* 0x000000c012077810 */ /* 0x000fe20007ffe0ff */
[----:B------:R-:W-:-:S02]  /*0890*/  ULDC.64 UR4, c[0x0][0x2a0] ;  /* 0x0000a80000047ab9 */ /* 0x000fc40000000a00 */
[----:B------:R-:W-:Y:S01]  /*08a0*/  IMAD.U32 R0, RZ, RZ, UR8 ;  /* 0x00000008ff007e24 */ /* 0x000fe2000f8e00ff */
[----:B------:R-:W-:Y:S01]  /*08b0*/  USHF.R.S32.HI UR8, URZ, 0x1f, UR16 ;  /* 0x0000001f3f087899 */ /* 0x000fe20008011410 */
[----:B------:R-:W-:Y:S01]  /*08c0*/  IADD3 R2, P0, R2, UR10, RZ ;  /* 0x0000000a02027c10 */ /* 0x000fe2000ff1e0ff */
[----:B------:R-:W-:Y:S02]  /*08d0*/  IMAD.U32 R12, RZ, RZ, UR4 ;  /* 0x00000004ff0c7e24 */ /* 0x000fe4000f8e00ff */
[----:B------:R-:W-:Y:S01]  /*08e0*/  UIMAD UR8, UR8, UR4, URZ ;  /* 0x00000004080872a4 */ /* 0x000fe2000f8e023f */
[----:B------:R-:W-:Y:S01]  /*08f0*/  IADD3.X R3, R3, UR13, R0, P0, !PT ;  /* 0x0000000d03037c10 */ /* 0x000fe200087fe400 */
[----:B------:R-:W-:Y:S01]  /*0900*/  VIADD R5, R10, 0x20 ;  /* 0x000000200a057836 */ /* 0x000fe20000000000 */
[----:B------:R-:W-:Y:S01]  /*0910*/  ULDC UR4, c[0x0][0x270] ;  /* 0x00009c0000047ab9 */ /* 0x000fe20000000800 */
[----:B------:R-:W-:Y:S01]  /*0920*/  UIMAD UR5, UR16, UR5, UR8 ;  /* 0x00000005100572a4 */ /* 0x000fe2000f8e0208 */
[----:B------:R-:W-:Y:S01]  /*0930*/  ISETP.GE.AND P0, PT, R6, UR15, PT ;  /* 0x0000000f06007c0c */ /* 0x000fe2000bf06270 */
[----:B------:R-:W-:Y:S01]  /*0940*/  IMAD.WIDE.U32 R12, R12, UR16, R2 ;  /* 0x000000100c0c7c25 */ /* 0x000fe2000f8e0002 */
[----:B------:R-:W-:Y:S01]  /*0950*/  UIMAD UR14, UR14, UR4, UR16 ;  /* 0x000000040e0e72a4 */ /* 0x000fe2000f8e0210 */
[----:B------:R-:W-:-:S02]  /*0960*/  SHF.R.S32.HI R3, RZ, 0x1f, R10 ;  /* 0x0000001fff037819 */ /* 0x000fc4000001140a */
[----:B------:R-:W-:Y:S01]  /*0970*/  ULDC UR4, c[0x0][0x2c4] ;  /* 0x0000b10000047ab9 */ /* 0x000fe20000000800 */
[----:B------:R-:W-:Y:S01]  /*0980*/  VIADD R17, R13, UR5 ;  /* 0x000000050d117c36 */ /* 0x000fe20008000000 */
[----:B------:R-:W-:Y:S01]  /*0990*/  UIMAD UR21, UR14, UR4, UR21 ;  /* 0x000000040e1572a4 */ /* 0x000fe2000f8e0215 */
[C---:B------:R-:W-:Y:S02]  /*09a0*/  VIADD R9, R18.reuse, 0x40 ;  /* 0x0000004012097836 */ /* 0x040fe40000000000 */
[----:B------:R-:W-:Y:S01]  /*09b0*/  VIADD R8, R18, 0x80 ;  /* 0x0000008012087836 */ /* 0x000fe20000000000 */
[----:B------:R-:W-:Y:S08]  /*09c0*/  @P1 BRA `(.L_x_2318) ;  /* 0x0000000000441947 */ /* 0x000ff00003800000 */
        /* <DEDUP_REMOVED lines=17> */
.L_x_2318:
[----:B------:R-:W-:Y:S05]  /*0ae0*/  BSYNC B0 ;  /* 0x0000000000007941 */ /* 0x000fea0003800000 */
.L_x_2317:
        /* <DEDUP_REMOVED lines=24> */
.L_x_2320:
[----:B------:R-:W-:Y:S05]  /*0c70*/  BSYNC B0 ;  /* 0x0000000000007941 */ /* 0x000fea0003800000 */
.L_x_2319:
        /* <DEDUP_REMOVED lines=23> */
.L_x_2322:
[----:B------:R-:W-:Y:S05]  /*0df0*/  BSYNC B0 ;  /* 0x0000000000007941 */ /* 0x000fea0003800000 */
.L_x_2321:
        /* <DEDUP_REMOVED lines=22> */
.L_x_2324:
[----:B------:R-:W-:Y:S05]  /*0f60*/  BSYNC B0 ;  /* 0x0000000000007941 */ /* 0x000fea0003800000 */
.L_x_2323:
[C---:B------:R-:W-:Y:S01]  /*0f70*/  ISETP.GE.OR P2, PT, R10.reuse, UR15, P6 ;  /* 0x0000000f0a007c0c */ /* 0x040fe2000b746670 */
[----:B------:R-:W-:Y:S01]  /*0f80*/  IMAD.U32 R0, RZ, RZ, UR21 ;  /* 0x00000015ff007e24 */ /* 0x000fe2000f8e00ff */
[----:B------:R-:W-:Y:S01]  /*0f90*/  ISETP.GE.OR P1, PT, R5, UR15, P6 ;  /* 0x0000000f05007c0c */ /* 0x000fe2000b726670 */
[----:B------:R-:W-:Y:S01]  /*0fa0*/  ULDC.64 UR4, c[0x0][0x2b0] ;  /* 0x0000ac0000047ab9 */ /* 0x000fe20000000a00 */
[----:B------:R-:W-:Y:S01]  /*0fb0*/  IADD3 R10, P0, R10, UR21, RZ ;  /* 0x000000150a0a7c10 */ /* 0x000fe2000ff1e0ff */
[----:B------:R-:W-:Y:S01]  /*0fc0*/  @!P5 IMAD.MOV.U32 R2, RZ, RZ, 0x7f800000 ;  /* 0x7f800000ff02d424 */ /* 0x000fe200078e00ff */
[----:B------:R-:W-:Y:S02]  /*0fd0*/  ISETP.GE.OR P6, PT, R4, UR15, P6 ;  /* 0x0000000f04007c0c */ /* 0x000fe4000b7c6670 */
[----:B------:R-:W-:Y:S02]  /*0fe0*/  LEA.HI.X.SX32 R3, R0, R3, 0x1, P0 ;  /* 0x0000000300037211 */ /* 0x000fe400000f0eff */
        /* <DEDUP_REMOVED lines=11> */
.L_x_2316:
[----:B------:R-:W-:Y:S01]  /*10a0*/  ULDC.64 UR4, c[0x0][0x368] ;  /* 0x0000da0000047ab9 */ /* 0x000fe20000000a00 */
[----:B------:R-:W-:Y:S01]  /*10b0*/  ULDC.64 UR6, c[0x0][0x370] ;  /* 0x0000dc0000067ab9 */ /* 0x000fe20000000a00 */
[----:B------:R-:W-:-:S04]  /*10c0*/  UISETP.NE.U32.AND UP0, UPT, UR4, URZ, UPT ;  /* 0x0000003f0400728c */ /* 0x000fc8000bf05070 */
[----:B------:R-:W-:-:S06]  /*10d0*/  UISETP.NE.AND.EX UP0, UPT, UR5, URZ, UPT, UP0 ;  /* 0x0000003f0500728c */ /* 0x000fcc000bf05300 */
[----:B------:R-:W-:-:S05]  /*10e0*/  PLOP3.LUT P0, PT, PT, PT, UP0, 0x80, 0x0 ;  /* 0x000000000000781c */ /* 0x000fca0003f0f008 */
[----:B------:R-:W-:Y:S02]  /*10f0*/  @UP0 ULDC.64 UR4, c[0x0][0x368] ;  /* 0x0000da0000040ab9 */ /* 0x000fe40000000a00 */
[----:B------:R-:W-:-:S06]  /*1100*/  @UP0 UIMAD.WIDE UR4, UR14, 0x4, UR4 ;  /* 0x000000040e0408a5 */ /* 0x000fcc000f8e0204 */
[----:B------:R-:W-:Y:S02]  /*1110*/  IMAD.U32 R2, RZ, RZ, UR4 ;  /* 0x00000004ff027e24 */ /* 0x000fe4000f8e00ff */
[----:B------:R-:W-:-:S05]  /*1120*/  IMAD.U32 R3, RZ, RZ, UR5 ;  /* 0x00000005ff037e24 */ /* 0x000fca000f8e00ff */
[----:B------:R-:W2:Y:S01]  /*1130*/  @P0 LDG.E R2, desc[UR26][R2.64] ;  /* 0x0000001a02020981 */ /* 0x000ea2000c1e1900 */
[----:B------:R-:W-:Y:S01]  /*1140*/  ISETP.NE.U32.AND P1, PT, RZ, UR6, PT ;  /* 0x00000006ff007c0c */ /* 0x000fe2000bf25070 */
[----:B------:R-:W-:Y:S01]  /*1150*/  UMOV UR17, UR14 ;  /* 0x0000000e00117c82 */ /* 0x000fe20008000000 */
[----:B------:R-:W-:Y:S01]  /*1160*/  UMOV UR22, URZ ;  /* 0x0000003f00167c82 */ /* 0x000fe20008000000 */
[----:B------:R-:W-:Y:S01]  /*1170*/  UMOV UR23, URZ ;  /* 0x0000003f00177c82 */ /* 0x000fe20008000000 */
[----:B------:R-:W-:Y:S01]  /*1180*/  ISETP.NE.AND.EX P1, PT, RZ, UR7, PT, P1 ;  /* 0x00000007ff007c0c */ /* 0x000fe2000bf25310 */
[----:B------:R-:W-:Y:S01]  /*1190*/  UPLOP3.LUT UP6, UPT, UPT, UPT, UPT, 0x40, 0x0 ;  /* 0x000000000000789c */ /* 0x000fe20003fce870 */
[----:B--2---:R-:W-:-:S11]  /*11a0*/  @P0 R2UR UR17, R2 ;  /* 0x00000000021102ca */ /* 0x004fd600000e0000 */
[----:B------:R-:W-:Y:S05]  /*11b0*/  @!P1 BRA `(.L_x_2325) ;  /* 0x00000000002c9947 */ /* 0x000fea0003800000 */
[----:B------:R-:W-:Y:S01]  /*11c0*/  USHF.R.S32.HI UR8, URZ, 0x1f, UR14 ;  /* 0x0000001f3f087899 */ /* 0x000fe2000801140e */
[----:B------:R-:W-:-:S03]  /*11d0*/  ULDC.64 UR4, c[0x0][0x378] ;  /* 0x0000de0000047ab9 */ /* 0x000fc60000000a00 */
[----:B------:R-:W-:Y:S02]  /*11e0*/  UIMAD UR8, UR8, UR4, URZ ;  /* 0x00000004080872a4 */ /* 0x000fe4000f8e023f */
[----:B------:R-:W-:Y:S02]  /*11f0*/  UIMAD.WIDE.U32 UR10, UR14, UR4, URZ ;  /* 0x000000040e0a72a5 */ /* 0x000fe4000f8e003f */
[----:B------:R-:W-:Y:S02]  /*1200*/  UIMAD UR4, UR14, UR5, UR8 ;  /* 0x000000050e0472a4 */ /* 0x000fe4000f8e0208 */
[----:B------:R-:W-:Y:S02]  /*1210*/  ULEA UR22, UP0, UR10, UR6, 0x2 ;  /* 0x000000060a167291 */ /* 0x000fe4000f80103f */
[----:B------:R-:W-:Y:S02]  /*1220*/  UIADD3 UR4, UR11, UR4, URZ ;  /* 0x000000040b047290 */ /* 0x000fe4000fffe03f */
[----:B------:R-:W-:-:S02]  /*1230*/  UISETP.NE.U32.AND UP6, UPT, UR22, URZ, UPT ;  /* 0x0000003f1600728c */ /* 0x000fc4000bfc5070 */
[----:B------:R-:W-:-:S04]  /*1240*/  USHF.L.U64.HI UR4, UR10, 0x2, UR4 ;  /* 0x000000020a047899 */ /* 0x000fc80008010204 */
[----:B------:R-:W-:-:S04]  /*1250*/  UIADD3.X UR23, UR4, UR7, URZ, UP0, !UPT ;  /* 0x0000000704177290 */ /* 0x000fc800087fe43f */
[----:B------:R-:W-:-:S11]  /*1260*/  UISETP.NE.AND.EX UP6, UPT, UR23, URZ, UPT, UP6 ;  /* 0x0000003f1700728c */ /* 0x000fd6000bfc5360 */
.L_x_2325:
[----:B------:R-:W-:-:S13]  /*1270*/  PLOP3.LUT P0, PT, PT, PT, UP6, 0x40, 0x0 ;  /* 0x000000000000781c */ /* 0x000fda0003f0e868 */
[----:B------:R-:W-:Y:S05]  /*1280*/  @P0 BRA `(.L_x_2326) ;  /* 0x0000000400780947 */ /* 0x000fea0003800000 */
[----:B------:R-:W-:Y:S01]  /*1290*/  ULDC UR10, c[0x0][0x380] ;  /* 0x0000e000000a7ab9 */ /* 0x000fe20000000800 */
[----:B------:R-:W-:Y:S01]  /*12a0*/  ULEA UR9, UR18, 0xffffffc0, 0x6 ;  /* 0xffffffc012097891 */ /* 0x000fe2000f8e303f */
[----:B------:R-:W-:Y:S01]  /*12b0*/  IMAD.U32 R0, RZ, RZ, UR10 ;  /* 0x0000000aff007e24 */ /* 0x000fe2000f8e00ff */
[----:B------:R-:W-:Y:S01]  /*12c0*/  UMOV UR28, URZ ;  /* 0x0000003f001c7c82 */ /* 0x000fe20008000000 */
[----:B------:R-:W1:Y:S03]  /*12d0*/  LDC R4, c[0x0][0x278] ;  /* 0x00009e00ff047b82 */ /* 0x000e660000000800 */
[----:B------:R-:W-:-:S04]  /*12e0*/  IABS R0, R0 ;  /* 0x0000000000007213 */ /* 0x000fc80000000000 */
[----:B------:R-:W-:-:S13]  /*12f0*/  R2UR UR6, R0 ;  /* 0x00000000000672ca */ /* 0x000fda00000e0000 */
[----:B------:R-:W2:Y:S08]  /*1300*/  I2F.RP R0, UR6 ;  /* 0x0000000600007d06 */ /* 0x000eb00008209400 */
[----:B--2---:R-:W2:Y:S02]  /*1310*/  MUFU.RCP R0, R0 ;  /* 0x0000000000007308 */ /* 0x004ea40000001000 */
[----:B--2---:R-:W-:-:S06]  /*1320*/  VIADD R0, R0, 0xffffffe ;  /* 0x0ffffffe00007836 */ /* 0x004fcc0000000000 */
[----:B------:R-:W2:Y:S02]  /*1330*/  F2I.FTZ.U32.TRUNC.NTZ R0, R0 ;  /* 0x0000000000007305 */ /* 0x000ea4000021f000 */
[----:B--2---:R-:W-:Y:S02]  /*1340*/  R2UR UR29, R0 ;  /* 0x00000000001d72ca */ /* 0x004fe400000e0000 */
[----:B------:R-:W-:-:S04]  /*1350*/  MOV R0, UR9 ;  /* 0x0000000900007c02 */ /* 0x000fc80008000f00 */
[----:B------:R-:W-:-:S04]  /*1360*/  IABS R0, R0 ;  /* 0x0000000000007213 */ /* 0x000fc80000000000 */
[----:B------:R-:W-:-:S03]  /*1370*/  R2UR UR5, R0 ;  /* 0x00000000000572ca */ /* 0x000fc600000e0000 */
[----:B------:R-:W-:-:S04]  /*1380*/  UIADD3 UR4, URZ, -UR29, URZ ;  /* 0x8000001d3f047290 */ /* 0x000fc8000fffe03f */
[----:B------:R-:W-:-:S04]  /*1390*/  UIMAD UR4, UR4, UR6, URZ ;  /* 0x00000006040472a4 */ /* 0x000fc8000f8e023f */
[----:B------:R-:W-:-:S07]  /*13a0*/  UIMAD.WIDE.U32 UR28, UR29, UR4, UR28 ;  /* 0x000000041d1c72a5 */ /* 0x000fce000f8e001c */
[----:B------:R-:W-:Y:S02]  /*13b0*/  UMOV UR7, UR29 ;  /* 0x0000001d00077c82 */ /* 0x000fe40008000000 */
[----:B------:R-:W-:-:S07]  /*13c0*/  UIMAD.WIDE.U32 UR28, UR7, UR5, URZ ;  /* 0x00000005071c72a5 */ /* 0x000fce000f8e003f */
[----:B------:R-:W-:Y:S02]  /*13d0*/  UMOV UR8, UR29 ;  /* 0x0000001d00087c82 */ /* 0x000fe40008000000 */
[----:B------:R-:W-:-:S04]  /*13e0*/  UIADD3 UR4, -UR8, URZ, URZ ;  /* 0x0000003f08047290 */ /* 0x000fc8000fffe13f */
[----:B------:R-:W-:-:S04]  /*13f0*/  UIMAD UR4, UR6, UR4, UR5 ;  /* 0x00000004060472a4 */ /* 0x000fc8000f8e0205 */
[----:B------:R-:W-:-:S11]  /*1400*/  UISETP.GT.U32.AND UP0, UPT, UR6, UR4, UPT ;  /* 0x000000040600728c */ /* 0x000fd6000bf04070 */
[----:B------:R-:W-:Y:S02]  /*1410*/  @!UP0 UIADD3 UR4, UR4, -UR6, URZ ;  /* 0x8000000604048290 */ /* 0x000fe4000fffe03f */
[----:B------:R-:W-:Y:S02]  /*1420*/  @!UP0 UIADD3 UR8, UR8, 0x1, URZ ;  /* 0x0000000108088890 */ /* 0x000fe4000fffe03f */
[----:B------:R-:W-:Y:S02]  /*1430*/  UISETP.GE.U32.AND UP1, UPT, UR4, UR6, UPT ;  /* 0x000000060400728c */ /* 0x000fe4000bf26070 */
[----:B------:R-:W-:-:S04]  /*1440*/  ULOP3.LUT UR4, UR9, UR10, URZ, 0x3c, !UPT ;  /* 0x0000000a09047292 */ /* 0x000fc8000f8e3c3f */
[----:B------:R-:W-:-:S05]  /*1450*/  UISETP.GE.AND UP0, UPT, UR4, URZ, UPT ;  /* 0x0000003f0400728c */ /* 0x000fca000bf06270 */
[----:B------:R-:W-:Y:S02]  /*1460*/  @UP1 UIADD3 UR8, UR8, 0x1, URZ ;  /* 0x0000000108081890 */ /* 0x000fe4000fffe03f */
[----:B------:R-:W-:-:S04]  /*1470*/  UISETP.NE.AND UP1, UPT, UR10, URZ, UPT ;  /* 0x0000003f0a00728c */ /* 0x000fc8000bf25270 */
[----:B------:R-:W-:-:S07]  /*1480*/  @!UP0 UIADD3 UR8, -UR8, URZ, URZ ;  /* 0x0000003f08088290 */ /* 0x000fce000fffe13f */
[----:B------:R-:W-:-:S04]  /*1490*/  @!UP1 ULOP3.LUT UR8, URZ, UR10, URZ, 0x33, !UPT ;  /* 0x0000000a3f089292 */ /* 0x000fc8000f8e333f */
[----:B------:R-:W-:-:S06]  /*14a0*/  UIMAD.WIDE UR4, UR8, 0x4, UR22 ;  /* 0x00000004080478a5 */ /* 0x000fcc000f8e0216 */
[----:B------:R-:W-:Y:S02]  /*14b0*/  IMAD.U32 R2, RZ, RZ, UR4 ;  /* 0x00000004ff027e24 */ /* 0x000fe4000f8e00ff */
[----:B------:R-:W-:Y:S01]  /*14c0*/  IMAD.U32 R3, RZ, RZ, UR5 ;  /* 0x00000005ff037e24 */ /* 0x000fe2000f8e00ff */
[----:B-1----:R-:W-:Y:S01]  /*14d0*/  IABS R6, R4 ;  /* 0x0000000400067213 */ /* 0x002fe20000000000 */
[----:B------:R-:W1:Y:S01]  /*14e0*/  S2R R0, SR_CTAID.Z ;  /* 0x0000000000007919 */ /* 0x000e620000002700 */
[----:B------:R-:W-:Y:S01]  /*14f0*/  UIADD3 UR8, -UR8, URZ, URZ ;  /* 0x0000003f08087290 */ /* 0x000fe2000fffe13f */
[----:B------:R-:W-:Y:S01]  /*1500*/  ULDC.64 UR4, c[0x0][0x230] ;  /* 0x00008c0000047ab9 */ /* 0x000fe20000000a00 */
[----:B------:R2:W3:Y:S01]  /*1510*/  LDG.E R2, desc[UR26][R2.64] ;  /* 0x0000001a02027981 */ /* 0x0004e2000c1e1900 */
[----:B------:R-:W4:Y:S01]  /*1520*/  I2F.RP R8, R6 ;  /* 0x0000000600087306 */ /* 0x000f220000209400 */
[----:B------:R-:W-:-:S04]  /*1530*/  UIMAD UR9, UR10, UR8, UR9 ;  /* 0x000000080a0972a4 */ /* 0x000fc8000f8e0209 */
[----:B------:R-:W-:-:S03]  /*1540*/  USHF.R.S32.HI UR8, URZ, 0x1f, UR9 ;  /* 0x0000001f3f087899 */ /* 0x000fc60008011409 */
[----:B----4-:R-:W4:Y:S01]  /*1550*/  MUFU.RCP R8, R8 ;  /* 0x0000000800087308 */ /* 0x010f220000001000 */
[----:B-1----:R-:W-:Y:S02]  /*1560*/  IABS R0, R0 ;  /* 0x0000000000007213 */ /* 0x002fe40000000000 */
[----:B----4-:R-:W-:-:S05]  /*1570*/  IADD3 R8, R8, 0xffffffe, RZ ;  /* 0x0ffffffe08087810 */ /* 0x010fca0007ffe0ff */
[----:B------:R-:W2:Y:S02]  /*1580*/  F2I.FTZ.U32.TRUNC.NTZ R9, R8 ;  /* 0x0000000800097305 */ /* 0x000ea4000021f000 */
[----:B--2---:R-:W-:Y:S02]  /*1590*/  IMAD.MOV R3, RZ, RZ, -R9 ;  /* 0x000000ffff037224 */ /* 0x004fe400078e0a09 */
        /* <DEDUP_REMOVED lines=12> */
[----:B------:R-:W-:-:S04]  /*1660*/  LOP3.LUT R0, R4, UR16, RZ, 0x3c, !PT ;  /* 0x0000001004007c12 */ /* 0x000fc8000f8e3cff */
[----:B------:R-:W-:-:S07]  /*1670*/  ISETP.GE.AND P0, PT, R0, RZ, PT ;  /* 0x000000ff0000720c */ /* 0x000fce0003f06270 */
[----:B------:R-:W-:-:S06]  /*1680*/  @P2 VIADD R7, R7, 0x1 ;  /* 0x0000000107072836 */ /* 0x000fcc0000000000 */
[----:B------:R-:W-:Y:S01]  /*1690*/  @!P0 IMAD.MOV R7, RZ, RZ, -R7 ;  /* 0x000000ffff078224 */ /* 0x000fe200078e0a07 */
[----:B------:R-:W-:-:S04]  /*16a0*/  @!P1 LOP3.LUT R7, RZ, R4, RZ, 0x33, !PT ;  /* 0x00000004ff079212 */ /* 0x000fc800078e33ff */
[----:B------:R-:W-:Y:S02]  /*16b0*/  SHF.R.S32.HI R12, RZ, 0x1f, R7 ;  /* 0x0000001fff0c7819 */ /* 0x000fe40000011407 */
[----:B------:R-:W-:Y:S02]  /*16c0*/  MOV R18, R7 ;  /* 0x0000000700127202 */ /* 0x000fe40000000f00 */
[----:B---3--:R-:W-:-:S13]  /*16d0*/  R2UR UR25, R2 ;  /* 0x00000000021972ca */ /* 0x008fda00000e0000 */
[----:B------:R-:W-:Y:S02]  /*16e0*/  USHF.R.S32.HI UR17, URZ, 0x1f, UR25 ;  /* 0x0000001f3f117899 */ /* 0x000fe40008011419 */
[----:B------:R-:W-:Y:S02]  /*16f0*/  UIMAD.WIDE.U32 UR6, UR25, UR4, URZ ;  /* 0x00000004190672a5 */ /* 0x000fe4000f8e003f */
[----:B------:R-:W-:-:S04]  /*1700*/  UIMAD UR11, UR17, UR4, URZ ;  /* 0x00000004110b72a4 */ /* 0x000fc8000f8e023f */
[----:B------:R-:W-:-:S03]  /*1710*/  UIMAD UR5, UR25, UR5, UR11 ;  /* 0x00000005190572a4 */ /* 0x000fc6000f8e020b */
[----:B------:R-:W-:Y:S01]  /*1720*/  ULDC.64 UR10, c[0x0][0x248] ;  /* 0x00009200000a7ab9 */ /* 0x000fe20000000a00 */
[----:B------:R-:W-:Y:S02]  /*1730*/  UIADD3 UR7, UR7, UR5, URZ ;  /* 0x0000000507077290 */ /* 0x000fe4000fffe03f */
[----:B------:R-:W-:Y:S02]  /*1740*/  UIMAD UR28, UR8, UR10, URZ ;  /* 0x0000000a081c72a4 */ /* 0x000fe4000f8e023f */
[----:B------:R-:W-:Y:S02]  /*1750*/  UIMAD.WIDE.U32 UR30, UR9, UR10, UR6 ;  /* 0x0000000a091e72a5 */ /* 0x000fe4000f8e0006 */
[----:B------:R-:W-:Y:S01]  /*1760*/  UIMAD UR28, UR9, UR11, UR28 ;  /* 0x0000000b091c72a4 */ /* 0x000fe2000f8e021c */
[----:B------:R-:W-:Y:S01]  /*1770*/  ULDC.64 UR6, c[0x0][0x260] ;  /* 0x0000980000067ab9 */ /* 0x000fe20000000a00 */
[----:B------:R-:W-:Y:S02]  /*1780*/  ULDC.64 UR4, c[0x0][0x238] ;  /* 0x00008e0000047ab9 */ /* 0x000fe40000000a00 */
[----:B------:R-:W-:Y:S01]  /*1790*/  UIADD3 UR28, UR31, UR28, URZ ;  /* 0x0000001c1f1c7290 */ /* 0x000fe2000fffe03f */
[----:B------:R-:W-:Y:S01]  /*17a0*/  MOV R2, UR30 ;  /* 0x0000001e00027c02 */ /* 0x000fe20008000f00 */
[----:B------:R-:W-:Y:S01]  /*17b0*/  IMAD.U32 R3, RZ, RZ, UR31 ;  /* 0x0000001fff037e24 */ /* 0x000fe2000f8e00ff */
[----:B------:R-:W-:Y:S01]  /*17c0*/  UIMAD UR17, UR17, UR4, URZ ;  /* 0x00000004111172a4 */ /* 0x000fe2000f8e023f */
[----:B------:R-:W-:Y:S01]  /*17d0*/  IMAD R30, R12, UR6, RZ ;  /* 0x000000060c1e7c24 */ /* 0x000fe2000f8e02ff */
[----:B------:R-:W-:Y:S01]  /*17e0*/  UIMAD.WIDE.U32 UR30, UR25, UR4, URZ ;  /* 0x00000004191e72a5 */ /* 0x000fe2000f8e003f */
[----:B------:R-:W-:Y:S01]  /*17f0*/  IMAD.U32 R3, RZ, RZ, UR28 ;  /* 0x0000001cff037e24 */ /* 0x000fe2000f8e00ff */
[----:B------:R-:W-:Y:S01]  /*1800*/  UIMAD UR5, UR25, UR5, UR17 ;  /* 0x00000005190572a4 */ /* 0x000fe2000f8e0211 */
[----:B------:R-:W-:-:S02]  /*1810*/  IMAD R30, R7, UR7, R30 ;  /* 0x00000007071e7c24 */ /* 0x000fc4000f8e021e */
[----:B------:R-:W-:Y:S01]  /*1820*/  IMAD.WIDE.U32 R2, R7, UR6, R2 ;  /* 0x0000000607027c25 */ /* 0x000fe2000f8e0002 */
[----:B------:R-:W-:-:S03]  /*1830*/  UIADD3 UR28, UR31, UR5, URZ ;  /* 0x000000051f1c7290 */ /* 0x000fc6000fffe03f */
[----:B------:R-:W-:Y:S01]  /*1840*/  IMAD.MOV.U32 R32, RZ, RZ, R2 ;  /* 0x000000ffff207224 */ /* 0x000fe200078e0002 */
[----:B------:R-:W-:Y:S01]  /*1850*/  IADD3 R30, R3, R30, RZ ;  /* 0x0000001e031e7210 */ /* 0x000fe20007ffe0ff */
[----:B------:R-:W-:Y:S07]  /*1860*/  BRA `(.L_x_2327) ;  /* 0x0000000400407947 */ /* 0x000fee0003800000 */
.L_x_2326:
        /* <DEDUP_REMOVED lines=21> */
[----:B------:R-:W-:-:S06]  /*19c0*/  IMAD.HI.U32 R2, R11, R2, R10 ;  /* 0x000000020b027227 */ /* 0x000fcc00078e000a */
[----:B------:R-:W-:Y:S02]  /*19d0*/  IMAD.HI.U32 R6, R2, R0, RZ ;  /* 0x0000000002067227 */ /* 0x000fe400078e00ff */
[----:B------:R-:W1:Y:S02]  /*19e0*/  LDC.64 R2, c[0x0][0x260] ;  /* 0x00009800ff027b82 */ /* 0x000e640000000a00 */
        /* <DEDUP_REMOVED lines=22> */
.L_x_2328:
[----:B------:R-:W-:Y:S01]  /*1b50*/  UIMAD UR4, UR8, UR10, URZ ;  /* 0x0000000a080472a4 */ /* 0x000fe2000f8e023f */
[----:B------:R-:W-:Y:S01]  /*1b60*/  @!P2 IADD3 R6, -R6, RZ, RZ ;  /* 0x000000ff0606a210 */ /* 0x000fe20007ffe1ff */
[----:B------:R-:W-:Y:S01]  /*1b70*/  UMOV UR7, UR5 ;  /* 0x0000000500077c82 */ /* 0x000fe20008000000 */
[----:B------:R-:W-:Y:S01]  /*1b80*/  @!P1 LOP3.LUT R6, RZ, R8, RZ, 0x33, !PT ;  /* 0x00000008ff069212 */ /* 0x000fe200078e33ff */
[----:B------:R-:W-:Y:S02]  /*1b90*/  UIMAD.WIDE.U32 UR6, UR10, UR9, UR6 ;  /* 0x000000090a0672a5 */ /* 0x000fe4000f8e0006 */
[----:B------:R-:W-:Y:S01]  /*1ba0*/  UIMAD UR4, UR11, UR9, UR4 ;  /* 0x000000090b0472a4 */ /* 0x000fe2000f8e0204 */
[--C-:B------:R-:W-:Y:S01]  /*1bb0*/  SHF.R.S32.HI R12, RZ, 0x1f, R6.reuse ;  /* 0x0000001fff0c7819 */ /* 0x100fe20000011406 */
[----:B------:R-:W-:Y:S01]  /*1bc0*/  @UP0 UIADD3 UR28, UR25, UR28, URZ ;  /* 0x0000001c191c0290 */ /* 0x000fe2000fffe03f */
[----:B------:R-:W-:Y:S01]  /*1bd0*/  IMAD.MOV.U32 R18, RZ, RZ, R6 ;  /* 0x000000ffff127224 */ /* 0x000fe200078e0006 */
        /* <DEDUP_REMOVED lines=8> */
[----:B------:R-:W-:-:S03]  /*1c60*/  IMAD.WIDE.U32 R8, R6, R2, R8 ;  /* 0x0000000206087225 */ /* 0x000fc600078e0008 */
[----:B------:R-:W-:Y:S01]  /*1c70*/  @UP0 UIMAD UR28, UR28, UR5, UR31 ;  /* 0x000000051c1c02a4 */ /* 0x000fe2000f8e021f */
[----:B------:R-:W-:Y:S01]  /*1c80*/  IMAD.MOV.U32 R32, RZ, RZ, R8 ;  /* 0x000000ffff207224 */ /* 0x000fe200078e0008 */
[----:B------:R-:W-:Y:S01]  /*1c90*/  IADD3 R30, R9, R0, RZ ;  /* 0x00000000091e7210 */ /* 0x000fe20007ffe0ff */
[----:B------:R-:W-:Y:S09]  /*1ca0*/  @P0 BRA `(.L_x_2327) ;  /* 0x0000000000300947 */ /* 0x000ff20003800000 */
        /* <DEDUP_REMOVED lines=12> */
.L_x_2327:
[----:B------:R-:W-:Y:S01]  /*1d70*/  UISETP.NE.AND UP0, UPT, UR13, -0x1, UPT ;  /* 0xffffffff0d00788c */ /* 0x000fe2000bf05270 */
[----:B------:R-:W-:Y:S01]  /*1d80*/  SHF.R.S32.HI R4, RZ, 0x1f, R5 ;  /* 0x0000001fff047819 */ /* 0x000fe20000011405 */
[----:B------:R-:W1:Y:S01]  /*1d90*/  S2R R28, SR_CTAID.X ;  /* 0x00000000001c7919 */ /* 0x000e620000002500 */
[----:B------:R-:W2:Y:S01]  /*1da0*/  S2UR UR25, SR_CgaCtaId ;  /* 0x00000000001979c3 */ /* 0x000ea20000008800 */
[----:B------:R-:W-:Y:S01]  /*1db0*/  ULDC.64 UR6, c[0x0][0x268] ;  /* 0x00009a0000067ab9 */ /* 0x000fe20000000a00 */
[-C--:B------:R-:W-:Y:S01]  /*1dc0*/  LEA.HI R3, R4, R5.reuse, RZ, 0x3 ;  /* 0x0000000504037211 */ /* 0x080fe200078f18ff */
[----:B------:R-:W-:Y:S01]  /*1dd0*/  IMAD R12, R12, UR6, RZ ;  /* 0x000000060c0c7c24 */ /* 0x000fe2000f8e02ff */
[-C--:B------:R-:W-:Y:S01]  /*1de0*/  LEA.HI R22, R4, R5.reuse, RZ, 0x4 ;  /* 0x0000000504167211 */ /* 0x080fe200078f20ff */
[----:B------:R-:W-:Y:S01]  /*1df0*/  BSSY B0, `(.L_x_2329) ;  /* 0x000006f000007945 */ /* 0x000fe20003800000 */
[----:B------:R-:W-:Y:S01]  /*1e00*/  SHF.R.S32.HI R20, RZ, 0x3, R3 ;  /* 0x00000003ff147819 */ /* 0x000fe20000011403 */
[----:B------:R-:W-:Y:S01]  /*1e10*/  IMAD R12, R18, UR7, R12 ;  /* 0x00000007120c7c24 */ /* 0x000fe2000f8e020c */
[----:B------:R-:W-:Y:S01]  /*1e20*/  @UP0 ULDC.64 UR4, c[0x0][0x240] ;  /* 0x0000900000040ab9 */ /* 0x000fe20000000a00 */
[----:B------:R-:W-:Y:S01]  /*1e30*/  LOP3.LUT R3, R3, 0xfffffff8, RZ, 0xc0, !PT ;  /* 0xfffffff803037812 */ /* 0x000fe200078ec0ff */
[----:B------:R-:W-:Y:S01]  /*1e40*/  @UP0 UIMAD.WIDE.U32 UR32, UR13, UR4, URZ ;  /* 0x000000040d2002a5 */ /* 0x000fe2000f8e003f */
[----:B------:R-:W-:Y:S01]  /*1e50*/  LOP3.LUT R2, R22, 0xfffffff0, RZ, 0xc0, !PT ;  /* 0xfffffff016027812 */ /* 0x000fe200078ec0ff */
[----:B------:R-:W-:Y:S01]  /*1e60*/  @!UP0 USHF.R.S32.HI UR29, URZ, 0x1f, UR14 ;  /* 0x0000001f3f1d8899 */ /* 0x000fe2000801140e */
[----:B------:R-:W-:Y:S01]  /*1e70*/  IMAD.SHL.U32 R234, R20, 0x40, RZ ;  /* 0x0000004014ea7824 */ /* 0x000fe200078e00ff */
[----:B------:R-:W-:Y:S01]  /*1e80*/  @UP0 UIMAD UR17, UR13, UR5, UR33 ;  /* 0x000000050d1102a4 */ /* 0x000fe2000f8e0221 */
[C---:B------:R-:W-:Y:S01]  /*1e90*/  IMAD.IADD R3, R5.reuse, 0x1, -R3 ;  /* 0x0000000105037824 */ /* 0x040fe200078e0a03 */
[----:B------:R-:W-:Y:S01]  /*1ea0*/  SHF.R.S32.HI R21, RZ, 0x1f, R20 ;  /* 0x0000001fff157819 */ /* 0x000fe20000011414 */
[----:B------:R-:W-:Y:S01]  /*1eb0*/  @!UP0 ULDC.64 UR4, c[0x0][0x228] ;  /* 0x00008a0000048ab9 */ /* 0x000fe20000000a00 */
[----:B------:R-:W-:Y:S01]  /*1ec0*/  IMAD.IADD R2, R5, 0x1, -R2 ;  /* 0x0000000105027824 */ /* 0x000fe200078e0a02 */
[----:B------:R-:W-:Y:S01]  /*1ed0*/  @!UP0 UIMAD UR29, UR29, UR4, URZ ;  /* 0x000000041d1d82a4 */ /* 0x000fe2000f8e023f */
[----:B------:R-:W-:Y:S01]  /*1ee0*/  IMAD.SHL.U32 R236, R3, 0x8, RZ ;  /* 0x0000000803ec7824 */ /* 0x000fe200078e00ff */
[----:B------:R-:W-:Y:S01]  /*1ef0*/  @!UP0 UIMAD.WIDE.U32 UR34, UR14, UR4, URZ ;  /* 0x000000040e2282a5 */ /* 0x000fe2000f8e003f */
[----:B------:R-:W-:Y:S01]  /*1f00*/  LOP3.LUT R234, R234, 0x1c0, RZ, 0xc0, !PT ;  /* 0x000001c0eaea7812 */ /* 0x000fe200078ec0ff */
[----:B------:R-:W-:Y:S01]  /*1f10*/  @!UP0 UIMAD UR29, UR14, UR5, UR29 ;  /* 0x000000050e1d82a4 */ /* 0x000fe2000f8e021d */
[----:B------:R-:W-:Y:S01]  /*1f20*/  SHF.R.S32.HI R14, RZ, 0x1f, R2 ;  /* 0x0000001fff0e7819 */ /* 0x000fe20000011402 */
[----:B------:R-:W-:Y:S01]  /*1f30*/  USHF.R.S32.HI UR14, URZ, 0x1f, UR16 ;  /* 0x0000001f3f0e7899 */ /* 0x000fe20008011410 */
[--C-:B------:R-:W-:Y:S01]  /*1f40*/  SHF.R.S32.HI R16, RZ, 0x1f, R236.reuse ;  /* 0x0000001fff107819 */ /* 0x100fe200000114ec */
[----:B------:R-:W-:Y:S01]  /*1f50*/  ULDC.64 UR4, c[0x0][0x258] ;  /* 0x0000960000047ab9 */ /* 0x000fe20000000a00 */
[----:B------:R-:W-:Y:S01]  /*1f60*/  IADD3 R8, P1, R236, UR30, RZ ;  /* 0x0000001eec087c10 */ /* 0x000fe2000ff3e0ff */
[----:B------:R-:W-:Y:S01]  /*1f70*/  UIMAD UR14, UR14, UR4, URZ ;  /* 0x000000040e0e72a4 */ /* 0x000fe2000f8e023f */
[----:B------:R-:W-:Y:S01]  /*1f80*/  LOP3.LUT R0, R234, 0x38, R236, 0xf8, !PT ;  /* 0x00000038ea007812 */ /* 0x000fe200078ef8ec */
[----:B------:R-:W-:Y:S01]  /*1f90*/  @!UP0 UIADD3 UR17, UR35, UR29, URZ ;  /* 0x0000001d23118290 */ /* 0x000fe2000fffe03f */
[----:B------:R-:W-:Y:S01]  /*1fa0*/  IADD3.X R9, R16, UR28, RZ, P1, !PT ;  /* 0x0000001c10097c10 */ /* 0x000fe20008ffe4ff */
[----:B------:R-:W-:Y:S01]  /*1fb0*/  UIMAD UR28, UR16, UR5, UR14 ;  /* 0x00000005101c72a4 */ /* 0x000fe2000f8e020e */
[----:B------:R-:W-:Y:S01]  /*1fc0*/  SHF.R.U32.HI R234, RZ, 0x3, R234 ;  /* 0x00000003ffea7819 */ /* 0x000fe200000116ea */
[----:B------:R-:W-:Y:S01]  /*1fd0*/  UIADD3 UR5, -UR21, UR15, URZ ;  /* 0x0000000f15057290 */ /* 0x000fe2000fffe13f */
[----:B------:R-:W-:Y:S01]  /*1fe0*/  LEA.HI R14, R14, R2, RZ, 0x3 ;  /* 0x000000020e0e7211 */ /* 0x000fe200078f18ff */
[----:B------:R-:W-:Y:S01]  /*1ff0*/  @!UP0 UMOV UR32, UR34 ;  /* 0x0000002200208c82 */ /* 0x000fe20008000000 */
[----:B------:R-:W-:Y:S01]  /*2000*/  LOP3.LUT R234, R0, R234, RZ, 0x3c, !PT ;  /* 0x000000ea00ea7212 */ /* 0x000fe200078e3cff */
[----:B------:R-:W-:Y:S01]  /*2010*/  VIADD R15, R20, 0x10 ;  /* 0x00000010140f7836 */ /* 0x000fe20000000000 */
[----:B------:R-:W-:Y:S01]  /*2020*/  LEA.HI R0, R4, R5, RZ, 0x6 ;  /* 0x0000000504007211 */ /* 0x000fe200078f30ff */
[----:B------:R-:W-:Y:S01]  /*2030*/  IMAD.U32 R24, RZ, RZ, UR4 ;  /* 0x00000004ff187e24 */ /* 0x000fe2000f8e00ff */
[----:B------:R-:W-:Y:S01]  /*2040*/  IADD3 R6, P0, R236, UR32, RZ ;  /* 0x00000020ec067c10 */ /* 0x000fe2000ff1e0ff */
[----:B------:R-:W-:Y:S01]  /*2050*/  UIADD3 UR14, UR18, -0x1, URZ ;  /* 0xffffffff120e7890 */ /* 0x000fe2000fffe03f */
[----:B------:R-:W-:Y:S01]  /*2060*/  LOP3.LUT R17, R14, 0xfffffff8, RZ, 0xc0, !PT ;  /* 0xfffffff80e117812 */ /* 0x000fe200078ec0ff */
[----:B------:R-:W-:Y:S01]  /*2070*/  IMAD.SHL.U32 R0, R0, 0x8, RZ ;  /* 0x0000000800007824 */ /* 0x000fe200078e00ff */
[----:B------:R-:W-:Y:S01]  /*2080*/  ISETP.GE.AND P4, PT, R20, UR5, PT ;  /* 0x0000000514007c0c */ /* 0x000fe2000bf86270 */
[----:B------:R-:W-:Y:S01]  /*2090*/  UMOV UR4, 0x400 ;  /* 0x0000040000047882 */ /* 0x000fe20000000000 */
[----:B------:R-:W-:Y:S01]  /*20a0*/  IADD3.X R7, R16, UR17, RZ, P0, !PT ;  /* 0x0000001110077c10 */ /* 0x000fe200087fe4ff */
[----:B------:R-:W-:Y:S01]  /*20b0*/  IMAD.IADD R17, R2, 0x1, -R17 ;  /* 0x0000000102117824 */ /* 0x000fe200078e0a11 */
[----:B------:R-:W-:Y:S01]  /*20c0*/  IADD3 R170, P1, R20, UR9, RZ ;  /* 0x0000000914aa7c10 */ /* 0x000fe2000ff3e0ff */
[----:B------:R-:W-:Y:S01]  /*20d0*/  USHF.L.U32 UR17, UR14, 0x6, URZ ;  /* 0x000000060e117899 */ /* 0x000fe2000800063f */
[----:B------:R-:W-:Y:S01]  /*20e0*/  ISETP.GE.AND P0, PT, R15, UR5, PT ;  /* 0x000000050f007c0c */ /* 0x000fe2000bf06270 */
[----:B------:R-:W-:Y:S01]  /*20f0*/  IMAD.WIDE.U32 R24, R24, UR16, R6 ;  /* 0x0000001018187c25 */ /* 0x000fe2000f8e0006 */
[----:B------:R-:W-:Y:S01]  /*2100*/  IADD3 R32, P3, R236, R32, RZ ;  /* 0x00000020ec207210 */ /* 0x000fe20007f7e0ff */
[----:B--2---:R-:W-:Y:S01]  /*2110*/  ULEA UR4, UR25, UR4, 0x18 ;  /* 0x0000000419047291 */ /* 0x004fe2000f8ec03f */
[----:B------:R-:W-:Y:S01]  /*2120*/  LOP3.LUT R234, R234, 0xfffffe00, R0, 0xf8, !PT ;  /* 0xfffffe00eaea7812 */ /* 0x000fe200078ef800 */
[----:B------:R-:W-:Y:S01]  /*2130*/  IMAD.MOV.U32 R2, RZ, RZ, 0x10 ;  /* 0x00000010ff027424 */ /* 0x000fe200078e00ff */
[----:B------:R-:W-:Y:S01]  /*2140*/  IADD3.X R13, R21, UR8, RZ, P1, !PT ;  /* 0x00000008150d7c10 */ /* 0x000fe20008ffe4ff */
[----:B------:R-:W-:Y:S01]  /*2150*/  IMAD.MOV.U32 R0, RZ, RZ, 0x20 ;  /* 0x00000020ff007424 */ /* 0x000fe200078e00ff */
[----:B------:R-:W-:Y:S01]  /*2160*/  R2P PR, R17, 0x6 ;  /* 0x0000000611007804 */ /* 0x000fe20000000000 */
[----:B------:R-:W-:Y:S01]  /*2170*/  IMAD.WIDE.U32 R18, R18, UR6, R8 ;  /* 0x0000000612127c25 */ /* 0x000fe2000f8e0008 */
[----:B------:R-:W-:Y:S01]  /*2180*/  UIADD3 UR16, -UR17, UR24, URZ ;  /* 0x0000001811107290 */ /* 0x000fe2000fffe13f */
[----:B------:R-:W-:-:S02]  /*2190*/  LEA R234, R234, UR4, 0x1 ;  /* 0x00000004eaea7c11 */ /* 0x000fc4000f8e08ff */
        /* <DEDUP_REMOVED lines=52> */
.L_x_2330:
[----:B------:R-:W-:Y:S05]  /*24e0*/  BSYNC B0 ;  /* 0x0000000000007941 */ /* 0x000fea0003800000 */
.L_x_2329:
[----:B------:R-:W-:Y:S01]  /*24f0*/  IMAD.X R33, R16, 0x1, R30, P3 ;  /* 0x0000000110217824 */ /* 0x000fe200018e061e */
[----:B------:R-:W-:Y:S01]  /*2500*/  ISETP.GE.AND P1, PT, R15, UR16, PT ;  /* 0x000000100f007c0c */ /* 0x000fe2000bf26270 */
[----:B------:R-:W-:Y:S01]  /*2510*/  IMAD R165, R21, UR10, RZ ;  /* 0x0000000a15a57c24 */ /* 0x000fe2000f8e02ff */
[----:B------:R-:W-:Y:S01]  /*2520*/  ISETP.GE.AND P4, PT, R15, UR16, PT ;  /* 0x000000100f007c0c */ /* 0x000fe2000bf86270 */
[C---:B------:R-:W-:Y:S01]  /*2530*/  VIADD R16, R20.reuse, 0x20 ;  /* 0x0000002014107836 */ /* 0x040fe20000000000 */
[C---:B------:R-:W-:Y:S01]  /*2540*/  IADD3 R15, R20.reuse, 0x30, RZ ;  /* 0x00000030140f7810 */ /* 0x040fe20007ffe0ff */
[C---:B------:R-:W-:Y:S01]  /*2550*/  IMAD.WIDE.U32 R32, R20.reuse, UR10, R32 ;  /* 0x0000000a14207c25 */ /* 0x040fe2000f8e0020 */
[----:B------:R-:W-:Y:S01]  /*2560*/  SHF.R.S32.HI R23, RZ, 0x4, R22 ;  /* 0x00000004ff177819 */ /* 0x000fe20000011416 */
[----:B------:R-:W-:Y:S01]  /*2570*/  BSSY B0, `(.L_x_2331) ;  /* 0x0000038000007945 */ /* 0x000fe20003800000 */
[C---:B------:R-:W-:Y:S01]  /*2580*/  ISETP.GE.AND P6, PT, R20.reuse, UR16, PT ;  /* 0x0000001014007c0c */ /* 0x040fe2000bfc6270 */
[----:B------:R-:W-:Y:S01]  /*2590*/  IMAD R165, R20, UR11, R165 ;  /* 0x0000000b14a57c24 */ /* 0x000fe2000f8e02a5 */
[----:B------:R-:W-:-:S02]  /*25a0*/  ISETP.GE.AND P2, PT, R16, UR5, PT ;  /* 0x0000000510007c0c */ /* 0x000fc4000bf46270 */
[----:B------:R-:W-:Y:S01]  /*25b0*/  ISETP.GE.AND P5, PT, R15, UR5, PT ;  /* 0x000000050f007c0c */ /* 0x000fe2000bfa6270 */
[----:B------:R-:W-:Y:S01]  /*25c0*/  IMAD.IADD R165, R33, 0x1, R165 ;  /* 0x0000000121a57824 */ /* 0x000fe200078e02a5 */
[----:B------:R-:W-:Y:S02]  /*25d0*/  MOV R200, R32 ;  /* 0x0000002000c87202 */ /* 0x000fe40000000f00 */
[----:B------:R-:W-:Y:S01]  /*25e0*/  LEA.HI R22, R22, R23, RZ, 0x1 ;  /* 0x0000001716167211 */ /* 0x000fe200078f08ff */
[----:B------:R-:W-:Y:S08]  /*25f0*/  @P0 BRA `(.L_x_2332) ;  /* 0x0000000000bc0947 */ /* 0x000ff00003800000 */
[----:B------:R-:W-:Y:S01]  /*2600*/  ULDC UR8, c[0x0][0x2d0] ;  /* 0x0000b40000087ab9 */ /* 0x000fe20000000800 */
[----:B--2---:R-:W-:Y:S01]  /*2610*/  IADD3 R9, P0, R28, 0x10, RZ ;  /* 0x000000101c097810 */ /* 0x004fe20007f1e0ff */
[----:B------:R-:W-:Y:S01]  /*2620*/  ULDC.64 UR6, c[0x0][0x240] ;  /* 0x0000900000067ab9 */ /* 0x000fe20000000a00 */
[----:B------:R-:W-:Y:S01]  /*2630*/  ISETP.GE.AND P3, PT, R236, UR8, PT ;  /* 0x00000008ec007c0c */ /* 0x000fe2000bf66270 */
[----:B------:R-:W-:Y:S02]  /*2640*/  IMAD.MOV.U32 R10, RZ, RZ, R24 ;  /* 0x000000ffff0a7224 */ /* 0x000fe400078e0018 */
[----:B------:R-:W-:Y:S02]  /*2650*/  IMAD.X R8, RZ, RZ, R29, P0 ;  /* 0x000000ffff087224 */ /* 0x000fe400000e061d */
[----:B------:R-:W-:Y:S02]  /*2660*/  IMAD.MOV.U32 R11, RZ, RZ, R27 ;  /* 0x000000ffff0b7224 */ /* 0x000fe400078e001b */
[----:B------:R-:W-:-:S02]  /*2670*/  IMAD R8, R8, UR6, RZ ;  /* 0x0000000608087c24 */ /* 0x000fc4000f8e02ff */
[----:B------:R-:W-:-:S04]  /*2680*/  IMAD.WIDE.U32 R10, R9, UR6, R10 ;  /* 0x00000006090a7c25 */ /* 0x000fc8000f8e000a */
[----:B-1----:R-:W1:Y:S01]  /*2690*/  @!P3 LDC.64 R6, c[0x0][0x210] ;  /* 0x00008400ff06bb82 */ /* 0x002e620000000a00 */
        /* <DEDUP_REMOVED lines=37> */
.L_x_2332:
[----:B------:R-:W-:Y:S05]  /*28f0*/  BSYNC B0 ;  /* 0x0000000000007941 */ /* 0x000fea0003800000 */
.L_x_2331:
[----:B------:R-:W-:Y:S04]  /*2900*/  BSSY B0, `(.L_x_2333) ;  /* 0x0000031000007945 */ /* 0x000fe80003800000 */
[----:B------:R-:W-:Y:S05]  /*2910*/  @P2 BRA `(.L_x_2334) ;  /* 0x0000000000bc2947 */ /* 0x000fea0003800000 */
[----:B------:R-:W-:Y:S01]  /*2920*/  ULDC UR8, c[0x0][0x2d0] ;  /* 0x0000b40000087ab9 */ /* 0x000fe20000000800 */
[----:B--2---:R-:W-:Y:S01]  /*2930*/  IADD3 R9, P2, R28, 0x20, RZ ;  /* 0x000000201c097810 */ /* 0x004fe20007f5e0ff */
[----:B------:R-:W-:Y:S01]  /*2940*/  ULDC.64 UR6, c[0x0][0x240] ;  /* 0x0000900000067ab9 */ /* 0x000fe20000000a00 */
[----:B------:R-:W-:Y:S01]  /*2950*/  ISETP.GE.AND P0, PT, R236, UR8, PT ;  /* 0x00000008ec007c0c */ /* 0x000fe2000bf06270 */
[----:B---3--:R-:W-:Y:S01]  /*2960*/  IMAD.MOV.U32 R30, RZ, RZ, R24 ;  /* 0x000000ffff1e7224 */ /* 0x008fe200078e0018 */
[----:B------:R-:W-:Y:S01]  /*2970*/  ISETP.GE.AND P3, PT, R233, UR8, PT ;  /* 0x00000008e9007c0c */ /* 0x000fe2000bf66270 */
[----:B------:R-:W-:Y:S02]  /*2980*/  IMAD.X R8, RZ, RZ, R29, P2 ;  /* 0x000000ffff087224 */ /* 0x000fe400010e061d */
[----:B------:R-:W-:Y:S02]  /*2990*/  IMAD.MOV.U32 R31, RZ, RZ, R27 ;  /* 0x000000ffff1f7224 */ /* 0x000fe400078e001b */
[----:B------:R-:W-:-:S02]  /*29a0*/  IMAD R8, R8, UR6, RZ ;  /* 0x0000000608087c24 */ /* 0x000fc4000f8e02ff */
[----:B------:R-:W-:-:S04]  /*29b0*/  IMAD.WIDE.U32 R30, R9, UR6, R30 ;  /* 0x00000006091e7c25 */ /* 0x000fc8000f8e001e */
[----:B-1--4-:R-:W1:Y:S01]  /*29c0*/  @!P0 LDC.64 R6, c[0x0][0x210] ;  /* 0x00008400ff068b82 */ /* 0x012e620000000a00 */
[----:B------:R-:W-:Y:S01]  /*29d0*/  IMAD R8, R9, UR7, R8 ;  /* 0x0000000709087c24 */ /* 0x000fe2000f8e0208 */
[----:B------:R2:W-:Y:S03]  /*29e0*/  @P0 STS.128 [R234+0x1000], RZ ;  /* 0x001000ffea000388 */ /* 0x0005e60000000c00 */
[----:B------:R-:W-:-:S03]  /*29f0*/  IMAD.IADD R10, R31, 0x1, R8 ;  /* 0x000000011f0a7824 */ /* 0x000fc600078e0208 */
        /* <DEDUP_REMOVED lines=33> */
.L_x_2334:
[----:B------:R-:W-:Y:S05]  /*2c10*/  BSYNC B0 ;  /* 0x0000000000007941 */ /* 0x000fea0003800000 */
.L_x_2333:
        /* <DEDUP_REMOVED lines=13> */
[----:B--2---:R-:W2:Y:S01]  /*2cf0*/  @!P2 LDC.64 R10, c[0x0][0x210] ;  /* 0x00008400ff0aab82 */ /* 0x004ea20000000a00 */
[----:B------:R-:W-:Y:S01]  /*2d00*/  IMAD R26, R25, UR7, R26 ;  /* 0x00000007191a7c24 */ /* 0x000fe2000f8e021a */
[----:B------:R2:W-:Y:S03]  /*2d10*/  @P2 STS.128 [R234+0x1800], RZ ;  /* 0x001800ffea002388 */ /* 0x0005e60000000c00 */
[----:B------:R-:W-:-:S03]  /*2d20*/  IMAD.IADD R26, R29, 0x1, R26 ;  /* 0x000000011d1a7824 */ /* 0x000fc600078e021a */
[----:B------:R-:W5:Y:S08]  /*2d30*/  @!P5 LDC.64 R8, c[0x0][0x210] ;  /* 0x00008400ff08db82 */ /* 0x000f700000000a00 */
[----:B-1-34-:R-:W1:Y:S01]  /*2d40*/  @!P3 LDC.64 R6, c[0x0][0x210] ;  /* 0x00008400ff06bb82 */ /* 0x01ae620000000a00 */
[----:B--2---:R-:W-:-:S04]  /*2d50*/  @!P2 LEA R10, P0, R28, R10, 0x1 ;  /* 0x0000000a1c0aa211 */ /* 0x004fc800078008ff */
[C---:B------:R-:W-:Y:S02]  /*2d60*/  @!P2 LEA.HI.X R11, R28.reuse, R11, R26, 0x1, P0 ;  /* 0x0000000b1c0ba211 */ /* 0x040fe400000f0c1a */
[----:B-----5:R-:W-:-:S03]  /*2d70*/  @!P5 LEA R8, P0, R28, R8, 0x1 ;  /* 0x000000081c08d211 */ /* 0x020fc600078008ff */
        /* <DEDUP_REMOVED lines=27> */
.L_x_2336:
[----:B------:R-:W-:Y:S05]  /*2f30*/  BSYNC B0 ;  /* 0x0000000000007941 */ /* 0x000fea0003800000 */
.L_x_2335:
[----:B------:R-:W-:Y:S04]  /*2f40*/  BSSY B0, `(.L_x_2337) ;  /* 0x0000028000007945 */ /* 0x000fe80003800000 */
[----:B------:R-:W-:Y:S05]  /*2f50*/  @P6 BRA `(.L_x_2338) ;  /* 0x0000000000986947 */ /* 0x000fea0003800000 */
[----:B------:R-:W-:Y:S02]  /*2f60*/  ULDC UR6, c[0x0][0x2d0] ;  /* 0x0000b40000067ab9 */ /* 0x000fe40000000800 */
[----:B------:R-:W-:Y:S02]  /*2f70*/  ISETP.GE.AND P5, PT, R233, UR6, PT ;  /* 0x00000006e9007c0c */ /* 0x000fe4000bfa6270 */
[----:B------:R-:W-:Y:S02]  /*2f80*/  ISETP.GE.AND P6, PT, R236, UR6, PT ;  /* 0x00000006ec007c0c */ /* 0x000fe4000bfc6270 */
[----:B------:R-:W-:-:S09]  /*2f90*/  ISETP.GE.AND P3, PT, R232, UR6, PT ;  /* 0x00000006e8007c0c */ /* 0x000fd2000bf66270 */
[----:B--2---:R-:W2:Y:S02]  /*2fa0*/  @!P5 LDC.64 R8, c[0x0][0x218] ;  /* 0x00008600ff08db82 */ /* 0x004ea40000000a00 */
[----:B------:R2:W-:Y:S06]  /*2fb0*/  @P6 STS.128 [R234+0x8000], RZ ;  /* 0x008000ffea006388 */ /* 0x0005ec0000000c00 */
[----:B------:R-:W5:Y:S08]  /*2fc0*/  @!P6 LDC.64 R10, c[0x0][0x218] ;  /* 0x00008600ff0aeb82 */ /* 0x000f700000000a00 */
[----:B-1-34-:R-:W1:Y:S01]  /*2fd0*/  @!P3 LDC.64 R6, c[0x0][0x218] ;  /* 0x00008600ff06bb82 */ /* 0x01ae620000000a00 */
        /* <DEDUP_REMOVED lines=24> */
[----:B-1----:R-:W-:-:S04]  /*3160*/  LEA R6, P0, R200, UR6, 0x1 ;  /* 0x00000006c8067c11 */ /* 0x002fc8000f8008ff */
[----:B------:R-:W-:-:S05]  /*3170*/  LEA.HI.X R7, R200, UR7, R165, 0x1, P0 ;  /* 0x00000007c8077c11 */ /* 0x000fca00080f0ca5 */
[----:B------:R-:W-:Y:S01]  /*3180*/  @!PT LDS RZ, [RZ] ;  /* 0x00000000fffff984 */ /* 0x000fe20000000800 */
[----:B------:R-:W-:Y:S01]  /*3190*/  @!PT LDS RZ, [RZ] ;  /* 0x00000000fffff984 */ /* 0x000fe20000000800 */
[----:B------:R-:W-:Y:S01]  /*31a0*/  @!PT LDS RZ, [RZ] ;  /* 0x00000000fffff984 */ /* 0x000fe20000000800 */
[----:B------:R1:W-:Y:S04]  /*31b0*/  LDGSTS.E.BYPASS.LTC128B.128 [R234+0xe000], desc[UR26][R6.64+0x180] ;  /* 0x0e00018006ea7fae */ /* 0x0003e8000b901d5a */
.L_x_2338:
[----:B------:R-:W-:Y:S05]  /*31c0*/  BSYNC B0 ;  /* 0x0000000000007941 */ /* 0x000fea0003800000 */
.L_x_2337:
[C---:B------:R-:W-:Y:S01]  /*31d0*/  ISETP.GE.AND P0, PT, R20.reuse, UR16, PT ;  /* 0x0000001014007c0c */ /* 0x040fe2000bf06270 */
[----:B------:R-:W-:Y:S01]  /*31e0*/  IMAD.SHL.U32 R21, R20, 0x8, RZ ;  /* 0x0000000814157824 */ /* 0x000fe200078e00ff */
[----:B------:R-:W-:Y:S01]  /*31f0*/  LOP3.LUT R22, R22, 0xfffffffe, RZ, 0xc0, !PT ;  /* 0xfffffffe16167812 */ /* 0x000fe200078ec0ff */
[----:B------:R-:W-:Y:S01]  /*3200*/  IMAD.SHL.U32 R20, R3, 0x40, RZ ;  /* 0x0000004003147824 */ /* 0x000fe200078e00ff */
[----:B------:R-:W-:Y:S01]  /*3210*/  USHF.L.U64.HI UR25, UR10, 0x4, UR11 ;  /* 0x000000040a197899 */ /* 0x000fe2000801020b */
[----:B------:R-:W-:Y:S01]  /*3220*/  BSSY B0, `(.L_x_2339) ;  /* 0x0000032000007945 */ /* 0x000fe20003800000 */
[----:B------:R-:W-:Y:S01]  /*3230*/  USHF.L.U32 UR28, UR10, 0x4, URZ ;  /* 0x000000040a1c7899 */ /* 0x000fe2000800063f */
[----:B------:R-:W-:Y:S01]  /*3240*/  ISETP.GE.AND P5, PT, R16, UR16, PT ;  /* 0x0000001010007c0c */ /* 0x000fe2000bfa6270 */
[----:B------:R-:W-:Y:S01]  /*3250*/  IMAD.IADD R23, R23, 0x1, -R22 ;  /* 0x0000000117177824 */ /* 0x000fe200078e0a16 */
[----:B------:R-:W-:Y:S01]  /*3260*/  LOP3.LUT R20, R20, 0x1c0, RZ, 0xc0, !PT ;  /* 0x000001c014147812 */ /* 0x000fe200078ec0ff */
[----:B------:R-:W-:Y:S01]  /*3270*/  IMAD.SHL.U32 R17, R17, 0x40, RZ ;  /* 0x0000004011117824 */ /* 0x000fe200078e00ff */
[----:B------:R-:W-:-:S02]  /*3280*/  ISETP.GE.AND P6, PT, R15, UR16, PT ;  /* 0x000000100f007c0c */ /* 0x000fc4000bfc6270 */
[----:B------:R-:W-:Y:S02]  /*3290*/  LOP3.LUT R21, R20, 0x8, R21, 0xf8, !PT ;  /* 0x0000000814157812 */ /* 0x000fe400078ef815 */
[----:B------:R-:W-:Y:S01]  /*32a0*/  SHF.R.U32.HI R20, RZ, 0x3, R20 ;  /* 0x00000003ff147819 */ /* 0x000fe20000011614 */
[----:B------:R-:W-:Y:S08]  /*32b0*/  @P1 BRA `(.L_x_2340) ;  /* 0x0000000000a01947 */ /* 0x000ff00003800000 */
[----:B------:R-:W-:Y:S01]  /*32c0*/  ULDC UR6, c[0x0][0x2d0] ;  /* 0x0000b40000067ab9 */ /* 0x000fe20000000800 */
[----:B-12---:R-:W-:Y:S02]  /*32d0*/  IADD3 R11, P2, R200, UR28, RZ ;  /* 0x0000001cc80b7c10 */ /* 0x006fe4000ff5e0ff */
[----:B------:R-:W-:Y:S02]  /*32e0*/  ISETP.GE.AND P1, PT, R236, UR6, PT ;  /* 0x00000006ec007c0c */ /* 0x000fe4000bf26270 */
[----:B------:R-:W-:Y:S02]  /*32f0*/  IADD3.X R10, R165, UR25, RZ, P2, !PT ;  /* 0x00000019a50a7c10 */ /* 0x000fe400097fe4ff */
[----:B------:R-:W-:-:S09]  /*3300*/  ISETP.GE.AND P3, PT, R233, UR6, PT ;  /* 0x00000006e9007c0c */ /* 0x000fd2000bf66270 */
[----:B---34-:R-:W1:Y:S01]  /*3310*/  @!P1 LDC.64 R6, c[0x0][0x218] ;  /* 0x00008600ff069b82 */ /* 0x018e620000000a00 */
        /* <DEDUP_REMOVED lines=34> */
.L_x_2340:
[----:B------:R-:W-:Y:S05]  /*3540*/  BSYNC B0 ;  /* 0x0000000000007941 */ /* 0x000fea0003800000 */
.L_x_2339:
[----:B------:R-:W-:Y:S04]  /*3550*/  BSSY B0, `(.L_x_2341) ;  /* 0x000002d000007945 */ /* 0x000fe80003800000 */
[----:B------:R-:W-:Y:S05]  /*3560*/  @P5 BRA `(.L_x_2342) ;  /* 0x0000000000ac5947 */ /* 0x000fea0003800000 */
[----:B------:R-:W-:Y:S01]  /*3570*/  ULDC UR6, c[0x0][0x2d0] ;  /* 0x0000b40000067ab9 */ /* 0x000fe20000000800 */
[----:B--2---:R-:W-:Y:S01]  /*3580*/  IMAD.U32 R25, RZ, RZ, UR10 ;  /* 0x0000000aff197e24 */ /* 0x004fe2000f8e00ff */
[----:B------:R-:W-:Y:S01]  /*3590*/  ISETP.GE.AND P2, PT, R236, UR6, PT ;  /* 0x00000006ec007c0c */ /* 0x000fe2000bf46270 */
[----:B------:R-:W-:Y:S01]  /*35a0*/  IMAD.U32 R24, RZ, RZ, UR10 ;  /* 0x0000000aff187e24 */ /* 0x000fe2000f8e00ff */
[----:B------:R-:W-:Y:S01]  /*35b0*/  ISETP.GE.AND P5, PT, R233, UR6, PT ;  /* 0x00000006e9007c0c */ /* 0x000fe2000bfa6270 */
[----:B------:R-:W-:Y:S01]  /*35c0*/  IMAD.U32 R22, RZ, RZ, UR11 ;  /* 0x0000000bff167e24 */ /* 0x000fe2000f8e00ff */
[----:B------:R-:W-:Y:S02]  /*35d0*/  ISETP.GE.AND P3, PT, R232, UR6, PT ;  /* 0x00000006e8007c0c */ /* 0x000fe4000bf66270 */
[----:B------:R-:W-:-:S04]  /*35e0*/  LEA R25, P1, R25, R200, 0x5 ;  /* 0x000000c819197211 */ /* 0x000fc800078228ff */
[----:B------:R-:W-:-:S03]  /*35f0*/  LEA.HI.X R22, R24, R165, R22, 0x5, P1 ;  /* 0x000000a518167211 */ /* 0x000fc600008f2c16 */
[----:B-1----:R-:W1:Y:S01]  /*3600*/  @!P2 LDC.64 R10, c[0x0][0x218] ;  /* 0x00008600ff0aab82 */ /* 0x002e620000000a00 */
[----:B------:R2:W-:Y:S07]  /*3610*/  @P2 STS.128 [R234+0x9000], RZ ;  /* 0x009000ffea002388 */ /* 0x0005ee0000000c00 */
[----:B------:R-:W5:Y:S08]  /*3620*/  @!P5 LDC.64 R8, c[0x0][0x218] ;  /* 0x00008600ff08db82 */ /* 0x000f700000000a00 */
[----:B---34-:R-:W3:Y:S01]  /*3630*/  @!P3 LDC.64 R6, c[0x0][0x218] ;  /* 0x00008600ff06bb82 */ /* 0x018ee20000000a00 */
[----:B-1----:R-:W-:-:S04]  /*3640*/  @!P2 LEA R10, P1, R25, R10, 0x1 ;  /* 0x0000000a190aa211 */ /* 0x002fc800078208ff */
        /* <DEDUP_REMOVED lines=9> */
[C---:B---3--:R-:W-:Y:S01]  /*36e0*/  @!P3 LEA R6, P2, R25.reuse, R6, 0x1 ;  /* 0x000000061906b211 */ /* 0x048fe200078408ff */
        /* <DEDUP_REMOVED lines=19> */
.L_x_2342:
[----:B------:R-:W-:Y:S05]  /*3820*/  BSYNC B0 ;  /* 0x0000000000007941 */ /* 0x000fea0003800000 */
.L_x_2341:
[----:B------:R-:W-:Y:S04]  /*3830*/  BSSY B0, `(.L_x_2343) ;  /* 0x000002e000007945 */ /* 0x000fe80003800000 */
[----:B------:R-:W-:Y:S05]  /*3840*/  @P6 BRA `(.L_x_2344) ;  /* 0x0000000000b06947 */ /* 0x000fea0003800000 */
[----:B------:R-:W-:Y:S01]  /*3850*/  ULDC UR6, c[0x0][0x2d0] ;  /* 0x0000b40000067ab9 */ /* 0x000fe20000000800 */
[----:B------:R-:W-:Y:S01]  /*3860*/  IMAD.U32 R22, RZ, RZ, UR10 ;  /* 0x0000000aff167e24 */ /* 0x000fe2000f8e00ff */
[----:B------:R-:W-:Y:S01]  /*3870*/  ISETP.GE.AND P5, PT, R233, UR6, PT ;  /* 0x00000006e9007c0c */ /* 0x000fe2000bfa6270 */
[----:B--2---:R-:W-:Y:S01]  /*3880*/  IMAD.MOV.U32 R24, RZ, RZ, R200 ;  /* 0x000000ffff187224 */ /* 0x004fe200078e00c8 */
[----:B------:R-:W-:Y:S01]  /*3890*/  ISETP.GE.AND P6, PT, R236, UR6, PT ;  /* 0x00000006ec007c0c */ /* 0x000fe2000bfc6270 */
[----:B------:R-:W-:Y:S01]  /*38a0*/  IMAD.MOV.U32 R25, RZ, RZ, R165 ;  /* 0x000000ffff197224 */ /* 0x000fe200078e00a5 */
[----:B------:R-:W-:Y:S01]  /*38b0*/  ISETP.GE.AND P3, PT, R232, UR6, PT ;  /* 0x00000006e8007c0c */ /* 0x000fe2000bf66270 */
[----:B------:R-:W-:Y:S01]  /*38c0*/  UIMAD UR7, UR11, 0x30, URZ ;  /* 0x000000300b0778a4 */ /* 0x000fe2000f8e023f */
[----:B------:R-:W-:-:S05]  /*38d0*/  IMAD.WIDE.U32 R24, R22, 0x30, R24 ;  /* 0x0000003016187825 */ /* 0x000fca00078e0018 */
[----:B------:R-:W-:Y:S02]  /*38e0*/  VIADD R22, R25, UR7 ;  /* 0x0000000719167c36 */ /* 0x000fe40008000000 */
[----:B-1----:R-:W1:Y:S02]  /*38f0*/  @!P5 LDC.64 R8, c[0x0][0x218] ;  /* 0x00008600ff08db82 */ /* 0x002e640000000a00 */
[----:B------:R2:W-:Y:S06]  /*3900*/  @P6 STS.128 [R234+0x9800], RZ ;  /* 0x009800ffea006388 */ /* 0x0005ec0000000c00 */
[----:B------:R-:W5:Y:S08]  /*3910*/  @!P6 LDC.64 R10, c[0x0][0x218] ;  /* 0x00008600ff0aeb82 */ /* 0x000f700000000a00 */
[----:B---34-:R-:W3:Y:S01]  /*3920*/  @!P3 LDC.64 R6, c[0x0][0x218] ;  /* 0x00008600ff06bb82 */ /* 0x018ee20000000a00 */
[----:B-1----:R-:W-:-:S04]  /*3930*/  @!P5 LEA R8, P1, R24, R8, 0x1 ;  /* 0x000000081808d211 */ /* 0x002fc800078208ff */
[C---:B------:R-:W-:Y:S02]  /*3940*/  @!P5 LEA.HI.X R9, R24.reuse, R9, R22, 0x1, P1 ;  /* 0x000000091809d211 */ /* 0x040fe400008f0c16 */
[----:B------:R-:W-:Y:S02]  /*3950*/  ISETP.GE.AND P1, PT, R231, UR6, PT ;  /* 0x00000006e7007c0c */ /* 0x000fe4000bf26270 */
        /* <DEDUP_REMOVED lines=27> */
.L_x_2344:
[----:B------:R-:W-:Y:S05]  /*3b10*/  BSYNC B0 ;  /* 0x0000000000007941 */ /* 0x000fea0003800000 */
.L_x_2343:
[----:B------:R-:W0:Y:S01]  /*3b20*/  LDGDEPBAR ;  /* 0x00000000000079af */ /* 0x000e220000000000 */
[----:B-1234-:R-:W-:Y:S01]  /*3b30*/  IMAD.SHL.U32 R6, R23, 0x8, RZ ;  /* 0x0000000817067824 */ /* 0x01efe200078e00ff */
[----:B------:R-:W-:Y:S01]  /*3b40*/  LOP3.LUT R17, R17, 0x1c0, RZ, 0xc0, !PT ;  /* 0x000001c011117812 */ /* 0x000fe200078ec0ff */
[----:B------:R-:W-:Y:S01]  /*3b50*/  ULDC.64 UR6, c[0x0][0x250] ;  /* 0x0000940000067ab9 */ /* 0x000fe20000000a00 */
[----:B------:R-:W-:Y:S01]  /*3b60*/  IMAD.SHL.U32 R14, R14, 0x40, RZ ;  /* 0x000000400e0e7824 */ /* 0x000fe200078e00ff */
[----:B------:R-:W-:Y:S01]  /*3b70*/  LEA.HI R7, R4, R5, RZ, 0x5 ;  /* 0x0000000504077211 */ /* 0x000fe200078f28ff */
[----:B------:R-:W-:Y:S01]  /*3b80*/  IMAD R13, R13, UR6, RZ ;  /* 0x000000060d0d7c24 */ /* 0x000fe2000f8e02ff */
[----:B------:R-:W-:Y:S01]  /*3b90*/  LOP3.LUT R6, R17, 0x8, R6, 0xf8, !PT ;  /* 0x0000000811067812 */ /* 0x000fe200078ef806 */
[----:B------:R-:W-:Y:S01]  /*3ba0*/  IMAD.IADD R19, R19, 0x1, R12 ;  /* 0x0000000113137824 */ /* 0x000fe200078e020c */
[----:B------:R-:W-:Y:S01]  /*3bb0*/  SHF.R.U32.HI R17, RZ, 0x3, R17 ;  /* 0x00000003ff117819 */ /* 0x000fe20000011611 */
[C---:B------:R-:W-:Y:S01]  /*3bc0*/  IMAD R168, R170.reuse, UR7, R13 ;  /* 0x00000007aaa87c24 */ /* 0x040fe2000f8e020d */
[----:B------:R-:W-:Y:S01]  /*3bd0*/  LOP3.LUT R20, R21, R20, RZ, 0x3c, !PT ;  /* 0x0000001415147212 */ /* 0x000fe200078e3cff */
[----:B------:R-:W-:Y:S01]  /*3be0*/  IMAD.WIDE.U32 R170, R170, UR6, R18 ;  /* 0x00000006aaaa7c25 */ /* 0x000fe2000f8e0012 */
[----:B------:R-:W-:Y:S01]  /*3bf0*/  LOP3.LUT R6, R6, R17, RZ, 0x3c, !PT ;  /* 0x0000001106067212 */ /* 0x000fe200078e3cff */
[----:B------:R-:W-:Y:S01]  /*3c00*/  ULDC.64 UR8, c[0x0][0x220] ;  /* 0x0000880000087ab9 */ /* 0x000fe20000000a00 */
[----:B------:R-:W-:Y:S01]  /*3c10*/  USHF.L.U64.HI UR29, UR6, 0x4, UR7 ;  /* 0x00000004061d7899 */ /* 0x000fe20008010207 */
[----:B------:R-:W-:Y:S01]  /*3c20*/  IMAD R229, R23, 0x200, R20 ;  /* 0x0000020017e57824 */ /* 0x000fe200078e0214 */
[----:B------:R-:W-:Y:S01]  /*3c30*/  LOP3.LUT R4, R6, 0xfffffe00, R14, 0xf8, !PT ;  /* 0xfffffe0006047812 */ /* 0x000fe200078ef80e */
[----:B------:R-:W-:Y:S01]  /*3c40*/  IMAD.IADD R168, R171, 0x1, R168 ;  /* 0x00000001aba87824 */ /* 0x000fe200078e02a8 */
[----:B------:R-:W-:Y:S01]  /*3c50*/  SHF.R.S32.HI R6, RZ, 0x5, R7 ;  /* 0x00000005ff067819 */ /* 0x000fe20000011407 */
[----:B------:R-:W-:Y:S01]  /*3c60*/  USHF.L.U32 UR30, UR6, 0x4, URZ ;  /* 0x00000004061e7899 */ /* 0x000fe2000800063f */
[----:B------:R-:W-:Y:S01]  /*3c70*/  LEA R166, P1, R170, UR8, 0x1 ;  /* 0x00000008aaa67c11 */ /* 0x000fe2000f8208ff */
[----:B------:R-:W-:Y:S01]  /*3c80*/  BSSY B0, `(.L_x_2345) ;  /* 0x0000030000007945 */ /* 0x000fe20003800000 */
[----:B------:R-:W-:Y:S01]  /*3c90*/  ISETP.GE.AND P5, PT, R16, UR16, PT ;  /* 0x0000001010007c0c */ /* 0x000fe2000bfa6270 */
[----:B------:R-:W-:-:S04]  /*3ca0*/  DEPBAR.LE SB0, 0x0 ;  /* 0x000080000000791a */ /* 0x000fc80000000000 */
[----:B------:R-:W-:Y:S01]  /*3cb0*/  BAR.SYNC.DEFER_BLOCKING 0x0 ;  /* 0x0000000000007b1d */ /* 0x000fe20000010000 */
[----:B------:R-:W-:Y:S01]  /*3cc0*/  IMAD R230, R6, 0x400, R4 ;  /* 0x0000040006e67824 */ /* 0x000fe200078e0204 */
[----:B------:R-:W-:Y:S02]  /*3cd0*/  ISETP.GE.AND P6, PT, R15, UR16, PT ;  /* 0x000000100f007c0c */ /* 0x000fe4000bfc6270 */
[----:B------:R-:W-:Y:S02]  /*3ce0*/  LEA R229, R229, UR4, 0x1 ;  /* 0x00000004e5e57c11 */ /* 0x000fe4000f8e08ff */
[----:B------:R-:W-:Y:S02]  /*3cf0*/  LEA.HI.X R167, R170, UR9, R168, 0x1, P1 ;  /* 0x00000009aaa77c11 */ /* 0x000fe400088f0ca8 */
[----:B------:R-:W-:Y:S01]  /*3d00*/  LEA R230, R230, UR4, 0x1 ;  /* 0x00000004e6e67c11 */ /* 0x000fe2000f8e08ff */
        /* <DEDUP_REMOVED lines=10> */
[--C-:B------:R-:W-:Y:S01]  /*3db0*/  @!P3 IMAD.MOV.U32 R8, RZ, RZ, R166.reuse ;  /* 0x000000ffff08b224 */ /* 0x100fe200078e00a6 */
[----:B------:R2:W-:Y:S01]  /*3dc0*/  @P3 STS.128 [R234+0x10000], RZ ;  /* 0x010000ffea003388 */ /* 0x0005e20000000c00 */
[----:B------:R-:W-:Y:S01]  /*3dd0*/  @!P3 IMAD.MOV.U32 R9, RZ, RZ, R167 ;  /* 0x000000ffff09b224 */ /* 0x000fe200078e00a7 */
[----:B------:R-:W-:Y:S01]  /*3de0*/  @!P2 MOV R11, R167 ;  /* 0x000000a7000ba202 */ /* 0x000fe20000000f00 */
[----:B------:R-:W-:-:S03]  /*3df0*/  @!P2 IMAD.MOV.U32 R10, RZ, RZ, R166 ;  /* 0x000000ffff0aa224 */ /* 0x000fc600078e00a6 */
        /* <DEDUP_REMOVED lines=10> */
[----:B---3--:R-:W-:Y:S01]  /*3ea0*/  @!P1 IMAD.MOV.U32 R8, RZ, RZ, R166 ;  /* 0x000000ffff089224 */ /* 0x008fe200078e00a6 */
[----:B------:R-:W-:-:S05]  /*3eb0*/  @!P1 MOV R9, R167 ;  /* 0x000000a700099202 */ /* 0x000fca0000000f00 */
[----:B------:R-:W-:Y:S01]  /*3ec0*/  @!PT LDS RZ, [RZ] ;  /* 0x00000000fffff984 */ /* 0x000fe20000000800 */
[----:B------:R-:W-:Y:S01]  /*3ed0*/  @!PT LDS RZ, [RZ] ;  /* 0x00000000fffff984 */ /* 0x000fe20000000800 */
[----:B------:R-:W-:Y:S01]  /*3ee0*/  @!PT LDS RZ, [RZ] ;  /* 0x00000000fffff984 */ /* 0x000fe20000000800 */
[----:B------:R2:W-:Y:S04]  /*3ef0*/  @!P1 LDGSTS.E.BYPASS.LTC128B.128 [R234+0x14000], desc[UR26][R8.64+0x100] ;  /* 0x1400010008ea9fae */ /* 0x0005e8000b901d5a */
[----:B------:R2:W-:Y:S01]  /*3f00*/  @P0 STS.128 [R234+0x16000], RZ ;  /* 0x016000ffea000388 */ /* 0x0005e20000000c00 */
[----:B------:R-:W-:Y:S05]  /*3f10*/  @P0 BRA `(.L_x_2346) ;  /* 0x0000000000180947 */ /* 0x000fea0003800000 */
[----:B--2---:R-:W-:Y:S02]  /*3f20*/  MOV R8, R166 ;  /* 0x000000a600087202 */ /* 0x004fe40000000f00 */
[----:B------:R-:W-:-:S05]  /*3f30*/  MOV R9, R167 ;  /* 0x000000a700097202 */ /* 0x000fca0000000f00 */
[----:B------:R-:W-:Y:S01]  /*3f40*/  @!PT LDS RZ, [RZ] ;  /* 0x00000000fffff984 */ /* 0x000fe20000000800 */
[----:B------:R-:W-:Y:S01]  /*3f50*/  @!PT LDS RZ, [RZ] ;  /* 0x00000000fffff984 */ /* 0x000fe20000000800 */
[----:B------:R-:W-:Y:S01]  /*3f60*/  @!PT LDS RZ, [RZ] ;  /* 0x00000000fffff984 */ /* 0x000fe20000000800 */
[----:B------:R3:W-:Y:S02]  /*3f70*/  LDGSTS.E.BYPASS.LTC128B.128 [R234+0x16000], desc[UR26][R8.64+0x180] ;  /* 0x1600018008ea7fae */ /* 0x0007e4000b901d5a */
.L_x_2346:
[----:B------:R-:W-:Y:S05]  /*3f80*/  BSYNC B0 ;  /* 0x0000000000007941 */ /* 0x000fea0003800000 */
.L_x_2345:
[----:B------:R4:W-:Y:S01]  /*3f90*/  @P4 STS.128 [R234+0x10800], RZ ;  /* 0x010800ffea004388 */ /* 0x0009e20000000c00 */
[----:B------:R-:W-:Y:S03]  /*3fa0*/  BSSY B0, `(.L_x_2347) ;  /* 0x0000030000007945 */ /* 0x000fe60003800000 */
[----:B------:R4:W-:Y:S04]  /*3fb0*/  @P4 STS.128 [R234+0x12800], RZ ;  /* 0x012800ffea004388 */ /* 0x0009e80000000c00 */
        /* <DEDUP_REMOVED lines=8> */
[----:B---3--:R-:W-:Y:S01]  /*4040*/  IMAD.U32 R9, RZ, RZ, UR30 ;  /* 0x0000001eff097e24 */ /* 0x008fe2000f8e00ff */
[----:B------:R-:W-:Y:S01]  /*4050*/  ISETP.GE.AND P2, PT, R232, UR31, PT ;  /* 0x0000001fe8007c0c */ /* 0x000fe2000bf46270 */
[----:B------:R-:W-:Y:S02]  /*4060*/  IMAD.U32 R8, RZ, RZ, UR29 ;  /* 0x0000001dff087e24 */ /* 0x000fe4000f8e00ff */
[----:B------:R-:W-:Y:S02]  /*4070*/  IMAD.U32 R12, RZ, RZ, UR30 ;  /* 0x0000001eff0c7e24 */ /* 0x000fe4000f8e00ff */
[----:B------:R-:W-:-:S04]  /*4080*/  IMAD.U32 R11, RZ, RZ, UR29 ;  /* 0x0000001dff0b7e24 */ /* 0x000fc8000f8e00ff */
[-C--:B------:R-:W-:Y:S02]  /*4090*/  @!P3 LEA R16, P0, R10, R166.reuse, 0x1 ;  /* 0x000000a60a10b211 */ /* 0x080fe400078008ff */
[-C--:B------:R-:W-:Y:S01]  /*40a0*/  @!P4 LEA R14, P1, R14, R166.reuse, 0x1 ;  /* 0x000000a60e0ec211 */ /* 0x080fe200078208ff */
[----:B------:R2:W-:Y:S01]  /*40b0*/  @P4 STS.128 [R234+0x10800], RZ ;  /* 0x010800ffea004388 */ /* 0x0005e20000000c00 */
[-C--:B------:R-:W-:Y:S02]  /*40c0*/  @!P3 LEA.HI.X R17, R9, R167.reuse, R8, 0x1, P0 ;  /* 0x000000a70911b211 */ /* 0x080fe400000f0c08 */
[----:B------:R-:W-:Y:S02]  /*40d0*/  ISETP.GE.AND P0, PT, R231, UR31, PT ;  /* 0x0000001fe7007c0c */ /* 0x000fe4000bf06270 */
[----:B------:R-:W-:Y:S02]  /*40e0*/  @!P4 LEA.HI.X R15, R12, R167, R11, 0x1, P1 ;  /* 0x000000a70c0fc211 */ /* 0x000fe400008f0c0b */
        /* <DEDUP_REMOVED lines=18> */
[----:B--2---:R-:W-:Y:S01]  /*4210*/  IMAD.U32 R10, RZ, RZ, UR30 ;  /* 0x0000001eff0a7e24 */ /* 0x004fe2000f8e00ff */
[----:B------:R-:W-:Y:S01]  /*4220*/  MOV R9, UR30 ;  /* 0x0000001e00097c02 */ /* 0x000fe20008000f00 */
[----:B------:R-:W-:-:S03]  /*4230*/  IMAD.U32 R8, RZ, RZ, UR29 ;  /* 0x0000001dff087e24 */ /* 0x000fc6000f8e00ff */
[----:B------:R-:W-:-:S04]  /*4240*/  LEA R10, P0, R10, R166, 0x1 ;  /* 0x000000a60a0a7211 */ /* 0x000fc800078008ff */
[----:B------:R-:W-:-:S05]  /*4250*/  LEA.HI.X R11, R9, R167, R8, 0x1, P0 ;  /* 0x000000a7090b7211 */ /* 0x000fca00000f0c08 */
[----:B------:R-:W-:Y:S01]  /*4260*/  @!PT LDS RZ, [RZ] ;  /* 0x00000000fffff984 */ /* 0x000fe20000000800 */
[----:B------:R-:W-:Y:S01]  /*4270*/  @!PT LDS RZ, [RZ] ;  /* 0x00000000fffff984 */ /* 0x000fe20000000800 */
[----:B------:R-:W-:Y:S01]  /*4280*/  @!PT LDS RZ, [RZ] ;  /* 0x00000000fffff984 */ /* 0x000fe20000000800 */
[----:B------:R2:W-:Y:S04]  /*4290*/  LDGSTS.E.BYPASS.LTC128B.128 [R234+0x16800], desc[UR26][R10.64+0x180] ;  /* 0x168001800aea7fae */ /* 0x0005e8000b901d5a */
.L_x_2348:
[----:B------:R-:W-:Y:S05]  /*42a0*/  BSYNC B0 ;  /* 0x0000000000007941 */ /* 0x000fea0003800000 */
.L_x_2347:
[----:B------:R1:W-:Y:S01]  /*42b0*/  @P5 STS.128 [R234+0x11000], RZ ;  /* 0x011000ffea005388 */ /* 0x0003e20000000c00 */
[----:B------:R-:W-:Y:S03]  /*42c0*/  BSSY B0, `(.L_x_2349) ;  /* 0x000002c000007945 */ /* 0x000fe60003800000 */
[----:B------:R1:W-:Y:S04]  /*42d0*/  @P5 STS.128 [R234+0x13000], RZ ;  /* 0x013000ffea005388 */ /* 0x0003e80000000c00 */
[----:B------:R1:W-:Y:S04]  /*42e0*/  @P5 STS.128 [R234+0x15000], RZ ;  /* 0x015000ffea005388 */ /* 0x0003e80000000c00 */
[----:B------:R1:W-:Y:S01]  /*42f0*/  @P5 STS.128 [R234+0x17000], RZ ;  /* 0x017000ffea005388 */ /* 0x0003e20000000c00 */
[----:B------:R-:W-:Y:S05]  /*4300*/  @P5 BRA `(.L_x_2350) ;  /* 0x00000000009c5947 */ /* 0x000fea0003800000 */
[----:B------:R-:W-:Y:S01]  /*4310*/  ULDC UR31, c[0x0][0x2d0] ;  /* 0x0000b400001f7ab9 */ /* 0x000fe20000000800 */
[----:B--23--:R-:W-:Y:S01]  /*4320*/  IMAD.U32 R8, RZ, RZ, UR6 ;  /* 0x00000006ff087e24 */ /* 0x00cfe2000f8e00ff */
[----:B------:R-:W-:Y:S01]  /*4330*/  ISETP.GE.AND P5, PT, R236, UR31, PT ;  /* 0x0000001fec007c0c */ /* 0x000fe2000bfa6270 */
[----:B------:R-:W-:Y:S01]  /*4340*/  IMAD.U32 R10, RZ, RZ, UR6 ;  /* 0x00000006ff0a7e24 */ /* 0x000fe2000f8e00ff */
[----:B------:R-:W-:Y:S01]  /*4350*/  ISETP.GE.AND P4, PT, R233, UR31, PT ;  /* 0x0000001fe9007c0c */ /* 0x000fe2000bf86270 */
[----:B------:R-:W-:Y:S01]  /*4360*/  IMAD.U32 R9, RZ, RZ, UR7 ;  /* 0x00000007ff097e24 */ /* 0x000fe2000f8e00ff */
[----:B------:R-:W-:Y:S01]  /*4370*/  ISETP.GE.AND P2, PT, R232, UR31, PT ;  /* 0x0000001fe8007c0c */ /* 0x000fe2000bf46270 */
[----:B------:R-:W-:-:S03]  /*4380*/  IMAD.SHL.U32 R8, R8, 0x20, RZ ;  /* 0x0000002008087824 */ /* 0x000fc600078e00ff */
[----:B------:R-:W-:-:S05]  /*4390*/  SHF.L.U64.HI R9, R10, 0x5, R9 ;  /* 0x000000050a097819 */ /* 0x000fca0000010209 */
[CC--:B------:R-:W-:Y:S01]  /*43a0*/  @!P5 LEA R14, P0, R8.reuse, R166.reuse, 0x1 ;  /* 0x000000a6080ed211 */ /* 0x0c0fe200078008ff */
[----:B------:R2:W-:Y:S01]  /*43b0*/  @P5 STS.128 [R234+0x11000], RZ ;  /* 0x011000ffea005388 */ /* 0x0005e20000000c00 */
[CC--:B------:R-:W-:Y:S02]  /*43c0*/  @!P4 LEA R12, P3, R8.reuse, R166.reuse, 0x1 ;  /* 0x000000a6080cc211 */ /* 0x0c0fe400078608ff */
[CCC-:B------:R-:W-:Y:S02]  /*43d0*/  @!P5 LEA.HI.X R15, R8.reuse, R167.reuse, R9.reuse, 0x1, P0 ;  /* 0x000000a7080fd211 */ /* 0x1c0fe400000f0c09 */
[----:B------:R-:W-:Y:S02]  /*43e0*/  ISETP.GE.AND P0, PT, R231, UR31, PT ;  /* 0x0000001fe7007c0c */ /* 0x000fe4000bf06270 */
[C---:B------:R-:W-:Y:S01]  /*43f0*/  @!P2 LEA R10, P1, R8.reuse, R166, 0x1 ;  /* 0x000000a6080aa211 */ /* 0x040fe200078208ff */
[----:B------:R-:W-:Y:S01]  /*4400*/  @!PT LDS RZ, [RZ] ;  /* 0x00000000fffff984 */ /* 0x000fe20000000800 */
[----:B------:R-:W-:Y:S01]  /*4410*/  @!PT LDS RZ, [RZ] ;  /* 0x00000000fffff984 */ /* 0x000fe20000000800 */
[----:B------:R-:W-:Y:S01]  /*4420*/  @!PT LDS RZ, [RZ] ;  /* 0x00000000fffff984 */ /* 0x000fe20000000800 */
[----:B------:R2:W-:Y:S01]  /*4430*/  @!P5 LDGSTS.E.BYPASS.LTC128B.128 [R234+0x11000], desc[UR26][R14.64] ;  /* 0x110000000eeadfae */ /* 0x0005e2000b901d5a */
[----:B------:R-:W-:-:S02]  /*4440*/  @!P4 LEA.HI.X R13, R8, R167, R9, 0x1, P3 ;  /* 0x000000a7080dc211 */ /* 0x000fc400018f0c09 */
[----:B------:R-:W-:Y:S01]  /*4450*/  @!P2 LEA.HI.X R11, R8, R167, R9, 0x1, P1 ;  /* 0x000000a7080ba211 */ /* 0x000fe200008f0c09 */
        /* <DEDUP_REMOVED lines=12> */
[----:B--2---:R-:W-:-:S04]  /*4520*/  LEA R10, P0, R8, R166, 0x1 ;  /* 0x000000a6080a7211 */ /* 0x004fc800078008ff */
[----:B------:R-:W-:-:S05]  /*4530*/  LEA.HI.X R11, R8, R167, R9, 0x1, P0 ;  /* 0x000000a7080b7211 */ /* 0x000fca00000f0c09 */
[----:B------:R-:W-:Y:S01]  /*4540*/  @!PT LDS RZ, [RZ] ;  /* 0x00000000fffff984 */ /* 0x000fe20000000800 */
[----:B------:R-:W-:Y:S01]  /*4550*/  @!PT LDS RZ, [RZ] ;  /* 0x00000000fffff984 */ /* 0x000fe20000000800 */
[----:B------:R-:W-:Y:S01]  /*4560*/  @!PT LDS RZ, [RZ] ;  /* 0x00000000fffff984 */ /* 0x000fe20000000800 */
[----:B------:R2:W-:Y:S04]  /*4570*/  LDGSTS.E.BYPASS.LTC128B.128 [R234+0x17000], desc[UR26][R10.64+0x180] ;  /* 0x170001800aea7fae */ /* 0x0005e8000b901d5a */
.L_x_2350:
[----:B------:R-:W-:Y:S05]  /*4580*/  BSYNC B0 ;  /* 0x0000000000007941 */ /* 0x000fea0003800000 */
.L_x_2349:
        /* <DEDUP_REMOVED lines=8> */
[----:B------:R-:W-:Y:S02]  /*4610*/  ISETP.GE.AND P3, PT, R236, UR32, PT ;  /* 0x00000020ec007c0c */ /* 0x000fe4000bf66270 */
[----:B------:R-:W-:Y:S02]  /*4620*/  ISETP.GE.AND P2, PT, R233, UR32, PT ;  /* 0x00000020e9007c0c */ /* 0x000fe4000bf46270 */
[----:B------:R-:W-:Y:S02]  /*4630*/  ISETP.GE.AND P1, PT, R232, UR32, PT ;  /* 0x00000020e8007c0c */ /* 0x000fe4000bf26270 */
[----:B------:R-:W-:-:S07]  /*4640*/  ISETP.GE.AND P0, PT, R231, UR32, PT ;  /* 0x00000020e7007c0c */ /* 0x000fce000bf06270 */
[-C--:B---3--:R-:W-:Y:S01]  /*4650*/  @!P3 MOV R9, R167.reuse ;  /* 0x000000a70009b202 */ /* 0x088fe20000000f00 */
[--C-:B------:R-:W-:Y:S01]  /*4660*/  @!P3 IMAD.MOV.U32 R8, RZ, RZ, R166.reuse ;  /* 0x000000ffff08b224 */ /* 0x100fe200078e00a6 */
[-C--:B------:R-:W-:Y:S01]  /*4670*/  @!P2 MOV R13, R167.reuse ;  /* 0x000000a7000da202 */ /* 0x080fe20000000f00 */
[----:B------:R-:W-:Y:S01]  /*4680*/  VOTEU.ALL UP2, P3 ;  /* 0x00000000003f7886 */ /* 0x000fe20001840000 */
[----:B------:R-:W-:Y:S01]  /*4690*/  @!P2 IMAD.MOV.U32 R12, RZ, RZ, R166 ;  /* 0x000000ffff0ca224 */ /* 0x000fe200078e00a6 */
[----:B------:R-:W-:Y:S01]  /*46a0*/  VOTEU.ALL UP1, P2 ;  /* 0x00000000003f7886 */ /* 0x000fe20001020000 */
[----:B------:R-:W-:Y:S01]  /*46b0*/  @!P3 IMAD.WIDE.U32 R10, R10, 0x60, R8 ;  /* 0x000000600a0ab825 */ /* 0x000fe200078e0008 */
[----:B------:R-:W-:Y:S01]  /*46c0*/  VOTEU.ALL UP0, P1 ;  /* 0x00000000003f7886 */ /* 0x000fe20000800000 */
[----:B------:R-:W-:Y:S01]  /*46d0*/  MOV R8, UR6 ;  /* 0x0000000600087c02 */ /* 0x000fe20008000f00 */
[----:B------:R-:W-:Y:S01]  /*46e0*/  @!UP2 UIMAD UR33, UR7, 0x60, URZ ;  /* 0x000000600721a8a4 */ /* 0x000fe2000f8e023f */
[----:B------:R-:W-:Y:S01]  /*46f0*/  IMAD.U32 R9, RZ, RZ, UR6 ;  /* 0x00000006ff097e24 */ /* 0x000fe2000f8e00ff */
[----:B------:R-:W-:Y:S01]  /*4700*/  @!UP1 UIMAD UR31, UR7, 0x60, URZ ;  /* 0x00000060071f98a4 */ /* 0x000fe2000f8e023f */
[----:B------:R2:W-:Y:S01]  /*4710*/  @P3 STS.128 [R234+0x11800], RZ ;  /* 0x011800ffea003388 */ /* 0x0005e20000000c00 */
[----:B------:R-:W-:Y:S01]  /*4720*/  @!UP0 UIMAD UR16, UR7, 0x60, URZ ;  /* 0x00000060071088a4 */ /* 0x000fe2000f8e023f */
[----:B------:R-:W-:Y:S01]  /*4730*/  @!P2 IMAD.WIDE.U32 R14, R9, 0x60, R12 ;  /* 0x00000060090ea825 */ /* 0x000fe200078e000c */
[----:B------:R-:W-:-:S03]  /*4740*/  @!P1 MOV R13, R167 ;  /* 0x000000a7000d9202 */ /* 0x000fc60000000f00 */
[----:B------:R-:W-:Y:S01]  /*4750*/  @!P1 IMAD.MOV.U32 R12, RZ, RZ, R166 ;  /* 0x000000ffff0c9224 */ /* 0x000fe200078e00a6 */
[----:B------:R-:W-:Y:S01]  /*4760*/  @!P2 IADD3 R15, R15, UR31, RZ ;  /* 0x0000001f0f0fac10 */ /* 0x000fe2000fffe0ff */
[----:B------:R-:W-:Y:S02]  /*4770*/  @!P3 VIADD R11, R11, UR33 ;  /* 0x000000210b0bbc36 */ /* 0x000fe40008000000 */
[----:B------:R-:W-:-:S03]  /*4780*/  @!P1 IMAD.WIDE.U32 R8, R8, 0x60, R12 ;  /* 0x0000006008089825 */ /* 0x000fc600078e000c */
[----:B------:R-:W-:Y:S01]  /*4790*/  @!PT LDS RZ, [RZ] ;  /* 0x00000000fffff984 */ /* 0x000fe20000000800 */
[----:B------:R-:W-:Y:S01]  /*47a0*/  @!PT LDS RZ, [RZ] ;  /* 0x00000000fffff984 */ /* 0x000fe20000000800 */
[----:B------:R-:W-:Y:S01]  /*47b0*/  @!PT LDS RZ, [RZ] ;  /* 0x00000000fffff984 */ /* 0x000fe20000000800 */
[----:B------:R2:W-:Y:S02]  /*47c0*/  @!P3 LDGSTS.E.BYPASS.LTC128B.128 [R234+0x11800], desc[UR26][R10.64] ;  /* 0x118000000aeabfae */ /* 0x0005e4000b901d5a */
[----:B------:R-:W-:Y:S02]  /*47d0*/  @!P1 IADD3 R9, R9, UR16, RZ ;  /* 0x0000001009099c10 */ /* 0x000fe4000fffe0ff */
        /* <DEDUP_REMOVED lines=12> */
[----:B--2---:R-:W-:Y:S01]  /*48a0*/  MOV R8, UR6 ;  /* 0x0000000600087c02 */ /* 0x004fe20008000f00 */
[----:B------:R-:W-:Y:S01]  /*48b0*/  UIMAD UR16, UR7, 0x60, URZ ;  /* 0x00000060071078a4 */ /* 0x000fe2000f8e023f */
[----:B------:R-:W-:Y:S02]  /*48c0*/  MOV R10, R166 ;  /* 0x000000a6000a7202 */ /* 0x000fe40000000f00 */
[----:B------:R-:W-:-:S03]  /*48d0*/  MOV R11, R167 ;  /* 0x000000a7000b7202 */ /* 0x000fc60000000f00 */
[----:B------:R-:W-:-:S05]  /*48e0*/  IMAD.WIDE.U32 R8, R8, 0x60, R10 ;  /* 0x0000006008087825 */ /* 0x000fca00078e000a */
[----:B------:R-:W-:-:S05]  /*48f0*/  IADD3 R9, R9, UR16, RZ ;  /* 0x0000001009097c10 */ /* 0x000fca000fffe0ff */
[----:B------:R-:W-:Y:S01]  /*4900*/  @!PT LDS RZ, [RZ] ;  /* 0x00000000fffff984 */ /* 0x000fe20000000800 */
[----:B------:R-:W-:Y:S01]  /*4910*/  @!PT LDS RZ, [RZ] ;  /* 0x00000000fffff984 */ /* 0x000fe20000000800 */
[----:B------:R-:W-:Y:S01]  /*4920*/  @!PT LDS RZ, [RZ] ;  /* 0x00000000fffff984 */ /* 0x000fe20000000800 */
[----:B------:R2:W-:Y:S02]  /*4930*/  LDGSTS.E.BYPASS.LTC128B.128 [R234+0x17800], desc[UR26][R8.64+0x180] ;  /* 0x1780018008ea7fae */ /* 0x0005e4000b901d5a */
.L_x_2352:
[----:B------:R-:W-:Y:S05]  /*4940*/  BSYNC B0 ;  /* 0x0000000000007941 */ /* 0x000fea0003800000 */
.L_x_2351:
[----:B--2---:R-:W-:Y:S01]  /*4950*/  LDSM.16.M88.4 R12, [R230] ;  /* 0x00000000e60c783b */ /* 0x004fe20000000200 */
[----:B------:R-:W-:Y:S01]  /*4960*/  R2P PR, R3, 0x6 ;  /* 0x0000000603007804 */ /* 0x000fe20000000000 */
[----:B------:R-:W-:Y:S01]  /*4970*/  VIADD R3, R229, 0x8000 ;  /* 0x00008000e5037836 */ /* 0x000fe20000000000 */
[----:B------:R-:W-:Y:S01]  /*4980*/  LOP3.LUT R7, R7, 0xffffffe0, RZ, 0xc0, !PT ;  /* 0xffffffe007077812 */ /* 0x000fe200078ec0ff */
[----:B------:R-:W2:Y:S01]  /*4990*/  LDSM.16.M88.4 R40, [R229+0x8000] ;  /* 0x00800000e528783b */ /* 0x000ea20000000200 */
[----:B------:R-:W-:Y:S01]  /*49a0*/  VIADD R227, R229, 0x8020 ;  /* 0x00008020e5e37836 */ /* 0x000fe20000000000 */
[----:B------:R-:W-:Y:S01]  /*49b0*/  UISETP.GT.AND UP0, UPT, UR14, UR12, UPT ;  /* 0x0000000c0e00728c */ /* 0x000fe2000bf04270 */
[--C-:B------:R-:W-:Y:S01]  /*49c0*/  IMAD R228, R2, 0x2, R230.reuse ;  /* 0x0000000202e47824 */ /* 0x100fe200078e02e6 */
[----:B------:R-:W5:Y:S01]  /*49d0*/  LDSM.16.M88.4 R24, [R229+0x9000] ;  /* 0x00900000e518783b */ /* 0x000f620000000200 */
[----:B------:R-:W-:Y:S01]  /*49e0*/  IMAD R226, R0, 0x2, R230 ;  /* 0x0000000200e27824 */ /* 0x000fe200078e02e6 */
[----:B------:R-:W-:Y:S01]  /*49f0*/  LEA R240, R6, UR21, 0x4 ;  /* 0x0000001506f07c11 */ /* 0x000fe2000f8e20ff */
[----:B------:R-:W-:Y:S01]  /*4a00*/  IMAD.IADD R7, R5, 0x1, -R7 ;  /* 0x0000000105077824 */ /* 0x000fe200078e0a07 */
[----:B------:R-:W4:Y:S01]  /*4a10*/  LDSM.16.M88.4 R32, [R229+0x8800] ;  /* 0x00880000e520783b */ /* 0x000f220000000200 */
[----:B------:R-:W-:Y:S01]  /*4a20*/  LEA R225, R0, R228, 0x1 ;  /* 0x000000e400e17211 */ /* 0x000fe200078e08ff */
[----:B------:R-:W-:Y:S01]  /*4a30*/  UIADD3 UR21, UR24, 0x1, -UR15 ;  /* 0x0000000118157890 */ /* 0x000fe2000fffe80f */
[----:B------:R-:W-:Y:S01]  /*4a40*/  @P1 IADD3 R227, R3, -0x20, RZ ;  /* 0xffffffe003e31810 */ /* 0x000fe20007ffe0ff */
[----:B------:R-:W1:Y:S01]  /*4a50*/  LDSM.16.M88.4 R52, [R229+0x9800] ;  /* 0x00980000e534783b */ /* 0x000e620000000200 */
[----:B------:R-:W-:Y:S01]  /*4a60*/  IMAD.MOV.U32 R3, RZ, RZ, 0x40 ;  /* 0x00000040ff037424 */ /* 0x000fe200078e00ff */
[----:B------:R-:W-:Y:S01]  /*4a70*/  PLOP3.LUT P6, PT, PT, PT, UP0, 0x80, 0x0 ;  /* 0x000000000000781c */ /* 0x000fe20003fcf008 */
[----:B------:R-:W-:Y:S01]  /*4a80*/  UIADD3 UR16, UR21, UR19, URZ ;  /* 0x0000001315107290 */ /* 0x000fe2000fffe03f */
[----:B------:R-:W-:Y:S01]  /*4a90*/  LDSM.16.M88.4 R48, [R228] ;  /* 0x00000000e430783b */ /* 0x000fe20000000200 */
[----:B------:R-:W-:Y:S01]  /*4aa0*/  IMAD.U32 R239, RZ, RZ, UR24 ;  /* 0x00000018ffef7e24 */ /* 0x000fe2000f8e00ff */
[----:B------:R-:W-:Y:S01]  /*4ab0*/  SEL R3, R3, 0xffffffc0, !P2 ;  /* 0xffffffc003037807 */ /* 0x000fe20005000000 */
[----:B------:R-:W-:Y:S01]  /*4ac0*/  UIADD3 UR20, UR24, -UR20, -UR15 ;  /* 0x8000001418147290 */ /* 0x000fe2000fffe80f */
[----:B------:R-:W1:Y:S01]  /*4ad0*/  LDSM.16.M88.4 R16, [R227] ;  /* 0x00000000e310783b */ /* 0x000e620000000200 */
[----:B------:R-:W-:Y:S01]  /*4ae0*/  IMAD.U32 R235, RZ, RZ, UR21 ;  /* 0x00000015ffeb7e24 */ /* 0x000fe2000f8e00ff */
[----:B------:R-:W-:Y:S01]  /*4af0*/  IADD3 R218, R227, 0x1000, RZ ;  /* 0x00001000e3da7810 */ /* 0x000fe20007ffe0ff */
[----:B------:R-:W-:Y:S01]  /*4b00*/  IMAD.IADD R223, R229, 0x1, R3 ;  /* 0x00000001e5df7824 */ /* 0x000fe200078e0203 */
[----:B------:R-:W1:Y:S01]  /*4b10*/  LDSM.16.M88.4 R60, [R227+0x1000] ;  /* 0x00100000e33c783b */ /* 0x000e620000000200 */
[----:B------:R-:W-:Y:S01]  /*4b20*/  IMAD.IADD R216, R3, 0x1, R227 ;  /* 0x0000000103d87824 */ /* 0x000fe200078e02e3 */
[----:B------:R-:W-:Y:S01]  /*4b30*/  SHF.R.S32.HI R3, RZ, 0x1f, R7 ;  /* 0x0000001fff037819 */ /* 0x000fe20000011407 */
[----:B------:R-:W-:Y:S01]  /*4b40*/  IMAD.SHL.U32 R241, R5, 0x2, RZ ;  /* 0x0000000205f17824 */ /* 0x000fe200078e00ff */
[----:B------:R-:W1:Y:S01]  /*4b50*/  LDSM.16.M88.4 R64, [R227+0x800] ;  /* 0x00080000e340783b */ /* 0x000e620000000200 */
[----:B------:R-:W-:Y:S01]  /*4b60*/  VIADD R219, R227, 0x800 ;  /* 0x00000800e3db7836 */ /* 0x000fe20000000000 */
[----:B------:R-:W-:Y:S01]  /*4b70*/  LEA.HI R7, R3, R7, RZ, 0x2 ;  /* 0x0000000703077211 */ /* 0x000fe200078f10ff */
[----:B------:R-:W-:Y:S01]  /*4b80*/  VIADD R217, R227, 0x1800 ;  /* 0x00001800e3d97836 */ /* 0x000fe20000000000 */
[----:B------:R-:W1:Y:S01]  /*4b90*/  LDSM.16.M88.4 R56, [R227+0x1800] ;  /* 0x00180000e338783b */ /* 0x000e620000000200 */
[----:B------:R-:W-:Y:S01]  /*4ba0*/  LOP3.LUT R241, R241, 0x6, RZ, 0xc0, !PT ;  /* 0x00000006f1f17812 */ /* 0x000fe200078ec0ff */
[C---:B------:R-:W-:Y:S01]  /*4bb0*/  VIADD R215, R227.reuse, 0x2000 ;  /* 0x00002000e3d77836 */ /* 0x040fe20000000000 */
[----:B------:R-:W-:Y:S01]  /*4bc0*/  SHF.R.S32.HI R7, RZ, 0x2, R7 ;  /* 0x00000002ff077819 */ /* 0x000fe20000011407 */
[----:B------:R-:W-:Y:S01]  /*4bd0*/  LDSM.16.M88.4 R68, [R226] ;  /* 0x00000000e244783b */ /* 0x000fe20000000200 */
[C---:B------:R-:W-:Y:S01]  /*4be0*/  IADD3 R214, R227.reuse, 0x2800, RZ ;  /* 0x00002800e3d67810 */ /* 0x040fe20007ffe0ff */
[C---:B------:R-:W-:Y:S01]  /*4bf0*/  VIADD R213, R227.reuse, 0x3000 ;  /* 0x00003000e3d57836 */ /* 0x040fe20000000000 */
[----:B------:R-:W-:Y:S01]  /*4c00*/  IADD3 R240, R240, R7, RZ ;  /* 0x00000007f0f07210 */ /* 0x000fe20007ffe0ff */
[C---:B--2---:R-:W-:Y:S01]  /*4c10*/  HMMA.16816.F32 R44, R12.reuse, R40, RZ ;  /* 0x000000280c2c723c */ /* 0x044fe200000018ff */
[----:B---3--:R-:W2:Y:S01]  /*4c20*/  LDSM.16.M88.4 R8, [R223+0x8000] ;  /* 0x00800000df08783b */ /* 0x008ea20000000200 */
[C---:B------:R-:W-:Y:S01]  /*4c30*/  VIADD R212, R227.reuse, 0x3800 ;  /* 0x00003800e3d47836 */ /* 0x040fe20000000000 */
[C---:B------:R-:W-:Y:S01]  /*4c40*/  IADD3 R238, R240.reuse, 0x8, RZ ;  /* 0x00000008f0ee7810 */ /* 0x040fe20007ffe0ff */
[C---:B------:R-:W-:Y:S01]  /*4c50*/  VIADD R210, R227.reuse, 0x4800 ;  /* 0x00004800e3d27836 */ /* 0x040fe20000000000 */
[----:B------:R-:W-:Y:S01]  /*4c60*/  LDSM.16.M88.4 R76, [R223+0x9800] ;  /* 0x00980000df4c783b */ /* 0x000fe20000000200 */
[C---:B------:R-:W-:Y:S01]  /*4c70*/  HMMA.16816.F32 R40, R12.reuse, R42, RZ ;  /* 0x0000002a0c28723c */ /* 0x040fe200000018ff */
[----:B------:R-:W-:Y:S01]  /*4c80*/  VIADDMNMX R239, R240, UR16, R239, PT ;  /* 0x00000010f0ef7c46 */ /* 0x000fe2000b8001ef */
[C---:B------:R-:W-:Y:S01]  /*4c90*/  VIADD R209, R227.reuse, 0x5000 ;  /* 0x00005000e3d17836 */ /* 0x040fe20000000000 */
[----:B------:R-:W-:Y:S01]  /*4ca0*/  LDSM.16.M88.4 R72, [R216] ;  /* 0x00000000d848783b */ /* 0x000fe20000000200 */
[----:B------:R-:W-:Y:S01]  /*4cb0*/  IADD3 R235, R238, UR19, R235 ;  /* 0x00000013eeeb7c10 */ /* 0x000fe2000fffe0eb */
[C---:B------:R-:W-:Y:S01]  /*4cc0*/  VIADD R207, R227.reuse, 0x6000 ;  /* 0x00006000e3cf7836 */ /* 0x040fe20000000000 */
[C---:B-----5:R-:W-:Y:S01]  /*4cd0*/  HMMA.16816.F32 R28, R12.reuse, R24, RZ ;  /* 0x000000180c1c723c */ /* 0x060fe200000018ff */
[----:B------:R-:W0:Y:S01]  /*4ce0*/  LDGDEPBAR ;  /* 0x00000000000079af */ /* 0x000e220000000000 */
[----:B------:R-:W-:Y:S01]  /*4cf0*/  VIADDMNMX R240, R240, UR20, RZ, !PT ;  /* 0x00000014f0f07c46 */ /* 0x000fe2000f8001ff */
[C---:B------:R-:W-:Y:S01]  /*4d00*/  VIADD R206, R227.reuse, 0x6800 ;  /* 0x00006800e3ce7836 */ /* 0x040fe20000000000 */
[----:B------:R-:W-:Y:S01]  /*4d10*/  VIADDMNMX R238, R238, UR20, RZ, !PT ;  /* 0x00000014eeee7c46 */ /* 0x000fe2000f8001ff */
[C---:B------:R-:W-:Y:S01]  /*4d20*/  VIADD R204, R227.reuse, 0x7800 ;  /* 0x00007800e3cc7836 */ /* 0x040fe20000000000 */
[----:B------:R-:W-:Y:S01]  /*4d30*/  HMMA.16816.F32 R24, R12, R26, RZ ;  /* 0x0000001a0c18723c */ /* 0x000fe200000018ff */
[----:B------:R-:W-:-:S02]  /*4d40*/  IADD3 R211, R227, 0x4000, RZ ;  /* 0x00004000e3d37810 */ /* 0x000fc40007ffe0ff */
[C---:B------:R-:W-:Y:S02]  /*4d50*/  IADD3 R208, R227.reuse, 0x5800, RZ ;  /* 0x00005800e3d07810 */ /* 0x040fe40007ffe0ff */
[----:B------:R-:W-:Y:S01]  /*4d60*/  IADD3 R205, R227, 0x7000, RZ ;  /* 0x00007000e3cd7810 */ /* 0x000fe20007ffe0ff */
[----:B----4-:R-:W-:Y:S01]  /*4d70*/  HMMA.16816.F32 R36, R12, R32, RZ ;  /* 0x000000200c24723c */ /* 0x010fe200000018ff */
[----:B------:R-:W-:-:S05]  /*4d80*/  VIMNMX R235, R235, UR24, PT ;  /* 0x00000018ebeb7c48 */ /* 0x000fca000bfe0100 */
[C---:B------:R-:W-:Y:S06]  /*4d90*/  HMMA.16816.F32 R32, R12.reuse, R34, RZ ;  /* 0x000000220c20723c */ /* 0x040fec00000018ff */
[C---:B-1----:R-:W-:Y:S06]  /*4da0*/  HMMA.16816.F32 R20, R12.reuse, R52, RZ ;  /* 0x000000340c14723c */ /* 0x042fec00000018ff */
[----:B------:R-:W-:Y:S01]  /*4db0*/  HMMA.16816.F32 R12, R12, R54, RZ ;  /* 0x000000360c0c723c */ /* 0x000fe200000018ff */
[----:B------:R-:W1:Y:S05]  /*4dc0*/  LDSM.16.M88.4 R52, [R223+0x8800] ;  /* 0x00880000df34783b */ /* 0x000e6a0000000200 */
[C---:B------:R-:W-:Y:S06]  /*4dd0*/  HMMA.16816.F32 R44, R48.reuse, R16, R44 ;  /* 0x00000010302c723c */ /* 0x040fec000000182c */
[C---:B------:R-:W-:Y:S01]  /*4de0*/  HMMA.16816.F32 R40, R48.reuse, R18, R40 ;  /* 0x000000123028723c */ /* 0x040fe20000001828 */
[----:B------:R-:W3:Y:S05]  /*4df0*/  LDSM.16.M88.4 R16, [R223+0x9000] ;  /* 0x00900000df10783b */ /* 0x000eea0000000200 */
[C---:B------:R-:W-:Y:S06]  /*4e00*/  HMMA.16816.F32 R28, R48.reuse, R60, R28 ;  /* 0x0000003c301c723c */ /* 0x040fec000000181c */
[C---:B------:R-:W-:Y:S01]  /*4e10*/  HMMA.16816.F32 R24, R48.reuse, R62, R24 ;  /* 0x0000003e3018723c */ /* 0x040fe20000001818 */
[----:B------:R-:W4:Y:S05]  /*4e20*/  LDSM.16.M88.4 R60, [R225] ;  /* 0x00000000e13c783b */ /* 0x000f2a0000000200 */
[C---:B------:R-:W-:Y:S06]  /*4e30*/  HMMA.16816.F32 R36, R48.reuse, R64, R36 ;  /* 0x000000403024723c */ /* 0x040fec0000001824 */
[C---:B------:R-:W-:Y:S01]  /*4e40*/  HMMA.16816.F32 R32, R48.reuse, R66, R32 ;  /* 0x000000423020723c */ /* 0x040fe20000001820 */
[----:B------:R-:W-:Y:S05]  /*4e50*/  LDSM.16.M88.4 R64, [R216+0x1800] ;  /* 0x00180000d840783b */ /* 0x000fea0000000200 */
[C---:B------:R-:W-:Y:S06]  /*4e60*/  HMMA.16816.F32 R20, R48.reuse, R56, R20 ;  /* 0x000000383014723c */ /* 0x040fec0000001814 */
[----:B------:R-:W-:Y:S01]  /*4e70*/  HMMA.16816.F32 R12, R48, R58, R12 ;  /* 0x0000003a300c723c */ /* 0x000fe2000000180c */
[----:B------:R-:W5:Y:S04]  /*4e80*/  LDSM.16.M88.4 R48, [R216+0x800] ;  /* 0x00080000d830783b */ /* 0x000f680000000200 */
[----:B------:R-:W-:Y:S01]  /*4e90*/  LDSM.16.M88.4 R56, [R229+0xa000] ;  /* 0x00a00000e538783b */ /* 0x000fe20000000200 */
[C---:B--2---:R-:W-:Y:S06]  /*4ea0*/  HMMA.16816.F32 R44, R68.reuse, R8, R44 ;  /* 0x00000008442c723c */ /* 0x044fec000000182c */
[C---:B------:R-:W-:Y:S01]  /*4eb0*/  HMMA.16816.F32 R40, R68.reuse, R10, R40 ;  /* 0x0000000a4428723c */ /* 0x040fe20000001828 */
[----:B------:R-:W2:Y:S05]  /*4ec0*/  LDSM.16.M88.4 R8, [R216+0x1000] ;  /* 0x00100000d808783b */ /* 0x000eaa0000000200 */
[C---:B-1----:R-:W-:Y:S06]  /*4ed0*/  HMMA.16816.F32 R36, R68.reuse, R52, R36 ;  /* 0x000000344424723c */ /* 0x042fec0000001824 */
[C---:B------:R-:W-:Y:S01]  /*4ee0*/  HMMA.16816.F32 R32, R68.reuse, R54, R32 ;  /* 0x000000364420723c */ /* 0x040fe20000001820 */
[----:B------:R-:W-:Y:S05]  /*4ef0*/  LDSM.16.M88.4 R52, [R229+0xa800] ;  /* 0x00a80000e534783b */ /* 0x000fea0000000200 */
[C---:B---3--:R-:W-:Y:S06]  /*4f00*/  HMMA.16816.F32 R28, R68.reuse, R16, R28 ;  /* 0x00000010441c723c */ /* 0x048fec000000181c */
[C---:B------:R-:W-:Y:S01]  /*4f10*/  HMMA.16816.F32 R24, R68.reuse, R18, R24 ;  /* 0x000000124418723c */ /* 0x040fe20000001818 */
[----:B------:R-:W1:Y:S05]  /*4f20*/  LDSM.16.M88.4 R16, [R230+0x2000] ;  /* 0x00200000e610783b */ /* 0x000e6a0000000200 */
        /* <DEDUP_REMOVED lines=9> */
[----:B------:R-:W-:Y:S05]  /*4fc0*/  LDSM.16.M88.4 R48, [R227+0x2000] ;  /* 0x00200000e330783b */ /* 0x000fea0000000200 */
[C---:B--2---:R-:W-:Y:S06]  /*4fd0*/  HMMA.16816.F32 R28, R60.reuse, R8, R28 ;  /* 0x000000083c1c723c */ /* 0x044fec000000181c */
[C---:B------:R-:W-:Y:S01]  /*4fe0*/  HMMA.16816.F32 R24, R60.reuse, R10, R24 ;  /* 0x0000000a3c18723c */ /* 0x040fe20000001818 */
[----:B------:R-:W2:Y:S05]  /*4ff0*/  LDSM.16.M88.4 R8, [R228+0x2000] ;  /* 0x00200000e408783b */ /* 0x000eaa0000000200 */
[C---:B------:R-:W-:Y:S06]  /*5000*/  HMMA.16816.F32 R20, R60.reuse, R64, R20 ;  /* 0x000000403c14723c */ /* 0x040fec0000001814 */
[----:B------:R-:W-:Y:S01]  /*5010*/  HMMA.16816.F32 R68, R60, R66, R68 ;  /* 0x000000423c44723c */ /* 0x000fe20000001844 */
[----:B------:R-:W5:Y:S04]  /*5020*/  LDSM.16.M88.4 R64, [R227+0x2800] ;  /* 0x00280000e340783b */ /* 0x000f680000000200 */
[----:B------:R-:W5:Y:S01]  /*5030*/  LDSM.16.M88.4 R60, [R227+0x3000] ;  /* 0x00300000e33c783b */ /* 0x000f620000000200 */
[C---:B-1----:R-:W-:Y:S06]  /*5040*/  HMMA.16816.F32 R44, R16.reuse, R56, R44 ;  /* 0x00000038102c723c */ /* 0x042fec000000182c */
[C---:B------:R-:W-:Y:S01]  /*5050*/  HMMA.16816.F32 R40, R16.reuse, R58, R40 ;  /* 0x0000003a1028723c */ /* 0x040fe20000001828 */
[----:B------:R-:W1:Y:S05]  /*5060*/  LDSM.16.M88.4 R56, [R227+0x3800] ;  /* 0x00380000e338783b */ /* 0x000e6a0000000200 */
        /* <DEDUP_REMOVED lines=15> */
[----:B------:R-:W-:Y:S05]  /*5160*/  LDSM.16.M88.4 R64, [R216+0x2000] ;  /* 0x00200000d840783b */ /* 0x000fea0000000200 */
[C---:B------:R-:W-:Y:S06]  /*5170*/  HMMA.16816.F32 R28, R8.reuse, R60, R28 ;  /* 0x0000003c081c723c */ /* 0x040fec000000181c */
[C---:B------:R-:W-:Y:S01]  /*5180*/  HMMA.16816.F32 R24, R8.reuse, R62, R24 ;  /* 0x0000003e0818723c */ /* 0x040fe20000001818 */
[----:B------:R-:W-:Y:S05]  /*5190*/  LDSM.16.M88.4 R60, [R216+0x2800] ;  /* 0x00280000d83c783b */ /* 0x000fea0000000200 */
[C---:B-1----:R-:W-:Y:S06]  /*51a0*/  HMMA.16816.F32 R20, R8.reuse, R56, R20 ;  /* 0x000000380814723c */ /* 0x042fec0000001814 */
[----:B------:R-:W-:Y:S01]  /*51b0*/  HMMA.16816.F32 R68, R8, R58, R68 ;  /* 0x0000003a0844723c */ /* 0x000fe20000001844 */
[----:B------:R-:W1:Y:S04]  /*51c0*/  LDSM.16.M88.4 R8, [R225+0x2000] ;  /* 0x00200000e108783b */ /* 0x000e680000000200 */
[----:B------:R-:W-:Y:S01]  /*51d0*/  LDSM.16.M88.4 R56, [R229+0xc000] ;  /* 0x00c00000e538783b */ /* 0x000fe20000000200 */
[C---:B---3--:R-:W-:Y:S06]  /*51e0*/  HMMA.16816.F32 R44, R12.reuse, R52, R44 ;  /* 0x000000340c2c723c */ /* 0x048fec000000182c */
[C---:B------:R-:W-:Y:S01]  /*51f0*/  HMMA.16816.F32 R40, R12.reuse, R54, R40 ;  /* 0x000000360c28723c */ /* 0x040fe20000001828 */
[----:B------:R-:W3:Y:S05]  /*5200*/  LDSM.16.M88.4 R52, [R216+0x3000] ;  /* 0x00300000d834783b */ /* 0x000eea0000000200 */
[C---:B----4-:R-:W-:Y:S06]  /*5210*/  HMMA.16816.F32 R36, R12.reuse, R16, R36 ;  /* 0x000000100c24723c */ /* 0x050fec0000001824 */
[C---:B------:R-:W-:Y:S01]  /*5220*/  HMMA.16816.F32 R32, R12.reuse, R18, R32 ;  /* 0x000000120c20723c */ /* 0x040fe20000001820 */
[----:B------:R-:W4:Y:S05]  /*5230*/  LDSM.16.M88.4 R16, [R216+0x3800] ;  /* 0x00380000d810783b */ /* 0x000f2a0000000200 */
        /* <DEDUP_REMOVED lines=13> */
[C---:B---3--:R-:W-:Y:S06]  /*5310*/  HMMA.16816.F32 R28, R8.reuse, R52, R28 ;  /* 0x00000034081c723c */ /* 0x048fec000000181c */
[C---:B------:R-:W-:Y:S01]  /*5320*/  HMMA.16816.F32 R24, R8.reuse, R54, R24 ;  /* 0x000000360818723c */ /* 0x040fe20000001818 */
[----:B------:R-:W-:Y:S05]  /*5330*/  LDSM.16.M88.4 R52, [R227+0x4800] ;  /* 0x00480000e334783b */ /* 0x000fea0000000200 */
[C---:B----4-:R-:W-:Y:S06]  /*5340*/  HMMA.16816.F32 R20, R8.reuse, R16, R20 ;  /* 0x000000100814723c */ /* 0x050fec0000001814 */
[----:B------:R-:W-:Y:S01]  /*5350*/  HMMA.16816.F32 R68, R8, R18, R68 ;  /* 0x000000120844723c */ /* 0x000fe20000001844 */
[----:B------:R-:W1:Y:S04]  /*5360*/  LDSM.16.M88.4 R16, [R228+0x4000] ;  /* 0x00400000e410783b */ /* 0x000e680000000200 */
[----:B------:R-:W3:Y:S01]  /*5370*/  LDSM.16.M88.4 R8, [R227+0x5000] ;  /* 0x00500000e308783b */ /* 0x000ee20000000200 */
[C---:B------:R-:W-:Y:S06]  /*5380*/  HMMA.16816.F32 R44, R72.reuse, R56, R44 ;  /* 0x00000038482c723c */ /* 0x040fec000000182c */
[C---:B------:R-:W-:Y:S01]  /*5390*/  HMMA.16816.F32 R40, R72.reuse, R58, R40 ;  /* 0x0000003a4828723c */ /* 0x040fe20000001828 */
[----:B------:R-:W-:Y:S05]  /*53a0*/  LDSM.16.M88.4 R56, [R226+0x4000] ;  /* 0x00400000e238783b */ /* 0x000fea0000000200 */
[C---:B--2---:R-:W-:Y:S06]  /*53b0*/  HMMA.16816.F32 R36, R72.reuse, R48, R36 ;  /* 0x000000304824723c */ /* 0x044fec0000001824 */
[C---:B------:R-:W-:Y:S01]  /*53c0*/  HMMA.16816.F32 R32, R72.reuse, R50, R32 ;  /* 0x000000324820723c */ /* 0x040fe20000001820 */
[----:B------:R-:W-:Y:S05]  /*53d0*/  LDSM.16.M88.4 R48, [R223+0xc000] ;  /* 0x00c00000df30783b */ /* 0x000fea0000000200 */
[C---:B-----5:R-:W-:Y:S06]  /*53e0*/  HMMA.16816.F32 R28, R72.reuse, R12, R28 ;  /* 0x0000000c481c723c */ /* 0x060fec000000181c */
[C---:B------:R-:W-:Y:S01]  /*53f0*/  HMMA.16816.F32 R24, R72.reuse, R14, R24 ;  /* 0x0000000e4818723c */ /* 0x040fe20000001818 */
[----:B------:R-:W2:Y:S05]  /*5400*/  LDSM.16.M88.4 R12, [R223+0xc800] ;  /* 0x00c80000df0c783b */ /* 0x000eaa0000000200 */
        /* <DEDUP_REMOVED lines=13> */
[C---:B------:R-:W-:Y:S06]  /*54e0*/  HMMA.16816.F32 R20, R16.reuse, R64, R20 ;  /* 0x000000401014723c */ /* 0x040fec0000001814 */
[----:B------:R-:W-:Y:S01]  /*54f0*/  HMMA.16816.F32 R68, R16, R66, R68 ;  /* 0x000000421044723c */ /* 0x000fe20000001844 */
[----:B------:R-:W5:Y:S04]  /*5500*/  LDSM.16.M88.4 R16, [R216+0x5000] ;  /* 0x00500000d810783b */ /* 0x000f680000000200 */
[----:B------:R-:W-:Y:S01]  /*5510*/  LDSM.16.M88.4 R64, [R229+0xe000] ;  /* 0x00e00000e540783b */ /* 0x000fe20000000200 */
[C---:B--2---:R-:W-:Y:S06]  /*5520*/  HMMA.16816.F32 R36, R56.reuse, R12, R36 ;  /* 0x0000000c3824723c */ /* 0x044fec0000001824 */
[C---:B------:R-:W-:Y:S01]  /*5530*/  HMMA.16816.F32 R32, R56.reuse, R14, R32 ;  /* 0x0000000e3820723c */ /* 0x040fe20000001820 */
[----:B------:R-:W2:Y:S05]  /*5540*/  LDSM.16.M88.4 R12, [R216+0x5800] ;  /* 0x00580000d80c783b */ /* 0x000eaa0000000200 */
[C---:B------:R-:W-:Y:S06]  /*5550*/  HMMA.16816.F32 R44, R56.reuse, R48, R44 ;  /* 0x00000030382c723c */ /* 0x040fec000000182c */
[C---:B------:R-:W-:Y:S01]  /*5560*/  HMMA.16816.F32 R40, R56.reuse, R50, R40 ;  /* 0x000000323828723c */ /* 0x040fe20000001828 */
[----:B------:R-:W-:Y:S05]  /*5570*/  LDSM.16.M88.4 R48, [R230+0x6000] ;  /* 0x00600000e630783b */ /* 0x000fea0000000200 */
[C---:B----4-:R-:W-:Y:S06]  /*5580*/  HMMA.16816.F32 R28, R56.reuse, R76, R28 ;  /* 0x0000004c381c723c */ /* 0x050fec000000181c */
[C---:B------:R-:W-:Y:S01]  /*5590*/  HMMA.16816.F32 R24, R56.reuse, R78, R24 ;  /* 0x0000004e3818723c */ /* 0x040fe20000001818 */
[----:B------:R-:W-:Y:S05]  /*55a0*/  LDSM.16.M88.4 R76, [R227+0x7800] ;  /* 0x00780000e34c783b */ /* 0x000fea0000000200 */
[C---:B-1----:R-:W-:Y:S06]  /*55b0*/  HMMA.16816.F32 R20, R56.reuse, R60, R20 ;  /* 0x0000003c3814723c */ /* 0x042fec0000001814 */
[----:B------:R-:W-:Y:S01]  /*55c0*/  HMMA.16816.F32 R68, R56, R62, R68 ;  /* 0x0000003e3844723c */ /* 0x000fe20000001844 */
[----:B------:R-:W1:Y:S04]  /*55d0*/  LDSM.16.M88.4 R60, [R229+0xe800] ;  /* 0x00e80000e53c783b */ /* 0x000e680000000200 */
[----:B------:R-:W4:Y:S01]  /*55e0*/  LDSM.16.M88.4 R56, [R229+0xf000] ;  /* 0x00f00000e538783b */ /* 0x000f220000000200 */
[C---:B---3--:R-:W-:Y:S06]  /*55f0*/  HMMA.16816.F32 R44, R8.reuse, R52, R44 ;  /* 0x00000034082c723c */ /* 0x048fec000000182c */
[C---:B------:R-:W-:Y:S01]  /*5600*/  HMMA.16816.F32 R40, R8.reuse, R54, R40 ;  /* 0x000000360828723c */ /* 0x040fe20000001828 */
[----:B------:R-:W3:Y:S05]  /*5610*/  LDSM.16.M88.4 R52, [R229+0xf800] ;  /* 0x00f80000e534783b */ /* 0x000eea0000000200 */
[C---:B------:R-:W-:Y:S06]  /*5620*/  HMMA.16816.F32 R36, R8.reuse, R72, R36 ;  /* 0x000000480824723c */ /* 0x040fec0000001824 */
[C---:B------:R-:W-:Y:S01]  /*5630*/  HMMA.16816.F32 R32, R8.reuse, R74, R32 ;  /* 0x0000004a0820723c */ /* 0x040fe20000001820 */
[----:B------:R-:W-:Y:S05]  /*5640*/  LDSM.16.M88.4 R72, [R228+0x6000] ;  /* 0x00600000e448783b */ /* 0x000fea0000000200 */
[C---:B-----5:R-:W-:Y:S06]  /*5650*/  HMMA.16816.F32 R28, R8.reuse, R16, R28 ;  /* 0x00000010081c723c */ /* 0x060fec000000181c */
[C---:B------:R-:W-:Y:S01]  /*5660*/  HMMA.16816.F32 R24, R8.reuse, R18, R24 ;  /* 0x000000120818723c */ /* 0x040fe20000001818 */
[----:B------:R-:W-:Y:S05]  /*5670*/  LDSM.16.M88.4 R16, [R227+0x6000] ;  /* 0x00600000e310783b */ /* 0x000fea0000000200 */
[C---:B--2---:R-:W-:Y:S06]  /*5680*/  HMMA.16816.F32 R20, R8.reuse, R12, R20 ;  /* 0x0000000c0814723c */ /* 0x044fec0000001814 */
[----:B------:R-:W-:Y:S01]  /*5690*/  HMMA.16816.F32 R68, R8, R14, R68 ;  /* 0x0000000e0844723c */ /* 0x000fe20000001844 */
[----:B------:R-:W2:Y:S04]  /*56a0*/  LDSM.16.M88.4 R12, [R227+0x6800] ;  /* 0x00680000e30c783b */ /* 0x000ea80000000200 */
[----:B------:R-:W5:Y:S01]  /*56b0*/  LDSM.16.M88.4 R8, [R227+0x7000] ;  /* 0x00700000e308783b */ /* 0x000f620000000200 */
[C---:B-1----:R-:W-:Y:S06]  /*56c0*/  HMMA.16816.F32 R36, R48.reuse, R60, R36 ;  /* 0x0000003c3024723c */ /* 0x042fec0000001824 */
[C---:B------:R-:W-:Y:S01]  /*56d0*/  HMMA.16816.F32 R32, R48.reuse, R62, R32 ;  /* 0x0000003e3020723c */ /* 0x040fe20000001820 */
[----:B------:R-:W-:Y:S05]  /*56e0*/  LDSM.16.M88.4 R60, [R223+0xe000] ;  /* 0x00e00000df3c783b */ /* 0x000fea0000000200 */
[C---:B------:R-:W-:Y:S06]  /*56f0*/  HMMA.16816.F32 R44, R48.reuse, R64, R44 ;  /* 0x00000040302c723c */ /* 0x040fec000000182c */
[C---:B------:R-:W-:Y:S01]  /*5700*/  HMMA.16816.F32 R40, R48.reuse, R66, R40 ;  /* 0x000000423028723c */ /* 0x040fe20000001828 */
[----:B------:R-:W-:Y:S05]  /*5710*/  LDSM.16.M88.4 R64, [R226+0x6000] ;  /* 0x00600000e240783b */ /* 0x000fea0000000200 */
[C---:B----4-:R-:W-:Y:S06]  /*5720*/  HMMA.16816.F32 R28, R48.reuse, R56, R28 ;  /* 0x00000038301c723c */ /* 0x050fec000000181c */
[C---:B------:R-:W-:Y:S01]  /*5730*/  HMMA.16816.F32 R24, R48.reuse, R58, R24 ;  /* 0x0000003a3018723c */ /* 0x040fe20000001818 */
[----:B------:R-:W1:Y:S05]  /*5740*/  LDSM.16.M88.4 R56, [R223+0xe800] ;  /* 0x00e80000df38783b */ /* 0x000e6a0000000200 */
[C---:B---3--:R-:W-:Y:S06]  /*5750*/  HMMA.16816.F32 R20, R48.reuse, R52, R20 ;  /* 0x000000343014723c */ /* 0x048fec0000001814 */
[----:B------:R-:W-:Y:S01]  /*5760*/  HMMA.16816.F32 R68, R48, R54, R68 ;  /* 0x000000363044723c */ /* 0x000fe20000001844 */
[----:B------:R-:W3:Y:S04]  /*5770*/  LDSM.16.M88.4 R52, [R223+0xf000] ;  /* 0x00f00000df34783b */ /* 0x000ee80000000200 */
[----:B------:R-:W4:Y:S01]  /*5780*/  LDSM.16.M88.4 R48, [R223+0xf800] ;  /* 0x00f80000df30783b */ /* 0x000f220000000200 */
[C---:B--2---:R-:W-:Y:S06]  /*5790*/  HMMA.16816.F32 R36, R72.reuse, R12, R36 ;  /* 0x0000000c4824723c */ /* 0x044fec0000001824 */
[C---:B------:R-:W-:Y:S01]  /*57a0*/  HMMA.16816.F32 R32, R72.reuse, R14, R32 ;  /* 0x0000000e4820723c */ /* 0x040fe20000001820 */
[----:B------:R-:W-:Y:S05]  /*57b0*/  LDSM.16.M88.4 R12, [R216+0x6000] ;  /* 0x00600000d80c783b */ /* 0x000fea0000000200 */
[C---:B------:R-:W-:Y:S06]  /*57c0*/  HMMA.16816.F32 R44, R72.reuse, R16, R44 ;  /* 0x00000010482c723c */ /* 0x040fec000000182c */
[C---:B------:R-:W-:Y:S01]  /*57d0*/  HMMA.16816.F32 R40, R72.reuse, R18, R40 ;  /* 0x000000124828723c */ /* 0x040fe20000001828 */
[----:B------:R-:W2:Y:S05]  /*57e0*/  LDSM.16.M88.4 R16, [R225+0x6000] ;  /* 0x00600000e110783b */ /* 0x000eaa0000000200 */
[C---:B-----5:R-:W-:Y:S06]  /*57f0*/  HMMA.16816.F32 R28, R72.reuse, R8, R28 ;  /* 0x00000008481c723c */ /* 0x060fec000000181c */
[C---:B------:R-:W-:Y:S01]  /*5800*/  HMMA.16816.F32 R24, R72.reuse, R10, R24 ;  /* 0x0000000a4818723c */ /* 0x040fe20000001818 */
[----:B------:R-:W5:Y:S05]  /*5810*/  LDSM.16.M88.4 R8, [R216+0x6800] ;  /* 0x00680000d808783b */ /* 0x000f6a0000000200 */
[C---:B------:R-:W-:Y:S06]  /*5820*/  HMMA.16816.F32 R20, R72.reuse, R76, R20 ;  /* 0x0000004c4814723c */ /* 0x040fec0000001814 */
[----:B------:R-:W-:Y:S01]  /*5830*/  HMMA.16816.F32 R72, R72, R78, R68 ;  /* 0x0000004e4848723c */ /* 0x000fe20000001844 */
[----:B------:R-:W5:Y:S05]  /*5840*/  LDSM.16.M88.4 R68, [R216+0x7000] ;  /* 0x00700000d844783b */ /* 0x000f6a0000000200 */
[C---:B-1----:R-:W-:Y:S06]  /*5850*/  HMMA.16816.F32 R36, R64.reuse, R56, R36 ;  /* 0x000000384024723c */ /* 0x042fec0000001824 */
[----:B------:R-:W-:Y:S01]  /*5860*/  HMMA.16816.F32 R32, R64, R58, R32 ;  /* 0x0000003a4020723c */ /* 0x000fe20000001820 */
[----:B------:R-:W1:Y:S01]  /*5870*/  LDSM.16.M88.4 R56, [R216+0x7800] ;  /* 0x00780000d838783b */ /* 0x000e620000000200 */
[----:B------:R-:W-:-:S04]  /*5880*/  DEPBAR.LE SB0, 0x0 ;  /* 0x000080000000791a */ /* 0x000fc80000000000 */
[C---:B------:R-:W-:Y:S06]  /*5890*/  HMMA.16816.F32 R44, R64.reuse, R60, R44 ;  /* 0x0000003c402c723c */ /* 0x040fec000000182c */
[C---:B------:R-:W-:Y:S06]  /*58a0*/  HMMA.16816.F32 R40, R64.reuse, R62, R40 ;  /* 0x0000003e4028723c */ /* 0x040fec0000001828 */
[C---:B---3--:R-:W-:Y:S06]  /*58b0*/  HMMA.16816.F32 R28, R64.reuse, R52, R28 ;  /* 0x00000034401c723c */ /* 0x048fec000000181c */
[C---:B------:R-:W-:Y:S06]  /*58c0*/  HMMA.16816.F32 R24, R64.reuse, R54, R24 ;  /* 0x000000364018723c */ /* 0x040fec0000001818 */
[C---:B----4-:R-:W-:Y:S06]  /*58d0*/  HMMA.16816.F32 R20, R64.reuse, R48, R20 ;  /* 0x000000304014723c */ /* 0x050fec0000001814 */
[----:B------:R-:W-:Y:S06]  /*58e0*/  HMMA.16816.F32 R72, R64, R50, R72 ;  /* 0x000000324048723c */ /* 0x000fec0000001848 */
[C---:B--2---:R-:W-:Y:S06]  /*58f0*/  HMMA.16816.F32 R44, R16.reuse, R12, R44 ;  /* 0x0000000c102c723c */ /* 0x044fec000000182c */
[C---:B------:R-:W-:Y:S06]  /*5900*/  HMMA.16816.F32 R40, R16.reuse, R14, R40 ;  /* 0x0000000e1028723c */ /* 0x040fec0000001828 */
[C---:B-----5:R-:W-:Y:S06]  /*5910*/  HMMA.16816.F32 R36, R16.reuse, R8, R36 ;  /* 0x000000081024723c */ /* 0x060fec0000001824 */
[C---:B------:R-:W-:Y:S06]  /*5920*/  HMMA.16816.F32 R32, R16.reuse, R10, R32 ;  /* 0x0000000a1020723c */ /* 0x040fec0000001820 */
[C---:B------:R-:W-:Y:S06]  /*5930*/  HMMA.16816.F32 R28, R16.reuse, R68, R28 ;  /* 0x00000044101c723c */ /* 0x040fec000000181c */
[C---:B------:R-:W-:Y:S06]  /*5940*/  HMMA.16816.F32 R24, R16.reuse, R70, R24 ;  /* 0x000000461018723c */ /* 0x040fec0000001818 */
[C---:B-1----:R-:W-:Y:S06]  /*5950*/  HMMA.16816.F32 R20, R16.reuse, R56, R20 ;  /* 0x000000381014723c */ /* 0x042fec0000001814 */
[----:B------:R-:W-:Y:S01]  /*5960*/  HMMA.16816.F32 R72, R16, R58, R72 ;  /* 0x0000003a1048723c */ /* 0x000fe20000001848 */
[----:B------:R-:W-:Y:S06]  /*5970*/  BAR.SYNC.DEFER_BLOCKING 0x0 ;  /* 0x0000000000007b1d */ /* 0x000fec0000010000 */
[----:B------:R-:W-:-:S02]  /*5980*/  NOP ;  /* 0x0000000000007918 */ /* 0x000fc40000000000 */
[----:B------:R-:W-:-:S15]  /*5990*/  @!P6 BRA `(.L_x_2353) ;  /* 0x000000100004e947 */ /* 0x000fde0003800000 */
[----:B------:R-:W-:-:S13]  /*59a0*/  PLOP3.LUT P0, PT, PT, PT, UP6, 0x40, 0x0 ;  /* 0x000000000000781c */ /* 0x000fda0003f0e868 */
[----:B------:R-:W-:Y:S05]  /*59b0*/  @P0 BRA `(.L_x_2354) ;  /* 0x0000000400280947 */ /* 0x000fea0003800000 */
[----:B------:R-:W-:Y:S01]  /*59c0*/  ULDC UR19, c[0x0][0x380] ;  /* 0x0000e00000137ab9 */ /* 0x000fe20000000800 */
[----:B------:R-:W-:Y:S01]  /*59d0*/  UIADD3 UR32, UR17, -0x40, URZ ;  /* 0xffffffc011207890 */ /* 0x000fe2000fffe03f */
[----:B------:R-:W-:Y:S01]  /*59e0*/  IMAD.U32 R3, RZ, RZ, UR19 ;  /* 0x00000013ff037e24 */ /* 0x000fe2000f8e00ff */
[----:B------:R-:W-:Y:S01]  /*59f0*/  MOV R5, UR17 ;  /* 0x0000001100057c02 */ /* 0x000fe20008000f00 */
[----:B------:R-:W-:-:S03]  /*5a00*/  UMOV UR34, URZ ;  /* 0x0000003f00227c82 */ /* 0x000fc60008000000 */
[----:B------:R-:W-:Y:S02]  /*5a10*/  IABS R3, R3 ;  /* 0x0000000300037213 */ /* 0x000fe40000000000 */
[----:B------:R-:W-:Y:S02]  /*5a20*/  IABS R5, R5 ;  /* 0x0000000500057213 */ /* 0x000fe40000000000 */
[----:B------:R-:W-:Y:S02]  /*5a30*/  R2UR UR16, R3 ;  /* 0x00000000031072ca */ /* 0x000fe400000e0000 */
[----:B------:R-:W-:-:S11]  /*5a40*/  R2UR UR31, R5 ;  /* 0x00000000051f72ca */ /* 0x000fd600000e0000 */
        /* <DEDUP_REMOVED lines=10> */
[----:B------:R-:W-:-:S04]  /*5af0*/  UIMAD UR20, UR20, UR16, URZ ;  /* 0x00000010141472a4 */ /* 0x000fc8000f8e023f */
[----:B------:R-:W-:-:S04]  /*5b00*/  UIMAD.WIDE.U32 UR36, UR35, UR20, UR34 ;  /* 0x00000014232472a5 */ /* 0x000fc8000f8e0022 */
[----:B------:R-:W-:Y:S02]  /*5b10*/  UIMAD.WIDE.U32 UR34, UR37, UR31, URZ ;  /* 0x0000001f252272a5 */ /* 0x000fe4000f8e003f */
[----:B------:R-:W-:Y:S02]  /*5b20*/  UIMAD.WIDE.U32 UR36, UR37, UR21, URZ ;  /* 0x00000015252472a5 */ /* 0x000fe4000f8e003f */
[----:B------:R-:W-:-:S04]  /*5b30*/  UIADD3 UR24, -UR35, URZ, URZ ;  /* 0x0000003f23187290 */ /* 0x000fc8000fffe13f */
[----:B------:R-:W-:Y:S01]  /*5b40*/  UIMAD UR24, UR16, UR24, UR31 ;  /* 0x00000018101872a4 */ /* 0x000fe2000f8e021f */
[----:B------:R-:W-:Y:S02]  /*5b50*/  UMOV UR33, UR37 ;  /* 0x0000002500217c82 */ /* 0x000fe40008000000 */
[----:B------:R-:W-:Y:S02]  /*5b60*/  UIADD3 UR20, -UR33, URZ, URZ ;  /* 0x0000003f21147290 */ /* 0x000fe4000fffe13f */
[----:B------:R-:W-:Y:S02]  /*5b70*/  UISETP.GT.U32.AND UP2, UPT, UR16, UR24, UPT ;  /* 0x000000181000728c */ /* 0x000fe4000bf44070 */
[----:B------:R-:W-:-:S04]  /*5b80*/  UIMAD UR20, UR16, UR20, UR21 ;  /* 0x00000014101472a4 */ /* 0x000fc8000f8e0215 */
[----:B------:R-:W-:-:S05]  /*5b90*/  UISETP.GT.U32.AND UP0, UPT, UR16, UR20, UPT ;  /* 0x000000141000728c */ /* 0x000fca000bf04070 */
[----:B------:R-:W-:Y:S02]  /*5ba0*/  @!UP2 UIADD3 UR24, UR24, -UR16, URZ ;  /* 0x800000101818a290 */ /* 0x000fe4000fffe03f */
[----:B------:R-:W-:Y:S02]  /*5bb0*/  @!UP2 UIADD3 UR35, UR35, 0x1, URZ ;  /* 0x000000012323a890 */ /* 0x000fe4000fffe03f */
[----:B------:R-:W-:Y:S02]  /*5bc0*/  UISETP.GE.U32.AND UP4, UPT, UR24, UR16, UPT ;  /* 0x000000101800728c */ /* 0x000fe4000bf86070 */
[----:B------:R-:W-:Y:S02]  /*5bd0*/  @!UP0 UIADD3 UR20, UR20, -UR16, URZ ;  /* 0x8000001014148290 */ /* 0x000fe4000fffe03f */
[----:B------:R-:W-:Y:S02]  /*5be0*/  @!UP0 UIADD3 UR33, UR33, 0x1, URZ ;  /* 0x0000000121218890 */ /* 0x000fe4000fffe03f */
[----:B------:R-:W-:-:S02]  /*5bf0*/  UISETP.GE.U32.AND UP3, UPT, UR20, UR16, UPT ;  /* 0x000000101400728c */ /* 0x000fc4000bf66070 */
[----:B------:R-:W-:Y:S02]  /*5c00*/  ULOP3.LUT UR16, UR17, UR19, URZ, 0x3c, !UPT ;  /* 0x0000001311107292 */ /* 0x000fe4000f8e3c3f */
[----:B------:R-:W-:Y:S02]  /*5c10*/  UISETP.GE.AND UP0, UPT, UR32, URZ, UPT ;  /* 0x0000003f2000728c */ /* 0x000fe4000bf06270 */
[----:B------:R-:W-:Y:S02]  /*5c20*/  UISETP.GE.AND UP1, UPT, UR16, URZ, UPT ;  /* 0x0000003f1000728c */ /* 0x000fe4000bf26270 */
[----:B------:R-:W-:Y:S02]  /*5c30*/  @UP4 UIADD3 UR35, UR35, 0x1, URZ ;  /* 0x0000000123234890 */ /* 0x000fe4000fffe03f */
[----:B------:R-:W-:Y:S02]  /*5c40*/  UISETP.NE.AND UP2, UPT, UR19, URZ, UPT ;  /* 0x0000003f1300728c */ /* 0x000fe4000bf45270 */
[----:B------:R-:W-:-:S02]  /*5c50*/  @UP3 UIADD3 UR33, UR33, 0x1, URZ ;  /* 0x0000000121213890 */ /* 0x000fc4000fffe03f */
[----:B------:R-:W-:Y:S02]  /*5c60*/  ULOP3.LUT UR16, URZ, UR19, URZ, 0x33, !UPT ;  /* 0x000000133f107292 */ /* 0x000fe4000f8e333f */
[----:B------:R-:W-:Y:S02]  /*5c70*/  @!UP0 UIADD3 UR33, -UR33, URZ, URZ ;  /* 0x0000003f21218290 */ /* 0x000fe4000fffe13f */
[----:B------:R-:W-:-:S04]  /*5c80*/  @!UP1 UIADD3 UR35, -UR35, URZ, URZ ;  /* 0x0000003f23239290 */ /* 0x000fc8000fffe13f */
[----:B------:R-:W-:Y:S02]  /*5c90*/  USEL UR35, UR16, UR35, !UP2 ;  /* 0x0000002310237287 */ /* 0x000fe4000d000000 */
[----:B------:R-:W-:Y:S02]  /*5ca0*/  USEL UR16, UR16, UR33, !UP2 ;  /* 0x0000002110107287 */ /* 0x000fe4000d000000 */
[----:B------:R-:W-:Y:S02]  /*5cb0*/  UIMAD.WIDE UR20, UR35, 0x4, UR22 ;  /* 0x00000004231478a5 */ /* 0x000fe4000f8e0216 */
[----:B------:R-:W-:-:S04]  /*5cc0*/  UIMAD.WIDE UR32, UR16, 0x4, UR22 ;  /* 0x00000004102078a5 */ /* 0x000fc8000f8e0216 */
[----:B------:R-:W-:Y:S01]  /*5cd0*/  IMAD.U32 R8, RZ, RZ, UR20 ;  /* 0x00000014ff087e24 */ /* 0x000fe2000f8e00ff */
[----:B------:R-:W-:Y:S01]  /*5ce0*/  MOV R9, UR21 ;  /* 0x0000001500097c02 */ /* 0x000fe20008000f00 */
[----:B------:R-:W-:Y:S01]  /*5cf0*/  IMAD.U32 R6, RZ, RZ, UR32 ;  /* 0x00000020ff067e24 */ /* 0x000fe2000f8e00ff */
[----:B------:R-:W-:Y:S01]  /*5d00*/  MOV R7, UR33 ;  /* 0x0000002100077c02 */ /* 0x000fe20008000f00 */
[----:B------:R-:W-:Y:S02]  /*5d10*/  UIADD3 UR16, UR35, -UR16, URZ ;  /* 0x8000001023107290 */ /* 0x000fe4000fffe03f */
[----:B------:R-:W2:Y:S01]  /*5d20*/  LDG.E R3, desc[UR26][R8.64] ;  /* 0x0000001a08037981 */ /* 0x000ea2000c1e1900 */
[----:B------:R-:W-:-:S03]  /*5d30*/  ULDC.64 UR20, c[0x0][0x230] ;  /* 0x00008c0000147ab9 */ /* 0x000fc60000000a00 */
[----:B------:R1:W2:Y:S01]  /*5d40*/  LDG.E R5, desc[UR26][R6.64] ;  /* 0x0000001a06057981 */ /* 0x0002a2000c1e1900 */
[----:B------:R-:W-:-:S04]  /*5d50*/  UIMAD UR19, UR16, UR19, -0x40 ;  /* 0xffffffc0101374a4 */ /* 0x000fc8000f8e0213 */
[----:B------:R-:W-:Y:S02]  /*5d60*/  USHF.R.S32.HI UR16, URZ, 0x1f, UR19 ;  /* 0x0000001f3f107899 */ /* 0x000fe40008011413 */
[----:B------:R-:W-:Y:S02]  /*5d70*/  UIMAD.WIDE.U32 UR32, UR19, UR10, URZ ;  /* 0x0000000a132072a5 */ /* 0x000fe4000f8e003f */
[----:B------:R-:W-:-:S04]  /*5d80*/  UIMAD UR16, UR16, UR10, URZ ;  /* 0x0000000a101072a4 */ /* 0x000fc8000f8e023f */
[----:B------:R-:W-:-:S04]  /*5d90*/  UIMAD UR16, UR19, UR11, UR16 ;  /* 0x0000000b131072a4 */ /* 0x000fc8000f8e0210 */
[----:B------:R-:W-:Y:S01]  /*5da0*/  UIADD3 UR16, UR33, UR16, URZ ;  /* 0x0000001021107290 */ /* 0x000fe2000fffe03f */
[----:B-1----:R-:W-:Y:S01]  /*5db0*/  IMAD.U32 R7, RZ, RZ, UR33 ;  /* 0x00000021ff077e24 */ /* 0x002fe2000f8e00ff */
[----:B------:R-:W-:-:S04]  /*5dc0*/  MOV R6, UR32 ;  /* 0x0000002000067c02 */ /* 0x000fc80008000f00 */
[----:B------:R-:W-:Y:S01]  /*5dd0*/  MOV R7, UR16 ;  /* 0x0000001000077c02 */ /* 0x000fe20008000f00 */
[----:B--2---:R-:W-:-:S04]  /*5de0*/  IMAD.IADD R5, R5, 0x1, -R3 ;  /* 0x0000000105057824 */ /* 0x004fc800078e0a03 */
[----:B------:R-:W-:Y:S01]  /*5df0*/  IMAD.WIDE.U32 R6, R5, UR20, R6 ;  /* 0x0000001405067c25 */ /* 0x000fe2000f8e0006 */
[----:B------:R-:W-:-:S05]  /*5e00*/  SHF.R.S32.HI R3, RZ, 0x1f, R5 ;  /* 0x0000001fff037819 */ /* 0x000fca0000011405 */
[----:B------:R-:W-:-:S04]  /*5e10*/  IMAD R3, R3, UR20, RZ ;  /* 0x0000001403037c24 */ /* 0x000fc8000f8e02ff */
[----:B------:R-:W-:Y:S01]  /*5e20*/  IMAD R3, R5, UR21, R3 ;  /* 0x0000001505037c24 */ /* 0x000fe2000f8e0203 */
[----:B------:R-:W-:-:S03]  /*5e30*/  MOV R5, R6 ;  /* 0x0000000600057202 */ /* 0x000fc60000000f00 */
[----:B------:R-:W-:Y:S01]  /*5e40*/  IMAD.IADD R3, R7, 0x1, R3 ;  /* 0x0000000107037824 */ /* 0x000fe200078e0203 */
[----:B------:R-:W-:Y:S06]  /*5e50*/  BRA `(.L_x_2355) ;  /* 0x0000000000107947 */ /* 0x000fec0003800000 */
.L_x_2354:
[----:B------:R-:W-:-:S04]  /*5e60*/  ULEA UR16, -UR10, URZ, 0x6 ;  /* 0x0000003f0a107291 */ /* 0x000fc8000f8e313f */
[----:B------:R-:W-:Y:S02]  /*5e70*/  USHF.R.S32.HI UR19, URZ, 0x1f, UR16 ;  /* 0x0000001f3f137899 */ /* 0x000fe40008011410 */
[----:B------:R-:W-:-:S04]  /*5e80*/  MOV R5, UR16 ;  /* 0x0000001000057c02 */ /* 0x000fc80008000f00 */
[----:B------:R-:W-:-:S07]  /*5e90*/  MOV R3, UR19 ;  /* 0x0000001300037c02 */ /* 0x000fce0008000f00 */
.L_x_2355:
[----:B------:R-:W-:Y:S01]  /*5ea0*/  ULDC UR16, c[0x0][0x2d0] ;  /* 0x0000b40000107ab9 */ /* 0x000fe20000000800 */
[----:B------:R-:W-:Y:S01]  /*5eb0*/  BSSY B0, `(.L_x_2356) ;  /* 0x00000ac000007945 */ /* 0x000fe20003800000 */
[----:B------:R-:W-:Y:S02]  /*5ec0*/  ISETP.GE.AND P5, PT, R236, UR16, PT ;  /* 0x00000010ec007c0c */ /* 0x000fe4000bfa6270 */
[----:B------:R-:W-:Y:S02]  /*5ed0*/  ISETP.GE.AND P4, PT, R233, UR16, PT ;  /* 0x00000010e9007c0c */ /* 0x000fe4000bf86270 */
[----:B------:R-:W-:Y:S02]  /*5ee0*/  ISETP.GE.AND P3, PT, R232, UR16, PT ;  /* 0x00000010e8007c0c */ /* 0x000fe4000bf66270 */
[----:B------:R-:W-:-:S07]  /*5ef0*/  ISETP.GE.AND P2, PT, R231, UR16, PT ;  /* 0x00000010e7007c0c */ /* 0x000fce000bf46270 */
[----:B------:R-:W1:Y:S01]  /*5f00*/  @!P5 LDC.64 R10, c[0x0][0x218] ;  /* 0x00008600ff0adb82 */ /* 0x000e620000000a00 */
[-C--:B------:R-:W-:Y:S01]  /*5f10*/  @!P5 IADD3 R16, P0, R5, R200.reuse, RZ ;  /* 0x000000c80510d210 */ /* 0x080fe20007f1e0ff */
[----:B------:R2:W-:Y:S04]  /*5f20*/  @P5 STS.128 [R234+0x8000], RZ ;  /* 0x008000ffea005388 */ /* 0x0005e80000000c00 */
[----:B------:R-:W-:Y:S01]  /*5f30*/  @!P5 IMAD.X R15, R3, 0x1, R165, P0 ;  /* 0x00000001030fd824 */ /* 0x000fe200000e06a5 */
[----:B------:R-:W-:Y:S01]  /*5f40*/  @!P4 IADD3 R14, P0, R5, R200, RZ ;  /* 0x000000c8050ec210 */ /* 0x000fe20007f1e0ff */
[----:B------:R-:W3:Y:S08]  /*5f50*/  @!P4 LDC.64 R8, c[0x0][0x218] ;  /* 0x00008600ff08cb82 */ /* 0x000ef00000000a00 */
[----:B------:R-:W4:Y:S08]  /*5f60*/  @!P3 LDC.64 R6, c[0x0][0x218] ;  /* 0x00008600ff06bb82 */ /* 0x000f300000000a00 */
[----:B------:R-:W5:Y:S01]  /*5f70*/  @!P2 LDC.64 R12, c[0x0][0x218] ;  /* 0x00008600ff0cab82 */ /* 0x000f620000000a00 */
[----:B-1----:R-:W-:-:S04]  /*5f80*/  @!P5 LEA R52, P1, R16, R10, 0x1 ;  /* 0x0000000a1034d211 */ /* 0x002fc800078208ff */
[----:B------:R-:W-:Y:S01]  /*5f90*/  @!P5 LEA.HI.X R53, R16, R11, R15, 0x1, P1 ;  /* 0x0000000b1035d211 */ /* 0x000fe200008f0c0f */
[--C-:B------:R-:W-:Y:S01]  /*5fa0*/  @!P4 IMAD.X R16, R3, 0x1, R165.reuse, P0 ;  /* 0x000000010310c824 */ /* 0x100fe200000e06a5 */
[----:B------:R-:W-:Y:S01]  /*5fb0*/  @!P3 IADD3 R15, P0, R5, R200, RZ ;  /* 0x000000c8050fb210 */ /* 0x000fe20007f1e0ff */
[----:B------:R-:W1:Y:S01]  /*5fc0*/  @!P5 LDC.64 R10, c[0x0][0x218] ;  /* 0x00008600ff0adb82 */ /* 0x000e620000000a00 */
[C---:B---3--:R-:W-:Y:S01]  /*5fd0*/  @!P4 LEA R50, P1, R14.reuse, R8, 0x1 ;  /* 0x000000080e32c211 */ /* 0x048fe200078208ff */
[----:B------:R-:W-:Y:S01]  /*5fe0*/  @!PT LDS RZ, [RZ] ;  /* 0x00000000fffff984 */ /* 0x000fe20000000800 */
[----:B------:R-:W-:Y:S01]  /*5ff0*/  @!PT LDS RZ, [RZ] ;  /* 0x00000000fffff984 */ /* 0x000fe20000000800 */
[----:B------:R-:W-:Y:S01]  /*6000*/  @!PT LDS RZ, [RZ] ;  /* 0x00000000fffff984 */ /* 0x000fe20000000800 */
[----:B------:R3:W-:Y:S03]  /*6010*/  @!P5 LDGSTS.E.BYPASS.LTC128B.128 [R234+0x8000], desc[UR26][R52.64] ;  /* 0x0800000034eadfae */ /* 0x0007e6000b901d5a */
[----:B------:R-:W-:Y:S01]  /*6020*/  @!P4 LEA.HI.X R51, R14, R9, R16, 0x1, P1 ;  /* 0x000000090e33c211 */ /* 0x000fe200008f0c10 */
[--C-:B------:R-:W-:Y:S01]  /*6030*/  @!P3 IMAD.X R16, R3, 0x1, R165.reuse, P0 ;  /* 0x000000010310b824 */ /* 0x100fe200000e06a5 */
[----:B------:R-:W-:Y:S01]  /*6040*/  @!P2 IADD3 R14, P0, R5, R200, RZ ;  /* 0x000000c8050ea210 */ /* 0x000fe20007f1e0ff */
[----:B------:R-:W2:Y:S01]  /*6050*/  @!P4 LDC.64 R8, c[0x0][0x218] ;  /* 0x00008600ff08cb82 */ /* 0x000ea20000000a00 */
[C---:B----4-:R-:W-:Y:S01]  /*6060*/  @!P3 LEA R48, P1, R15.reuse, R6, 0x1 ;  /* 0x000000060f30b211 */ /* 0x050fe200078208ff */
[----:B------:R4:W-:Y:S03]  /*6070*/  @P4 STS.128 [R234+0xa000], RZ ;  /* 0x00a000ffea004388 */ /* 0x0009e60000000c00 */
[----:B------:R-:W-:Y:S01]  /*6080*/  @!P3 LEA.HI.X R49, R15, R7, R16, 0x1, P1 ;  /* 0x000000070f31b211 */ /* 0x000fe200008f0c10 */
[----:B------:R-:W-:Y:S01]  /*6090*/  @!P2 IMAD.X R15, R3, 0x1, R165, P0 ;  /* 0x00000001030fa824 */ /* 0x000fe200000e06a5 */
[----:B------:R-:W-:Y:S01]  /*60a0*/  IADD3 R16, P1, R5, UR28, RZ ;  /* 0x0000001c05107c10 */ /* 0x000fe2000ff3e0ff */
[----:B------:R-:W3:Y:S01]  /*60b0*/  @!P3 LDC.64 R6, c[0x0][0x218] ;  /* 0x00008600ff06bb82 */ /* 0x000ee20000000a00 */
[----:B-----5:R-:W-:Y:S01]  /*60c0*/  @!P2 LEA R18, P0, R14, R12, 0x1 ;  /* 0x0000000c0e12a211 */ /* 0x020fe200078008ff */
[----:B------:R-:W-:Y:S01]  /*60d0*/  @!PT LDS RZ, [RZ] ;  /* 0x00000000fffff984 */ /* 0x000fe20000000800 */
[----:B------:R-:W-:Y:S01]  /*60e0*/  @!PT LDS RZ, [RZ] ;  /* 0x00000000fffff984 */ /* 0x000fe20000000800 */
[----:B------:R-:W-:Y:S01]  /*60f0*/  @!PT LDS RZ, [RZ] ;  /* 0x00000000fffff984 */ /* 0x000fe20000000800 */
[----:B------:R5:W-:Y:S01]  /*6100*/  @!P4 LDGSTS.E.BYPASS.LTC128B.128 [R234+0xa000], desc[UR26][R50.64+0x80] ;  /* 0x0a00008032eacfae */ /* 0x000be2000b901d5a */
[----:B------:R-:W-:-:S02]  /*6110*/  IADD3.X R17, R3, UR25, RZ, P1, !PT ;  /* 0x0000001903117c10 */ /* 0x000fc40008ffe4ff */
[----:B------:R-:W-:Y:S01]  /*6120*/  @!P2 LEA.HI.X R19, R14, R13, R15, 0x1, P0 ;  /* 0x0000000d0e13a211 */ /* 0x000fe200000f0c0f */
[----:B------:R4:W-:Y:S01]  /*6130*/  @P3 STS.128 [R234+0xc000], RZ ;  /* 0x00c000ffea003388 */ /* 0x0009e20000000c00 */
[C---:B------:R-:W-:Y:S01]  /*6140*/  @!P5 IADD3 R15, P0, R16.reuse, R200, RZ ;  /* 0x000000c8100fd210 */ /* 0x040fe20007f1e0ff */
[----:B------:R-:W4:Y:S02]  /*6150*/  @!P2 LDC.64 R12, c[0x0][0x218] ;  /* 0x00008600ff0cab82 */ /* 0x000f240000000a00 */
[----:B------:R-:W-:Y:S01]  /*6160*/  @!PT LDS RZ, [RZ] ;  /* 0x00000000fffff984 */ /* 0x000fe20000000800 */
[----:B------:R-:W-:Y:S01]  /*6170*/  @!PT LDS RZ, [RZ] ;  /* 0x00000000fffff984 */ /* 0x000fe20000000800 */
[----:B------:R-:W-:Y:S01]  /*6180*/  @!PT LDS RZ, [RZ] ;  /* 0x00000000fffff984 */ /* 0x000fe20000000800 */
[----:B------:R5:W-:Y:S01]  /*6190*/  @!P3 LDGSTS.E.BYPASS.LTC128B.128 [R234+0xc000], desc[UR26][R48.64+0x100] ;  /* 0x0c00010030eabfae */ /* 0x000be2000b901d5a */
[----:B-1----:R-:W-:Y:S01]  /*61a0*/  @!P5 LEA R56, P1, R15, R10, 0x1 ;  /* 0x0000000a0f38d211 */ /* 0x002fe200078208ff */
[--C-:B------:R-:W-:Y:S01]  /*61b0*/  @!P5 IMAD.X R14, R17, 0x1, R165.reuse, P0 ;  /* 0x00000001110ed824 */ /* 0x100fe200000e06a5 */
[----:B------:R-:W-:Y:S01]  /*61c0*/  @!P4 IADD3 R10, P0, R16, R200, RZ ;  /* 0x000000c8100ac210 */ /* 0x000fe20007f1e0ff */
[----:B------:R1:W-:Y:S03]  /*61d0*/  @P2 STS.128 [R234+0xe000], RZ ;  /* 0x00e000ffea002388 */ /* 0x0003e60000000c00 */
[----:B------:R-:W-:Y:S01]  /*61e0*/  @!P5 LEA.HI.X R57, R15, R11, R14, 0x1, P1 ;  /* 0x0000000b0f39d211 */ /* 0x000fe200008f0c0e */
[----:B------:R-:W-:Y:S01]  /*61f0*/  @!P4 IMAD.X R11, R17, 0x1, R165, P0 ;  /* 0x00000001110bc824 */ /* 0x000fe200000e06a5 */
[----:B--2---:R-:W-:Y:S01]  /*6200*/  @!P4 LEA R54, P1, R10, R8, 0x1 ;  /* 0x000000080a36c211 */ /* 0x004fe200078208ff */
[----:B------:R-:W-:Y:S01]  /*6210*/  @!PT LDS RZ, [RZ] ;  /* 0x00000000fffff984 */ /* 0x000fe20000000800 */
[----:B------:R-:W-:Y:S01]  /*6220*/  @!PT LDS RZ, [RZ] ;  /* 0x00000000fffff984 */ /* 0x000fe20000000800 */
[----:B------:R-:W-:Y:S01]  /*6230*/  @!PT LDS RZ, [RZ] ;  /* 0x00000000fffff984 */ /* 0x000fe20000000800 */
[----:B------:R2:W-:Y:S01]  /*6240*/  @!P2 LDGSTS.E.BYPASS.LTC128B.128 [R234+0xe000], desc[UR26][R18.64+0x180] ;  /* 0x0e00018012eaafae */ /* 0x0005e2000b901d5a */
[----:B------:R-:W-:-:S02]  /*6250*/  @!P3 IADD3 R8, P0, R16, R200, RZ ;  /* 0x000000c81008b210 */ /* 0x000fc40007f1e0ff */
[----:B------:R-:W-:Y:S01]  /*6260*/  @!P4 LEA.HI.X R55, R10, R9, R11, 0x1, P1 ;  /* 0x000000090a37c211 */ /* 0x000fe200008f0c0b */
[----:B------:R1:W-:Y:S01]  /*6270*/  @P5 STS.128 [R234+0x8800], RZ ;  /* 0x008800ffea005388 */ /* 0x0003e20000000c00 */
[----:B------:R-:W1:Y:S01]  /*6280*/  @!P5 LDC.64 R10, c[0x0][0x218] ;  /* 0x00008600ff0adb82 */ /* 0x000e620000000a00 */
[C---:B------:R-:W-:Y:S01]  /*6290*/  @!P3 IMAD.X R9, R17.reuse, 0x1, R165, P0 ;  /* 0x000000011109b824 */ /* 0x040fe200000e06a5 */
[----:B---3--:R-:W-:Y:S01]  /*62a0*/  @!P3 LEA R14, P1, R8, R6, 0x1 ;  /* 0x00000006080eb211 */ /* 0x008fe200078208ff */
[----:B------:R-:W-:Y:S01]  /*62b0*/  @!PT LDS RZ, [RZ] ;  /* 0x00000000fffff984 */ /* 0x000fe20000000800 */
[----:B------:R-:W-:Y:S01]  /*62c0*/  @!PT LDS RZ, [RZ] ;  /* 0x00000000fffff984 */ /* 0x000fe20000000800 */
[----:B------:R-:W-:Y:S01]  /*62d0*/  @!PT LDS RZ, [RZ] ;  /* 0x00000000fffff984 */ /* 0x000fe20000000800 */
[----:B------:R3:W-:Y:S01]  /*62e0*/  @!P5 LDGSTS.E.BYPASS.LTC128B.128 [R234+0x8800], desc[UR26][R56.64] ;  /* 0x0880000038eadfae */ /* 0x0007e2000b901d5a */
[----:B------:R-:W-:Y:S02]  /*62f0*/  @!P2 IADD3 R52, P0, R16, R200, RZ ;  /* 0x000000c81034a210 */ /* 0x000fe40007f1e0ff */
[----:B------:R-:W-:Y:S01]  /*6300*/  @!P3 LEA.HI.X R15, R8, R7, R9, 0x1, P1 ;  /* 0x00000007080fb211 */ /* 0x000fe200008f0c09 */
[----:B------:R1:W-:Y:S01]  /*6310*/  @P4 STS.128 [R234+0xa800], RZ ;  /* 0x00a800ffea004388 */ /* 0x0003e20000000c00 */
[----:B------:R-:W2:Y:S01]  /*6320*/  @!P4 LDC.64 R8, c[0x0][0x218] ;  /* 0x00008600ff08cb82 */ /* 0x000ea20000000a00 */
[----:B------:R-:W-:Y:S01]  /*6330*/  @!P2 IMAD.X R53, R17, 0x1, R165, P0 ;  /* 0x000000011135a824 */ /* 0x000fe200000e06a5 */
[----:B----4-:R-:W-:Y:S01]  /*6340*/  @!P2 LEA R58, P0, R52, R12, 0x1 ;  /* 0x0000000c343aa211 */ /* 0x010fe200078008ff */
[----:B------:R-:W-:Y:S01]  /*6350*/  @!PT LDS RZ, [RZ] ;  /* 0x00000000fffff984 */ /* 0x000fe20000000800 */
[----:B------:R-:W-:Y:S01]  /*6360*/  @!PT LDS RZ, [RZ] ;  /* 0x00000000fffff984 */ /* 0x000fe20000000800 */
[----:B------:R-:W-:Y:S01]  /*6370*/  @!PT LDS RZ, [RZ] ;  /* 0x00000000fffff984 */ /* 0x000fe20000000800 */
[----:B------:R4:W-:Y:S01]  /*6380*/  @!P4 LDGSTS.E.BYPASS.LTC128B.128 [R234+0xa800], desc[UR26][R54.64+0x80] ;  /* 0x0a80008036eacfae */ /* 0x0009e2000b901d5a */
[----:B------:R-:W-:-:S02]  /*6390*/  IADD3 R16, P1, R16, UR28, RZ ;  /* 0x0000001c10107c10 */ /* 0x000fc4000ff3e0ff */
[----:B------:R-:W-:Y:S01]  /*63a0*/  @!P2 LEA.HI.X R59, R52, R13, R53, 0x1, P0 ;  /* 0x0000000d343ba211 */ /* 0x000fe200000f0c35 */
[----:B------:R1:W-:Y:S01]  /*63b0*/  @P3 STS.128 [R234+0xc800], RZ ;  /* 0x00c800ffea003388 */ /* 0x0003e20000000c00 */
[----:B------:R-:W3:Y:S01]  /*63c0*/  @!P3 LDC.64 R6, c[0x0][0x218] ;  /* 0x00008600ff06bb82 */ /* 0x000ee20000000a00 */
[----:B------:R-:W-:Y:S02]  /*63d0*/  IADD3.X R17, R17, UR25, RZ, P1, !PT ;  /* 0x0000001911117c10 */ /* 0x000fe40008ffe4ff */
[CC--:B-----5:R-:W-:Y:S01]  /*63e0*/  @!P5 IADD3 R50, P0, R16.reuse, R200.reuse, RZ ;  /* 0x000000c81032d210 */ /* 0x0e0fe20007f1e0ff */
[----:B------:R-:W-:Y:S01]  /*63f0*/  @!PT LDS RZ, [RZ] ;  /* 0x00000000fffff984 */ /* 0x000fe20000000800 */
[----:B------:R-:W-:Y:S01]  /*6400*/  @!PT LDS RZ, [RZ] ;  /* 0x00000000fffff984 */ /* 0x000fe20000000800 */
[----:B------:R-:W-:Y:S01]  /*6410*/  @!PT LDS RZ, [RZ] ;  /* 0x00000000fffff984 */ /* 0x000fe20000000800 */
[----:B------:R5:W-:Y:S01]  /*6420*/  @!P3 LDGSTS.E.BYPASS.LTC128B.128 [R234+0xc800], desc[UR26][R14.64+0x100] ;  /* 0x0c8001000eeabfae */ /* 0x000be2000b901d5a */
[----:B------:R-:W-:-:S03]  /*6430*/  @!P4 IADD3 R48, P1, R16, R200, RZ ;  /* 0x000000c81030c210 */ /* 0x000fc60007f3e0ff */
[----:B------:R-:W4:Y:S01]  /*6440*/  @!P2 LDC.64 R12, c[0x0][0x218] ;  /* 0x00008600ff0cab82 */ /* 0x000f220000000a00 */
[C-C-:B------:R-:W-:Y:S01]  /*6450*/  @!P5 IMAD.X R49, R17.reuse, 0x1, R165.reuse, P0 ;  /* 0x000000011131d824 */ /* 0x140fe200000e06a5 */
[C---:B-1----:R-:W-:Y:S01]  /*6460*/  @!P5 LEA R52, P0, R50.reuse, R10, 0x1 ;  /* 0x0000000a3234d211 */ /* 0x042fe200078008ff */
[----:B------:R-:W-:Y:S01]  /*6470*/  @!P4 IMAD.X R10, R17, 0x1, R165, P1 ;  /* 0x00000001110ac824 */ /* 0x000fe200008e06a5 */
[----:B------:R1:W-:Y:S02]  /*6480*/  @P2 STS.128 [R234+0xe800], RZ ;  /* 0x00e800ffea002388 */ /* 0x0003e40000000c00 */
[----:B------:R-:W-:Y:S02]  /*6490*/  @!P5 LEA.HI.X R53, R50, R11, R49, 0x1, P0 ;  /* 0x0000000b3235d211 */ /* 0x000fe400000f0c31 */
        /* <DEDUP_REMOVED lines=8> */
[----:B------:R-:W2:Y:S01]  /*6520*/  @!P5 LDC.64 R10, c[0x0][0x218] ;  /* 0x00008600ff0adb82 */ /* 0x000ea20000000a00 */
        /* <DEDUP_REMOVED lines=9> */
[----:B------:R-:W3:Y:S01]  /*65c0*/  @!P4 LDC.64 R8, c[0x0][0x218] ;  /* 0x00008600ff08cb82 */ /* 0x000ee20000000a00 */
[----:B------:R-:W-:Y:S01]  /*65d0*/  IADD3 R18, P1, R16, UR28, RZ ;  /* 0x0000001c10127c10 */ /* 0x000fe2000ff3e0ff */
[C---:B------:R-:W-:Y:S01]  /*65e0*/  @!P2 IMAD.X R16, R17.reuse, 0x1, R165, P0 ;  /* 0x000000011110a824 */ /* 0x040fe200000e06a5 */
[----:B----4-:R-:W-:Y:S01]  /*65f0*/  @!P2 LEA R54, P0, R48, R12, 0x1 ;  /* 0x0000000c3036a211 */ /* 0x010fe200078008ff */
[----:B------:R-:W-:Y:S01]  /*6600*/  @!PT LDS RZ, [RZ] ;  /* 0x00000000fffff984 */ /* 0x000fe20000000800 */
[----:B------:R-:W-:Y:S01]  /*6610*/  @!PT LDS RZ, [RZ] ;  /* 0x00000000fffff984 */ /* 0x000fe20000000800 */
[----:B------:R-:W-:Y:S01]  /*6620*/  @!PT LDS RZ, [RZ] ;  /* 0x00000000fffff984 */ /* 0x000fe20000000800 */
[----:B------:R1:W-:Y:S01]  /*6630*/  @!P4 LDGSTS.E.BYPASS.LTC128B.128 [R234+0xb000], desc[UR26][R50.64+0x80] ;  /* 0x0b00008032eacfae */ /* 0x0003e2000b901d5a */
[----:B------:R-:W-:-:S02]  /*6640*/  IADD3.X R17, R17, UR25, RZ, P1, !PT ;  /* 0x0000001911117c10 */ /* 0x000fc40008ffe4ff */
[----:B------:R-:W-:Y:S01]  /*6650*/  @!P2 LEA.HI.X R55, R48, R13, R16, 0x1, P0 ;  /* 0x0000000d3037a211 */ /* 0x000fe200000f0c10 */
[----:B------:R-:W4:Y:S01]  /*6660*/  @!P3 LDC.64 R6, c[0x0][0x218] ;  /* 0x00008600ff06bb82 */ /* 0x000f220000000a00 */
[CC--:B------:R-:W-:Y:S01]  /*6670*/  @!P5 IADD3 R12, P0, R18.reuse, R200.reuse, RZ ;  /* 0x000000c8120cd210 */ /* 0x0c0fe20007f1e0ff */
[----:B------:R1:W-:Y:S01]  /*6680*/  @P3 STS.128 [R234+0xd000], RZ ;  /* 0x00d000ffea003388 */ /* 0x0003e20000000c00 */
[----:B------:R-:W-:-:S03]  /*6690*/  @!P4 IADD3 R13, P1, R18, R200, RZ ;  /* 0x000000c8120dc210 */ /* 0x000fc60007f3e0ff */
[----:B-----5:R-:W-:Y:S01]  /*66a0*/  @!P5 IMAD.X R14, R17, 0x1, R165, P0 ;  /* 0x00000001110ed824 */ /* 0x020fe200000e06a5 */
[----:B------:R-:W-:Y:S01]  /*66b0*/  @!PT LDS RZ, [RZ] ;  /* 0x00000000fffff984 */ /* 0x000fe20000000800 */
[----:B------:R-:W-:Y:S01]  /*66c0*/  @!PT LDS RZ, [RZ] ;  /* 0x00000000fffff984 */ /* 0x000fe20000000800 */
[----:B------:R-:W-:Y:S01]  /*66d0*/  @!PT LDS RZ, [RZ] ;  /* 0x00000000fffff984 */ /* 0x000fe20000000800 */
[----:B------:R1:W-:Y:S01]  /*66e0*/  @!P3 LDGSTS.E.BYPASS.LTC128B.128 [R234+0xd000], desc[UR26][R56.64+0x100] ;  /* 0x0d00010038eabfae */ /* 0x0003e2000b901d5a */
[----:B--2---:R-:W-:-:S03]  /*66f0*/  @!P5 LEA R48, P0, R12, R10, 0x1 ;  /* 0x0000000a0c30d211 */ /* 0x004fc600078008ff */
[----:B------:R1:W-:Y:S01]  /*6700*/  @P2 STS.128 [R234+0xf000], RZ ;  /* 0x00f000ffea002388 */ /* 0x0003e20000000c00 */
[----:B------:R-:W-:Y:S01]  /*6710*/  @!P5 LEA.HI.X R49, R12, R11, R14, 0x1, P0 ;  /* 0x0000000b0c31d211 */ /* 0x000fe200000f0c0e */
[----:B------:R-:W-:Y:S01]  /*6720*/  @!P4 IMAD.X R11, R17, 0x1, R165, P1 ;  /* 0x00000001110bc824 */ /* 0x000fe200008e06a5 */
[----:B------:R-:W-:Y:S01]  /*6730*/  @!P3 IADD3 R10, P0, R18, R200, RZ ;  /* 0x000000c8120ab210 */ /* 0x000fe20007f1e0ff */
[----:B------:R-:W-:Y:S01]  /*6740*/  @!PT LDS RZ, [RZ] ;  /* 0x00000000fffff984 */ /* 0x000fe20000000800 */
[----:B------:R-:W-:Y:S01]  /*6750*/  @!PT LDS RZ, [RZ] ;  /* 0x00000000fffff984 */ /* 0x000fe20000000800 */
[----:B------:R-:W-:Y:S01]  /*6760*/  @!PT LDS RZ, [RZ] ;  /* 0x00000000fffff984 */ /* 0x000fe20000000800 */
[----:B------:R1:W-:Y:S01]  /*6770*/  @!P2 LDGSTS.E.BYPASS.LTC128B.128 [R234+0xf000], desc[UR26][R54.64+0x180] ;  /* 0x0f00018036eaafae */ /* 0x0003e2000b901d5a */
[----:B---3--:R-:W-:-:S03]  /*6780*/  @!P4 LEA R12, P1, R13, R8, 0x1 ;  /* 0x000000080d0cc211 */ /* 0x008fc600078208ff */
[----:B------:R-:W-:Y:S01]  /*6790*/  @!P3 IMAD.X R8, R17, 0x1, R165, P0 ;  /* 0x000000011108b824 */ /* 0x000fe200000e06a5 */
[----:B------:R-:W-:Y:S01]  /*67a0*/  @!P4 LEA.HI.X R13, R13, R9, R11, 0x1, P1 ;  /* 0x000000090d0dc211 */ /* 0x000fe200008f0c0b */
[----:B------:R1:W-:Y:S01]  /*67b0*/  @P5 STS.128 [R234+0x9800], RZ ;  /* 0x009800ffea005388 */ /* 0x0003e20000000c00 */
[----:B----4-:R-:W-:-:S03]  /*67c0*/  @!P3 LEA R6, P0, R10, R6, 0x1 ;  /* 0x000000060a06b211 */ /* 0x010fc600078008ff */
        /* <DEDUP_REMOVED lines=26> */
.L_x_2357:
[----:B------:R-:W-:Y:S05]  /*6970*/  BSYNC B0 ;  /* 0x0000000000007941 */ /* 0x000fea0003800000 */
.L_x_2356:
[----:B------:R-:W0:Y:S01]  /*6980*/  LDGDEPBAR ;  /* 0x00000000000079af */ /* 0x000e220000000000 */
[----:B------:R-:W-:-:S04]  /*6990*/  IADD3 R200, P0, R5, R200, RZ ;  /* 0x000000c805c87210 */ /* 0x000fc80007f1e0ff */
[----:B------:R-:W-:-:S09]  /*69a0*/  IADD3.X R165, R3, R165, RZ, P0, !PT ;  /* 0x000000a503a57210 */ /* 0x000fd200007fe4ff */
.L_x_2353:
[----:B------:R-:W-:Y:S01]  /*69b0*/  VIADD R3, R241, UR17 ;  /* 0x00000011f1037c36 */ /* 0x000fe20008000000 */
[----:B------:R-:W-:Y:S01]  /*69c0*/  LEA R224, R4, UR4, 0x1 ;  /* 0x0000000404e07c11 */ /* 0x000fe2000f8e08ff */
[----:B------:R-:W-:Y:S01]  /*69d0*/  ULDC UR20, c[0x0][0x2ec] ;  /* 0x0000bb0000147ab9 */ /* 0x000fe20000000800 */
[----:B------:R-:W-:Y:S01]  /*69e0*/  ULDC.64 UR16, c[0x0][0x218] ;  /* 0x0000860000107ab9 */ /* 0x000fe20000000a00 */
[C---:B-12---:R-:W-:Y:S01]  /*69f0*/  VIADD R6, R3.reuse, 0x1 ;  /* 0x0000000103067836 */ /* 0x046fe20000000000 */
[C---:B------:R-:W-:Y:S01]  /*6a00*/  ISETP.GE.AND P4, PT, R3.reuse, R239, PT ;  /* 0x000000ef0300720c */ /* 0x040fe20003f86270 */
[C---:B------:R-:W-:Y:S01]  /*6a10*/  VIADD R5, R3.reuse, 0x8 ;  /* 0x0000000803057836 */ /* 0x040fe20000000000 */
[C---:B------:R-:W-:Y:S01]  /*6a20*/  ISETP.GE.AND P1, PT, R3.reuse, R235, PT ;  /* 0x000000eb0300720c */ /* 0x040fe20003f26270 */
[C---:B------:R-:W-:Y:S01]  /*6a30*/  VIADD R8, R3.reuse, 0x19 ;  /* 0x0000001903087836 */ /* 0x040fe20000000000 */
[C---:B------:R-:W-:Y:S01]  /*6a40*/  ISETP.GE.AND P3, PT, R6.reuse, R239, PT ;  /* 0x000000ef0600720c */ /* 0x040fe20003f66270 */
[C---:B------:R-:W-:Y:S01]  /*6a50*/  VIADD R14, R3.reuse, 0x21 ;  /* 0x00000021030e7836 */ /* 0x040fe20000000000 */
[C---:B------:R-:W-:Y:S01]  /*6a60*/  ISETP.GE.AND P0, PT, R6.reuse, R235, PT ;  /* 0x000000eb0600720c */ /* 0x040fe20003f06270 */
[C---:B------:R-:W-:Y:S01]  /*6a70*/  VIADD R15, R3.reuse, 0x30 ;  /* 0x00000030030f7836 */ /* 0x040fe20000000000 */
[C---:B------:R-:W-:Y:S01]  /*6a80*/  ISETP.LT.OR P3, PT, R6.reuse, R240, P3 ;  /* 0x000000f00600720c */ /* 0x040fe20001f61670 */
[C---:B------:R-:W-:Y:S01]  /*6a90*/  VIADD R13, R3.reuse, 0x28 ;  /* 0x00000028030d7836 */ /* 0x040fe20000000000 */
[----:B------:R-:W-:Y:S01]  /*6aa0*/  ISETP.LT.OR P0, PT, R6, R238, P0 ;  /* 0x000000ee0600720c */ /* 0x000fe20000701670 */
[----:B------:R-:W-:Y:S01]  /*6ab0*/  VIADD R6, R3, 0x9 ;  /* 0x0000000903067836 */ /* 0x000fe20000000000 */
[----:B------:R-:W-:Y:S01]  /*6ac0*/  FSEL R45, R45, -INF , !P3 ;  /* 0xff8000002d2d7808 */ /* 0x000fe20005800000 */
[----:B------:R-:W-:Y:S01]  /*6ad0*/  IMAD R222, R2, 0x2, R224 ;  /* 0x0000000202de7824 */ /* 0x000fe200078e02e0 */
[----:B------:R-:W-:Y:S01]  /*6ae0*/  FSEL R47, R47, -INF , !P0 ;  /* 0xff8000002f2f7808 */ /* 0x000fe20004000000 */
[----:B------:R-:W-:Y:S01]  /*6af0*/  LDSM.16.MT88.4 R156, [R224+0x10000] ;  /* 0x01000000e09c783b */ /* 0x000fe20000004200 */
[----:B------:R-:W-:Y:S01]  /*6b00*/  ISETP.GE.AND P3, PT, R6, R239, PT ;  /* 0x000000ef0600720c */ /* 0x000fe20003f66270 */
[----:B------:R-:W-:Y:S01]  /*6b10*/  IMAD R220, R0, 0x2, R222 ;  /* 0x0000000200dc7824 */ /* 0x000fe200078e02de */
[C---:B------:R-:W-:Y:S01]  /*6b20*/  ISETP.GE.AND P0, PT, R6.reuse, R235, PT ;  /* 0x000000eb0600720c */ /* 0x040fe20003f06270 */
[----:B------:R-:W-:Y:S01]  /*6b30*/  LDSM.16.MT88.4 R48, [R222+0x12000] ;  /* 0x01200000de30783b */ /* 0x000fe20000004200 */
[----:B------:R-:W-:Y:S01]  /*6b40*/  ISETP.LT.OR P3, PT, R6, R240, P3 ;  /* 0x000000f00600720c */ /* 0x000fe20001f61670 */
[----:B------:R-:W-:Y:S01]  /*6b50*/  IMAD R221, R0, 0x2, R224 ;  /* 0x0000000200dd7824 */ /* 0x000fe200078e02e0 */
[----:B------:R-:W-:Y:S01]  /*6b60*/  ISETP.LT.OR P0, PT, R6, R238, P0 ;  /* 0x000000ee0600720c */ /* 0x000fe20000701670 */
[----:B------:R-:W-:Y:S01]  /*6b70*/  VIADD R6, R3, 0x11 ;  /* 0x0000001103067836 */ /* 0x000fe20000000000 */
[----:B------:R-:W-:Y:S01]  /*6b80*/  FSEL R41, R41, -INF , !P3 ;  /* 0xff80000029297808 */ /* 0x000fe20005800000 */
[----:B------:R-:W-:Y:S01]  /*6b90*/  LDSM.16.MT88.4 R132, [R220+0x10000] ;  /* 0x01000000dc84783b */ /* 0x000fe20000004200 */
[----:B------:R-:W-:-:S02]  /*6ba0*/  FSEL R43, R43, -INF , !P0 ;  /* 0xff8000002b2b7808 */ /* 0x000fc40004000000 */
[C---:B------:R-:W-:Y:S01]  /*6bb0*/  ISETP.GE.AND P3, PT, R6.reuse, R239, PT ;  /* 0x000000ef0600720c */ /* 0x040fe20003f66270 */
[----:B------:R-:W-:Y:S01]  /*6bc0*/  LDSM.16.MT88.4 R148, [R222+0x10000] ;  /* 0x01000000de94783b */ /* 0x000fe20000004200 */
[C---:B------:R-:W-:Y:S02]  /*6bd0*/  ISETP.GE.AND P0, PT, R6.reuse, R235, PT ;  /* 0x000000eb0600720c */ /* 0x040fe40003f06270 */
[C---:B------:R-:W-:Y:S01]  /*6be0*/  ISETP.GE.AND P5, PT, R5.reuse, R239, PT ;  /* 0x000000ef0500720c */ /* 0x040fe20003fa6270 */
[----:B------:R-:W-:Y:S01]  /*6bf0*/  LDSM.16.MT88.4 R140, [R221+0x10000] ;  /* 0x01000000dd8c783b */ /* 0x000fe20000004200 */
[----:B------:R-:W-:Y:S02]  /*6c00*/  ISETP.GE.AND P2, PT, R5, R235, PT ;  /* 0x000000eb0500720c */ /* 0x000fe40003f46270 */
[C---:B------:R-:W-:Y:S01]  /*6c10*/  ISETP.LT.OR P3, PT, R6.reuse, R240, P3 ;  /* 0x000000f00600720c */ /* 0x040fe20001f61670 */
[----:B------:R-:W-:Y:S01]  /*6c20*/  LDSM.16.MT88.4 R56, [R221+0x12000] ;  /* 0x01200000dd38783b */ /* 0x000fe20000004200 */
[----:B------:R-:W-:-:S02]  /*6c30*/  ISETP.LT.OR P0, PT, R6, R238, P0 ;  /* 0x000000ee0600720c */ /* 0x000fc40000701670 */
[C---:B------:R-:W-:Y:S01]  /*6c40*/  ISETP.LT.OR P5, PT, R5.reuse, R240, P5 ;  /* 0x000000f00500720c */ /* 0x040fe20002fa1670 */
[----:B------:R-:W-:Y:S01]  /*6c50*/  LDSM.16.MT88.4 R64, [R220+0x12000] ;  /* 0x01200000dc40783b */ /* 0x000fe20000004200 */
[----:B------:R-:W-:Y:S01]  /*6c60*/  ISETP.LT.OR P2, PT, R5, R238, P2 ;  /* 0x000000ee0500720c */ /* 0x000fe20001741670 */
[----:B------:R-:W-:Y:S01]  /*6c70*/  VIADD R5, R3, 0x10 ;  /* 0x0000001003057836 */ /* 0x000fe20000000000 */
[----:B------:R-:W-:Y:S01]  /*6c80*/  FSEL R6, R37, -INF , !P3 ;  /* 0xff80000025067808 */ /* 0x000fe20005800000 */
[----:B------:R-:W-:Y:S01]  /*6c90*/  LDSM.16.MT88.4 R80, [R222+0x14000] ;  /* 0x01400000de50783b */ /* 0x000fe20000004200 */
[----:B------:R-:W-:Y:S02]  /*6ca0*/  FSEL R10, R39, -INF , !P0 ;  /* 0xff800000270a7808 */ /* 0x000fe40004000000 */
[C---:B------:R-:W-:Y:S01]  /*6cb0*/  ISETP.LT.OR P4, PT, R3.reuse, R240, P4 ;  /* 0x000000f00300720c */ /* 0x040fe20002781670 */
[----:B------:R-:W-:Y:S01]  /*6cc0*/  LDSM.16.MT88.4 R88, [R221+0x14000] ;  /* 0x01400000dd58783b */ /* 0x000fe20000004200 */
[----:B------:R-:W-:-:S02]  /*6cd0*/  ISETP.LT.OR P1, PT, R3, R238, P1 ;  /* 0x000000ee0300720c */ /* 0x000fc40000f21670 */
[C---:B------:R-:W-:Y:S01]  /*6ce0*/  ISETP.GE.AND P3, PT, R8.reuse, R239, PT ;  /* 0x000000ef0800720c */ /* 0x040fe20003f66270 */
[----:B------:R-:W-:Y:S01]  /*6cf0*/  LDSM.16.MT88.4 R96, [R220+0x14000] ;  /* 0x01400000dc60783b */ /* 0x000fe20000004200 */
[----:B------:R-:W-:Y:S02]  /*6d00*/  ISETP.GE.AND P0, PT, R8, R235, PT ;  /* 0x000000eb0800720c */ /* 0x000fe40003f06270 */
        /* <DEDUP_REMOVED lines=9> */
[----:B------:R-:W-:Y:S02]  /*6da0*/  FSEL R12, R33, -INF , !P3 ;  /* 0xff800000210c7808 */ /* 0x000fe40005800000 */
[----:B------:R-:W-:Y:S02]  /*6db0*/  FSEL R8, R35, -INF , !P0 ;  /* 0xff80000023087808 */ /* 0x000fe40004000000 */
[C---:B------:R-:W-:Y:S02]  /*6dc0*/  ISETP.LT.OR P4, PT, R5.reuse, R240, P4 ;  /* 0x000000f00500720c */ /* 0x040fe40002781670 */
[----:B------:R-:W-:Y:S01]  /*6dd0*/  ISETP.LT.OR P1, PT, R5, R238, P1 ;  /* 0x000000ee0500720c */ /* 0x000fe20000f21670 */
[----:B------:R-:W-:Y:S01]  /*6de0*/  VIADD R5, R3, 0x18 ;  /* 0x0000001803057836 */ /* 0x000fe20000000000 */
[----:B------:R-:W-:-:S02]  /*6df0*/  ISETP.GE.AND P3, PT, R14, R239, PT ;  /* 0x000000ef0e00720c */ /* 0x000fc40003f66270 */
[C---:B------:R-:W-:Y:S02]  /*6e00*/  ISETP.GE.AND P0, PT, R14.reuse, R235, PT ;  /* 0x000000eb0e00720c */ /* 0x040fe40003f06270 */
[C---:B------:R-:W-:Y:S02]  /*6e10*/  ISETP.LT.OR P3, PT, R14.reuse, R240, P3 ;  /* 0x000000f00e00720c */ /* 0x040fe40001f61670 */
[----:B------:R-:W-:Y:S02]  /*6e20*/  ISETP.LT.OR P0, PT, R14, R238, P0 ;  /* 0x000000ee0e00720c */ /* 0x000fe40000701670 */
[----:B------:R-:W-:Y:S02]  /*6e30*/  FSEL R40, R40, -INF , !P5 ;  /* 0xff80000028287808 */ /* 0x000fe40006800000 */
[----:B------:R-:W-:Y:S02]  /*6e40*/  FSEL R42, R42, -INF , !P2 ;  /* 0xff8000002a2a7808 */ /* 0x000fe40005000000 */
[----:B------:R-:W-:-:S02]  /*6e50*/  FMNMX.FTZ R14, R44, R45, !PT ;  /* 0x0000002d2c0e7209 */ /* 0x000fc40007810000 */
[C---:B------:R-:W-:Y:S02]  /*6e60*/  ISETP.GE.AND P5, PT, R5.reuse, R239, PT ;  /* 0x000000ef0500720c */ /* 0x040fe40003fa6270 */
[C---:B------:R-:W-:Y:S02]  /*6e70*/  ISETP.GE.AND P2, PT, R5.reuse, R235, PT ;  /* 0x000000eb0500720c */ /* 0x040fe40003f46270 */
[----:B------:R-:W-:Y:S02]  /*6e80*/  FMNMX.FTZ R14, R40, R14, !PT ;  /* 0x0000000e280e7209 */ /* 0x000fe40007810000 */
[C---:B------:R-:W-:Y:S02]  /*6e90*/  ISETP.LT.OR P5, PT, R5.reuse, R240, P5 ;  /* 0x000000f00500720c */ /* 0x040fe40002fa1670 */
[----:B------:R-:W-:Y:S01]  /*6ea0*/  ISETP.LT.OR P2, PT, R5, R238, P2 ;  /* 0x000000ee0500720c */ /* 0x000fe20001741670 */
[----:B------:R-:W-:Y:S01]  /*6eb0*/  VIADD R5, R3, 0x20 ;  /* 0x0000002003057836 */ /* 0x000fe20000000000 */
[----:B------:R-:W-:-:S02]  /*6ec0*/  FSEL R7, R36, -INF , !P4 ;  /* 0xff80000024077808 */ /* 0x000fc40006000000 */
[----:B------:R-:W-:Y:S02]  /*6ed0*/  FMNMX.FTZ R14, R41, R14, !PT ;  /* 0x0000000e290e7209 */ /* 0x000fe40007810000 */
[----:B------:R-:W-:Y:S02]  /*6ee0*/  FSEL R11, R38, -INF , !P1 ;  /* 0xff800000260b7808 */ /* 0x000fe40004800000 */
[C---:B------:R-:W-:Y:S02]  /*6ef0*/  ISETP.GE.AND P4, PT, R5.reuse, R239, PT ;  /* 0x000000ef0500720c */ /* 0x040fe40003f86270 */
[----:B------:R-:W-:Y:S02]  /*6f00*/  ISETP.GE.AND P1, PT, R5, R235, PT ;  /* 0x000000eb0500720c */ /* 0x000fe40003f26270 */
[----:B------:R-:W-:Y:S02]  /*6f10*/  FSEL R186, R29, -INF , !P3 ;  /* 0xff8000001dba7808 */ /* 0x000fe40005800000 */
[----:B------:R-:W-:-:S02]  /*6f20*/  FSEL R190, R31, -INF , !P0 ;  /* 0xff8000001fbe7808 */ /* 0x000fc40004000000 */
[C---:B------:R-:W-:Y:S02]  /*6f30*/  ISETP.GE.AND P3, PT, R15.reuse, R239, PT ;  /* 0x000000ef0f00720c */ /* 0x040fe40003f66270 */
[----:B------:R-:W-:Y:S02]  /*6f40*/  ISETP.GE.AND P0, PT, R15, R235, PT ;  /* 0x000000eb0f00720c */ /* 0x000fe40003f06270 */
[----:B------:R-:W-:Y:S01]  /*6f50*/  FMNMX.FTZ R16, R7, R14, !PT ;  /* 0x0000000e07107209 */ /* 0x000fe20007810000 */
[----:B------:R-:W-:Y:S01]  /*6f60*/  VIADD R14, R3, 0x31 ;  /* 0x00000031030e7836 */ /* 0x000fe20000000000 */
[C---:B------:R-:W-:Y:S02]  /*6f70*/  ISETP.LT.OR P4, PT, R5.reuse, R240, P4 ;  /* 0x000000f00500720c */ /* 0x040fe40002781670 */
[----:B------:R-:W-:Y:S02]  /*6f80*/  ISETP.LT.OR P1, PT, R5, R238, P1 ;  /* 0x000000ee0500720c */ /* 0x000fe40000f21670 */
[----:B------:R-:W-:-:S02]  /*6f90*/  FSEL R5, R32, -INF , !P5 ;  /* 0xff80000020057808 */ /* 0x000fc40006800000 */
[C---:B------:R-:W-:Y:S02]  /*6fa0*/  ISETP.LT.OR P3, PT, R15.reuse, R240, P3 ;  /* 0x000000f00f00720c */ /* 0x040fe40001f61670 */
[----:B------:R-:W-:Y:S02]  /*6fb0*/  FMNMX.FTZ R16, R6, R16, !PT ;  /* 0x0000001006107209 */ /* 0x000fe40007810000 */
[----:B------:R-:W-:Y:S02]  /*6fc0*/  ISETP.LT.OR P0, PT, R15, R238, P0 ;  /* 0x000000ee0f00720c */ /* 0x000fe40000701670 */
[----:B------:R-:W-:Y:S02]  /*6fd0*/  FSEL R9, R34, -INF , !P2 ;  /* 0xff80000022097808 */ /* 0x000fe40005000000 */
[----:B------:R-:W-:Y:S02]  /*6fe0*/  FMNMX.FTZ R15, R46, R47, !PT ;  /* 0x0000002f2e0f7209 */ /* 0x000fe40007810000 */
[----:B------:R-:W-:-:S02]  /*6ff0*/  ISETP.GE.AND P5, PT, R13, R239, PT ;  /* 0x000000ef0d00720c */ /* 0x000fc40003fa6270 */
[----:B------:R-:W-:Y:S02]  /*7000*/  ISETP.GE.AND P2, PT, R13, R235, PT ;  /* 0x000000eb0d00720c */ /* 0x000fe40003f46270 */
[----:B------:R-:W-:Y:S02]  /*7010*/  FMNMX.FTZ R16, R5, R16, !PT ;  /* 0x0000001005107209 */ /* 0x000fe40007810000 */
[----:B------:R-:W-:Y:S02]  /*7020*/  FMNMX.FTZ R15, R42, R15, !PT ;  /* 0x0000000f2a0f7209 */ /* 0x000fe40007810000 */
[C---:B------:R-:W-:Y:S02]  /*7030*/  ISETP.LT.OR P5, PT, R13.reuse, R240, P5 ;  /* 0x000000f00d00720c */ /* 0x040fe40002fa1670 */
[----:B------:R-:W-:Y:S01]  /*7040*/  ISETP.LT.OR P2, PT, R13, R238, P2 ;  /* 0x000000ee0d00720c */ /* 0x000fe20001741670 */
[----:B------:R-:W-:Y:S01]  /*7050*/  VIADD R13, R3, 0x29 ;  /* 0x00000029030d7836 */ /* 0x000fe20000000000 */
[----:B------:R-:W-:-:S02]  /*7060*/  FSEL R185, R28, -INF , !P4 ;  /* 0xff8000001cb97808 */ /* 0x000fc40006000000 */
[----:B------:R-:W-:Y:S02]  /*7070*/  FMNMX.FTZ R16, R12, R16, !PT ;  /* 0x000000100c107209 */ /* 0x000fe40007810000 */
[----:B------:R-:W-:Y:S02]  /*7080*/  FMNMX.FTZ R15, R43, R15, !PT ;  /* 0x0000000f2b0f7209 */ /* 0x000fe40007810000 */
[----:B------:R-:W-:Y:S02]  /*7090*/  ISETP.GE.AND P4, PT, R13, R239, PT ;  /* 0x000000ef0d00720c */ /* 0x000fe40003f86270 */
[----:B------:R-:W-:Y:S02]  /*70a0*/  FMNMX.FTZ R16, R185, R16, !PT ;  /* 0x00000010b9107209 */ /* 0x000fe40007810000 */
[----:B------:R-:W-:Y:S02]  /*70b0*/  FSEL R189, R30, -INF , !P1 ;  /* 0xff8000001ebd7808 */ /* 0x000fe40004800000 */
[----:B------:R-:W-:Y:S01]  /*70c0*/  FMNMX.FTZ R15, R11, R15, !PT ;  /* 0x0000000f0b0f7209 */ /* 0x000fe20007810000 */
[----:B------:R-:W-:Y:S01]  /*70d0*/  LDSM.16.MT88.4 R28, [R222+0x10800] ;  /* 0x01080000de1c783b */ /* 0x000fe20000004200 */
[----:B------:R-:W-:-:S02]  /*70e0*/  ISETP.GE.AND P1, PT, R13, R235, PT ;  /* 0x000000eb0d00720c */ /* 0x000fc40003f26270 */
[C---:B------:R-:W-:Y:S02]  /*70f0*/  ISETP.LT.OR P4, PT, R13.reuse, R240, P4 ;  /* 0x000000f00d00720c */ /* 0x040fe40002781670 */
[----:B------:R-:W-:Y:S02]  /*7100*/  FSEL R187, R24, -INF , !P5 ;  /* 0xff80000018bb7808 */ /* 0x000fe40006800000 */
[----:B------:R-:W-:Y:S02]  /*7110*/  FMNMX.FTZ R16, R186, R16, !PT ;  /* 0x00000010ba107209 */ /* 0x000fe40007810000 */
[----:B------:R-:W-:Y:S02]  /*7120*/  FMNMX.FTZ R15, R10, R15, !PT ;  /* 0x0000000f0a0f7209 */ /* 0x000fe40007810000 */
[----:B------:R-:W-:Y:S01]  /*7130*/  ISETP.LT.OR P1, PT, R13, R238, P1 ;  /* 0x000000ee0d00720c */ /* 0x000fe20000f21670 */
[C---:B------:R-:W-:Y:S01]  /*7140*/  VIADD R13, R3.reuse, 0x38 ;  /* 0x00000038030d7836 */ /* 0x040fe20000000000 */
[----:B------:R-:W-:Y:S01]  /*7150*/  ISETP.GE.AND P5, PT, R14, R239, PT ;  /* 0x000000ef0e00720c */ /* 0x000fe20003fa6270 */
[----:B------:R-:W-:Y:S01]  /*7160*/  VIADD R3, R3, 0x39 ;  /* 0x0000003903037836 */ /* 0x000fe20000000000 */
[----:B------:R-:W-:-:S02]  /*7170*/  FSEL R188, R25, -INF , !P4 ;  /* 0xff80000019bc7808 */ /* 0x000fc40006000000 */
[----:B------:R-:W-:Y:S02]  /*7180*/  FMNMX.FTZ R16, R187, R16, !PT ;  /* 0x00000010bb107209 */ /* 0x000fe40007810000 */
[----:B------:R-:W-:Y:S02]  /*7190*/  FMNMX.FTZ R15, R9, R15, !PT ;  /* 0x0000000f090f7209 */ /* 0x000fe40007810000 */
[----:B------:R-:W-:Y:S02]  /*71a0*/  ISETP.GE.AND P4, PT, R13, R239, PT ;  /* 0x000000ef0d00720c */ /* 0x000fe40003f86270 */
[----:B------:R-:W-:Y:S02]  /*71b0*/  FSEL R198, R20, -INF , !P3 ;  /* 0xff80000014c67808 */ /* 0x000fe40005800000 */
[----:B------:R-:W-:Y:S02]  /*71c0*/  ISETP.LT.OR P5, PT, R14, R240, P5 ;  /* 0x000000f00e00720c */ /* 0x000fe40002fa1670 */
[----:B------:R-:W-:-:S02]  /*71d0*/  FMNMX.FTZ R16, R188, R16, !PT ;  /* 0x00000010bc107209 */ /* 0x000fc40007810000 */
[----:B------:R-:W-:Y:S02]  /*71e0*/  FMNMX.FTZ R15, R8, R15, !PT ;  /* 0x0000000f080f7209 */ /* 0x000fe40007810000 */
[----:B------:R-:W-:Y:S02]  /*71f0*/  ISETP.LT.OR P4, PT, R13, R240, P4 ;  /* 0x000000f00d00720c */ /* 0x000fe40002781670 */
[----:B------:R-:W-:Y:S02]  /*7200*/  FSEL R197, R21, -INF , !P5 ;  /* 0xff80000015c57808 */ /* 0x000fe40006800000 */
[----:B------:R-:W-:Y:S02]  /*7210*/  FMNMX.FTZ R16, R198, R16, !PT ;  /* 0x00000010c6107209 */ /* 0x000fe40007810000 */
[----:B------:R-:W-:Y:S02]  /*7220*/  FMNMX.FTZ R15, R189, R15, !PT ;  /* 0x0000000fbd0f7209 */ /* 0x000fe40007810000 */
[----:B------:R-:W-:-:S02]  /*7230*/  FSEL R35, R72, -INF , !P4 ;  /* 0xff80000048237808 */ /* 0x000fc40006000000 */
[----:B------:R-:W-:Y:S02]  /*7240*/  FMNMX.FTZ R16, R197, R16, !PT ;  /* 0x00000010c5107209 */ /* 0x000fe40007810000 */
[----:B------:R-:W-:Y:S02]  /*7250*/  FSEL R191, R26, -INF , !P2 ;  /* 0xff8000001abf7808 */ /* 0x000fe40005000000 */
[----:B------:R-:W-:Y:S02]  /*7260*/  FMNMX.FTZ R15, R190, R15, !PT ;  /* 0x0000000fbe0f7209 */ /* 0x000fe40007810000 */
[----:B------:R-:W-:Y:S02]  /*7270*/  FMNMX.FTZ R17, R35, R16, !PT ;  /* 0x0000001023117209 */ /* 0x000fe40007810000 */
[----:B------:R-:W-:Y:S02]  /*7280*/  ISETP.GE.AND P2, PT, R14, R235, PT ;  /* 0x000000eb0e00720c */ /* 0x000fe40003f46270 */
[----:B------:R-:W-:-:S02]  /*7290*/  FSEL R195, R27, -INF , !P1 ;  /* 0xff8000001bc37808 */ /* 0x000fc40004800000 */
[----:B------:R-:W-:Y:S01]  /*72a0*/  FMNMX.FTZ R16, R191, R15, !PT ;  /* 0x0000000fbf107209 */ /* 0x000fe20007810000 */
[----:B------:R-:W-:Y:S01]  /*72b0*/  LDSM.16.MT88.4 R24, [R221+0x10800] ;  /* 0x01080000dd18783b */ /* 0x000fe20000004200 */
[----:B------:R-:W-:Y:S02]  /*72c0*/  ISETP.GE.AND P3, PT, R3, R239, PT ;  /* 0x000000ef0300720c */ /* 0x000fe40003f66270 */
[----:B------:R-:W-:Y:S02]  /*72d0*/  ISETP.LT.OR P2, PT, R14, R238, P2 ;  /* 0x000000ee0e00720c */ /* 0x000fe40001741670 */
[----:B------:R-:W-:Y:S02]  /*72e0*/  ISETP.GE.AND P1, PT, R13, R235, PT ;  /* 0x000000eb0d00720c */ /* 0x000fe40003f26270 */
[----:B------:R-:W-:Y:S02]  /*72f0*/  FSEL R32, R22, -INF , !P0 ;  /* 0xff80000016207808 */ /* 0x000fe40004000000 */
[----:B------:R-:W-:-:S02]  /*7300*/  FMNMX.FTZ R14, R195, R16, !PT ;  /* 0x00000010c30e7209 */ /* 0x000fc40007810000 */
[----:B------:R-:W-:Y:S02]  /*7310*/  ISETP.LT.OR P3, PT, R3, R240, P3 ;  /* 0x000000f00300720c */ /* 0x000fe40001f61670 */
[----:B------:R-:W-:Y:S02]  /*7320*/  ISETP.LT.OR P1, PT, R13, R238, P1 ;  /* 0x000000ee0d00720c */ /* 0x000fe40000f21670 */
[----:B------:R-:W-:Y:S02]  /*7330*/  ISETP.GE.AND P0, PT, R3, R235, PT ;  /* 0x000000eb0300720c */ /* 0x000fe40003f06270 */
[----:B------:R-:W-:Y:S02]  /*7340*/  FSEL R196, R23, -INF , !P2 ;  /* 0xff80000017c47808 */ /* 0x000fe40005000000 */
[----:B------:R-:W-:Y:S01]  /*7350*/  FMNMX.FTZ R14, R32, R14, !PT ;  /* 0x0000000e200e7209 */ /* 0x000fe20007810000 */
[----:B------:R-:W-:Y:S01]  /*7360*/  LDSM.16.MT88.4 R20, [R224+0x12800] ;  /* 0x01280000e014783b */ /* 0x000fe20000004200 */
[----:B------:R-:W-:-:S02]  /*7370*/  FSEL R34, R73, -INF , !P3 ;  /* 0xff80000049227808 */ /* 0x000fc40005800000 */
[----:B------:R-:W-:Y:S02]  /*7380*/  ISETP.LT.OR P0, PT, R3, R238, P0 ;  /* 0x000000ee0300720c */ /* 0x000fe40000701670 */
[----:B------:R-:W-:Y:S02]  /*7390*/  FSEL R194, R74, -INF , !P1 ;  /* 0xff8000004ac27808 */ /* 0x000fe40004800000 */
[----:B------:R-:W-:Y:S02]  /*73a0*/  FMNMX.FTZ R14, R196, R14, !PT ;  /* 0x0000000ec40e7209 */ /* 0x000fe40007810000 */
[----:B------:R-:W-:Y:S02]  /*73b0*/  FMNMX.FTZ R15, R34, R17, !PT ;  /* 0x00000011220f7209 */ /* 0x000fe40007810000 */
[----:B------:R-:W-:Y:S01]  /*73c0*/  FSEL R193, R75, -INF , !P0 ;  /* 0xff8000004bc17808 */ /* 0x000fe20004000000 */
[----:B------:R-:W-:Y:S01]  /*73d0*/  LDSM.16.MT88.4 R16, [R224+0x10800] ;  /* 0x01080000e010783b */ /* 0x000fe20000004200 */
[----:B------:R-:W-:-:S03]  /*73e0*/  FMNMX.FTZ R14, R194, R14, !PT ;  /* 0x0000000ec20e7209 */ /* 0x000fc60007810000 */
[----:B------:R-:W1:Y:S01]  /*73f0*/  SHFL.BFLY PT, R13, R15, 0x2, 0x1f ;  /* 0x0c401f000f0d7f89 */ /* 0x000e6200000e0000 */
[----:B------:R-:W-:-:S03]  /*7400*/  FMNMX.FTZ R14, R193, R14, !PT ;  /* 0x0000000ec10e7209 */ /* 0x000fc60007810000 */
[----:B------:R-:W-:Y:S04]  /*7410*/  LDSM.16.MT88.4 R72, [R224+0x14000] ;  /* 0x01400000e048783b */ /* 0x000fe80000004200 */
[----:B------:R-:W2:Y:S01]  /*7420*/  SHFL.BFLY PT, R3, R14, 0x2, 0x1f ;  /* 0x0c401f000e037f89 */ /* 0x000ea200000e0000 */
[----:B-1----:R-:W-:-:S05]  /*7430*/  FMNMX.FTZ R15, R15, R13, !PT ;  /* 0x0000000d0f0f7209 */ /* 0x002fca0007810000 */
[----:B------:R-:W1:Y:S01]  /*7440*/  SHFL.BFLY PT, R164, R15, 0x1, 0x1f ;  /* 0x0c201f000fa47f89 */ /* 0x000e6200000e0000 */
[----:B--2---:R-:W-:-:S05]  /*7450*/  FMNMX.FTZ R13, R14, R3, !PT ;  /* 0x000000030e0d7209 */ /* 0x004fca0007810000 */
[----:B------:R-:W2:Y:S01]  /*7460*/  SHFL.BFLY PT, R3, R13, 0x1, 0x1f ;  /* 0x0c201f000d037f89 */ /* 0x000ea200000e0000 */
[----:B-1----:R-:W-:-:S04]  /*7470*/  FMNMX.FTZ R164, R15, R164, !PT ;  /* 0x000000a40fa47209 */ /* 0x002fc80007810000 */
[C---:B------:R-:W-:Y:S01]  /*7480*/  FSETP.NEU.FTZ.AND P0, PT, R164.reuse, -INF , PT ;  /* 0xff800000a400780b */ /* 0x040fe20003f1d000 */
[----:B------:R-:W-:Y:S01]  /*7490*/  FMUL.FTZ R33, R164, UR20 ;  /* 0x00000014a4217c20 */ /* 0x000fe20008410000 */
[----:B--2---:R-:W-:-:S04]  /*74a0*/  FMNMX.FTZ R3, R13, R3, !PT ;  /* 0x000000030d037209 */ /* 0x004fc80007810000 */
[----:B------:R-:W-:Y:S02]  /*74b0*/  FSEL R33, R33, RZ, P0 ;  /* 0x000000ff21217208 */ /* 0x000fe40000000000 */
[C---:B------:R-:W-:Y:S01]  /*74c0*/  FSETP.NEU.FTZ.AND P0, PT, R3.reuse, -INF , PT ;  /* 0xff8000000300780b */ /* 0x040fe20003f1d000 */
[----:B------:R-:W-:Y:S02]  /*74d0*/  FMUL.FTZ R192, R3, UR20 ;  /* 0x0000001403c07c20 */ /* 0x000fe40008410000 */
[--C-:B------:R-:W-:Y:S01]  /*74e0*/  FFMA.FTZ R182, R44, UR20, -R33.reuse ;  /* 0x000000142cb67c23 */ /* 0x100fe20008010821 */
[--C-:B------:R-:W-:Y:S01]  /*74f0*/  FFMA.FTZ R181, R45, UR20, -R33.reuse ;  /* 0x000000142db57c23 */ /* 0x100fe20008010821 */
        /* <DEDUP_REMOVED lines=11> */
[----:B------:R-:W1:Y:S01]  /*75b0*/  LDSM.16.MT88.4 R40, [R224+0x12000] ;  /* 0x01200000e028783b */ /* 0x000e620000004200 */
[--C-:B------:R-:W-:Y:S01]  /*75c0*/  FFMA.FTZ R2, R12, UR20, -R33.reuse ;  /* 0x000000140c027c23 */ /* 0x100fe20008010821 */
[--C-:B------:R-:W-:Y:S01]  /*75d0*/  FFMA.FTZ R174, R11, UR20, -R192.reuse ;  /* 0x000000140bae7c23 */ /* 0x100fe200080108c0 */
[--C-:B------:R-:W-:Y:S01]  /*75e0*/  FFMA.FTZ R172, R10, UR20, -R192.reuse ;  /* 0x000000140aac7c23 */ /* 0x100fe200080108c0 */
[----:B------:R-:W2:Y:S01]  /*75f0*/  LDSM.16.MT88.4 R4, [R220+0x16000] ;  /* 0x01600000dc04783b */ /* 0x000ea20000004200 */
[--C-:B------:R-:W-:Y:S01]  /*7600*/  FFMA.FTZ R169, R9, UR20, -R192.reuse ;  /* 0x0000001409a97c23 */ /* 0x100fe200080108c0 */
[--C-:B------:R-:W-:Y:S01]  /*7610*/  FFMA.FTZ R0, R8, UR20, -R192.reuse ;  /* 0x0000001408007c23 */ /* 0x100fe200080108c0 */
[----:B------:R-:W3:Y:S01]  /*7620*/  MUFU.EX2 R181, R181 ;  /* 0x000000b500b57308 */ /* 0x000ee20000000800 */
[----:B------:R-:W4:Y:S01]  /*7630*/  LDSM.16.MT88.4 R12, [R220+0x10800] ;  /* 0x01080000dc0c783b */ /* 0x000f220000004200 */
[--C-:B------:R-:W-:Y:S01]  /*7640*/  FFMA.FTZ R185, R185, UR20, -R33.reuse ;  /* 0x00000014b9b97c23 */ /* 0x100fe20008010821 */
[--C-:B------:R-:W-:Y:S01]  /*7650*/  FFMA.FTZ R186, R186, UR20, -R33.reuse ;  /* 0x00000014baba7c23 */ /* 0x100fe20008010821 */
[--C-:B------:R-:W-:Y:S01]  /*7660*/  FFMA.FTZ R187, R187, UR20, -R33.reuse ;  /* 0x00000014bbbb7c23 */ /* 0x100fe20008010821 */
[----:B------:R-:W5:Y:S01]  /*7670*/  LDSM.16.MT88.4 R8, [R222+0x12800] ;  /* 0x01280000de08783b */ /* 0x000f620000004200 */
[--C-:B------:R-:W-:Y:S01]  /*7680*/  FFMA.FTZ R188, R188, UR20, -R33.reuse ;  /* 0x00000014bcbc7c23 */ /* 0x100fe20008010821 */
[--C-:B------:R-:W-:Y:S01]  /*7690*/  FFMA.FTZ R189, R189, UR20, -R192.reuse ;  /* 0x00000014bdbd7c23 */ /* 0x100fe200080108c0 */
[----:B------:R-:W-:Y:S01]  /*76a0*/  MUFU.EX2 R180, R180 ;  /* 0x000000b400b47308 */ /* 0x000fe20000000800 */
[--C-:B------:R-:W-:Y:S01]  /*76b0*/  FFMA.FTZ R190, R190, UR20, -R192.reuse ;  /* 0x00000014bebe7c23 */ /* 0x100fe200080108c0 */
[--C-:B------:R-:W-:Y:S01]  /*76c0*/  FFMA.FTZ R191, R191, UR20, -R192.reuse ;  /* 0x00000014bfbf7c23 */ /* 0x100fe200080108c0 */
[--C-:B------:R-:W-:Y:S01]  /*76d0*/  FFMA.FTZ R195, R195, UR20, -R192.reuse ;  /* 0x00000014c3c37c23 */ /* 0x100fe200080108c0 */
[--C-:B------:R-:W-:Y:S01]  /*76e0*/  FFMA.FTZ R198, R198, UR20, -R33.reuse ;  /* 0x00000014c6c67c23 */ /* 0x100fe20008010821 */
[--C-:B------:R-:W-:Y:S01]  /*76f0*/  FFMA.FTZ R197, R197, UR20, -R33.reuse ;  /* 0x00000014c5c57c23 */ /* 0x100fe20008010821 */
[--C-:B------:R-:W-:Y:S01]  /*7700*/  FFMA.FTZ R199, R35, UR20, -R33.reuse ;  /* 0x0000001423c77c23 */ /* 0x100fe20008010821 */
[----:B------:R-:W-:Y:S01]  /*7710*/  FFMA.FTZ R247, R34, UR20, -R33 ;  /* 0x0000001422f77c23 */ /* 0x000fe20008010821 */
[----:B------:R-:W1:Y:S01]  /*7720*/  MUFU.EX2 R177, R177 ;  /* 0x000000b100b17308 */ /* 0x000e620000000800 */
[----:B---3--:R-:W-:Y:S01]  /*7730*/  F2FP.F16.F32.PACK_AB R128, R181, R182 ;  /* 0x000000b6b580723e */ /* 0x008fe200000000ff */
[--C-:B------:R-:W-:Y:S01]  /*7740*/  FFMA.FTZ R201, R32, UR20, -R192.reuse ;  /* 0x0000001420c97c23 */ /* 0x100fe200080108c0 */
[--C-:B------:R-:W-:Y:S01]  /*7750*/  FFMA.FTZ R196, R196, UR20, -R192.reuse ;  /* 0x00000014c4c47c23 */ /* 0x100fe200080108c0 */
[--C-:B------:R-:W-:Y:S01]  /*7760*/  FFMA.FTZ R194, R194, UR20, -R192.reuse ;  /* 0x00000014c2c27c23 */ /* 0x100fe200080108c0 */
[----:B------:R-:W-:Y:S01]  /*7770*/  FFMA.FTZ R246, R193, UR20, -R192 ;  /* 0x00000014c1f67c23 */ /* 0x000fe200080108c0 */
[----:B------:R-:W-:Y:S01]  /*7780*/  FADD.FTZ R181, R182, R181 ;  /* 0x000000b5b6b57221 */ /* 0x000fe20000010000 */
[----:B------:R-:W-:Y:S01]  /*7790*/  LDSM.16.MT88.4 R32, [R224+0x11800] ;  /* 0x01180000e020783b */ /* 0x000fe20000004200 */
[----:B------:R-:W-:Y:S01]  /*77a0*/  MUFU.EX2 R183, R183 ;  /* 0x000000b700b77308 */ /* 0x000fe20000000800 */
[----:B------:R-:W-:-:S04]  /*77b0*/  LEA R245, P0, R200, UR16, 0x1 ;  /* 0x00000010c8f57c11 */ /* 0x000fc8000f8008ff */
[----:B------:R-:W-:-:S03]  /*77c0*/  LEA.HI.X R244, R200, UR17, R165, 0x1, P0 ;  /* 0x00000011c8f47c11 */ /* 0x000fc600080f0ca5 */
[----:B------:R-:W3:Y:S01]  /*77d0*/  MUFU.EX2 R184, R184 ;  /* 0x000000b800b87308 */ /* 0x000ee20000000800 */
[----:B-1----:R-:W-:Y:S01]  /*77e0*/  F2FP.F16.F32.PACK_AB R130, R177, R180 ;  /* 0x000000b4b182723e */ /* 0x002fe200000000ff */
[----:B------:R-:W-:-:S04]  /*77f0*/  FADD.FTZ R180, R180, R181 ;  /* 0x000000b5b4b47221 */ /* 0x000fc80000010000 */
[----:B------:R-:W-:Y:S02]  /*7800*/  FADD.FTZ R180, R177, R180 ;  /* 0x000000b4b1b47221 */ /* 0x000fe40000010000 */
[----:B------:R-:W1:Y:S08]  /*7810*/  MUFU.EX2 R179, R179 ;  /* 0x000000b300b37308 */ /* 0x000e700000000800 */
[----:B------:R-:W2:Y:S01]  /*7820*/  MUFU.EX2 R178, R178 ;  /* 0x000000b200b27308 */ /* 0x000ea20000000800 */
[----:B---3--:R-:W-:Y:S01]  /*7830*/  F2FP.F16.F32.PACK_AB R129, R184, R183 ;  /* 0x000000b7b881723e */ /* 0x008fe200000000ff */
[----:B------:R-:W-:-:S06]  /*7840*/  FADD.FTZ R183, R183, R184 ;  /* 0x000000b8b7b77221 */ /* 0x000fcc0000010000 */
[----:B------:R-:W3:Y:S01]  /*7850*/  MUFU.EX2 R176, R176 ;  /* 0x000000b000b07308 */ /* 0x000ee20000000800 */
[----:B-1----:R-:W-:-:S07]  /*7860*/  FADD.FTZ R183, R179, R183 ;  /* 0x000000b7b3b77221 */ /* 0x002fce0000010000 */
[----:B------:R-:W-:Y:S01]  /*7870*/  MUFU.EX2 R175, R175 ;  /* 0x000000af00af7308 */ /* 0x000fe20000000800 */
[C---:B--2---:R-:W-:Y:S01]  /*7880*/  F2FP.F16.F32.PACK_AB R131, R178.reuse, R179 ;  /* 0x000000b3b283723e */ /* 0x044fe200000000ff */
[----:B------:R-:W-:-:S06]  /*7890*/  FADD.FTZ R178, R178, R183 ;  /* 0x000000b7b2b27221 */ /* 0x000fcc0000010000 */
[----:B------:R-:W-:Y:S01]  /*78a0*/  HMMA.16816.F32 R160, R128, R156, RZ ;  /* 0x0000009c80a0723c */ /* 0x000fe200000018ff */
[----:B------:R-:W-:Y:S01]  /*78b0*/  MUFU.EX2 R173, R173 ;  /* 0x000000ad00ad7308 */ /* 0x000fe20000000800 */
[----:B---3--:R-:W-:-:S04]  /*78c0*/  FADD.FTZ R180, R176, R180 ;  /* 0x000000b4b0b47221 */ /* 0x008fc80000010000 */
[C---:B------:R-:W-:Y:S03]  /*78d0*/  HMMA.16816.F32 R136, R128.reuse, R132, RZ ;  /* 0x000000848088723c */ /* 0x040fe600000018ff */
[----:B------:R-:W-:Y:S03]  /*78e0*/  MUFU.EX2 R2, R2 ;  /* 0x0000000200027308 */ /* 0x000fe60000000800 */
[C---:B------:R-:W-:Y:S05]  /*78f0*/  HMMA.16816.F32 R44, R128.reuse, R48, RZ ;  /* 0x00000030802c723c */ /* 0x040fea00000018ff */
[----:B------:R-:W1:Y:S01]  /*7900*/  MUFU.EX2 R174, R174 ;  /* 0x000000ae00ae7308 */ /* 0x000e620000000800 */
[C---:B------:R-:W-:Y:S06]  /*7910*/  HMMA.16816.F32 R156, R128.reuse, R158, RZ ;  /* 0x0000009e809c723c */ /* 0x040fec00000018ff */
[C---:B------:R-:W-:Y:S01]  /*7920*/  HMMA.16816.F32 R132, R128.reuse, R134, RZ ;  /* 0x000000868084723c */ /* 0x040fe200000018ff */
[----:B------:R-:W2:Y:S05]  /*7930*/  MUFU.EX2 R172, R172 ;  /* 0x000000ac00ac7308 */ /* 0x000eaa0000000800 */
[----:B------:R-:W-:Y:S03]  /*7940*/  HMMA.16816.F32 R48, R128, R50, RZ ;  /* 0x000000328030723c */ /* 0x000fe600000018ff */
[----:B------:R-:W-:Y:S01]  /*7950*/  MUFU.EX2 R169, R169 ;  /* 0x000000a900a97308 */ /* 0x000fe20000000800 */
[----:B-1----:R-:W-:-:S02]  /*7960*/  FADD.FTZ R178, R174, R178 ;  /* 0x000000b2aeb27221 */ /* 0x002fc40000010000 */
[C---:B------:R-:W-:Y:S05]  /*7970*/  HMMA.16816.F32 R152, R128.reuse, R148, RZ ;  /* 0x000000948098723c */ /* 0x040fea00000018ff */
[----:B------:R-:W1:Y:S01]  /*7980*/  MUFU.EX2 R0, R0 ;  /* 0x0000000000007308 */ /* 0x000e620000000800 */
[----:B------:R-:W-:Y:S01]  /*7990*/  HMMA.16816.F32 R144, R128, R140, RZ ;  /* 0x0000008c8090723c */ /* 0x000fe200000018ff */
[----:B--2---:R-:W-:-:S05]  /*79a0*/  FADD.FTZ R178, R172, R178 ;  /* 0x000000b2acb27221 */ /* 0x004fca0000010000 */
        /* <DEDUP_REMOVED lines=12> */
[----:B------:R-:W3:Y:S01]  /*7a70*/  MUFU.EX2 R190, R190 ;  /* 0x000000be00be7308 */ /* 0x000ee20000000800 */
[C---:B------:R-:W-:Y:S06]  /*7a80*/  HMMA.16816.F32 R100, R128.reuse, R104, RZ ;  /* 0x000000688064723c */ /* 0x040fec00000018ff */
[C---:B------:R-:W-:Y:S01]  /*7a90*/  HMMA.16816.F32 R108, R128.reuse, R112, RZ ;  /* 0x00000070806c723c */ /* 0x040fe200000018ff */
[----:B------:R-:W-:Y:S05]  /*7aa0*/  MUFU.EX2 R191, R191 ;  /* 0x000000bf00bf7308 */ /* 0x000fea0000000800 */
[C---:B------:R-:W-:Y:S03]  /*7ab0*/  HMMA.16816.F32 R116, R128.reuse, R120, RZ ;  /* 0x000000788074723c */ /* 0x040fe600000018ff */
[----:B------:R-:W3:Y:S03]  /*7ac0*/  MUFU.EX2 R195, R195 ;  /* 0x000000c300c37308 */ /* 0x000ee60000000800 */
[C---:B------:R-:W-:Y:S05]  /*7ad0*/  HMMA.16816.F32 R148, R128.reuse, R150, RZ ;  /* 0x000000968094723c */ /* 0x040fea00000018ff */
[----:B------:R-:W3:Y:S01]  /*7ae0*/  MUFU.EX2 R198, R198 ;  /* 0x000000c600c67308 */ /* 0x000ee20000000800 */
        /* <DEDUP_REMOVED lines=9> */
[----:B------:R-:W3:Y:S05]  /*7b80*/  MUFU.EX2 R201, R201 ;  /* 0x000000c900c97308 */ /* 0x000eea0000000800 */
[C---:B------:R-:W-:Y:S03]  /*7b90*/  HMMA.16816.F32 R88, R128.reuse, R90, RZ ;  /* 0x0000005a8058723c */ /* 0x040fe600000018ff */
[----:B------:R-:W3:Y:S03]  /*7ba0*/  MUFU.EX2 R196, R196 ;  /* 0x000000c400c47308 */ /* 0x000ee60000000800 */
[C---:B------:R-:W-:Y:S05]  /*7bb0*/  HMMA.16816.F32 R96, R128.reuse, R98, RZ ;  /* 0x000000628060723c */ /* 0x040fea00000018ff */
[----:B------:R-:W3:Y:S01]  /*7bc0*/  MUFU.EX2 R194, R194 ;  /* 0x000000c200c27308 */ /* 0x000ee20000000800 */
[C---:B------:R-:W-:Y:S06]  /*7bd0*/  HMMA.16816.F32 R104, R128.reuse, R106, RZ ;  /* 0x0000006a8068723c */ /* 0x040fec00000018ff */
[C---:B------:R-:W-:Y:S01]  /*7be0*/  HMMA.16816.F32 R112, R128.reuse, R114, RZ ;  /* 0x000000728070723c */ /* 0x040fe200000018ff */
[----:B------:R-:W3:Y:S05]  /*7bf0*/  MUFU.EX2 R246, R246 ;  /* 0x000000f600f67308 */ /* 0x000eea0000000800 */
[C---:B------:R-:W-:Y:S06]  /*7c00*/  HMMA.16816.F32 R120, R128.reuse, R122, RZ ;  /* 0x0000007a8078723c */ /* 0x040fec00000018ff */
[C---:B------:R-:W-:Y:S06]  /*7c10*/  HMMA.16816.F32 R124, R128.reuse, R4, RZ ;  /* 0x00000004807c723c */ /* 0x040fec00000018ff */
[----:B------:R-:W-:Y:S01]  /*7c20*/  HMMA.16816.F32 R128, R128, R6, RZ ;  /* 0x000000068080723c */ /* 0x000fe200000018ff */
[C---:B------:R-:W-:Y:S01]  /*7c30*/  F2FP.F16.F32.PACK_AB R4, R175.reuse, R176 ;  /* 0x000000b0af04723e */ /* 0x040fe200000000ff */
[----:B------:R-:W-:Y:S01]  /*7c40*/  FADD.FTZ R175, R175, R180 ;  /* 0x000000b4afaf7221 */ /* 0x000fe20000010000 */
[----:B------:R-:W-:-:S03]  /*7c50*/  F2FP.F16.F32.PACK_AB R5, R172, R174 ;  /* 0x000000aeac05723e */ /* 0x000fc600000000ff */
[----:B------:R-:W-:Y:S01]  /*7c60*/  FADD.FTZ R175, R173, R175 ;  /* 0x000000afadaf7221 */ /* 0x000fe20000010000 */
[----:B------:R-:W-:Y:S02]  /*7c70*/  F2FP.F16.F32.PACK_AB R6, R2, R173 ;  /* 0x000000ad0206723e */ /* 0x000fe400000000ff */
[----:B-1----:R-:W-:Y:S01]  /*7c80*/  F2FP.F16.F32.PACK_AB R7, R0, R169 ;  /* 0x000000a90007723e */ /* 0x002fe200000000ff */
[----:B------:R-:W-:Y:S01]  /*7c90*/  FADD.FTZ R169, R169, R178 ;  /* 0x000000b2a9a97221 */ /* 0x000fe20000010000 */
[----:B------:R-:W-:-:S03]  /*7ca0*/  FADD.FTZ R175, R2, R175 ;  /* 0x000000af02af7221 */ /* 0x000fc60000010000 */
[----:B------:R-:W-:Y:S02]  /*7cb0*/  FADD.FTZ R169, R0, R169 ;  /* 0x000000a900a97221 */ /* 0x000fe40000010000 */
[----:B------:R-:W-:Y:S02]  /*7cc0*/  HMMA.16816.F32 R160, R4, R16, R160 ;  /* 0x0000001004a0723c */ /* 0x000fe400000018a0 */
[----:B--2---:R-:W-:-:S04]  /*7cd0*/  FADD.FTZ R169, R189, R169 ;  /* 0x000000a9bda97221 */ /* 0x004fc80000010000 */
[C---:B------:R-:W-:Y:S01]  /*7ce0*/  HMMA.16816.F32 R156, R4.reuse, R18, R156 ;  /* 0x00000012049c723c */ /* 0x040fe2000000189c */
[----:B------:R-:W1:Y:S05]  /*7cf0*/  LDSM.16.MT88.4 R16, [R221+0x12800] ;  /* 0x01280000dd10783b */ /* 0x000e6a0000004200 */
[C---:B----4-:R-:W-:Y:S06]  /*7d00*/  HMMA.16816.F32 R136, R4.reuse, R12, R136 ;  /* 0x0000000c0488723c */ /* 0x050fec0000001888 */
[C---:B------:R-:W-:Y:S01]  /*7d10*/  HMMA.16816.F32 R132, R4.reuse, R14, R132 ;  /* 0x0000000e0484723c */ /* 0x040fe20000001884 */
[----:B------:R-:W2:Y:S05]  /*7d20*/  LDSM.16.MT88.4 R12, [R224+0x14800] ;  /* 0x01480000e00c783b */ /* 0x000eaa0000004200 */
[C---:B-----5:R-:W-:Y:S06]  /*7d30*/  HMMA.16816.F32 R44, R4.reuse, R8, R44 ;  /* 0x00000008042c723c */ /* 0x060fec000000182c */
        /* <DEDUP_REMOVED lines=11> */
[C---:B----4-:R-:W-:Y:S06]  /*7df0*/  HMMA.16816.F32 R84, R4.reuse, R8, R84 ;  /* 0x000000080454723c */ /* 0x050fec0000001854 */
[C---:B------:R-:W-:Y:S01]  /*7e00*/  HMMA.16816.F32 R88, R4.reuse, R10, R88 ;  /* 0x0000000a0458723c */ /* 0x040fe20000001858 */
[----:B------:R-:W4:Y:S05]  /*7e10*/  LDSM.16.MT88.4 R8, [R221+0x16800] ;  /* 0x01680000dd08783b */ /* 0x000f2a0000004200 */
[C---:B------:R-:W-:Y:S06]  /*7e20*/  HMMA.16816.F32 R152, R4.reuse, R28, R152 ;  /* 0x0000001c0498723c */ /* 0x040fec0000001898 */
[C---:B------:R-:W-:Y:S01]  /*7e30*/  HMMA.16816.F32 R148, R4.reuse, R30, R148 ;  /* 0x0000001e0494723c */ /* 0x040fe20000001894 */
[----:B------:R-:W3:Y:S05]  /*7e40*/  LDSM.16.MT88.4 R28, [R220+0x12800] ;  /* 0x01280000dc1c783b */ /* 0x000eea0000004200 */
[C---:B------:R-:W-:Y:S06]  /*7e50*/  HMMA.16816.F32 R36, R4.reuse, R20, R36 ;  /* 0x000000140424723c */ /* 0x040fec0000001824 */
[C---:B------:R-:W-:Y:S01]  /*7e60*/  HMMA.16816.F32 R40, R4.reuse, R22, R40 ;  /* 0x000000160428723c */ /* 0x040fe20000001828 */
[----:B------:R-:W3:Y:S05]  /*7e70*/  LDSM.16.MT88.4 R20, [R220+0x14800] ;  /* 0x01480000dc14783b */ /* 0x000eea0000004200 */
        /* <DEDUP_REMOVED lines=14> */
[----:B------:R-:W-:Y:S05]  /*7f60*/  LDSM.16.MT88.4 R28, [R222+0x11000] ;  /* 0x01100000de1c783b */ /* 0x000fea0000004200 */
[C---:B------:R-:W-:Y:S06]  /*7f70*/  HMMA.16816.F32 R92, R4.reuse, R20, R92 ;  /* 0x00000014045c723c */ /* 0x040fec000000185c */
[C---:B------:R-:W-:Y:S01]  /*7f80*/  HMMA.16816.F32 R96, R4.reuse, R22, R96 ;  /* 0x000000160460723c */ /* 0x040fe20000001860 */
[----:B------:R-:W3:Y:S05]  /*7f90*/  LDSM.16.MT88.4 R20, [R224+0x11000] ;  /* 0x01100000e014783b */ /* 0x000eea0000004200 */
[C---:B-----5:R-:W-:Y:S06]  /*7fa0*/  HMMA.16816.F32 R124, R4.reuse, R24, R124 ;  /* 0x00000018047c723c */ /* 0x060fec000000187c */
[----:B------:R-:W-:Y:S01]  /*7fb0*/  HMMA.16816.F32 R128, R4, R26, R128 ;  /* 0x0000001a0480723c */ /* 0x000fe20000001880 */
[----:B------:R-:W-:Y:S06]  /*7fc0*/  LDSM.16.MT88.4 R24, [R222+0x13000] ;  /* 0x01300000de18783b */ /* 0x000fec0000004200 */
[----:B------:R-:W-:Y:S01]  /*7fd0*/  F2FP.F16.F32.PACK_AB R4, R186, R185 ;  /* 0x000000b9ba04723e */ /* 0x000fe200000000ff */
[----:B------:R-:W-:Y:S01]  /*7fe0*/  FADD.FTZ R185, R185, R175 ;  /* 0x000000afb9b97221 */ /* 0x000fe20000010000 */
[----:B------:R-:W-:-:S02]  /*7ff0*/  F2FP.F16.F32.PACK_AB R6, R188, R187 ;  /* 0x000000bbbc06723e */ /* 0x000fc400000000ff */
[----:B------:R-:W-:Y:S01]  /*8000*/  F2FP.F16.F32.PACK_AB R5, R190, R189 ;  /* 0x000000bdbe05723e */ /* 0x000fe200000000ff */
[----:B------:R-:W-:Y:S01]  /*8010*/  FADD.FTZ R185, R186, R185 ;  /* 0x000000b9bab97221 */ /* 0x000fe20000010000 */
[----:B------:R-:W-:Y:S01]  /*8020*/  F2FP.F16.F32.PACK_AB R7, R195, R191 ;  /* 0x000000bfc307723e */ /* 0x000fe200000000ff */
[----:B------:R-:W-:Y:S02]  /*8030*/  FADD.FTZ R190, R190, R169 ;  /* 0x000000a9bebe7221 */ /* 0x000fe40000010000 */
[----:B------:R-:W-:Y:S02]  /*8040*/  FADD.FTZ R185, R187, R185 ;  /* 0x000000b9bbb97221 */ /* 0x000fe40000010000 */
[----:B------:R-:W-:Y:S02]  /*8050*/  FADD.FTZ R190, R191, R190 ;  /* 0x000000bebfbe7221 */ /* 0x000fe40000010000 */
[----:B-1----:R-:W-:Y:S01]  /*8060*/  HMMA.16816.F32 R144, R4, R16, R144 ;  /* 0x000000100490723c */ /* 0x002fe20000001890 */
[----:B------:R-:W-:Y:S01]  /*8070*/  FADD.FTZ R188, R188, R185 ;  /* 0x000000b9bcbc7221 */ /* 0x000fe20000010000 */
[----:B------:R-:W-:-:S03]  /*8080*/  FADD.FTZ R190, R195, R190 ;  /* 0x000000bec3be7221 */ /* 0x000fc60000010000 */
[----:B------:R-:W-:Y:S01]  /*8090*/  FADD.FTZ R188, R198, R188 ;  /* 0x000000bcc6bc7221 */ /* 0x000fe20000010000 */
[----:B------:R-:W-:Y:S01]  /*80a0*/  HMMA.16816.F32 R140, R4, R18, R140 ;  /* 0x00000012048c723c */ /* 0x000fe2000000188c */
[----:B------:R-:W1:Y:S01]  /*80b0*/  LDSM.16.MT88.4 R16, [R224+0x15000] ;  /* 0x01500000e010783b */ /* 0x000e620000004200 */
[----:B------:R-:W-:Y:S01]  /*80c0*/  FADD.FTZ R190, R201, R190 ;  /* 0x000000bec9be7221 */ /* 0x000fe20000010000 */
[----:B------:R-:W-:-:S03]  /*80d0*/  FADD.FTZ R188, R197, R188 ;  /* 0x000000bcc5bc7221 */ /* 0x000fc60000010000 */
[----:B--2---:R-:W-:Y:S01]  /*80e0*/  HMMA.16816.F32 R136, R4, R12, R136 ;  /* 0x0000000c0488723c */ /* 0x004fe20000001888 */
[----:B------:R-:W-:Y:S01]  /*80f0*/  FADD.FTZ R190, R196, R190 ;  /* 0x000000bec4be7221 */ /* 0x000fe20000010000 */
[----:B------:R-:W-:-:S03]  /*8100*/  FADD.FTZ R188, R199, R188 ;  /* 0x000000bcc7bc7221 */ /* 0x000fc60000010000 */
[----:B------:R-:W-:Y:S01]  /*8110*/  FADD.FTZ R190, R194, R190 ;  /* 0x000000bec2be7221 */ /* 0x000fe20000010000 */
        /* <DEDUP_REMOVED lines=19> */
[----:B------:R-:W5:Y:S05]  /*8250*/  LDSM.16.MT88.4 R28, [R220+0x13000] ;  /* 0x01300000dc1c783b */ /* 0x000f6a0000004200 */
[C---:B------:R-:W-:Y:S06]  /*8260*/  HMMA.16816.F32 R44, R4.reuse, R24, R44 ;  /* 0x00000018042c723c */ /* 0x040fec000000182c */
[C---:B------:R-:W-:Y:S01]  /*8270*/  HMMA.16816.F32 R48, R4.reuse, R26, R48 ;  /* 0x0000001a0430723c */ /* 0x040fe20000001830 */
[----:B------:R-:W5:Y:S05]  /*8280*/  LDSM.16.MT88.4 R24, [R220+0x15000] ;  /* 0x01500000dc18783b */ /* 0x000f6a0000004200 */
        /* <DEDUP_REMOVED lines=15> */
[C---:B------:R-:W-:Y:S06]  /*8380*/  HMMA.16816.F32 R92, R4.reuse, R24, R92 ;  /* 0x00000018045c723c */ /* 0x040fec000000185c */
[C---:B------:R-:W-:Y:S01]  /*8390*/  HMMA.16816.F32 R96, R4.reuse, R26, R96 ;  /* 0x0000001a0460723c */ /* 0x040fe20000001860 */
[----:B------:R-:W5:Y:S05]  /*83a0*/  LDSM.16.MT88.4 R24, [R220+0x11800] ;  /* 0x01180000dc18783b */ /* 0x000f6a0000004200 */
[C---:B---3--:R-:W-:Y:S06]  /*83b0*/  HMMA.16816.F32 R100, R4.reuse, R20, R100 ;  /* 0x000000140464723c */ /* 0x048fec0000001864 */
[----:B------:R-:W-:Y:S01]  /*83c0*/  HMMA.16816.F32 R104, R4, R22, R104 ;  /* 0x000000160468723c */ /* 0x000fe20000001868 */
[----:B------:R-:W3:Y:S06]  /*83d0*/  LDSM.16.MT88.4 R20, [R221+0x13800] ;  /* 0x01380000dd14783b */ /* 0x000eec0000004200 */
[----:B------:R-:W-:-:S02]  /*83e0*/  F2FP.F16.F32.PACK_AB R4, R197, R198 ;  /* 0x000000c6c504723e */ /* 0x000fc400000000ff */
[C---:B------:R-:W-:Y:S01]  /*83f0*/  F2FP.F16.F32.PACK_AB R6, R247.reuse, R199 ;  /* 0x000000c7f706723e */ /* 0x040fe200000000ff */
[----:B------:R-:W-:Y:S01]  /*8400*/  FADD.FTZ R247, R247, R188 ;  /* 0x000000bcf7f77221 */ /* 0x000fe20000010000 */
[----:B------:R-:W-:Y:S02]  /*8410*/  F2FP.F16.F32.PACK_AB R5, R196, R201 ;  /* 0x000000c9c405723e */ /* 0x000fe400000000ff */
[C---:B------:R-:W-:Y:S01]  /*8420*/  F2FP.F16.F32.PACK_AB R7, R246.reuse, R194 ;  /* 0x000000c2f607723e */ /* 0x040fe200000000ff */
[----:B------:R-:W-:-:S06]  /*8430*/  FADD.FTZ R246, R246, R190 ;  /* 0x000000bef6f67221 */ /* 0x000fcc0000010000 */
        /* <DEDUP_REMOVED lines=28> */
[C---:B------:R-:W-:Y:S06]  /*8600*/  HMMA.16816.F32 R156, R4.reuse, R34, R156 ;  /* 0x00000022049c723c */ /* 0x040fec000000189c */
[C---:B-----5:R-:W-:Y:S06]  /*8610*/  HMMA.16816.F32 R76, R4.reuse, R28, R76 ;  /* 0x0000001c044c723c */ /* 0x060fec000000184c */
[C---:B------:R-:W-:Y:S06]  /*8620*/  HMMA.16816.F32 R80, R4.reuse, R30, R80 ;  /* 0x0000001e0450723c */ /* 0x040fec0000001850 */
[C---:B------:R-:W-:Y:S06]  /*8630*/  HMMA.16816.F32 R84, R4.reuse, R24, R84 ;  /* 0x000000180454723c */ /* 0x040fec0000001854 */
[C---:B------:R-:W-:Y:S06]  /*8640*/  HMMA.16816.F32 R88, R4.reuse, R26, R88 ;  /* 0x0000001a0458723c */ /* 0x040fec0000001858 */
[C---:B---3--:R-:W-:Y:S06]  /*8650*/  HMMA.16816.F32 R100, R4.reuse, R20, R100 ;  /* 0x000000140464723c */ /* 0x048fec0000001864 */
[C---:B------:R-:W-:Y:S06]  /*8660*/  HMMA.16816.F32 R104, R4.reuse, R22, R104 ;  /* 0x000000160468723c */ /* 0x040fec0000001868 */
[C---:B-1----:R-:W-:Y:S06]  /*8670*/  HMMA.16816.F32 R108, R4.reuse, R16, R108 ;  /* 0x00000010046c723c */ /* 0x042fec000000186c */
[C---:B------:R-:W-:Y:S06]  /*8680*/  HMMA.16816.F32 R112, R4.reuse, R18, R112 ;  /* 0x000000120470723c */ /* 0x040fec0000001870 */
[C---:B--2---:R-:W-:Y:S06]  /*8690*/  HMMA.16816.F32 R116, R4.reuse, R12, R116 ;  /* 0x0000000c0474723c */ /* 0x044fec0000001874 */
[C---:B------:R-:W-:Y:S06]  /*86a0*/  HMMA.16816.F32 R120, R4.reuse, R14, R120 ;  /* 0x0000000e0478723c */ /* 0x040fec0000001878 */
[C---:B----4-:R-:W-:Y:S06]  /*86b0*/  HMMA.16816.F32 R124, R4.reuse, R8, R124 ;  /* 0x00000008047c723c */ /* 0x050fec000000187c */
[----:B------:R-:W-:Y:S01]  /*86c0*/  HMMA.16816.F32 R128, R4, R10, R128 ;  /* 0x0000000a0480723c */ /* 0x000fe20000001880 */
[----:B------:R-:W-:-:S08]  /*86d0*/  NOP ;  /* 0x0000000000007918 */ /* 0x000fd00000000000 */
[----:B------:R-:W-:-:S15]  /*86e0*/  @!P6 BRA `(.L_x_2358) ;  /* 0x000000500018e947 */ /* 0x000fde0003800000 */
[----:B------:R-:W-:Y:S01]  /*86f0*/  PLOP3.LUT P0, PT, PT, PT, UP6, 0x40, 0x0 ;  /* 0x000000000000781c */ /* 0x000fe20003f0e868 */
[----:B------:R-:W-:-:S04]  /*8700*/  DEPBAR.LE SB0, 0x0 ;  /* 0x000080000000791a */ /* 0x000fc80000000000 */
[----:B------:R-:W-:Y:S01]  /*8710*/  UIADD3 UR14, UR18, -0x2, URZ ;  /* 0xfffffffe120e7890 */ /* 0x000fe2000fffe03f */
[----:B------:R-:W-:Y:S07]  /*8720*/  BAR.SYNC.DEFER_BLOCKING 0x0 ;  /* 0x0000000000007b1d */ /* 0x000fee0000010000 */
[----:B------:R-:W-:Y:S05]  /*8730*/  @P0 BRA `(.L_x_2359) ;  /* 0x00000004002c0947 */ /* 0x000fea0003800000 */
[----:B------:R-:W-:Y:S01]  /*8740*/  ULDC UR18, c[0x0][0x380] ;  /* 0x0000e00000127ab9 */ /* 0x000fe20000000800 */
[----:B------:R-:W-:Y:S01]  /*8750*/  USHF.L.U32 UR19, UR14, 0x6, URZ ;  /* 0x000000060e137899 */ /* 0x000fe2000800063f */
[----:B------:R-:W-:Y:S01]  /*8760*/  IMAD.U32 R0, RZ, RZ, UR18 ;  /* 0x00000012ff007e24 */ /* 0x000fe2000f8e00ff */
[----:B------:R-:W-:Y:S02]  /*8770*/  UMOV UR36, URZ ;  /* 0x0000003f00247c82 */ /* 0x000fe40008000000 */
[----:B------:R-:W-:Y:S02]  /*8780*/  UIADD3 UR34, UR19, 0x40, URZ ;  /* 0x0000004013227890 */ /* 0x000fe4000fffe03f */
[----:B------:R-:W-:-:S04]  /*8790*/  IABS R0, R0 ;  /* 0x0000000000007213 */ /* 0x000fc80000000000 */
[----:B------:R-:W-:Y:S02]  /*87a0*/  R2UR UR4, R0 ;  /* 0x00000000000472ca */ /* 0x000fe400000e0000 */
[----:B------:R-:W-:Y:S01]  /*87b0*/  MOV R2, UR34 ;  /* 0x0000002200027c02 */ /* 0x000fe20008000f00 */
[----:B------:R-:W-:-:S03]  /*87c0*/  ULOP3.LUT UR34, UR34, UR18, URZ, 0x3c, !UPT ;  /* 0x0000001222227292 */ /* 0x000fc6000f8e3c3f */
[----:B------:R-:W-:-:S04]  /*87d0*/  IABS R2, R2 ;  /* 0x0000000200027213 */ /* 0x000fc80000000000 */
[----:B------:R-:W-:-:S03]  /*87e0*/  R2UR UR32, R2 ;  /* 0x00000000022072ca */ /* 0x000fc600000e0000 */
[----:B------:R-:W1:Y:S08]  /*87f0*/  I2F.RP R0, UR4 ;  /* 0x0000000400007d06 */ /* 0x000e700008209400 */
[----:B-1----:R-:W1:Y:S02]  /*8800*/  MUFU.RCP R0, R0 ;  /* 0x0000000000007308 */ /* 0x002e640000001000 */
[----:B-1----:R-:W-:-:S06]  /*8810*/  VIADD R0, R0, 0xffffffe ;  /* 0x0ffffffe00007836 */ /* 0x002fcc0000000000 */
[----:B------:R-:W1:Y:S02]  /*8820*/  F2I.FTZ.U32.TRUNC.NTZ R0, R0 ;  /* 0x0000000000007305 */ /* 0x000e64000021f000 */
[----:B-1----:R-:W-:Y:S01]  /*8830*/  R2UR UR37, R0 ;  /* 0x00000000002572ca */ /* 0x002fe200000e0000 */
[----:B------:R-:W-:Y:S01]  /*8840*/  IMAD.U32 R0, RZ, RZ, UR19 ;  /* 0x00000013ff007e24 */ /* 0x000fe2000f8e00ff */
[----:B------:R-:W-:-:S04]  /*8850*/  ULOP3.LUT UR19, UR19, UR18, URZ, 0x3c, !UPT ;  /* 0x0000001213137292 */ /* 0x000fc8000f8e3c3f */
[----:B------:R-:W-:Y:S01]  /*8860*/  IABS R0, R0 ;  /* 0x0000000000007213 */ /* 0x000fe20000000000 */
[----:B------:R-:W-:-:S03]  /*8870*/  UISETP.GE.AND UP0, UPT, UR19, URZ, UPT ;  /* 0x0000003f1300728c */ /* 0x000fc6000bf06270 */
[----:B------:R-:W-:-:S03]  /*8880*/  R2UR UR24, R0 ;  /* 0x00000000001872ca */ /* 0x000fc600000e0000 */
[----:B------:R-:W-:-:S04]  /*8890*/  UIADD3 UR21, URZ, -UR37, URZ ;  /* 0x800000253f157290 */ /* 0x000fc8000fffe03f */
[----:B------:R-:W-:-:S04]  /*88a0*/  UIMAD UR21, UR21, UR4, URZ ;  /* 0x00000004151572a4 */ /* 0x000fc8000f8e023f */
[----:B------:R-:W-:-:S04]  /*88b0*/  UIMAD.WIDE.U32 UR36, UR37, UR21, UR36 ;  /* 0x00000015252472a5 */ /* 0x000fc8000f8e0024 */
[----:B------:R-:W-:Y:S02]  /*88c0*/  UIMAD.WIDE.U32 UR38, UR37, UR32, URZ ;  /* 0x00000020252672a5 */ /* 0x000fe4000f8e003f */
[----:B------:R-:W-:-:S05]  /*88d0*/  UIMAD.WIDE.U32 UR36, UR37, UR24, URZ ;  /* 0x00000018252472a5 */ /* 0x000fca000f8e003f */
[----:B------:R-:W-:Y:S02]  /*88e0*/  UMOV UR35, UR39 ;  /* 0x0000002700237c82 */ /* 0x000fe40008000000 */
[----:B------:R-:W-:Y:S01]  /*88f0*/  UMOV UR33, UR37 ;  /* 0x0000002500217c82 */ /* 0x000fe20008000000 */
[----:B------:R-:W-:Y:S02]  /*8900*/  UIADD3 UR31, -UR35, URZ, URZ ;  /* 0x0000003f231f7290 */ /* 0x000fe4000fffe13f */
[----:B------:R-:W-:Y:S02]  /*8910*/  UIADD3 UR21, -UR33, URZ, URZ ;  /* 0x0000003f21157290 */ /* 0x000fe4000fffe13f */
[----:B------:R-:W-:Y:S02]  /*8920*/  UIMAD UR31, UR4, UR31, UR32 ;  /* 0x0000001f041f72a4 */ /* 0x000fe4000f8e0220 */
[----:B------:R-:W-:Y:S02]  /*8930*/  UIMAD UR21, UR4, UR21, UR24 ;  /* 0x00000015041572a4 */ /* 0x000fe4000f8e0218 */
[----:B------:R-:W-:-:S02]  /*8940*/  UISETP.GT.U32.AND UP2, UPT, UR4, UR31, UPT ;  /* 0x0000001f0400728c */ /* 0x000fc4000bf44070 */
[----:B------:R-:W-:-:S09]  /*8950*/  UISETP.GT.U32.AND UP1, UPT, UR4, UR21, UPT ;  /* 0x000000150400728c */ /* 0x000fd2000bf24070 */
[----:B------:R-:W-:Y:S02]  /*8960*/  @!UP2 UIADD3 UR31, UR31, -UR4, URZ ;  /* 0x800000041f1fa290 */ /* 0x000fe4000fffe03f */
[----:B------:R-:W-:Y:S02]  /*8970*/  @!UP1 UIADD3 UR21, UR21, -UR4, URZ ;  /* 0x8000000415159290 */ /* 0x000fe4000fffe03f */
[----:B------:R-:W-:Y:S02]  /*8980*/  UISETP.GE.U32.AND UP4, UPT, UR31, UR4, UPT ;  /* 0x000000041f00728c */ /* 0x000fe4000bf86070 */
[----:B------:R-:W-:Y:S02]  /*8990*/  UISETP.GE.U32.AND UP3, UPT, UR21, UR4, UPT ;  /* 0x000000041500728c */ /* 0x000fe4000bf66070 */
[----:B------:R-:W-:Y:S02]  /*89a0*/  @!UP1 UIADD3 UR33, UR33, 0x1, URZ ;  /* 0x0000000121219890 */ /* 0x000fe4000fffe03f */
[----:B------:R-:W-:-:S02]  /*89b0*/  UISETP.GE.AND UP1, UPT, UR34, URZ, UPT ;  /* 0x0000003f2200728c */ /* 0x000fc4000bf26270 */
[----:B------:R-:W-:Y:S02]  /*89c0*/  @!UP2 UIADD3 UR35, UR35, 0x1, URZ ;  /* 0x000000012323a890 */ /* 0x000fe4000fffe03f */
[----:B------:R-:W-:Y:S02]  /*89d0*/  UISETP.NE.AND UP2, UPT, UR18, URZ, UPT ;  /* 0x0000003f1200728c */ /* 0x000fe4000bf45270 */
[----:B------:R-:W-:Y:S02]  /*89e0*/  @UP4 UIADD3 UR35, UR35, 0x1, URZ ;  /* 0x0000000123234890 */ /* 0x000fe4000fffe03f */
[----:B------:R-:W-:Y:S02]  /*89f0*/  @UP3 UIADD3 UR33, UR33, 0x1, URZ ;  /* 0x0000000121213890 */ /* 0x000fe4000fffe03f */
[----:B------:R-:W-:Y:S02]  /*8a00*/  ULOP3.LUT UR4, URZ, UR18, URZ, 0x33, !UPT ;  /* 0x000000123f047292 */ /* 0x000fe4000f8e333f */
[----:B------:R-:W-:-:S02]  /*8a10*/  @!UP1 UIADD3 UR35, -UR35, URZ, URZ ;  /* 0x0000003f23239290 */ /* 0x000fc4000fffe13f */
[----:B------:R-:W-:Y:S02]  /*8a20*/  @!UP0 UIADD3 UR33, -UR33, URZ, URZ ;  /* 0x0000003f21218290 */ /* 0x000fe4000fffe13f */
[----:B------:R-:W-:Y:S02]  /*8a30*/  USEL UR35, UR4, UR35, !UP2 ;  /* 0x0000002304237287 */ /* 0x000fe4000d000000 */
[----:B------:R-:W-:Y:S02]  /*8a40*/  USEL UR4, UR4, UR33, !UP2 ;  /* 0x0000002104047287 */ /* 0x000fe4000d000000 */
[----:B------:R-:W-:Y:S02]  /*8a50*/  UIMAD.WIDE UR32, UR35, 0x4, UR22 ;  /* 0x00000004232078a5 */ /* 0x000fe4000f8e0216 */
[----:B------:R-:W-:-:S04]  /*8a60*/  UIMAD.WIDE UR36, UR4, 0x4, UR22 ;  /* 0x00000004042478a5 */ /* 0x000fc8000f8e0216 */
[----:B------:R-:W-:Y:S01]  /*8a70*/  IMAD.U32 R6, RZ, RZ, UR32 ;  /* 0x00000020ff067e24 */ /* 0x000fe2000f8e00ff */
[----:B------:R-:W-:Y:S01]  /*8a80*/  MOV R7, UR33 ;  /* 0x0000002100077c02 */ /* 0x000fe20008000f00 */
[----:B------:R-:W-:Y:S02]  /*8a90*/  IMAD.U32 R4, RZ, RZ, UR36 ;  /* 0x00000024ff047e24 */ /* 0x000fe4000f8e00ff */
[----:B------:R-:W-:Y:S02]  /*8aa0*/  IMAD.U32 R5, RZ, RZ, UR37 ;  /* 0x00000025ff057e24 */ /* 0x000fe4000f8e00ff */
[----:B------:R-:W2:Y:S04]  /*8ab0*/  LDG.E R0, desc[UR26][R6.64] ;  /* 0x0000001a06007981 */ /* 0x000ea8000c1e1900 */
[----:B------:R1:W2:Y:S01]  /*8ac0*/  LDG.E R2, desc[UR26][R4.64] ;  /* 0x0000001a04027981 */ /* 0x0002a2000c1e1900 */
[----:B------:R-:W-:-:S04]  /*8ad0*/  UIADD3 UR4, UR35, -UR4, URZ ;  /* 0x8000000423047290 */ /* 0x000fc8000fffe03f */
[----:B------:R-:W-:-:S04]  /*8ae0*/  UIMAD UR18, UR4, UR18, -0x40 ;  /* 0xffffffc0041274a4 */ /* 0x000fc8000f8e0212 */
[----:B------:R-:W-:Y:S02]  /*8af0*/  USHF.R.S32.HI UR4, URZ, 0x1f, UR18 ;  /* 0x0000001f3f047899 */ /* 0x000fe40008011412 */
[----:B------:R-:W-:Y:S02]  /*8b00*/  UIMAD.WIDE.U32 UR32, UR18, UR6, URZ ;  /* 0x00000006122072a5 */ /* 0x000fe4000f8e003f */
[----:B------:R-:W-:-:S04]  /*8b10*/  UIMAD UR4, UR4, UR6, URZ ;  /* 0x00000006040472a4 */ /* 0x000fc8000f8e023f */
[----:B------:R-:W-:-:S03]  /*8b20*/  UIMAD UR4, UR18, UR7, UR4 ;  /* 0x00000007120472a4 */ /* 0x000fc6000f8e0204 */
[----:B------:R-:W-:Y:S01]  /*8b30*/  ULDC.64 UR18, c[0x0][0x238] ;  /* 0x00008e0000127ab9 */ /* 0x000fe20000000a00 */
[----:B------:R-:W-:Y:S01]  /*8b40*/  UIADD3 UR4, UR33, UR4, URZ ;  /* 0x0000000421047290 */ /* 0x000fe2000fffe03f */
[----:B-1----:R-:W-:Y:S01]  /*8b50*/  MOV R5, UR33 ;  /* 0x0000002100057c02 */ /* 0x002fe20008000f00 */
[----:B------:R-:W-:-:S04]  /*8b60*/  IMAD.U32 R4, RZ, RZ, UR32 ;  /* 0x00000020ff047e24 */ /* 0x000fc8000f8e00ff */
[----:B------:R-:W-:Y:S01]  /*8b70*/  IMAD.U32 R5, RZ, RZ, UR4 ;  /* 0x00000004ff057e24 */ /* 0x000fe2000f8e00ff */
[----:B--2---:R-:W-:-:S04]  /*8b80*/  IADD3 R2, -R0, R2, RZ ;  /* 0x0000000200027210 */ /* 0x004fc80007ffe1ff */
[----:B------:R-:W-:Y:S01]  /*8b90*/  SHF.R.S32.HI R0, RZ, 0x1f, R2 ;  /* 0x0000001fff007819 */ /* 0x000fe20000011402 */
[----:B------:R-:W-:-:S04]  /*8ba0*/  IMAD.WIDE.U32 R4, R2, UR18, R4 ;  /* 0x0000001202047c25 */ /* 0x000fc8000f8e0004 */
[----:B------:R-:W-:-:S04]  /*8bb0*/  IMAD R0, R0, UR18, RZ ;  /* 0x0000001200007c24 */ /* 0x000fc8000f8e02ff */
[----:B------:R-:W-:-:S05]  /*8bc0*/  IMAD R0, R2, UR19, R0 ;  /* 0x0000001302007c24 */ /* 0x000fca000f8e0200 */
[----:B------:R-:W-:Y:S01]  /*8bd0*/  IADD3 R0, R5, R0, RZ ;  /* 0x0000000005007210 */ /* 0x000fe20007ffe0ff */
[----:B------:R-:W-:Y:S06]  /*8be0*/  BRA `(.L_x_2360) ;  /* 0x0000000000107947 */ /* 0x000fec0003800000 */
.L_x_2359:
[----:B------:R-:W-:-:S04]  /*8bf0*/  ULEA UR4, -UR6, URZ, 0x6 ;  /* 0x0000003f06047291 */ /* 0x000fc8000f8e313f */
[----:B------:R-:W-:Y:S02]  /*8c00*/  USHF.R.S32.HI UR7, URZ, 0x1f, UR4 ;  /* 0x0000001f3f077899 */ /* 0x000fe40008011404 */
[----:B------:R-:W-:-:S04]  /*8c10*/  MOV R4, UR4 ;  /* 0x0000000400047c02 */ /* 0x000fc80008000f00 */
[----:B------:R-:W-:-:S07]  /*8c20*/  MOV R0, UR7 ;  /* 0x0000000700007c02 */ /* 0x000fce0008000f00 */
.L_x_2360:
[----:B------:R-:W-:Y:S01]  /*8c30*/  ULDC UR4, c[0x0][0x2d0] ;  /* 0x0000b40000047ab9 */ /* 0x000fe20000000800 */
[----:B------:R-:W-:Y:S01]  /*8c40*/  LEA R202, P5, R4, R166, 0x1 ;  /* 0x000000a604ca7211 */ /* 0x000fe200078a08ff */
[----:B------:R-:W-:Y:S01]  /*8c50*/  UISETP.GT.AND UP0, UPT, UR14, UR12, UPT ;  /* 0x0000000c0e00728c */ /* 0x000fe2000bf04270 */
[----:B------:R-:W-:Y:S02]  /*8c60*/  ISETP.GE.AND P4, PT, R233, UR4, PT ;  /* 0x00000004e9007c0c */ /* 0x000fe4000bf86270 */
[----:B------:R-:W-:Y:S02]  /*8c70*/  ISETP.GE.AND P3, PT, R232, UR4, PT ;  /* 0x00000004e8007c0c */ /* 0x000fe4000bf66270 */
[----:B------:R-:W-:Y:S02]  /*8c80*/  ISETP.GE.AND P2, PT, R231, UR4, PT ;  /* 0x00000004e7007c0c */ /* 0x000fe4000bf46270 */
[----:B------:R-:W-:Y:S02]  /*8c90*/  LEA.HI.X R203, R4, R167, R0, 0x1, P5 ;  /* 0x000000a704cb7211 */ /* 0x000fe400028f0c00 */
[----:B------:R-:W-:-:S05]  /*8ca0*/  ISETP.GE.AND P5, PT, R236, UR4, PT ;  /* 0x00000004ec007c0c */ /* 0x000fca000bfa6270 */
[CC--:B------:R-:W-:Y:S02]  /*8cb0*/  @!P4 IADD3 R7, P0, R4.reuse, R170.reuse, RZ ;  /* 0x000000aa0407c210 */ /* 0x0c0fe40007f1e0ff */
[----:B------:R-:W-:-:S03]  /*8cc0*/  @!P3 IADD3 R6, P1, R4, R170, RZ ;  /* 0x000000aa0406b210 */ /* 0x000fc60007f3e0ff */
[C-C-:B------:R-:W-:Y:S01]  /*8cd0*/  @!P4 IMAD.X R5, R0.reuse, 0x1, R168.reuse, P0 ;  /* 0x000000010005c824 */ /* 0x140fe200000e06a8 */
[C---:B------:R-:W-:Y:S01]  /*8ce0*/  @!P4 LEA R26, P0, R7.reuse, UR8, 0x1 ;  /* 0x00000008071acc11 */ /* 0x040fe2000f8008ff */
[----:B------:R-:W-:Y:S01]  /*8cf0*/  @!P3 IMAD.X R2, R0, 0x1, R168, P1 ;  /* 0x000000010002b824 */ /* 0x000fe200008e06a8 */
[----:B------:R-:W-:Y:S01]  /*8d00*/  @!P3 LEA R16, P1, R6, UR8, 0x1 ;  /* 0x000000080610bc11 */ /* 0x000fe2000f8208ff */
[----:B------:R-:W-:Y:S01]  /*8d10*/  @P5 STS.128 [R234+0x10000], RZ ;  /* 0x010000ffea005388 */ /* 0x000fe20000000c00 */
[----:B------:R-:W-:Y:S02]  /*8d20*/  @!P4 LEA.HI.X R27, R7, UR9, R5, 0x1, P0 ;  /* 0x00000009071bcc11 */ /* 0x000fe400080f0c05 */
[----:B------:R-:W-:Y:S01]  /*8d30*/  @!P2 IADD3 R5, P0, R4, R170, RZ ;  /* 0x000000aa0405a210 */ /* 0x000fe20007f1e0ff */
[----:B------:R-:W-:Y:S01]  /*8d40*/  @!PT LDS RZ, [RZ] ;  /* 0x00000000fffff984 */ /* 0x000fe20000000800 */
[----:B------:R-:W-:Y:S01]  /*8d50*/  @!PT LDS RZ, [RZ] ;  /* 0x00000000fffff984 */ /* 0x000fe20000000800 */
[----:B------:R-:W-:Y:S01]  /*8d60*/  @!PT LDS RZ, [RZ] ;  /* 0x00000000fffff984 */ /* 0x000fe20000000800 */
[----:B------:R-:W-:Y:S01]  /*8d70*/  @!P5 LDGSTS.E.BYPASS.LTC128B.128 [R234+0x10000], desc[UR26][R202.64] ;  /* 0x10000000caeadfae */ /* 0x000fe2000b901d5a */
[----:B------:R-:W-:Y:S02]  /*8d80*/  @!P3 LEA.HI.X R17, R6, UR9, R2, 0x1, P1 ;  /* 0x000000090611bc11 */ /* 0x000fe400088f0c02 */
[----:B------:R-:W-:Y:S01]  /*8d90*/  IADD3 R2, P1, R4, UR30, RZ ;  /* 0x0000001e04027c10 */ /* 0x000fe2000ff3e0ff */
[C---:B------:R-:W-:Y:S01]  /*8da0*/  @!P2 IMAD.X R4, R0.reuse, 0x1, R168, P0 ;  /* 0x000000010004a824 */ /* 0x040fe200000e06a8 */
[----:B------:R-:W-:Y:S01]  /*8db0*/  @!P2 LEA R14, P0, R5, UR8, 0x1 ;  /* 0x00000008050eac11 */ /* 0x000fe2000f8008ff */
[----:B------:R-:W-:Y:S01]  /*8dc0*/  @P4 STS.128 [R234+0x12000], RZ ;  /* 0x012000ffea004388 */ /* 0x000fe20000000c00 */
[----:B------:R-:W-:-:S02]  /*8dd0*/  IADD3.X R0, R0, UR29, RZ, P1, !PT ;  /* 0x0000001d00007c10 */ /* 0x000fc40008ffe4ff */
[----:B------:R-:W-:Y:S01]  /*8de0*/  @!P2 LEA.HI.X R15, R5, UR9, R4, 0x1, P0 ;  /* 0x00000009050fac11 */ /* 0x000fe200080f0c04 */
[----:B------:R-:W-:Y:S01]  /*8df0*/  @!PT LDS RZ, [RZ] ;  /* 0x00000000fffff984 */ /* 0x000fe20000000800 */
[----:B------:R-:W-:Y:S01]  /*8e00*/  @!PT LDS RZ, [RZ] ;  /* 0x00000000fffff984 */ /* 0x000fe20000000800 */
[----:B------:R-:W-:Y:S01]  /*8e10*/  @!PT LDS RZ, [RZ] ;  /* 0x00000000fffff984 */ /* 0x000fe20000000800 */
[----:B------:R-:W-:Y:S01]  /*8e20*/  @!P4 LDGSTS.E.BYPASS.LTC128B.128 [R234+0x12000], desc[UR26][R26.64+0x80] ;  /* 0x120000801aeacfae */ /* 0x000fe2000b901d5a */
[CC--:B------:R-:W-:Y:S02]  /*8e30*/  @!P4 IADD3 R7, P1, R2.reuse, R170.reuse, RZ ;  /* 0x000000aa0207c210 */ /* 0x0c0fe40007f3e0ff */
[C---:B------:R-:W-:Y:S01]  /*8e40*/  @!P3 IADD3 R5, P0, R2.reuse, R170, RZ ;  /* 0x000000aa0205b210 */ /* 0x040fe20007f1e0ff */
[----:B------:R-:W-:Y:S01]  /*8e50*/  @P3 STS.128 [R234+0x14000], RZ ;  /* 0x014000ffea003388 */ /* 0x000fe20000000c00 */
[----:B------:R-:W-:Y:S01]  /*8e60*/  @!P5 LEA R24, P6, R2, R166, 0x1 ;  /* 0x000000a60218d211 */ /* 0x000fe200078c08ff */
[C-C-:B------:R-:W-:Y:S01]  /*8e70*/  @!P4 IMAD.X R6, R0.reuse, 0x1, R168.reuse, P1 ;  /* 0x000000010006c824 */ /* 0x140fe200008e06a8 */
[----:B------:R-:W-:Y:S01]  /*8e80*/  @!P4 LEA R22, P1, R7, UR8, 0x1 ;  /* 0x000000080716cc11 */ /* 0x000fe2000f8208ff */
[----:B------:R-:W-:Y:S01]  /*8e90*/  @!P3 IMAD.X R4, R0, 0x1, R168, P0 ;  /* 0x000000010004b824 */ /* 0x000fe200000e06a8 */
[----:B------:R-:W-:Y:S01]  /*8ea0*/  @!P3 LEA R12, P0, R5, UR8, 0x1 ;  /* 0x00000008050cbc11 */ /* 0x000fe2000f8008ff */
[----:B------:R-:W-:Y:S01]  /*8eb0*/  @!PT LDS RZ, [RZ] ;  /* 0x00000000fffff984 */ /* 0x000fe20000000800 */
[----:B------:R-:W-:Y:S01]  /*8ec0*/  @!PT LDS RZ, [RZ] ;  /* 0x00000000fffff984 */ /* 0x000fe20000000800 */
[----:B------:R-:W-:Y:S01]  /*8ed0*/  @!PT LDS RZ, [RZ] ;  /* 0x00000000fffff984 */ /* 0x000fe20000000800 */
[----:B------:R-:W-:Y:S01]  /*8ee0*/  @!P3 LDGSTS.E.BYPASS.LTC128B.128 [R234+0x14000], desc[UR26][R16.64+0x100] ;  /* 0x1400010010eabfae */ /* 0x000fe2000b901d5a */
[----:B------:R-:W-:-:S02]  /*8ef0*/  @!P4 LEA.HI.X R23, R7, UR9, R6, 0x1, P1 ;  /* 0x000000090717cc11 */ /* 0x000fc400088f0c06 */
[----:B------:R-:W-:Y:S01]  /*8f00*/  @!P3 LEA.HI.X R13, R5, UR9, R4, 0x1, P0 ;  /* 0x00000009050dbc11 */ /* 0x000fe200080f0c04 */
[----:B------:R-:W-:Y:S01]  /*8f10*/  @P2 STS.128 [R234+0x16000], RZ ;  /* 0x016000ffea002388 */ /* 0x000fe20000000c00 */
[C---:B------:R-:W-:Y:S02]  /*8f20*/  IADD3 R6, P1, R2.reuse, UR30, RZ ;  /* 0x0000001e02067c10 */ /* 0x040fe4000ff3e0ff */
[-C--:B------:R-:W-:Y:S01]  /*8f30*/  @!P2 IADD3 R4, P0, R2, R170.reuse, RZ ;  /* 0x000000aa0204a210 */ /* 0x080fe20007f1e0ff */
[----:B------:R-:W-:Y:S01]  /*8f40*/  @!PT LDS RZ, [RZ] ;  /* 0x00000000fffff984 */ /* 0x000fe20000000800 */
[----:B------:R-:W-:Y:S01]  /*8f50*/  @!PT LDS RZ, [RZ] ;  /* 0x00000000fffff984 */ /* 0x000fe20000000800 */
[----:B------:R-:W-:Y:S01]  /*8f60*/  @!PT LDS RZ, [RZ] ;  /* 0x00000000fffff984 */ /* 0x000fe20000000800 */
[----:B------:R-:W-:Y:S01]  /*8f70*/  @!P2 LDGSTS.E.BYPASS.LTC128B.128 [R234+0x16000], desc[UR26][R14.64+0x180] ;  /* 0x160001800eeaafae */ /* 0x000fe2000b901d5a */
[----:B------:R-:W-:Y:S02]  /*8f80*/  IADD3.X R5, R0, UR29, RZ, P1, !PT ;  /* 0x0000001d00057c10 */ /* 0x000fe40008ffe4ff */
[----:B------:R-:W-:Y:S01]  /*8f90*/  @!P5 LEA.HI.X R25, R2, R167, R0, 0x1, P6 ;  /* 0x000000a70219d211 */ /* 0x000fe200030f0c00 */
[----:B------:R-:W-:Y:S01]  /*8fa0*/  @!P2 IMAD.X R0, R0, 0x1, R168, P0 ;  /* 0x000000010000a824 */ /* 0x000fe200000e06a8 */
[----:B------:R-:W-:Y:S01]  /*8fb0*/  @!P2 LEA R10, P0, R4, UR8, 0x1 ;  /* 0x00000008040aac11 */ /* 0x000fe2000f8008ff */
[----:B------:R-:W-:Y:S01]  /*8fc0*/  @P5 STS.128 [R234+0x10800], RZ ;  /* 0x010800ffea005388 */ /* 0x000fe20000000c00 */
[----:B------:R-:W-:-:S02]  /*8fd0*/  @!P4 IADD3 R2, P1, R6, R170, RZ ;  /* 0x000000aa0602c210 */ /* 0x000fc40007f3e0ff */
[----:B------:R-:W-:Y:S01]  /*8fe0*/  @!P2 LEA.HI.X R11, R4, UR9, R0, 0x1, P0 ;  /* 0x00000009040bac11 */ /* 0x000fe200080f0c00 */
[----:B------:R-:W-:Y:S01]  /*8ff0*/  @!PT LDS RZ, [RZ] ;  /* 0x00000000fffff984 */ /* 0x000fe20000000800 */
[----:B------:R-:W-:Y:S01]  /*9000*/  @!PT LDS RZ, [RZ] ;  /* 0x00000000fffff984 */ /* 0x000fe20000000800 */
[----:B------:R-:W-:Y:S01]  /*9010*/  @!PT LDS RZ, [RZ] ;  /* 0x00000000fffff984 */ /* 0x000fe20000000800 */
[----:B------:R1:W-:Y:S01]  /*9020*/  @!P5 LDGSTS.E.BYPASS.LTC128B.128 [R234+0x10800], desc[UR26][R24.64] ;  /* 0x1080000018eadfae */ /* 0x0003e2000b901d5a */
[----:B------:R-:W-:Y:S01]  /*9030*/  @!P3 IADD3 R4, P0, R6, R170, RZ ;  /* 0x000000aa0604b210 */ /* 0x000fe20007f1e0ff */
[C---:B------:R-:W-:Y:S01]  /*9040*/  @!P4 IMAD.X R0, R5.reuse, 0x1, R168, P1 ;  /* 0x000000010500c824 */ /* 0x040fe200008e06a8 */
[----:B------:R-:W-:Y:S01]  /*9050*/  @!P4 LEA R18, P1, R2, UR8, 0x1 ;  /* 0x000000080212cc11 */ /* 0x000fe2000f8208ff */
[----:B------:R-:W-:Y:S01]  /*9060*/  @P4 STS.128 [R234+0x12800], RZ ;  /* 0x012800ffea004388 */ /* 0x000fe20000000c00 */
[----:B------:R-:W-:Y:S02]  /*9070*/  @!P5 LEA R20, P6, R6, R166, 0x1 ;  /* 0x000000a60614d211 */ /* 0x000fe400078c08ff */
[----:B------:R-:W-:Y:S01]  /*9080*/  @!P4 LEA.HI.X R19, R2, UR9, R0, 0x1, P1 ;  /* 0x000000090213cc11 */ /* 0x000fe200088f0c00 */
[----:B------:R-:W-:Y:S01]  /*9090*/  @!P3 IMAD.X R2, R5, 0x1, R168, P0 ;  /* 0x000000010502b824 */ /* 0x000fe200000e06a8 */
[----:B------:R-:W-:Y:S01]  /*90a0*/  @!P3 LEA R8, P0, R4, UR8, 0x1 ;  /* 0x000000080408bc11 */ /* 0x000fe2000f8008ff */
[----:B------:R-:W-:Y:S01]  /*90b0*/  @!PT LDS RZ, [RZ] ;  /* 0x00000000fffff984 */ /* 0x000fe20000000800 */
[----:B------:R-:W-:Y:S01]  /*90c0*/  @!PT LDS RZ, [RZ] ;  /* 0x00000000fffff984 */ /* 0x000fe20000000800 */
[----:B------:R-:W-:Y:S01]  /*90d0*/  @!PT LDS RZ, [RZ] ;  /* 0x00000000fffff984 */ /* 0x000fe20000000800 */
[----:B------:R-:W-:Y:S01]  /*90e0*/  @!P4 LDGSTS.E.BYPASS.LTC128B.128 [R234+0x12800], desc[UR26][R22.64+0x80] ;  /* 0x1280008016eacfae */ /* 0x000fe2000b901d5a */
[----:B------:R-:W-:-:S02]  /*90f0*/  @!P2 IADD3 R0, P1, R6, R170, RZ ;  /* 0x000000aa0600a210 */ /* 0x000fc40007f3e0ff */
[----:B------:R-:W-:Y:S01]  /*9100*/  @!P3 LEA.HI.X R9, R4, UR9, R2, 0x1, P0 ;  /* 0x000000090409bc11 */ /* 0x000fe200080f0c02 */
[----:B------:R-:W-:Y:S01]  /*9110*/  @P3 STS.128 [R234+0x14800], RZ ;  /* 0x014800ffea003388 */ /* 0x000fe20000000c00 */
[C---:B------:R-:W-:Y:S01]  /*9120*/  @!P5 LEA.HI.X R21, R6.reuse, R167, R5, 0x1, P6 ;  /* 0x000000a70615d211 */ /* 0x040fe200030f0c05 */
[C---:B------:R-:W-:Y:S01]  /*9130*/  @!P2 IMAD.X R2, R5.reuse, 0x1, R168, P1 ;  /* 0x000000010502a824 */ /* 0x040fe200008e06a8 */
[----:B------:R-:W-:Y:S01]  /*9140*/  IADD3 R6, P0, R6, UR30, RZ ;  /* 0x0000001e06067c10 */ /* 0x000fe2000ff1e0ff */
[----:B------:R-:W-:Y:S01]  /*9150*/  @!PT LDS RZ, [RZ] ;  /* 0x00000000fffff984 */ /* 0x000fe20000000800 */
[----:B------:R-:W-:Y:S01]  /*9160*/  @!PT LDS RZ, [RZ] ;  /* 0x00000000fffff984 */ /* 0x000fe20000000800 */
[----:B------:R-:W-:Y:S01]  /*9170*/  @!PT LDS RZ, [RZ] ;  /* 0x00000000fffff984 */ /* 0x000fe20000000800 */
[----:B------:R-:W-:Y:S01]  /*9180*/  @!P3 LDGSTS.E.BYPASS.LTC128B.128 [R234+0x14800], desc[UR26][R12.64+0x100] ;  /* 0x148001000ceabfae */ /* 0x000fe2000b901d5a */
[----:B------:R-:W-:Y:S02]  /*9190*/  @!P2 LEA R28, P1, R0, UR8, 0x1 ;  /* 0x00000008001cac11 */ /* 0x000fe4000f8208ff */
[----:B------:R-:W-:Y:S01]  /*91a0*/  IADD3.X R5, R5, UR29, RZ, P0, !PT ;  /* 0x0000001d05057c10 */ /* 0x000fe200087fe4ff */
[----:B------:R-:W-:Y:S01]  /*91b0*/  @P2 STS.128 [R234+0x16800], RZ ;  /* 0x016800ffea002388 */ /* 0x000fe20000000c00 */
[----:B------:R-:W-:-:S02]  /*91c0*/  @!P5 LEA R30, P0, R6, R166, 0x1 ;  /* 0x000000a6061ed211 */ /* 0x000fc400078008ff */
[----:B------:R-:W-:Y:S01]  /*91d0*/  @!P2 LEA.HI.X R29, R0, UR9, R2, 0x1, P1 ;  /* 0x00000009001dac11 */ /* 0x000fe200088f0c02 */
[----:B------:R-:W-:Y:S01]  /*91e0*/  @!PT LDS RZ, [RZ] ;  /* 0x00000000fffff984 */ /* 0x000fe20000000800 */
[----:B------:R-:W-:Y:S01]  /*91f0*/  @!PT LDS RZ, [RZ] ;  /* 0x00000000fffff984 */ /* 0x000fe20000000800 */
[----:B------:R-:W-:Y:S01]  /*9200*/  @!PT LDS RZ, [RZ] ;  /* 0x00000000fffff984 */ /* 0x000fe20000000800 */
[----:B------:R-:W-:Y:S01]  /*9210*/  @!P2 LDGSTS.E.BYPASS.LTC128B.128 [R234+0x16800], desc[UR26][R10.64+0x180] ;  /* 0x168001800aeaafae */ /* 0x000fe2000b901d5a */
[CC--:B------:R-:W-:Y:S02]  /*9220*/  @!P4 IADD3 R2, P6, R6.reuse, R170.reuse, RZ ;  /* 0x000000aa0602c210 */ /* 0x0c0fe40007fde0ff */
[CC--:B------:R-:W-:Y:S01]  /*9230*/  @!P3 IADD3 R0, P1, R6.reuse, R170.reuse, RZ ;  /* 0x000000aa0600b210 */ /* 0x0c0fe20007f3e0ff */
[----:B------:R-:W-:Y:S01]  /*9240*/  @P5 STS.128 [R234+0x11000], RZ ;  /* 0x011000ffea005388 */ /* 0x000fe20000000c00 */
[C---:B------:R-:W-:Y:S01]  /*9250*/  @!P5 LEA.HI.X R31, R6.reuse, R167, R5, 0x1, P0 ;  /* 0x000000a7061fd211 */ /* 0x040fe200000f0c05 */
[C-C-:B------:R-:W-:Y:S01]  /*9260*/  @!P4 IMAD.X R7, R5.reuse, 0x1, R168.reuse, P6 ;  /* 0x000000010507c824 */ /* 0x140fe200030e06a8 */
[----:B------:R-:W-:Y:S01]  /*9270*/  @!P2 IADD3 R6, P0, R6, R170, RZ ;  /* 0x000000aa0606a210 */ /* 0x000fe20007f1e0ff */
[----:B------:R-:W-:Y:S01]  /*9280*/  @!PT LDS RZ, [RZ] ;  /* 0x00000000fffff984 */ /* 0x000fe20000000800 */
[----:B------:R-:W-:Y:S01]  /*9290*/  @!PT LDS RZ, [RZ] ;  /* 0x00000000fffff984 */ /* 0x000fe20000000800 */
[----:B------:R-:W-:Y:S01]  /*92a0*/  @!PT LDS RZ, [RZ] ;  /* 0x00000000fffff984 */ /* 0x000fe20000000800 */
[----:B------:R-:W-:Y:S01]  /*92b0*/  @!P5 LDGSTS.E.BYPASS.LTC128B.128 [R234+0x11000], desc[UR26][R20.64] ;  /* 0x1100000014eadfae */ /* 0x000fe2000b901d5a */
[----:B------:R-:W-:Y:S01]  /*92c0*/  @!P4 LEA R32, P6, R2, UR8, 0x1 ;  /* 0x000000080220cc11 */ /* 0x000fe2000f8c08ff */
[C-C-:B------:R-:W-:Y:S01]  /*92d0*/  @!P3 IMAD.X R4, R5.reuse, 0x1, R168.reuse, P1 ;  /* 0x000000010504b824 */ /* 0x140fe200008e06a8 */
[----:B------:R-:W-:Y:S01]  /*92e0*/  @!P3 LEA R166, P1, R0, UR8, 0x1 ;  /* 0x0000000800a6bc11 */ /* 0x000fe2000f8208ff */
[----:B------:R-:W-:Y:S01]  /*92f0*/  @P4 STS.128 [R234+0x13000], RZ ;  /* 0x013000ffea004388 */ /* 0x000fe20000000c00 */
[----:B------:R-:W-:Y:S01]  /*9300*/  @!P2 IMAD.X R5, R5, 0x1, R168, P0 ;  /* 0x000000010505a824 */ /* 0x000fe200000e06a8 */
[----:B------:R-:W-:-:S02]  /*9310*/  @!P4 LEA.HI.X R33, R2, UR9, R7, 0x1, P6 ;  /* 0x000000090221cc11 */ /* 0x000fc4000b0f0c07 */
[----:B------:R-:W-:Y:S01]  /*9320*/  @!PT LDS RZ, [RZ] ;  /* 0x00000000fffff984 */ /* 0x000fe20000000800 */
[----:B------:R-:W-:Y:S01]  /*9330*/  @!PT LDS RZ, [RZ] ;  /* 0x00000000fffff984 */ /* 0x000fe20000000800 */
[----:B------:R-:W-:Y:S01]  /*9340*/  @!PT LDS RZ, [RZ] ;  /* 0x00000000fffff984 */ /* 0x000fe20000000800 */
[----:B------:R2:W-:Y:S01]  /*9350*/  @!P4 LDGSTS.E.BYPASS.LTC128B.128 [R234+0x13000], desc[UR26][R18.64+0x80] ;  /* 0x1300008012eacfae */ /* 0x0005e2000b901d5a */
[----:B------:R-:W-:Y:S02]  /*9360*/  @!P2 LEA R34, P0, R6, UR8, 0x1 ;  /* 0x000000080622ac11 */ /* 0x000fe4000f8008ff */
[----:B------:R-:W-:Y:S01]  /*9370*/  @!P3 LEA.HI.X R167, R0, UR9, R4, 0x1, P1 ;  /* 0x0000000900a7bc11 */ /* 0x000fe200088f0c04 */
[----:B------:R-:W-:Y:S01]  /*9380*/  @P3 STS.128 [R234+0x15000], RZ ;  /* 0x015000ffea003388 */ /* 0x000fe20000000c00 */
[----:B------:R-:W-:Y:S01]  /*9390*/  @!P2 LEA.HI.X R35, R6, UR9, R5, 0x1, P0 ;  /* 0x000000090623ac11 */ /* 0x000fe200080f0c05 */
[----:B------:R-:W-:Y:S02]  /*93a0*/  IMAD.U32 R0, RZ, RZ, UR14 ;  /* 0x0000000eff007e24 */ /* 0x000fe4000f8e00ff */
[----:B------:R-:W-:Y:S01]  /*93b0*/  @!PT LDS RZ, [RZ] ;  /* 0x00000000fffff984 */ /* 0x000fe20000000800 */
[----:B------:R-:W-:Y:S01]  /*93c0*/  @!PT LDS RZ, [RZ] ;  /* 0x00000000fffff984 */ /* 0x000fe20000000800 */
[----:B------:R-:W-:Y:S01]  /*93d0*/  @!PT LDS RZ, [RZ] ;  /* 0x00000000fffff984 */ /* 0x000fe20000000800 */
[----:B------:R3:W-:Y:S02]  /*93e0*/  @!P3 LDGSTS.E.BYPASS.LTC128B.128 [R234+0x15000], desc[UR26][R8.64+0x100] ;  /* 0x1500010008eabfae */ /* 0x0007e4000b901d5a */
[----:B------:R-:W-:-:S02]  /*93f0*/  IMAD R0, R0, 0x40, R241 ;  /* 0x0000004000007824 */ /* 0x000fc400078e02f1 */
[----:B------:R-:W-:Y:S03]  /*9400*/  @P2 STS.128 [R234+0x17000], RZ ;  /* 0x017000ffea002388 */ /* 0x000fe60000000c00 */
[C---:B------:R-:W-:Y:S01]  /*9410*/  ISETP.GE.AND P6, PT, R0.reuse, R239, PT ;  /* 0x000000ef0000720c */ /* 0x040fe20003fc6270 */
[----:B------:R-:W-:Y:S01]  /*9420*/  @!PT LDS RZ, [RZ] ;  /* 0x00000000fffff984 */ /* 0x000fe20000000800 */
[----:B------:R-:W-:Y:S01]  /*9430*/  @!PT LDS RZ, [RZ] ;  /* 0x00000000fffff984 */ /* 0x000fe20000000800 */
[----:B------:R-:W-:Y:S01]  /*9440*/  @!PT LDS RZ, [RZ] ;  /* 0x00000000fffff984 */ /* 0x000fe20000000800 */
[----:B------:R-:W-:Y:S03]  /*9450*/  @!P2 LDGSTS.E.BYPASS.LTC128B.128 [R234+0x17000], desc[UR26][R28.64+0x180] ;  /* 0x170001801ceaafae */ /* 0x000fe6000b901d5a */
[C---:B------:R-:W-:Y:S01]  /*9460*/  ISETP.LT.OR P6, PT, R0.reuse, R240, P6 ;  /* 0x000000f00000720c */ /* 0x040fe200037c1670 */
        /* <DEDUP_REMOVED lines=21> */
[----:B-1----:R-:W1:Y:S04]  /*95c0*/  LDSM.16.M88.4 R24, [R229+0x8800] ;  /* 0x00880000e518783b */ /* 0x002e680000000200 */
[----:B--2---:R-:W2:Y:S04]  /*95d0*/  LDSM.16.M88.4 R16, [R229+0x9000] ;  /* 0x00900000e510783b */ /* 0x004ea80000000200 */
[----:B---3--:R-:W-:Y:S01]  /*95e0*/  LDSM.16.M88.4 R8, [R229+0x9800] ;  /* 0x00980000e508783b */ /* 0x008fe20000000200 */
[----:B----4-:R-:W-:-:S03]  /*95f0*/  VIADD R166, R0, 0x1 ;  /* 0x0000000100a67836 */ /* 0x010fc60000000000 */
[----:B------:R-:W-:Y:S01]  /*9600*/  LDSM.16.M88.4 R4, [R228] ;  /* 0x00000000e404783b */ /* 0x000fe20000000200 */
[----:B------:R-:W-:-:S03]  /*9610*/  VIADD R167, R0, 0x8 ;  /* 0x0000000800a77836 */ /* 0x000fc60000000000 */
[----:B------:R-:W-:Y:S01]  /*9620*/  LDSM.16.M88.4 R172, [R219] ;  /* 0x00000000dbac783b */ /* 0x000fe20000000200 */
[C---:B------:R-:W-:Y:S02]  /*9630*/  ISETP.GE.AND P1, PT, R166.reuse, R239, PT ;  /* 0x000000efa600720c */ /* 0x040fe40003f26270 */
[C---:B------:R-:W-:Y:S01]  /*9640*/  ISETP.GE.AND P0, PT, R166.reuse, R235, PT ;  /* 0x000000eba600720c */ /* 0x040fe20003f06270 */
[----:B-----5:R-:W3:Y:S01]  /*9650*/  LDSM.16.M88.4 R32, [R229+0x8000] ;  /* 0x00800000e520783b */ /* 0x020ee20000000200 */
[C---:B------:R-:W-:Y:S02]  /*9660*/  ISETP.LT.OR P1, PT, R166.reuse, R240, P1 ;  /* 0x000000f0a600720c */ /* 0x040fe40000f21670 */
[----:B------:R-:W-:Y:S01]  /*9670*/  ISETP.LT.OR P0, PT, R166, R238, P0 ;  /* 0x000000eea600720c */ /* 0x000fe20000701670 */
[----:B------:R-:W4:Y:S01]  /*9680*/  LDSM.16.M88.4 R184, [R227] ;  /* 0x00000000e3b8783b */ /* 0x000f220000000200 */
[----:B------:R-:W-:-:S03]  /*9690*/  VIADD R166, R0, 0x9 ;  /* 0x0000000900a67836 */ /* 0x000fc60000000000 */
[----:B------:R-:W5:Y:S04]  /*96a0*/  LDSM.16.M88.4 R180, [R218] ;  /* 0x00000000dab4783b */ /* 0x000f680000000200 */
[----:B------:R-:W5:Y:S04]  /*96b0*/  LDSM.16.M88.4 R176, [R217] ;  /* 0x00000000d9b0783b */ /* 0x000f680000000200 */
[----:B------:R-:W-:Y:S01]  /*96c0*/  LDSM.16.M88.4 R196, [R223+0x8000] ;  /* 0x00800000dfc4783b */ /* 0x000fe20000000200 */
[C---:B-1----:R-:W-:Y:S03]  /*96d0*/  HMMA.16816.F32 R28, R188.reuse, R24, RZ ;  /* 0x00000018bc1c723c */ /* 0x042fe600000018ff */
[----:B------:R-:W-:Y:S04]  /*96e0*/  LDSM.16.M88.4 R192, [R223+0x9000] ;  /* 0x00900000dfc0783b */ /* 0x000fe80000000200 */
[----:B------:R-:W0:Y:S01]  /*96f0*/  LDGDEPBAR ;  /* 0x00000000000079af */ /* 0x000e220000000000 */
[C---:B------:R-:W-:Y:S06]  /*9700*/  HMMA.16816.F32 R24, R188.reuse, R26, RZ ;  /* 0x0000001abc18723c */ /* 0x040fec00000018ff */
[C---:B--2---:R-:W-:Y:S06]  /*9710*/  HMMA.16816.F32 R20, R188.reuse, R16, RZ ;  /* 0x00000010bc14723c */ /* 0x044fec00000018ff */
[C---:B------:R-:W-:Y:S06]  /*9720*/  HMMA.16816.F32 R16, R188.reuse, R18, RZ ;  /* 0x00000012bc10723c */ /* 0x040fec00000018ff */
[C---:B---3--:R-:W-:Y:S06]  /*9730*/  HMMA.16816.F32 R168, R188.reuse, R32, RZ ;  /* 0x00000020bca8723c */ /* 0x048fec00000018ff */
[C---:B------:R-:W-:Y:S06]  /*9740*/  HMMA.16816.F32 R32, R188.reuse, R34, RZ ;  /* 0x00000022bc20723c */ /* 0x040fec00000018ff */
[C---:B------:R-:W-:Y:S06]  /*9750*/  HMMA.16816.F32 R12, R188.reuse, R8, RZ ;  /* 0x00000008bc0c723c */ /* 0x040fec00000018ff */
[----:B------:R-:W-:Y:S01]  /*9760*/  HMMA.16816.F32 R188, R188, R10, RZ ;  /* 0x0000000abcbc723c */ /* 0x000fe200000018ff */
[----:B------:R-:W1:Y:S05]  /*9770*/  LDSM.16.M88.4 R8, [R226] ;  /* 0x00000000e208783b */ /* 0x000e6a0000000200 */
[C---:B------:R-:W-:Y:S06]  /*9780*/  HMMA.16816.F32 R28, R4.reuse, R172, R28 ;  /* 0x000000ac041c723c */ /* 0x040fec000000181c */
[C---:B------:R-:W-:Y:S01]  /*9790*/  HMMA.16816.F32 R24, R4.reuse, R174, R24 ;  /* 0x000000ae0418723c */ /* 0x040fe20000001818 */
[----:B------:R-:W2:Y:S05]  /*97a0*/  LDSM.16.M88.4 R172, [R223+0x8800] ;  /* 0x00880000dfac783b */ /* 0x000eaa0000000200 */
[C---:B----4-:R-:W-:Y:S06]  /*97b0*/  HMMA.16816.F32 R168, R4.reuse, R184, R168 ;  /* 0x000000b804a8723c */ /* 0x050fec00000018a8 */
[C---:B------:R-:W-:Y:S01]  /*97c0*/  HMMA.16816.F32 R32, R4.reuse, R186, R32 ;  /* 0x000000ba0420723c */ /* 0x040fe20000001820 */
[----:B------:R-:W-:Y:S05]  /*97d0*/  LDSM.16.M88.4 R184, [R225] ;  /* 0x00000000e1b8783b */ /* 0x000fea0000000200 */
[C---:B-----5:R-:W-:Y:S06]  /*97e0*/  HMMA.16816.F32 R20, R4.reuse, R180, R20 ;  /* 0x000000b40414723c */ /* 0x060fec0000001814 */
[C---:B------:R-:W-:Y:S01]  /*97f0*/  HMMA.16816.F32 R16, R4.reuse, R182, R16 ;  /* 0x000000b60410723c */ /* 0x040fe20000001810 */
[----:B------:R-:W3:Y:S05]  /*9800*/  LDSM.16.M88.4 R180, [R223+0x9800] ;  /* 0x00980000dfb4783b */ /* 0x000eea0000000200 */
[C---:B------:R-:W-:Y:S06]  /*9810*/  HMMA.16816.F32 R12, R4.reuse, R176, R12 ;  /* 0x000000b0040c723c */ /* 0x040fec000000180c */
[----:B------:R-:W-:Y:S01]  /*9820*/  HMMA.16816.F32 R188, R4, R178, R188 ;  /* 0x000000b204bc723c */ /* 0x000fe200000018bc */
[----:B------:R-:W4:Y:S04]  /*9830*/  LDSM.16.M88.4 R4, [R216] ;  /* 0x00000000d804783b */ /* 0x000f280000000200 */
[----:B------:R-:W5:Y:S01]  /*9840*/  LDSM.16.M88.4 R176, [R216+0x800] ;  /* 0x00080000d8b0783b */ /* 0x000f620000000200 */
        /* <DEDUP_REMOVED lines=9> */
[C---:B---3--:R-:W-:Y:S06]  /*98e0*/  HMMA.16816.F32 R12, R8.reuse, R180, R12 ;  /* 0x000000b4080c723c */ /* 0x048fec000000180c */
[----:B------:R-:W-:Y:S01]  /*98f0*/  HMMA.16816.F32 R188, R8, R182, R188 ;  /* 0x000000b608bc723c */ /* 0x000fe200000018bc */
[----:B------:R-:W-:Y:S04]  /*9900*/  LDSM.16.M88.4 R8, [R230+0x2000] ;  /* 0x00200000e608783b */ /* 0x000fe80000000200 */
[----:B------:R-:W-:Y:S01]  /*9910*/  LDSM.16.M88.4 R180, [R229+0xa800] ;  /* 0x00a80000e5b4783b */ /* 0x000fe20000000200 */
[C---:B----4-:R-:W-:Y:S06]  /*9920*/  HMMA.16816.F32 R168, R184.reuse, R4, R168 ;  /* 0x00000004b8a8723c */ /* 0x050fec00000018a8 */
[C---:B------:R-:W-:Y:S01]  /*9930*/  HMMA.16816.F32 R32, R184.reuse, R6, R32 ;  /* 0x00000006b820723c */ /* 0x040fe20000001820 */
[----:B------:R-:W3:Y:S05]  /*9940*/  LDSM.16.M88.4 R4, [R229+0xa000] ;  /* 0x00a00000e504783b */ /* 0x000eea0000000200 */
[C---:B-----5:R-:W-:Y:S06]  /*9950*/  HMMA.16816.F32 R28, R184.reuse, R176, R28 ;  /* 0x000000b0b81c723c */ /* 0x060fec000000181c */
[C---:B------:R-:W-:Y:S01]  /*9960*/  HMMA.16816.F32 R24, R184.reuse, R178, R24 ;  /* 0x000000b2b818723c */ /* 0x040fe20000001818 */
[----:B------:R-:W4:Y:S05]  /*9970*/  LDSM.16.M88.4 R176, [R229+0xb000] ;  /* 0x00b00000e5b0783b */ /* 0x000f2a0000000200 */
[C---:B-1----:R-:W-:Y:S06]  /*9980*/  HMMA.16816.F32 R20, R184.reuse, R172, R20 ;  /* 0x000000acb814723c */ /* 0x042fec0000001814 */
[C---:B------:R-:W-:Y:S01]  /*9990*/  HMMA.16816.F32 R16, R184.reuse, R174, R16 ;  /* 0x000000aeb810723c */ /* 0x040fe20000001810 */
[----:B------:R-:W1:Y:S05]  /*99a0*/  LDSM.16.M88.4 R172, [R229+0xb800] ;  /* 0x00b80000e5ac783b */ /* 0x000e6a0000000200 */
[C---:B--2---:R-:W-:Y:S06]  /*99b0*/  HMMA.16816.F32 R12, R184.reuse, R192, R12 ;  /* 0x000000c0b80c723c */ /* 0x044fec000000180c */
[----:B------:R-:W-:Y:S01]  /*99c0*/  HMMA.16816.F32 R188, R184, R194, R188 ;  /* 0x000000c2b8bc723c */ /* 0x000fe200000018bc */
[----:B------:R-:W-:Y:S04]  /*99d0*/  LDSM.16.M88.4 R192, [R215] ;  /* 0x00000000d7c0783b */ /* 0x000fe80000000200 */
[----:B------:R-:W-:Y:S01]  /*99e0*/  LDSM.16.M88.4 R184, [R214] ;  /* 0x00000000d6b8783b */ /* 0x000fe20000000200 */
[C---:B---3--:R-:W-:Y:S06]  /*99f0*/  HMMA.16816.F32 R168, R8.reuse, R4, R168 ;  /* 0x0000000408a8723c */ /* 0x048fec00000018a8 */
[C---:B------:R-:W-:Y:S01]  /*9a00*/  HMMA.16816.F32 R32, R8.reuse, R6, R32 ;  /* 0x000000060820723c */ /* 0x040fe20000001820 */
[----:B------:R-:W2:Y:S05]  /*9a10*/  LDSM.16.M88.4 R4, [R228+0x2000] ;  /* 0x00200000e404783b */ /* 0x000eaa0000000200 */
[C---:B------:R-:W-:Y:S06]  /*9a20*/  HMMA.16816.F32 R28, R8.reuse, R180, R28 ;  /* 0x000000b4081c723c */ /* 0x040fec000000181c */
[C---:B------:R-:W-:Y:S01]  /*9a30*/  HMMA.16816.F32 R24, R8.reuse, R182, R24 ;  /* 0x000000b60818723c */ /* 0x040fe20000001818 */
[----:B------:R-:W3:Y:S05]  /*9a40*/  LDSM.16.M88.4 R180, [R213] ;  /* 0x00000000d5b4783b */ /* 0x000eea0000000200 */
[C---:B----4-:R-:W-:Y:S06]  /*9a50*/  HMMA.16816.F32 R20, R8.reuse, R176, R20 ;  /* 0x000000b00814723c */ /* 0x050fec0000001814 */
[C---:B------:R-:W-:Y:S01]  /*9a60*/  HMMA.16816.F32 R16, R8.reuse, R178, R16 ;  /* 0x000000b20810723c */ /* 0x040fe20000001810 */
[----:B------:R-:W4:Y:S05]  /*9a70*/  LDSM.16.M88.4 R176, [R212] ;  /* 0x00000000d4b0783b */ /* 0x000f2a0000000200 */
[C---:B-1----:R-:W-:Y:S06]  /*9a80*/  HMMA.16816.F32 R12, R8.reuse, R172, R12 ;  /* 0x000000ac080c723c */ /* 0x042fec000000180c */
[----:B------:R-:W-:Y:S01]  /*9a90*/  HMMA.16816.F32 R188, R8, R174, R188 ;  /* 0x000000ae08bc723c */ /* 0x000fe200000018bc */
[----:B------:R-:W-:Y:S04]  /*9aa0*/  LDSM.16.M88.4 R8, [R226+0x2000] ;  /* 0x00200000e208783b */ /* 0x000fe80000000200 */
[----:B------:R-:W1:Y:S01]  /*9ab0*/  LDSM.16.M88.4 R172, [R223+0xa000] ;  /* 0x00a00000dfac783b */ /* 0x000e620000000200 */
[C---:B--2---:R-:W-:Y:S06]  /*9ac0*/  HMMA.16816.F32 R168, R4.reuse, R192, R168 ;  /* 0x000000c004a8723c */ /* 0x044fec00000018a8 */
[C---:B------:R-:W-:Y:S01]  /*9ad0*/  HMMA.16816.F32 R32, R4.reuse, R194, R32 ;  /* 0x000000c20420723c */ /* 0x040fe20000001820 */
[----:B------:R-:W2:Y:S05]  /*9ae0*/  LDSM.16.M88.4 R192, [R223+0xa800] ;  /* 0x00a80000dfc0783b */ /* 0x000eaa0000000200 */
[C---:B------:R-:W-:Y:S06]  /*9af0*/  HMMA.16816.F32 R28, R4.reuse, R184, R28 ;  /* 0x000000b8041c723c */ /* 0x040fec000000181c */
[C---:B------:R-:W-:Y:S01]  /*9b00*/  HMMA.16816.F32 R24, R4.reuse, R186, R24 ;  /* 0x000000ba0418723c */ /* 0x040fe20000001818 */
[----:B------:R-:W5:Y:S05]  /*9b10*/  LDSM.16.M88.4 R184, [R223+0xb000] ;  /* 0x00b00000dfb8783b */ /* 0x000f6a0000000200 */
[C---:B---3--:R-:W-:Y:S06]  /*9b20*/  HMMA.16816.F32 R20, R4.reuse, R180, R20 ;  /* 0x000000b40414723c */ /* 0x048fec0000001814 */
[C---:B------:R-:W-:Y:S01]  /*9b30*/  HMMA.16816.F32 R16, R4.reuse, R182, R16 ;  /* 0x000000b60410723c */ /* 0x040fe20000001810 */
[----:B------:R-:W3:Y:S05]  /*9b40*/  LDSM.16.M88.4 R180, [R223+0xb800] ;  /* 0x00b80000dfb4783b */ /* 0x000eea0000000200 */
[C---:B----4-:R-:W-:Y:S06]  /*9b50*/  HMMA.16816.F32 R12, R4.reuse, R176, R12 ;  /* 0x000000b0040c723c */ /* 0x050fec000000180c */
[----:B------:R-:W-:Y:S01]  /*9b60*/  HMMA.16816.F32 R188, R4, R178, R188 ;  /* 0x000000b204bc723c */ /* 0x000fe200000018bc */
[----:B------:R-:W-:Y:S04]  /*9b70*/  LDSM.16.M88.4 R4, [R225+0x2000] ;  /* 0x00200000e104783b */ /* 0x000fe80000000200 */
[----:B------:R-:W4:Y:S01]  /*9b80*/  LDSM.16.M88.4 R176, [R216+0x2000] ;  /* 0x00200000d8b0783b */ /* 0x000f220000000200 */
[C---:B-1----:R-:W-:Y:S06]  /*9b90*/  HMMA.16816.F32 R168, R8.reuse, R172, R168 ;  /* 0x000000ac08a8723c */ /* 0x042fec00000018a8 */
[C---:B------:R-:W-:Y:S01]  /*9ba0*/  HMMA.16816.F32 R32, R8.reuse, R174, R32 ;  /* 0x000000ae0820723c */ /* 0x040fe20000001820 */
[----:B------:R-:W1:Y:S05]  /*9bb0*/  LDSM.16.M88.4 R172, [R216+0x2800] ;  /* 0x00280000d8ac783b */ /* 0x000e6a0000000200 */
[C---:B--2---:R-:W-:Y:S06]  /*9bc0*/  HMMA.16816.F32 R28, R8.reuse, R192, R28 ;  /* 0x000000c0081c723c */ /* 0x044fec000000181c */
[C---:B------:R-:W-:Y:S01]  /*9bd0*/  HMMA.16816.F32 R24, R8.reuse, R194, R24 ;  /* 0x000000c20818723c */ /* 0x040fe20000001818 */
[----:B------:R-:W2:Y:S05]  /*9be0*/  LDSM.16.M88.4 R192, [R216+0x3000] ;  /* 0x00300000d8c0783b */ /* 0x000eaa0000000200 */
[C---:B-----5:R-:W-:Y:S06]  /*9bf0*/  HMMA.16816.F32 R20, R8.reuse, R184, R20 ;  /* 0x000000b80814723c */ /* 0x060fec0000001814 */
[C---:B------:R-:W-:Y:S01]  /*9c00*/  HMMA.16816.F32 R16, R8.reuse, R186, R16 ;  /* 0x000000ba0810723c */ /* 0x040fe20000001810 */
[----:B------:R-:W5:Y:S05]  /*9c10*/  LDSM.16.M88.4 R184, [R216+0x3800] ;  /* 0x00380000d8b8783b */ /* 0x000f6a0000000200 */
[C---:B---3--:R-:W-:Y:S06]  /*9c20*/  HMMA.16816.F32 R12, R8.reuse, R180, R12 ;  /* 0x000000b4080c723c */ /* 0x048fec000000180c */
[----:B------:R-:W-:Y:S01]  /*9c30*/  HMMA.16816.F32 R188, R8, R182, R188 ;  /* 0x000000b608bc723c */ /* 0x000fe200000018bc */
[----:B------:R-:W-:Y:S04]  /*9c40*/  LDSM.16.M88.4 R8, [R230+0x4000] ;  /* 0x00400000e608783b */ /* 0x000fe80000000200 */
[----:B------:R-:W3:Y:S01]  /*9c50*/  LDSM.16.M88.4 R180, [R229+0xc000] ;  /* 0x00c00000e5b4783b */ /* 0x000ee20000000200 */
[C---:B----4-:R-:W-:Y:S06]  /*9c60*/  HMMA.16816.F32 R168, R4.reuse, R176, R168 ;  /* 0x000000b004a8723c */ /* 0x050fec00000018a8 */
[C---:B------:R-:W-:Y:S01]  /*9c70*/  HMMA.16816.F32 R32, R4.reuse, R178, R32 ;  /* 0x000000b20420723c */ /* 0x040fe20000001820 */
[----:B------:R-:W4:Y:S05]  /*9c80*/  LDSM.16.M88.4 R176, [R229+0xc800] ;  /* 0x00c80000e5b0783b */ /* 0x000f2a0000000200 */
[C---:B-1----:R-:W-:Y:S06]  /*9c90*/  HMMA.16816.F32 R28, R4.reuse, R172, R28 ;  /* 0x000000ac041c723c */ /* 0x042fec000000181c */
[C---:B------:R-:W-:Y:S01]  /*9ca0*/  HMMA.16816.F32 R24, R4.reuse, R174, R24 ;  /* 0x000000ae0418723c */ /* 0x040fe20000001818 */
[----:B------:R-:W1:Y:S05]  /*9cb0*/  LDSM.16.M88.4 R172, [R229+0xd000] ;  /* 0x00d00000e5ac783b */ /* 0x000e6a0000000200 */
[C---:B--2---:R-:W-:Y:S06]  /*9cc0*/  HMMA.16816.F32 R20, R4.reuse, R192, R20 ;  /* 0x000000c00414723c */ /* 0x044fec0000001814 */
[C---:B------:R-:W-:Y:S01]  /*9cd0*/  HMMA.16816.F32 R16, R4.reuse, R194, R16 ;  /* 0x000000c20410723c */ /* 0x040fe20000001810 */
[----:B------:R-:W2:Y:S05]  /*9ce0*/  LDSM.16.M88.4 R192, [R229+0xd800] ;  /* 0x00d80000e5c0783b */ /* 0x000eaa0000000200 */
[C---:B-----5:R-:W-:Y:S06]  /*9cf0*/  HMMA.16816.F32 R12, R4.reuse, R184, R12 ;  /* 0x000000b8040c723c */ /* 0x060fec000000180c */
[----:B------:R-:W-:Y:S01]  /*9d00*/  HMMA.16816.F32 R188, R4, R186, R188 ;  /* 0x000000ba04bc723c */ /* 0x000fe200000018bc */
[----:B------:R-:W-:Y:S04]  /*9d10*/  LDSM.16.M88.4 R4, [R228+0x4000] ;  /* 0x00400000e404783b */ /* 0x000fe80000000200 */
[----:B------:R-:W5:Y:S01]  /*9d20*/  LDSM.16.M88.4 R184, [R211] ;  /* 0x00000000d3b8783b */ /* 0x000f620000000200 */
[C---:B---3--:R-:W-:Y:S06]  /*9d30*/  HMMA.16816.F32 R168, R8.reuse, R180, R168 ;  /* 0x000000b408a8723c */ /* 0x048fec00000018a8 */
[C---:B------:R-:W-:Y:S01]  /*9d40*/  HMMA.16816.F32 R32, R8.reuse, R182, R32 ;  /* 0x000000b60820723c */ /* 0x040fe20000001820 */
[----:B------:R-:W3:Y:S05]  /*9d50*/  LDSM.16.M88.4 R180, [R210] ;  /* 0x00000000d2b4783b */ /* 0x000eea0000000200 */
[C---:B----4-:R-:W-:Y:S06]  /*9d60*/  HMMA.16816.F32 R28, R8.reuse, R176, R28 ;  /* 0x000000b0081c723c */ /* 0x050fec000000181c */
[C---:B------:R-:W-:Y:S01]  /*9d70*/  HMMA.16816.F32 R24, R8.reuse, R178, R24 ;  /* 0x000000b20818723c */ /* 0x040fe20000001818 */
[----:B------:R-:W4:Y:S05]  /*9d80*/  LDSM.16.M88.4 R176, [R209] ;  /* 0x00000000d1b0783b */ /* 0x000f2a0000000200 */
[C---:B-1----:R-:W-:Y:S06]  /*9d90*/  HMMA.16816.F32 R20, R8.reuse, R172, R20 ;  /* 0x000000ac0814723c */ /* 0x042fec0000001814 */
[C---:B------:R-:W-:Y:S01]  /*9da0*/  HMMA.16816.F32 R16, R8.reuse, R174, R16 ;  /* 0x000000ae0810723c */ /* 0x040fe20000001810 */
[----:B------:R-:W1:Y:S05]  /*9db0*/  LDSM.16.M88.4 R172, [R208] ;  /* 0x00000000d0ac783b */ /* 0x000e6a0000000200 */
[C---:B--2---:R-:W-:Y:S06]  /*9dc0*/  HMMA.16816.F32 R12, R8.reuse, R192, R12 ;  /* 0x000000c0080c723c */ /* 0x044fec000000180c */
[----:B------:R-:W-:Y:S01]  /*9dd0*/  HMMA.16816.F32 R188, R8, R194, R188 ;  /* 0x000000c208bc723c */ /* 0x000fe200000018bc */
[----:B------:R-:W2:Y:S04]  /*9de0*/  LDSM.16.M88.4 R8, [R226+0x4000] ;  /* 0x00400000e208783b */ /* 0x000ea80000000200 */
[----:B------:R-:W2:Y:S01]  /*9df0*/  LDSM.16.M88.4 R192, [R223+0xc800] ;  /* 0x00c80000dfc0783b */ /* 0x000ea20000000200 */
[C---:B-----5:R-:W-:Y:S06]  /*9e00*/  HMMA.16816.F32 R168, R4.reuse, R184, R168 ;  /* 0x000000b804a8723c */ /* 0x060fec00000018a8 */
[C---:B------:R-:W-:Y:S01]  /*9e10*/  HMMA.16816.F32 R32, R4.reuse, R186, R32 ;  /* 0x000000ba0420723c */ /* 0x040fe20000001820 */
[----:B------:R-:W5:Y:S05]  /*9e20*/  LDSM.16.M88.4 R184, [R223+0xd000] ;  /* 0x00d00000dfb8783b */ /* 0x000f6a0000000200 */
[C---:B---3--:R-:W-:Y:S06]  /*9e30*/  HMMA.16816.F32 R28, R4.reuse, R180, R28 ;  /* 0x000000b4041c723c */ /* 0x048fec000000181c */
[C---:B------:R-:W-:Y:S01]  /*9e40*/  HMMA.16816.F32 R24, R4.reuse, R182, R24 ;  /* 0x000000b60418723c */ /* 0x040fe20000001818 */
[----:B------:R-:W-:Y:S05]  /*9e50*/  LDSM.16.M88.4 R180, [R216+0x4800] ;  /* 0x00480000d8b4783b */ /* 0x000fea0000000200 */
[C---:B----4-:R-:W-:Y:S06]  /*9e60*/  HMMA.16816.F32 R20, R4.reuse, R176, R20 ;  /* 0x000000b00414723c */ /* 0x050fec0000001814 */
[C---:B------:R-:W-:Y:S01]  /*9e70*/  HMMA.16816.F32 R16, R4.reuse, R178, R16 ;  /* 0x000000b20410723c */ /* 0x040fe20000001810 */
[----:B------:R-:W3:Y:S05]  /*9e80*/  LDSM.16.M88.4 R176, [R223+0xd800] ;  /* 0x00d80000dfb0783b */ /* 0x000eea0000000200 */
        /* <DEDUP_REMOVED lines=9> */
[----:B------:R-:W4:Y:S05]  /*9f20*/  LDSM.16.M88.4 R192, [R216+0x5800] ;  /* 0x00580000d8c0783b */ /* 0x000f2a0000000200 */
[C---:B-----5:R-:W-:Y:S06]  /*9f30*/  HMMA.16816.F32 R20, R8.reuse, R184, R20 ;  /* 0x000000b80814723c */ /* 0x060fec0000001814 */
[C---:B------:R-:W-:Y:S01]  /*9f40*/  HMMA.16816.F32 R16, R8.reuse, R186, R16 ;  /* 0x000000ba0810723c */ /* 0x040fe20000001810 */
[----:B------:R-:W-:Y:S05]  /*9f50*/  LDSM.16.M88.4 R184, [R229+0xf000] ;  /* 0x00f00000e5b8783b */ /* 0x000fea0000000200 */
[C---:B---3--:R-:W-:Y:S06]  /*9f60*/  HMMA.16816.F32 R12, R8.reuse, R176, R12 ;  /* 0x000000b0080c723c */ /* 0x048fec000000180c */
[----:B------:R-:W-:Y:S01]  /*9f70*/  HMMA.16816.F32 R188, R8, R178, R188 ;  /* 0x000000b208bc723c */ /* 0x000fe200000018bc */
[----:B------:R-:W-:Y:S04]  /*9f80*/  LDSM.16.M88.4 R176, [R230+0x6000] ;  /* 0x00600000e6b0783b */ /* 0x000fe80000000200 */
[----:B------:R-:W3:Y:S01]  /*9f90*/  LDSM.16.M88.4 R8, [R229+0xe000] ;  /* 0x00e00000e508783b */ /* 0x000ee20000000200 */
[C---:B-1----:R-:W-:Y:S06]  /*9fa0*/  HMMA.16816.F32 R168, R172.reuse, R4, R168 ;  /* 0x00000004aca8723c */ /* 0x042fec00000018a8 */
[C---:B------:R-:W-:Y:S01]  /*9fb0*/  HMMA.16816.F32 R32, R172.reuse, R6, R32 ;  /* 0x00000006ac20723c */ /* 0x040fe20000001820 */
[----:B------:R-:W1:Y:S05]  /*9fc0*/  LDSM.16.M88.4 R4, [R229+0xe800] ;  /* 0x00e80000e504783b */ /* 0x000e6a0000000200 */
[C---:B------:R-:W-:Y:S06]  /*9fd0*/  HMMA.16816.F32 R28, R172.reuse, R180, R28 ;  /* 0x000000b4ac1c723c */ /* 0x040fec000000181c */
[C---:B------:R-:W-:Y:S01]  /*9fe0*/  HMMA.16816.F32 R24, R172.reuse, R182, R24 ;  /* 0x000000b6ac18723c */ /* 0x040fe20000001818 */
[----:B------:R-:W5:Y:S05]  /*9ff0*/  LDSM.16.M88.4 R180, [R229+0xf800] ;  /* 0x00f80000e5b4783b */ /* 0x000f6a0000000200 */
[C---:B--2---:R-:W-:Y:S06]  /*a000*/  HMMA.16816.F32 R20, R172.reuse, R196, R20 ;  /* 0x000000c4ac14723c */ /* 0x044fec0000001814 */
[C---:B------:R-:W-:Y:S01]  /*a010*/  HMMA.16816.F32 R16, R172.reuse, R198, R16 ;  /* 0x000000c6ac10723c */ /* 0x040fe20000001810 */
[----:B------:R-:W-:Y:S05]  /*a020*/  LDSM.16.M88.4 R196, [R204] ;  /* 0x00000000ccc4783b */ /* 0x000fea0000000200 */
[C---:B----4-:R-:W-:Y:S06]  /*a030*/  HMMA.16816.F32 R12, R172.reuse, R192, R12 ;  /* 0x000000c0ac0c723c */ /* 0x050fec000000180c */
[----:B------:R-:W-:Y:S01]  /*a040*/  HMMA.16816.F32 R188, R172, R194, R188 ;  /* 0x000000c2acbc723c */ /* 0x000fe200000018bc */
[----:B------:R-:W-:Y:S04]  /*a050*/  LDSM.16.M88.4 R192, [R228+0x6000] ;  /* 0x00600000e4c0783b */ /* 0x000fe80000000200 */
[----:B------:R-:W2:Y:S01]  /*a060*/  LDSM.16.M88.4 R172, [R207] ;  /* 0x00000000cfac783b */ /* 0x000ea20000000200 */
[C---:B---3--:R-:W-:Y:S06]  /*a070*/  HMMA.16816.F32 R168, R176.reuse, R8, R168 ;  /* 0x00000008b0a8723c */ /* 0x048fec00000018a8 */
[C---:B------:R-:W-:Y:S01]  /*a080*/  HMMA.16816.F32 R32, R176.reuse, R10, R32 ;  /* 0x0000000ab020723c */ /* 0x040fe20000001820 */
[----:B------:R-:W3:Y:S05]  /*a090*/  LDSM.16.M88.4 R8, [R206] ;  /* 0x00000000ce08783b */ /* 0x000eea0000000200 */
[C---:B-1----:R-:W-:Y:S06]  /*a0a0*/  HMMA.16816.F32 R28, R176.reuse, R4, R28 ;  /* 0x00000004b01c723c */ /* 0x042fec000000181c */
[C---:B------:R-:W-:Y:S01]  /*a0b0*/  HMMA.16816.F32 R24, R176.reuse, R6, R24 ;  /* 0x00000006b018723c */ /* 0x040fe20000001818 */
[----:B------:R-:W1:Y:S05]  /*a0c0*/  LDSM.16.M88.4 R4, [R205] ;  /* 0x00000000cd04783b */ /* 0x000e6a0000000200 */
[C---:B------:R-:W-:Y:S06]  /*a0d0*/  HMMA.16816.F32 R20, R176.reuse, R184, R20 ;  /* 0x000000b8b014723c */ /* 0x040fec0000001814 */
[C---:B------:R-:W-:Y:S01]  /*a0e0*/  HMMA.16816.F32 R16, R176.reuse, R186, R16 ;  /* 0x000000bab010723c */ /* 0x040fe20000001810 */
[----:B------:R-:W-:Y:S05]  /*a0f0*/  LDSM.16.M88.4 R184, [R226+0x6000] ;  /* 0x00600000e2b8783b */ /* 0x000fea0000000200 */
[C---:B-----5:R-:W-:Y:S06]  /*a100*/  HMMA.16816.F32 R12, R176.reuse, R180, R12 ;  /* 0x000000b4b00c723c */ /* 0x060fec000000180c */
[----:B------:R-:W-:Y:S01]  /*a110*/  HMMA.16816.F32 R188, R176, R182, R188 ;  /* 0x000000b6b0bc723c */ /* 0x000fe200000018bc */
[----:B------:R-:W4:Y:S04]  /*a120*/  LDSM.16.M88.4 R180, [R223+0xe000] ;  /* 0x00e00000dfb4783b */ /* 0x000f280000000200 */
[----:B------:R-:W5:Y:S01]  /*a130*/  LDSM.16.M88.4 R176, [R223+0xe800] ;  /* 0x00e80000dfb0783b */ /* 0x000f620000000200 */
[C---:B--2---:R-:W-:Y:S06]  /*a140*/  HMMA.16816.F32 R168, R192.reuse, R172, R168 ;  /* 0x000000acc0a8723c */ /* 0x044fec00000018a8 */
[C---:B---3--:R-:W-:Y:S06]  /*a150*/  HMMA.16816.F32 R28, R192.reuse, R8, R28 ;  /* 0x00000008c01c723c */ /* 0x048fec000000181c */
[C---:B------:R-:W-:Y:S01]  /*a160*/  HMMA.16816.F32 R24, R192.reuse, R10, R24 ;  /* 0x0000000ac018723c */ /* 0x040fe20000001818 */
[----:B------:R-:W-:Y:S05]  /*a170*/  LDSM.16.M88.4 R8, [R225+0x6000] ;  /* 0x00600000e108783b */ /* 0x000fea0000000200 */
[C---:B-1----:R-:W-:Y:S06]  /*a180*/  HMMA.16816.F32 R20, R192.reuse, R4, R20 ;  /* 0x00000004c014723c */ /* 0x042fec0000001814 */
[C---:B------:R-:W-:Y:S01]  /*a190*/  HMMA.16816.F32 R16, R192.reuse, R6, R16 ;  /* 0x00000006c010723c */ /* 0x040fe20000001810 */
[----:B------:R-:W1:Y:S05]  /*a1a0*/  LDSM.16.M88.4 R4, [R216+0x6000] ;  /* 0x00600000d804783b */ /* 0x000e6a0000000200 */
[----:B------:R-:W-:Y:S01]  /*a1b0*/  HMMA.16816.F32 R32, R192, R174, R32 ;  /* 0x000000aec020723c */ /* 0x000fe20000001820 */
[----:B------:R-:W2:Y:S05]  /*a1c0*/  LDSM.16.M88.4 R172, [R223+0xf000] ;  /* 0x00f00000dfac783b */ /* 0x000eaa0000000200 */
[C---:B----4-:R-:W-:Y:S06]  /*a1d0*/  HMMA.16816.F32 R168, R184.reuse, R180, R168 ;  /* 0x000000b4b8a8723c */ /* 0x050fec00000018a8 */
[----:B-----5:R-:W-:Y:S06]  /*a1e0*/  HMMA.16816.F32 R28, R184, R176, R28 ;  /* 0x000000b0b81c723c */ /* 0x020fec000000181c */
[----:B------:R-:W-:Y:S06]  /*a1f0*/  HMMA.16816.F32 R12, R192, R196, R12 ;  /* 0x000000c4c00c723c */ /* 0x000fec000000180c */
[----:B------:R-:W-:Y:S01]  /*a200*/  HMMA.16816.F32 R32, R184, R182, R32 ;  /* 0x000000b6b820723c */ /* 0x000fe20000001820 */
[----:B------:R-:W3:Y:S05]  /*a210*/  LDSM.16.M88.4 R180, [R216+0x6800] ;  /* 0x00680000d8b4783b */ /* 0x000eea0000000200 */
[----:B------:R-:W-:Y:S01]  /*a220*/  HMMA.16816.F32 R188, R192, R198, R188 ;  /* 0x000000c6c0bc723c */ /* 0x000fe200000018bc */
[----:B------:R-:W4:Y:S05]  /*a230*/  LDSM.16.M88.4 R192, [R223+0xf800] ;  /* 0x00f80000dfc0783b */ /* 0x000f2a0000000200 */
[----:B-1----:R-:W-:Y:S06]  /*a240*/  HMMA.16816.F32 R168, R8, R4, R168 ;  /* 0x0000000408a8723c */ /* 0x002fec00000018a8 */
[----:B------:R-:W-:Y:S06]  /*a250*/  HMMA.16816.F32 R24, R184, R178, R24 ;  /* 0x000000b2b818723c */ /* 0x000fec0000001818 */
[----:B------:R-:W-:Y:S01]  /*a260*/  HMMA.16816.F32 R32, R8, R6, R32 ;  /* 0x000000060820723c */ /* 0x000fe20000001820 */
[----:B------:R-:W1:Y:S05]  /*a270*/  LDSM.16.M88.4 R4, [R216+0x7000] ;  /* 0x00700000d804783b */ /* 0x000e6a0000000200 */
[C---:B--2---:R-:W-:Y:S06]  /*a280*/  HMMA.16816.F32 R20, R184.reuse, R172, R20 ;  /* 0x000000acb814723c */ /* 0x044fec0000001814 */
[----:B------:R-:W-:Y:S01]  /*a290*/  FSEL R2, R168, -INF , !P6 ;  /* 0xff800000a8027808 */ /* 0x000fe20007000000 */
[----:B------:R-:W-:Y:S01]  /*a2a0*/  HMMA.16816.F32 R16, R184, R174, R16 ;  /* 0x000000aeb810723c */ /* 0x000fe20000001810 */
[----:B------:R-:W-:-:S02]  /*a2b0*/  ISETP.GE.AND P6, PT, R0, R235, PT ;  /* 0x000000eb0000720c */ /* 0x000fc40003fc6270 */
[----:B------:R-:W-:Y:S02]  /*a2c0*/  FSEL R178, R169, -INF , !P1 ;  /* 0xff800000a9b27808 */ /* 0x000fe40004800000 */
[-C--:B------:R-:W-:Y:S01]  /*a2d0*/  ISETP.LT.OR P6, PT, R0, R238.reuse, P6 ;  /* 0x000000ee0000720c */ /* 0x080fe200037c1670 */
[C---:B---3--:R-:W-:Y:S01]  /*a2e0*/  HMMA.16816.F32 R28, R8.reuse, R180, R28 ;  /* 0x000000b4081c723c */ /* 0x048fe2000000181c */
[C---:B------:R-:W-:Y:S02]  /*a2f0*/  ISETP.GE.AND P1, PT, R167.reuse, R235, PT ;  /* 0x000000eba700720c */ /* 0x040fe40003f26270 */
[----:B------:R-:W-:Y:S02]  /*a300*/  FSEL R174, R170, -INF , !P6 ;  /* 0xff800000aaae7808 */ /* 0x000fe40007000000 */
[C---:B------:R-:W-:Y:S01]  /*a310*/  ISETP.GE.AND P6, PT, R167.reuse, R239, PT ;  /* 0x000000efa700720c */ /* 0x040fe20003fc6270 */
[----:B------:R-:W-:Y:S01]  /*a320*/  HMMA.16816.F32 R24, R8, R182, R24 ;  /* 0x000000b60818723c */ /* 0x000fe20000001818 */
[----:B------:R-:W-:-:S02]  /*a330*/  ISETP.LT.OR P1, PT, R167, R238, P1 ;  /* 0x000000eea700720c */ /* 0x000fc40000f21670 */
[----:B------:R-:W-:Y:S01]  /*a340*/  ISETP.LT.OR P6, PT, R167, R240, P6 ;  /* 0x000000f0a700720c */ /* 0x000fe200037c1670 */
[----:B------:R-:W-:Y:S01]  /*a350*/  VIADD R167, R0, 0x10 ;  /* 0x0000001000a77836 */ /* 0x000fe20000000000 */
[----:B------:R-:W-:Y:S01]  /*a360*/  FSEL R198, R171, -INF , !P0 ;  /* 0xff800000abc67808 */ /* 0x000fe20004000000 */
[C---:B----4-:R-:W-:Y:S01]  /*a370*/  HMMA.16816.F32 R12, R184.reuse, R192, R12 ;  /* 0x000000c0b80c723c */ /* 0x050fe2000000180c */
[----:B------:R-:W-:Y:S01]  /*a380*/  ISETP.GE.AND P0, PT, R166, R239, PT ;  /* 0x000000efa600720c */ /* 0x000fe20003f06270 */
[----:B------:R-:W2:Y:S01]  /*a390*/  LDSM.16.M88.4 R168, [R216+0x7800] ;  /* 0x00780000d8a8783b */ /* 0x000ea20000000200 */
[----:B------:R-:W-:Y:S01]  /*a3a0*/  FSEL R242, R32, -INF , !P6 ;  /* 0xff80000020f27808 */ /* 0x000fe20007000000 */
[----:B------:R-:W-:Y:S01]  /*a3b0*/  VIADD R32, R0, 0x11 ;  /* 0x0000001100207836 */ /* 0x000fe20000000000 */
[----:B------:R-:W-:Y:S01]  /*a3c0*/  FSEL R199, R34, -INF , !P1 ;  /* 0xff80000022c77808 */ /* 0x000fe20004800000 */
[----:B------:R-:W-:Y:S01]  /*a3d0*/  HMMA.16816.F32 R188, R184, R194, R188 ;  /* 0x000000c2b8bc723c */ /* 0x000fe200000018bc */
[----:B------:R-:W-:Y:S01]  /*a3e0*/  ISETP.GE.AND P6, PT, R166, R235, PT ;  /* 0x000000eba600720c */ /* 0x000fe20003fc6270 */
[----:B------:R-:W-:-:S04]  /*a3f0*/  DEPBAR.LE SB0, 0x0 ;  /* 0x000080000000791a */ /* 0x000fc80000000000 */
[----:B------:R-:W-:Y:S01]  /*a400*/  BAR.SYNC.DEFER_BLOCKING 0x0 ;  /* 0x0000000000007b1d */ /* 0x000fe20000010000 */
[C---:B------:R-:W-:Y:S01]  /*a410*/  ISETP.GE.AND P1, PT, R167.reuse, R239, PT ;  /* 0x000000efa700720c */ /* 0x040fe20003f26270 */
[C---:B-1----:R-:W-:Y:S01]  /*a420*/  HMMA.16816.F32 R20, R8.reuse, R4, R20 ;  /* 0x000000040814723c */ /* 0x042fe20000001814 */
[C---:B------:R-:W-:Y:S02]  /*a430*/  ISETP.LT.OR P0, PT, R166.reuse, R240, P0 ;  /* 0x000000f0a600720c */ /* 0x040fe40000701670 */
[----:B------:R-:W-:Y:S01]  /*a440*/  ISETP.LT.OR P6, PT, R166, R238, P6 ;  /* 0x000000eea600720c */ /* 0x000fe200037c1670 */
[----:B------:R-:W-:Y:S01]  /*a450*/  IMAD.MOV.U32 R166, RZ, RZ, R202 ;  /* 0x000000ffffa67224 */ /* 0x000fe200078e00ca */
[----:B------:R-:W-:Y:S01]  /*a460*/  ISETP.LT.OR P1, PT, R167, R240, P1 ;  /* 0x000000f0a700720c */ /* 0x000fe20000f21670 */
[----:B------:R-:W-:Y:S01]  /*a470*/  HMMA.16816.F32 R16, R8, R6, R16 ;  /* 0x000000060810723c */ /* 0x000fe20000001810 */
[----:B------:R-:W-:Y:S01]  /*a480*/  FSEL R201, R33, -INF , !P0 ;  /* 0xff80000021c97808 */ /* 0x000fe20004000000 */
[C---:B------:R-:W-:Y:S01]  /*a490*/  VIADD R33, R0.reuse, 0x18 ;  /* 0x0000001800217836 */ /* 0x040fe20000000000 */
[----:B------:R-:W-:Y:S01]  /*a4a0*/  ISETP.GE.AND P0, PT, R167, R235, PT ;  /* 0x000000eba700720c */ /* 0x000fe20003f06270 */
[C---:B------:R-:W-:Y:S01]  /*a4b0*/  VIADD R4, R0.reuse, 0x19 ;  /* 0x0000001900047836 */ /* 0x040fe20000000000 */
[----:B------:R-:W-:Y:S01]  /*a4c0*/  FSEL R184, R35, -INF , !P6 ;  /* 0xff80000023b87808 */ /* 0x000fe20007000000 */
[----:B------:R-:W-:Y:S01]  /*a4d0*/  VIADD R5, R0, 0x20 ;  /* 0x0000002000057836 */ /* 0x000fe20000000000 */
[----:B------:R-:W-:Y:S01]  /*a4e0*/  FSEL R28, R28, -INF , !P1 ;  /* 0xff8000001c1c7808 */ /* 0x000fe20004800000 */
[----:B------:R-:W-:Y:S01]  /*a4f0*/  VIADD R6, R0, 0x28 ;  /* 0x0000002800067836 */ /* 0x000fe20000000000 */
[----:B------:R-:W-:-:S02]  /*a500*/  ISETP.GE.AND P6, PT, R32, R239, PT ;  /* 0x000000ef2000720c */ /* 0x000fc40003fc6270 */
[C---:B------:R-:W-:Y:S02]  /*a510*/  ISETP.GE.AND P1, PT, R32.reuse, R235, PT ;  /* 0x000000eb2000720c */ /* 0x040fe40003f26270 */
[----:B------:R-:W-:Y:S01]  /*a520*/  ISETP.LT.OR P0, PT, R167, R238, P0 ;  /* 0x000000eea700720c */ /* 0x000fe20000701670 */
[----:B------:R-:W-:Y:S01]  /*a530*/  IMAD.MOV.U32 R167, RZ, RZ, R203 ;  /* 0x000000ffffa77224 */ /* 0x000fe200078e00cb */
[C---:B------:R-:W-:Y:S02]  /*a540*/  ISETP.LT.OR P6, PT, R32.reuse, R240, P6 ;  /* 0x000000f02000720c */ /* 0x040fe400037c1670 */
[----:B------:R-:W-:Y:S02]  /*a550*/  ISETP.LT.OR P1, PT, R32, R238, P1 ;  /* 0x000000ee2000720c */ /* 0x000fe40000f21670 */
[----:B------:R-:W-:Y:S02]  /*a560*/  FSEL R30, R30, -INF , !P0 ;  /* 0xff8000001e1e7808 */ /* 0x000fe40004000000 */
[----:B------:R-:W-:Y:S01]  /*a570*/  ISETP.GE.AND P0, PT, R33, R239, PT ;  /* 0x000000ef2100720c */ /* 0x000fe20003f06270 */
[----:B--2---:R-:W-:Y:S01]  /*a580*/  HMMA.16816.F32 R12, R8, R168, R12 ;  /* 0x000000a8080c723c */ /* 0x004fe2000000180c */
[----:B------:R-:W-:-:S02]  /*a590*/  FSEL R29, R29, -INF , !P6 ;  /* 0xff8000001d1d7808 */ /* 0x000fc40007000000 */
[----:B------:R-:W-:Y:S02]  /*a5a0*/  FSEL R31, R31, -INF , !P1 ;  /* 0xff8000001f1f7808 */ /* 0x000fe40004800000 */
[C---:B------:R-:W-:Y:S01]  /*a5b0*/  ISETP.GE.AND P6, PT, R33.reuse, R235, PT ;  /* 0x000000eb2100720c */ /* 0x040fe20003fc6270 */
[----:B------:R-:W-:Y:S01]  /*a5c0*/  HMMA.16816.F32 R188, R8, R170, R188 ;  /* 0x000000aa08bc723c */ /* 0x000fe200000018bc */
[C---:B------:R-:W-:Y:S02]  /*a5d0*/  ISETP.GE.AND P1, PT, R4.reuse, R239, PT ;  /* 0x000000ef0400720c */ /* 0x040fe40003f26270 */
[C---:B------:R-:W-:Y:S02]  /*a5e0*/  ISETP.LT.OR P0, PT, R33.reuse, R240, P0 ;  /* 0x000000f02100720c */ /* 0x040fe40000701670 */
[----:B------:R-:W-:Y:S02]  /*a5f0*/  ISETP.LT.OR P6, PT, R33, R238, P6 ;  /* 0x000000ee2100720c */ /* 0x000fe400037c1670 */
[----:B------:R-:W-:-:S02]  /*a600*/  ISETP.LT.OR P1, PT, R4, R240, P1 ;  /* 0x000000f00400720c */ /* 0x000fc40000f21670 */
[----:B------:R-:W-:Y:S02]  /*a610*/  FSEL R24, R24, -INF , !P0 ;  /* 0xff80000018187808 */ /* 0x000fe40004000000 */
[----:B------:R-:W-:Y:S02]  /*a620*/  ISETP.GE.AND P0, PT, R4, R235, PT ;  /* 0x000000eb0400720c */ /* 0x000fe40003f06270 */
[----:B------:R-:W-:Y:S02]  /*a630*/  FSEL R26, R26, -INF , !P6 ;  /* 0xff8000001a1a7808 */ /* 0x000fe40007000000 */
[----:B------:R-:W-:Y:S02]  /*a640*/  FSEL R25, R25, -INF , !P1 ;  /* 0xff80000019197808 */ /* 0x000fe40004800000 */
[C---:B------:R-:W-:Y:S02]  /*a650*/  ISETP.GE.AND P6, PT, R5.reuse, R239, PT ;  /* 0x000000ef0500720c */ /* 0x040fe40003fc6270 */
[----:B------:R-:W-:-:S02]  /*a660*/  ISETP.GE.AND P1, PT, R5, R235, PT ;  /* 0x000000eb0500720c */ /* 0x000fc40003f26270 */
[----:B------:R-:W-:Y:S01]  /*a670*/  ISETP.LT.OR P0, PT, R4, R238, P0 ;  /* 0x000000ee0400720c */ /* 0x000fe20000701670 */
[C---:B------:R-:W-:Y:S01]  /*a680*/  VIADD R4, R0.reuse, 0x21 ;  /* 0x0000002100047836 */ /* 0x040fe20000000000 */
[C---:B------:R-:W-:Y:S02]  /*a690*/  ISETP.LT.OR P6, PT, R5.reuse, R240, P6 ;  /* 0x000000f00500720c */ /* 0x040fe400037c1670 */
[----:B------:R-:W-:Y:S01]  /*a6a0*/  ISETP.LT.OR P1, PT, R5, R238, P1 ;  /* 0x000000ee0500720c */ /* 0x000fe20000f21670 */
[----:B------:R-:W-:Y:S01]  /*a6b0*/  VIADD R5, R0, 0x29 ;  /* 0x0000002900057836 */ /* 0x000fe20000000000 */
[----:B------:R-:W-:Y:S02]  /*a6c0*/  FSEL R197, R27, -INF , !P0 ;  /* 0xff8000001bc57808 */ /* 0x000fe40004000000 */
[----:B------:R-:W-:Y:S02]  /*a6d0*/  FSEL R196, R20, -INF , !P6 ;  /* 0xff80000014c47808 */ /* 0x000fe40007000000 */
[----:B------:R-:W-:-:S02]  /*a6e0*/  FSEL R192, R22, -INF , !P1 ;  /* 0xff80000016c07808 */ /* 0x000fc40004800000 */
[C---:B------:R-:W-:Y:S02]  /*a6f0*/  ISETP.GE.AND P0, PT, R4.reuse, R239, PT ;  /* 0x000000ef0400720c */ /* 0x040fe40003f06270 */
[----:B------:R-:W-:Y:S02]  /*a700*/  ISETP.GE.AND P6, PT, R4, R235, PT ;  /* 0x000000eb0400720c */ /* 0x000fe40003fc6270 */
[----:B------:R-:W-:Y:S02]  /*a710*/  ISETP.GE.AND P1, PT, R6, R239, PT ;  /* 0x000000ef0600720c */ /* 0x000fe40003f26270 */
[C---:B------:R-:W-:Y:S02]  /*a720*/  ISETP.LT.OR P0, PT, R4.reuse, R240, P0 ;  /* 0x000000f00400720c */ /* 0x040fe40000701670 */
[----:B------:R-:W-:Y:S01]  /*a730*/  ISETP.LT.OR P6, PT, R4, R238, P6 ;  /* 0x000000ee0400720c */ /* 0x000fe200037c1670 */
[----:B------:R-:W-:Y:S01]  /*a740*/  VIADD R4, R0, 0x30 ;  /* 0x0000003000047836 */ /* 0x000fe20000000000 */
[----:B------:R-:W-:-:S02]  /*a750*/  ISETP.LT.OR P1, PT, R6, R240, P1 ;  /* 0x000000f00600720c */ /* 0x000fc40000f21670 */
[----:B------:R-:W-:Y:S02]  /*a760*/  FSEL R194, R21, -INF , !P0 ;  /* 0xff80000015c27808 */ /* 0x000fe40004000000 */
[----:B------:R-:W-:Y:S02]  /*a770*/  FSEL R35, R23, -INF , !P6 ;  /* 0xff80000017237808 */ /* 0x000fe40007000000 */
[----:B------:R-:W-:Y:S02]  /*a780*/  FSEL R193, R16, -INF , !P1 ;  /* 0xff80000010c17808 */ /* 0x000fe40004800000 */
[----:B------:R-:W-:Y:S02]  /*a790*/  ISETP.GE.AND P0, PT, R6, R235, PT ;  /* 0x000000eb0600720c */ /* 0x000fe40003f06270 */
[C---:B------:R-:W-:Y:S02]  /*a7a0*/  ISETP.GE.AND P6, PT, R5.reuse, R239, PT ;  /* 0x000000ef0500720c */ /* 0x040fe40003fc6270 */
[----:B------:R-:W-:-:S02]  /*a7b0*/  ISETP.GE.AND P1, PT, R5, R235, PT ;  /* 0x000000eb0500720c */ /* 0x000fc40003f26270 */
[----:B------:R-:W-:Y:S02]  /*a7c0*/  ISETP.LT.OR P0, PT, R6, R238, P0 ;  /* 0x000000ee0600720c */ /* 0x000fe40000701670 */
[C---:B------:R-:W-:Y:S02]  /*a7d0*/  ISETP.LT.OR P6, PT, R5.reuse, R240, P6 ;  /* 0x000000f00500720c */ /* 0x040fe400037c1670 */
[----:B------:R-:W-:Y:S01]  /*a7e0*/  ISETP.LT.OR P1, PT, R5, R238, P1 ;  /* 0x000000ee0500720c */ /* 0x000fe20000f21670 */
[----:B------:R-:W-:Y:S01]  /*a7f0*/  VIADD R5, R0, 0x31 ;  /* 0x0000003100057836 */ /* 0x000fe20000000000 */
[----:B------:R-:W-:Y:S02]  /*a800*/  FSEL R34, R18, -INF , !P0 ;  /* 0xff80000012227808 */ /* 0x000fe40004000000 */
[----:B------:R-:W-:Y:S02]  /*a810*/  FSEL R33, R19, -INF , !P1 ;  /* 0xff80000013217808 */ /* 0x000fe40004800000 */
[----:B------:R-:W-:-:S02]  /*a820*/  ISETP.GE.AND P0, PT, R4, R239, PT ;  /* 0x000000ef0400720c */ /* 0x000fc40003f06270 */
[----:B------:R-:W-:Y:S02]  /*a830*/  FSEL R195, R17, -INF , !P6 ;  /* 0xff80000011c37808 */ /* 0x000fe40007000000 */
[C---:B------:R-:W-:Y:S02]  /*a840*/  ISETP.GE.AND P1, PT, R4.reuse, R235, PT ;  /* 0x000000eb0400720c */ /* 0x040fe40003f26270 */
[C---:B------:R-:W-:Y:S02]  /*a850*/  ISETP.GE.AND P6, PT, R5.reuse, R239, PT ;  /* 0x000000ef0500720c */ /* 0x040fe40003fc6270 */
[C---:B------:R-:W-:Y:S02]  /*a860*/  ISETP.LT.OR P0, PT, R4.reuse, R240, P0 ;  /* 0x000000f00400720c */ /* 0x040fe40000701670 */
[----:B------:R-:W-:Y:S01]  /*a870*/  ISETP.LT.OR P1, PT, R4, R238, P1 ;  /* 0x000000ee0400720c */ /* 0x000fe20000f21670 */
[C---:B------:R-:W-:Y:S01]  /*a880*/  VIADD R4, R0.reuse, 0x38 ;  /* 0x0000003800047836 */ /* 0x040fe20000000000 */
[----:B------:R-:W-:Y:S01]  /*a890*/  ISETP.LT.OR P6, PT, R5, R240, P6 ;  /* 0x000000f00500720c */ /* 0x000fe200037c1670 */
[----:B------:R-:W-:Y:S01]  /*a8a0*/  VIADD R0, R0, 0x39 ;  /* 0x0000003900007836 */ /* 0x000fe20000000000 */
[----:B------:R-:W-:-:S02]  /*a8b0*/  FSEL R32, R12, -INF , !P0 ;  /* 0xff8000000c207808 */ /* 0x000fc40004000000 */
[----:B------:R-:W-:Y:S02]  /*a8c0*/  FSEL R182, R13, -INF , !P6 ;  /* 0xff8000000db67808 */ /* 0x000fe40007000000 */
[CC--:B------:R-:W-:Y:S02]  /*a8d0*/  ISETP.GE.AND P6, PT, R4.reuse, R235.reuse, PT ;  /* 0x000000eb0400720c */ /* 0x0c0fe40003fc6270 */
[C---:B------:R-:W-:Y:S02]  /*a8e0*/  ISETP.GE.AND P0, PT, R5.reuse, R235, PT ;  /* 0x000000eb0500720c */ /* 0x040fe40003f06270 */
[-C--:B------:R-:W-:Y:S02]  /*a8f0*/  ISETP.LT.OR P6, PT, R4, R238.reuse, P6 ;  /* 0x000000ee0400720c */ /* 0x080fe400037c1670 */
[----:B------:R-:W-:Y:S02]  /*a900*/  ISETP.LT.OR P0, PT, R5, R238, P0 ;  /* 0x000000ee0500720c */ /* 0x000fe40000701670 */
[----:B------:R-:W-:-:S02]  /*a910*/  FSEL R179, R14, -INF , !P1 ;  /* 0xff8000000eb37808 */ /* 0x000fc40004800000 */
[-C--:B------:R-:W-:Y:S02]  /*a920*/  ISETP.GE.AND P1, PT, R4, R239.reuse, PT ;  /* 0x000000ef0400720c */ /* 0x080fe40003f26270 */
[----:B------:R-:W-:Y:S02]  /*a930*/  FSEL R176, R190, -INF , !P6 ;  /* 0xff800000beb07808 */ /* 0x000fe40007000000 */
[----:B------:R-:W-:Y:S02]  /*a940*/  PLOP3.LUT P6, PT, PT, PT, UP0, 0x80, 0x0 ;  /* 0x000000000000781c */ /* 0x000fe40003fcf008 */
[----:B------:R-:W-:Y:S02]  /*a950*/  FSEL R177, R15, -INF , !P0 ;  /* 0xff8000000fb17808 */ /* 0x000fe40004000000 */
[----:B------:R-:W-:Y:S02]  /*a960*/  ISETP.LT.OR P0, PT, R4, R240, P1 ;  /* 0x000000f00400720c */ /* 0x000fe40000f01670 */
[----:B------:R-:W-:-:S02]  /*a970*/  ISETP.GE.AND P1, PT, R0, R239, PT ;  /* 0x000000ef0000720c */ /* 0x000fc40003f26270 */
[----:B------:R-:W-:Y:S02]  /*a980*/  FSEL R181, R188, -INF , !P0 ;  /* 0xff800000bcb57808 */ /* 0x000fe40004000000 */
[C---:B------:R-:W-:Y:S02]  /*a990*/  ISETP.GE.AND P0, PT, R0.reuse, R235, PT ;  /* 0x000000eb0000720c */ /* 0x040fe40003f06270 */
[C---:B------:R-:W-:Y:S02]  /*a9a0*/  ISETP.LT.OR P1, PT, R0.reuse, R240, P1 ;  /* 0x000000f00000720c */ /* 0x040fe40000f21670 */
[----:B------:R-:W-:Y:S02]  /*a9b0*/  ISETP.LT.OR P0, PT, R0, R238, P0 ;  /* 0x000000ee0000720c */ /* 0x000fe40000701670 */
[----:B------:R-:W-:Y:S02]  /*a9c0*/  FSEL R180, R189, -INF , !P1 ;  /* 0xff800000bdb47808 */ /* 0x000fe40004800000 */
[----:B------:R-:W-:Y:S01]  /*a9d0*/  FSEL R175, R191, -INF , !P0 ;  /* 0xff800000bfaf7808 */ /* 0x000fe20004000000 */
[----:B------:R-:W-:Y:S08]  /*a9e0*/  @!P6 BRA `(.L_x_2361) ;  /* 0x0000000c00b4e947 */ /* 0x000ff00003800000 */
[----:B------:R-:W-:-:S13]  /*a9f0*/  PLOP3.LUT P0, PT, PT, PT, UP6, 0x40, 0x0 ;  /* 0x000000000000781c */ /* 0x000fda0003f0e868 */
[----:B------:R-:W-:Y:S05]  /*aa00*/  @P0 BRA `(.L_x_2362) ;  /* 0x0000000400240947 */ /* 0x000fea0003800000 */
[----:B------:R-:W-:Y:S01]  /*aa10*/  ULDC UR7, c[0x0][0x380] ;  /* 0x0000e00000077ab9 */ /* 0x000fe20000000800 */
[----:B------:R-:W-:Y:S01]  /*aa20*/  USHF.L.U32 UR8, UR14, 0x6, URZ ;  /* 0x000000060e087899 */ /* 0x000fe2000800063f */
[----:B------:R-:W-:Y:S01]  /*aa30*/  IMAD.U32 R0, RZ, RZ, UR7 ;  /* 0x00000007ff007e24 */ /* 0x000fe2000f8e00ff */
[----:B------:R-:W-:Y:S02]  /*aa40*/  UMOV UR32, URZ ;  /* 0x0000003f00207c82 */ /* 0x000fe40008000000 */
[----:B------:R-:W-:Y:S02]  /*aa50*/  UIADD3 UR24, UR8, -0x40, URZ ;  /* 0xffffffc008187890 */ /* 0x000fe4000fffe03f */
[----:B------:R-:W-:Y:S01]  /*aa60*/  IABS R0, R0 ;  /* 0x0000000000007213 */ /* 0x000fe20000000000 */
[----:B------:R-:W-:Y:S01]  /*aa70*/  IMAD.U32 R4, RZ, RZ, UR8 ;  /* 0x00000008ff047e24 */ /* 0x000fe2000f8e00ff */
[----:B------:R-:W-:Y:S02]  /*aa80*/  ULOP3.LUT UR8, UR8, UR7, URZ, 0x3c, !UPT ;  /* 0x0000000708087292 */ /* 0x000fe4000f8e3c3f */
[----:B------:R-:W-:-:S02]  /*aa90*/  R2UR UR4, R0 ;  /* 0x00000000000472ca */ /* 0x000fc400000e0000 */
[----:B------:R-:W-:Y:S01]  /*aaa0*/  IABS R4, R4 ;  /* 0x0000000400047213 */ /* 0x000fe20000000000 */
[----:B------:R-:W-:-:S03]  /*aab0*/  UISETP.GE.AND UP1, UPT, UR8, URZ, UPT ;  /* 0x0000003f0800728c */ /* 0x000fc6000bf26270 */
[----:B------:R-:W-:-:S07]  /*aac0*/  R2UR UR21, R4 ;  /* 0x00000000041572ca */ /* 0x000fce00000e0000 */
        /* <DEDUP_REMOVED lines=27> */
[----:B------:R-:W-:Y:S02]  /*ac80*/  UISETP.GE.AND UP0, UPT, UR24, URZ, UPT ;  /* 0x0000003f1800728c */ /* 0x000fe4000bf06270 */
[----:B------:R-:W-:Y:S02]  /*ac90*/  UISETP.NE.AND UP2, UPT, UR7, URZ, UPT ;  /* 0x0000003f0700728c */ /* 0x000fe4000bf45270 */
[----:B------:R-:W-:Y:S02]  /*aca0*/  @UP4 UIADD3 UR33, UR33, 0x1, URZ ;  /* 0x0000000121214890 */ /* 0x000fe4000fffe03f */
[----:B------:R-:W-:Y:S02]  /*acb0*/  ULOP3.LUT UR4, URZ, UR7, URZ, 0x33, !UPT ;  /* 0x000000073f047292 */ /* 0x000fe4000f8e333f */
[----:B------:R-:W-:Y:S02]  /*acc0*/  @!UP1 UIADD3 UR33, -UR33, URZ, URZ ;  /* 0x0000003f21219290 */ /* 0x000fe4000fffe13f */
[----:B------:R-:W-:-:S02]  /*acd0*/  @UP3 UIADD3 UR31, UR31, 0x1, URZ ;  /* 0x000000011f1f3890 */ /* 0x000fc4000fffe03f */
[----:B------:R-:W-:Y:S02]  /*ace0*/  USEL UR33, UR4, UR33, !UP2 ;  /* 0x0000002104217287 */ /* 0x000fe4000d000000 */
[----:B------:R-:W-:Y:S02]  /*acf0*/  @!UP0 UIADD3 UR31, -UR31, URZ, URZ ;  /* 0x0000003f1f1f8290 */ /* 0x000fe4000fffe13f */
[----:B------:R-:W-:Y:S02]  /*ad00*/  UIMAD.WIDE UR8, UR33, 0x4, UR22 ;  /* 0x00000004210878a5 */ /* 0x000fe4000f8e0216 */
[----:B------:R-:W-:-:S04]  /*ad10*/  USEL UR4, UR4, UR31, !UP2 ;  /* 0x0000001f04047287 */ /* 0x000fc8000d000000 */
[----:B------:R-:W-:Y:S01]  /*ad20*/  UIMAD.WIDE UR18, UR4, 0x4, UR22 ;  /* 0x00000004041278a5 */ /* 0x000fe2000f8e0216 */
[----:B------:R-:W-:Y:S02]  /*ad30*/  IMAD.U32 R4, RZ, RZ, UR8 ;  /* 0x00000008ff047e24 */ /* 0x000fe4000f8e00ff */
[----:B------:R-:W-:-:S03]  /*ad40*/  IMAD.U32 R5, RZ, RZ, UR9 ;  /* 0x00000009ff057e24 */ /* 0x000fc6000f8e00ff */
[----:B------:R-:W-:Y:S02]  /*ad50*/  IMAD.U32 R6, RZ, RZ, UR18 ;  /* 0x00000012ff067e24 */ /* 0x000fe4000f8e00ff */
[----:B------:R-:W-:Y:S01]  /*ad60*/  IMAD.U32 R7, RZ, RZ, UR19 ;  /* 0x00000013ff077e24 */ /* 0x000fe2000f8e00ff */
[----:B------:R-:W2:Y:S04]  /*ad70*/  LDG.E R4, desc[UR26][R4.64] ;  /* 0x0000001a04047981 */ /* 0x000ea8000c1e1900 */
[----:B------:R-:W3:Y:S01]  /*ad80*/  LDG.E R0, desc[UR26][R6.64] ;  /* 0x0000001a06007981 */ /* 0x000ee2000c1e1900 */
[----:B------:R-:W-:-:S04]  /*ad90*/  UIADD3 UR4, UR33, -UR4, URZ ;  /* 0x8000000421047290 */ /* 0x000fc8000fffe03f */
[----:B------:R-:W-:-:S04]  /*ada0*/  UIMAD UR7, UR4, UR7, -0x40 ;  /* 0xffffffc0040774a4 */ /* 0x000fc8000f8e0207 */
[----:B------:R-:W-:Y:S02]  /*adb0*/  USHF.R.S32.HI UR4, URZ, 0x1f, UR7 ;  /* 0x0000001f3f047899 */ /* 0x000fe40008011407 */
[----:B------:R-:W-:Y:S02]  /*adc0*/  UIMAD.WIDE.U32 UR18, UR7, UR10, URZ ;  /* 0x0000000a071272a5 */ /* 0x000fe4000f8e003f */
[----:B------:R-:W-:-:S04]  /*add0*/  UIMAD UR4, UR4, UR10, URZ ;  /* 0x0000000a040472a4 */ /* 0x000fc8000f8e023f */
[----:B------:R-:W-:-:S04]  /*ade0*/  UIMAD UR4, UR7, UR11, UR4 ;  /* 0x0000000b070472a4 */ /* 0x000fc8000f8e0204 */
[----:B------:R-:W-:Y:S01]  /*adf0*/  UIADD3 UR19, UR19, UR4, URZ ;  /* 0x0000000413137290 */ /* 0x000fe2000fffe03f */
[----:B--2---:R-:W-:Y:S02]  /*ae00*/  R2UR UR9, R4 ;  /* 0x00000000040972ca */ /* 0x004fe400000e0000 */
[----:B---3--:R-:W-:-:S13]  /*ae10*/  R2UR UR8, R0 ;  /* 0x00000000000872ca */ /* 0x008fda00000e0000 */
[----:B------:R-:W-:-:S03]  /*ae20*/  UIADD3 UR7, -UR9, UR8, URZ ;  /* 0x0000000809077290 */ /* 0x000fc6000fffe13f */
[----:B------:R-:W-:Y:S01]  /*ae30*/  ULDC.64 UR8, c[0x0][0x230] ;  /* 0x00008c0000087ab9 */ /* 0x000fe20000000a00 */
[----:B------:R-:W-:Y:S02]  /*ae40*/  USHF.R.S32.HI UR4, URZ, 0x1f, UR7 ;  /* 0x0000001f3f047899 */ /* 0x000fe40008011407 */
[----:B------:R-:W-:Y:S02]  /*ae50*/  UIMAD.WIDE.U32 UR18, UR7, UR8, UR18 ;  /* 0x00000008071272a5 */ /* 0x000fe4000f8e0012 */
[----:B------:R-:W-:-:S04]  /*ae60*/  UIMAD UR4, UR4, UR8, URZ ;  /* 0x00000008040472a4 */ /* 0x000fc8000f8e023f */
[----:B------:R-:W-:-:S04]  /*ae70*/  UIMAD UR4, UR7, UR9, UR4 ;  /* 0x00000009070472a4 */ /* 0x000fc8000f8e0204 */
[----:B------:R-:W-:Y:S01]  /*ae80*/  UIADD3 UR8, UR19, UR4, URZ ;  /* 0x0000000413087290 */ /* 0x000fe2000fffe03f */
[----:B------:R-:W-:Y:S11]  /*ae90*/  BRA `(.L_x_2363) ;  /* 0x0000000000087947 */ /* 0x000ff60003800000 */
.L_x_2362:
[----:B------:R-:W-:-:S04]  /*aea0*/  ULEA UR18, -UR10, URZ, 0x6 ;  /* 0x0000003f0a127291 */ /* 0x000fc8000f8e313f */
[----:B------:R-:W-:-:S12]  /*aeb0*/  USHF.R.S32.HI UR8, URZ, 0x1f, UR18 ;  /* 0x0000001f3f087899 */ /* 0x000fd80008011412 */
.L_x_2363:
[C---:B------:R-:W-:Y:S01]  /*aec0*/  @!P4 IADD3 R6, P1, R200.reuse, UR18, RZ ;  /* 0x00000012c806cc10 */ /* 0x040fe2000ff3e0ff */
[----:B------:R-:W-:Y:S01]  /*aed0*/  UIADD3 UR7, UP1, UP0, UR28, UR18, UR28 ;  /* 0x000000121c077290 */ /* 0x000fe2000f83e01c */
[----:B------:R-:W-:Y:S01]  /*aee0*/  @!P3 IADD3 R4, P0, R200, UR18, RZ ;  /* 0x00000012c804bc10 */ /* 0x000fe2000ff1e0ff */
[----:B------:R1:W-:Y:S01]  /*aef0*/  @P5 STS.128 [R234+0x8000], RZ ;  /* 0x008000ffea005388 */ /* 0x0003e20000000c00 */
[C---:B------:R-:W-:Y:S01]  /*af00*/  @!P4 IADD3.X R5, R165.reuse, UR8, RZ, P1, !PT ;  /* 0x00000008a505cc10 */ /* 0x040fe20008ffe4ff */
[----:B------:R-:W-:Y:S01]  /*af10*/  UIADD3.X UR4, UR25, UR8, UR25, UP1, UP0 ;  /* 0x0000000819047290 */ /* 0x000fe20008fe0419 */
[C---:B------:R-:W-:Y:S01]  /*af20*/  @!P4 LEA R170, P1, R6.reuse, UR16, 0x1 ;  /* 0x0000001006aacc11 */ /* 0x040fe2000f8208ff */
[----:B------:R-:W-:Y:S01]  /*af30*/  BSSY B0, `(.L_x_2364) ;  /* 0x0000093000007945 */ /* 0x000fe20003800000 */
[----:B------:R-:W-:Y:S01]  /*af40*/  @!P3 IADD3.X R0, R165, UR8, RZ, P0, !PT ;  /* 0x00000008a500bc10 */ /* 0x000fe200087fe4ff */
[----:B------:R-:W-:Y:S01]  /*af50*/  VOTEU.ALL UP0, P5 ;  /* 0x00000000003f7886 */ /* 0x000fe20002800000 */
[----:B------:R-:W-:Y:S01]  /*af60*/  @!P4 LEA.HI.X R171, R6, UR17, R5, 0x1, P1 ;  /* 0x0000001106abcc11 */ /* 0x000fe200088f0c05 */
[----:B------:R-:W-:Y:S01]  /*af70*/  IMAD.U32 R5, RZ, RZ, UR18 ;  /* 0x00000012ff057e24 */ /* 0x000fe2000f8e00ff */
[----:B------:R-:W-:-:S02]  /*af80*/  @!P3 LEA R16, P0, R4, UR16, 0x1 ;  /* 0x000000100410bc11 */ /* 0x000fc4000f8008ff */
[----:B------:R-:W-:Y:S02]  /*af90*/  @!UP0 UIADD3 UR11, UP1, UR28, UR18, URZ ;  /* 0x000000121c0b8290 */ /* 0x000fe4000ff3e03f */
[----:B------:R-:W-:Y:S01]  /*afa0*/  @!P3 LEA.HI.X R17, R4, UR17, R0, 0x1, P0 ;  /* 0x000000110411bc11 */ /* 0x000fe200080f0c00 */
[----:B------:R-:W-:Y:S01]  /*afb0*/  IMAD.U32 R4, RZ, RZ, UR8 ;  /* 0x00000008ff047e24 */ /* 0x000fe2000f8e00ff */
[----:B------:R-:W-:Y:S01]  /*afc0*/  @!P2 IADD3 R10, P0, R200, UR18, RZ ;  /* 0x00000012c80aac10 */ /* 0x000fe2000ff1e0ff */
[----:B------:R-:W-:Y:S01]  /*afd0*/  IMAD.U32 R0, RZ, RZ, UR8 ;  /* 0x00000008ff007e24 */ /* 0x000fe2000f8e00ff */
[----:B------:R-:W-:Y:S01]  /*afe0*/  @!P5 LEA R172, P1, R5, R245, 0x1 ;  /* 0x000000f505acd211 */ /* 0x000fe200078208ff */
[----:B------:R-:W-:Y:S01]  /*aff0*/  @!UP0 UIADD3.X UR9, UR25, UR8, URZ, UP1, !UPT ;  /* 0x0000000819098290 */ /* 0x000fe20008ffe43f */
[----:B------:R-:W-:Y:S02]  /*b000*/  @!P2 IADD3.X R6, R165, UR8, RZ, P0, !PT ;  /* 0x00000008a506ac10 */ /* 0x000fe400087fe4ff */
[----:B------:R-:W-:-:S02]  /*b010*/  @!P5 LEA.HI.X R173, R5, R244, R4, 0x1, P1 ;  /* 0x000000f405add211 */ /* 0x000fc400008f0c04 */
[----:B------:R-:W-:-:S03]  /*b020*/  @!P4 IADD3 R9, P1, P0, R200, UR28, R5 ;  /* 0x0000001cc809cc10 */ /* 0x000fc6000f83e005 */
[----:B------:R-:W-:Y:S01]  /*b030*/  @!PT LDS RZ, [RZ] ;  /* 0x00000000fffff984 */ /* 0x000fe20000000800 */
[----:B------:R-:W-:Y:S01]  /*b040*/  @!PT LDS RZ, [RZ] ;  /* 0x00000000fffff984 */ /* 0x000fe20000000800 */
[----:B------:R-:W-:Y:S01]  /*b050*/  @!PT LDS RZ, [RZ] ;  /* 0x00000000fffff984 */ /* 0x000fe20000000800 */
[----:B------:R2:W-:Y:S01]  /*b060*/  @!P5 LDGSTS.E.BYPASS.LTC128B.128 [R234+0x8000], desc[UR26][R172.64] ;  /* 0x08000000aceadfae */ /* 0x0005e2000b901d5a */
[C-C-:B------:R-:W-:Y:S02]  /*b070*/  @!P4 IADD3.X R4, R165.reuse, UR25, R0.reuse, P1, P0 ;  /* 0x00000019a504cc10 */ /* 0x140fe40008fe0400 */
[C-C-:B------:R-:W-:Y:S01]  /*b080*/  @!P3 IADD3 R8, P1, P0, R200.reuse, UR28, R5.reuse ;  /* 0x0000001cc808bc10 */ /* 0x140fe2000f83e005 */
[----:B------:R1:W-:Y:S03]  /*b090*/  @P4 STS.128 [R234+0xa000], RZ ;  /* 0x00a000ffea004388 */ /* 0x0003e60000000c00 */
[----:B------:R-:W-:Y:S01]  /*b0a0*/  @!P3 IADD3.X R7, R165, UR25, R0, P1, P0 ;  /* 0x00000019a507bc10 */ /* 0x000fe20008fe0400 */
[----:B------:R-:W-:Y:S01]  /*b0b0*/  @!PT LDS RZ, [RZ] ;  /* 0x00000000fffff984 */ /* 0x000fe20000000800 */
[----:B------:R-:W-:Y:S01]  /*b0c0*/  @!PT LDS RZ, [RZ] ;  /* 0x00000000fffff984 */ /* 0x000fe20000000800 */
[----:B------:R-:W-:Y:S01]  /*b0d0*/  @!PT LDS RZ, [RZ] ;  /* 0x00000000fffff984 */ /* 0x000fe20000000800 */
[----:B------:R3:W-:Y:S01]  /*b0e0*/  @!P4 LDGSTS.E.BYPASS.LTC128B.128 [R234+0xa000], desc[UR26][R170.64+0x80] ;  /* 0x0a000080aaeacfae */ /* 0x0007e2000b901d5a */
[----:B------:R-:W-:-:S03]  /*b0f0*/  @!P2 IADD3 R5, P1, P0, R200, UR28, R5 ;  /* 0x0000001cc805ac10 */ /* 0x000fc6000f83e005 */
[----:B------:R1:W-:Y:S01]  /*b100*/  @P3 STS.128 [R234+0xc000], RZ ;  /* 0x00c000ffea003388 */ /* 0x0003e20000000c00 */
[----:B------:R-:W-:Y:S02]  /*b110*/  @!P2 IADD3.X R0, R165, UR25, R0, P1, P0 ;  /* 0x00000019a500ac10 */ /* 0x000fe40008fe0400 */
[C---:B------:R-:W-:Y:S01]  /*b120*/  @!P2 LEA R14, P0, R10.reuse, UR16, 0x1 ;  /* 0x000000100a0eac11 */ /* 0x040fe2000f8008ff */
[----:B------:R-:W-:Y:S01]  /*b130*/  @!PT LDS RZ, [RZ] ;  /* 0x00000000fffff984 */ /* 0x000fe20000000800 */
[----:B------:R-:W-:Y:S01]  /*b140*/  @!PT LDS RZ, [RZ] ;  /* 0x00000000fffff984 */ /* 0x000fe20000000800 */
[----:B------:R-:W-:Y:S01]  /*b150*/  @!PT LDS RZ, [RZ] ;  /* 0x00000000fffff984 */ /* 0x000fe20000000800 */
[----:B------:R1:W-:Y:S01]  /*b160*/  @!P3 LDGSTS.E.BYPASS.LTC128B.128 [R234+0xc000], desc[UR26][R16.64+0x100] ;  /* 0x0c00010010eabfae */ /* 0x0003e2000b901d5a */
[C---:B------:R-:W-:Y:S02]  /*b170*/  @!P4 LEA R22, P1, R9.reuse, UR16, 0x1 ;  /* 0x000000100916cc11 */ /* 0x040fe4000f8208ff */
[----:B------:R-:W-:Y:S01]  /*b180*/  @!P2 LEA.HI.X R15, R10, UR17, R6, 0x1, P0 ;  /* 0x000000110a0fac11 */ /* 0x000fe200080f0c06 */
[----:B------:R-:W-:Y:S01]  /*b190*/  IMAD.U32 R6, RZ, RZ, UR7 ;  /* 0x00000007ff067e24 */ /* 0x000fe2000f8e00ff */
[----:B------:R-:W-:Y:S01]  /*b1a0*/  @!P4 LEA.HI.X R23, R9, UR17, R4, 0x1, P1 ;  /* 0x000000110917cc11 */ /* 0x000fe200088f0c04 */
[----:B------:R-:W-:Y:S01]  /*b1b0*/  IMAD.U32 R4, RZ, RZ, UR4 ;  /* 0x00000004ff047e24 */ /* 0x000fe2000f8e00ff */
[----:B------:R-:W-:Y:S01]  /*b1c0*/  @!P3 LEA R12, P0, R8, UR16, 0x1 ;  /* 0x00000010080cbc11 */ /* 0x000fe2000f8008ff */
[----:B------:R1:W-:Y:S01]  /*b1d0*/  @P2 STS.128 [R234+0xe000], RZ ;  /* 0x00e000ffea002388 */ /* 0x0003e20000000c00 */
[----:B------:R-:W-:-:S02]  /*b1e0*/  @!P5 LEA R20, P1, R6, R245, 0x1 ;  /* 0x000000f50614d211 */ /* 0x000fc400078208ff */
[----:B------:R-:W-:Y:S01]  /*b1f0*/  @!P3 LEA.HI.X R13, R8, UR17, R7, 0x1, P0 ;  /* 0x00000011080dbc11 */ /* 0x000fe200080f0c07 */
[----:B------:R-:W-:Y:S01]  /*b200*/  @!PT LDS RZ, [RZ] ;  /* 0x00000000fffff984 */ /* 0x000fe20000000800 */
[----:B------:R-:W-:Y:S01]  /*b210*/  @!PT LDS RZ, [RZ] ;  /* 0x00000000fffff984 */ /* 0x000fe20000000800 */
[----:B------:R-:W-:Y:S01]  /*b220*/  @!PT LDS RZ, [RZ] ;  /* 0x00000000fffff984 */ /* 0x000fe20000000800 */
[----:B------:R1:W-:Y:S01]  /*b230*/  @!P2 LDGSTS.E.BYPASS.LTC128B.128 [R234+0xe000], desc[UR26][R14.64+0x180] ;  /* 0x0e0001800eeaafae */ /* 0x0003e2000b901d5a */
[C---:B------:R-:W-:Y:S02]  /*b240*/  @!P2 LEA R10, P0, R5.reuse, UR16, 0x1 ;  /* 0x00000010050aac11 */ /* 0x040fe4000f8008ff */
[----:B------:R-:W-:Y:S01]  /*b250*/  @!P5 LEA.HI.X R21, R6, R244, R4, 0x1, P1 ;  /* 0x000000f40615d211 */ /* 0x000fe200008f0c04 */
[----:B------:R1:W-:Y:S01]  /*b260*/  @P5 STS.128 [R234+0x8800], RZ ;  /* 0x008800ffea005388 */ /* 0x0003e20000000c00 */
[----:B------:R-:W-:Y:S02]  /*b270*/  @!P4 IADD3 R4, P1, R200, UR7, RZ ;  /* 0x00000007c804cc10 */ /* 0x000fe4000ff3e0ff */
[----:B------:R-:W-:Y:S02]  /*b280*/  @!P2 LEA.HI.X R11, R5, UR17, R0, 0x1, P0 ;  /* 0x00000011050bac11 */ /* 0x000fe400080f0c00 */
[----:B------:R-:W-:-:S02]  /*b290*/  @!P4 IADD3.X R0, R165, UR4, RZ, P1, !PT ;  /* 0x00000004a500cc10 */ /* 0x000fc40008ffe4ff */
[----:B------:R-:W-:Y:S02]  /*b2a0*/  @!P4 LEA R18, P1, R4, UR16, 0x1 ;  /* 0x000000100412cc11 */ /* 0x000fe4000f8208ff */
[----:B------:R-:W-:Y:S02]  /*b2b0*/  @!P3 IADD3 R6, P0, R200, UR7, RZ ;  /* 0x00000007c806bc10 */ /* 0x000fe4000ff1e0ff */
[----:B------:R-:W-:Y:S01]  /*b2c0*/  @!P4 LEA.HI.X R19, R4, UR17, R0, 0x1, P1 ;  /* 0x000000110413cc11 */ /* 0x000fe200088f0c00 */
[----:B------:R-:W-:Y:S01]  /*b2d0*/  IMAD.U32 R4, RZ, RZ, UR11 ;  /* 0x0000000bff047e24 */ /* 0x000fe2000f8e00ff */
[----:B------:R-:W-:Y:S01]  /*b2e0*/  @!P3 IADD3.X R5, R165, UR4, RZ, P0, !PT ;  /* 0x00000004a505bc10 */ /* 0x000fe200087fe4ff */
[----:B------:R-:W-:Y:S01]  /*b2f0*/  IMAD.U32 R0, RZ, RZ, UR9 ;  /* 0x00000009ff007e24 */ /* 0x000fe2000f8e00ff */
[----:B------:R-:W-:Y:S01]  /*b300*/  @!P3 LEA R8, P0, R6, UR16, 0x1 ;  /* 0x000000100608bc11 */ /* 0x000fe2000f8008ff */
[----:B------:R-:W-:Y:S01]  /*b310*/  UIADD3 UR9, UP0, UR28, UR7, URZ ;  /* 0x000000071c097290 */ /* 0x000fe2000ff1e03f */
[----:B------:R-:W-:-:S02]  /*b320*/  @!P5 LEA R168, P1, R4, R245, 0x1 ;  /* 0x000000f504a8d211 */ /* 0x000fc400078208ff */
[----:B------:R-:W-:Y:S02]  /*b330*/  @!P3 LEA.HI.X R9, R6, UR17, R5, 0x1, P0 ;  /* 0x000000110609bc11 */ /* 0x000fe400080f0c05 */
[----:B------:R-:W-:Y:S01]  /*b340*/  @!P2 IADD3 R6, P0, R200, UR7, RZ ;  /* 0x00000007c806ac10 */ /* 0x000fe2000ff1e0ff */
[----:B------:R-:W-:Y:S01]  /*b350*/  UIADD3.X UR7, UR25, UR4, URZ, UP0, !UPT ;  /* 0x0000000419077290 */ /* 0x000fe200087fe43f */
[----:B------:R-:W-:Y:S01]  /*b360*/  @!P5 LEA.HI.X R169, R4, R244, R0, 0x1, P1 ;  /* 0x000000f404a9d211 */ /* 0x000fe200008f0c00 */
[----:B------:R-:W-:Y:S01]  /*b370*/  IMAD.U32 R4, RZ, RZ, UR9 ;  /* 0x00000009ff047e24 */ /* 0x000fe2000f8e00ff */
[----:B------:R-:W-:Y:S02]  /*b380*/  @!P2 IADD3.X R5, R165, UR4, RZ, P0, !PT ;  /* 0x00000004a505ac10 */ /* 0x000fe400087fe4ff */
[----:B--2---:R-:W-:Y:S01]  /*b390*/  @!P2 LEA R172, P0, R6, UR16, 0x1 ;  /* 0x0000001006acac11 */ /* 0x004fe2000f8008ff */
[----:B------:R-:W-:Y:S01]  /*b3a0*/  IMAD.U32 R0, RZ, RZ, UR7 ;  /* 0x00000007ff007e24 */ /* 0x000fe2000f8e00ff */
[----:B------:R-:W-:Y:S01]  /*b3b0*/  @!P5 LEA R186, P1, R4, R245, 0x1 ;  /* 0x000000f504bad211 */ /* 0x000fe200078208ff */
[----:B------:R-:W-:Y:S01]  /*b3c0*/  @!PT LDS RZ, [RZ] ;  /* 0x00000000fffff984 */ /* 0x000fe20000000800 */
[----:B------:R-:W-:Y:S01]  /*b3d0*/  @!PT LDS RZ, [RZ] ;  /* 0x00000000fffff984 */ /* 0x000fe20000000800 */
[----:B------:R-:W-:Y:S01]  /*b3e0*/  @!PT LDS RZ, [RZ] ;  /* 0x00000000fffff984 */ /* 0x000fe20000000800 */
[----:B------:R1:W-:Y:S01]  /*b3f0*/  @!P5 LDGSTS.E.BYPASS.LTC128B.128 [R234+0x8800], desc[UR26][R168.64] ;  /* 0x08800000a8eadfae */ /* 0x0003e2000b901d5a */
[----:B------:R-:W-:-:S02]  /*b400*/  @!P2 LEA.HI.X R173, R6, UR17, R5, 0x1, P0 ;  /* 0x0000001106adac11 */ /* 0x000fc400080f0c05 */
[----:B------:R-:W-:Y:S01]  /*b410*/  @!P4 IADD3 R5, P0, R200, UR9, RZ ;  /* 0x00000009c805cc10 */ /* 0x000fe2000ff1e0ff */
[----:B------:R1:W-:Y:S01]  /*b420*/  @P4 STS.128 [R234+0xa800], RZ ;  /* 0x00a800ffea004388 */ /* 0x0003e20000000c00 */
[----:B------:R-:W-:Y:S02]  /*b430*/  @!P5 LEA.HI.X R187, R4, R244, R0, 0x1, P1 ;  /* 0x000000f404bbd211 */ /* 0x000fe400008f0c00 */
[----:B------:R-:W-:Y:S01]  /*b440*/  @!P4 IADD3.X R4, R165, UR7, RZ, P0, !PT ;  /* 0x00000007a504cc10 */ /* 0x000fe200087fe4ff */
[----:B------:R-:W-:Y:S01]  /*b450*/  @!PT LDS RZ, [RZ] ;  /* 0x00000000fffff984 */ /* 0x000fe20000000800 */
[----:B------:R-:W-:Y:S01]  /*b460*/  @!PT LDS RZ, [RZ] ;  /* 0x00000000fffff984 */ /* 0x000fe20000000800 */
[----:B------:R-:W-:Y:S01]  /*b470*/  @!PT LDS RZ, [RZ] ;  /* 0x00000000fffff984 */ /* 0x000fe20000000800 */
[----:B------:R1:W-:Y:S01]  /*b480*/  @!P4 LDGSTS.E.BYPASS.LTC128B.128 [R234+0xa800], desc[UR26][R22.64+0x80] ;  /* 0x0a80008016eacfae */ /* 0x0003e2000b901d5a */
[C---:B------:R-:W-:Y:S02]  /*b490*/  @!P4 LEA R6, P1, R5.reuse, UR16, 0x1 ;  /* 0x000000100506cc11 */ /* 0x040fe4000f8208ff */
[----:B------:R-:W-:Y:S01]  /*b4a0*/  @!P3 IADD3 R0, P0, R200, UR9, RZ ;  /* 0x00000009c800bc10 */ /* 0x000fe2000ff1e0ff */
[----:B------:R1:W-:Y:S01]  /*b4b0*/  @P3 STS.128 [R234+0xc800], RZ ;  /* 0x00c800ffea003388 */ /* 0x0003e20000000c00 */
[----:B------:R-:W-:-:S02]  /*b4c0*/  @!P4 LEA.HI.X R7, R5, UR17, R4, 0x1, P1 ;  /* 0x000000110507cc11 */ /* 0x000fc400088f0c04 */
[----:B------:R-:W-:Y:S01]  /*b4d0*/  @!P3 IADD3.X R4, R165, UR7, RZ, P0, !PT ;  /* 0x00000007a504bc10 */ /* 0x000fe200087fe4ff */
[----:B------:R-:W-:Y:S01]  /*b4e0*/  @!PT LDS RZ, [RZ] ;  /* 0x00000000fffff984 */ /* 0x000fe20000000800 */
[----:B------:R-:W-:Y:S01]  /*b4f0*/  @!PT LDS RZ, [RZ] ;  /* 0x00000000fffff984 */ /* 0x000fe20000000800 */
[----:B------:R-:W-:Y:S01]  /*b500*/  @!PT LDS RZ, [RZ] ;  /* 0x00000000fffff984 */ /* 0x000fe20000000800 */
[----:B------:R1:W-:Y:S01]  /*b510*/  @!P3 LDGSTS.E.BYPASS.LTC128B.128 [R234+0xc800], desc[UR26][R12.64+0x100] ;  /* 0x0c8001000ceabfae */ /* 0x0003e2000b901d5a */
[----:B---3--:R-:W-:-:S03]  /*b520*/  @!P3 LEA R170, P0, R0, UR16, 0x1 ;  /* 0x0000001000aabc11 */ /* 0x008fc6000f8008ff */
[----:B------:R1:W-:Y:S01]  /*b530*/  @P2 STS.128 [R234+0xe800], RZ ;  /* 0x00e800ffea002388 */ /* 0x0003e20000000c00 */
[----:B------:R-:W-:-:S03]  /*b540*/  @!P3 LEA.HI.X R171, R0, UR17, R4, 0x1, P0 ;  /* 0x0000001100abbc11 */ /* 0x000fc600080f0c04 */
        /* <DEDUP_REMOVED lines=41> */
[----:B------:R-:W-:-:S04]  /*b7e0*/  IADD3 R200, P0, R200, UR9, RZ ;  /* 0x00000009c8c87c10 */ /* 0x000fc8000ff1e0ff */
[----:B------:R-:W-:Y:S02]  /*b7f0*/  IADD3.X R165, R165, UR7, RZ, P0, !PT ;  /* 0x00000007a5a57c10 */ /* 0x000fe400087fe4ff */
[----:B------:R-:W-:-:S04]  /*b800*/  LEA R4, P0, R200, UR16, 0x1 ;  /* 0x00000010c8047c11 */ /* 0x000fc8000f8008ff */
[----:B------:R-:W-:-:S05]  /*b810*/  LEA.HI.X R5, R200, UR17, R165, 0x1, P0 ;  /* 0x00000011c8057c11 */ /* 0x000fca00080f0ca5 */
[----:B------:R-:W-:Y:S01]  /*b820*/  @!PT LDS RZ, [RZ] ;  /* 0x00000000fffff984 */ /* 0x000fe20000000800 */
[----:B------:R-:W-:Y:S01]  /*b830*/  @!PT LDS RZ, [RZ] ;  /* 0x00000000fffff984 */ /* 0x000fe20000000800 */
[----:B------:R-:W-:Y:S01]  /*b840*/  @!PT LDS RZ, [RZ] ;  /* 0x00000000fffff984 */ /* 0x000fe20000000800 */
[----:B------:R2:W-:Y:S04]  /*b850*/  LDGSTS.E.BYPASS.LTC128B.128 [R234+0xf800], desc[UR26][R4.64+0x180] ;  /* 0x0f80018004ea7fae */ /* 0x0005e8000b901d5a */
.L_x_2365:
[----:B------:R-:W-:Y:S05]  /*b860*/  BSYNC B0 ;  /* 0x0000000000007941 */ /* 0x000fea0003800000 */
.L_x_2364:
[----:B------:R-:W0:Y:S01]  /*b870*/  LDGDEPBAR ;  /* 0x00000000000079af */ /* 0x000e220000000000 */
[----:B--2---:R-:W-:Y:S02]  /*b880*/  IMAD.U32 R4, RZ, RZ, UR18 ;  /* 0x00000012ff047e24 */ /* 0x004fe4000f8e00ff */
[----:B------:R-:W-:-:S03]  /*b890*/  IMAD.U32 R0, RZ, RZ, UR8 ;  /* 0x00000008ff007e24 */ /* 0x000fc6000f8e00ff */
[----:B------:R-:W-:-:S04]  /*b8a0*/  LEA R245, P0, R4, R245, 0x1 ;  /* 0x000000f504f57211 */ /* 0x000fc800078008ff */
[----:B------:R-:W-:-:S09]  /*b8b0*/  LEA.HI.X R244, R4, R244, R0, 0x1, P0 ;  /* 0x000000f404f47211 */ /* 0x000fd200000f0c00 */
.L_x_2361:
[----:B-1----:R-:W-:Y:S01]  /*b8c0*/  FMNMX.FTZ R6, R164, R2, !PT ;  /* 0x00000002a4067209 */ /* 0x002fe20007810000 */
[----:B------:R-:W-:Y:S01]  /*b8d0*/  LDSM.16.MT88.4 R8, [R224+0x10000] ;  /* 0x01000000e008783b */ /* 0x000fe20000004200 */
[----:B------:R-:W-:Y:S02]  /*b8e0*/  FMNMX.FTZ R5, R3, R174, !PT ;  /* 0x000000ae03057209 */ /* 0x000fe40007810000 */
[----:B------:R-:W-:Y:S01]  /*b8f0*/  FMNMX.FTZ R6, R178, R6, !PT ;  /* 0x00000006b2067209 */ /* 0x000fe20007810000 */
[----:B------:R-:W-:Y:S01]  /*b900*/  LDSM.16.MT88.4 R16, [R222+0x10000] ;  /* 0x01000000de10783b */ /* 0x000fe20000004200 */
[----:B------:R-:W-:Y:S02]  /*b910*/  FMNMX.FTZ R5, R198, R5, !PT ;  /* 0x00000005c6057209 */ /* 0x000fe40007810000 */
[----:B------:R-:W-:Y:S01]  /*b920*/  FMNMX.FTZ R6, R242, R6, !PT ;  /* 0x00000006f2067209 */ /* 0x000fe20007810000 */
[----:B------:R-:W-:Y:S01]  /*b930*/  LDSM.16.MT88.4 R12, [R221+0x10000] ;  /* 0x01000000dd0c783b */ /* 0x000fe20000004200 */
[----:B------:R-:W-:-:S02]  /*b940*/  FMNMX.FTZ R5, R199, R5, !PT ;  /* 0x00000005c7057209 */ /* 0x000fc40007810000 */
[----:B------:R-:W-:Y:S01]  /*b950*/  FMNMX.FTZ R6, R201, R6, !PT ;  /* 0x00000006c9067209 */ /* 0x000fe20007810000 */
[----:B------:R-:W-:Y:S01]  /*b960*/  LDSM.16.MT88.4 R20, [R221+0x10800] ;  /* 0x01080000dd14783b */ /* 0x000fe20000004200 */
        /* <DEDUP_REMOVED lines=24> */
[----:B------:R-:W-:-:S03]  /*baf0*/  FMNMX.FTZ R5, R175, R5, !PT ;  /* 0x00000005af057209 */ /* 0x000fc60007810000 */
[----:B------:R-:W1:Y:S04]  /*bb00*/  SHFL.BFLY PT, R4, R6, 0x2, 0x1f ;  /* 0x0c401f0006047f89 */ /* 0x000e6800000e0000 */
[----:B------:R-:W2:Y:S01]  /*bb10*/  SHFL.BFLY PT, R0, R5, 0x2, 0x1f ;  /* 0x0c401f0005007f89 */ /* 0x000ea200000e0000 */
[----:B-1----:R-:W-:Y:S02]  /*bb20*/  FMNMX.FTZ R4, R6, R4, !PT ;  /* 0x0000000406047209 */ /* 0x002fe40007810000 */
[----:B--2---:R-:W-:-:S03]  /*bb30*/  FMNMX.FTZ R0, R5, R0, !PT ;  /* 0x0000000005007209 */ /* 0x004fc60007810000 */
[----:B------:R-:W1:Y:S04]  /*bb40*/  SHFL.BFLY PT, R173, R4, 0x1, 0x1f ;  /* 0x0c201f0004ad7f89 */ /* 0x000e6800000e0000 */
[----:B------:R-:W2:Y:S01]  /*bb50*/  SHFL.BFLY PT, R172, R0, 0x1, 0x1f ;  /* 0x0c201f0000ac7f89 */ /* 0x000ea200000e0000 */
[----:B-1----:R-:W-:-:S04]  /*bb60*/  FMNMX.FTZ R173, R4, R173, !PT ;  /* 0x000000ad04ad7209 */ /* 0x002fc80007810000 */
[C---:B------:R-:W-:Y:S01]  /*bb70*/  FSETP.NEU.FTZ.AND P1, PT, R173.reuse, -INF , PT ;  /* 0xff800000ad00780b */ /* 0x040fe20003f3d000 */
[C---:B------:R-:W-:Y:S01]  /*bb80*/  FMUL.FTZ R183, R173.reuse, UR20 ;  /* 0x00000014adb77c20 */ /* 0x040fe20008410000 */
[----:B--2---:R-:W-:Y:S02]  /*bb90*/  FMNMX.FTZ R172, R0, R172, !PT ;  /* 0x000000ac00ac7209 */ /* 0x004fe40007810000 */
[----:B------:R-:W-:Y:S02]  /*bba0*/  FSEL R4, R173, RZ, P1 ;  /* 0x000000ffad047208 */ /* 0x000fe40000800000 */
[----:B------:R-:W-:Y:S02]  /*bbb0*/  FSEL R183, R183, RZ, P1 ;  /* 0x000000ffb7b77208 */ /* 0x000fe40000800000 */
[----:B------:R-:W-:Y:S01]  /*bbc0*/  FSETP.NEU.FTZ.AND P0, PT, R172, -INF , PT ;  /* 0xff800000ac00780b */ /* 0x000fe20003f1d000 */
[----:B------:R-:W-:Y:S02]  /*bbd0*/  FADD.FTZ R4, R164, -R4 ;  /* 0x80000004a4047221 */ /* 0x000fe40000010000 */
[--C-:B------:R-:W-:Y:S01]  /*bbe0*/  FFMA.FTZ R170, R178, UR20, -R183.reuse ;  /* 0x00000014b2aa7c23 */ /* 0x100fe200080108b7 */
[C---:B------:R-:W-:Y:S01]  /*bbf0*/  FMUL.FTZ R178, R172.reuse, UR20 ;  /* 0x00000014acb27c20 */ /* 0x040fe20008410000 */
[----:B------:R-:W-:Y:S01]  /*bc00*/  FSEL R5, R172, RZ, P0 ;  /* 0x000000ffac057208 */ /* 0x000fe20000000000 */
[--C-:B------:R-:W-:Y:S01]  /*bc10*/  FFMA.FTZ R171, R2, UR20, -R183.reuse ;  /* 0x0000001402ab7c23 */ /* 0x100fe200080108b7 */
[--C-:B------:R-:W-:Y:S01]  /*bc20*/  FFMA.FTZ R169, R242, UR20, -R183.reuse ;  /* 0x00000014f2a97c23 */ /* 0x100fe200080108b7 */
[----:B------:R-:W-:Y:S01]  /*bc30*/  FFMA.FTZ R168, R201, UR20, -R183 ;  /* 0x00000014c9a87c23 */ /* 0x000fe200080108b7 */
[----:B------:R-:W-:Y:S01]  /*bc40*/  FSEL R178, R178, RZ, P0 ;  /* 0x000000ffb2b27208 */ /* 0x000fe20000000000 */
[----:B------:R-:W-:Y:S01]  /*bc50*/  FADD.FTZ R5, R3, -R5 ;  /* 0x8000000503057221 */ /* 0x000fe20000010000 */
[----:B------:R-:W-:Y:S01]  /*bc60*/  FMUL.FTZ R4, R4, UR20 ;  /* 0x0000001404047c20 */ /* 0x000fe20008410000 */
[----:B------:R-:W-:Y:S01]  /*bc70*/  MUFU.EX2 R171, R171 ;  /* 0x000000ab00ab7308 */ /* 0x000fe20000000800 */
[--C-:B------:R-:W-:Y:S01]  /*bc80*/  FFMA.FTZ R185, R29, UR20, -R183.reuse ;  /* 0x000000141db97c23 */ /* 0x100fe200080108b7 */
[--C-:B------:R-:W-:Y:S01]  /*bc90*/  FFMA.FTZ R165, R174, UR20, -R178.reuse ;  /* 0x00000014aea57c23 */ /* 0x100fe200080108b2 */
[--C-:B------:R-:W-:Y:S01]  /*bca0*/  FFMA.FTZ R2, R198, UR20, -R178.reuse ;  /* 0x00000014c6027c23 */ /* 0x100fe200080108b2 */
[--C-:B------:R-:W-:Y:S01]  /*bcb0*/  FFMA.FTZ R0, R199, UR20, -R178.reuse ;  /* 0x00000014c7007c23 */ /* 0x100fe200080108b2 */
[--C-:B------:R-:W-:Y:S01]  /*bcc0*/  FFMA.FTZ R164, R184, UR20, -R178.reuse ;  /* 0x00000014b8a47c23 */ /* 0x100fe200080108b2 */
[----:B------:R-:W-:Y:S01]  /*bcd0*/  FMUL.FTZ R3, R5, UR20 ;  /* 0x0000001405037c20 */ /* 0x000fe20008410000 */
        /* <DEDUP_REMOVED lines=16> */
[--C-:B------:R-:W-:Y:S01]  /*bde0*/  FFMA.FTZ R197, R35, UR20, -R178.reuse ;  /* 0x0000001423c57c23 */ /* 0x100fe200080108b2 */
[----:B------:R-:W1:Y:S01]  /*bdf0*/  MUFU.EX2 R168, R168 ;  /* 0x000000a800a87308 */ /* 0x000e620000000800 */
[--C-:B------:R-:W-:Y:S01]  /*be00*/  FFMA.FTZ R198, R34, UR20, -R178.reuse ;  /* 0x0000001422c67c23 */ /* 0x100fe200080108b2 */
[--C-:B------:R-:W-:Y:S01]  /*be10*/  FFMA.FTZ R199, R33, UR20, -R178.reuse ;  /* 0x0000001421c77c23 */ /* 0x100fe200080108b2 */
[--C-:B------:R-:W-:Y:S01]  /*be20*/  FFMA.FTZ R200, R32, UR20, -R183.reuse ;  /* 0x0000001420c87c23 */ /* 0x100fe200080108b7 */
[----:B------:R-:W-:Y:S01]  /*be30*/  FFMA.FTZ R182, R182, UR20, -R183 ;  /* 0x00000014b6b67c23 */ /* 0x000fe200080108b7 */
[----:B------:R-:W-:Y:S01]  /*be40*/  LDSM.16.MT88.4 R32, [R224+0x17000] ;  /* 0x01700000e020783b */ /* 0x000fe20000004200 */
[--C-:B------:R-:W-:Y:S01]  /*be50*/  FFMA.FTZ R179, R179, UR20, -R178.reuse ;  /* 0x00000014b3b37c23 */ /* 0x100fe200080108b2 */
[--C-:B------:R-:W-:Y:S01]  /*be60*/  FFMA.FTZ R177, R177, UR20, -R178.reuse ;  /* 0x00000014b1b17c23 */ /* 0x100fe200080108b2 */
[----:B------:R-:W-:Y:S01]  /*be70*/  MUFU.EX2 R165, R165 ;  /* 0x000000a500a57308 */ /* 0x000fe20000000800 */
[--C-:B------:R-:W-:Y:S01]  /*be80*/  FFMA.FTZ R176, R176, UR20, -R178.reuse ;  /* 0x00000014b0b07c23 */ /* 0x100fe200080108b2 */
[----:B------:R-:W-:-:S06]  /*be90*/  FFMA.FTZ R175, R175, UR20, -R178 ;  /* 0x00000014afaf7c23 */ /* 0x000fcc00080108b2 */
[----:B------:R-:W2:Y:S01]  /*bea0*/  MUFU.EX2 R2, R2 ;  /* 0x0000000200027308 */ /* 0x000ea20000000800 */
[----:B-1----:R-:W-:-:S07]  /*beb0*/  F2FP.F16.F32.PACK_AB R6, R168, R169 ;  /* 0x000000a9a806723e */ /* 0x002fce00000000ff */
[----:B------:R-:W-:Y:S08]  /*bec0*/  MUFU.EX2 R0, R0 ;  /* 0x0000000000007308 */ /* 0x000ff00000000800 */
[----:B------:R-:W1:Y:S01]  /*bed0*/  MUFU.EX2 R164, R164 ;  /* 0x000000a400a47308 */ /* 0x000e620000000800 */
[----:B--2---:R-:W-:-:S07]  /*bee0*/  F2FP.F16.F32.PACK_AB R5, R2, R165 ;  /* 0x000000a50205723e */ /* 0x004fce00000000ff */
[----:B------:R2:W3:Y:S08]  /*bef0*/  MUFU.EX2 R174, R4 ;  /* 0x0000000400ae7308 */ /* 0x0004f00000000800 */
[----:B------:R-:W4:Y:S01]  /*bf00*/  MUFU.EX2 R3, R3 ;  /* 0x0000000300037308 */ /* 0x000f220000000800 */
[----:B-1----:R-:W-:-:S07]  /*bf10*/  F2FP.F16.F32.PACK_AB R7, R164, R0 ;  /* 0x00000000a407723e */ /* 0x002fce00000000ff */
[----:B------:R-:W1:Y:S01]  /*bf20*/  MUFU.EX2 R184, R184 ;  /* 0x000000b800b87308 */ /* 0x000e620000000800 */
[----:B--2---:R-:W-:Y:S01]  /*bf30*/  F2FP.F16.F32.PACK_AB R4, R170, R171 ;  /* 0x000000abaa04723e */ /* 0x004fe200000000ff */
[-C--:B---3--:R-:W-:Y:S01]  /*bf40*/  FMUL.FTZ R160, R160, R174.reuse ;  /* 0x000000aea0a07220 */ /* 0x088fe20000410000 */
[-C--:B------:R-:W-:Y:S01]  /*bf50*/  FMUL.FTZ R161, R161, R174.reuse ;  /* 0x000000aea1a17220 */ /* 0x080fe20000410000 */
[-C--:B------:R-:W-:Y:S01]  /*bf60*/  FMUL.FTZ R156, R156, R174.reuse ;  /* 0x000000ae9c9c7220 */ /* 0x080fe20000410000 */
[-C--:B------:R-:W-:Y:S01]  /*bf70*/  FMUL.FTZ R157, R157, R174.reuse ;  /* 0x000000ae9d9d7220 */ /* 0x080fe20000410000 */
[-C--:B------:R-:W-:Y:S01]  /*bf80*/  FMUL.FTZ R152, R152, R174.reuse ;  /* 0x000000ae98987220 */ /* 0x080fe20000410000 */
[-C--:B------:R-:W-:Y:S01]  /*bf90*/  FMUL.FTZ R153, R153, R174.reuse ;  /* 0x000000ae99997220 */ /* 0x080fe20000410000 */
[-C--:B------:R-:W-:Y:S01]  /*bfa0*/  FMUL.FTZ R148, R148, R174.reuse ;  /* 0x000000ae94947220 */ /* 0x080fe20000410000 */
[-C--:B----4-:R-:W-:Y:S01]  /*bfb0*/  FMUL.FTZ R162, R162, R3.reuse ;  /* 0x00000003a2a27220 */ /* 0x090fe20000410000 */
[-C--:B------:R-:W-:Y:S01]  /*bfc0*/  FMUL.FTZ R163, R163, R3.reuse ;  /* 0x00000003a3a37220 */ /* 0x080fe20000410000 */
[-C--:B------:R-:W-:Y:S01]  /*bfd0*/  FMUL.FTZ R158, R158, R3.reuse ;  /* 0x000000039e9e7220 */ /* 0x080fe20000410000 */
[-C--:B------:R-:W-:Y:S01]  /*bfe0*/  FMUL.FTZ R159, R159, R3.reuse ;  /* 0x000000039f9f7220 */ /* 0x080fe20000410000 */
[-C--:B------:R-:W-:Y:S01]  /*bff0*/  FMUL.FTZ R149, R149, R174.reuse ;  /* 0x000000ae95957220 */ /* 0x080fe20000410000 */
[-C--:B------:R-:W-:Y:S01]  /*c000*/  FMUL.FTZ R154, R154, R3.reuse ;  /* 0x000000039a9a7220 */ /* 0x080fe20000410000 */
[-C--:B------:R-:W-:Y:S01]  /*c010*/  FMUL.FTZ R155, R155, R3.reuse ;  /* 0x000000039b9b7220 */ /* 0x080fe20000410000 */
[-C--:B------:R-:W-:Y:S01]  /*c020*/  FMUL.FTZ R150, R150, R3.reuse ;  /* 0x0000000396967220 */ /* 0x080fe20000410000 */
[C---:B------:R-:W-:Y:S01]  /*c030*/  HMMA.16816.F32 R160, R4.reuse, R8, R160 ;  /* 0x0000000804a0723c */ /* 0x040fe200000018a0 */
[-C--:B------:R-:W-:Y:S01]  /*c040*/  FMUL.FTZ R151, R151, R3.reuse ;  /* 0x0000000397977220 */ /* 0x080fe20000410000 */
[-C--:B------:R-:W-:Y:S01]  /*c050*/  FMUL.FTZ R144, R144, R174.reuse ;  /* 0x000000ae90907220 */ /* 0x080fe20000410000 */
[-C--:B------:R-:W-:Y:S01]  /*c060*/  FMUL.FTZ R145, R145, R174.reuse ;  /* 0x000000ae91917220 */ /* 0x080fe20000410000 */
[-C--:B------:R-:W-:Y:S01]  /*c070*/  FMUL.FTZ R140, R140, R174.reuse ;  /* 0x000000ae8c8c7220 */ /* 0x080fe20000410000 */
[-C--:B------:R-:W-:Y:S01]  /*c080*/  FMUL.FTZ R141, R141, R174.reuse ;  /* 0x000000ae8d8d7220 */ /* 0x080fe20000410000 */
[C---:B------:R-:W-:Y:S01]  /*c090*/  HMMA.16816.F32 R156, R4.reuse, R10, R156 ;  /* 0x0000000a049c723c */ /* 0x040fe2000000189c */
[----:B------:R-:W2:Y:S01]  /*c0a0*/  LDSM.16.MT88.4 R8, [R220+0x10000] ;  /* 0x01000000dc08783b */ /* 0x000ea20000004200 */
[-C--:B------:R-:W-:Y:S01]  /*c0b0*/  FMUL.FTZ R146, R146, R3.reuse ;  /* 0x0000000392927220 */ /* 0x080fe20000410000 */
        /* <DEDUP_REMOVED lines=18> */
[----:B------:R-:W3:Y:S01]  /*c1e0*/  LDSM.16.MT88.4 R16, [R224+0x12000] ;  /* 0x01200000e010783b */ /* 0x000ee20000004200 */
        /* <DEDUP_REMOVED lines=11> */
[----:B------:R-:W4:Y:S01]  /*c2a0*/  LDSM.16.MT88.4 R12, [R222+0x12000] ;  /* 0x01200000de0c783b */ /* 0x000f220000004200 */
[-C--:B------:R-:W-:Y:S01]  /*c2b0*/  FMUL.FTZ R50, R50, R3.reuse ;  /* 0x0000000332327220 */ /* 0x080fe20000410000 */
[-C--:B------:R-:W-:Y:S01]  /*c2c0*/  FMUL.FTZ R51, R51, R3.reuse ;  /* 0x0000000333337220 */ /* 0x080fe20000410000 */
[-C--:B------:R-:W-:Y:S01]  /*c2d0*/  FMUL.FTZ R52, R52, R174.reuse ;  /* 0x000000ae34347220 */ /* 0x080fe20000410000 */
[-C--:B------:R-:W-:Y:S01]  /*c2e0*/  FMUL.FTZ R53, R53, R174.reuse ;  /* 0x000000ae35357220 */ /* 0x080fe20000410000 */
[-C--:B------:R-:W-:Y:S01]  /*c2f0*/  FMUL.FTZ R56, R56, R174.reuse ;  /* 0x000000ae38387220 */ /* 0x080fe20000410000 */
[-C--:B------:R-:W-:Y:S01]  /*c300*/  FMUL.FTZ R57, R57, R174.reuse ;  /* 0x000000ae39397220 */ /* 0x080fe20000410000 */
[-C--:B------:R-:W-:Y:S01]  /*c310*/  FMUL.FTZ R54, R54, R3.reuse ;  /* 0x0000000336367220 */ /* 0x080fe20000410000 */
[C---:B--2---:R-:W-:Y:S01]  /*c320*/  HMMA.16816.F32 R136, R4.reuse, R8, R136 ;  /* 0x000000080488723c */ /* 0x044fe20000001888 */
        /* <DEDUP_REMOVED lines=19> */
[C---:B---3--:R-:W-:Y:S01]  /*c460*/  HMMA.16816.F32 R36, R4.reuse, R16, R36 ;  /* 0x000000100424723c */ /* 0x048fe20000001824 */
        /* <DEDUP_REMOVED lines=11> */
[C---:B----4-:R-:W-:Y:S01]  /*c520*/  HMMA.16816.F32 R44, R4.reuse, R12, R44 ;  /* 0x0000000c042c723c */ /* 0x050fe2000000182c */
        /* <DEDUP_REMOVED lines=30> */
[----:B------:R-:W-:Y:S01]  /*c710*/  MUFU.EX2 R185, R185 ;  /* 0x000000b900b97308 */ /* 0x000fe20000000800 */
[-C--:B------:R-:W-:Y:S01]  /*c720*/  FMUL.FTZ R108, R108, R174.reuse ;  /* 0x000000ae6c6c7220 */ /* 0x080fe20000410000 */
[-C--:B------:R-:W-:Y:S01]  /*c730*/  FMUL.FTZ R109, R109, R174.reuse ;  /* 0x000000ae6d6d7220 */ /* 0x080fe20000410000 */
[-C--:B------:R-:W-:Y:S01]  /*c740*/  FMUL.FTZ R110, R110, R3.reuse ;  /* 0x000000036e6e7220 */ /* 0x080fe20000410000 */
[C---:B---3--:R-:W-:Y:S01]  /*c750*/  HMMA.16816.F32 R60, R4.reuse, R16, R60 ;  /* 0x00000010043c723c */ /* 0x048fe2000000183c */
[-C--:B------:R-:W-:Y:S01]  /*c760*/  FMUL.FTZ R111, R111, R3.reuse ;  /* 0x000000036f6f7220 */ /* 0x080fe20000410000 */
[-C--:B------:R-:W-:Y:S01]  /*c770*/  FMUL.FTZ R112, R112, R174.reuse ;  /* 0x000000ae70707220 */ /* 0x080fe20000410000 */
[-C--:B------:R-:W-:Y:S01]  /*c780*/  FMUL.FTZ R113, R113, R174.reuse ;  /* 0x000000ae71717220 */ /* 0x080fe20000410000 */
[----:B------:R-:W-:Y:S01]  /*c790*/  MUFU.EX2 R186, R186 ;  /* 0x000000ba00ba7308 */ /* 0x000fe20000000800 */
        /* <DEDUP_REMOVED lines=8> */
[----:B------:R-:W-:Y:S01]  /*c820*/  MUFU.EX2 R188, R188 ;  /* 0x000000bc00bc7308 */ /* 0x000fe20000000800 */
[-C--:B------:R-:W-:Y:S01]  /*c830*/  FMUL.FTZ R119, R119, R3.reuse ;  /* 0x0000000377777220 */ /* 0x080fe20000410000 */
[-C--:B------:R-:W-:Y:S01]  /*c840*/  FMUL.FTZ R120, R120, R174.reuse ;  /* 0x000000ae78787220 */ /* 0x080fe20000410000 */
[-C--:B------:R-:W-:Y:S01]  /*c850*/  FMUL.FTZ R121, R121, R174.reuse ;  /* 0x000000ae79797220 */ /* 0x080fe20000410000 */
[-C--:B------:R-:W-:Y:S01]  /*c860*/  FMUL.FTZ R122, R122, R3.reuse ;  /* 0x000000037a7a7220 */ /* 0x080fe20000410000 */
[C---:B------:R-:W-:Y:S01]  /*c870*/  HMMA.16816.F32 R72, R4.reuse, R14, R72 ;  /* 0x0000000e0448723c */ /* 0x040fe20000001848 */
[----:B------:R-:W4:Y:S01]  /*c880*/  LDSM.16.MT88.4 R12, [R220+0x14000] ;  /* 0x01400000dc0c783b */ /* 0x000f220000004200 */
[-C--:B------:R-:W-:Y:S01]  /*c890*/  FMUL.FTZ R123, R123, R3.reuse ;  /* 0x000000037b7b7220 */ /* 0x080fe20000410000 */
[----:B------:R-:W5:Y:S01]  /*c8a0*/  MUFU.EX2 R187, R187 ;  /* 0x000000bb00bb7308 */ /* 0x000f620000000800 */
[-C--:B------:R-:W-:Y:S01]  /*c8b0*/  FMUL.FTZ R124, R124, R174.reuse ;  /* 0x000000ae7c7c7220 */ /* 0x080fe20000410000 */
[-C--:B------:R-:W-:Y:S01]  /*c8c0*/  FMUL.FTZ R125, R125, R174.reuse ;  /* 0x000000ae7d7d7220 */ /* 0x080fe20000410000 */
[-C--:B------:R-:W-:Y:S01]  /*c8d0*/  FMUL.FTZ R126, R126, R3.reuse ;  /* 0x000000037e7e7220 */ /* 0x080fe20000410000 */
[-C--:B------:R-:W-:Y:S01]  /*c8e0*/  FMUL.FTZ R127, R127, R3.reuse ;  /* 0x000000037f7f7220 */ /* 0x080fe20000410000 */
[-C--:B------:R-:W-:Y:S01]  /*c8f0*/  FMUL.FTZ R128, R128, R174.reuse ;  /* 0x000000ae80807220 */ /* 0x080fe20000410000 */
[C---:B--2---:R-:W-:Y:S01]  /*c900*/  HMMA.16816.F32 R76, R4.reuse, R8, R76 ;  /* 0x00000008044c723c */ /* 0x044fe2000000184c */
[-C--:B------:R-:W-:Y:S01]  /*c910*/  FMUL.FTZ R129, R129, R174.reuse ;  /* 0x000000ae81817220 */ /* 0x080fe20000410000 */
[----:B------:R-:W2:Y:S01]  /*c920*/  MUFU.EX2 R189, R189 ;  /* 0x000000bd00bd7308 */ /* 0x000ea20000000800 */
[-C--:B------:R-:W-:Y:S01]  /*c930*/  FMUL.FTZ R130, R130, R3.reuse ;  /* 0x0000000382827220 */ /* 0x080fe20000410000 */
[-C--:B------:R-:W-:Y:S01]  /*c940*/  FMUL.FTZ R131, R131, R3.reuse ;  /* 0x0000000383837220 */ /* 0x080fe20000410000 */
[----:B------:R-:W-:Y:S01]  /*c950*/  FFMA.FTZ R171, R247, R174, R171 ;  /* 0x000000aef7ab7223 */ /* 0x000fe200000100ab */
[----:B------:R-:W-:Y:S01]  /*c960*/  HMMA.16816.F32 R80, R4, R10, R80 ;  /* 0x0000000a0450723c */ /* 0x000fe20000001850 */
[----:B------:R-:W2:Y:S01]  /*c970*/  LDSM.16.MT88.4 R8, [R224+0x16000] ;  /* 0x01600000e008783b */ /* 0x000ea20000004200 */
[----:B------:R-:W-:Y:S01]  /*c980*/  FFMA.FTZ R3, R246, R3, R165 ;  /* 0x00000003f6037223 */ /* 0x000fe200000100a5 */
[----:B------:R-:W-:Y:S01]  /*c990*/  FADD.FTZ R171, R170, R171 ;  /* 0x000000abaaab7221 */ /* 0x000fe20000010000 */
[----:B------:R-:W-:Y:S02]  /*c9a0*/  MUFU.EX2 R190, R190 ;  /* 0x000000be00be7308 */ /* 0x000fe40000000800 */
[----:B------:R-:W-:Y:S01]  /*c9b0*/  FADD.FTZ R3, R2, R3 ;  /* 0x0000000302037221 */ /* 0x000fe20000010000 */
[----:B------:R-:W-:-:S03]  /*c9c0*/  FADD.FTZ R171, R169, R171 ;  /* 0x000000aba9ab7221 */ /* 0x000fc60000010000 */
[----:B------:R-:W-:Y:S01]  /*c9d0*/  FADD.FTZ R3, R0, R3 ;  /* 0x0000000300037221 */ /* 0x000fe20000010000 */
[----:B------:R-:W-:Y:S01]  /*c9e0*/  FADD.FTZ R171, R168, R171 ;  /* 0x000000aba8ab7221 */ /* 0x000fe20000010000 */
[----:B------:R-:W2:Y:S01]  /*c9f0*/  MUFU.EX2 R191, R191 ;  /* 0x000000bf00bf7308 */ /* 0x000ea20000000800 */
[C---:B---3--:R-:W-:Y:S01]  /*ca00*/  HMMA.16816.F32 R84, R4.reuse, R16, R84 ;  /* 0x000000100454723c */ /* 0x048fe20000001854 */
[----:B------:R-:W-:Y:S01]  /*ca10*/  FADD.FTZ R3, R164, R3 ;  /* 0x00000003a4037221 */ /* 0x000fe20000010000 */
[----:B-1----:R-:W-:Y:S01]  /*ca20*/  FADD.FTZ R171, R184, R171 ;  /* 0x000000abb8ab7221 */ /* 0x002fe20000010000 */
[----:B------:R-:W-:Y:S02]  /*ca30*/  MOV R164, R173 ;  /* 0x000000ad00a47202 */ /* 0x000fe40000000f00 */
[----:B-----5:R-:W-:Y:S01]  /*ca40*/  FADD.FTZ R3, R187, R3 ;  /* 0x00000003bb037221 */ /* 0x020fe20000010000 */
[C---:B------:R-:W-:Y:S01]  /*ca50*/  HMMA.16816.F32 R88, R4.reuse, R18, R88 ;  /* 0x000000120458723c */ /* 0x040fe20000001858 */
[----:B------:R-:W1:Y:S01]  /*ca60*/  LDSM.16.MT88.4 R16, [R222+0x16000] ;  /* 0x01600000de10783b */ /* 0x000e620000004200 */
[----:B------:R-:W3:Y:S04]  /*ca70*/  MUFU.EX2 R196, R196 ;  /* 0x000000c400c47308 */ /* 0x000ee80000000800 */
[C---:B----4-:R-:W-:Y:S04]  /*ca80*/  HMMA.16816.F32 R92, R4.reuse, R12, R92 ;  /* 0x0000000c045c723c */ /* 0x050fe8000000185c */
[----:B------:R-:W-:Y:S02]  /*ca90*/  MUFU.EX2 R194, R194 ;  /* 0x000000c200c27308 */ /* 0x000fe40000000800 */
[C---:B------:R-:W-:Y:S01]  /*caa0*/  HMMA.16816.F32 R96, R4.reuse, R14, R96 ;  /* 0x0000000e0460723c */ /* 0x040fe20000001860 */
[----:B------:R-:W4:Y:S05]  /*cab0*/  LDSM.16.MT88.4 R12, [R221+0x16000] ;  /* 0x01600000dd0c783b */ /* 0x000f2a0000004200 */
[----:B------:R-:W-:Y:S01]  /*cac0*/  MUFU.EX2 R193, R193 ;  /* 0x000000c100c17308 */ /* 0x000fe20000000800 */
[C---:B--2---:R-:W-:Y:S07]  /*cad0*/  HMMA.16816.F32 R100, R4.reuse, R8, R100 ;  /* 0x000000080464723c */ /* 0x044fee0000001864 */
[----:B------:R-:W-:Y:S01]  /*cae0*/  MUFU.EX2 R195, R195 ;  /* 0x000000c300c37308 */ /* 0x000fe20000000800 */
[C---:B------:R-:W-:Y:S01]  /*caf0*/  HMMA.16816.F32 R104, R4.reuse, R10, R104 ;  /* 0x0000000a0468723c */ /* 0x040fe20000001868 */
[----:B------:R-:W2:Y:S06]  /*cb00*/  LDSM.16.MT88.4 R8, [R220+0x16000] ;  /* 0x01600000dc08783b */ /* 0x000eac0000004200 */
[----:B------:R-:W5:Y:S01]  /*cb10*/  MUFU.EX2 R192, R192 ;  /* 0x000000c000c07308 */ /* 0x000f620000000800 */
[C---:B-1----:R-:W-:Y:S07]  /*cb20*/  HMMA.16816.F32 R108, R4.reuse, R16, R108 ;  /* 0x00000010046c723c */ /* 0x042fee000000186c */
[----:B------:R-:W1:Y:S01]  /*cb30*/  MUFU.EX2 R197, R197 ;  /* 0x000000c500c57308 */ /* 0x000e620000000800 */
[C---:B------:R-:W-:Y:S01]  /*cb40*/  HMMA.16816.F32 R112, R4.reuse, R18, R112 ;  /* 0x000000120470723c */ /* 0x040fe20000001870 */
[----:B------:R-:W1:Y:S06]  /*cb50*/  LDSM.16.MT88.4 R16, [R220+0x10800] ;  /* 0x01080000dc10783b */ /* 0x000e6c0000004200 */
[----:B------:R-:W-:Y:S01]  /*cb60*/  MUFU.EX2 R198, R198 ;  /* 0x000000c600c67308 */ /* 0x000fe20000000800 */
[C---:B----4-:R-:W-:Y:S07]  /*cb70*/  HMMA.16816.F32 R116, R4.reuse, R12, R116 ;  /* 0x0000000c0474723c */ /* 0x050fee0000001874 */
[----:B------:R-:W4:Y:S01]  /*cb80*/  MUFU.EX2 R199, R199 ;  /* 0x000000c700c77308 */ /* 0x000f220000000800 */
[C---:B------:R-:W-:Y:S01]  /*cb90*/  HMMA.16816.F32 R120, R4.reuse, R14, R120 ;  /* 0x0000000e0478723c */ /* 0x040fe20000001878 */
[----:B------:R-:W-:Y:S06]  /*cba0*/  LDSM.16.MT88.4 R12, [R224+0x12800] ;  /* 0x01280000e00c783b */ /* 0x000fec0000004200 */
[----:B------:R-:W4:Y:S01]  /*cbb0*/  MUFU.EX2 R200, R200 ;  /* 0x000000c800c87308 */ /* 0x000f220000000800 */
[C---:B--2---:R-:W-:Y:S06]  /*cbc0*/  HMMA.16816.F32 R124, R4.reuse, R8, R124 ;  /* 0x00000008047c723c */ /* 0x044fec000000187c */
[----:B------:R-:W-:Y:S01]  /*cbd0*/  HMMA.16816.F32 R128, R4, R10, R128 ;  /* 0x0000000a0480723c */ /* 0x000fe20000001880 */
[----:B------:R-:W2:Y:S01]  /*cbe0*/  LDSM.16.MT88.4 R8, [R222+0x12800] ;  /* 0x01280000de08783b */ /* 0x000ea20000004200 */
[----:B------:R-:W-:Y:S05]  /*cbf0*/  MUFU.EX2 R182, R182 ;  /* 0x000000b600b67308 */ /* 0x000fea0000000800 */
[C---:B------:R-:W-:Y:S01]  /*cc00*/  F2FP.F16.F32.PACK_AB R4, R185.reuse, R184 ;  /* 0x000000b8b904723e */ /* 0x040fe200000000ff */
[----:B------:R-:W-:Y:S01]  /*cc10*/  FADD.FTZ R185, R185, R171 ;  /* 0x000000abb9b97221 */ /* 0x000fe20000010000 */
[C---:B------:R-:W-:Y:S01]  /*cc20*/  F2FP.F16.F32.PACK_AB R5, R189.reuse, R187 ;  /* 0x000000bbbd05723e */ /* 0x040fe200000000ff */
[----:B------:R-:W4:Y:S01]  /*cc30*/  MUFU.EX2 R179, R179 ;  /* 0x000000b300b37308 */ /* 0x000f220000000800 */
[----:B------:R-:W-:Y:S01]  /*cc40*/  F2FP.F16.F32.PACK_AB R6, R188, R186 ;  /* 0x000000babc06723e */ /* 0x000fe200000000ff */
[----:B------:R-:W-:Y:S01]  /*cc50*/  FADD.FTZ R189, R189, R3 ;  /* 0x00000003bdbd7221 */ /* 0x000fe20000010000 */
[----:B------:R-:W-:Y:S01]  /*cc60*/  F2FP.F16.F32.PACK_AB R7, R191, R190 ;  /* 0x000000bebf07723e */ /* 0x000fe200000000ff */
[----:B------:R-:W-:Y:S01]  /*cc70*/  FADD.FTZ R185, R186, R185 ;  /* 0x000000b9bab97221 */ /* 0x000fe20000010000 */
[----:B------:R-:W-:Y:S01]  /*cc80*/  MOV R3, R172 ;  /* 0x000000ac00037202 */ /* 0x000fe20000000f00 */
[----:B------:R-:W-:-:S02]  /*cc90*/  FADD.FTZ R189, R190, R189 ;  /* 0x000000bdbebd7221 */ /* 0x000fc40000010000 */
[----:B------:R-:W4:Y:S01]  /*cca0*/  MUFU.EX2 R177, R177 ;  /* 0x000000b100b17308 */ /* 0x000f220000000800 */
[----:B------:R-:W-:Y:S01]  /*ccb0*/  FADD.FTZ R188, R188, R185 ;  /* 0x000000b9bcbc7221 */ /* 0x000fe20000010000 */
[C---:B------:R-:W-:Y:S01]  /*ccc0*/  HMMA.16816.F32 R144, R4.reuse, R20, R144 ;  /* 0x000000140490723c */ /* 0x040fe20000001890 */
[----:B------:R-:W-:Y:S02]  /*ccd0*/  FADD.FTZ R191, R191, R189 ;  /* 0x000000bdbfbf7221 */ /* 0x000fe40000010000 */
[----:B---3--:R-:W-:Y:S02]  /*cce0*/  FADD.FTZ R188, R196, R188 ;  /* 0x000000bcc4bc7221 */ /* 0x008fe40000010000 */
[----:B-----5:R-:W-:Y:S01]  /*ccf0*/  FADD.FTZ R191, R192, R191 ;  /* 0x000000bfc0bf7221 */ /* 0x020fe20000010000 */
[C---:B------:R-:W-:Y:S01]  /*cd00*/  HMMA.16816.F32 R140, R4.reuse, R22, R140 ;  /* 0x00000016048c723c */ /* 0x040fe2000000188c */
[----:B------:R-:W3:Y:S01]  /*cd10*/  LDSM.16.MT88.4 R20, [R220+0x12800] ;  /* 0x01280000dc14783b */ /* 0x000ee20000004200 */
[----:B------:R-:W5:Y:S04]  /*cd20*/  MUFU.EX2 R176, R176 ;  /* 0x000000b000b07308 */ /* 0x000f680000000800 */
[C---:B-1----:R-:W-:Y:S04]  /*cd30*/  HMMA.16816.F32 R136, R4.reuse, R16, R136 ;  /* 0x000000100488723c */ /* 0x042fe80000001888 */
[----:B------:R-:W1:Y:S02]  /*cd40*/  MUFU.EX2 R175, R175 ;  /* 0x000000af00af7308 */ /* 0x000e640000000800 */
[C---:B------:R-:W-:Y:S01]  /*cd50*/  HMMA.16816.F32 R132, R4.reuse, R18, R132 ;  /* 0x000000120484723c */ /* 0x040fe20000001884 */
[----:B------:R-:W-:Y:S05]  /*cd60*/  LDSM.16.MT88.4 R16, [R222+0x14800] ;  /* 0x01480000de10783b */ /* 0x000fea0000004200 */
[C---:B--2---:R-:W-:Y:S06]  /*cd70*/  HMMA.16816.F32 R44, R4.reuse, R8, R44 ;  /* 0x00000008042c723c */ /* 0x044fec000000182c */
[C---:B------:R-:W-:Y:S01]  /*cd80*/  HMMA.16816.F32 R48, R4.reuse, R10, R48 ;  /* 0x0000000a0430723c */ /* 0x040fe20000001830 */
[----:B------:R-:W2:Y:S05]  /*cd90*/  LDSM.16.MT88.4 R8, [R220+0x14800] ;  /* 0x01480000dc08783b */ /* 0x000eaa0000004200 */
[C---:B------:R-:W-:Y:S06]  /*cda0*/  HMMA.16816.F32 R36, R4.reuse, R12, R36 ;  /* 0x0000000c0424723c */ /* 0x040fec0000001824 */
[C---:B------:R-:W-:Y:S01]  /*cdb0*/  HMMA.16816.F32 R40, R4.reuse, R14, R40 ;  /* 0x0000000e0428723c */ /* 0x040fe20000001828 */
[----:B------:R-:W4:Y:S05]  /*cdc0*/  LDSM.16.MT88.4 R12, [R221+0x14800] ;  /* 0x01480000dd0c783b */ /* 0x000f2a0000004200 */
[C---:B---3--:R-:W-:Y:S06]  /*cdd0*/  HMMA.16816.F32 R60, R4.reuse, R20, R60 ;  /* 0x00000014043c723c */ /* 0x048fec000000183c */
[C---:B------:R-:W-:Y:S01]  /*cde0*/  HMMA.16816.F32 R64, R4.reuse, R22, R64 ;  /* 0x000000160440723c */ /* 0x040fe20000001840 */
[----:B------:R-:W3:Y:S05]  /*cdf0*/  LDSM.16.MT88.4 R20, [R224+0x16800] ;  /* 0x01680000e014783b */ /* 0x000eea0000004200 */
        /* <DEDUP_REMOVED lines=11> */
[----:B------:R-:W4:Y:S05]  /*ceb0*/  LDSM.16.MT88.4 R12, [R221+0x16800] ;  /* 0x01680000dd0c783b */ /* 0x000f2a0000004200 */
[C---:B---3--:R-:W-:Y:S06]  /*cec0*/  HMMA.16816.F32 R100, R4.reuse, R20, R100 ;  /* 0x000000140464723c */ /* 0x048fec0000001864 */
[C---:B------:R-:W-:Y:S01]  /*ced0*/  HMMA.16816.F32 R104, R4.reuse, R22, R104 ;  /* 0x000000160468723c */ /* 0x040fe20000001868 */
[----:B------:R-:W3:Y:S05]  /*cee0*/  LDSM.16.MT88.4 R20, [R224+0x11000] ;  /* 0x01100000e014783b */ /* 0x000eea0000004200 */
[C---:B------:R-:W-:Y:S06]  /*cef0*/  HMMA.16816.F32 R152, R4.reuse, R24, R152 ;  /* 0x000000180498723c */ /* 0x040fec0000001898 */
[C---:B------:R-:W-:Y:S01]  /*cf00*/  HMMA.16816.F32 R148, R4.reuse, R26, R148 ;  /* 0x0000001a0494723c */ /* 0x040fe20000001894 */
[----:B------:R-:W3:Y:S05]  /*cf10*/  LDSM.16.MT88.4 R24, [R221+0x12800] ;  /* 0x01280000dd18783b */ /* 0x000eea0000004200 */
[C---:B--2---:R-:W-:Y:S06]  /*cf20*/  HMMA.16816.F32 R124, R4.reuse, R8, R124 ;  /* 0x00000008047c723c */ /* 0x044fec000000187c */
[----:B------:R-:W-:Y:S01]  /*cf30*/  HMMA.16816.F32 R128, R4, R10, R128 ;  /* 0x0000000a0480723c */ /* 0x000fe20000001880 */
[C---:B------:R-:W-:Y:S01]  /*cf40*/  F2FP.F16.F32.PACK_AB R8, R194.reuse, R196 ;  /* 0x000000c4c208723e */ /* 0x040fe200000000ff */
[----:B------:R-:W-:Y:S01]  /*cf50*/  FADD.FTZ R194, R194, R188 ;  /* 0x000000bcc2c27221 */ /* 0x000fe20000010000 */
[C---:B------:R-:W-:Y:S01]  /*cf60*/  F2FP.F16.F32.PACK_AB R9, R197.reuse, R192 ;  /* 0x000000c0c509723e */ /* 0x040fe200000000ff */
[----:B------:R-:W-:-:S02]  /*cf70*/  FADD.FTZ R197, R197, R191 ;  /* 0x000000bfc5c57221 */ /* 0x000fc40000010000 */
[C---:B------:R-:W-:Y:S01]  /*cf80*/  HMMA.16816.F32 R68, R4.reuse, R28, R68 ;  /* 0x0000001c0444723c */ /* 0x040fe20000001844 */
[----:B------:R-:W-:Y:S01]  /*cf90*/  F2FP.F16.F32.PACK_AB R10, R195, R193 ;  /* 0x000000c1c30a723e */ /* 0x000fe200000000ff */
[----:B------:R-:W-:Y:S01]  /*cfa0*/  FADD.FTZ R194, R193, R194 ;  /* 0x000000c2c1c27221 */ /* 0x000fe20000010000 */
[----:B------:R-:W-:Y:S01]  /*cfb0*/  F2FP.F16.F32.PACK_AB R11, R199, R198 ;  /* 0x000000c6c70b723e */ /* 0x000fe200000000ff */
[----:B------:R-:W-:Y:S02]  /*cfc0*/  FADD.FTZ R197, R198, R197 ;  /* 0x000000c5c6c57221 */ /* 0x000fe40000010000 */
[----:B------:R-:W-:Y:S01]  /*cfd0*/  HMMA.16816.F32 R72, R4, R30, R72 ;  /* 0x0000001e0448723c */ /* 0x000fe20000001848 */
[----:B------:R-:W2:Y:S01]  /*cfe0*/  LDSM.16.MT88.4 R28, [R222+0x11000] ;  /* 0x01100000de1c783b */ /* 0x000ea20000004200 */
[----:B------:R-:W-:Y:S01]  /*cff0*/  FADD.FTZ R195, R195, R194 ;  /* 0x000000c2c3c37221 */ /* 0x000fe20000010000 */
[----:B------:R-:W-:-:S03]  /*d000*/  FADD.FTZ R199, R199, R197 ;  /* 0x000000c5c7c77221 */ /* 0x000fc60000010000 */
[----:B-----5:R-:W-:Y:S01]  /*d010*/  HMMA.16816.F32 R108, R4, R16, R108 ;  /* 0x00000010046c723c */ /* 0x020fe2000000186c */
[----:B------:R-:W-:Y:S01]  /*d020*/  FADD.FTZ R195, R200, R195 ;  /* 0x000000c3c8c37221 */ /* 0x000fe20000010000 */
[----:B------:R-:W-:-:S03]  /*d030*/  FADD.FTZ R199, R179, R199 ;  /* 0x000000c7b3c77221 */ /* 0x000fc60000010000 */
[----:B------:R-:W-:Y:S01]  /*d040*/  FADD.FTZ R195, R182, R195 ;  /* 0x000000c3b6c37221 */ /* 0x000fe20000010000 */
[----:B------:R-:W-:Y:S01]  /*d050*/  HMMA.16816.F32 R112, R4, R18, R112 ;  /* 0x000000120470723c */ /* 0x000fe20000001870 */
[----:B------:R-:W5:Y:S01]  /*d060*/  LDSM.16.MT88.4 R16, [R221+0x11000] ;  /* 0x01100000dd10783b */ /* 0x000f620000004200 */
[----:B------:R-:W-:-:S04]  /*d070*/  FADD.FTZ R199, R177, R199 ;  /* 0x000000c7b1c77221 */ /* 0x000fc80000010000 */
[----:B----4-:R-:W-:Y:S01]  /*d080*/  HMMA.16816.F32 R116, R4, R12, R116 ;  /* 0x0000000c0474723c */ /* 0x010fe20000001874 */
[----:B------:R-:W-:-:S04]  /*d090*/  FADD.FTZ R199, R176, R199 ;  /* 0x000000c7b0c77221 */ /* 0x000fc80000010000 */
[----:B-1----:R-:W-:Y:S01]  /*d0a0*/  FADD.FTZ R246, R175, R199 ;  /* 0x000000c7aff67221 */ /* 0x002fe20000010000 */
[----:B------:R-:W-:Y:S01]  /*d0b0*/  HMMA.16816.F32 R120, R4, R14, R120 ;  /* 0x0000000e0478723c */ /* 0x000fe20000001878 */
[----:B------:R-:W1:Y:S05]  /*d0c0*/  LDSM.16.MT88.4 R12, [R220+0x11000] ;  /* 0x01100000dc0c783b */ /* 0x000e6a0000004200 */
[C---:B---3--:R-:W-:Y:S06]  /*d0d0*/  HMMA.16816.F32 R160, R8.reuse, R20, R160 ;  /* 0x0000001408a0723c */ /* 0x048fec00000018a0 */
[----:B------:R-:W-:Y:S01]  /*d0e0*/  HMMA.16816.F32 R156, R8, R22, R156 ;  /* 0x00000016089c723c */ /* 0x000fe2000000189c */
[----:B------:R-:W3:Y:S05]  /*d0f0*/  LDSM.16.MT88.4 R20, [R222+0x13000] ;  /* 0x01300000de14783b */ /* 0x000eea0000004200 */
[C---:B------:R-:W-:Y:S06]  /*d100*/  HMMA.16816.F32 R52, R4.reuse, R24, R52 ;  /* 0x000000180434723c */ /* 0x040fec0000001834 */
[----:B------:R-:W-:Y:S01]  /*d110*/  HMMA.16816.F32 R56, R4, R26, R56 ;  /* 0x0000001a0438723c */ /* 0x000fe20000001838 */
[----:B------:R-:W4:Y:S04]  /*d120*/  LDSM.16.MT88.4 R4, [R222+0x15000] ;  /* 0x01500000de04783b */ /* 0x000f280000004200 */
[----:B------:R-:W4:Y:S01]  /*d130*/  LDSM.16.MT88.4 R24, [R224+0x13000] ;  /* 0x01300000e018783b */ /* 0x000f220000004200 */
[C---:B--2---:R-:W-:Y:S06]  /*d140*/  HMMA.16816.F32 R152, R8.reuse, R28, R152 ;  /* 0x0000001c0898723c */ /* 0x044fec0000001898 */
        /* <DEDUP_REMOVED lines=11> */
[C---:B----4-:R-:W-:Y:S06]  /*d200*/  HMMA.16816.F32 R76, R8.reuse, R4, R76 ;  /* 0x00000004084c723c */ /* 0x050fec000000184c */
[----:B------:R-:W-:Y:S01]  /*d210*/  HMMA.16816.F32 R80, R8, R6, R80 ;  /* 0x000000060850723c */ /* 0x000fe20000001850 */
[--C-:B------:R-:W-:Y:S01]  /*d220*/  FFMA.FTZ R4, R181, UR20, -R183.reuse ;  /* 0x00000014b5047c23 */ /* 0x100fe200080108b7 */
[----:B------:R-:W-:-:S03]  /*d230*/  FFMA.FTZ R181, R180, UR20, -R183 ;  /* 0x00000014b4b57c23 */ /* 0x000fc600080108b7 */
[----:B------:R4:W5:Y:S01]  /*d240*/  MUFU.EX2 R180, R4 ;  /* 0x0000000400b47308 */ /* 0x0009620000000800 */
[C---:B------:R-:W-:Y:S06]  /*d250*/  HMMA.16816.F32 R36, R8.reuse, R24, R36 ;  /* 0x000000180824723c */ /* 0x040fec0000001824 */
[C---:B------:R-:W-:Y:S01]  /*d260*/  HMMA.16816.F32 R40, R8.reuse, R26, R40 ;  /* 0x0000001a0828723c */ /* 0x040fe20000001828 */
[----:B------:R-:W-:Y:S01]  /*d270*/  LDSM.16.MT88.4 R24, [R220+0x15000] ;  /* 0x01500000dc18783b */ /* 0x000fe20000004200 */
[----:B------:R-:W1:Y:S04]  /*d280*/  MUFU.EX2 R181, R181 ;  /* 0x000000b500b57308 */ /* 0x000e680000000800 */
[----:B--2---:R-:W-:Y:S01]  /*d290*/  HMMA.16816.F32 R52, R8, R28, R52 ;  /* 0x0000001c0834723c */ /* 0x004fe20000001834 */
[----:B----4-:R-:W2:Y:S01]  /*d2a0*/  LDSM.16.MT88.4 R4, [R221+0x17000] ;  /* 0x01700000dd04783b */ /* 0x010ea20000004200 */
[----:B-----5:R-:W-:-:S04]  /*d2b0*/  FADD.FTZ R195, R180, R195 ;  /* 0x000000c3b4c37221 */ /* 0x020fc80000010000 */
[C---:B------:R-:W-:Y:S01]  /*d2c0*/  HMMA.16816.F32 R56, R8.reuse, R30, R56 ;  /* 0x0000001e0838723c */ /* 0x040fe20000001838 */
[----:B------:R-:W4:Y:S05]  /*d2d0*/  LDSM.16.MT88.4 R28, [R222+0x17000] ;  /* 0x01700000de1c783b */ /* 0x000f2a0000004200 */
[----:B------:R-:W-:Y:S01]  /*d2e0*/  HMMA.16816.F32 R60, R8, R16, R60 ;  /* 0x00000010083c723c */ /* 0x000fe2000000183c */
[----:B-1----:R-:W-:-:S05]  /*d2f0*/  FADD.FTZ R247, R181, R195 ;  /* 0x000000c3b5f77221 */ /* 0x002fca0000010000 */
[C---:B------:R-:W-:Y:S01]  /*d300*/  HMMA.16816.F32 R64, R8.reuse, R18, R64 ;  /* 0x000000120840723c */ /* 0x040fe20000001840 */
[----:B------:R-:W1:Y:S05]  /*d310*/  LDSM.16.MT88.4 R16, [R220+0x17000] ;  /* 0x01700000dc10783b */ /* 0x000e6a0000004200 */
[C---:B------:R-:W-:Y:S06]  /*d320*/  HMMA.16816.F32 R68, R8.reuse, R12, R68 ;  /* 0x0000000c0844723c */ /* 0x040fec0000001844 */
[C---:B------:R-:W-:Y:S01]  /*d330*/  HMMA.16816.F32 R72, R8.reuse, R14, R72 ;  /* 0x0000000e0848723c */ /* 0x040fe20000001848 */
[----:B------:R-:W5:Y:S05]  /*d340*/  LDSM.16.MT88.4 R12, [R224+0x11800] ;  /* 0x01180000e00c783b */ /* 0x000f6a0000004200 */
[C---:B---3--:R-:W-:Y:S06]  /*d350*/  HMMA.16816.F32 R84, R8.reuse, R20, R84 ;  /* 0x000000140854723c */ /* 0x048fec0000001854 */
[C---:B------:R-:W-:Y:S01]  /*d360*/  HMMA.16816.F32 R88, R8.reuse, R22, R88 ;  /* 0x000000160858723c */ /* 0x040fe20000001858 */
[----:B------:R-:W3:Y:S05]  /*d370*/  LDSM.16.MT88.4 R20, [R222+0x11800] ;  /* 0x01180000de14783b */ /* 0x000eea0000004200 */
[C---:B--2---:R-:W-:Y:S06]  /*d380*/  HMMA.16816.F32 R116, R8.reuse, R4, R116 ;  /* 0x000000040874723c */ /* 0x044fec0000001874 */
[----:B------:R-:W-:Y:S01]  /*d390*/  HMMA.16816.F32 R120, R8, R6, R120 ;  /* 0x000000060878723c */ /* 0x000fe20000001878 */
[----:B------:R-:W-:-:S02]  /*d3a0*/  F2FP.F16.F32.PACK_AB R4, R182, R200 ;  /* 0x000000c8b604723e */ /* 0x000fc400000000ff */
[----:B------:R-:W-:-:S03]  /*d3b0*/  F2FP.F16.F32.PACK_AB R5, R177, R179 ;  /* 0x000000b3b105723e */ /* 0x000fc600000000ff */
[----:B------:R-:W-:Y:S01]  /*d3c0*/  HMMA.16816.F32 R92, R8, R24, R92 ;  /* 0x00000018085c723c */ /* 0x000fe2000000185c */
[----:B------:R-:W-:Y:S02]  /*d3d0*/  F2FP.F16.F32.PACK_AB R6, R181, R180 ;  /* 0x000000b4b506723e */ /* 0x000fe400000000ff */
[----:B------:R-:W-:-:S03]  /*d3e0*/  F2FP.F16.F32.PACK_AB R7, R175, R176 ;  /* 0x000000b0af07723e */ /* 0x000fc600000000ff */
[C---:B------:R-:W-:Y:S01]  /*d3f0*/  HMMA.16816.F32 R96, R8.reuse, R26, R96 ;  /* 0x0000001a0860723c */ /* 0x040fe20000001860 */
[----:B------:R-:W2:Y:S05]  /*d400*/  LDSM.16.MT88.4 R24, [R221+0x11800] ;  /* 0x01180000dd18783b */ /* 0x000eaa0000004200 */
[C---:B------:R-:W-:Y:S06]  /*d410*/  HMMA.16816.F32 R100, R8.reuse, R32, R100 ;  /* 0x000000200864723c */ /* 0x040fec0000001864 */
[C---:B------:R-:W-:Y:S01]  /*d420*/  HMMA.16816.F32 R104, R8.reuse, R34, R104 ;  /* 0x000000220868723c */ /* 0x040fe20000001868 */
[----:B------:R-:W-:Y:S05]  /*d430*/  LDSM.16.MT88.4 R32, [R224+0x13800] ;  /* 0x01380000e020783b */ /* 0x000fea0000004200 */
[C---:B----4-:R-:W-:Y:S06]  /*d440*/  HMMA.16816.F32 R108, R8.reuse, R28, R108 ;  /* 0x0000001c086c723c */ /* 0x050fec000000186c */
[C---:B------:R-:W-:Y:S01]  /*d450*/  HMMA.16816.F32 R112, R8.reuse, R30, R112 ;  /* 0x0000001e0870723c */ /* 0x040fe20000001870 */
[----:B------:R-:W4:Y:S05]  /*d460*/  LDSM.16.MT88.4 R28, [R220+0x11800] ;  /* 0x01180000dc1c783b */ /* 0x000f2a0000004200 */
[C---:B-1----:R-:W-:Y:S06]  /*d470*/  HMMA.16816.F32 R124, R8.reuse, R16, R124 ;  /* 0x00000010087c723c */ /* 0x042fec000000187c */
[----:B------:R-:W-:Y:S01]  /*d480*/  HMMA.16816.F32 R128, R8, R18, R128 ;  /* 0x000000120880723c */ /* 0x000fe20000001880 */
[----:B------:R-:W1:Y:S04]  /*d490*/  LDSM.16.MT88.4 R16, [R222+0x13800] ;  /* 0x01380000de10783b */ /* 0x000e680000004200 */
[----:B------:R-:W-:Y:S01]  /*d4a0*/  LDSM.16.MT88.4 R8, [R220+0x13800] ;  /* 0x01380000dc08783b */ /* 0x000fe20000004200 */
        /* <DEDUP_REMOVED lines=12> */
[C---:B------:R-:W-:Y:S06]  /*d570*/  HMMA.16816.F32 R36, R4.reuse, R32, R36 ;  /* 0x000000200424723c */ /* 0x040fec0000001824 */
[C---:B------:R-:W-:Y:S01]  /*d580*/  HMMA.16816.F32 R40, R4.reuse, R34, R40 ;  /* 0x000000220428723c */ /* 0x040fe20000001828 */
[----:B------:R-:W4:Y:S05]  /*d590*/  LDSM.16.MT88.4 R32, [R222+0x15800] ;  /* 0x01580000de20783b */ /* 0x000f2a0000004200 */
[C---:B-1----:R-:W-:Y:S06]  /*d5a0*/  HMMA.16816.F32 R44, R4.reuse, R16, R44 ;  /* 0x00000010042c723c */ /* 0x042fec000000182c */
[C---:B------:R-:W-:Y:S01]  /*d5b0*/  HMMA.16816.F32 R48, R4.reuse, R18, R48 ;  /* 0x000000120430723c */ /* 0x040fe20000001830 */
[----:B------:R-:W1:Y:S05]  /*d5c0*/  LDSM.16.MT88.4 R16, [R224+0x17800] ;  /* 0x01780000e010783b */ /* 0x000e6a0000004200 */
        /* <DEDUP_REMOVED lines=9> */
[C---:B--2---:R-:W-:Y:S06]  /*d660*/  HMMA.16816.F32 R68, R4.reuse, R24, R68 ;  /* 0x000000180444723c */ /* 0x044fec0000001844 */
[C---:B------:R-:W-:Y:S06]  /*d670*/  HMMA.16816.F32 R72, R4.reuse, R26, R72 ;  /* 0x0000001a0448723c */ /* 0x040fec0000001848 */
[C---:B----4-:R-:W-:Y:S06]  /*d680*/  HMMA.16816.F32 R76, R4.reuse, R32, R76 ;  /* 0x00000020044c723c */ /* 0x050fec000000184c */
[C---:B------:R-:W-:Y:S06]  /*d690*/  HMMA.16816.F32 R80, R4.reuse, R34, R80 ;  /* 0x000000220450723c */ /* 0x040fec0000001850 */
[C---:B------:R-:W-:Y:S06]  /*d6a0*/  HMMA.16816.F32 R84, R4.reuse, R28, R84 ;  /* 0x0000001c0454723c */ /* 0x040fec0000001854 */
[C---:B------:R-:W-:Y:S06]  /*d6b0*/  HMMA.16816.F32 R88, R4.reuse, R30, R88 ;  /* 0x0000001e0458723c */ /* 0x040fec0000001858 */
[C---:B-1----:R-:W-:Y:S06]  /*d6c0*/  HMMA.16816.F32 R100, R4.reuse, R16, R100 ;  /* 0x000000100464723c */ /* 0x042fec0000001864 */
[C---:B------:R-:W-:Y:S06]  /*d6d0*/  HMMA.16816.F32 R104, R4.reuse, R18, R104 ;  /* 0x000000120468723c */ /* 0x040fec0000001868 */
[C---:B-----5:R-:W-:Y:S06]  /*d6e0*/  HMMA.16816.F32 R108, R4.reuse, R12, R108 ;  /* 0x0000000c046c723c */ /* 0x060fec000000186c */
[C---:B------:R-:W-:Y:S06]  /*d6f0*/  HMMA.16816.F32 R112, R4.reuse, R14, R112 ;  /* 0x0000000e0470723c */ /* 0x040fec0000001870 */
[C---:B------:R-:W-:Y:S06]  /*d700*/  HMMA.16816.F32 R116, R4.reuse, R8, R116 ;  /* 0x000000080474723c */ /* 0x040fec0000001874 */
[C---:B------:R-:W-:Y:S06]  /*d710*/  HMMA.16816.F32 R120, R4.reuse, R10, R120 ;  /* 0x0000000a0478723c */ /* 0x040fec0000001878 */
[C---:B---3--:R-:W-:Y:S06]  /*d720*/  HMMA.16816.F32 R124, R4.reuse, R20, R124 ;  /* 0x00000014047c723c */ /* 0x048fec000000187c */
[----:B------:R-:W-:-:S15]  /*d730*/  HMMA.16816.F32 R128, R4, R22, R128 ;  /* 0x000000160480723c */ /* 0x000fde0000001880 */
[----:B------:R-:W-:-:S09]  /*d740*/  NOP ;  /* 0x0000000000007918 */ /* 0x000fd20000000000 */
.L_x_2358:
[----:B------:R-:W-:Y:S05]  /*d750*/  @!P6 BRA `(.L_x_2366) ;  /* 0x000000500070e947 */ /* 0x000fea0003800000 */
[----:B------:R-:W-:Y:S01]  /*d760*/  ULDC UR18, c[0x0][0x380] ;  /* 0x0000e00000127ab9 */ /* 0x000fe20000000800 */
[----:B------:R-:W-:Y:S01]  /*d770*/  ULEA UR11, -UR6, URZ, 0x6 ;  /* 0x0000003f060b7291 */ /* 0x000fe2000f8e313f */
[----:B------:R-:W-:Y:S01]  /*d780*/  IMAD.U32 R2, RZ, RZ, UR18 ;  /* 0x00000012ff027e24 */ /* 0x000fe2000f8e00ff */
[----:B------:R-:W-:Y:S01]  /*d790*/  UMOV UR8, URZ ;  /* 0x0000003f00087c82 */ /* 0x000fe20008000000 */
[----:B------:R-:W-:Y:S01]  /*d7a0*/  IMAD.U32 R0, RZ, RZ, UR18 ;  /* 0x00000012ff007e24 */ /* 0x000fe2000f8e00ff */
[----:B------:R-:W-:Y:S01]  /*d7b0*/  UMOV UR6, URZ ;  /* 0x0000003f00067c82 */ /* 0x000fe20008000000 */
[----:B------:R-:W-:Y:S01]  /*d7c0*/  ULEA UR33, -UR10, URZ, 0x6 ;  /* 0x0000003f0a217291 */ /* 0x000fe2000f8e313f */
[----:B------:R-:W-:Y:S01]  /*d7d0*/  IABS R2, R2 ;  /* 0x0000000200027213 */ /* 0x000fe20000000000 */
[----:B------:R-:W-:Y:S01]  /*d7e0*/  USHF.R.S32.HI UR10, URZ, 0x1f, UR11 ;  /* 0x0000001f3f0a7899 */ /* 0x000fe2000801140b */
[----:B------:R-:W-:Y:S01]  /*d7f0*/  IABS R0, R0 ;  /* 0x0000000000007213 */ /* 0x000fe20000000000 */
[----:B------:R-:W-:Y:S01]  /*d800*/  IMAD.U32 R243, RZ, RZ, UR11 ;  /* 0x0000000bfff37e24 */ /* 0x000fe2000f8e00ff */
[----:B------:R-:W-:Y:S01]  /*d810*/  R2UR UR17, R2 ;  /* 0x00000000021172ca */ /* 0x000fe200000e0000 */
[----:B------:R-:W-:Y:S01]  /*d820*/  ULDC UR20, c[0x0][0x2d0] ;  /* 0x0000b40000147ab9 */ /* 0x000fe20000000800 */
[----:B------:R-:W-:Y:S01]  /*d830*/  R2UR UR16, R0 ;  /* 0x00000000001072ca */ /* 0x000fe200000e0000 */
[----:B------:R-:W-:Y:S01]  /*d840*/  ULDC UR4, c[0x0][0x2ec] ;  /* 0x0000bb0000047ab9 */ /* 0x000fe20000000800 */
[----:B------:R-:W-:Y:S01]  /*d850*/  MOV R242, UR10 ;  /* 0x0000000a00f27c02 */ /* 0x000fe20008000f00 */
[----:B------:R-:W-:-:S02]  /*d860*/  USHF.R.S32.HI UR32, URZ, 0x1f, UR33 ;  /* 0x0000001f3f207899 */ /* 0x000fc40008011421 */
[----:B------:R-:W-:Y:S02]  /*d870*/  UISETP.NE.AND UP1, UPT, UR18, URZ, UPT ;  /* 0x0000003f1200728c */ /* 0x000fe4000bf25270 */
[----:B------:R-:W-:Y:S02]  /*d880*/  ULOP3.LUT UR24, URZ, UR18, URZ, 0x33, !UPT ;  /* 0x000000123f187292 */ /* 0x000fe4000f8e333f */
[----:B------:R-:W-:Y:S02]  /*d890*/  ULOP3.LUT UR19, URZ, UR18, URZ, 0x33, !UPT ;  /* 0x000000123f137292 */ /* 0x000fe4000f8e333f */
[----:B------:R-:W1:Y:S01]  /*d8a0*/  I2F.RP R2, UR17 ;  /* 0x0000001100027d06 */ /* 0x000e620008209400 */
[----:B------:R-:W-:-:S07]  /*d8b0*/  UISETP.NE.AND UP0, UPT, UR18, URZ, UPT ;  /* 0x0000003f1200728c */ /* 0x000fce000bf05270 */
[----:B------:R-:W2:Y:S08]  /*d8c0*/  I2F.RP R0, UR16 ;  /* 0x0000001000007d06 */ /* 0x000eb00008209400 */
[----:B-1----:R-:W1:Y:S08]  /*d8d0*/  MUFU.RCP R2, R2 ;  /* 0x0000000200027308 */ /* 0x002e700000001000 */
[----:B--2---:R-:W2:Y:S01]  /*d8e0*/  MUFU.RCP R0, R0 ;  /* 0x0000000000007308 */ /* 0x004ea20000001000 */
[----:B-1----:R-:W-:-:S07]  /*d8f0*/  VIADD R2, R2, 0xffffffe ;  /* 0x0ffffffe02027836 */ /* 0x002fce0000000000 */
[----:B------:R-:W1:Y:S01]  /*d900*/  F2I.FTZ.U32.TRUNC.NTZ R2, R2 ;  /* 0x0000000200027305 */ /* 0x000e62000021f000 */
[----:B--2---:R-:W-:-:S07]  /*d910*/  VIADD R0, R0, 0xffffffe ;  /* 0x0ffffffe00007836 */ /* 0x004fce0000000000 */
[----:B------:R-:W2:Y:S01]  /*d920*/  F2I.FTZ.U32.TRUNC.NTZ R0, R0 ;  /* 0x0000000000007305 */ /* 0x000ea2000021f000 */
[----:B-1----:R-:W-:Y:S02]  /*d930*/  R2UR UR9, R2 ;  /* 0x00000000020972ca */ /* 0x002fe400000e0000 */
[----:B------:R-:W-:Y:S02]  /*d940*/  MOV R2, R3 ;  /* 0x0000000300027202 */ /* 0x000fe40000000f00 */
[----:B--2---:R-:W-:Y:S01]  /*d950*/  R2UR UR7, R0 ;  /* 0x00000000000772ca */ /* 0x004fe200000e0000 */
[----:B------:R-:W-:-:S08]  /*d960*/  IMAD.MOV.U32 R0, RZ, RZ, R164 ;  /* 0x000000ffff007224 */ /* 0x000fd000078e00a4 */
[----:B------:R-:W-:-:S04]  /*d970*/  UIADD3 UR36, URZ, -UR9, URZ ;  /* 0x800000093f247290 */ /* 0x000fc8000fffe03f */
[----:B------:R-:W-:Y:S02]  /*d980*/  UIMAD UR36, UR36, UR17, URZ ;  /* 0x00000011242472a4 */ /* 0x000fe4000f8e023f */
[----:B------:R-:W-:Y:S02]  /*d990*/  UIADD3 UR34, URZ, -UR7, URZ ;  /* 0x800000073f227290 */ /* 0x000fe4000fffe03f */
[----:B------:R-:W-:Y:S02]  /*d9a0*/  UIMAD.WIDE.U32 UR36, UR9, UR36, UR8 ;  /* 0x00000024092472a5 */ /* 0x000fe4000f8e0008 */
[----:B------:R-:W-:Y:S01]  /*d9b0*/  UIMAD UR34, UR34, UR16, URZ ;  /* 0x00000010222272a4 */ /* 0x000fe2000f8e023f */
[----:B------:R-:W-:-:S03]  /*d9c0*/  ULDC.64 UR8, c[0x0][0x248] ;  /* 0x0000920000087ab9 */ /* 0x000fc60000000a00 */
[----:B------:R-:W-:Y:S01]  /*d9d0*/  UIMAD.WIDE.U32 UR34, UR7, UR34, UR6 ;  /* 0x00000022072272a5 */ /* 0x000fe2000f8e0006 */
[----:B------:R-:W-:Y:S02]  /*d9e0*/  UMOV UR31, UR37 ;  /* 0x00000025001f7c82 */ /* 0x000fe40008000000 */
[----:B------:R-:W-:Y:S02]  /*d9f0*/  ULDC.64 UR6, c[0x0][0x250] ;  /* 0x0000940000067ab9 */ /* 0x000fe40000000a00 */
[----:B------:R-:W-:Y:S01]  /*da00*/  UMOV UR11, UR6 ;  /* 0x00000006000b7c82 */ /* 0x000fe20008000000 */
[----:B------:R-:W-:Y:S01]  /*da10*/  UMOV UR10, UR7 ;  /* 0x00000007000a7c82 */ /* 0x000fe20008000000 */
[----:B------:R-:W-:-:S05]  /*da20*/  UMOV UR21, UR35 ;  /* 0x0000002300157c82 */ /* 0x000fca0008000000 */
.L_x_2370:
[----:B------:R-:W-:Y:S01]  /*da30*/  PLOP3.LUT P0, PT, PT, PT, UP6, 0x40, 0x0 ;  /* 0x000000000000781c */ /* 0x000fe20003f0e868 */
[----:B------:R-:W-:Y:S04]  /*da40*/  DEPBAR.LE SB0, 0x0 ;  /* 0x000080000000791a */ /* 0x000fe80000000000 */
[----:B------:R-:W-:Y:S01]  /*da50*/  BAR.SYNC.DEFER_BLOCKING 0x0 ;  /* 0x0000000000007b1d */ /* 0x000fe20000010000 */
[----:B------:R-:W-:Y:S01]  /*da60*/  ISETP.GE.AND P6, PT, R236, UR20, PT ;  /* 0x00000014ec007c0c */ /* 0x000fe2000bfc6270 */
[----:B------:R-:W-:Y:S01]  /*da70*/  UIADD3 UR14, UR14, -0x1, URZ ;  /* 0xffffffff0e0e7890 */ /* 0x000fe2000fffe03f */
[----:B------:R-:W-:Y:S01]  /*da80*/  ISETP.GE.AND P5, PT, R233, UR20, PT ;  /* 0x00000014e9007c0c */ /* 0x000fe2000bfa6270 */
[----:B------:R-:W-:Y:S01]  /*da90*/  IMAD.MOV.U32 R7, RZ, RZ, R243 ;  /* 0x000000ffff077224 */ /* 0x000fe200078e00f3 */
[----:B------:R-:W-:Y:S01]  /*daa0*/  ISETP.GE.AND P4, PT, R232, UR20, PT ;  /* 0x00000014e8007c0c */ /* 0x000fe2000bf86270 */
[----:B------:R-:W-:Y:S01]  /*dab0*/  IMAD.MOV.U32 R3, RZ, RZ, R242 ;  /* 0x000000ffff037224 */ /* 0x000fe200078e00f2 */
[----:B------:R-:W-:Y:S01]  /*dac0*/  ISETP.GE.AND P3, PT, R231, UR20, PT ;  /* 0x00000014e7007c0c */ /* 0x000fe2000bf66270 */
[----:B------:R-:W-:Y:S01]  /*dad0*/  UMOV UR35, UR6 ;  /* 0x0000000600237c82 */ /* 0x000fe20008000000 */
[----:B------:R-:W-:Y:S01]  /*dae0*/  UMOV UR34, UR7 ;  /* 0x0000000700227c82 */ /* 0x000fe20008000000 */
[----:B-----5:R-:W-:Y:S10]  /*daf0*/  @P0 BRA `(.L_x_2367) ;  /* 0x0000000400200947 */ /* 0x020ff40003800000 */
[----:B------:R-:W-:Y:S04]  /*db00*/  USHF.L.U32 UR34, UR14, 0x6, URZ ;  /* 0x000000060e227899 */ /* 0x000fe8000800063f */
[----:B------:R-:W-:Y:S02]  /*db10*/  UIADD3 UR40, UR34, 0x40, URZ ;  /* 0x0000004022287890 */ /* 0x000fe4000fffe03f */
[----:B------:R-:W-:Y:S01]  /*db20*/  IMAD.U32 R3, RZ, RZ, UR34 ;  /* 0x00000022ff037e24 */ /* 0x000fe2000f8e00ff */
[----:B------:R-:W-:Y:S03]  /*db30*/  ULOP3.LUT UR34, UR34, UR18, URZ, 0x3c, !UPT ;  /* 0x0000001222227292 */ /* 0x000fe6000f8e3c3f */
[----:B------:R-:W-:Y:S01]  /*db40*/  IMAD.U32 R4, RZ, RZ, UR40 ;  /* 0x00000028ff047e24 */ /* 0x000fe2000f8e00ff */
[----:B------:R-:W-:Y:S01]  /*db50*/  ULOP3.LUT UR40, UR40, UR18, URZ, 0x3c, !UPT ;  /* 0x0000001228287292 */ /* 0x000fe2000f8e3c3f */
[----:B------:R-:W-:Y:S03]  /*db60*/  IABS R3, R3 ;  /* 0x0000000300037213 */ /* 0x000fe60000000000 */
[----:B------:R-:W-:Y:S02]  /*db70*/  IABS R4, R4 ;  /* 0x0000000400047213 */ /* 0x000fe40000000000 */
[----:B------:R-:W-:Y:S02]  /*db80*/  R2UR UR36, R3 ;  /* 0x00000000032472ca */ /* 0x000fe400000e0000 */
[----:B------:R-:W-:Y:S11]  /*db90*/  R2UR UR38, R4 ;  /* 0x00000000042672ca */ /* 0x000ff600000e0000 */
[----:B------:R-:W-:Y:S02]  /*dba0*/  UIMAD.WIDE.U32 UR44, UR31, UR36, URZ ;  /* 0x000000241f2c72a5 */ /* 0x000fe4000f8e003f */
[----:B------:R-:W-:Y:S05]  /*dbb0*/  UIMAD.WIDE.U32 UR42, UR31, UR38, URZ ;  /* 0x000000261f2a72a5 */ /* 0x000fea000f8e003f */
[----:B------:R-:W-:Y:S02]  /*dbc0*/  UMOV UR39, UR45 ;  /* 0x0000002d00277c82 */ /* 0x000fe40008000000 */
[----:B------:R-:W-:Y:S01]  /*dbd0*/  UIADD3 UR35, -UR39, URZ, URZ ;  /* 0x0000003f27237290 */ /* 0x000fe2000fffe13f */
[----:B------:R-:W-:Y:S02]  /*dbe0*/  UMOV UR41, UR43 ;  /* 0x0000002b00297c82 */ /* 0x000fe40008000000 */
[----:B------:R-:W-:Y:S02]  /*dbf0*/  UIADD3 UR37, -UR41, URZ, URZ ;  /* 0x0000003f29257290 */ /* 0x000fe4000fffe13f */
[----:B------:R-:W-:Y:S02]  /*dc00*/  UIMAD UR36, UR17, UR35, UR36 ;  /* 0x00000023112472a4 */ /* 0x000fe4000f8e0224 */
[----:B------:R-:W-:Y:S02]  /*dc10*/  UIMAD UR38, UR17, UR37, UR38 ;  /* 0x00000025112672a4 */ /* 0x000fe4000f8e0226 */
[----:B------:R-:W-:Y:S02]  /*dc20*/  UISETP.GT.U32.AND UP2, UPT, UR17, UR36, UPT ;  /* 0x000000241100728c */ /* 0x000fe4000bf44070 */
[----:B------:R-:W-:Y:S09]  /*dc30*/  UISETP.GT.U32.AND UP3, UPT, UR17, UR38, UPT ;  /* 0x000000261100728c */ /* 0x000ff2000bf64070 */
[----:B------:R-:W-:Y:S02]  /*dc40*/  @!UP2 UIADD3 UR36, UR36, -UR17, URZ ;  /* 0x800000112424a290 */ /* 0x000fe4000fffe03f */
[----:B------:R-:W-:Y:S02]  /*dc50*/  @!UP3 UIADD3 UR38, UR38, -UR17, URZ ;  /* 0x800000112626b290 */ /* 0x000fe4000fffe03f */
[----:B------:R-:W-:Y:S02]  /*dc60*/  UISETP.GE.U32.AND UP4, UPT, UR36, UR17, UPT ;  /* 0x000000112400728c */ /* 0x000fe4000bf86070 */
[----:B------:R-:W-:Y:S02]  /*dc70*/  UISETP.GE.U32.AND UP5, UPT, UR38, UR17, UPT ;  /* 0x000000112600728c */ /* 0x000fe4000bfa6070 */
[----:B------:R-:W-:Y:S02]  /*dc80*/  @!UP2 UIADD3 UR39, UR39, 0x1, URZ ;  /* 0x000000012727a890 */ /* 0x000fe4000fffe03f */
[----:B------:R-:W-:Y:S02]  /*dc90*/  UISETP.GE.AND UP2, UPT, UR34, URZ, UPT ;  /* 0x0000003f2200728c */ /* 0x000fe4000bf46270 */
[----:B------:R-:W-:Y:S02]  /*dca0*/  @!UP3 UIADD3 UR41, UR41, 0x1, URZ ;  /* 0x000000012929b890 */ /* 0x000fe4000fffe03f */
[----:B------:R-:W-:Y:S02]  /*dcb0*/  UISETP.GE.AND UP3, UPT, UR40, URZ, UPT ;  /* 0x0000003f2800728c */ /* 0x000fe4000bf66270 */
[----:B------:R-:W-:Y:S02]  /*dcc0*/  @UP4 UIADD3 UR39, UR39, 0x1, URZ ;  /* 0x0000000127274890 */ /* 0x000fe4000fffe03f */
[----:B------:R-:W-:Y:S03]  /*dcd0*/  @UP5 UIADD3 UR41, UR41, 0x1, URZ ;  /* 0x0000000129295890 */ /* 0x000fe6000fffe03f */
[----:B------:R-:W-:Y:S04]  /*dce0*/  @!UP2 UIADD3 UR39, -UR39, URZ, URZ ;  /* 0x0000003f2727a290 */ /* 0x000fe8000fffe13f */
[----:B------:R-:W-:Y:S02]  /*dcf0*/  @!UP3 UIADD3 UR41, -UR41, URZ, URZ ;  /* 0x0000003f2929b290 */ /* 0x000fe4000fffe13f */
[----:B------:R-:W-:Y:S02]  /*dd00*/  USEL UR39, UR24, UR39, !UP1 ;  /* 0x0000002718277287 */ /* 0x000fe4000c800000 */
[----:B------:R-:W-:Y:S04]  /*dd10*/  USEL UR41, UR24, UR41, !UP1 ;  /* 0x0000002918297287 */ /* 0x000fe8000c800000 */
[----:B------:R-:W-:Y:S01]  /*dd20*/  IMAD.U32 R6, RZ, RZ, UR39 ;  /* 0x00000027ff067e24 */ /* 0x000fe2000f8e00ff */
[----:B------:R-:W-:Y:S01]  /*dd30*/  MOV R5, UR39 ;  /* 0x0000002700057c02 */ /* 0x000fe20008000f00 */
[----:B------:R-:W-:Y:S02]  /*dd40*/  IMAD.U32 R4, RZ, RZ, UR41 ;  /* 0x00000029ff047e24 */ /* 0x000fe4000f8e00ff */
[----:B------:R-:W-:Y:S01]  /*dd50*/  IMAD.U32 R3, RZ, RZ, UR41 ;  /* 0x00000029ff037e24 */ /* 0x000fe2000f8e00ff */
[----:B------:R-:W-:Y:S02]  /*dd60*/  LEA R6, P1, R6, UR22, 0x2 ;  /* 0x0000001606067c11 */ /* 0x000fe4000f8210ff */
[----:B------:R-:W-:Y:S02]  /*dd70*/  LEA R4, P0, R4, UR22, 0x2 ;  /* 0x0000001604047c11 */ /* 0x000fe4000f8010ff */
[----:B------:R-:W-:Y:S02]  /*dd80*/  LEA.HI.X.SX32 R7, R5, UR23, 0x2, P1 ;  /* 0x0000001705077c11 */ /* 0x000fe400088f16ff */
[----:B------:R-:W-:Y:S02]  /*dd90*/  LEA.HI.X.SX32 R5, R3, UR23, 0x2, P0 ;  /* 0x0000001703057c11 */ /* 0x000fe400080f16ff */
[----:B------:R-:W-:Y:S02]  /*dda0*/  R2UR UR36, R6 ;  /* 0x00000000062472ca */ /* 0x000fe400000e0000 */
[----:B------:R-:W-:Y:S02]  /*ddb0*/  R2UR UR37, R7 ;  /* 0x00000000072572ca */ /* 0x000fe400000e0000 */
[----:B------:R-:W-:Y:S02]  /*ddc0*/  R2UR UR34, R4 ;  /* 0x00000000042272ca */ /* 0x000fe400000e0000 */
[----:B------:R-:W-:Y:S07]  /*ddd0*/  R2UR UR35, R5 ;  /* 0x00000000052372ca */ /* 0x000fee00000e0000 */
[----:B------:R-:W-:Y:S01]  /*dde0*/  IMAD.U32 R6, RZ, RZ, UR36 ;  /* 0x00000024ff067e24 */ /* 0x000fe2000f8e00ff */
[----:B------:R-:W-:Y:S01]  /*ddf0*/  UIADD3 UR36, UR41, -UR39, URZ ;  /* 0x8000002729247290 */ /* 0x000fe2000fffe03f */
[----:B------:R-:W-:Y:S02]  /*de00*/  IMAD.U32 R7, RZ, RZ, UR37 ;  /* 0x00000025ff077e24 */ /* 0x000fe4000f8e00ff */
[----:B------:R-:W-:Y:S01]  /*de10*/  MOV R4, UR34 ;  /* 0x0000002200047c02 */ /* 0x000fe20008000f00 */
[----:B------:R-:W-:Y:S01]  /*de20*/  UIMAD UR36, UR36, UR18, -0x40 ;  /* 0xffffffc0242474a4 */ /* 0x000fe2000f8e0212 */
[----:B------:R-:W-:Y:S01]  /*de30*/  IMAD.U32 R5, RZ, RZ, UR35 ;  /* 0x00000023ff057e24 */ /* 0x000fe2000f8e00ff */
[----:B------:R-:W2:Y:S02]  /*de40*/  LDG.E R6, desc[UR26][R6.64] ;  /* 0x0000001a06067981 */ /* 0x000ea4000c1e1900 */
[----:B------:R-:W-:Y:S02]  /*de50*/  USHF.R.S32.HI UR35, URZ, 0x1f, UR36 ;  /* 0x0000001f3f237899 */ /* 0x000fe40008011424 */
[----:B------:R1:W2:Y:S01]  /*de60*/  LDG.E R3, desc[UR26][R4.64] ;  /* 0x0000001a04037981 */ /* 0x0002a2000c1e1900 */
[----:B------:R-:W-:Y:S02]  /*de70*/  UIMAD UR34, UR10, UR36, URZ ;  /* 0x000000240a2272a4 */ /* 0x000fe4000f8e023f */
[----:B------:R-:W-:Y:S02]  /*de80*/  UIMAD.WIDE.U32 UR36, UR11, UR36, URZ ;  /* 0x000000240b2472a5 */ /* 0x000fe4000f8e003f */
[----:B------:R-:W-:Y:S03]  /*de90*/  UIMAD UR34, UR35, UR11, UR34 ;  /* 0x0000000b232272a4 */ /* 0x000fe6000f8e0222 */
[----:B------:R-:W-:Y:S01]  /*dea0*/  UMOV UR35, UR11 ;  /* 0x0000000b00237c82 */ /* 0x000fe20008000000 */
[----:B------:R-:W-:Y:S01]  /*deb0*/  IMAD.U32 R9, RZ, RZ, UR37 ;  /* 0x00000025ff097e24 */ /* 0x000fe2000f8e00ff */
[----:B------:R-:W-:Y:S01]  /*dec0*/  UIADD3 UR34, UR37, UR34, URZ ;  /* 0x0000002225227290 */ /* 0x000fe2000fffe03f */
[----:B------:R-:W-:Y:S05]  /*ded0*/  MOV R8, UR36 ;  /* 0x0000002400087c02 */ /* 0x000fea0008000f00 */
[----:B------:R-:W-:Y:S01]  /*dee0*/  IMAD.U32 R9, RZ, RZ, UR34 ;  /* 0x00000022ff097e24 */ /* 0x000fe2000f8e00ff */
[----:B------:R-:W-:Y:S01]  /*def0*/  UMOV UR34, UR10 ;  /* 0x0000000a00227c82 */ /* 0x000fe20008000000 */
[----:B-1----:R-:W1:Y:S01]  /*df00*/  LDC.64 R4, c[0x0][0x238] ;  /* 0x00008e00ff047b82 */ /* 0x002e620000000a00 */
[----:B--2---:R-:W-:Y:S04]  /*df10*/  IMAD.IADD R6, R6, 0x1, -R3 ;  /* 0x0000000106067824 */ /* 0x004fe800078e0a03 */
[C---:B-1----:R-:W-:Y:S01]  /*df20*/  IMAD.WIDE.U32 R8, R6.reuse, R4, R8 ;  /* 0x0000000406087225 */ /* 0x042fe200078e0008 */
[----:B------:R-:W-:Y:S02]  /*df30*/  SHF.R.S32.HI R3, RZ, 0x1f, R6 ;  /* 0x0000001fff037819 */ /* 0x000fe40000011406 */
[----:B------:R-:W-:Y:S03]  /*df40*/  MOV R7, R8 ;  /* 0x0000000800077202 */ /* 0x000fe60000000f00 */
[----:B------:R-:W-:Y:S04]  /*df50*/  IMAD R3, R3, R4, RZ ;  /* 0x0000000403037224 */ /* 0x000fe800078e02ff */
[----:B------:R-:W-:Y:S04]  /*df60*/  IMAD R3, R6, R5, R3 ;  /* 0x0000000506037224 */ /* 0x000fe800078e0203 */
[----:B------:R-:W-:Y:S07]  /*df70*/  IMAD.IADD R3, R9, 0x1, R3 ;  /* 0x0000000109037824 */ /* 0x000fee00078e0203 */
.L_x_2367:
[CC--:B------:R-:W-:Y:S01]  /*df80*/  LEA R248, P0, R7.reuse, R166.reuse, 0x1 ;  /* 0x000000a607f87211 */ /* 0x0c0fe200078008ff */
[----:B------:R-:W-:Y:S01]  /*df90*/  @P6 STS.128 [R234+0x10000], RZ ;  /* 0x010000ffea006388 */ /* 0x000fe20000000c00 */
[C---:B------:R-:W-:Y:S01]  /*dfa0*/  IADD3 R6, P1, R7.reuse, UR30, RZ ;  /* 0x0000001e07067c10 */ /* 0x040fe2000ff3e0ff */
[----:B------:R-:W-:Y:S01]  /*dfb0*/  UISETP.GT.AND UP2, UPT, UR14, UR12, UPT ;  /* 0x0000000c0e00728c */ /* 0x000fe2000bf44270 */
[-C--:B------:R-:W-:Y:S02]  /*dfc0*/  LEA.HI.X R249, R7, R167.reuse, R3, 0x1, P0 ;  /* 0x000000a707f97211 */ /* 0x080fe400000f0c03 */
[----:B------:R-:W-:Y:S02]  /*dfd0*/  IADD3.X R5, R3, UR29, RZ, P1, !PT ;  /* 0x0000001d03057c10 */ /* 0x000fe40008ffe4ff */
[CC--:B------:R-:W-:Y:S01]  /*dfe0*/  @!P6 LEA R16, P1, R6.reuse, R166.reuse, 0x1 ;  /* 0x000000a60610e211 */ /* 0x0c0fe200078208ff */
[----:B------:R-:W-:Y:S01]  /*dff0*/  @!PT LDS RZ, [RZ] ;  /* 0x00000000fffff984 */ /* 0x000fe20000000800 */
[----:B------:R-:W-:Y:S01]  /*e000*/  @!PT LDS RZ, [RZ] ;  /* 0x00000000fffff984 */ /* 0x000fe20000000800 */
[----:B------:R-:W-:Y:S01]  /*e010*/  @!PT LDS RZ, [RZ] ;  /* 0x00000000fffff984 */ /* 0x000fe20000000800 */
[----:B------:R-:W-:Y:S01]  /*e020*/  @!P6 LDGSTS.E.BYPASS.LTC128B.128 [R234+0x10000], desc[UR26][R248.64] ;  /* 0x10000000f8eaefae */ /* 0x000fe2000b901d5a */
[CC--:B------:R-:W-:Y:S02]  /*e030*/  @!P5 LEA R12, P0, R6.reuse, R166.reuse, 0x1 ;  /* 0x000000a6060cd211 */ /* 0x0c0fe400078008ff */
[CCC-:B------:R-:W-:Y:S01]  /*e040*/  @!P6 LEA.HI.X R17, R6.reuse, R167.reuse, R5.reuse, 0x1, P1 ;  /* 0x000000a70611e211 */ /* 0x1c0fe200008f0c05 */
[----:B------:R-:W-:Y:S01]  /*e050*/  @P5 STS.128 [R234+0x12000], RZ ;  /* 0x012000ffea005388 */ /* 0x000fe20000000c00 */
[C---:B------:R-:W-:Y:S02]  /*e060*/  IADD3 R4, P2, R6.reuse, UR30, RZ ;  /* 0x0000001e06047c10 */ /* 0x040fe4000ff5e0ff */
[CCC-:B------:R-:W-:Y:S01]  /*e070*/  @!P5 LEA.HI.X R13, R6.reuse, R167.reuse, R5.reuse, 0x1, P0 ;  /* 0x000000a7060dd211 */ /* 0x1c0fe200000f0c05 */
[----:B------:R-:W-:Y:S01]  /*e080*/  @!PT LDS RZ, [RZ] ;  /* 0x00000000fffff984 */ /* 0x000fe20000000800 */
[----:B------:R-:W-:Y:S01]  /*e090*/  @!PT LDS RZ, [RZ] ;  /* 0x00000000fffff984 */ /* 0x000fe20000000800 */
[----:B------:R-:W-:Y:S01]  /*e0a0*/  @!PT LDS RZ, [RZ] ;  /* 0x00000000fffff984 */ /* 0x000fe20000000800 */
[----:B------:R-:W-:Y:S01]  /*e0b0*/  @!P5 LDGSTS.E.BYPASS.LTC128B.128 [R234+0x12000], desc[UR26][R248.64+0x80] ;  /* 0x12000080f8eadfae */ /* 0x000fe2000b901d5a */
[----:B------:R-:W-:Y:S02]  /*e0c0*/  IADD3.X R3, R5, UR29, RZ, P2, !PT ;  /* 0x0000001d05037c10 */ /* 0x000fe400097fe4ff */
[CC--:B------:R-:W-:Y:S01]  /*e0d0*/  @!P4 LEA R10, P2, R6.reuse, R166.reuse, 0x1 ;  /* 0x000000a6060ac211 */ /* 0x0c0fe200078408ff */
[----:B------:R-:W-:Y:S01]  /*e0e0*/  @P4 STS.128 [R234+0x14000], RZ ;  /* 0x014000ffea004388 */ /* 0x000fe20000000c00 */
[CC--:B------:R-:W-:Y:S02]  /*e0f0*/  @!P3 LEA R8, P1, R6.reuse, R166.reuse, 0x1 ;  /* 0x000000a60608b211 */ /* 0x0c0fe400078208ff */
[CCC-:B------:R-:W-:Y:S01]  /*e100*/  @!P4 LEA.HI.X R11, R6.reuse, R167.reuse, R5.reuse, 0x1, P2 ;  /* 0x000000a7060bc211 */ /* 0x1c0fe200010f0c05 */
[----:B------:R-:W-:Y:S01]  /*e110*/  @!PT LDS RZ, [RZ] ;  /* 0x00000000fffff984 */ /* 0x000fe20000000800 */
[----:B------:R-:W-:Y:S01]  /*e120*/  @!PT LDS RZ, [RZ] ;  /* 0x00000000fffff984 */ /* 0x000fe20000000800 */
[----:B------:R-:W-:Y:S01]  /*e130*/  @!PT LDS RZ, [RZ] ;  /* 0x00000000fffff984 */ /* 0x000fe20000000800 */
[----:B------:R-:W-:Y:S01]  /*e140*/  @!P4 LDGSTS.E.BYPASS.LTC128B.128 [R234+0x14000], desc[UR26][R248.64+0x100] ;  /* 0x14000100f8eacfae */ /* 0x000fe2000b901d5a */
[-C--:B------:R-:W-:Y:S02]  /*e150*/  @!P3 LEA.HI.X R9, R6, R167.reuse, R5, 0x1, P1 ;  /* 0x000000a70609b211 */ /* 0x080fe400008f0c05 */
        /* <DEDUP_REMOVED lines=8> */
[CCC-:B------:R-:W-:Y:S02]  /*e1e0*/  @!P5 LEA.HI.X R21, R4.reuse, R167.reuse, R3.reuse, 0x1, P2 ;  /* 0x000000a70415d211 */ /* 0x1c0fe400010f0c03 */
        /* <DEDUP_REMOVED lines=8> */
[CC--:B------:R-:W-:Y:S02]  /*e270*/  @!P3 LEA.HI.X R7, R4.reuse, R167.reuse, R3, 0x1, P0 ;  /* 0x000000a70407b211 */ /* 0x0c0fe400000f0c03 */
[----:B------:R-:W-:Y:S01]  /*e280*/  IADD3 R5, P2, R4, UR30, RZ ;  /* 0x0000001e04057c10 */ /* 0x000fe2000ff5e0ff */
[----:B------:R-:W-:Y:S03]  /*e290*/  @P5 STS.128 [R234+0x12800], RZ ;  /* 0x012800ffea005388 */ /* 0x000fe60000000c00 */
[-C--:B------:R-:W-:Y:S01]  /*e2a0*/  @!P6 LEA R26, P0, R5, R166.reuse, 0x1 ;  /* 0x000000a6051ae211 */ /* 0x080fe200078008ff */
[----:B------:R-:W-:Y:S01]  /*e2b0*/  @!PT LDS RZ, [RZ] ;  /* 0x00000000fffff984 */ /* 0x000fe20000000800 */
[----:B------:R-:W-:Y:S01]  /*e2c0*/  @!PT LDS RZ, [RZ] ;  /* 0x00000000fffff984 */ /* 0x000fe20000000800 */
[----:B------:R-:W-:Y:S01]  /*e2d0*/  @!PT LDS RZ, [RZ] ;  /* 0x00000000fffff984 */ /* 0x000fe20000000800 */
[----:B------:R-:W-:Y:S01]  /*e2e0*/  @!P5 LDGSTS.E.BYPASS.LTC128B.128 [R234+0x12800], desc[UR26][R12.64+0x80] ;  /* 0x128000800ceadfae */ /* 0x000fe2000b901d5a */
[----:B------:R-:W-:Y:S02]  /*e2f0*/  IADD3.X R3, R3, UR29, RZ, P2, !PT ;  /* 0x0000001d03037c10 */ /* 0x000fe400097fe4ff */
        /* <DEDUP_REMOVED lines=9> */
[C---:B------:R-:W-:Y:S01]  /*e390*/  @!P3 LEA R4, P0, R5.reuse, R166, 0x1 ;  /* 0x000000a60504b211 */ /* 0x040fe200078008ff */
[----:B------:R-:W-:Y:S01]  /*e3a0*/  @P3 STS.128 [R234+0x16800], RZ ;  /* 0x016800ffea003388 */ /* 0x000fe20000000c00 */
[CCC-:B------:R-:W-:Y:S02]  /*e3b0*/  @!P4 LEA.HI.X R23, R5.reuse, R167.reuse, R3.reuse, 0x1, P1 ;  /* 0x000000a70517c211 */ /* 0x1c0fe400008f0c03 */
[----:B------:R-:W-:Y:S01]  /*e3c0*/  @!P3 LEA.HI.X R5, R5, R167, R3, 0x1, P0 ;  /* 0x000000a70505b211 */ /* 0x000fe200000f0c03 */
[----:B------:R-:W-:Y:S01]  /*e3d0*/  @!PT LDS RZ, [RZ] ;  /* 0x00000000fffff984 */ /* 0x000fe20000000800 */
[----:B------:R-:W-:Y:S01]  /*e3e0*/  @!PT LDS RZ, [RZ] ;  /* 0x00000000fffff984 */ /* 0x000fe20000000800 */
[----:B------:R-:W-:Y:S01]  /*e3f0*/  @!PT LDS RZ, [RZ] ;  /* 0x00000000fffff984 */ /* 0x000fe20000000800 */
[----:B------:R1:W-:Y:S01]  /*e400*/  @!P3 LDGSTS.E.BYPASS.LTC128B.128 [R234+0x16800], desc[UR26][R8.64+0x180] ;  /* 0x1680018008eabfae */ /* 0x0003e2000b901d5a */
[----:B------:R-:W-:Y:S03]  /*e410*/  PLOP3.LUT P0, PT, PT, PT, UP2, 0x80, 0x0 ;  /* 0x000000000000781c */ /* 0x000fe60003f0f028 */
        /* <DEDUP_REMOVED lines=41> */
[----:B-1----:R-:W4:Y:S04]  /*e6b0*/  LDSM.16.M88.4 R8, [R229+0x8000] ;  /* 0x00800000e508783b */ /* 0x002f280000000200 */
[----:B--2---:R-:W1:Y:S04]  /*e6c0*/  LDSM.16.M88.4 R16, [R229+0x8800] ;  /* 0x00880000e510783b */ /* 0x004e680000000200 */
[----:B---3--:R-:W2:Y:S04]  /*e6d0*/  LDSM.16.M88.4 R24, [R229+0x9000] ;  /* 0x00900000e518783b */ /* 0x008ea80000000200 */
[----:B------:R-:W3:Y:S04]  /*e6e0*/  LDSM.16.M88.4 R164, [R229+0x9800] ;  /* 0x00980000e5a4783b */ /* 0x000ee80000000200 */
[----:B------:R-:W0:Y:S04]  /*e6f0*/  LDGDEPBAR ;  /* 0x00000000000079af */ /* 0x000e280000000000 */
[----:B------:R-:W-:Y:S04]  /*e700*/  LDSM.16.M88.4 R168, [R228] ;  /* 0x00000000e4a8783b */ /* 0x000fe80000000200 */
[----:B------:R-:W5:Y:S04]  /*e710*/  LDSM.16.M88.4 R172, [R227] ;  /* 0x00000000e3ac783b */ /* 0x000f680000000200 */
[----:B------:R-:W5:Y:S04]  /*e720*/  LDSM.16.M88.4 R176, [R219] ;  /* 0x00000000dbb0783b */ /* 0x000f680000000200 */
[----:B------:R-:W5:Y:S04]  /*e730*/  LDSM.16.M88.4 R180, [R218] ;  /* 0x00000000dab4783b */ /* 0x000f680000000200 */
[----:B------:R-:W5:Y:S01]  /*e740*/  LDSM.16.M88.4 R184, [R217] ;  /* 0x00000000d9b8783b */ /* 0x000f620000000200 */
[C---:B----4-:R-:W-:Y:S03]  /*e750*/  HMMA.16816.F32 R4, R32.reuse, R8, RZ ;  /* 0x000000082004723c */ /* 0x050fe600000018ff */
[----:B------:R-:W-:Y:S04]  /*e760*/  LDSM.16.M88.4 R188, [R226] ;  /* 0x00000000e2bc783b */ /* 0x000fe80000000200 */
[----:B------:R-:W4:Y:S01]  /*e770*/  LDSM.16.M88.4 R192, [R223+0x8000] ;  /* 0x00800000dfc0783b */ /* 0x000f220000000200 */
[C---:B------:R-:W-:Y:S03]  /*e780*/  HMMA.16816.F32 R8, R32.reuse, R10, RZ ;  /* 0x0000000a2008723c */ /* 0x040fe600000018ff */
[----:B------:R-:W4:Y:S03]  /*e790*/  LDSM.16.M88.4 R196, [R223+0x8800] ;  /* 0x00880000dfc4783b */ /* 0x000f260000000200 */
[C---:B-1----:R-:W-:Y:S01]  /*e7a0*/  HMMA.16816.F32 R12, R32.reuse, R16, RZ ;  /* 0x00000010200c723c */ /* 0x042fe200000018ff */
[----:B------:R-:W-:Y:S05]  /*e7b0*/  LDSM.16.M88.4 R200, [R223+0x9800] ;  /* 0x00980000dfc8783b */ /* 0x000fea0000000200 */
[C---:B------:R-:W-:Y:S06]  /*e7c0*/  HMMA.16816.F32 R16, R32.reuse, R18, RZ ;  /* 0x000000122010723c */ /* 0x040fec00000018ff */
[C---:B--2---:R-:W-:Y:S06]  /*e7d0*/  HMMA.16816.F32 R20, R32.reuse, R24, RZ ;  /* 0x000000182014723c */ /* 0x044fec00000018ff */
[C---:B------:R-:W-:Y:S06]  /*e7e0*/  HMMA.16816.F32 R24, R32.reuse, R26, RZ ;  /* 0x0000001a2018723c */ /* 0x040fec00000018ff */
[C---:B---3--:R-:W-:Y:S06]  /*e7f0*/  HMMA.16816.F32 R28, R32.reuse, R164, RZ ;  /* 0x000000a4201c723c */ /* 0x048fec00000018ff */
[----:B------:R-:W-:Y:S01]  /*e800*/  HMMA.16816.F32 R32, R32, R166, RZ ;  /* 0x000000a62020723c */ /* 0x000fe200000018ff */
[----:B------:R-:W1:Y:S05]  /*e810*/  LDSM.16.M88.4 R164, [R223+0x9000] ;  /* 0x00900000dfa4783b */ /* 0x000e6a0000000200 */
[C---:B-----5:R-:W-:Y:S06]  /*e820*/  HMMA.16816.F32 R4, R168.reuse, R172, R4 ;  /* 0x000000aca804723c */ /* 0x060fec0000001804 */
[C---:B------:R-:W-:Y:S01]  /*e830*/  HMMA.16816.F32 R8, R168.reuse, R174, R8 ;  /* 0x000000aea808723c */ /* 0x040fe20000001808 */
[----:B------:R-:W-:Y:S05]  /*e840*/  LDSM.16.M88.4 R172, [R225] ;  /* 0x00000000e1ac783b */ /* 0x000fea0000000200 */
[C---:B------:R-:W-:Y:S06]  /*e850*/  HMMA.16816.F32 R12, R168.reuse, R176, R12 ;  /* 0x000000b0a80c723c */ /* 0x040fec000000180c */
[C---:B------:R-:W-:Y:S01]  /*e860*/  HMMA.16816.F32 R16, R168.reuse, R178, R16 ;  /* 0x000000b2a810723c */ /* 0x040fe20000001810 */
[----:B------:R-:W2:Y:S05]  /*e870*/  LDSM.16.M88.4 R176, [R216] ;  /* 0x00000000d8b0783b */ /* 0x000eaa0000000200 */
[C---:B------:R-:W-:Y:S06]  /*e880*/  HMMA.16816.F32 R20, R168.reuse, R180, R20 ;  /* 0x000000b4a814723c */ /* 0x040fec0000001814 */
[C---:B------:R-:W-:Y:S01]  /*e890*/  HMMA.16816.F32 R24, R168.reuse, R182, R24 ;  /* 0x000000b6a818723c */ /* 0x040fe20000001818 */
[----:B------:R-:W3:Y:S05]  /*e8a0*/  LDSM.16.M88.4 R180, [R216+0x800] ;  /* 0x00080000d8b4783b */ /* 0x000eea0000000200 */
[C---:B------:R-:W-:Y:S06]  /*e8b0*/  HMMA.16816.F32 R28, R168.reuse, R184, R28 ;  /* 0x000000b8a81c723c */ /* 0x040fec000000181c */
[----:B------:R-:W-:Y:S01]  /*e8c0*/  HMMA.16816.F32 R32, R168, R186, R32 ;  /* 0x000000baa820723c */ /* 0x000fe20000001820 */
[----:B------:R-:W5:Y:S04]  /*e8d0*/  LDSM.16.M88.4 R168, [R216+0x1000] ;  /* 0x00100000d8a8783b */ /* 0x000f680000000200 */
[----:B------:R-:W5:Y:S01]  /*e8e0*/  LDSM.16.M88.4 R184, [R216+0x1800] ;  /* 0x00180000d8b8783b */ /* 0x000f620000000200 */
[C---:B----4-:R-:W-:Y:S06]  /*e8f0*/  HMMA.16816.F32 R4, R188.reuse, R192, R4 ;  /* 0x000000c0bc04723c */ /* 0x050fec0000001804 */
[C---:B------:R-:W-:Y:S01]  /*e900*/  HMMA.16816.F32 R8, R188.reuse, R194, R8 ;  /* 0x000000c2bc08723c */ /* 0x040fe20000001808 */
[----:B------:R-:W-:Y:S05]  /*e910*/  LDSM.16.M88.4 R192, [R229+0xa000] ;  /* 0x00a00000e5c0783b */ /* 0x000fea0000000200 */
[C---:B------:R-:W-:Y:S06]  /*e920*/  HMMA.16816.F32 R12, R188.reuse, R196, R12 ;  /* 0x000000c4bc0c723c */ /* 0x040fec000000180c */
        /* <DEDUP_REMOVED lines=11> */
[----:B------:R-:W-:Y:S05]  /*e9e0*/  LDSM.16.M88.4 R176, [R215] ;  /* 0x00000000d7b0783b */ /* 0x000fea0000000200 */
[C---:B---3--:R-:W-:Y:S06]  /*e9f0*/  HMMA.16816.F32 R12, R172.reuse, R180, R12 ;  /* 0x000000b4ac0c723c */ /* 0x048fec000000180c */
[C---:B------:R-:W-:Y:S01]  /*ea00*/  HMMA.16816.F32 R16, R172.reuse, R182, R16 ;  /* 0x000000b6ac10723c */ /* 0x040fe20000001810 */
[----:B------:R-:W-:Y:S05]  /*ea10*/  LDSM.16.M88.4 R180, [R214] ;  /* 0x00000000d6b4783b */ /* 0x000fea0000000200 */
[C---:B-----5:R-:W-:Y:S06]  /*ea20*/  HMMA.16816.F32 R20, R172.reuse, R168, R20 ;  /* 0x000000a8ac14723c */ /* 0x060fec0000001814 */
[C---:B------:R-:W-:Y:S01]  /*ea30*/  HMMA.16816.F32 R24, R172.reuse, R170, R24 ;  /* 0x000000aaac18723c */ /* 0x040fe20000001818 */
[----:B------:R-:W2:Y:S05]  /*ea40*/  LDSM.16.M88.4 R168, [R228+0x2000] ;  /* 0x00200000e4a8783b */ /* 0x000eaa0000000200 */
[C---:B------:R-:W-:Y:S06]  /*ea50*/  HMMA.16816.F32 R28, R172.reuse, R184, R28 ;  /* 0x000000b8ac1c723c */ /* 0x040fec000000181c */
[----:B------:R-:W-:Y:S01]  /*ea60*/  HMMA.16816.F32 R32, R172, R186, R32 ;  /* 0x000000baac20723c */ /* 0x000fe20000001820 */
[----:B------:R-:W3:Y:S04]  /*ea70*/  LDSM.16.M88.4 R172, [R213] ;  /* 0x00000000d5ac783b */ /* 0x000ee80000000200 */
[----:B------:R-:W5:Y:S01]  /*ea80*/  LDSM.16.M88.4 R184, [R212] ;  /* 0x00000000d4b8783b */ /* 0x000f620000000200 */
        /* <DEDUP_REMOVED lines=42> */
[C---:B------:R-:W-:Y:S06]  /*ed30*/  HMMA.16816.F32 R12, R172.reuse, R180, R12 ;  /* 0x000000b4ac0c723c */ /* 0x040fec000000180c */
[C---:B------:R-:W-:Y:S01]  /*ed40*/  HMMA.16816.F32 R16, R172.reuse, R182, R16 ;  /* 0x000000b6ac10723c */ /* 0x040fe20000001810 */
[----:B------:R-:W-:Y:S05]  /*ed50*/  LDSM.16.M88.4 R180, [R210] ;  /* 0x00000000d2b4783b */ /* 0x000fea0000000200 */
[C---:B---3--:R-:W-:Y:S06]  /*ed60*/  HMMA.16816.F32 R20, R172.reuse, R168, R20 ;  /* 0x000000a8ac14723c */ /* 0x048fec0000001814 */
[C---:B------:R-:W-:Y:S01]  /*ed70*/  HMMA.16816.F32 R24, R172.reuse, R170, R24 ;  /* 0x000000aaac18723c */ /* 0x040fe20000001818 */
[----:B------:R-:W2:Y:S05]  /*ed80*/  LDSM.16.M88.4 R168, [R228+0x4000] ;  /* 0x00400000e4a8783b */ /* 0x000eaa0000000200 */
[C---:B-----5:R-:W-:Y:S06]  /*ed90*/  HMMA.16816.F32 R28, R172.reuse, R184, R28 ;  /* 0x000000b8ac1c723c */ /* 0x060fec000000181c */
        /* <DEDUP_REMOVED lines=81> */
[C---:B-1----:R-:W-:Y:S01]  /*f2b0*/  HMMA.16816.F32 R4, R188.reuse, R192, R4 ;  /* 0x000000c0bc04723c */ /* 0x042fe20000001804 */
[----:B------:R-:W-:Y:S04]  /*f2c0*/  DEPBAR.LE SB0, 0x0 ;  /* 0x000080000000791a */ /* 0x000fe80000000000 */
[----:B------:R-:W-:Y:S01]  /*f2d0*/  BAR.SYNC.DEFER_BLOCKING 0x0 ;  /* 0x0000000000007b1d */ /* 0x000fe20000010000 */
[C---:B------:R-:W-:Y:S06]  /*f2e0*/  HMMA.16816.F32 R8, R188.reuse, R194, R8 ;  /* 0x000000c2bc08723c */ /* 0x040fec0000001808 */
[C---:B------:R-:W-:Y:S06]  /*f2f0*/  HMMA.16816.F32 R12, R188.reuse, R196, R12 ;  /* 0x000000c4bc0c723c */ /* 0x040fec000000180c */
[C---:B------:R-:W-:Y:S06]  /*f300*/  HMMA.16816.F32 R16, R188.reuse, R198, R16 ;  /* 0x000000c6bc10723c */ /* 0x040fec0000001810 */
[C---:B----4-:R-:W-:Y:S06]  /*f310*/  HMMA.16816.F32 R20, R188.reuse, R164, R20 ;  /* 0x000000a4bc14723c */ /* 0x050fec0000001814 */
[C---:B------:R-:W-:Y:S06]  /*f320*/  HMMA.16816.F32 R24, R188.reuse, R166, R24 ;  /* 0x000000a6bc18723c */ /* 0x040fec0000001818 */
[C---:B------:R-:W-:Y:S05]  /*f330*/  HMMA.16816.F32 R28, R188.reuse, R200, R28 ;  /* 0x000000c8bc1c723c */ /* 0x040fea000000181c */
[----:B------:R-:W-:Y:S01]  /*f340*/  IMAD.MOV.U32 R166, RZ, RZ, R248 ;  /* 0x000000ffffa67224 */ /* 0x000fe200078e00f8 */
[----:B------:R-:W-:Y:S05]  /*f350*/  HMMA.16816.F32 R32, R188, R202, R32 ;  /* 0x000000cabc20723c */ /* 0x000fea0000001820 */
[----:B------:R-:W-:Y:S01]  /*f360*/  IMAD.MOV.U32 R167, RZ, RZ, R249 ;  /* 0x000000ffffa77224 */ /* 0x000fe200078e00f9 */
[C---:B--2---:R-:W-:Y:S06]  /*f370*/  HMMA.16816.F32 R4, R172.reuse, R176, R4 ;  /* 0x000000b0ac04723c */ /* 0x044fec0000001804 */
[C---:B------:R-:W-:Y:S06]  /*f380*/  HMMA.16816.F32 R8, R172.reuse, R178, R8 ;  /* 0x000000b2ac08723c */ /* 0x040fec0000001808 */
[C---:B------:R-:W-:Y:S06]  /*f390*/  HMMA.16816.F32 R12, R172.reuse, R180, R12 ;  /* 0x000000b4ac0c723c */ /* 0x040fec000000180c */
[C---:B------:R-:W-:Y:S06]  /*f3a0*/  HMMA.16816.F32 R16, R172.reuse, R182, R16 ;  /* 0x000000b6ac10723c */ /* 0x040fec0000001810 */
[C---:B---3--:R-:W-:Y:S06]  /*f3b0*/  HMMA.16816.F32 R20, R172.reuse, R168, R20 ;  /* 0x000000a8ac14723c */ /* 0x048fec0000001814 */
[C---:B------:R-:W-:Y:S06]  /*f3c0*/  HMMA.16816.F32 R24, R172.reuse, R170, R24 ;  /* 0x000000aaac18723c */ /* 0x040fec0000001818 */
[C---:B-----5:R-:W-:Y:S06]  /*f3d0*/  HMMA.16816.F32 R28, R172.reuse, R184, R28 ;  /* 0x000000b8ac1c723c */ /* 0x060fec000000181c */
[----:B------:R-:W-:Y:S01]  /*f3e0*/  HMMA.16816.F32 R32, R172, R186, R32 ;  /* 0x000000baac20723c */ /* 0x000fe20000001820 */
[----:B------:R-:W-:Y:S11]  /*f3f0*/  @!UPT UIADD3 URZ, URZ, URZ, URZ ;  /* 0x0000003f3f3ff290 */ /* 0x000ff6000fffe03f */
[----:B------:R-:W-:Y:S01]  /*f400*/  @!UPT UIADD3 URZ, URZ, URZ, URZ ;  /* 0x0000003f3f3ff290 */ /* 0x000fe2000fffe03f */
[----:B------:R-:W-:Y:S11]  /*f410*/  @!P0 BRA `(.L_x_2368) ;  /* 0x0000000c00088947 */ /* 0x000ff60003800000 */
[----:B------:R-:W-:Y:S01]  /*f420*/  ULDC.64 UR10, c[0x0][0x248] ;  /* 0x00009200000a7ab9 */ /* 0x000fe20000000a00 */
[----:B------:R-:W-:Y:S01]  /*f430*/  PLOP3.LUT P0, PT, PT, PT, UP6, 0x40, 0x0 ;  /* 0x000000000000781c */ /* 0x000fe20003f0e868 */
[----:B------:R-:W-:Y:S01]  /*f440*/  IMAD.U32 R169, RZ, RZ, UR33 ;  /* 0x00000021ffa97e24 */ /* 0x000fe2000f8e00ff */
[----:B------:R-:W-:Y:S11]  /*f450*/  MOV R3, UR32 ;  /* 0x0000002000037c02 */ /* 0x000ff60008000f00 */
[----:B------:R-:W-:Y:S05]  /*f460*/  @P0 BRA `(.L_x_2369) ;  /* 0x0000000400200947 */ /* 0x000fea0003800000 */
[----:B------:R-:W-:Y:S04]  /*f470*/  USHF.L.U32 UR10, UR14, 0x6, URZ ;  /* 0x000000060e0a7899 */ /* 0x000fe8000800063f */
[----:B------:R-:W-:Y:S02]  /*f480*/  UIADD3 UR40, UR10, -0x40, URZ ;  /* 0xffffffc00a287890 */ /* 0x000fe4000fffe03f */
        /* <DEDUP_REMOVED lines=23> */
[----:B------:R-:W-:Y:S02]  /*f600*/  @!UP2 UIADD3 UR39, UR39, 0x1, URZ ;  /* 0x000000012727a890 */ /* 0x000fe4000fffe03f */
[----:B------:R-:W-:Y:S02]  /*f610*/  UISETP.GE.AND UP3, UPT, UR10, URZ, UPT ;  /* 0x0000003f0a00728c */ /* 0x000fe4000bf66270 */
[----:B------:R-:W-:Y:S02]  /*f620*/  UISETP.GE.AND UP2, UPT, UR40, URZ, UPT ;  /* 0x0000003f2800728c */ /* 0x000fe4000bf46270 */
[----:B------:R-:W-:Y:S02]  /*f630*/  @UP5 UIADD3 UR41, UR41, 0x1, URZ ;  /* 0x0000000129295890 */ /* 0x000fe4000fffe03f */
[----:B------:R-:W-:Y:S05]  /*f640*/  @UP4 UIADD3 UR39, UR39, 0x1, URZ ;  /* 0x0000000127274890 */ /* 0x000fea000fffe03f */
[----:B------:R-:W-:Y:S02]  /*f650*/  @!UP3 UIADD3 UR41, -UR41, URZ, URZ ;  /* 0x0000003f2929b290 */ /* 0x000fe4000fffe13f */
        /* <DEDUP_REMOVED lines=15> */
[----:B------:R-:W-:Y:S01]  /*f750*/  MOV R168, UR36 ;  /* 0x0000002400a87c02 */ /* 0x000fe20008000f00 */
[----:B------:R-:W-:Y:S01]  /*f760*/  UIADD3 UR36, UR41, -UR39, URZ ;  /* 0x8000002729247290 */ /* 0x000fe2000fffe03f */
[----:B------:R-:W-:Y:S02]  /*f770*/  IMAD.U32 R164, RZ, RZ, UR10 ;  /* 0x0000000affa47e24 */ /* 0x000fe4000f8e00ff */
[----:B------:R-:W-:Y:S01]  /*f780*/  IMAD.U32 R165, RZ, RZ, UR11 ;  /* 0x0000000bffa57e24 */ /* 0x000fe2000f8e00ff */
[----:B------:R-:W-:Y:S01]  /*f790*/  UIMAD UR36, UR36, UR18, -0x40 ;  /* 0xffffffc0242474a4 */ /* 0x000fe2000f8e0212 */
[----:B------:R-:W-:Y:S03]  /*f7a0*/  IMAD.U32 R169, RZ, RZ, UR37 ;  /* 0x00000025ffa97e24 */ /* 0x000fe6000f8e00ff */
[----:B------:R1:W2:Y:S01]  /*f7b0*/  LDG.E R3, desc[UR26][R164.64] ;  /* 0x0000001aa4037981 */ /* 0x0002a2000c1e1900 */
[----:B------:R-:W-:Y:S02]  /*f7c0*/  USHF.R.S32.HI UR11, URZ, 0x1f, UR36 ;  /* 0x0000001f3f0b7899 */ /* 0x000fe40008011424 */
[----:B------:R-:W-:Y:S01]  /*f7d0*/  UIMAD UR10, UR9, UR36, URZ ;  /* 0x00000024090a72a4 */ /* 0x000fe2000f8e023f */
[----:B------:R-:W2:Y:S01]  /*f7e0*/  LDG.E R168, desc[UR26][R168.64] ;  /* 0x0000001aa8a87981 */ /* 0x000ea2000c1e1900 */
        /* <DEDUP_REMOVED lines=16> */
.L_x_2369:
        /* <DEDUP_REMOVED lines=16> */
[CC--:B------:R-:W-:Y:S01]  /*f9f0*/  @!P3 LEA R170, P1, R168.reuse, R245.reuse, 0x1 ;  /* 0x000000f5a8aab211 */ /* 0x0c0fe200078208ff */
[----:B------:R-:W-:Y:S01]  /*fa00*/  @!PT LDS RZ, [RZ] ;  /* 0x00000000fffff984 */ /* 0x000fe20000000800 */
[----:B------:R-:W-:Y:S01]  /*fa10*/  @!PT LDS RZ, [RZ] ;  /* 0x00000000fffff984 */ /* 0x000fe20000000800 */
[----:B------:R-:W-:Y:S01]  /*fa20*/  @!PT LDS RZ, [RZ] ;  /* 0x00000000fffff984 */ /* 0x000fe20000000800 */
[----:B------:R1:W-:Y:S01]  /*fa30*/  @!P5 LDGSTS.E.BYPASS.LTC128B.128 [R234+0xa000], desc[UR26][R180.64+0x80] ;  /* 0x0a000080b4eadfae */ /* 0x0003e2000b901d5a */
[C---:B------:R-:W-:Y:S02]  /*fa40*/  IADD3 R164, P2, R168.reuse, UR28, RZ ;  /* 0x0000001ca8a47c10 */ /* 0x040fe4000ff5e0ff */
[-C--:B------:R-:W-:Y:S01]  /*fa50*/  @!P3 LEA.HI.X R171, R168, R244.reuse, R165, 0x1, P1 ;  /* 0x000000f4a8abb211 */ /* 0x080fe200008f0ca5 */
[----:B------:R1:W-:Y:S01]  /*fa60*/  @P4 STS.128 [R234+0xc000], RZ ;  /* 0x00c000ffea004388 */ /* 0x0003e20000000c00 */
[CC--:B------:R-:W-:Y:S02]  /*fa70*/  @!P6 LEA R176, P0, R164.reuse, R245.reuse, 0x1 ;  /* 0x000000f5a4b0e211 */ /* 0x0c0fe400078008ff */
[-C--:B------:R-:W-:Y:S01]  /*fa80*/  @!P4 LEA R182, P1, R164, R245.reuse, 0x1 ;  /* 0x000000f5a4b6c211 */ /* 0x080fe200078208ff */
[----:B------:R-:W-:Y:S01]  /*fa90*/  @!PT LDS RZ, [RZ] ;  /* 0x00000000fffff984 */ /* 0x000fe20000000800 */
[----:B------:R-:W-:Y:S01]  /*faa0*/  @!PT LDS RZ, [RZ] ;  /* 0x00000000fffff984 */ /* 0x000fe20000000800 */
[----:B------:R-:W-:Y:S01]  /*fab0*/  @!PT LDS RZ, [RZ] ;  /* 0x00000000fffff984 */ /* 0x000fe20000000800 */
[----:B------:R1:W-:Y:S01]  /*fac0*/  @!P4 LDGSTS.E.BYPASS.LTC128B.128 [R234+0xc000], desc[UR26][R180.64+0x100] ;  /* 0x0c000100b4eacfae */ /* 0x0003e2000b901d5a */
[----:B------:R-:W-:Y:S02]  /*fad0*/  IADD3.X R3, R165, UR25, RZ, P2, !PT ;  /* 0x00000019a5037c10 */ /* 0x000fe400097fe4ff */
[-C--:B------:R-:W-:Y:S01]  /*fae0*/  @!P4 LEA R172, P2, R168, R245.reuse, 0x1 ;  /* 0x000000f5a8acc211 */ /* 0x080fe200078408ff */
[----:B------:R1:W-:Y:S01]  /*faf0*/  @P3 STS.128 [R234+0xe000], RZ ;  /* 0x00e000ffea003388 */ /* 0x0003e20000000c00 */
[-C--:B------:R-:W-:Y:S02]  /*fb00*/  @!P6 LEA.HI.X R177, R164, R244.reuse, R3, 0x1, P0 ;  /* 0x000000f4a4b1e211 */ /* 0x080fe400000f0c03 */
[-C--:B------:R-:W-:Y:S01]  /*fb10*/  @!P4 LEA.HI.X R173, R168, R244.reuse, R165, 0x1, P2 ;  /* 0x000000f4a8adc211 */ /* 0x080fe200010f0ca5 */
        /* <DEDUP_REMOVED lines=23> */
[CC--:B------:R-:W-:Y:S01]  /*fc90*/  @!P5 LEA R188, P2, R165.reuse, R245.reuse, 0x1 ;  /* 0x000000f5a5bcd211 */ /* 0x0c0fe200078408ff */
[----:B------:R1:W-:Y:S01]  /*fca0*/  @P4 STS.128 [R234+0xc800], RZ ;  /* 0x00c800ffea004388 */ /* 0x0003e20000000c00 */
[CCC-:B------:R-:W-:Y:S02]  /*fcb0*/  @!P6 LEA.HI.X R191, R165.reuse, R244.reuse, R3.reuse, 0x1, P0 ;  /* 0x000000f4a5bfe211 */ /* 0x1c0fe400000f0c03 */
        /* <DEDUP_REMOVED lines=56> */
.L_x_2368:
[----:B------:R-:W-:Y:S01]  /*10040*/  MOV R3, UR14 ;  /* 0x0000000e00037c02 */ /* 0x000fe20008000f00 */
[----:B------:R-:W-:Y:S01]  /*10050*/  STL [R1], R166 ;  /* 0x000000a601007387 */ /* 0x000fe20000100800 */
[----:B------:R-:W-:Y:S02]  /*10060*/  UISETP.GT.AND UP2, UPT, UR14, UR12, UPT ;  /* 0x0000000c0e00728c */ /* 0x000fe4000bf44270 */
[----:B------:R-:W-:Y:S01]  /*10070*/  LEA R3, R3, R241, 0x6 ;  /* 0x000000f103037211 */ /* 0x000fe200078e30ff */
[----:B------:R-:W-:Y:S01]  /*10080*/  UMOV UR11, UR35 ;  /* 0x00000023000b7c82 */ /* 0x000fe20008000000 */
[----:B------:R-:W-:Y:S02]  /*10090*/  UMOV UR10, UR34 ;  /* 0x00000022000a7c82 */ /* 0x000fe40008000000 */
[C---:B-1----:R-:W-:Y:S02]  /*100a0*/  IADD3 R165, R3.reuse, 0x1, RZ ;  /* 0x0000000103a57810 */ /* 0x042fe40007ffe0ff */
[----:B------:R-:W-:Y:S02]  /*100b0*/  ISETP.GE.AND P6, PT, R3, R240, PT ;  /* 0x000000f00300720c */ /* 0x000fe40003fc6270 */
[----:B------:R-:W-:Y:S02]  /*100c0*/  ISETP.GE.AND P1, PT, R165, R238, PT ;  /* 0x000000eea500720c */ /* 0x000fe40003f26270 */
[----:B------:R-:W-:Y:S02]  /*100d0*/  ISETP.GE.OR P6, PT, R3, R239, !P6 ;  /* 0x000000ef0300720c */ /* 0x000fe400077c6670 */
[----:B------:R-:W-:Y:S02]  /*100e0*/  ISETP.GE.OR P1, PT, R165, R235, !P1 ;  /* 0x000000eba500720c */ /* 0x000fe40004f26670 */
[----:B------:R-:W-:Y:S02]  /*100f0*/  FSEL R168, R4, -INF , !P6 ;  /* 0xff80000004a87808 */ /* 0x000fe40007000000 */
[C---:B------:R-:W-:Y:S02]  /*10100*/  IADD3 R4, R3.reuse, 0x11, RZ ;  /* 0x0000001103047810 */ /* 0x040fe40007ffe0ff */
[----:B------:R-:W-:Y:S02]  /*10110*/  IADD3 R164, R3, 0x8, RZ ;  /* 0x0000000803a47810 */ /* 0x000fe40007ffe0ff */
[----:B------:R-:W-:Y:S02]  /*10120*/  FSEL R7, R7, -INF , !P1 ;  /* 0xff80000007077808 */ /* 0x000fe40004800000 */
[-C--:B------:R-:W-:Y:S02]  /*10130*/  ISETP.GE.AND P0, PT, R165, R240.reuse, PT ;  /* 0x000000f0a500720c */ /* 0x080fe40003f06270 */
[-C--:B------:R-:W-:Y:S02]  /*10140*/  ISETP.GE.AND P1, PT, R4, R240.reuse, PT ;  /* 0x000000f00400720c */ /* 0x080fe40003f26270 */
[C---:B------:R-:W-:Y:S02]  /*10150*/  ISETP.GE.AND P2, PT, R164.reuse, R240, PT ;  /* 0x000000f0a400720c */ /* 0x040fe40003f46270 */
[-C--:B------:R-:W-:Y:S02]  /*10160*/  ISETP.GE.AND P4, PT, R164, R238.reuse, PT ;  /* 0x000000eea400720c */ /* 0x080fe40003f86270 */
[----:B------:R-:W-:Y:S02]  /*10170*/  ISETP.GE.AND P3, PT, R3, R238, PT ;  /* 0x000000ee0300720c */ /* 0x000fe40003f66270 */
[-C--:B------:R-:W-:Y:S02]  /*10180*/  ISETP.GE.OR P0, PT, R165, R239.reuse, !P0 ;  /* 0x000000efa500720c */ /* 0x080fe40004706670 */
[-C--:B------:R-:W-:Y:S02]  /*10190*/  ISETP.GE.OR P1, PT, R4, R239.reuse, !P1 ;  /* 0x000000ef0400720c */ /* 0x080fe40004f26670 */
[C---:B------:R-:W-:Y:S02]  /*101a0*/  IADD3 R165, R3.reuse, 0x9, RZ ;  /* 0x0000000903a57810 */ /* 0x040fe40007ffe0ff */
[C---:B------:R-:W-:Y:S02]  /*101b0*/  ISETP.GE.OR P2, PT, R164.reuse, R239, !P2 ;  /* 0x000000efa400720c */ /* 0x040fe40005746670 */
[-C--:B------:R-:W-:Y:S01]  /*101c0*/  ISETP.GE.OR P4, PT, R164, R235.reuse, !P4 ;  /* 0x000000eba400720c */ /* 0x080fe20006786670 */
[C---:B------:R-:W-:Y:S01]  /*101d0*/  VIADD R164, R3.reuse, 0x10 ;  /* 0x0000001003a47836 */ /* 0x040fe20000000000 */
[----:B------:R-:W-:Y:S02]  /*101e0*/  ISETP.GE.OR P3, PT, R3, R235, !P3 ;  /* 0x000000eb0300720c */ /* 0x000fe40005f66670 */
[----:B------:R-:W-:Y:S02]  /*101f0*/  FSEL R202, R13, -INF , !P1 ;  /* 0xff8000000dca7808 */ /* 0x000fe40004800000 */
[----:B------:R-:W-:Y:S02]  /*10200*/  ISETP.GE.AND P5, PT, R165, R240, PT ;  /* 0x000000f0a500720c */ /* 0x000fe40003fa6270 */
[----:B------:R-:W-:Y:S02]  /*10210*/  FSEL R5, R5, -INF , !P0 ;  /* 0xff80000005057808 */ /* 0x000fe40004000000 */
[----:B------:R-:W-:Y:S02]  /*10220*/  FMNMX.FTZ R13, R168, R0, !PT ;  /* 0x00000000a80d7209 */ /* 0x000fe40007810000 */
[----:B------:R-:W-:Y:S02]  /*10230*/  FSEL R6, R6, -INF , !P3 ;  /* 0xff80000006067808 */ /* 0x000fe40005800000 */
[----:B------:R-:W-:Y:S02]  /*10240*/  FSEL R8, R8, -INF , !P2 ;  /* 0xff80000008087808 */ /* 0x000fe40005000000 */
[C---:B------:R-:W-:Y:S02]  /*10250*/  ISETP.GE.AND P0, PT, R164.reuse, R238, PT ;  /* 0x000000eea400720c */ /* 0x040fe40003f06270 */
[----:B------:R-:W-:Y:S02]  /*10260*/  ISETP.GE.AND P3, PT, R164, R240, PT ;  /* 0x000000f0a400720c */ /* 0x000fe40003f66270 */
[CC--:B------:R-:W-:Y:S02]  /*10270*/  ISETP.GE.AND P6, PT, R165.reuse, R238.reuse, PT ;  /* 0x000000eea500720c */ /* 0x0c0fe40003fc6270 */
[----:B------:R-:W-:Y:S02]  /*10280*/  ISETP.GE.AND P2, PT, R4, R238, PT ;  /* 0x000000ee0400720c */ /* 0x000fe40003f46270 */
[----:B------:R-:W-:Y:S02]  /*10290*/  ISETP.GE.OR P5, PT, R165, R239, !P5 ;  /* 0x000000efa500720c */ /* 0x000fe40006fa6670 */
[----:B------:R-:W-:Y:S02]  /*102a0*/  FMNMX.FTZ R13, R5, R13, !PT ;  /* 0x0000000d050d7209 */ /* 0x000fe40007810000 */
[C---:B------:R-:W-:Y:S02]  /*102b0*/  ISETP.GE.OR P0, PT, R164.reuse, R235, !P0 ;  /* 0x000000eba400720c */ /* 0x040fe40004706670 */
[----:B------:R-:W-:Y:S02]  /*102c0*/  ISETP.GE.OR P3, PT, R164, R239, !P3 ;  /* 0x000000efa400720c */ /* 0x000fe40005f66670 */
[-C--:B------:R-:W-:Y:S02]  /*102d0*/  ISETP.GE.OR P6, PT, R165, R235.reuse, !P6 ;  /* 0x000000eba500720c */ /* 0x080fe400077c6670 */
[----:B------:R-:W-:Y:S02]  /*102e0*/  ISETP.GE.OR P2, PT, R4, R235, !P2 ;  /* 0x000000eb0400720c */ /* 0x000fe40005746670 */
[----:B------:R-:W-:Y:S02]  /*102f0*/  IADD3 R164, R3, 0x18, RZ ;  /* 0x0000001803a47810 */ /* 0x000fe40007ffe0ff */
[----:B------:R-:W-:Y:S02]  /*10300*/  FSEL R9, R9, -INF , !P5 ;  /* 0xff80000009097808 */ /* 0x000fe40006800000 */
[----:B------:R-:W-:Y:S02]  /*10310*/  FMNMX.FTZ R13, R8, R13, !PT ;  /* 0x0000000d080d7209 */ /* 0x000fe40007810000 */
[----:B------:R-:W-:Y:S02]  /*10320*/  IADD3 R4, R3, 0x19, RZ ;  /* 0x0000001903047810 */ /* 0x000fe40007ffe0ff */
[----:B------:R-:W-:Y:S02]  /*10330*/  FSEL R10, R10, -INF , !P4 ;  /* 0xff8000000a0a7808 */ /* 0x000fe40006000000 */
[----:B------:R-:W-:Y:S02]  /*10340*/  FSEL R11, R11, -INF , !P6 ;  /* 0xff8000000b0b7808 */ /* 0x000fe40007000000 */
[C---:B------:R-:W-:Y:S02]  /*10350*/  ISETP.GE.AND P5, PT, R164.reuse, R240, PT ;  /* 0x000000f0a400720c */ /* 0x040fe40003fa6270 */
[----:B------:R-:W-:Y:S02]  /*10360*/  ISETP.GE.AND P4, PT, R164, R238, PT ;  /* 0x000000eea400720c */ /* 0x000fe40003f86270 */
[----:B------:R-:W-:Y:S02]  /*10370*/  FSEL R200, R12, -INF , !P3 ;  /* 0xff8000000cc87808 */ /* 0x000fe40005800000 */
[----:B------:R-:W-:Y:S02]  /*10380*/  FMNMX.FTZ R13, R9, R13, !PT ;  /* 0x0000000d090d7209 */ /* 0x000fe40007810000 */
[C---:B------:R-:W-:Y:S02]  /*10390*/  ISETP.GE.AND P6, PT, R4.reuse, R240, PT ;  /* 0x000000f00400720c */ /* 0x040fe40003fc6270 */
[----:B------:R-:W-:Y:S02]  /*103a0*/  ISETP.GE.AND P3, PT, R4, R238, PT ;  /* 0x000000ee0400720c */ /* 0x000fe40003f66270 */
[----:B------:R-:W-:Y:S02]  /*103b0*/  FSEL R175, R14, -INF , !P0 ;  /* 0xff8000000eaf7808 */ /* 0x000fe40004000000 */
[C---:B------:R-:W-:Y:S02]  /*103c0*/  ISETP.GE.OR P5, PT, R164.reuse, R239, !P5 ;  /* 0x000000efa400720c */ /* 0x040fe40006fa6670 */
[----:B------:R-:W-:Y:S02]  /*103d0*/  ISETP.GE.OR P4, PT, R164, R235, !P4 ;  /* 0x000000eba400720c */ /* 0x000fe40006786670 */
[C---:B------:R-:W-:Y:S02]  /*103e0*/  ISETP.GE.OR P6, PT, R4.reuse, R239, !P6 ;  /* 0x000000ef0400720c */ /* 0x040fe400077c6670 */
[----:B------:R-:W-:Y:S01]  /*103f0*/  ISETP.GE.OR P3, PT, R4, R235, !P3 ;  /* 0x000000eb0400720c */ /* 0x000fe20005f66670 */
[C---:B------:R-:W-:Y:S01]  /*10400*/  VIADD R4, R3.reuse, 0x21 ;  /* 0x0000002103047836 */ /* 0x040fe20000000000 */
[C---:B------:R-:W-:Y:S02]  /*10410*/  IADD3 R164, R3.reuse, 0x20, RZ ;  /* 0x0000002003a47810 */ /* 0x040fe40007ffe0ff */
[----:B------:R-:W-:Y:S02]  /*10420*/  FMNMX.FTZ R14, R200, R13, !PT ;  /* 0x0000000dc80e7209 */ /* 0x000fe40007810000 */
[----:B------:R-:W-:Y:S02]  /*10430*/  FMNMX.FTZ R13, R6, R2, !PT ;  /* 0x00000002060d7209 */ /* 0x000fe40007810000 */
[----:B------:R-:W-:Y:S02]  /*10440*/  IADD3 R12, R3, 0x28, RZ ;  /* 0x00000028030c7810 */ /* 0x000fe40007ffe0ff */
[----:B------:R-:W-:Y:S02]  /*10450*/  FSEL R201, R16, -INF , !P5 ;  /* 0xff80000010c97808 */ /* 0x000fe40006800000 */
[----:B------:R-:W-:Y:S02]  /*10460*/  ISETP.GE.AND P1, PT, R164, R240, PT ;  /* 0x000000f0a400720c */ /* 0x000fe40003f26270 */
[----:B------:R-:W-:Y:S02]  /*10470*/  FMNMX.FTZ R14, R202, R14, !PT ;  /* 0x0000000eca0e7209 */ /* 0x000fe40007810000 */
[----:B------:R-:W-:Y:S02]  /*10480*/  FSEL R173, R15, -INF , !P2 ;  /* 0xff8000000fad7808 */ /* 0x000fe40005000000 */
[----:B------:R-:W-:Y:S02]  /*10490*/  FSEL R203, R17, -INF , !P6 ;  /* 0xff80000011cb7808 */ /* 0x000fe40007000000 */
[----:B------:R-:W-:Y:S02]  /*104a0*/  FSEL R174, R18, -INF , !P4 ;  /* 0xff80000012ae7808 */ /* 0x000fe40006000000 */
[----:B------:R-:W-:Y:S02]  /*104b0*/  FMNMX.FTZ R13, R7, R13, !PT ;  /* 0x0000000d070d7209 */ /* 0x000fe40007810000 */
[----:B------:R-:W-:Y:S02]  /*104c0*/  ISETP.GE.AND P0, PT, R164, R238, PT ;  /* 0x000000eea400720c */ /* 0x000fe40003f06270 */
[C---:B------:R-:W-:Y:S02]  /*104d0*/  ISETP.GE.AND P6, PT, R12.reuse, R240, PT ;  /* 0x000000f00c00720c */ /* 0x040fe40003fc6270 */
[----:B------:R-:W-:Y:S02]  /*104e0*/  ISETP.GE.AND P4, PT, R12, R238, PT ;  /* 0x000000ee0c00720c */ /* 0x000fe40003f86270 */
[C---:B------:R-:W-:Y:S02]  /*104f0*/  ISETP.GE.AND P2, PT, R4.reuse, R240, PT ;  /* 0x000000f00400720c */ /* 0x040fe40003f46270 */
[----:B------:R-:W-:Y:S02]  /*10500*/  ISETP.GE.AND P5, PT, R4, R238, PT ;  /* 0x000000ee0400720c */ /* 0x000fe40003fa6270 */
[----:B------:R-:W-:Y:S02]  /*10510*/  FMNMX.FTZ R14, R201, R14, !PT ;  /* 0x0000000ec90e7209 */ /* 0x000fe40007810000 */
[----:B------:R-:W-:Y:S02]  /*10520*/  ISETP.GE.OR P1, PT, R164, R239, !P1 ;  /* 0x000000efa400720c */ /* 0x000fe40004f26670 */
[----:B------:R-:W-:Y:S02]  /*10530*/  FMNMX.FTZ R13, R10, R13, !PT ;  /* 0x0000000d0a0d7209 */ /* 0x000fe40007810000 */
[C---:B------:R-:W-:Y:S02]  /*10540*/  ISETP.GE.OR P6, PT, R12.reuse, R239, !P6 ;  /* 0x000000ef0c00720c */ /* 0x040fe400077c6670 */
[-C--:B------:R-:W-:Y:S02]  /*10550*/  ISETP.GE.OR P4, PT, R12, R235.reuse, !P4 ;  /* 0x000000eb0c00720c */ /* 0x080fe40006786670 */
[----:B------:R-:W-:Y:S02]  /*10560*/  ISETP.GE.OR P0, PT, R164, R235, !P0 ;  /* 0x000000eba400720c */ /* 0x000fe40004706670 */
[C---:B------:R-:W-:Y:S02]  /*10570*/  ISETP.GE.OR P2, PT, R4.reuse, R239, !P2 ;  /* 0x000000ef0400720c */ /* 0x040fe40005746670 */
[----:B------:R-:W-:Y:S02]  /*10580*/  ISETP.GE.OR P5, PT, R4, R235, !P5 ;  /* 0x000000eb0400720c */ /* 0x000fe40006fa6670 */
[C---:B------:R-:W-:Y:S02]  /*10590*/  IADD3 R12, R3.reuse, 0x30, RZ ;  /* 0x00000030030c7810 */ /* 0x040fe40007ffe0ff */
[----:B------:R-:W-:Y:S02]  /*105a0*/  FSEL R252, R20, -INF , !P1 ;  /* 0xff80000014fc7808 */ /* 0x000fe40004800000 */
[----:B------:R-:W-:Y:S02]  /*105b0*/  IADD3 R4, R3, 0x29, RZ ;  /* 0x0000002903047810 */ /* 0x000fe40007ffe0ff */
[----:B------:R-:W-:Y:S02]  /*105c0*/  FMNMX.FTZ R14, R203, R14, !PT ;  /* 0x0000000ecb0e7209 */ /* 0x000fe40007810000 */
[----:B------:R-:W-:Y:S02]  /*105d0*/  FMNMX.FTZ R13, R11, R13, !PT ;  /* 0x0000000d0b0d7209 */ /* 0x000fe40007810000 */
[----:B------:R-:W-:Y:S02]  /*105e0*/  FSEL R191, R21, -INF , !P2 ;  /* 0xff80000015bf7808 */ /* 0x000fe40005000000 */
[----:B------:R-:W-:Y:S02]  /*105f0*/  FSEL R188, R22, -INF , !P0 ;  /* 0xff80000016bc7808 */ /* 0x000fe40004000000 */
[----:B------:R-:W-:Y:S02]  /*10600*/  FSEL R172, R19, -INF , !P3 ;  /* 0xff80000013ac7808 */ /* 0x000fe40005800000 */
[C---:B------:R-:W-:Y:S01]  /*10610*/  ISETP.GE.AND P2, PT, R12.reuse, R240, PT ;  /* 0x000000f00c00720c */ /* 0x040fe20003f46270 */
[----:B------:R-:W-:Y:S01]  /*10620*/  LDSM.16.MT88.4 R16, [R224+0x10000] ;  /* 0x01000000e010783b */ /* 0x000fe20000004200 */
[----:B------:R-:W-:Y:S02]  /*10630*/  ISETP.GE.AND P0, PT, R12, R238, PT ;  /* 0x000000ee0c00720c */ /* 0x000fe40003f06270 */
[----:B------:R-:W-:Y:S02]  /*10640*/  ISETP.GE.AND P3, PT, R4, R240, PT ;  /* 0x000000f00400720c */ /* 0x000fe40003f66270 */
[----:B------:R-:W-:Y:S02]  /*10650*/  FMNMX.FTZ R14, R252, R14, !PT ;  /* 0x0000000efc0e7209 */ /* 0x000fe40007810000 */
[----:B------:R-:W-:Y:S02]  /*10660*/  FMNMX.FTZ R13, R175, R13, !PT ;  /* 0x0000000daf0d7209 */ /* 0x000fe40007810000 */
[----:B------:R-:W-:Y:S02]  /*10670*/  ISETP.GE.AND P1, PT, R4, R238, PT ;  /* 0x000000ee0400720c */ /* 0x000fe40003f26270 */
[C---:B------:R-:W-:Y:S02]  /*10680*/  ISETP.GE.OR P2, PT, R12.reuse, R239, !P2 ;  /* 0x000000ef0c00720c */ /* 0x040fe40005746670 */
[----:B------:R-:W-:Y:S02]  /*10690*/  ISETP.GE.OR P0, PT, R12, R235, !P0 ;  /* 0x000000eb0c00720c */ /* 0x000fe40004706670 */
[----:B------:R-:W-:Y:S02]  /*106a0*/  FSEL R190, R24, -INF , !P6 ;  /* 0xff80000018be7808 */ /* 0x000fe40007000000 */
[C---:B------:R-:W-:Y:S02]  /*106b0*/  ISETP.GE.OR P3, PT, R4.reuse, R239, !P3 ;  /* 0x000000ef0400720c */ /* 0x040fe40005f66670 */
[----:B------:R-:W-:Y:S02]  /*106c0*/  IADD3 R12, R3, 0x31, RZ ;  /* 0x00000031030c7810 */ /* 0x000fe40007ffe0ff */
[----:B------:R-:W-:Y:S02]  /*106d0*/  FMNMX.FTZ R14, R191, R14, !PT ;  /* 0x0000000ebf0e7209 */ /* 0x000fe40007810000 */
[----:B------:R-:W-:Y:S02]  /*106e0*/  FMNMX.FTZ R13, R173, R13, !PT ;  /* 0x0000000dad0d7209 */ /* 0x000fe40007810000 */
[----:B------:R-:W-:Y:S01]  /*106f0*/  ISETP.GE.OR P1, PT, R4, R235, !P1 ;  /* 0x000000eb0400720c */ /* 0x000fe20004f26670 */
[----:B------:R-:W-:Y:S01]  /*10700*/  VIADD R4, R3, 0x38 ;  /* 0x0000003803047836 */ /* 0x000fe20000000000 */
[----:B------:R-:W-:Y:S02]  /*10710*/  FSEL R187, R23, -INF , !P5 ;  /* 0xff80000017bb7808 */ /* 0x000fe40006800000 */
[----:B------:R-:W-:Y:S02]  /*10720*/  FSEL R189, R25, -INF , !P3 ;  /* 0xff80000019bd7808 */ /* 0x000fe40005800000 */
[----:B------:R-:W-:Y:S02]  /*10730*/  ISETP.GE.AND P5, PT, R12, R240, PT ;  /* 0x000000f00c00720c */ /* 0x000fe40003fa6270 */
[----:B------:R-:W-:Y:S02]  /*10740*/  FMNMX.FTZ R14, R190, R14, !PT ;  /* 0x0000000ebe0e7209 */ /* 0x000fe40007810000 */
[----:B------:R-:W-:Y:S02]  /*10750*/  FMNMX.FTZ R13, R174, R13, !PT ;  /* 0x0000000dae0d7209 */ /* 0x000fe40007810000 */
[----:B------:R-:W-:Y:S02]  /*10760*/  FSEL R184, R28, -INF , !P2 ;  /* 0xff8000001cb87808 */ /* 0x000fe40005000000 */
[----:B------:R-:W-:Y:S02]  /*10770*/  ISETP.GE.AND P6, PT, R4, R240, PT ;  /* 0x000000f00400720c */ /* 0x000fe40003fc6270 */
[----:B------:R-:W-:Y:S02]  /*10780*/  ISETP.GE.OR P5, PT, R12, R239, !P5 ;  /* 0x000000ef0c00720c */ /* 0x000fe40006fa6670 */
[----:B------:R-:W-:Y:S02]  /*10790*/  FMNMX.FTZ R14, R189, R14, !PT ;  /* 0x0000000ebd0e7209 */ /* 0x000fe40007810000 */
[----:B------:R-:W-:Y:S02]  /*107a0*/  FMNMX.FTZ R13, R172, R13, !PT ;  /* 0x0000000dac0d7209 */ /* 0x000fe40007810000 */
[----:B------:R-:W-:Y:S02]  /*107b0*/  ISETP.GE.OR P6, PT, R4, R239, !P6 ;  /* 0x000000ef0400720c */ /* 0x000fe400077c6670 */
[----:B------:R-:W-:Y:S02]  /*107c0*/  FSEL R183, R29, -INF , !P5 ;  /* 0xff8000001db77808 */ /* 0x000fe40006800000 */
[----:B------:R-:W-:Y:S02]  /*107d0*/  FMNMX.FTZ R14, R184, R14, !PT ;  /* 0x0000000eb80e7209 */ /* 0x000fe40007810000 */
[----:B------:R-:W-:Y:S02]  /*107e0*/  FMNMX.FTZ R13, R188, R13, !PT ;  /* 0x0000000dbc0d7209 */ /* 0x000fe40007810000 */
[----:B------:R-:W-:Y:S02]  /*107f0*/  FSEL R181, R32, -INF , !P6 ;  /* 0xff80000020b57808 */ /* 0x000fe40007000000 */
[----:B------:R-:W-:Y:S02]  /*10800*/  FMNMX.FTZ R14, R183, R14, !PT ;  /* 0x0000000eb70e7209 */ /* 0x000fe40007810000 */
[----:B------:R-:W-:Y:S02]  /*10810*/  FSEL R186, R26, -INF , !P4 ;  /* 0xff8000001aba7808 */ /* 0x000fe40006000000 */
[----:B------:R-:W-:Y:S02]  /*10820*/  FMNMX.FTZ R13, R187, R13, !PT ;  /* 0x0000000dbb0d7209 */ /* 0x000fe40007810000 */
[----:B------:R-:W-:Y:S02]  /*10830*/  FSEL R185, R27, -INF , !P1 ;  /* 0xff8000001bb97808 */ /* 0x000fe40004800000 */
[----:B------:R-:W-:Y:S01]  /*10840*/  IADD3 R3, R3, 0x39, RZ ;  /* 0x0000003903037810 */ /* 0x000fe20007ffe0ff */
[----:B------:R-:W-:Y:S01]  /*10850*/  LDSM.16.MT88.4 R24, [R222+0x10000] ;  /* 0x01000000de18783b */ /* 0x000fe20000004200 */
[----:B------:R-:W-:Y:S02]  /*10860*/  FMNMX.FTZ R15, R181, R14, !PT ;  /* 0x0000000eb50f7209 */ /* 0x000fe40007810000 */
[-C--:B------:R-:W-:Y:S02]  /*10870*/  ISETP.GE.AND P1, PT, R4, R238.reuse, PT ;  /* 0x000000ee0400720c */ /* 0x080fe40003f26270 */
[----:B------:R-:W-:Y:S02]  /*10880*/  FMNMX.FTZ R14, R186, R13, !PT ;  /* 0x0000000dba0e7209 */ /* 0x000fe40007810000 */
[----:B------:R-:W-:Y:S02]  /*10890*/  ISETP.GE.AND P2, PT, R12, R238, PT ;  /* 0x000000ee0c00720c */ /* 0x000fe40003f46270 */
[----:B------:R-:W-:Y:S02]  /*108a0*/  ISETP.GE.AND P3, PT, R3, R240, PT ;  /* 0x000000f00300720c */ /* 0x000fe40003f66270 */
[-C--:B------:R-:W-:Y:S02]  /*108b0*/  ISETP.GE.OR P1, PT, R4, R235.reuse, !P1 ;  /* 0x000000eb0400720c */ /* 0x080fe40004f26670 */
[----:B------:R-:W-:Y:S02]  /*108c0*/  FSEL R179, R30, -INF , !P0 ;  /* 0xff8000001eb37808 */ /* 0x000fe40004000000 */
[----:B------:R-:W-:Y:S02]  /*108d0*/  FMNMX.FTZ R4, R185, R14, !PT ;  /* 0x0000000eb9047209 */ /* 0x000fe40007810000 */
[----:B------:R-:W-:Y:S02]  /*108e0*/  ISETP.GE.OR P2, PT, R12, R235, !P2 ;  /* 0x000000eb0c00720c */ /* 0x000fe40005746670 */
[C---:B------:R-:W-:Y:S02]  /*108f0*/  ISETP.GE.OR P3, PT, R3.reuse, R239, !P3 ;  /* 0x000000ef0300720c */ /* 0x040fe40005f66670 */
[----:B------:R-:W-:Y:S02]  /*10900*/  ISETP.GE.AND P0, PT, R3, R238, PT ;  /* 0x000000ee0300720c */ /* 0x000fe40003f06270 */
[----:B------:R-:W-:Y:S02]  /*10910*/  FSEL R178, R31, -INF , !P2 ;  /* 0xff8000001fb27808 */ /* 0x000fe40005000000 */
[----:B------:R-:W-:Y:S02]  /*10920*/  FMNMX.FTZ R4, R179, R4, !PT ;  /* 0x00000004b3047209 */ /* 0x000fe40007810000 */
[----:B------:R-:W-:Y:S02]  /*10930*/  FSEL R180, R33, -INF , !P3 ;  /* 0xff80000021b47808 */ /* 0x000fe40005800000 */
[----:B------:R-:W-:Y:S02]  /*10940*/  ISETP.GE.OR P0, PT, R3, R235, !P0 ;  /* 0x000000eb0300720c */ /* 0x000fe40004706670 */
[----:B------:R-:W-:Y:S02]  /*10950*/  FSEL R176, R34, -INF , !P1 ;  /* 0xff80000022b07808 */ /* 0x000fe40004800000 */
[----:B------:R-:W-:Y:S02]  /*10960*/  FMNMX.FTZ R3, R178, R4, !PT ;  /* 0x00000004b2037209 */ /* 0x000fe40007810000 */
[----:B------:R-:W-:Y:S02]  /*10970*/  FMNMX.FTZ R13, R180, R15, !PT ;  /* 0x0000000fb40d7209 */ /* 0x000fe40007810000 */
[----:B------:R-:W-:Y:S02]  /*10980*/  FSEL R165, R35, -INF , !P0 ;  /* 0xff80000023a57808 */ /* 0x000fe40004000000 */
[----:B------:R-:W-:Y:S01]  /*10990*/  FMNMX.FTZ R3, R176, R3, !PT ;  /* 0x00000003b0037209 */ /* 0x000fe20007810000 */
[----:B------:R-:W1:Y:S03]  /*109a0*/  SHFL.BFLY PT, R12, R13, 0x2, 0x1f ;  /* 0x0c401f000d0c7f89 */ /* 0x000e6600000e0000 */
[----:B------:R-:W-:Y:S05]  /*109b0*/  FMNMX.FTZ R3, R165, R3, !PT ;  /* 0x00000003a5037209 */ /* 0x000fea0007810000 */
[----:B------:R-:W-:Y:S08]  /*109c0*/  LDSM.16.MT88.4 R32, [R221+0x10000] ;  /* 0x01000000dd20783b */ /* 0x000ff00000004200 */
[----:B------:R-:W2:Y:S01]  /*109d0*/  SHFL.BFLY PT, R4, R3, 0x2, 0x1f ;  /* 0x0c401f0003047f89 */ /* 0x000ea200000e0000 */
[----:B-1----:R-:W-:Y:S07]  /*109e0*/  FMNMX.FTZ R12, R13, R12, !PT ;  /* 0x0000000c0d0c7209 */ /* 0x002fee0007810000 */
[----:B------:R-:W1:Y:S01]  /*109f0*/  SHFL.BFLY PT, R164, R12, 0x1, 0x1f ;  /* 0x0c201f000ca47f89 */ /* 0x000e6200000e0000 */
[----:B--2---:R-:W-:Y:S07]  /*10a00*/  FMNMX.FTZ R4, R3, R4, !PT ;  /* 0x0000000403047209 */ /* 0x004fee0007810000 */
[----:B------:R-:W2:Y:S01]  /*10a10*/  SHFL.BFLY PT, R3, R4, 0x1, 0x1f ;  /* 0x0c201f0004037f89 */ /* 0x000ea200000e0000 */
[----:B-1----:R-:W-:Y:S04]  /*10a20*/  FMNMX.FTZ R164, R12, R164, !PT ;  /* 0x000000a40ca47209 */ /* 0x002fe80007810000 */
[C---:B------:R-:W-:Y:S01]  /*10a30*/  FSETP.NEU.FTZ.AND P1, PT, R164.reuse, -INF , PT ;  /* 0xff800000a400780b */ /* 0x040fe20003f3d000 */
[----:B------:R-:W-:Y:S05]  /*10a40*/  FMUL.FTZ R182, R164, UR4 ;  /* 0x00000004a4b67c20 */ /* 0x000fea0008410000 */
[----:B------:R-:W-:Y:S02]  /*10a50*/  FSEL R182, R182, RZ, P1 ;  /* 0x000000ffb6b67208 */ /* 0x000fe40000800000 */
[----:B--2---:R-:W-:Y:S02]  /*10a60*/  FMNMX.FTZ R3, R4, R3, !PT ;  /* 0x0000000304037209 */ /* 0x004fe40007810000 */
[----:B------:R-:W-:Y:S01]  /*10a70*/  FSEL R4, R164, RZ, P1 ;  /* 0x000000ffa4047208 */ /* 0x000fe20000800000 */
[--C-:B------:R-:W-:Y:S01]  /*10a80*/  FFMA.FTZ R198, R168, UR4, -R182.reuse ;  /* 0x00000004a8c67c23 */ /* 0x100fe200080108b6 */
[C---:B------:R-:W-:Y:S01]  /*10a90*/  FSETP.NEU.FTZ.AND P0, PT, R3.reuse, -INF , PT ;  /* 0xff8000000300780b */ /* 0x040fe20003f1d000 */
[----:B------:R-:W-:Y:S01]  /*10aa0*/  FMUL.FTZ R177, R3, UR4 ;  /* 0x0000000403b17c20 */ /* 0x000fe20008410000 */
[----:B------:R-:W-:Y:S01]  /*10ab0*/  FFMA.FTZ R196, R5, UR4, -R182 ;  /* 0x0000000405c47c23 */ /* 0x000fe200080108b6 */
[----:B------:R-:W-:Y:S01]  /*10ac0*/  FADD.FTZ R4, -R4, R0 ;  /* 0x0000000004047221 */ /* 0x000fe20000010100 */
[----:B------:R-:W-:Y:S01]  /*10ad0*/  FSEL R0, R3, RZ, P0 ;  /* 0x000000ff03007208 */ /* 0x000fe20000000000 */
[--C-:B------:R-:W-:Y:S01]  /*10ae0*/  FFMA.FTZ R195, R8, UR4, -R182.reuse ;  /* 0x0000000408c37c23 */ /* 0x100fe200080108b6 */
[----:B------:R-:W-:Y:S01]  /*10af0*/  FSEL R177, R177, RZ, P0 ;  /* 0x000000ffb1b17208 */ /* 0x000fe20000000000 */
[----:B------:R-:W-:Y:S01]  /*10b00*/  FFMA.FTZ R194, R9, UR4, -R182 ;  /* 0x0000000409c27c23 */ /* 0x000fe200080108b6 */
[----:B------:R-:W-:Y:S01]  /*10b10*/  FMUL.FTZ R4, R4, UR4 ;  /* 0x0000000404047c20 */ /* 0x000fe20008410000 */
[----:B------:R-:W-:Y:S01]  /*10b20*/  FADD.FTZ R0, -R0, R2 ;  /* 0x0000000200007221 */ /* 0x000fe20000010100 */
[----:B------:R-:W-:Y:S01]  /*10b30*/  MUFU.EX2 R198, R198 ;  /* 0x000000c600c67308 */ /* 0x000fe20000000800 */
[--C-:B------:R-:W-:Y:S01]  /*10b40*/  FFMA.FTZ R199, R6, UR4, -R177.reuse ;  /* 0x0000000406c77c23 */ /* 0x100fe200080108b1 */
[--C-:B------:R-:W-:Y:S01]  /*10b50*/  FFMA.FTZ R193, R7, UR4, -R177.reuse ;  /* 0x0000000407c17c23 */ /* 0x100fe200080108b1 */
[--C-:B------:R-:W-:Y:S01]  /*10b60*/  FFMA.FTZ R192, R10, UR4, -R177.reuse ;  /* 0x000000040ac07c23 */ /* 0x100fe200080108b1 */
[--C-:B------:R-:W-:Y:S01]  /*10b70*/  FFMA.FTZ R197, R11, UR4, -R177.reuse ;  /* 0x000000040bc57c23 */ /* 0x100fe200080108b1 */
[----:B------:R-:W-:Y:S01]  /*10b80*/  FMUL.FTZ R0, R0, UR4 ;  /* 0x0000000400007c20 */ /* 0x000fe20008410000 */
[--C-:B------:R-:W-:Y:S01]  /*10b90*/  FFMA.FTZ R249, R175, UR4, -R177.reuse ;  /* 0x00000004aff97c23 */ /* 0x100fe200080108b1 */
[--C-:B------:R-:W-:Y:S03]  /*10ba0*/  FFMA.FTZ R248, R173, UR4, -R177.reuse ;  /* 0x00000004adf87c23 */ /* 0x100fe600080108b1 */
[----:B------:R-:W1:Y:S01]  /*10bb0*/  MUFU.EX2 R196, R196 ;  /* 0x000000c400c47308 */ /* 0x000e620000000800 */
[--C-:B------:R-:W-:Y:S01]  /*10bc0*/  FFMA.FTZ R250, R174, UR4, -R177.reuse ;  /* 0x00000004aefa7c23 */ /* 0x100fe200080108b1 */
[--C-:B------:R-:W-:Y:S01]  /*10bd0*/  FFMA.FTZ R251, R172, UR4, -R177.reuse ;  /* 0x00000004acfb7c23 */ /* 0x100fe200080108b1 */
[--C-:B------:R-:W-:Y:S01]  /*10be0*/  FFMA.FTZ R200, R200, UR4, -R182.reuse ;  /* 0x00000004c8c87c23 */ /* 0x100fe200080108b6 */
[--C-:B------:R-:W-:Y:S01]  /*10bf0*/  FFMA.FTZ R203, R203, UR4, -R182.reuse ;  /* 0x00000004cbcb7c23 */ /* 0x100fe200080108b6 */
[----:B------:R-:W-:Y:S01]  /*10c00*/  LDSM.16.MT88.4 R172, [R222+0x14800] ;  /* 0x01480000deac783b */ /* 0x000fe20000004200 */
[--C-:B------:R-:W-:Y:S01]  /*10c10*/  FFMA.FTZ R184, R184, UR4, -R182.reuse ;  /* 0x00000004b8b87c23 */ /* 0x100fe200080108b6 */
[--C-:B------:R-:W-:Y:S03]  /*10c20*/  FFMA.FTZ R183, R183, UR4, -R182.reuse ;  /* 0x00000004b7b77c23 */ /* 0x100fe600080108b6 */
[----:B------:R-:W-:Y:S01]  /*10c30*/  MUFU.EX2 R195, R195 ;  /* 0x000000c300c37308 */ /* 0x000fe20000000800 */
[--C-:B------:R-:W-:Y:S01]  /*10c40*/  FFMA.FTZ R181, R181, UR4, -R182.reuse ;  /* 0x00000004b5b57c23 */ /* 0x100fe200080108b6 */
[--C-:B------:R-:W-:Y:S01]  /*10c50*/  FFMA.FTZ R179, R179, UR4, -R177.reuse ;  /* 0x00000004b3b37c23 */ /* 0x100fe200080108b1 */
[--C-:B------:R-:W-:Y:S01]  /*10c60*/  FFMA.FTZ R178, R178, UR4, -R177.reuse ;  /* 0x00000004b2b27c23 */ /* 0x100fe200080108b1 */
[--C-:B------:R-:W-:Y:S01]  /*10c70*/  FFMA.FTZ R176, R176, UR4, -R177.reuse ;  /* 0x00000004b0b07c23 */ /* 0x100fe200080108b1 */
[--C-:B------:R-:W-:Y:S01]  /*10c80*/  FFMA.FTZ R191, R191, UR4, -R182.reuse ;  /* 0x00000004bfbf7c23 */ /* 0x100fe200080108b6 */
[--C-:B------:R-:W-:Y:S01]  /*10c90*/  FFMA.FTZ R190, R190, UR4, -R182.reuse ;  /* 0x00000004bebe7c23 */ /* 0x100fe200080108b6 */
[--C-:B------:R-:W-:Y:S03]  /*10ca0*/  FFMA.FTZ R188, R188, UR4, -R177.reuse ;  /* 0x00000004bcbc7c23 */ /* 0x100fe600080108b1 */
[----:B------:R-:W2:Y:S01]  /*10cb0*/  MUFU.EX2 R194, R194 ;  /* 0x000000c200c27308 */ /* 0x000ea20000000800 */
[----:B-1----:R-:W-:Y:S01]  /*10cc0*/  F2FP.F16.F32.PACK_AB R168, R196, R198 ;  /* 0x000000c6c4a8723e */ /* 0x002fe200000000ff */
[--C-:B------:R-:W-:Y:S01]  /*10cd0*/  FFMA.FTZ R189, R189, UR4, -R182.reuse ;  /* 0x00000004bdbd7c23 */ /* 0x100fe200080108b6 */
[--C-:B------:R-:W-:Y:S01]  /*10ce0*/  FFMA.FTZ R187, R187, UR4, -R177.reuse ;  /* 0x00000004bbbb7c23 */ /* 0x100fe200080108b1 */
[--C-:B------:R-:W-:Y:S01]  /*10cf0*/  FFMA.FTZ R185, R185, UR4, -R177.reuse ;  /* 0x00000004b9b97c23 */ /* 0x100fe200080108b1 */
[--C-:B------:R-:W-:Y:S01]  /*10d00*/  FFMA.FTZ R252, R252, UR4, -R182.reuse ;  /* 0x00000004fcfc7c23 */ /* 0x100fe200080108b6 */
[--C-:B------:R-:W-:Y:S01]  /*10d10*/  FFMA.FTZ R186, R186, UR4, -R177.reuse ;  /* 0x00000004baba7c23 */ /* 0x100fe200080108b1 */
[----:B------:R-:W-:Y:S03]  /*10d20*/  FFMA.FTZ R177, R165, UR4, -R177 ;  /* 0x00000004a5b17c23 */ /* 0x000fe600080108b1 */
[----:B------:R-:W-:Y:S01]  /*10d30*/  MUFU.EX2 R199, R199 ;  /* 0x000000c700c77308 */ /* 0x000fe20000000800 */
[----:B------:R-:W-:Y:S09]  /*10d40*/  PLOP3.LUT P0, PT, PT, PT, UP2, 0x80, 0x0 ;  /* 0x000000000000781c */ /* 0x000ff20003f0f028 */
[----:B------:R-:W1:Y:S01]  /*10d50*/  MUFU.EX2 R193, R193 ;  /* 0x000000c100c17308 */ /* 0x000e620000000800 */
[----:B--2---:R-:W-:Y:S09]  /*10d60*/  F2FP.F16.F32.PACK_AB R170, R194, R195 ;  /* 0x000000c3c2aa723e */ /* 0x004ff200000000ff */
[----:B------:R-:W-:Y:S10]  /*10d70*/  MUFU.EX2 R192, R192 ;  /* 0x000000c000c07308 */ /* 0x000ff40000000800 */
[----:B------:R-:W2:Y:S01]  /*10d80*/  MUFU.EX2 R197, R197 ;  /* 0x000000c500c57308 */ /* 0x000ea20000000800 */
[----:B-1----:R-:W-:Y:S09]  /*10d90*/  F2FP.F16.F32.PACK_AB R169, R193, R199 ;  /* 0x000000c7c1a9723e */ /* 0x002ff200000000ff */
[----:B------:R-:W1:Y:S10]  /*10da0*/  MUFU.EX2 R2, R4 ;  /* 0x0000000400027308 */ /* 0x000e740000000800 */
[----:B------:R-:W3:Y:S01]  /*10db0*/  MUFU.EX2 R0, R0 ;  /* 0x0000000000007308 */ /* 0x000ee20000000800 */
[----:B--2---:R-:W-:Y:S09]  /*10dc0*/  F2FP.F16.F32.PACK_AB R171, R197, R192 ;  /* 0x000000c0c5ab723e */ /* 0x004ff200000000ff */
[----:B------:R-:W-:Y:S01]  /*10dd0*/  MUFU.EX2 R200, R200 ;  /* 0x000000c800c87308 */ /* 0x000fe20000000800 */
[C---:B-1----:R-:W-:Y:S01]  /*10de0*/  FMUL.FTZ R4, R2.reuse, R160 ;  /* 0x000000a002047220 */ /* 0x042fe20000410000 */
[C---:B------:R-:W-:Y:S01]  /*10df0*/  FMUL.FTZ R5, R2.reuse, R161 ;  /* 0x000000a102057220 */ /* 0x040fe20000410000 */
[C---:B------:R-:W-:Y:S01]  /*10e00*/  FMUL.FTZ R8, R2.reuse, R156 ;  /* 0x0000009c02087220 */ /* 0x040fe20000410000 */
[C---:B------:R-:W-:Y:S01]  /*10e10*/  FMUL.FTZ R9, R2.reuse, R157 ;  /* 0x0000009d02097220 */ /* 0x040fe20000410000 */
[C---:B------:R-:W-:Y:S01]  /*10e20*/  FMUL.FTZ R12, R2.reuse, R152 ;  /* 0x00000098020c7220 */ /* 0x040fe20000410000 */
[C---:B------:R-:W-:Y:S01]  /*10e30*/  FMUL.FTZ R13, R2.reuse, R153 ;  /* 0x00000099020d7220 */ /* 0x040fe20000410000 */
[C---:B------:R-:W-:Y:S01]  /*10e40*/  FMUL.FTZ R20, R2.reuse, R144 ;  /* 0x0000009002147220 */ /* 0x040fe20000410000 */
[----:B------:R-:W-:Y:S01]  /*10e50*/  FMUL.FTZ R21, R2, R145 ;  /* 0x0000009102157220 */ /* 0x000fe20000410000 */
[C---:B---3--:R-:W-:Y:S01]  /*10e60*/  FMUL.FTZ R6, R0.reuse, R162 ;  /* 0x000000a200067220 */ /* 0x048fe20000410000 */
[C---:B------:R-:W-:Y:S01]  /*10e70*/  FMUL.FTZ R7, R0.reuse, R163 ;  /* 0x000000a300077220 */ /* 0x040fe20000410000 */
[C---:B------:R-:W-:Y:S01]  /*10e80*/  FMUL.FTZ R10, R0.reuse, R158 ;  /* 0x0000009e000a7220 */ /* 0x040fe20000410000 */
[C---:B------:R-:W-:Y:S01]  /*10e90*/  FMUL.FTZ R11, R0.reuse, R159 ;  /* 0x0000009f000b7220 */ /* 0x040fe20000410000 */
[----:B------:R-:W1:Y:S01]  /*10ea0*/  LDSM.16.MT88.4 R160, [R220+0x10000] ;  /* 0x01000000dca0783b */ /* 0x000e620000004200 */
[C---:B------:R-:W-:Y:S01]  /*10eb0*/  FMUL.FTZ R14, R0.reuse, R154 ;  /* 0x0000009a000e7220 */ /* 0x040fe20000410000 */
[C---:B------:R-:W-:Y:S01]  /*10ec0*/  FMUL.FTZ R15, R0.reuse, R155 ;  /* 0x0000009b000f7220 */ /* 0x040fe20000410000 */
[C---:B------:R-:W-:Y:S01]  /*10ed0*/  FMUL.FTZ R22, R0.reuse, R146 ;  /* 0x0000009200167220 */ /* 0x040fe20000410000 */
[C---:B------:R-:W-:Y:S01]  /*10ee0*/  HMMA.16816.F32 R4, R168.reuse, R16, R4 ;  /* 0x00000010a804723c */ /* 0x040fe20000001804 */
[----:B------:R-:W-:Y:S03]  /*10ef0*/  MUFU.EX2 R186, R186 ;  /* 0x000000ba00ba7308 */ /* 0x000fe60000000800 */
[----:B------:R-:W2:Y:S01]  /*10f00*/  LDSM.16.MT88.4 R152, [R224+0x12000] ;  /* 0x01200000e098783b */ /* 0x000ea20000004200 */
[----:B------:R-:W-:Y:S01]  /*10f10*/  FMUL.FTZ R23, R0, R147 ;  /* 0x0000009300177220 */ /* 0x000fe20000410000 */
[C---:B------:R-:W-:Y:S05]  /*10f20*/  HMMA.16816.F32 R8, R168.reuse, R18, R8 ;  /* 0x00000012a808723c */ /* 0x040fea0000001808 */
[----:B------:R-:W-:Y:S01]  /*10f30*/  MUFU.EX2 R165, R177 ;  /* 0x000000b100a57308 */ /* 0x000fe20000000800 */
[C---:B------:R-:W-:Y:S01]  /*10f40*/  FMUL.FTZ R16, R2.reuse, R148 ;  /* 0x0000009402107220 */ /* 0x040fe20000410000 */
[C---:B------:R-:W-:Y:S01]  /*10f50*/  HMMA.16816.F32 R12, R168.reuse, R24, R12 ;  /* 0x00000018a80c723c */ /* 0x040fe2000000180c */
[----:B------:R-:W3:Y:S03]  /*10f60*/  LDSM.16.MT88.4 R144, [R222+0x12000] ;  /* 0x01200000de90783b */ /* 0x000ee60000004200 */
[----:B------:R-:W-:Y:S01]  /*10f70*/  FMUL.FTZ R17, R2, R149 ;  /* 0x0000009502117220 */ /* 0x000fe20000410000 */
[C---:B------:R-:W-:Y:S01]  /*10f80*/  FMUL.FTZ R18, R0.reuse, R150 ;  /* 0x0000009600127220 */ /* 0x040fe20000410000 */
[----:B------:R-:W-:Y:S01]  /*10f90*/  FMUL.FTZ R19, R0, R151 ;  /* 0x0000009700137220 */ /* 0x000fe20000410000 */
[C---:B------:R-:W-:Y:S02]  /*10fa0*/  FMUL.FTZ R24, R2.reuse, R140 ;  /* 0x0000008c02187220 */ /* 0x040fe40000410000 */
[----:B------:R-:W-:Y:S01]  /*10fb0*/  LDSM.16.MT88.4 R148, [R221+0x10800] ;  /* 0x01080000dd94783b */ /* 0x000fe20000004200 */
[----:B------:R-:W4:Y:S01]  /*10fc0*/  MUFU.EX2 R241, R191 ;  /* 0x000000bf00f17308 */ /* 0x000f220000000800 */
[C---:B------:R-:W-:Y:S01]  /*10fd0*/  FMUL.FTZ R25, R2.reuse, R141 ;  /* 0x0000008d02197220 */ /* 0x040fe20000410000 */
[C---:B------:R-:W-:Y:S01]  /*10fe0*/  FMUL.FTZ R28, R2.reuse, R136 ;  /* 0x00000088021c7220 */ /* 0x040fe20000410000 */
[----:B------:R-:W-:Y:S01]  /*10ff0*/  FMUL.FTZ R29, R2, R137 ;  /* 0x00000089021d7220 */ /* 0x000fe20000410000 */
[C---:B------:R-:W-:Y:S03]  /*11000*/  HMMA.16816.F32 R16, R168.reuse, R26, R16 ;  /* 0x0000001aa810723c */ /* 0x040fe60000001810 */
[----:B------:R-:W-:Y:S01]  /*11010*/  LDSM.16.MT88.4 R156, [R222+0x12800] ;  /* 0x01280000de9c783b */ /* 0x000fe20000004200 */
[C---:B------:R-:W-:Y:S01]  /*11020*/  FMUL.FTZ R30, R0.reuse, R138 ;  /* 0x0000008a001e7220 */ /* 0x040fe20000410000 */
[C---:B------:R-:W-:Y:S01]  /*11030*/  FMUL.FTZ R31, R0.reuse, R139 ;  /* 0x0000008b001f7220 */ /* 0x040fe20000410000 */
[C---:B------:R-:W-:Y:S01]  /*11040*/  HMMA.16816.F32 R20, R168.reuse, R32, R20 ;  /* 0x00000020a814723c */ /* 0x040fe20000001814 */
[----:B------:R-:W-:Y:S04]  /*11050*/  MUFU.EX2 R203, R203 ;  /* 0x000000cb00cb7308 */ /* 0x000fe80000000800 */
[C---:B------:R-:W-:Y:S01]  /*11060*/  FMUL.FTZ R26, R0.reuse, R142 ;  /* 0x0000008e001a7220 */ /* 0x040fe20000410000 */
[----:B------:R-:W-:Y:S01]  /*11070*/  FMUL.FTZ R27, R0, R143 ;  /* 0x0000008f001b7220 */ /* 0x000fe20000410000 */
[----:B------:R-:W4:Y:S01]  /*11080*/  LDSM.16.MT88.4 R136, [R221+0x12000] ;  /* 0x01200000dd88783b */ /* 0x000f220000004200 */
[C---:B------:R-:W-:Y:S03]  /*11090*/  FMUL.FTZ R32, R2.reuse, R132 ;  /* 0x0000008402207220 */ /* 0x040fe60000410000 */
[----:B------:R-:W-:Y:S01]  /*110a0*/  MUFU.EX2 R191, R188 ;  /* 0x000000bc00bf7308 */ /* 0x000fe20000000800 */
[C---:B------:R-:W-:Y:S01]  /*110b0*/  FMUL.FTZ R33, R2.reuse, R133 ;  /* 0x0000008502217220 */ /* 0x040fe20000410000 */
[C---:B------:R-:W-:Y:S01]  /*110c0*/  FMUL.FTZ R36, R2.reuse, R36 ;  /* 0x0000002402247220 */ /* 0x040fe20000410000 */
[C---:B------:R-:W-:Y:S01]  /*110d0*/  HMMA.16816.F32 R24, R168.reuse, R34, R24 ;  /* 0x00000022a818723c */ /* 0x040fe20000001818 */
[----:B------:R-:W-:Y:S02]  /*110e0*/  LDSM.16.MT88.4 R140, [R224+0x14000] ;  /* 0x01400000e08c783b */ /* 0x000fe40000004200 */
[----:B------:R-:W-:Y:S04]  /*110f0*/  FMUL.FTZ R37, R2, R37 ;  /* 0x0000002502257220 */ /* 0x000fe80000410000 */
[----:B------:R-:W-:Y:S01]  /*11100*/  MUFU.EX2 R188, R187 ;  /* 0x000000bb00bc7308 */ /* 0x000fe20000000800 */
[C---:B------:R-:W-:Y:S01]  /*11110*/  FMUL.FTZ R38, R0.reuse, R38 ;  /* 0x0000002600267220 */ /* 0x040fe20000410000 */
[C---:B-1----:R-:W-:Y:S03]  /*11120*/  HMMA.16816.F32 R28, R168.reuse, R160, R28 ;  /* 0x000000a0a81c723c */ /* 0x042fe6000000181c */
[C---:B------:R-:W-:Y:S01]  /*11130*/  FMUL.FTZ R34, R0.reuse, R134 ;  /* 0x0000008600227220 */ /* 0x040fe20000410000 */
[C---:B------:R-:W-:Y:S01]  /*11140*/  FMUL.FTZ R35, R0.reuse, R135 ;  /* 0x0000008700237220 */ /* 0x040fe20000410000 */
[----:B------:R-:W-:Y:S01]  /*11150*/  FMUL.FTZ R39, R0, R39 ;  /* 0x0000002700277220 */ /* 0x000fe20000410000 */
[----:B------:R-:W1:Y:S02]  /*11160*/  LDSM.16.MT88.4 R132, [R220+0x12000] ;  /* 0x01200000dc84783b */ /* 0x000e640000004200 */
[----:B------:R1:W1:Y:S03]  /*11170*/  MUFU.EX2 R166, R190 ;  /* 0x000000be00a67308 */ /* 0x0002660000000800 */
[C---:B------:R-:W-:Y:S01]  /*11180*/  FMUL.FTZ R40, R2.reuse, R40 ;  /* 0x0000002802287220 */ /* 0x040fe20000410000 */
[----:B------:R-:W-:Y:S01]  /*11190*/  FMUL.FTZ R41, R2, R41 ;  /* 0x0000002902297220 */ /* 0x000fe20000410000 */
[C---:B------:R-:W-:Y:S03]  /*111a0*/  HMMA.16816.F32 R32, R168.reuse, R162, R32 ;  /* 0x000000a2a820723c */ /* 0x040fe60000001820 */
[C---:B------:R-:W-:Y:S01]  /*111b0*/  FMUL.FTZ R42, R0.reuse, R42 ;  /* 0x0000002a002a7220 */ /* 0x040fe20000410000 */
[----:B------:R-:W-:Y:S01]  /*111c0*/  FMUL.FTZ R43, R0, R43 ;  /* 0x0000002b002b7220 */ /* 0x000fe20000410000 */
[----:B------:R-:W-:Y:S01]  /*111d0*/  LDSM.16.MT88.4 R160, [R221+0x12800] ;  /* 0x01280000dda0783b */ /* 0x000fe20000004200 */
[C---:B--2---:R-:W-:Y:S01]  /*111e0*/  HMMA.16816.F32 R36, R168.reuse, R152, R36 ;  /* 0x00000098a824723c */ /* 0x044fe20000001824 */
[----:B------:R-:W-:Y:S04]  /*111f0*/  MUFU.EX2 R252, R252 ;  /* 0x000000fc00fc7308 */ /* 0x000fe80000000800 */
[C---:B------:R-:W-:Y:S01]  /*11200*/  FMUL.FTZ R44, R2.reuse, R44 ;  /* 0x0000002c022c7220 */ /* 0x040fe20000410000 */
[C---:B------:R-:W-:Y:S01]  /*11210*/  HMMA.16816.F32 R40, R168.reuse, R154, R40 ;  /* 0x0000009aa828723c */ /* 0x040fe20000001828 */
[----:B------:R-:W-:Y:S04]  /*11220*/  LDSM.16.MT88.4 R152, [R220+0x10800] ;  /* 0x01080000dc98783b */ /* 0x000fe80000004200 */
[----:B------:R-:W-:Y:S01]  /*11230*/  MUFU.EX2 R249, R249 ;  /* 0x000000f900f97308 */ /* 0x000fe20000000800 */
[----:B------:R-:W-:Y:S01]  /*11240*/  FMUL.FTZ R45, R2, R45 ;  /* 0x0000002d022d7220 */ /* 0x000fe20000410000 */
[C---:B------:R-:W-:Y:S01]  /*11250*/  FMUL.FTZ R46, R0.reuse, R46 ;  /* 0x0000002e002e7220 */ /* 0x040fe20000410000 */
[----:B------:R-:W-:Y:S03]  /*11260*/  FMUL.FTZ R47, R0, R47 ;  /* 0x0000002f002f7220 */ /* 0x000fe60000410000 */
[C---:B------:R-:W-:Y:S01]  /*11270*/  FMUL.FTZ R48, R2.reuse, R48 ;  /* 0x0000003002307220 */ /* 0x040fe20000410000 */
[----:B------:R-:W-:Y:S01]  /*11280*/  FMUL.FTZ R49, R2, R49 ;  /* 0x0000003102317220 */ /* 0x000fe20000410000 */
[C---:B------:R-:W-:Y:S01]  /*11290*/  FMUL.FTZ R50, R0.reuse, R50 ;  /* 0x0000003200327220 */ /* 0x040fe20000410000 */
[----:B------:R-:W-:Y:S01]  /*112a0*/  FMUL.FTZ R51, R0, R51 ;  /* 0x0000003300337220 */ /* 0x000fe20000410000 */
[C---:B---3--:R-:W-:Y:S01]  /*112b0*/  HMMA.16816.F32 R44, R168.reuse, R144, R44 ;  /* 0x00000090a82c723c */ /* 0x048fe2000000182c */
[----:B------:R-:W-:Y:S02]  /*112c0*/  MUFU.EX2 R248, R248 ;  /* 0x000000f800f87308 */ /* 0x000fe40000000800 */
[C---:B------:R-:W-:Y:S01]  /*112d0*/  FMUL.FTZ R52, R2.reuse, R52 ;  /* 0x0000003402347220 */ /* 0x040fe20000410000 */
[----:B------:R-:W-:Y:S01]  /*112e0*/  FMUL.FTZ R53, R2, R53 ;  /* 0x0000003502357220 */ /* 0x000fe20000410000 */
[C---:B------:R-:W-:Y:S01]  /*112f0*/  FMUL.FTZ R54, R0.reuse, R54 ;  /* 0x0000003600367220 */ /* 0x040fe20000410000 */
[C---:B------:R-:W-:Y:S01]  /*11300*/  HMMA.16816.F32 R48, R168.reuse, R146, R48 ;  /* 0x00000092a830723c */ /* 0x040fe20000001830 */
[----:B------:R-:W2:Y:S04]  /*11310*/  LDSM.16.MT88.4 R144, [R222+0x14000] ;  /* 0x01400000de90783b */ /* 0x000ea80000004200 */
[----:B------:R-:W-:Y:S01]  /*11320*/  MUFU.EX2 R250, R250 ;  /* 0x000000fa00fa7308 */ /* 0x000fe20000000800 */
[----:B------:R-:W-:Y:S01]  /*11330*/  FMUL.FTZ R55, R0, R55 ;  /* 0x0000003700377220 */ /* 0x000fe20000410000 */
[C---:B------:R-:W-:Y:S01]  /*11340*/  FMUL.FTZ R56, R2.reuse, R56 ;  /* 0x0000003802387220 */ /* 0x040fe20000410000 */
[----:B------:R-:W-:Y:S03]  /*11350*/  FMUL.FTZ R57, R2, R57 ;  /* 0x0000003902397220 */ /* 0x000fe60000410000 */
[C---:B------:R-:W-:Y:S01]  /*11360*/  FMUL.FTZ R58, R0.reuse, R58 ;  /* 0x0000003a003a7220 */ /* 0x040fe20000410000 */
[----:B------:R-:W-:Y:S01]  /*11370*/  FMUL.FTZ R59, R0, R59 ;  /* 0x0000003b003b7220 */ /* 0x000fe20000410000 */
[C---:B----4-:R-:W-:Y:S02]  /*11380*/  HMMA.16816.F32 R52, R168.reuse, R136, R52 ;  /* 0x00000088a834723c */ /* 0x050fe40000001834 */
[----:B------:R-:W-:Y:S01]  /*11390*/  MUFU.EX2 R251, R251 ;  /* 0x000000fb00fb7308 */ /* 0x000fe20000000800 */
[C---:B------:R-:W-:Y:S01]  /*113a0*/  FMUL.FTZ R60, R2.reuse, R60 ;  /* 0x0000003c023c7220 */ /* 0x040fe20000410000 */
[----:B------:R-:W-:Y:S01]  /*113b0*/  FMUL.FTZ R61, R2, R61 ;  /* 0x0000003d023d7220 */ /* 0x000fe20000410000 */
        /* <DEDUP_REMOVED lines=15> */
[C---:B------:R-:W-:Y:S01]  /*114b0*/  FMUL.FTZ R72, R2.reuse, R72 ;  /* 0x0000004802487220 */ /* 0x040fe20000410000 */
[----:B------:R-:W-:Y:S01]  /*114c0*/  FMUL.FTZ R73, R2, R73 ;  /* 0x0000004902497220 */ /* 0x000fe20000410000 */
[C---:B------:R-:W-:Y:S03]  /*114d0*/  FMUL.FTZ R74, R0.reuse, R74 ;  /* 0x0000004a004a7220 */ /* 0x040fe60000410000 */
[----:B------:R-:W-:Y:S01]  /*114e0*/  FMUL.FTZ R75, R0, R75 ;  /* 0x0000004b004b7220 */ /* 0x000fe20000410000 */
[C---:B------:R-:W-:Y:S03]  /*114f0*/  HMMA.16816.F32 R68, R168.reuse, R140, R68 ;  /* 0x0000008ca844723c */ /* 0x040fe60000001844 */
[C---:B------:R-:W-:Y:S01]  /*11500*/  FMUL.FTZ R76, R2.reuse, R76 ;  /* 0x0000004c024c7220 */ /* 0x040fe20000410000 */
[----:B------:R-:W-:Y:S01]  /*11510*/  FMUL.FTZ R77, R2, R77 ;  /* 0x0000004d024d7220 */ /* 0x000fe20000410000 */
        /* <DEDUP_REMOVED lines=8> */
[C---:B--2---:R-:W-:Y:S03]  /*115a0*/  HMMA.16816.F32 R76, R168.reuse, R144, R76 ;  /* 0x00000090a84c723c */ /* 0x044fe6000000184c */
[C---:B------:R-:W-:Y:S01]  /*115b0*/  FMUL.FTZ R84, R2.reuse, R84 ;  /* 0x0000005402547220 */ /* 0x040fe20000410000 */
[----:B------:R-:W-:Y:S01]  /*115c0*/  FMUL.FTZ R85, R2, R85 ;  /* 0x0000005502557220 */ /* 0x000fe20000410000 */
[C---:B------:R-:W-:Y:S01]  /*115d0*/  FMUL.FTZ R86, R0.reuse, R86 ;  /* 0x0000005600567220 */ /* 0x040fe20000410000 */
[C---:B------:R-:W-:Y:S05]  /*115e0*/  HMMA.16816.F32 R80, R168.reuse, R146, R80 ;  /* 0x00000092a850723c */ /* 0x040fea0000001850 */
[----:B------:R-:W-:Y:S01]  /*115f0*/  FMUL.FTZ R87, R0, R87 ;  /* 0x0000005700577220 */ /* 0x000fe20000410000 */
[C---:B------:R-:W-:Y:S01]  /*11600*/  FMUL.FTZ R88, R2.reuse, R88 ;  /* 0x0000005802587220 */ /* 0x040fe20000410000 */
[----:B------:R-:W-:Y:S01]  /*11610*/  FMUL.FTZ R89, R2, R89 ;  /* 0x0000005902597220 */ /* 0x000fe20000410000 */
[C---:B------:R-:W-:Y:S03]  /*11620*/  FMUL.FTZ R90, R0.reuse, R90 ;  /* 0x0000005a005a7220 */ /* 0x040fe60000410000 */
[----:B------:R-:W-:Y:S01]  /*11630*/  FMUL.FTZ R91, R0, R91 ;  /* 0x0000005b005b7220 */ /* 0x000fe20000410000 */
[C---:B---3--:R-:W-:Y:S03]  /*11640*/  HMMA.16816.F32 R84, R168.reuse, R136, R84 ;  /* 0x00000088a854723c */ /* 0x048fe60000001854 */
[--C-:B------:R-:W-:Y:S01]  /*11650*/  FFMA.FTZ R144, R202, UR4, -R182.reuse ;  /* 0x00000004ca907c23 */ /* 0x100fe200080108b6 */
[----:B------:R-:W-:Y:S01]  /*11660*/  MOV R190, R241 ;  /* 0x000000f100be7202 */ /* 0x000fe20000000f00 */
[C---:B------:R-:W-:Y:S01]  /*11670*/  FMUL.FTZ R92, R2.reuse, R92 ;  /* 0x0000005c025c7220 */ /* 0x040fe20000410000 */
[C---:B------:R-:W-:Y:S01]  /*11680*/  HMMA.16816.F32 R88, R168.reuse, R138, R88 ;  /* 0x0000008aa858723c */ /* 0x040fe20000001858 */
[----:B------:R-:W2:Y:S01]  /*11690*/  LDSM.16.MT88.4 R136, [R222+0x16000] ;  /* 0x01600000de88783b */ /* 0x000ea20000004200 */
[----:B------:R-:W-:Y:S03]  /*116a0*/  MUFU.EX2 R241, R185 ;  /* 0x000000b900f17308 */ /* 0x000fe60000000800 */
[----:B------:R-:W-:Y:S01]  /*116b0*/  FMUL.FTZ R93, R2, R93 ;  /* 0x0000005d025d7220 */ /* 0x000fe20000410000 */
[C---:B------:R-:W-:Y:S01]  /*116c0*/  FMUL.FTZ R94, R0.reuse, R94 ;  /* 0x0000005e005e7220 */ /* 0x040fe20000410000 */
[----:B------:R-:W-:Y:S01]  /*116d0*/  FMUL.FTZ R95, R0, R95 ;  /* 0x0000005f005f7220 */ /* 0x000fe20000410000 */
[C---:B------:R-:W-:Y:S03]  /*116e0*/  FMUL.FTZ R96, R2.reuse, R96 ;  /* 0x0000006002607220 */ /* 0x040fe60000410000 */
        /* <DEDUP_REMOVED lines=14> */
[C---:B----4-:R-:W-:Y:S03]  /*117d0*/  HMMA.16816.F32 R100, R168.reuse, R140, R100 ;  /* 0x0000008ca864723c */ /* 0x050fe60000001864 */
        /* <DEDUP_REMOVED lines=10> */
[C---:B--2---:R-:W-:Y:S03]  /*11880*/  HMMA.16816.F32 R108, R168.reuse, R136, R108 ;  /* 0x00000088a86c723c */ /* 0x044fe6000000186c */
[--C-:B------:R-:W-:Y:S01]  /*11890*/  FFMA.FTZ R202, R201, UR4, -R182.reuse ;  /* 0x00000004c9ca7c23 */ /* 0x100fe200080108b6 */
[----:B------:R-:W-:Y:S01]  /*118a0*/  MOV R187, R166 ;  /* 0x000000a600bb7202 */ /* 0x000fe20000000f00 */
[----:B------:R2:W4:Y:S01]  /*118b0*/  MUFU.EX2 R201, R144 ;  /* 0x0000009000c97308 */ /* 0x0005220000000800 */
[C---:B------:R-:W-:Y:S01]  /*118c0*/  HMMA.16816.F32 R112, R168.reuse, R138, R112 ;  /* 0x0000008aa870723c */ /* 0x040fe20000001870 */
[----:B------:R-:W4:Y:S04]  /*118d0*/  LDSM.16.MT88.4 R136, [R224+0x10800] ;  /* 0x01080000e088783b */ /* 0x000f280000004200 */
[C---:B------:R-:W-:Y:S01]  /*118e0*/  FMUL.FTZ R116, R2.reuse, R116 ;  /* 0x0000007402747220 */ /* 0x040fe20000410000 */
[----:B------:R-:W-:Y:S01]  /*118f0*/  FMUL.FTZ R117, R2, R117 ;  /* 0x0000007502757220 */ /* 0x000fe20000410000 */
[C---:B------:R-:W-:Y:S01]  /*11900*/  FMUL.FTZ R118, R0.reuse, R118 ;  /* 0x0000007600767220 */ /* 0x040fe20000410000 */
[----:B------:R-:W-:Y:S01]  /*11910*/  FMUL.FTZ R119, R0, R119 ;  /* 0x0000007700777220 */ /* 0x000fe20000410000 */
[----:B------:R-:W-:Y:S02]  /*11920*/  MUFU.EX2 R166, R184 ;  /* 0x000000b800a67308 */ /* 0x000fe40000000800 */
[C---:B------:R-:W-:Y:S01]  /*11930*/  FMUL.FTZ R120, R2.reuse, R120 ;  /* 0x0000007802787220 */ /* 0x040fe20000410000 */
[----:B------:R-:W-:Y:S01]  /*11940*/  FMUL.FTZ R121, R2, R121 ;  /* 0x0000007902797220 */ /* 0x000fe20000410000 */
[C---:B------:R-:W-:Y:S01]  /*11950*/  FMUL.FTZ R122, R0.reuse, R122 ;  /* 0x0000007a007a7220 */ /* 0x040fe20000410000 */
[----:B------:R-:W-:Y:S01]  /*11960*/  FMUL.FTZ R123, R0, R123 ;  /* 0x0000007b007b7220 */ /* 0x000fe20000410000 */
[C---:B-1----:R-:W-:Y:S01]  /*11970*/  HMMA.16816.F32 R116, R168.reuse, R132, R116 ;  /* 0x00000084a874723c */ /* 0x042fe20000001874 */
[----:B--2---:R-:W1:Y:S03]  /*11980*/  LDSM.16.MT88.4 R144, [R222+0x10800] ;  /* 0x01080000de90783b */ /* 0x004e660000004200 */
[----:B------:R-:W2:Y:S01]  /*11990*/  MUFU.EX2 R202, R202 ;  /* 0x000000ca00ca7308 */ /* 0x000ea20000000800 */
[C---:B------:R-:W-:Y:S01]  /*119a0*/  FMUL.FTZ R124, R2.reuse, R124 ;  /* 0x0000007c027c7220 */ /* 0x040fe20000410000 */
[----:B------:R-:W-:Y:S01]  /*119b0*/  FMUL.FTZ R125, R2, R125 ;  /* 0x0000007d027d7220 */ /* 0x000fe20000410000 */
[C---:B------:R-:W-:Y:S01]  /*119c0*/  FMUL.FTZ R126, R0.reuse, R126 ;  /* 0x0000007e007e7220 */ /* 0x040fe20000410000 */
[C---:B------:R-:W-:Y:S03]  /*119d0*/  HMMA.16816.F32 R120, R168.reuse, R134, R120 ;  /* 0x00000086a878723c */ /* 0x040fe60000001878 */
[----:B------:R-:W-:Y:S01]  /*119e0*/  FMUL.FTZ R127, R0, R127 ;  /* 0x0000007f007f7220 */ /* 0x000fe20000410000 */
[C---:B------:R-:W-:Y:S01]  /*119f0*/  FMUL.FTZ R128, R2.reuse, R128 ;  /* 0x0000008002807220 */ /* 0x040fe20000410000 */
[----:B------:R-:W-:Y:S01]  /*11a00*/  FMUL.FTZ R129, R2, R129 ;  /* 0x0000008102817220 */ /* 0x000fe20000410000 */
[C---:B------:R-:W-:Y:S01]  /*11a10*/  FMUL.FTZ R130, R0.reuse, R130 ;  /* 0x0000008200827220 */ /* 0x040fe20000410000 */
[----:B------:R-:W-:Y:S03]  /*11a20*/  FMUL.FTZ R131, R0, R131 ;  /* 0x0000008300837220 */ /* 0x000fe60000410000 */
[C---:B---3--:R-:W-:Y:S03]  /*11a30*/  HMMA.16816.F32 R124, R168.reuse, R140, R124 ;  /* 0x0000008ca87c723c */ /* 0x048fe6000000187c */
[----:B----4-:R-:W-:Y:S01]  /*11a40*/  F2FP.F16.F32.PACK_AB R132, R201, R200 ;  /* 0x000000c8c984723e */ /* 0x010fe200000000ff */
[----:B------:R-:W-:Y:S01]  /*11a50*/  FFMA.FTZ R182, R180, UR4, -R182 ;  /* 0x00000004b4b67c23 */ /* 0x000fe200080108b6 */
[----:B--2---:R-:W-:Y:S01]  /*11a60*/  F2FP.F16.F32.PACK_AB R134, R203, R202 ;  /* 0x000000cacb86723e */ /* 0x004fe200000000ff */
[----:B------:R-:W-:Y:S01]  /*11a70*/  HMMA.16816.F32 R128, R168, R142, R128 ;  /* 0x0000008ea880723c */ /* 0x000fe20000001880 */
[----:B------:R-:W2:Y:S04]  /*11a80*/  LDSM.16.MT88.4 R140, [R224+0x12800] ;  /* 0x01280000e08c783b */ /* 0x000ea80000004200 */
[----:B------:R-:W-:Y:S01]  /*11a90*/  F2FP.F16.F32.PACK_AB R133, R248, R249 ;  /* 0x000000f9f885723e */ /* 0x000fe200000000ff */
[----:B------:R-:W-:Y:S01]  /*11aa0*/  FFMA.FTZ R198, R2, R247, R198 ;  /* 0x000000f702c67223 */ /* 0x000fe200000100c6 */
[----:B------:R-:W-:Y:S01]  /*11ab0*/  F2FP.F16.F32.PACK_AB R135, R251, R250 ;  /* 0x000000fafb87723e */ /* 0x000fe200000000ff */
[----:B------:R-:W-:Y:S01]  /*11ac0*/  FFMA.FTZ R199, R0, R246, R199 ;  /* 0x000000f600c77223 */ /* 0x000fe200000100c7 */
[----:B------:R-:W-:Y:S02]  /*11ad0*/  LDSM.16.MT88.4 R168, [R224+0x14800] ;  /* 0x01480000e0a8783b */ /* 0x000fe40000004200 */
[----:B------:R-:W-:Y:S01]  /*11ae0*/  FADD.FTZ R198, R196, R198 ;  /* 0x000000c6c4c67221 */ /* 0x000fe20000010000 */
[----:B------:R-:W-:Y:S02]  /*11af0*/  FADD.FTZ R199, R193, R199 ;  /* 0x000000c7c1c77221 */ /* 0x000fe40000010000 */
[C---:B------:R-:W-:Y:S05]  /*11b00*/  HMMA.16816.F32 R4, R132.reuse, R136, R4 ;  /* 0x000000888404723c */ /* 0x040fea0000001804 */
[----:B------:R-:W-:Y:S01]  /*11b10*/  FADD.FTZ R198, R195, R198 ;  /* 0x000000c6c3c67221 */ /* 0x000fe20000010000 */
[C---:B------:R-:W-:Y:S01]  /*11b20*/  HMMA.16816.F32 R8, R132.reuse, R138, R8 ;  /* 0x0000008a8408723c */ /* 0x040fe20000001808 */
[----:B------:R-:W3:Y:S04]  /*11b30*/  LDSM.16.MT88.4 R136, [R220+0x12800] ;  /* 0x01280000dc88783b */ /* 0x000ee80000004200 */
        /* <DEDUP_REMOVED lines=14> */
[----:B------:R-:W-:Y:S04]  /*11c20*/  LDSM.16.MT88.4 R152, [R221+0x11000] ;  /* 0x01100000dd98783b */ /* 0x000fe80000004200 */
[----:B------:R-:W-:Y:S01]  /*11c30*/  FADD.FTZ R249, R248, R249 ;  /* 0x000000f9f8f97221 */ /* 0x000fe20000010000 */
[C---:B--2---:R-:W-:Y:S05]  /*11c40*/  HMMA.16816.F32 R36, R132.reuse, R140, R36 ;  /* 0x0000008c8424723c */ /* 0x044fea0000001824 */
[----:B------:R-:W-:Y:S01]  /*11c50*/  FADD.FTZ R202, R202, R194 ;  /* 0x000000c2caca7221 */ /* 0x000fe20000010000 */
[C---:B------:R-:W-:Y:S01]  /*11c60*/  HMMA.16816.F32 R40, R132.reuse, R142, R40 ;  /* 0x0000008e8428723c */ /* 0x040fe20000001828 */
[----:B------:R-:W2:Y:S04]  /*11c70*/  LDSM.16.MT88.4 R140, [R224+0x16800] ;  /* 0x01680000e08c783b */ /* 0x000ea80000004200 */
[----:B------:R-:W-:Y:S01]  /*11c80*/  FADD.FTZ R249, R250, R249 ;  /* 0x000000f9faf97221 */ /* 0x000fe20000010000 */
[C---:B------:R-:W-:Y:S01]  /*11c90*/  HMMA.16816.F32 R44, R132.reuse, R156, R44 ;  /* 0x0000009c842c723c */ /* 0x040fe2000000182c */
[----:B------:R-:W3:Y:S04]  /*11ca0*/  MUFU.EX2 R156, R189 ;  /* 0x000000bd009c7308 */ /* 0x000ee80000000800 */
[----:B------:R-:W-:Y:S01]  /*11cb0*/  FADD.FTZ R202, R203, R202 ;  /* 0x000000cacbca7221 */ /* 0x000fe20000010000 */
[C---:B------:R-:W-:Y:S05]  /*11cc0*/  HMMA.16816.F32 R48, R132.reuse, R158, R48 ;  /* 0x0000009e8430723c */ /* 0x040fea0000001830 */
[----:B------:R-:W-:Y:S01]  /*11cd0*/  MUFU.EX2 R189, R183 ;  /* 0x000000b700bd7308 */ /* 0x000fe20000000800 */
[----:B------:R-:W-:Y:S01]  /*11ce0*/  FADD.FTZ R251, R251, R249 ;  /* 0x000000f9fbfb7221 */ /* 0x000fe20000010000 */
[C---:B------:R-:W-:Y:S04]  /*11cf0*/  HMMA.16816.F32 R52, R132.reuse, R160, R52 ;  /* 0x000000a08434723c */ /* 0x040fe80000001834 */
[----:B------:R-:W-:Y:S02]  /*11d00*/  FADD.FTZ R0, R252, R202 ;  /* 0x000000cafc007221 */ /* 0x000fe40000010000 */
[C---:B------:R-:W-:Y:S01]  /*11d10*/  HMMA.16816.F32 R56, R132.reuse, R162, R56 ;  /* 0x000000a28438723c */ /* 0x040fe20000001838 */
[----:B------:R-:W-:Y:S04]  /*11d20*/  LDSM.16.MT88.4 R160, [R221+0x13000] ;  /* 0x01300000dda0783b */ /* 0x000fe80000004200 */
[----:B---3--:R-:W-:Y:S01]  /*11d30*/  MOV R185, R156 ;  /* 0x0000009c00b97202 */ /* 0x008fe20000000f00 */
[C---:B------:R-:W-:Y:S03]  /*11d40*/  HMMA.16816.F32 R60, R132.reuse, R136, R60 ;  /* 0x00000088843c723c */ /* 0x040fe6000000183c */
[----:B------:R-:W-:Y:S03]  /*11d50*/  LDSM.16.MT88.4 R156, [R222+0x13000] ;  /* 0x01300000de9c783b */ /* 0x000fe60000004200 */
[C---:B------:R-:W-:Y:S05]  /*11d60*/  HMMA.16816.F32 R64, R132.reuse, R138, R64 ;  /* 0x0000008a8440723c */ /* 0x040fea0000001840 */
[----:B------:R-:W3:Y:S01]  /*11d70*/  LDSM.16.MT88.4 R136, [R222+0x16800] ;  /* 0x01680000de88783b */ /* 0x000ee20000004200 */
[C---:B------:R-:W-:Y:S06]  /*11d80*/  HMMA.16816.F32 R68, R132.reuse, R168, R68 ;  /* 0x000000a88444723c */ /* 0x040fec0000001844 */
[C---:B------:R-:W-:Y:S01]  /*11d90*/  HMMA.16816.F32 R72, R132.reuse, R170, R72 ;  /* 0x000000aa8448723c */ /* 0x040fe20000001848 */
[----:B------:R-:W-:Y:S05]  /*11da0*/  LDSM.16.MT88.4 R168, [R224+0x15000] ;  /* 0x01500000e0a8783b */ /* 0x000fea0000004200 */
        /* <DEDUP_REMOVED lines=9> */
[C---:B--2---:R-:W-:Y:S06]  /*11e40*/  HMMA.16816.F32 R100, R132.reuse, R140, R100 ;  /* 0x0000008c8464723c */ /* 0x044fec0000001864 */
[C---:B------:R-:W-:Y:S01]  /*11e50*/  HMMA.16816.F32 R104, R132.reuse, R142, R104 ;  /* 0x0000008e8468723c */ /* 0x040fe20000001868 */
[----:B------:R-:W2:Y:S05]  /*11e60*/  LDSM.16.MT88.4 R140, [R224+0x11000] ;  /* 0x01100000e08c783b */ /* 0x000eaa0000004200 */
[C---:B---3--:R-:W-:Y:S06]  /*11e70*/  HMMA.16816.F32 R108, R132.reuse, R136, R108 ;  /* 0x00000088846c723c */ /* 0x048fec000000186c */
[C---:B------:R-:W-:Y:S01]  /*11e80*/  HMMA.16816.F32 R112, R132.reuse, R138, R112 ;  /* 0x0000008a8470723c */ /* 0x040fe20000001870 */
[----:B------:R-:W3:Y:S05]  /*11e90*/  LDSM.16.MT88.4 R136, [R222+0x11000] ;  /* 0x01100000de88783b */ /* 0x000eea0000004200 */
[C---:B-1----:R-:W-:Y:S06]  /*11ea0*/  HMMA.16816.F32 R116, R132.reuse, R144, R116 ;  /* 0x000000908474723c */ /* 0x042fec0000001874 */
[C---:B------:R-:W-:Y:S01]  /*11eb0*/  HMMA.16816.F32 R120, R132.reuse, R146, R120 ;  /* 0x000000928478723c */ /* 0x040fe20000001878 */
[----:B------:R-:W1:Y:S05]  /*11ec0*/  LDSM.16.MT88.4 R144, [R220+0x11000] ;  /* 0x01100000dc90783b */ /* 0x000e6a0000004200 */
[C---:B----4-:R-:W-:Y:S06]  /*11ed0*/  HMMA.16816.F32 R124, R132.reuse, R148, R124 ;  /* 0x00000094847c723c */ /* 0x050fec000000187c */
[----:B------:R-:W-:Y:S01]  /*11ee0*/  HMMA.16816.F32 R128, R132, R150, R128 ;  /* 0x000000968480723c */ /* 0x000fe20000001880 */
[----:B------:R-:W4:Y:S06]  /*11ef0*/  LDSM.16.MT88.4 R148, [R224+0x13000] ;  /* 0x01300000e094783b */ /* 0x000f2c0000004200 */
[----:B------:R-:W-:Y:S04]  /*11f00*/  F2FP.F16.F32.PACK_AB R132, R190, R252 ;  /* 0x000000fcbe84723e */ /* 0x000fe800000000ff */
[----:B------:R-:W-:Y:S02]  /*11f10*/  F2FP.F16.F32.PACK_AB R134, R185, R187 ;  /* 0x000000bbb986723e */ /* 0x000fe400000000ff */
[----:B------:R-:W-:Y:S02]  /*11f20*/  F2FP.F16.F32.PACK_AB R133, R188, R191 ;  /* 0x000000bfbc85723e */ /* 0x000fe400000000ff */
[-C--:B------:R-:W-:Y:S07]  /*11f30*/  F2FP.F16.F32.PACK_AB R135, R241, R186.reuse ;  /* 0x000000baf187723e */ /* 0x080fee00000000ff */
        /* <DEDUP_REMOVED lines=8> */
[----:B------:R-:W3:Y:S05]  /*11fc0*/  LDSM.16.MT88.4 R152, [R220+0x15000] ;  /* 0x01500000dc98783b */ /* 0x000eea0000004200 */
[C---:B-1----:R-:W-:Y:S06]  /*11fd0*/  HMMA.16816.F32 R28, R132.reuse, R144, R28 ;  /* 0x00000090841c723c */ /* 0x042fec000000181c */
[C---:B------:R-:W-:Y:S01]  /*11fe0*/  HMMA.16816.F32 R32, R132.reuse, R146, R32 ;  /* 0x000000928420723c */ /* 0x040fe20000001820 */
[----:B------:R-:W1:Y:S05]  /*11ff0*/  LDSM.16.MT88.4 R144, [R224+0x17000] ;  /* 0x01700000e090783b */ /* 0x000e6a0000004200 */
[C---:B----4-:R-:W-:Y:S06]  /*12000*/  HMMA.16816.F32 R36, R132.reuse, R148, R36 ;  /* 0x000000948424723c */ /* 0x050fec0000001824 */
[C---:B------:R-:W-:Y:S01]  /*12010*/  HMMA.16816.F32 R40, R132.reuse, R150, R40 ;  /* 0x000000968428723c */ /* 0x040fe20000001828 */
[----:B------:R-:W-:Y:S05]  /*12020*/  LDSM.16.MT88.4 R148, [R220+0x17000] ;  /* 0x01700000dc94783b */ /* 0x000fea0000004200 */
[C---:B------:R-:W-:Y:S01]  /*12030*/  HMMA.16816.F32 R44, R132.reuse, R156, R44 ;  /* 0x0000009c842c723c */ /* 0x040fe2000000182c */
[----:B------:R-:W4:Y:S05]  /*12040*/  MUFU.EX2 R157, R182 ;  /* 0x000000b6009d7308 */ /* 0x000f2a0000000800 */
[C---:B------:R-:W-:Y:S06]  /*12050*/  HMMA.16816.F32 R48, R132.reuse, R158, R48 ;  /* 0x0000009e8430723c */ /* 0x040fec0000001830 */
[C---:B------:R-:W-:Y:S01]  /*12060*/  HMMA.16816.F32 R52, R132.reuse, R160, R52 ;  /* 0x000000a08434723c */ /* 0x040fe20000001834 */
[----:B------:R3:W-:Y:S05]  /*12070*/  MUFU.EX2 R161, R181 ;  /* 0x000000b500a17308 */ /* 0x0007ea0000000800 */
[C---:B------:R-:W-:Y:S06]  /*12080*/  HMMA.16816.F32 R56, R132.reuse, R162, R56 ;  /* 0x000000a28438723c */ /* 0x040fec0000001838 */
[C---:B--2---:R-:W-:Y:S06]  /*12090*/  HMMA.16816.F32 R60, R132.reuse, R140, R60 ;  /* 0x0000008c843c723c */ /* 0x044fec000000183c */
[C---:B------:R-:W-:Y:S01]  /*120a0*/  HMMA.16816.F32 R64, R132.reuse, R142, R64 ;  /* 0x0000008e8440723c */ /* 0x040fe20000001840 */
[----:B------:R-:W2:Y:S05]  /*120b0*/  LDSM.16.MT88.4 R140, [R222+0x17000] ;  /* 0x01700000de8c783b */ /* 0x000eaa0000004200 */
[C---:B------:R-:W-:Y:S03]  /*120c0*/  HMMA.16816.F32 R68, R132.reuse, R168, R68 ;  /* 0x000000a88444723c */ /* 0x040fe60000001844 */
[----:B---3--:R-:W-:Y:S03]  /*120d0*/  LDSM.16.MT88.4 R180, [R224+0x13800] ;  /* 0x01380000e0b4783b */ /* 0x008fe60000004200 */
[C---:B------:R-:W-:Y:S06]  /*120e0*/  HMMA.16816.F32 R72, R132.reuse, R170, R72 ;  /* 0x000000aa8448723c */ /* 0x040fec0000001848 */
[C---:B------:R-:W-:Y:S06]  /*120f0*/  HMMA.16816.F32 R76, R132.reuse, R172, R76 ;  /* 0x000000ac844c723c */ /* 0x040fec000000184c */
[C---:B------:R-:W-:Y:S01]  /*12100*/  HMMA.16816.F32 R80, R132.reuse, R174, R80 ;  /* 0x000000ae8450723c */ /* 0x040fe20000001850 */
[----:B------:R-:W-:Y:S05]  /*12110*/  LDSM.16.MT88.4 R172, [R221+0x11800] ;  /* 0x01180000ddac783b */ /* 0x000fea0000004200 */
[C---:B------:R-:W-:Y:S06]  /*12120*/  HMMA.16816.F32 R84, R132.reuse, R136, R84 ;  /* 0x000000888454723c */ /* 0x040fec0000001854 */
[C---:B------:R-:W-:Y:S01]  /*12130*/  HMMA.16816.F32 R88, R132.reuse, R138, R88 ;  /* 0x0000008a8458723c */ /* 0x040fe20000001858 */
[----:B------:R-:W3:Y:S05]  /*12140*/  LDSM.16.MT88.4 R136, [R221+0x17000] ;  /* 0x01700000dd88783b */ /* 0x000eea0000004200 */
[C---:B------:R-:W-:Y:S01]  /*12150*/  HMMA.16816.F32 R92, R132.reuse, R152, R92 ;  /* 0x00000098845c723c */ /* 0x040fe2000000185c */
[----:B------:R-:W-:Y:S05]  /*12160*/  MUFU.EX2 R152, R179 ;  /* 0x000000b300987308 */ /* 0x000fea0000000800 */
[C---:B------:R-:W-:Y:S06]  /*12170*/  HMMA.16816.F32 R96, R132.reuse, R154, R96 ;  /* 0x0000009a8460723c */ /* 0x040fec0000001860 */
[C---:B-1----:R-:W-:Y:S01]  /*12180*/  HMMA.16816.F32 R100, R132.reuse, R144, R100 ;  /* 0x000000908464723c */ /* 0x042fe20000001864 */
[----:B------:R-:W-:Y:S05]  /*12190*/  MUFU.EX2 R144, R178 ;  /* 0x000000b200907308 */ /* 0x000fea0000000800 */
[C---:B------:R-:W-:Y:S05]  /*121a0*/  HMMA.16816.F32 R104, R132.reuse, R146, R104 ;  /* 0x000000928468723c */ /* 0x040fea0000001868 */
[----:B------:R-:W1:Y:S01]  /*121b0*/  MUFU.EX2 R147, R176 ;  /* 0x000000b000937308 */ /* 0x000e620000000800 */
[----:B------:R-:W-:Y:S01]  /*121c0*/  MOV R145, R186 ;  /* 0x000000ba00917202 */ /* 0x000fe20000000f00 */
[C---:B--2---:R-:W-:Y:S04]  /*121d0*/  HMMA.16816.F32 R108, R132.reuse, R140, R108 ;  /* 0x0000008c846c723c */ /* 0x044fe8000000186c */
[----:B----4-:R-:W-:Y:S02]  /*121e0*/  IMAD.MOV.U32 R146, RZ, RZ, R157 ;  /* 0x000000ffff927224 */ /* 0x010fe400078e009d */
[C---:B------:R-:W-:Y:S01]  /*121f0*/  HMMA.16816.F32 R112, R132.reuse, R142, R112 ;  /* 0x0000008e8470723c */ /* 0x040fe20000001870 */
[----:B------:R-:W2:Y:S05]  /*12200*/  LDSM.16.MT88.4 R156, [R224+0x11800] ;  /* 0x01180000e09c783b */ /* 0x000eaa0000004200 */
[C---:B---3--:R-:W-:Y:S03]  /*12210*/  HMMA.16816.F32 R116, R132.reuse, R136, R116 ;  /* 0x000000888474723c */ /* 0x048fe60000001874 */
[----:B------:R-:W3:Y:S02]  /*12220*/  LDSM.16.MT88.4 R140, [R222+0x11800] ;  /* 0x01180000de8c783b */ /* 0x000ee40000004200 */
[----:B-1----:R-:W-:Y:S01]  /*12230*/  F2FP.F16.F32.PACK_AB R171, R165, R147 ;  /* 0x00000093a5ab723e */ /* 0x002fe200000000ff */
[C---:B------:R-:W-:Y:S05]  /*12240*/  HMMA.16816.F32 R120, R132.reuse, R138, R120 ;  /* 0x0000008a8478723c */ /* 0x040fea0000001878 */
[----:B------:R-:W1:Y:S01]  /*12250*/  LDSM.16.MT88.4 R176, [R220+0x11800] ;  /* 0x01180000dcb0783b */ /* 0x000e620000004200 */
[C---:B------:R-:W-:Y:S05]  /*12260*/  HMMA.16816.F32 R124, R132.reuse, R148, R124 ;  /* 0x00000094847c723c */ /* 0x040fea000000187c */
[----:B------:R-:W-:Y:S01]  /*12270*/  IMAD.MOV.U32 R139, RZ, RZ, R188 ;  /* 0x000000ffff8b7224 */ /* 0x000fe200078e00bc */
[----:B------:R-:W-:Y:S05]  /*12280*/  HMMA.16816.F32 R128, R132, R150, R128 ;  /* 0x000000968480723c */ /* 0x000fea0000001880 */
[----:B------:R-:W-:Y:S02]  /*12290*/  MOV R136, R161 ;  /* 0x000000a100887202 */ /* 0x000fe40000000f00 */
[----:B------:R-:W-:Y:S04]  /*122a0*/  MOV R134, R189 ;  /* 0x000000bd00867202 */ /* 0x000fe80000000f00 */
[----:B------:R-:W-:Y:S02]  /*122b0*/  MOV R137, R144 ;  /* 0x0000009000897202 */ /* 0x000fe40000000f00 */
[----:B------:R-:W-:Y:S02]  /*122c0*/  MOV R135, R152 ;  /* 0x0000009800877202 */ /* 0x000fe40000000f00 */
[----:B------:R-:W-:Y:S02]  /*122d0*/  F2FP.F16.F32.PACK_AB R168, R134, R166 ;  /* 0x000000a686a8723e */ /* 0x000fe400000000ff */
[----:B------:R-:W-:Y:S02]  /*122e0*/  F2FP.F16.F32.PACK_AB R170, R146, R136 ;  /* 0x0000008892aa723e */ /* 0x000fe400000000ff */
[----:B------:R-:W-:Y:S02]  /*122f0*/  F2FP.F16.F32.PACK_AB R169, R137, R135 ;  /* 0x0000008789a9723e */ /* 0x000fe400000000ff */
[----:B------:R-:W-:Y:S02]  /*12300*/  MOV R144, R185 ;  /* 0x000000b900907202 */ /* 0x000fe40000000f00 */
[----:B------:R-:W-:Y:S02]  /*12310*/  MOV R138, R187 ;  /* 0x000000bb008a7202 */ /* 0x000fe40000000f00 */
[----:B------:R-:W4:Y:S01]  /*12320*/  LDSM.16.MT88.4 R184, [R222+0x13800] ;  /* 0x01380000deb8783b */ /* 0x000f220000004200 */
[C---:B--2---:R-:W-:Y:S05]  /*12330*/  HMMA.16816.F32 R160, R168.reuse, R156, R4 ;  /* 0x0000009ca8a0723c */ /* 0x044fea0000001804 */
[----:B------:R-:W-:Y:S01]  /*12340*/  MOV R132, R190 ;  /* 0x000000be00847202 */ /* 0x000fe20000000f00 */
[C---:B------:R-:W-:Y:S01]  /*12350*/  HMMA.16816.F32 R156, R168.reuse, R158, R8 ;  /* 0x0000009ea89c723c */ /* 0x040fe20000001808 */
[----:B------:R-:W-:Y:S04]  /*12360*/  LDSM.16.MT88.4 R4, [R220+0x13800] ;  /* 0x01380000dc04783b */ /* 0x000fe80000004200 */
[----:B------:R-:W-:Y:S01]  /*12370*/  MOV R133, R191 ;  /* 0x000000bf00857202 */ /* 0x000fe20000000f00 */
[C---:B---3--:R-:W-:Y:S03]  /*12380*/  HMMA.16816.F32 R152, R168.reuse, R140, R12 ;  /* 0x0000008ca898723c */ /* 0x048fe6000000180c */
[----:B------:R-:W2:Y:S03]  /*12390*/  LDSM.16.MT88.4 R188, [R221+0x13800] ;  /* 0x01380000ddbc783b */ /* 0x000ea60000004200 */
[C---:B------:R-:W-:Y:S05]  /*123a0*/  HMMA.16816.F32 R148, R168.reuse, R142, R16 ;  /* 0x0000008ea894723c */ /* 0x040fea0000001810 */
[----:B------:R-:W-:Y:S01]  /*123b0*/  MOV R140, R146 ;  /* 0x00000092008c7202 */ /* 0x000fe20000000f00 */
[----:B------:R-:W-:Y:S01]  /*123c0*/  IMAD.MOV.U32 R141, RZ, RZ, R147 ;  /* 0x000000ffff8d7224 */ /* 0x000fe200078e0093 */
[----:B------:R-:W-:Y:S01]  /*123d0*/  MOV R18, R144 ;  /* 0x0000009000127202 */ /* 0x000fe20000000f00 */
[----:B------:R-:W3:Y:S03]  /*123e0*/  LDSM.16.MT88.4 R8, [R224+0x15800] ;  /* 0x01580000e008783b */ /* 0x000ee60000004200 */
[----:B------:R-:W-:Y:S02]  /*123f0*/  MOV R19, R145 ;  /* 0x0000009100137202 */ /* 0x000fe40000000f00 */
[C---:B------:R-:W-:Y:S03]  /*12400*/  HMMA.16816.F32 R144, R168.reuse, R172, R20 ;  /* 0x000000aca890723c */ /* 0x040fe60000001814 */
[----:B------:R-:W3:Y:S04]  /*12410*/  LDSM.16.MT88.4 R12, [R222+0x15800] ;  /* 0x01580000de0c783b */ /* 0x000ee80000004200 */
[----:B------:R-:W-:Y:S01]  /*12420*/  MOV R173, R140 ;  /* 0x0000008c00ad7202 */ /* 0x000fe20000000f00 */
[----:B------:R-:W-:Y:S02]  /*12430*/  IMAD.MOV.U32 R172, RZ, RZ, R141 ;  /* 0x000000ffffac7224 */ /* 0x000fe400078e008d */
[C---:B------:R-:W-:Y:S03]  /*12440*/  HMMA.16816.F32 R140, R168.reuse, R174, R24 ;  /* 0x000000aea88c723c */ /* 0x040fe60000001818 */
[----:B------:R-:W-:Y:S02]  /*12450*/  MOV R22, R18 ;  /* 0x0000001200167202 */ /* 0x000fe40000000f00 */
[----:B------:R-:W-:Y:S02]  /*12460*/  MOV R23, R19 ;  /* 0x0000001300177202 */ /* 0x000fe40000000f00 */
[----:B------:R-:W-:Y:S01]  /*12470*/  MOV R26, R138 ;  /* 0x0000008a001a7202 */ /* 0x000fe20000000f00 */
[----:B------:R-:W-:Y:S01]  /*12480*/  IMAD.MOV.U32 R174, RZ, RZ, R137 ;  /* 0x000000ffffae7224 */ /* 0x000fe200078e0089 */
[----:B------:R-:W3:Y:S02]  /*12490*/  LDSM.16.MT88.4 R16, [R221+0x15800] ;  /* 0x01580000dd10783b */ /* 0x000ee40000004200 */
[----:B------:R-:W-:Y:S02]  /*124a0*/  MOV R27, R139 ;  /* 0x0000008b001b7202 */ /* 0x000fe40000000f00 */
[----:B------:R-:W-:Y:S02]  /*124b0*/  MOV R175, R136 ;  /* 0x0000008800af7202 */ /* 0x000fe40000000f00 */
[C---:B-1----:R-:W-:Y:S03]  /*124c0*/  HMMA.16816.F32 R136, R168.reuse, R176, R28 ;  /* 0x000000b0a888723c */ /* 0x042fe6000000181c */
[----:B------:R-:W-:Y:S02]  /*124d0*/  MOV R24, R22 ;  /* 0x0000001600187202 */ /* 0x000fe40000000f00 */
[----:B------:R-:W-:Y:S02]  /*124e0*/  MOV R25, R23 ;  /* 0x0000001700197202 */ /* 0x000fe40000000f00 */
[----:B------:R-:W-:Y:S01]  /*124f0*/  MOV R28, R166 ;  /* 0x000000a6001c7202 */ /* 0x000fe20000000f00 */
[----:B------:R-:W-:Y:S01]  /*12500*/  IMAD.MOV.U32 R177, RZ, RZ, R134 ;  /* 0x000000ffffb17224 */ /* 0x000fe200078e0086 */
[----:B------:R1:W5:Y:S02]  /*12510*/  LDL.LU R166, [R1] ;  /* 0x0000000001a67983 */ /* 0x0003640000300800 */
[----:B------:R-:W-:Y:S02]  /*12520*/  MOV R30, R132 ;  /* 0x00000084001e7202 */ /* 0x000fe40000000f00 */
[----:B------:R-:W-:Y:S01]  /*12530*/  MOV R31, R133 ;  /* 0x00000085001f7202 */ /* 0x000fe20000000f00 */
[----:B------:R-:W1:Y:S01]  /*12540*/  LDSM.16.MT88.4 R20, [R220+0x15800] ;  /* 0x01580000dc14783b */ /* 0x000e620000004200 */
[----:B------:R-:W-:Y:S02]  /*12550*/  MOV R176, R135 ;  /* 0x0000008700b07202 */ /* 0x000fe40000000f00 */
[C---:B------:R-:W-:Y:S03]  /*12560*/  HMMA.16816.F32 R132, R168.reuse, R178, R32 ;  /* 0x000000b2a884723c */ /* 0x040fe60000001820 */
[----:B------:R-:W-:Y:S02]  /*12570*/  MOV R29, R241 ;  /* 0x000000f1001d7202 */ /* 0x000fe40000000f00 */
[----:B------:R-:W1:Y:S01]  /*12580*/  S2R R241, SR_TID.X ;  /* 0x0000000000f17919 */ /* 0x000e620000002100 */
[C---:B------:R-:W-:Y:S05]  /*12590*/  HMMA.16816.F32 R36, R168.reuse, R180, R36 ;  /* 0x000000b4a824723c */ /* 0x040fea0000001824 */
[----:B------:R-:W-:Y:S01]  /*125a0*/  MOV R33, R24 ;  /* 0x0000001800217202 */ /* 0x000fe20000000f00 */
[C---:B------:R-:W-:Y:S05]  /*125b0*/  HMMA.16816.F32 R40, R168.reuse, R182, R40 ;  /* 0x000000b6a828723c */ /* 0x040fea0000001828 */
[----:B------:R-:W-:Y:S01]  /*125c0*/  MOV R32, R25 ;  /* 0x0000001900207202 */ /* 0x000fe20000000f00 */
[C---:B----4-:R-:W-:Y:S05]  /*125d0*/  HMMA.16816.F32 R44, R168.reuse, R184, R44 ;  /* 0x000000b8a82c723c */ /* 0x050fea000000182c */
[----:B------:R-:W-:Y:S01]  /*125e0*/  IMAD.MOV.U32 R179, RZ, RZ, R26 ;  /* 0x000000ffffb37224 */ /* 0x000fe200078e001a */
[C---:B------:R-:W-:Y:S05]  /*125f0*/  HMMA.16816.F32 R48, R168.reuse, R186, R48 ;  /* 0x000000baa830723c */ /* 0x040fea0000001830 */
[----:B------:R-:W-:Y:S01]  /*12600*/  MOV R178, R27 ;  /* 0x0000001b00b27202 */ /* 0x000fe20000000f00 */
[C---:B--2---:R-:W-:Y:S01]  /*12610*/  HMMA.16816.F32 R52, R168.reuse, R188, R52 ;  /* 0x000000bca834723c */ /* 0x044fe20000001834 */
[----:B------:R-:W2:Y:S04]  /*12620*/  LDSM.16.MT88.4 R24, [R224+0x17800] ;  /* 0x01780000e018783b */ /* 0x000ea80000004200 */
[----:B------:R-:W-:Y:S01]  /*12630*/  MOV R35, R28 ;  /* 0x0000001c00237202 */ /* 0x000fe20000000f00 */
[C---:B------:R-:W-:Y:S05]  /*12640*/  HMMA.16816.F32 R56, R168.reuse, R190, R56 ;  /* 0x000000bea838723c */ /* 0x040fea0000001838 */
[----:B------:R-:W-:Y:S01]  /*12650*/  MOV R34, R29 ;  /* 0x0000001d00227202 */ /* 0x000fe20000000f00 */
[C---:B------:R-:W-:Y:S05]  /*12660*/  HMMA.16816.F32 R60, R168.reuse, R4, R60 ;  /* 0x00000004a83c723c */ /* 0x040fea000000183c */
[----:B------:R-:W-:Y:S01]  /*12670*/  MOV R181, R30 ;  /* 0x0000001e00b57202 */ /* 0x000fe20000000f00 */
[C---:B------:R-:W-:Y:S01]  /*12680*/  HMMA.16816.F32 R64, R168.reuse, R6, R64 ;  /* 0x00000006a840723c */ /* 0x040fe20000001840 */
[----:B------:R-:W-:Y:S04]  /*12690*/  LDSM.16.MT88.4 R4, [R221+0x17800] ;  /* 0x01780000dd04783b */ /* 0x000fe80000004200 */
[----:B------:R-:W-:Y:S01]  /*126a0*/  MOV R180, R31 ;  /* 0x0000001f00b47202 */ /* 0x000fe20000000f00 */
[C---:B---3--:R-:W-:Y:S03]  /*126b0*/  HMMA.16816.F32 R68, R168.reuse, R8, R68 ;  /* 0x00000008a844723c */ /* 0x048fe60000001844 */
[----:B------:R-:W3:Y:S02]  /*126c0*/  LDSM.16.MT88.4 R28, [R222+0x17800] ;  /* 0x01780000de1c783b */ /* 0x000ee40000004200 */
[----:B-1----:R-:W-:Y:S01]  /*126d0*/  SHF.L.U32 R241, R241, 0x1, RZ ;  /* 0x00000001f1f17819 */ /* 0x002fe200000006ff */
[C---:B------:R-:W-:Y:S05]  /*126e0*/  HMMA.16816.F32 R72, R168.reuse, R10, R72 ;  /* 0x0000000aa848723c */ /* 0x040fea0000001848 */
[----:B------:R-:W1:Y:S01]  /*126f0*/  LDSM.16.MT88.4 R8, [R220+0x17800] ;  /* 0x01780000dc08783b */ /* 0x000e620000004200 */
[C---:B------:R-:W-:Y:S05]  /*12700*/  HMMA.16816.F32 R76, R168.reuse, R12, R76 ;  /* 0x0000000ca84c723c */ /* 0x040fea000000184c */
[----:B------:R-:W-:Y:S01]  /*12710*/  FADD.FTZ R251, R180, R251 ;  /* 0x000000fbb4fb7221 */ /* 0x000fe20000010000 */
        /* <DEDUP_REMOVED lines=10> */
[C---:B--2---:R-:W-:Y:S05]  /*127c0*/  HMMA.16816.F32 R100, R168.reuse, R24, R100 ;  /* 0x00000018a864723c */ /* 0x044fea0000001864 */
[----:B------:R-:W-:Y:S01]  /*127d0*/  FADD.FTZ R2, R34, R2 ;  /* 0x0000000222027221 */ /* 0x000fe20000010000 */
[C---:B------:R-:W-:Y:S05]  /*127e0*/  HMMA.16816.F32 R104, R168.reuse, R26, R104 ;  /* 0x0000001aa868723c */ /* 0x040fea0000001868 */
[----:B------:R-:W-:Y:S01]  /*127f0*/  FADD.FTZ R0, R35, R0 ;  /* 0x0000000023007221 */ /* 0x000fe20000010000 */
[C---:B---3--:R-:W-:Y:S05]  /*12800*/  HMMA.16816.F32 R108, R168.reuse, R28, R108 ;  /* 0x0000001ca86c723c */ /* 0x048fea000000186c */
[----:B------:R-:W-:Y:S01]  /*12810*/  FADD.FTZ R2, R176, R2 ;  /* 0x00000002b0027221 */ /* 0x000fe20000010000 */
[C---:B------:R-:W-:Y:S05]  /*12820*/  HMMA.16816.F32 R112, R168.reuse, R30, R112 ;  /* 0x0000001ea870723c */ /* 0x040fea0000001870 */
[----:B------:R-:W-:Y:S01]  /*12830*/  FADD.FTZ R0, R177, R0 ;  /* 0x00000000b1007221 */ /* 0x000fe20000010000 */
[C---:B------:R-:W-:Y:S05]  /*12840*/  HMMA.16816.F32 R116, R168.reuse, R4, R116 ;  /* 0x00000004a874723c */ /* 0x040fea0000001874 */
[----:B------:R-:W-:Y:S01]  /*12850*/  FADD.FTZ R2, R174, R2 ;  /* 0x00000002ae027221 */ /* 0x000fe20000010000 */
[C---:B------:R-:W-:Y:S05]  /*12860*/  HMMA.16816.F32 R120, R168.reuse, R6, R120 ;  /* 0x00000006a878723c */ /* 0x040fea0000001878 */
[----:B------:R-:W-:Y:S01]  /*12870*/  FADD.FTZ R0, R175, R0 ;  /* 0x00000000af007221 */ /* 0x000fe20000010000 */
[C---:B-1----:R-:W-:Y:S05]  /*12880*/  HMMA.16816.F32 R124, R168.reuse, R8, R124 ;  /* 0x00000008a87c723c */ /* 0x042fea000000187c */
[----:B------:R-:W-:Y:S01]  /*12890*/  FADD.FTZ R2, R172, R2 ;  /* 0x00000002ac027221 */ /* 0x000fe20000010000 */
[----:B------:R-:W-:Y:S05]  /*128a0*/  HMMA.16816.F32 R128, R168, R10, R128 ;  /* 0x0000000aa880723c */ /* 0x000fea0000001880 */
[----:B------:R-:W-:Y:S01]  /*128b0*/  LOP3.LUT R241, R241, 0x6, RZ, 0xc0, !PT ;  /* 0x00000006f1f17812 */ /* 0x000fe200078ec0ff */
[----:B------:R-:W-:Y:S01]  /*128c0*/  FADD.FTZ R247, R173, R0 ;  /* 0x00000000adf77221 */ /* 0x000fe20000010000 */
[----:B------:R-:W-:Y:S01]  /*128d0*/  MOV R0, R164 ;  /* 0x000000a400007202 */ /* 0x000fe20000000f00 */
[----:B------:R-:W-:Y:S03]  /*128e0*/  FADD.FTZ R246, R165, R2 ;  /* 0x00000002a5f67221 */ /* 0x000fe60000010000 */
[----:B------:R-:W-:Y:S01]  /*128f0*/  MOV R2, R3 ;  /* 0x0000000300027202 */ /* 0x000fe20000000f00 */
[----:B------:R-:W-:Y:S01]  /*12900*/  @!UPT UIADD3 URZ, URZ, URZ, URZ ;  /* 0x0000003f3f3ff290 */ /* 0x000fe2000fffe03f */
[----:B------:R-:W-:Y:S11]  /*12910*/  @P0 BRA `(.L_x_2370) ;  /* 0xffffffb000440947 */ /* 0x000ff6000383ffff */
.L_x_2366:
[----:B------:R-:W1:Y:S01]  /*12920*/  SHFL.BFLY PT, R2, R247, 0x2, 0x1f ;  /* 0x0c401f00f7027f89 */ /* 0x000e6200000e0000 */
[----:B------:R-:W2:Y:S01]  /*12930*/  S2UR UR4, SR_CgaCtaId ;  /* 0x00000000000479c3 */ /* 0x000ea20000008800 */
[----:B------:R-:W-:Y:S01]  /*12940*/  MOV R4, 0x3f800000 ;  /* 0x3f80000000047802 */ /* 0x000fe20000000f00 */
[----:B------:R-:W-:Y:S01]  /*12950*/  UMOV UR6, 0x400 ;  /* 0x0000040000067882 */ /* 0x000fe20000000000 */
[----:B------:R-:W3:Y:S01]  /*12960*/  SHFL.BFLY PT, R0, R246, 0x2, 0x1f ;  /* 0x0c401f00f6007f89 */ /* 0x000ee200000e0000 */
[----:B------:R-:W-:Y:S01]  /*12970*/  MOV R5, 0x3f800000 ;  /* 0x3f80000000057802 */ /* 0x000fe20000000f00 */
[----:B------:R-:W-:Y:S01]  /*12980*/  UISETP.NE.AND UP0, UPT, UR13, -0x1, UPT ;  /* 0xffffffff0d00788c */ /* 0x000fe2000bf05270 */
[----:B------:R-:W4:Y:S01]  /*12990*/  S2R R6, SR_TID.X ;  /* 0x0000000000067919 */ /* 0x000f220000002100 */
[----:B-1----:R-:W-:Y:S01]  /*129a0*/  FADD.FTZ R247, R2, R247 ;  /* 0x000000f702f77221 */ /* 0x002fe20000010000 */
[----:B--2---:R-:W-:Y:S01]  /*129b0*/  ULEA UR4, UR4, UR6, 0x18 ;  /* 0x0000000604047291 */ /* 0x004fe2000f8ec03f */
[----:B---3--:R-:W-:-:S03]  /*129c0*/  FADD.FTZ R246, R0, R246 ;  /* 0x000000f600f67221 */ /* 0x008fc60000010000 */
[----:B------:R-:W1:Y:S04]  /*129d0*/  SHFL.BFLY PT, R2, R247, 0x1, 0x1f ;  /* 0x0c201f00f7027f89 */ /* 0x000e6800000e0000 */
[----:B------:R-:W-:Y:S02]  /*129e0*/  @UP0 ULDC.64 UR6, c[0x0][0x298] ;  /* 0x0000a60000060ab9 */ /* 0x000fe40000000a00 */
[----:B------:R-:W-:Y:S01]  /*129f0*/  @UP0 UIMAD.WIDE.U32 UR10, UR13, UR6, URZ ;  /* 0x000000060d0a02a5 */ /* 0x000fe2000f8e003f */
[----:B------:R-:W2:Y:S03]  /*12a00*/  SHFL.BFLY PT, R0, R246, 0x1, 0x1f ;  /* 0x0c201f00f6007f89 */ /* 0x000ea600000e0000 */
[----:B------:R-:W-:Y:S01]  /*12a10*/  @UP0 UIMAD UR8, UR13, UR7, UR11 ;  /* 0x000000070d0802a4 */ /* 0x000fe2000f8e020b */
[----:B----4-:R-:W-:-:S04]  /*12a20*/  SHF.R.S32.HI R7, RZ, 0x1f, R6 ;  /* 0x0000001fff077819 */ /* 0x010fc80000011406 */
[----:B------:R-:W-:-:S04]  /*12a30*/  LEA.HI R8, R7, R6, RZ, 0x2 ;  /* 0x0000000607087211 */ /* 0x000fc800078f10ff */
[--C-:B------:R-:W-:Y:S02]  /*12a40*/  SHF.R.S32.HI R10, RZ, 0x2, R8.reuse ;  /* 0x00000002ff0a7819 */ /* 0x100fe40000011408 */
[----:B------:R-:W-:Y:S02]  /*12a50*/  SHF.R.S32.HI R9, RZ, 0x1f, R8 ;  /* 0x0000001fff097819 */ /* 0x000fe40000011408 */
[----:B------:R-:W-:Y:S01]  /*12a60*/  LOP3.LUT R8, R8, 0x3ffffffc, RZ, 0xc0, !PT ;  /* 0x3ffffffc08087812 */ /* 0x000fe200078ec0ff */
[----:B-1----:R-:W-:Y:S01]  /*12a70*/  FADD.FTZ R2, R247, R2 ;  /* 0x00000002f7027221 */ /* 0x002fe20000010000 */
[----:B------:R-:W-:Y:S02]  /*12a80*/  LEA.HI R9, R9, R10, RZ, 0x3 ;  /* 0x0000000a09097211 */ /* 0x000fe400078f18ff */
[----:B------:R-:W-:Y:S01]  /*12a90*/  IADD3 R8, -R8, R6, RZ ;  /* 0x0000000608087210 */ /* 0x000fe20007ffe1ff */
[----:B--2---:R-:W-:Y:S01]  /*12aa0*/  FADD.FTZ R0, R246, R0 ;  /* 0x00000000f6007221 */ /* 0x004fe20000010000 */
[----:B------:R-:W-:-:S02]  /*12ab0*/  FSETP.NE.FTZ.AND P4, PT, R2, RZ, PT ;  /* 0x000000ff0200720b */ /* 0x000fc40003f95000 */
[----:B------:R-:W-:Y:S02]  /*12ac0*/  LOP3.LUT R9, R9, 0xfffffff8, RZ, 0xc0, !PT ;  /* 0xfffffff809097812 */ /* 0x000fe400078ec0ff */
[----:B------:R-:W-:Y:S02]  /*12ad0*/  FSETP.NE.FTZ.AND P3, PT, R0, RZ, PT ;  /* 0x000000ff0000720b */ /* 0x000fe40003f75000 */
[----:B------:R-:W-:Y:S02]  /*12ae0*/  IADD3 R9, R10, -R9, RZ ;  /* 0x800000090a097210 */ /* 0x000fe40007ffe0ff */
[----:B------:R-:W-:Y:S02]  /*12af0*/  LEA.HI R10, R7, R6, RZ, 0x5 ;  /* 0x00000006070a7211 */ /* 0x000fe400078f28ff */
[----:B------:R-:W-:Y:S02]  /*12b00*/  SHF.L.U32 R12, R9, 0x6, RZ ;  /* 0x00000006090c7819 */ /* 0x000fe400000006ff */
[----:B------:R-:W-:Y:S01]  /*12b10*/  SHF.R.S32.HI R11, RZ, 0x5, R10 ;  /* 0x00000005ff0b7819 */ /* 0x000fe2000001140a */
[----:B------:R-:W1:Y:S01]  /*12b20*/  @P4 MUFU.RCP R4, R2 ;  /* 0x0000000200044308 */ /* 0x000e620000001000 */
[----:B------:R-:W-:-:S02]  /*12b30*/  LOP3.LUT R12, R12, 0x1c0, RZ, 0xc0, !PT ;  /* 0x000001c00c0c7812 */ /* 0x000fc400078ec0ff */
[----:B------:R-:W-:Y:S02]  /*12b40*/  LOP3.LUT R13, R9, 0x1, RZ, 0xc0, !PT ;  /* 0x00000001090d7812 */ /* 0x000fe400078ec0ff */
[----:B------:R-:W-:Y:S02]  /*12b50*/  LEA R8, R11, R8, 0x9 ;  /* 0x000000080b087211 */ /* 0x000fe400078e48ff */
[----:B------:R-:W-:Y:S01]  /*12b60*/  LEA.HI R12, R12, R12, RZ, 0x1d ;  /* 0x0000000c0c0c7211 */ /* 0x000fe200078fe8ff */
[----:B------:R-:W2:Y:S01]  /*12b70*/  @P3 MUFU.RCP R5, R0 ;  /* 0x0000000000053308 */ /* 0x000ea20000001000 */
[----:B------:R-:W-:Y:S02]  /*12b80*/  ISETP.NE.U32.AND P0, PT, R13, 0x1, PT ;  /* 0x000000010d00780c */ /* 0x000fe40003f05070 */
[----:B------:R-:W-:Y:S02]  /*12b90*/  LEA R8, R8, R12, 0x1 ;  /* 0x0000000c08087211 */ /* 0x000fe400078e08ff */
[----:B------:R-:W-:-:S02]  /*12ba0*/  R2P PR, R9, 0x6 ;  /* 0x0000000609007804 */ /* 0x000fc40000000000 */
[----:B------:R-:W-:Y:S01]  /*12bb0*/  LEA R8, R8, UR4, 0x1 ;  /* 0x0000000408087c11 */ /* 0x000fe2000f8e08ff */
[----:B------:R-:W3:Y:S01]  /*12bc0*/  @P4 MUFU.LG2 R2, R2 ;  /* 0x0000000200024308 */ /* 0x000ee20000000c00 */
[----:B------:R-:W-:Y:S01]  /*12bd0*/  MOV R9, 0x20 ;  /* 0x0000002000097802 */ /* 0x000fe20000000f00 */
[C---:B-1----:R-:W-:Y:S01]  /*12be0*/  FMUL.FTZ R160, R4.reuse, R160 ;  /* 0x000000a004a07220 */ /* 0x042fe20000410000 */
[C---:B------:R-:W-:Y:S01]  /*12bf0*/  FMUL.FTZ R161, R4.reuse, R161 ;  /* 0x000000a104a17220 */ /* 0x040fe20000410000 */
[C---:B------:R-:W-:Y:S01]  /*12c00*/  FMUL.FTZ R156, R4.reuse, R156 ;  /* 0x0000009c049c7220 */ /* 0x040fe20000410000 */
[C---:B------:R-:W-:Y:S01]  /*12c10*/  FMUL.FTZ R157, R4.reuse, R157 ;  /* 0x0000009d049d7220 */ /* 0x040fe20000410000 */
[----:B------:R-:W-:Y:S01]  /*12c20*/  MOV R13, 0x40 ;  /* 0x00000040000d7802 */ /* 0x000fe20000000f00 */
[C---:B------:R-:W-:Y:S01]  /*12c30*/  FMUL.FTZ R152, R4.reuse, R152 ;  /* 0x0000009804987220 */ /* 0x040fe20000410000 */
[C---:B------:R-:W-:Y:S01]  /*12c40*/  FMUL.FTZ R153, R4.reuse, R153 ;  /* 0x0000009904997220 */ /* 0x040fe20000410000 */
[C---:B--2---:R-:W-:Y:S01]  /*12c50*/  FMUL.FTZ R163, R5.reuse, R163 ;  /* 0x000000a305a37220 */ /* 0x044fe20000410000 */
[C---:B------:R-:W-:Y:S01]  /*12c60*/  FMUL.FTZ R162, R5.reuse, R162 ;  /* 0x000000a205a27220 */ /* 0x040fe20000410000 */
[C---:B------:R-:W-:Y:S01]  /*12c70*/  FMUL.FTZ R159, R5.reuse, R159 ;  /* 0x0000009f059f7220 */ /* 0x040fe20000410000 */
[C---:B------:R-:W-:Y:S01]  /*12c80*/  FMUL.FTZ R158, R5.reuse, R158 ;  /* 0x0000009e059e7220 */ /* 0x040fe20000410000 */
[C---:B------:R-:W-:Y:S01]  /*12c90*/  FMUL.FTZ R155, R5.reuse, R155 ;  /* 0x0000009b059b7220 */ /* 0x040fe20000410000 */
[C---:B------:R-:W-:Y:S01]  /*12ca0*/  FMUL.FTZ R154, R5.reuse, R154 ;  /* 0x0000009a059a7220 */ /* 0x040fe20000410000 */
[C---:B------:R-:W-:Y:S01]  /*12cb0*/  FMUL.FTZ R148, R4.reuse, R148 ;  /* 0x0000009404947220 */ /* 0x040fe20000410000 */
[----:B------:R-:W-:Y:S01]  /*12cc0*/  FMUL.FTZ R149, R4, R149 ;  /* 0x0000009504957220 */ /* 0x000fe20000410000 */
[C---:B------:R-:W-:Y:S01]  /*12cd0*/  FMUL.FTZ R151, R5.reuse, R151 ;  /* 0x0000009705977220 */ /* 0x040fe20000410000 */
[----:B------:R-:W-:Y:S01]  /*12ce0*/  FMUL.FTZ R150, R5, R150 ;  /* 0x0000009605967220 */ /* 0x000fe20000410000 */
[----:B------:R-:W-:Y:S01]  /*12cf0*/  IADD3 R12, R8, -0x10, RZ ;  /* 0xfffffff0080c7810 */ /* 0x000fe20007ffe0ff */
[C---:B------:R-:W-:Y:S01]  /*12d00*/  FMUL.FTZ R144, R4.reuse, R144 ;  /* 0x0000009004907220 */ /* 0x040fe20000410000 */
[----:B------:R-:W-:Y:S01]  /*12d10*/  SEL R9, R9, 0xffffffe0, !P1 ;  /* 0xffffffe009097807 */ /* 0x000fe20004800000 */
[----:B------:R-:W-:Y:S01]  /*12d20*/  FMUL.FTZ R145, R4, R145 ;  /* 0x0000009104917220 */ /* 0x000fe20000410000 */
[C---:B------:R-:W-:Y:S01]  /*12d30*/  FMUL.FTZ R147, R5.reuse, R147 ;  /* 0x0000009305937220 */ /* 0x040fe20000410000 */
[C---:B------:R-:W-:Y:S01]  /*12d40*/  FMUL.FTZ R146, R5.reuse, R146 ;  /* 0x0000009205927220 */ /* 0x040fe20000410000 */
[----:B------:R-:W-:Y:S01]  /*12d50*/  @P0 IADD3 R12, R8, 0x10, RZ ;  /* 0x00000010080c0810 */ /* 0x000fe20007ffe0ff */
[C---:B------:R-:W-:Y:S01]  /*12d60*/  FMUL.FTZ R140, R4.reuse, R140 ;  /* 0x0000008c048c7220 */ /* 0x040fe20000410000 */
[C---:B------:R-:W-:Y:S01]  /*12d70*/  FMUL.FTZ R141, R4.reuse, R141 ;  /* 0x0000008d048d7220 */ /* 0x040fe20000410000 */
[C---:B------:R-:W-:Y:S01]  /*12d80*/  FMUL.FTZ R143, R5.reuse, R143 ;  /* 0x0000008f058f7220 */ /* 0x040fe20000410000 */
[----:B------:R-:W-:Y:S01]  /*12d90*/  FMUL.FTZ R142, R5, R142 ;  /* 0x0000008e058e7220 */ /* 0x000fe20000410000 */
[----:B------:R-:W-:Y:S01]  /*12da0*/  F2FP.F16.F32.PACK_AB R160, R161, R160 ;  /* 0x000000a0a1a0723e */ /* 0x000fe200000000ff */
[C---:B------:R-:W-:Y:S01]  /*12db0*/  FMUL.FTZ R136, R4.reuse, R136 ;  /* 0x0000008804887220 */ /* 0x040fe20000410000 */
[----:B------:R-:W-:Y:S01]  /*12dc0*/  F2FP.F16.F32.PACK_AB R162, R163, R162 ;  /* 0x000000a2a3a2723e */ /* 0x000fe200000000ff */
[C---:B------:R-:W-:Y:S01]  /*12dd0*/  FMUL.FTZ R137, R4.reuse, R137 ;  /* 0x0000008904897220 */ /* 0x040fe20000410000 */
[----:B------:R-:W-:Y:S01]  /*12de0*/  SEL R13, R13, 0xffffffc0, !P2 ;  /* 0xffffffc00d0d7807 */ /* 0x000fe20005000000 */
[C---:B------:R-:W-:Y:S01]  /*12df0*/  FMUL.FTZ R139, R5.reuse, R139 ;  /* 0x0000008b058b7220 */ /* 0x040fe20000410000 */
[----:B------:R-:W-:Y:S01]  /*12e00*/  FMUL.FTZ R138, R5, R138 ;  /* 0x0000008a058a7220 */ /* 0x000fe20000410000 */
[----:B------:R-:W-:Y:S01]  /*12e10*/  F2FP.F16.F32.PACK_AB R156, R157, R156 ;  /* 0x0000009c9d9c723e */ /* 0x000fe200000000ff */
[C---:B------:R-:W-:Y:S01]  /*12e20*/  FMUL.FTZ R132, R4.reuse, R132 ;  /* 0x0000008404847220 */ /* 0x040fe20000410000 */
[----:B------:R-:W-:Y:S01]  /*12e30*/  F2FP.F16.F32.PACK_AB R158, R159, R158 ;  /* 0x0000009e9f9e723e */ /* 0x000fe200000000ff */
[C---:B------:R-:W-:Y:S01]  /*12e40*/  FMUL.FTZ R133, R4.reuse, R133 ;  /* 0x0000008504857220 */ /* 0x040fe20000410000 */
[C---:B------:R-:W-:Y:S01]  /*12e50*/  FMUL.FTZ R135, R5.reuse, R135 ;  /* 0x0000008705877220 */ /* 0x040fe20000410000 */
[----:B------:R-:W-:Y:S01]  /*12e60*/  FMUL.FTZ R134, R5, R134 ;  /* 0x0000008605867220 */ /* 0x000fe20000410000 */
[----:B------:R-:W-:Y:S01]  /*12e70*/  F2FP.F16.F32.PACK_AB R152, R153, R152 ;  /* 0x000000989998723e */ /* 0x000fe200000000ff */
[C---:B------:R-:W-:Y:S01]  /*12e80*/  FMUL.FTZ R36, R4.reuse, R36 ;  /* 0x0000002404247220 */ /* 0x040fe20000410000 */
[----:B------:R-:W-:Y:S01]  /*12e90*/  F2FP.F16.F32.PACK_AB R154, R155, R154 ;  /* 0x0000009a9b9a723e */ /* 0x000fe200000000ff */
[----:B------:R-:W-:Y:S01]  /*12ea0*/  FMUL.FTZ R37, R4, R37 ;  /* 0x0000002504257220 */ /* 0x000fe20000410000 */
[----:B------:R-:W-:Y:S01]  /*12eb0*/  IADD3 R14, R8, R9, RZ ;  /* 0x00000009080e7210 */ /* 0x000fe20007ffe0ff */
[C---:B------:R-:W-:Y:S01]  /*12ec0*/  FMUL.FTZ R39, R5.reuse, R39 ;  /* 0x0000002705277220 */ /* 0x040fe20000410000 */
[----:B------:R-:W-:Y:S01]  /*12ed0*/  FMUL.FTZ R38, R5, R38 ;  /* 0x0000002605267220 */ /* 0x000fe20000410000 */
[----:B------:R-:W-:Y:S01]  /*12ee0*/  F2FP.F16.F32.PACK_AB R148, R149, R148 ;  /* 0x000000949594723e */ /* 0x000fe200000000ff */
[C---:B------:R-:W-:Y:S01]  /*12ef0*/  FMUL.FTZ R40, R4.reuse, R40 ;  /* 0x0000002804287220 */ /* 0x040fe20000410000 */
[----:B------:R-:W-:Y:S01]  /*12f00*/  F2FP.F16.F32.PACK_AB R150, R151, R150 ;  /* 0x000000969796723e */ /* 0x000fe200000000ff */
[C---:B------:R-:W-:Y:S01]  /*12f10*/  FMUL.FTZ R41, R4.reuse, R41 ;  /* 0x0000002904297220 */ /* 0x040fe20000410000 */
[----:B------:R-:W-:Y:S01]  /*12f20*/  IADD3 R9, R9, R12, RZ ;  /* 0x0000000c09097210 */ /* 0x000fe20007ffe0ff */
        /* <DEDUP_REMOVED lines=10> */
[----:B------:R-:W-:Y:S01]  /*12fd0*/  STS [R8], R160 ;  /* 0x000000a008007388 */ /* 0x000fe20000000800 */
[----:B------:R-:W-:Y:S01]  /*12fe0*/  F2FP.F16.F32.PACK_AB R142, R143, R142 ;  /* 0x0000008e8f8e723e */ /* 0x000fe200000000ff */
[C---:B------:R-:W-:Y:S01]  /*12ff0*/  FMUL.FTZ R48, R4.reuse, R48 ;  /* 0x0000003004307220 */ /* 0x040fe20000410000 */
[----:B------:R-:W-:Y:S01]  /*13000*/  IADD3 R16, R13, R12, RZ ;  /* 0x0000000c0d107210 */ /* 0x000fe20007ffe0ff */
[----:B------:R-:W-:Y:S01]  /*13010*/  STS [R8+0x400], R162 ;  /* 0x000400a208007388 */ /* 0x000fe20000000800 */
[C---:B------:R-:W-:Y:S01]  /*13020*/  FMUL.FTZ R49, R4.reuse, R49 ;  /* 0x0000003104317220 */ /* 0x040fe20000410000 */
[C---:B------:R-:W-:Y:S01]  /*13030*/  FMUL.FTZ R51, R5.reuse, R51 ;  /* 0x0000003305337220 */ /* 0x040fe20000410000 */
[----:B------:R-:W-:Y:S01]  /*13040*/  FMUL.FTZ R50, R5, R50 ;  /* 0x0000003205327220 */ /* 0x000fe20000410000 */
[----:B------:R-:W-:Y:S01]  /*13050*/  F2FP.F16.F32.PACK_AB R136, R137, R136 ;  /* 0x000000888988723e */ /* 0x000fe200000000ff */
[----:B------:R-:W-:Y:S01]  /*13060*/  STS [R12], R156 ;  /* 0x0000009c0c007388 */ /* 0x000fe20000000800 */
[----:B------:R-:W-:Y:S01]  /*13070*/  F2FP.F16.F32.PACK_AB R138, R139, R138 ;  /* 0x0000008a8b8a723e */ /* 0x000fe200000000ff */
[----:B------:R-:W-:Y:S01]  /*13080*/  FMUL.FTZ R52, R4, R52 ;  /* 0x0000003404347220 */ /* 0x000fe20000410000 */
        /* <DEDUP_REMOVED lines=18> */
[C---:B------:R-:W-:Y:S01]  /*131b0*/  FMUL.FTZ R61, R4.reuse, R61 ;  /* 0x0000003d043d7220 */ /* 0x040fe20000410000 */
[----:B------:R-:W-:Y:S01]  /*131c0*/  STS [R9+0x400], R150 ;  /* 0x0004009609007388 */ /* 0x000fe20000000800 */
        /* <DEDUP_REMOVED lines=35> */
[----:B------:R-:W-:Y:S01]  /*13400*/  STS [R8+0x2000], R36 ;  /* 0x0020002408007388 */ /* 0x000fe20000000800 */
        /* <DEDUP_REMOVED lines=93> */
[C---:B------:R-:W-:Y:S01]  /*139e0*/  FMUL.FTZ R127, R5.reuse, R127 ;  /* 0x0000007f057f7220 */ /* 0x040fe20000410000 */
[----:B------:R-:W-:Y:S01]  /*139f0*/  FMUL.FTZ R126, R5, R126 ;  /* 0x0000007e057e7220 */ /* 0x000fe20000410000 */
[----:B------:R-:W-:Y:S01]  /*13a00*/  F2FP.F16.F32.PACK_AB R104, R105, R104 ;  /* 0x000000686968723e */ /* 0x000fe200000000ff */
[----:B------:R-:W-:Y:S01]  /*13a10*/  STS [R15+0x4000], R84 ;  /* 0x004000540f007388 */ /* 0x000fe20000000800 */
[----:B------:R-:W-:Y:S01]  /*13a20*/  F2FP.F16.F32.PACK_AB R106, R107, R106 ;  /* 0x0000006a6b6a723e */ /* 0x000fe200000000ff */
        /* <DEDUP_REMOVED lines=12> */
[----:B------:R-:W-:Y:S01]  /*13af0*/  ULDC.U8 UR4, c[0x0][0x3d8] ;  /* 0x0000f60000047ab9 */ /* 0x000fe20000000000 */
[----:B------:R-:W-:Y:S01]  /*13b00*/  F2FP.F16.F32.PACK_AB R120, R121, R120 ;  /* 0x000000787978723e */ /* 0x000fe200000000ff */
[----:B------:R-:W-:Y:S01]  /*13b10*/  STS [R17+0x4000], R92 ;  /* 0x0040005c11007388 */ /* 0x000fe20000000800 */
[----:B------:R-:W-:Y:S01]  /*13b20*/  F2FP.F16.F32.PACK_AB R122, R123, R122 ;  /* 0x0000007a7b7a723e */ /* 0x000fe200000000ff */
[----:B---3--:R-:W-:Y:S01]  /*13b30*/  @P4 FMUL.FTZ R2, R2, 0.69314718246459960938 ;  /* 0x3f31721802024820 */ /* 0x008fe20000410000 */
[----:B------:R-:W-:Y:S01]  /*13b40*/  F2FP.F16.F32.PACK_AB R124, R125, R124 ;  /* 0x0000007c7d7c723e */ /* 0x000fe200000000ff */
[----:B------:R-:W-:Y:S01]  /*13b50*/  STS [R17+0x4400], R94 ;  /* 0x0044005e11007388 */ /* 0x000fe20000000800 */
[----:B------:R-:W-:-:S02]  /*13b60*/  F2FP.F16.F32.PACK_AB R126, R127, R126 ;  /* 0x0000007e7f7e723e */ /* 0x000fc400000000ff */
[----:B------:R-:W-:Y:S01]  /*13b70*/  F2FP.F16.F32.PACK_AB R4, R4, R128 ;  /* 0x000000800404723e */ /* 0x000fe200000000ff */
[----:B------:R-:W-:Y:S01]  /*13b80*/  STS [R13+0x4000], R96 ;  /* 0x004000600d007388 */ /* 0x000fe20000000800 */
[----:B------:R-:W-:Y:S02]  /*13b90*/  PLOP3.LUT P0, PT, PT, PT, UP0, 0x80, 0x0 ;  /* 0x000000000000781c */ /* 0x000fe40003f0f008 */
[----:B------:R-:W-:Y:S01]  /*13ba0*/  F2FP.F16.F32.PACK_AB R5, R131, R5 ;  /* 0x000000058305723e */ /* 0x000fe200000000ff */
[----:B------:R-:W-:Y:S01]  /*13bb0*/  STS [R13+0x4400], R98 ;  /* 0x004400620d007388 */ /* 0x000fe20000000800 */
[----:B------:R-:W-:-:S03]  /*13bc0*/  ISETP.NE.AND P1, PT, RZ, UR4, PT ;  /* 0x00000004ff007c0c */ /* 0x000fc6000bf25270 */
[----:B------:R-:W-:Y:S04]  /*13bd0*/  STS [R8+0x6000], R100 ;  /* 0x0060006408007388 */ /* 0x000fe80000000800 */
[----:B------:R1:W-:Y:S04]  /*13be0*/  STS [R8+0x6400], R102 ;  /* 0x0064006608007388 */ /* 0x0003e80000000800 */
[----:B------:R-:W-:Y:S04]  /*13bf0*/  STS [R12+0x6000], R104 ;  /* 0x006000680c007388 */ /* 0x000fe80000000800 */
[----:B------:R-:W-:Y:S04]  /*13c00*/  STS [R12+0x6400], R106 ;  /* 0x0064006a0c007388 */ /* 0x000fe80000000800 */
[----:B------:R-:W-:Y:S04]  /*13c10*/  STS [R14+0x6000], R108 ;  /* 0x0060006c0e007388 */ /* 0x000fe80000000800 */
[----:B------:R-:W-:Y:S04]  /*13c20*/  STS [R14+0x6400], R110 ;  /* 0x0064006e0e007388 */ /* 0x000fe80000000800 */
[----:B------:R-:W-:Y:S04]  /*13c30*/  STS [R9+0x6000], R112 ;  /* 0x0060007009007388 */ /* 0x000fe80000000800 */
[----:B------:R2:W-:Y:S01]  /*13c40*/  STS [R9+0x6400], R114 ;  /* 0x0064007209007388 */ /* 0x0005e20000000800 */
[----:B-1----:R-:W-:-:S03]  /*13c50*/  MOV R8, 0x7f800000 ;  /* 0x7f80000000087802 */ /* 0x002fc60000000f00 */
[----:B------:R-:W-:Y:S04]  /*13c60*/  STS [R15+0x6000], R116 ;  /* 0x006000740f007388 */ /* 0x000fe80000000800 */
[----:B------:R-:W-:Y:S04]  /*13c70*/  STS [R15+0x6400], R118 ;  /* 0x006400760f007388 */ /* 0x000fe80000000800 */
[----:B------:R-:W-:Y:S04]  /*13c80*/  STS [R16+0x6000], R120 ;  /* 0x0060007810007388 */ /* 0x000fe80000000800 */
[----:B------:R-:W-:Y:S04]  /*13c90*/  STS [R16+0x6400], R122 ;  /* 0x0064007a10007388 */ /* 0x000fe80000000800 */
[----:B------:R-:W-:Y:S04]  /*13ca0*/  STS [R17+0x6000], R124 ;  /* 0x0060007c11007388 */ /* 0x000fe80000000800 */
[----:B------:R-:W-:Y:S01]  /*13cb0*/  STS [R17+0x6400], R126 ;  /* 0x0064007e11007388 */ /* 0x000fe20000000800 */
[----:B--2---:R1:W2:Y:S03]  /*13cc0*/  @P3 MUFU.LG2 R9, R0 ;  /* 0x0000000000093308 */ /* 0x0042a60000000c00 */
[----:B------:R3:W-:Y:S04]  /*13cd0*/  STS [R13+0x6000], R4 ;  /* 0x006000040d007388 */ /* 0x0007e80000000800 */
[----:B------:R4:W-:Y:S01]  /*13ce0*/  STS [R13+0x6400], R5 ;  /* 0x006400050d007388 */ /* 0x0009e20000000800 */
[----:B-1----:R-:W1:Y:S01]  /*13cf0*/  @P3 LDC R0, c[0x0][0x2e8] ;  /* 0x0000ba00ff003b82 */ /* 0x002e620000000800 */
[----:B--2---:R-:W-:-:S07]  /*13d00*/  @P3 FMUL.FTZ R9, R9, 0.69314718246459960938 ;  /* 0x3f31721809093820 */ /* 0x004fce0000410000 */
[----:B---3--:R-:W2:Y:S01]  /*13d10*/  @P4 LDC R4, c[0x0][0x2e8] ;  /* 0x0000ba00ff044b82 */ /* 0x008ea20000000800 */
[----:B----4-:R-:W-:Y:S01]  /*13d20*/  MOV R5, 0x7f800000 ;  /* 0x7f80000000057802 */ /* 0x010fe20000000f00 */
[----:B------:R-:W-:Y:S06]  /*13d30*/  @P0 BRA `(.L_x_2371) ;  /* 0x00000000001c0947 */ /* 0x000fec0003800000 */
[----:B------:R-:W3:Y:S01]  /*13d40*/  S2UR UR8, SR_CTAID.Y ;  /* 0x00000000000879c3 */ /* 0x000ee20000002600 */
[----:B------:R-:W-:Y:S01]  /*13d50*/  ULDC.64 UR6, c[0x0][0x290] ;  /* 0x0000a40000067ab9 */ /* 0x000fe20000000a00 */
[----:B---3--:R-:W-:Y:S02]  /*13d60*/  USHF.R.S32.HI UR4, URZ, 0x1f, UR8 ;  /* 0x0000001f3f047899 */ /* 0x008fe40008011408 */
[----:B------:R-:W-:Y:S02]  /*13d70*/  UIMAD.WIDE.U32 UR10, UR8, UR6, URZ ;  /* 0x00000006080a72a5 */ /* 0x000fe4000f8e003f */
[----:B------:R-:W-:-:S04]  /*13d80*/  UIMAD UR4, UR4, UR6, URZ ;  /* 0x00000006040472a4 */ /* 0x000fc8000f8e023f */
[----:B------:R-:W-:-:S04]  /*13d90*/  UIMAD UR4, UR8, UR7, UR4 ;  /* 0x00000007080472a4 */ /* 0x000fc8000f8e0204 */
[----:B------:R-:W-:-:S12]  /*13da0*/  UIADD3 UR8, UR11, UR4, URZ ;  /* 0x000000040b087290 */ /* 0x000fd8000fffe03f */
.L_x_2371:
[----:B--2---:R-:W-:Y:S01]  /*13db0*/  @P4 FFMA.FTZ R5, R164, R4, R2 ;  /* 0x00000004a4054223 */ /* 0x004fe20000010002 */
[----:B-1----:R-:W-:Y:S01]  /*13dc0*/  @P3 FFMA.FTZ R8, R3, R0, R9 ;  /* 0x0000000003083223 */ /* 0x002fe20000010009 */
[----:B------:R-:W-:Y:S06]  /*13dd0*/  @!P1 BRA `(.L_x_2372) ;  /* 0x00000000001c9947 */ /* 0x000fec0003800000 */
[----:B------:R-:W1:Y:S01]  /*13de0*/  S2UR UR7, SR_CTAID.Y ;  /* 0x00000000000779c3 */ /* 0x000e620000002600 */
[----:B------:R-:W-:-:S07]  /*13df0*/  ULDC UR6, c[0x0][0x2c4] ;  /* 0x0000b10000067ab9 */ /* 0x000fce0000000800 */
[----:B------:R-:W2:Y:S01]  /*13e00*/  S2UR UR4, SR_CTAID.Z ;  /* 0x00000000000479c3 */ /* 0x000ea20000002700 */
[----:B-1----:R-:W-:-:S03]  /*13e10*/  @!UP0 UIMAD UR13, UR7, UR6, URZ ;  /* 0x00000006070d82a4 */ /* 0x002fc6000f8e023f */
[----:B------:R-:W-:Y:S02]  /*13e20*/  ULDC UR6, c[0x0][0x2e4] ;  /* 0x0000b90000067ab9 */ /* 0x000fe40000000800 */
[----:B--2---:R-:W-:Y:S01]  /*13e30*/  UIMAD UR13, UR4, UR6, UR13 ;  /* 0x00000006040d72a4 */ /* 0x004fe2000f8e020d */
[----:B------:R-:W-:Y:S05]  /*13e40*/  BRA `(.L_x_2373) ;  /* 0x0000000000187947 */ /* 0x000fea0003800000 */
.L_x_2372:
[----:B------:R-:W-:Y:S01]  /*13e50*/  S2UR UR4, SR_CTAID.Z ;  /* 0x00000000000479c3 */ /* 0x000fe20000002700 */
[----:B------:R-:W-:Y:S01]  /*13e60*/  ULDC UR6, c[0x0][0x270] ;  /* 0x00009c0000067ab9 */ /* 0x000fe20000000800 */
[----:B------:R-:W-:-:S06]  /*13e70*/  ULDC UR13, c[0x0][0x2c4] ;  /* 0x0000b100000d7ab9 */ /* 0x000fcc0000000800 */
[----:B------:R-:W1:Y:S02]  /*13e80*/  S2UR UR7, SR_CTAID.Y ;  /* 0x00000000000779c3 */ /* 0x000e640000002600 */
[----:B-1----:R-:W-:-:S04]  /*13e90*/  UIMAD UR6, UR7, UR6, UR4 ;  /* 0x00000006070672a4 */ /* 0x002fc8000f8e0204 */
[----:B------:R-:W-:Y:S02]  /*13ea0*/  UIMAD UR13, UR6, UR13, URZ ;  /* 0x0000000d060d72a4 */ /* 0x000fe4000f8e023f */
.L_x_2373:
[----:B------:R-:W1:Y:S01]  /*13eb0*/  S2R R4, SR_TID.X ;  /* 0x0000000000047919 */ /* 0x000e620000002100 */
[----:B------:R-:W-:Y:S01]  /*13ec0*/  LOP3.LUT R10, R10, 0xffffffe0, RZ, 0xc0, !PT ;  /* 0xffffffe00a0a7812 */ /* 0x000fe200078ec0ff */
[----:B------:R-:W-:Y:S01]  /*13ed0*/  BSSY B0, `(.L_x_2374) ;  /* 0x000001e000007945 */ /* 0x000fe20003800000 */
[----:B------:R-:W-:Y:S01]  /*13ee0*/  SHF.R.S32.HI R3, RZ, 0x1f, R11 ;  /* 0x0000001fff037819 */ /* 0x000fe2000001140b */
[----:B------:R-:W-:Y:S02]  /*13ef0*/  BAR.SYNC.DEFER_BLOCKING 0x0 ;  /* 0x0000000000007b1d */ /* 0x000fe40000010000 */
[----:B------:R-:W-:Y:S01]  /*13f00*/  IMAD.IADD R10, R6, 0x1, -R10 ;  /* 0x00000001060a7824 */ /* 0x000fe200078e0a0a */
[----:B------:R-:W-:-:S04]  /*13f10*/  LEA.HI R9, R3, R11, RZ, 0x2 ;  /* 0x0000000b03097211 */ /* 0x000fc800078f10ff */
[----:B------:R-:W-:Y:S02]  /*13f20*/  LOP3.LUT P0, RZ, R10, 0x3, RZ, 0xc0, !PT ;  /* 0x000000030aff7812 */ /* 0x000fe4000780c0ff */
[----:B------:R-:W-:-:S05]  /*13f30*/  LOP3.LUT R9, R9, 0xffffffc, RZ, 0xc0, !PT ;  /* 0x0ffffffc09097812 */ /* 0x000fca00078ec0ff */
[----:B------:R-:W-:Y:S01]  /*13f40*/  IMAD.IADD R9, R11, 0x1, -R9 ;  /* 0x000000010b097824 */ /* 0x000fe200078e0a09 */
[----:B-1----:R-:W-:-:S04]  /*13f50*/  SHF.R.S32.HI R0, RZ, 0x1f, R4 ;  /* 0x0000001fff007819 */ /* 0x002fc80000011404 */
[----:B------:R-:W-:-:S04]  /*13f60*/  LEA.HI R2, R0, R4, RZ, 0x5 ;  /* 0x0000000400027211 */ /* 0x000fc800078f28ff */
[----:B------:R-:W-:-:S05]  /*13f70*/  LOP3.LUT R2, R2, 0xffffffe0, RZ, 0xc0, !PT ;  /* 0xffffffe002027812 */ /* 0x000fca00078ec0ff */
[----:B------:R-:W-:-:S05]  /*13f80*/  IMAD.IADD R2, R4, 0x1, -R2 ;  /* 0x0000000104027824 */ /* 0x000fca00078e0a02 */
[----:B------:R-:W-:-:S04]  /*13f90*/  SHF.R.S32.HI R3, RZ, 0x1f, R2 ;  /* 0x0000001fff037819 */ /* 0x000fc80000011402 */
[----:B------:R-:W-:-:S04]  /*13fa0*/  LEA.HI R3, R3, R2, RZ, 0x2 ;  /* 0x0000000203037211 */ /* 0x000fc800078f10ff */
[----:B------:R-:W-:-:S05]  /*13fb0*/  SHF.R.S32.HI R3, RZ, 0x2, R3 ;  /* 0x00000002ff037819 */ /* 0x000fca0000011403 */
[----:B------:R-:W-:Y:S01]  /*13fc0*/  IMAD R9, R9, 0x10, R3 ;  /* 0x0000001009097824 */ /* 0x000fe200078e0203 */
[----:B------:R-:W-:Y:S06]  /*13fd0*/  @P0 BRA `(.L_x_2375) ;  /* 0x0000000000340947 */ /* 0x000fec0003800000 */
[----:B------:R-:W1:Y:S01]  /*13fe0*/  S2UR UR6, SR_CTAID.X ;  /* 0x00000000000679c3 */ /* 0x000e620000002500 */
[C---:B------:R-:W-:Y:S01]  /*13ff0*/  VIADD R3, R9.reuse, 0x8 ;  /* 0x0000000809037836 */ /* 0x040fe20000000000 */
[----:B------:R-:W-:-:S04]  /*14000*/  ISETP.GE.AND P2, PT, R9, UR5, PT ;  /* 0x0000000509007c0c */ /* 0x000fc8000bf46270 */
[----:B------:R-:W-:Y:S01]  /*14010*/  ISETP.GE.AND P1, PT, R3, UR5, PT ;  /* 0x0000000503007c0c */ /* 0x000fe2000bf26270 */
[----:B-1----:R-:W-:-:S04]  /*14020*/  ULEA UR6, UR6, UR13, 0x6 ;  /* 0x0000000d06067291 */ /* 0x002fc8000f8e303f */
        /* <DEDUP_REMOVED lines=8> */
.L_x_2375:
[----:B------:R-:W-:Y:S05]  /*140b0*/  BSYNC B0 ;  /* 0x0000000000007941 */ /* 0x000fea0003800000 */
.L_x_2374:
[----:B------:R-:W2:Y:S01]  /*140c0*/  S2UR UR7, SR_CTAID.X ;  /* 0x00000000000779c3 */ /* 0x000ea20000002500 */
[----:B------:R-:W-:Y:S01]  /*140d0*/  LEA.HI R24, R7, R6, RZ, 0x3 ;  /* 0x0000000607187211 */ /* 0x000fe200078f18ff */
[----:B-1----:R1:W3:Y:S01]  /*140e0*/  LDS.128 R8, [R234+0x1800] ;  /* 0x00180000ea087984 */ /* 0x0022e20000000c00 */
[----:B------:R-:W-:Y:S01]  /*140f0*/  SHF.R.S32.HI R237, RZ, 0x1f, R236 ;  /* 0x0000001fffed7819 */ /* 0x000fe200000114ec */
[----:B------:R-:W-:Y:S01]  /*14100*/  BSSY B0, `(.L_x_2376) ;  /* 0x0000031000007945 */ /* 0x000fe20003800000 */
[----:B------:R-:W-:Y:S01]  /*14110*/  SHF.R.S32.HI R24, RZ, 0x3, R24 ;  /* 0x00000003ff187819 */ /* 0x000fe20000011418 */
[----:B------:R1:W4:Y:S01]  /*14120*/  LDS.128 R20, [R234] ;  /* 0x00000000ea147984 */ /* 0x0003220000000c00 */
[----:B------:R-:W-:Y:S01]  /*14130*/  LEA.HI R0, R0, R4, RZ, 0x3 ;  /* 0x0000000400007211 */ /* 0x000fe200078f18ff */
[----:B------:R-:W1:Y:S02]  /*14140*/  LDC.64 R2, c[0x0][0x298] ;  /* 0x0000a600ff027b82 */ /* 0x000e640000000a00 */
[C---:B------:R-:W-:Y:S01]  /*14150*/  VIADD R4, R24.reuse, 0x10 ;  /* 0x0000001018047836 */ /* 0x040fe20000000000 */
[----:B------:R1:W1:Y:S01]  /*14160*/  LDS.128 R16, [R234+0x2000] ;  /* 0x00200000ea107984 */ /* 0x0002620000000c00 */
[----:B------:R-:W-:Y:S01]  /*14170*/  VIADD R5, R24, 0x20 ;  /* 0x0000002018057836 */ /* 0x000fe20000000000 */
[----:B------:R-:W-:-:S02]  /*14180*/  SHF.R.S32.HI R0, RZ, 0x3, R0 ;  /* 0x00000003ff007819 */ /* 0x000fc40000011400 */
[----:B------:R-:W-:Y:S01]  /*14190*/  ISETP.GE.AND P2, PT, R4, UR5, PT ;  /* 0x0000000504007c0c */ /* 0x000fe2000bf46270 */
[----:B------:R-:W3:Y:S01]  /*141a0*/  LDC.64 R26, c[0x0][0x2a0] ;  /* 0x0000a800ff1a7b82 */ /* 0x000ee20000000a00 */
[----:B------:R-:W-:Y:S01]  /*141b0*/  VIADD R4, R24, 0x30 ;  /* 0x0000003018047836 */ /* 0x000fe20000000000 */
[----:B------:R-:W-:Y:S02]  /*141c0*/  ISETP.GE.AND P1, PT, R5, UR5, PT ;  /* 0x0000000505007c0c */ /* 0x000fe4000bf26270 */
[----:B------:R-:W-:Y:S01]  /*141d0*/  SHF.R.S32.HI R0, RZ, 0x1f, R0 ;  /* 0x0000001fff007819 */ /* 0x000fe20000011400 */
[----:B--2---:R-:W-:-:S04]  /*141e0*/  USHF.L.U32 UR7, UR7, 0x6, URZ ;  /* 0x0000000607077899 */ /* 0x004fc8000800063f */
[----:B------:R-:W-:Y:S02]  /*141f0*/  USHF.R.S32.HI UR6, URZ, 0x1f, UR7 ;  /* 0x0000001f3f067899 */ /* 0x000fe40008011407 */
[----:B-1----:R-:W-:-:S04]  /*14200*/  IMAD.WIDE.U32 R12, R2, UR7, R236 ;  /* 0x00000007020c7c25 */ /* 0x002fc8000f8e00ec */
[----:B------:R-:W-:Y:S01]  /*14210*/  IMAD R6, R2, UR6, RZ ;  /* 0x0000000602067c24 */ /* 0x000fe2000f8e02ff */
[----:B------:R-:W-:Y:S01]  /*14220*/  USHF.R.S32.HI UR6, URZ, 0x1f, UR4 ;  /* 0x0000001f3f067899 */ /* 0x000fe20008011404 */
[----:B------:R-:W-:Y:S02]  /*14230*/  IADD3 R12, P0, R12, UR10, RZ ;  /* 0x0000000a0c0c7c10 */ /* 0x000fe4000ff1e0ff */
[----:B------:R-:W-:Y:S01]  /*14240*/  IMAD R6, R3, UR7, R6 ;  /* 0x0000000703067c24 */ /* 0x000fe2000f8e0206 */
[----:B------:R-:W-:Y:S02]  /*14250*/  UIADD3 UR7, -UR7, UR15, URZ ;  /* 0x0000000f07077290 */ /* 0x000fe4000fffe13f */
[----:B---3--:R-:W-:Y:S02]  /*14260*/  IMAD R28, R26, UR6, RZ ;  /* 0x000000061a1c7c24 */ /* 0x008fe4000f8e02ff */
[----:B------:R-:W-:Y:S02]  /*14270*/  IADD3.X R13, R13, UR8, R6, P0, !PT ;  /* 0x000000080d0d7c10 */ /* 0x000fe400087fe406 */
[----:B------:R-:W-:Y:S01]  /*14280*/  IMAD R28, R27, UR4, R28 ;  /* 0x000000041b1c7c24 */ /* 0x000fe2000f8e021c */
[----:B------:R-:W-:Y:S01]  /*14290*/  ISETP.GE.AND P0, PT, R4, UR5, PT ;  /* 0x0000000504007c0c */ /* 0x000fe2000bf06270 */
[----:B------:R-:W-:Y:S01]  /*142a0*/  IMAD.WIDE.U32 R26, R26, UR4, R12 ;  /* 0x000000041a1a7c25 */ /* 0x000fe2000f8e000c */
[----:B------:R1:W2:Y:S01]  /*142b0*/  LDS.128 R4, [R234+0x6000] ;  /* 0x00600000ea047984 */ /* 0x0002a20000000c00 */
[----:B------:R-:W-:-:S02]  /*142c0*/  ISETP.GE.AND P3, PT, R24, UR7, PT ;  /* 0x0000000718007c0c */ /* 0x000fc4000bf66270 */
[----:B------:R-:W-:Y:S01]  /*142d0*/  IMAD.IADD R29, R28, 0x1, R27 ;  /* 0x000000011c1d7824 */ /* 0x000fe200078e021b */
[----:B------:R1:W3:Y:S10]  /*142e0*/  LDS.128 R12, [R234+0x4000] ;  /* 0x00400000ea0c7984 */ /* 0x0002f40000000c00 */
[----:B----4-:R-:W-:Y:S05]  /*142f0*/  @P3 BRA `(.L_x_2377) ;  /* 0x0000000000443947 */ /* 0x010fea0003800000 */
        /* <DEDUP_REMOVED lines=14> */
[----:B------:R4:W-:Y:S04]  /*143e0*/  @!P5 STG.E.128 desc[UR26][R32.64+0x80], R16 ;  /* 0x000080102000d986 */ /* 0x0009e8000c101d1a */
[----:B---3--:R4:W-:Y:S04]  /*143f0*/  @!P4 STG.E.128 desc[UR26][R32.64+0x100], R12 ;  /* 0x0001000c2000c986 */ /* 0x0089e8000c101d1a */
[----:B--2---:R4:W-:Y:S02]  /*14400*/  @!P3 STG.E.128 desc[UR26][R32.64+0x180], R4 ;  /* 0x000180042000b986 */ /* 0x0049e4000c101d1a */
.L_x_2377:
[----:B------:R-:W-:Y:S05]  /*14410*/  BSYNC B0 ;  /* 0x0000000000007941 */ /* 0x000fea0003800000 */
.L_x_2376:
[----:B----4-:R4:W1:Y:S01]  /*14420*/  LDS.128 R20, [R234+0x800] ;  /* 0x00080000ea147984 */ /* 0x0108620000000c00 */
[----:B------:R-:W-:Y:S03]  /*14430*/  BSSY B0, `(.L_x_2378) ;  /* 0x0000019000007945 */ /* 0x000fe60003800000 */
[----:B------:R4:W1:Y:S04]  /*14440*/  LDS.128 R16, [R234+0x2800] ;  /* 0x00280000ea107984 */ /* 0x0008680000000c00 */
[----:B---3--:R4:W3:Y:S04]  /*14450*/  LDS.128 R12, [R234+0x4800] ;  /* 0x00480000ea0c7984 */ /* 0x0088e80000000c00 */
[----:B--2---:R4:W2:Y:S01]  /*14460*/  LDS.128 R4, [R234+0x6800] ;  /* 0x00680000ea047984 */ /* 0x0048a20000000c00 */
        /* <DEDUP_REMOVED lines=8> */
[-C--:B------:R-:W-:Y:S01]  /*144f0*/  IMAD.WIDE.U32 R32, R30, R2.reuse, R32 ;  /* 0x000000021e207225 */ /* 0x080fe200078e0020 */
[----:B------:R-:W-:Y:S01]  /*14500*/  ISETP.GE.AND P3, PT, R232, UR4, PT ;  /* 0x00000004e8007c0c */ /* 0x000fe2000bf66270 */
[----:B------:R-:W-:Y:S01]  /*14510*/  ULDC.64 UR6, c[0x0][0x280] ;  /* 0x0000a00000067ab9 */ /* 0x000fe20000000a00 */
[----:B------:R-:W-:Y:S01]  /*14520*/  ISETP.GE.AND P2, PT, R231, UR4, PT ;  /* 0x00000004e7007c0c */ /* 0x000fe2000bf46270 */
[----:B------:R-:W-:-:S04]  /*14530*/  IMAD R25, R25, R2, RZ ;  /* 0x0000000219197224 */ /* 0x000fc800078e02ff */
[----:B------:R-:W-:Y:S01]  /*14540*/  IMAD R25, R30, R3, R25 ;  /* 0x000000031e197224 */ /* 0x000fe200078e0219 */
[----:B------:R-:W-:-:S03]  /*14550*/  LEA R30, P6, R32, UR6, 0x1 ;  /* 0x00000006201e7c11 */ /* 0x000fc6000f8c08ff */
[----:B------:R-:W-:-:S05]  /*14560*/  IMAD.IADD R25, R25, 0x1, R33 ;  /* 0x0000000119197824 */ /* 0x000fca00078e0221 */
[----:B------:R-:W-:-:S05]  /*14570*/  LEA.HI.X R31, R32, UR7, R25, 0x1, P6 ;  /* 0x00000007201f7c11 */ /* 0x000fca000b0f0c19 */
[----:B-1----:R1:W-:Y:S04]  /*14580*/  @!P5 STG.E.128 desc[UR26][R30.64], R20 ;  /* 0x000000141e00d986 */ /* 0x0023e8000c101d1a */
[----:B------:R1:W-:Y:S04]  /*14590*/  @!P4 STG.E.128 desc[UR26][R30.64+0x80], R16 ;  /* 0x000080101e00c986 */ /* 0x0003e8000c101d1a */
[----:B---3--:R1:W-:Y:S04]  /*145a0*/  @!P3 STG.E.128 desc[UR26][R30.64+0x100], R12 ;  /* 0x0001000c1e00b986 */ /* 0x0083e8000c101d1a */
[----:B--2---:R1:W-:Y:S02]  /*145b0*/  @!P2 STG.E.128 desc[UR26][R30.64+0x180], R4 ;  /* 0x000180041e00a986 */ /* 0x0043e4000c101d1a */
.L_x_2379:
[----:B------:R-:W-:Y:S05]  /*145c0*/  BSYNC B0 ;  /* 0x0000000000007941 */ /* 0x000fea0003800000 */
.L_x_2378:
[----:B-1----:R1:W1:Y:S01]  /*145d0*/  LDS.128 R20, [R234+0x1000] ;  /* 0x00100000ea147984 */ /* 0x0022620000000c00 */
[----:B------:R-:W-:Y:S03]  /*145e0*/  BSSY B0, `(.L_x_2380) ;  /* 0x0000019000007945 */ /* 0x000fe60003800000 */
[----:B------:R1:W1:Y:S04]  /*145f0*/  LDS.128 R16, [R234+0x3000] ;  /* 0x00300000ea107984 */ /* 0x0002680000000c00 */
[----:B---3--:R3:W1:Y:S04]  /*14600*/  LDS.128 R12, [R234+0x5000] ;  /* 0x00500000ea0c7984 */ /* 0x0086680000000c00 */
        /* <DEDUP_REMOVED lines=20> */
[----:B------:R1:W-:Y:S04]  /*14750*/  @!P2 STG.E.128 desc[UR26][R30.64+0x100], R12 ;  /* 0x0001000c1e00a986 */ /* 0x0003e8000c101d1a */
[----:B--2---:R1:W-:Y:S02]  /*14760*/  @!P1 STG.E.128 desc[UR26][R30.64+0x180], R4 ;  /* 0x000180041e009986 */ /* 0x0043e4000c101d1a */
.L_x_2381:
[----:B------:R-:W-:Y:S05]  /*14770*/  BSYNC B0 ;  /* 0x0000000000007941 */ /* 0x000fea0003800000 */
.L_x_2380:
[----:B-1----:R1:W1:Y:S04]  /*14780*/  LDS.128 R12, [R234+0x3800] ;  /* 0x00380000ea0c7984 */ /* 0x0022680000000c00 */
[----:B--2---:R2:W1:Y:S04]  /*14790*/  LDS.128 R4, [R234+0x5800] ;  /* 0x00580000ea047984 */ /* 0x0044680000000c00 */
        /* <DEDUP_REMOVED lines=18> */
[----:B-1----:R2:W-:Y:S04]  /*148c0*/  @!P2 STG.E.128 desc[UR26][R2.64+0x80], R12 ;  /* 0x0000800c0200a986 */ /* 0x0025e8000c101d1a */
[----:B------:R2:W-:Y:S02]  /*148d0*/  @!P1 STG.E.128 desc[UR26][R2.64+0x100], R4 ;  /* 0x0001000402009986 */ /* 0x0005e4000c101d1a */
[----:B------:R-:W-:Y:S05]  /*148e0*/  @P0 EXIT ;  /* 0x000000000000094d */ /* 0x000fea0003800000 */
[----:B------:R-:W-:Y:S01]  /*148f0*/  STG.E.128 desc[UR26][R2.64+0x180], R16 ;  /* 0x0001801002007986 */ /* 0x000fe2000c101d1a */
[----:B------:R-:W-:Y:S05]  /*14900*/  EXIT ;  /* 0x000000000000794d */ /* 0x000fea0003800000 */
.L_x_2382:
        /* <DEDUP_REMOVED lines=15> */
.L_x_8892:


//--------------------- .text._ZN5flash24flash_fwd_splitkv_kernelI23Flash_fwd_kernel_traitsILi256ELi64ELi64ELi4ELb0ELb0EN7cutlass6half_tE19Flash_kernel_traitsILi256ELi64ELi64ELi4ES3_EELb0ELb1ELb0ELb0ELb0ELb1ELb0ELb0EEEvNS_16Flash_fwd_paramsE --------------------------
	.section	.text._ZN5flash24flash_fwd_splitkv_kernelI23Flash_fwd_kernel_traitsILi256ELi64ELi64ELi4ELb0ELb0EN7cutlass6half_tE19Flash_kernel_traitsILi256ELi64ELi64ELi4ES3_EELb0ELb1ELb0ELb0ELb0ELb1ELb0ELb0EEEvNS_16Flash_fwd_paramsE,"ax",@progbits
	.align	128
        .global         _ZN5flash24flash_fwd_splitkv_kernelI23Flash_fwd_kernel_traitsILi256ELi64ELi64ELi4ELb0ELb0EN7cutlass6half_tE19Flash_kernel_traitsILi256ELi64ELi64ELi4ES3_EELb0ELb1ELb0ELb0ELb0ELb1ELb0ELb0EEEvNS_16Flash_fwd_paramsE
        .type           _ZN5flash24flash_fwd_splitkv_kernelI23Flash_fwd_kernel_traitsILi256ELi64ELi64ELi4ELb0ELb0EN7cutlass6half_tE19Flash_kernel_traitsILi256ELi64ELi64ELi4ES3_EELb0ELb1ELb0ELb0ELb0ELb1ELb0ELb0EEEvNS_16Flash_fwd_paramsE,@function
        .size           _ZN5flash24flash_fwd_splitkv_kernelI23Flash_fwd_kernel_traitsILi256ELi64ELi64ELi4ELb0ELb0EN7cutlass6half_tE19Flash_kernel_traitsILi256ELi64ELi64ELi4ES3_EELb0ELb1ELb0ELb0ELb0ELb1ELb0ELb0EEEvNS_16Flash_fwd_paramsE,(.L_x_8893 - _ZN5flash24flash_fwd_splitkv_kernelI23Flash_fwd_kernel_traitsILi256ELi64ELi64ELi4ELb0ELb0EN7cutlass6half_tE19Flash_kernel_traitsILi256ELi64ELi64ELi4ES3_EELb0ELb1ELb0ELb0ELb0ELb1ELb0ELb0EEEvNS_16Flash_fwd_paramsE)
        .other          _ZN5flash24flash_fwd_splitkv_kernelI23Flash_fwd_kernel_traitsILi256ELi64ELi64ELi4ELb0ELb0EN7cutlass6half_tE19Flash_kernel_traitsILi256ELi64ELi64ELi4ES3_EELb0ELb1ELb0ELb0ELb0ELb1ELb0ELb0EEEvNS_16Flash_fwd_paramsE,@"STO_CUDA_ENTRY STV_DEFAULT"
_ZN5flash24flash_fwd_splitkv_kernelI23Flash_fwd_kernel_traitsILi256ELi64ELi64ELi4ELb0ELb0EN7cutlass6half_tE19Flash_kernel_traitsILi256ELi64ELi64ELi4ES3_EELb0ELb1ELb0ELb0ELb0ELb1ELb0ELb0EEEvNS_16Flash_fwd_paramsE:
.text._ZN5flash24flash_fwd_splitkv_kernelI23Flash_fwd_kernel_traitsILi256ELi64ELi64ELi4ELb0ELb0EN7cutlass6half_tE19Flash_kernel_traitsILi256ELi64ELi64ELi4ES3_EELb0ELb1ELb0ELb0ELb0ELb1ELb0ELb0EEEvNS_16Flash_fwd_paramsE:
[----:B------:R-:W1:Y:S08]  /*0000*/  LDC R1, c[0x0][0x28] ;  /* 0x00000a00ff017b82 */ /* 0x000e700000000800 */
[----:B------:R-:W2:Y:S01]  /*0010*/  S2UR UR14, SR_CTAID.Y ;  /* 0x00000000000e79c3 */ /* 0x000ea20000002600 */
[----:B------:R-:W-:Y:S01]  /*0020*/  ULDC.64 UR4, c[0x0][0x300] ;  /* 0x0000c00000047ab9 */ /* 0x000fe20000000a00 */
[----:B------:R-:W-:Y:S01]  /*0030*/  ULDC.64 UR6, c[0x0][0x2f0] ;  /* 0x0000bc0000067ab9 */ /* 0x000fe20000000a00 */
[----:B------:R-:W-:Y:S01]  /*0040*/  UISETP.NE.U32.AND UP1, UPT, UR4, URZ, UPT ;  /* 0x0000003f0400728c */ /* 0x000fe2000bf25070 */
[----:B-1----:R-:W-:Y:S01]  /*0050*/  VIADD R1, R1, 0xffffff88 ;  /* 0xffffff8801017836 */ /* 0x002fe20000000000 */
[----:B------:R-:W-:-:S02]  /*0060*/  UISETP.NE.U32.AND UP2, UPT, UR6, URZ, UPT ;  /* 0x0000003f0600728c */ /* 0x000fc4000bf45070 */
[----:B------:R-:W-:Y:S01]  /*0070*/  UISETP.NE.AND.EX UP1, UPT, UR5, URZ, UPT, UP1 ;  /* 0x0000003f0500728c */ /* 0x000fe2000bf25310 */
[----:B------:R-:W-:Y:S01]  /*0080*/  ULDC.64 UR8, c[0x0][0x2f0] ;  /* 0x0000bc0000087ab9 */ /* 0x000fe20000000a00 */
[----:B------:R-:W-:Y:S01]  /*0090*/  UISETP.NE.AND.EX UP2, UPT, UR7, URZ, UPT, UP2 ;  /* 0x0000003f0700728c */ /* 0x000fe2000bf45320 */
[----:B------:R-:W-:-:S03]  /*00a0*/  ULDC.U8 UR6, c[0x0][0x3c2] ;  /* 0x0000f08000067ab9 */ /* 0x000fc60000000000 */
[----:B------:R-:W-:Y:S01]  /*00b0*/  PLOP3.LUT P0, PT, PT, PT, UP1, 0x80, 0x0 ;  /* 0x000000000000781c */ /* 0x000fe20003f0f018 */
[----:B------:R-:W-:Y:S01]  /*00c0*/  ULDC.64 UR4, c[0x0][0x2f8] ;  /* 0x0000be0000047ab9 */ /* 0x000fe20000000a00 */
[----:B------:R-:W-:Y:S01]  /*00d0*/  UISETP.NE.AND UP3, UPT, UR6, URZ, UPT ;  /* 0x0000003f0600728c */ /* 0x000fe2000bf65270 */
[----:B------:R-:W-:Y:S01]  /*00e0*/  PLOP3.LUT P2, PT, PT, PT, UP2, 0x80, 0x0 ;  /* 0x000000000000781c */ /* 0x000fe20003f4f028 */
[----:B------:R-:W-:Y:S01]  /*00f0*/  UISETP.EQ.U32.AND UP0, UPT, UR4, URZ, UPT ;  /* 0x0000003f0400728c */ /* 0x000fe2000bf02070 */
[----:B------:R-:W-:Y:S01]  /*0100*/  ULDC.64 UR26, c[0x0][0x208] ;  /* 0x00008200001a7ab9 */ /* 0x000fe20000000a00 */
[----:B------:R-:W-:Y:S02]  /*0110*/  ULDC.64 UR6, c[0x0][0x2f8] ;  /* 0x0000be0000067ab9 */ /* 0x000fe40000000a00 */
[----:B------:R-:W-:Y:S02]  /*0120*/  UISETP.EQ.OR.EX UP0, UPT, UR5, URZ, !UP3, UP0 ;  /* 0x0000003f0500728c */ /* 0x000fe4000df02700 */
[----:B--2---:R-:W-:-:S06]  /*0130*/  UIMAD.WIDE UR8, UR14, 0x4, UR8 ;  /* 0x000000040e0878a5 */ /* 0x004fcc000f8e0208 */
[----:B------:R-:W-:Y:S02]  /*0140*/  IMAD.U32 R2, RZ, RZ, UR8 ;  /* 0x00000008ff027e24 */ /* 0x000fe4000f8e00ff */
[----:B------:R-:W-:Y:S01]  /*0150*/  IMAD.U32 R3, RZ, RZ, UR9 ;  /* 0x00000009ff037e24 */ /* 0x000fe2000f8e00ff */
[----:B------:R-:W-:Y:S02]  /*0160*/  @UP1 ULDC.64 UR8, c[0x0][0x300] ;  /* 0x0000c00000081ab9 */ /* 0x000fe40000000a00 */
[----:B------:R-:W-:Y:S02]  /*0170*/  @UP1 UIMAD.WIDE UR8, UR14, 0x4, UR8 ;  /* 0x000000040e0818a5 */ /* 0x000fe4000f8e0208 */
[----:B------:R-:W2:Y:S04]  /*0180*/  @P2 LDG.E R7, desc[UR26][R2.64] ;  /* 0x0000001a02072981 */ /* 0x000ea8000c1e1900 */
[----:B------:R-:W-:Y:S01]  /*0190*/  IMAD.U32 R4, RZ, RZ, UR8 ;  /* 0x00000008ff047e24 */ /* 0x000fe2000f8e00ff */
[----:B------:R1:W3:Y:S01]  /*01a0*/  @P2 LDG.E R6, desc[UR26][R2.64+0x4] ;  /* 0x0000041a02062981 */ /* 0x0002e2000c1e1900 */
[----:B------:R-:W-:Y:S01]  /*01b0*/  IMAD.U32 R5, RZ, RZ, UR9 ;  /* 0x00000009ff057e24 */ /* 0x000fe2000f8e00ff */
[----:B------:R-:W-:Y:S01]  /*01c0*/  PLOP3.LUT P1, PT, PT, PT, UP0, 0x80, 0x0 ;  /* 0x000000000000781c */ /* 0x000fe20003f2f008 */
[----:B------:R-:W-:-:S03]  /*01d0*/  UIMAD.WIDE UR6, UR14, 0x4, UR6 ;  /* 0x000000040e0678a5 */ /* 0x000fc6000f8e0206 */
[----:B------:R-:W4:Y:S03]  /*01e0*/  @P0 LDG.E R4, desc[UR26][R4.64] ;  /* 0x0000001a04040981 */ /* 0x000f26000c1e1900 */
[----:B-1----:R-:W-:Y:S02]  /*01f0*/  IMAD.U32 R2, RZ, RZ, UR6 ;  /* 0x00000006ff027e24 */ /* 0x002fe4000f8e00ff */
[----:B------:R-:W-:-:S05]  /*0200*/  IMAD.U32 R3, RZ, RZ, UR7 ;  /* 0x00000007ff037e24 */ /* 0x000fca000f8e00ff */
[----:B------:R-:W5:Y:S01]  /*0210*/  @!P1 LDG.E R0, desc[UR26][R2.64] ;  /* 0x0000001a02009981 */ /* 0x000f62000c1e1900 */
[----:B------:R-:W-:Y:S01]  /*0220*/  UMOV UR13, 0xffffffff ;  /* 0xffffffff000d7882 */ /* 0x000fe20000000000 */
[----:B------:R-:W-:Y:S01]  /*0230*/  UMOV UR25, URZ ;  /* 0x0000003f00197c82 */ /* 0x000fe20008000000 */
        /* <DEDUP_REMOVED lines=8> */
[----:B------:R-:W-:-:S07]  /*02c0*/  @UP2 UIADD3 UR15, UR15, -UR13, URZ ;  /* 0x8000000d0f0f2290 */ /* 0x000fce000fffe03f */
[----:B------:R-:W-:Y:S01]  /*02d0*/  @!UP2 ULDC UR15, c[0x0][0x2c4] ;  /* 0x0000b100000faab9 */ /* 0x000fe20000000800 */
[----:B-----5:R-:W-:Y:S01]  /*02e0*/  @!P1 R2UR UR28, R0 ;  /* 0x00000000001c92ca */ /* 0x020fe200000e0000 */
[----:B-1----:R-:W-:-:S14]  /*02f0*/  @!P0 BRA `(.L_x_2383) ;  /* 0x00000000001c8947 */ /* 0x002fdc0003800000 */
[----:B------:R-:W-:-:S13]  /*0300*/  PLOP3.LUT P0, PT, PT, PT, UP3, 0x80, 0x0 ;  /* 0x000000000000781c */ /* 0x000fda0003f0f038 */
[----:B------:R-:W2:Y:S04]  /*0310*/  @P0 LDG.E R0, desc[UR26][R2.64+0x4] ;  /* 0x0000041a02000981 */ /* 0x000ea8000c1e1900 */
[----:B------:R-:W3:Y:S01]  /*0320*/  @!P0 LDG.E R2, desc[UR26][R2.64] ;  /* 0x0000001a02028981 */ /* 0x000ee2000c1e1900 */
[----:B--2---:R-:W-:-:S13]  /*0330*/  @P0 R2UR UR6, R0 ;  /* 0x00000000000602ca */ /* 0x004fda00000e0000 */
[----:B------:R-:W-:-:S07]  /*0340*/  @UP3 UIADD3 UR6, UR6, -UR28, URZ ;  /* 0x8000001c06063290 */ /* 0x000fce000fffe03f */
[----:B---3--:R-:W-:Y:S01]  /*0350*/  @!P0 R2UR UR6, R2 ;  /* 0x00000000020682ca */ /* 0x008fe200000e0000 */
[----:B------:R-:W-:-:S14]  /*0360*/  BRA `(.L_x_2384) ;  /* 0x0000000000047947 */ /* 0x000fdc0003800000 */
.L_x_2383:
[----:B------:R-:W-:-:S05]  /*0370*/  ULDC UR6, c[0x0][0x2c8] ;  /* 0x0000b20000067ab9 */ /* 0x000fca0000000800 */
.L_x_2384:
        /* <DEDUP_REMOVED lines=61> */
[----:B------:R-:W-:-:S03]  /*0750*/  UIMAD UR8, UR8, UR6, URZ ;  /* 0x00000006080872a4 */ /* 0x000fc6000f8e023f */
[----:B------:R-:W-:Y:S01]  /*0760*/  @!UP0 USHF.R.S32.HI UR9, URZ, 0x1f, UR14 ;  /* 0x0000001f3f098899 */ /* 0x000fe2000801140e */
[----:B------:R-:W-:Y:S01]  /*0770*/  IMAD.IADD R0, R114, 0x1, -R0 ;  /* 0x0000000172007824 */ /* 0x000fe200078e0a00 */
[----:B------:R-:W-:Y:S01]  /*0780*/  @!UP0 ULDC.64 UR4, c[0x0][0x290] ;  /* 0x0000a40000048ab9 */ /* 0x000fe20000000a00 */
[----:B------:R-:W-:Y:S02]  /*0790*/  @UP0 UIMAD.WIDE.U32 UR10, UR13, UR6, URZ ;  /* 0x000000060d0a02a5 */ /* 0x000fe4000f8e003f */
[C---:B------:R-:W-:Y:S01]  /*07a0*/  IMAD.SHL.U32 R6, R0.reuse, 0x8, RZ ;  /* 0x0000000800067824 */ /* 0x040fe200078e00ff */
[----:B------:R-:W-:Y:S01]  /*07b0*/  @!UP0 UIMAD UR9, UR9, UR4, URZ ;  /* 0x00000004090982a4 */ /* 0x000fe2000f8e023f */
[----:B------:R-:W-:Y:S01]  /*07c0*/  ISETP.NE.AND P6, PT, R0, RZ, PT ;  /* 0x000000ff0000720c */ /* 0x000fe20003fc5270 */
[----:B------:R-:W-:Y:S01]  /*07d0*/  @!UP0 UIMAD.WIDE.U32 UR18, UR14, UR4, URZ ;  /* 0x000000040e1282a5 */ /* 0x000fe2000f8e003f */
[----:B------:R-:W-:Y:S01]  /*07e0*/  SHF.R.S32.HI R0, RZ, 0x3, R5 ;  /* 0x00000003ff007819 */ /* 0x000fe20000011405 */
[----:B------:R-:W-:Y:S01]  /*07f0*/  UIMAD UR8, UR21, UR7, UR8 ;  /* 0x00000007150872a4 */ /* 0x000fe2000f8e0208 */
[--C-:B------:R-:W-:Y:S01]  /*0800*/  SHF.R.S32.HI R7, RZ, 0x1f, R6.reuse ;  /* 0x0000001fff077819 */ /* 0x100fe20000011406 */
[----:B------:R-:W-:Y:S01]  /*0810*/  @!UP0 UIMAD UR5, UR14, UR5, UR9 ;  /* 0x000000050e0582a4 */ /* 0x000fe2000f8e0209 */
[C---:B------:R-:W-:Y:S01]  /*0820*/  ISETP.GE.AND P1, PT, R0.reuse, UR15, PT ;  /* 0x0000000f00007c0c */ /* 0x040fe2000bf26270 */
[----:B------:R-:W-:Y:S01]  /*0830*/  @UP0 UIMAD UR13, UR13, UR7, UR11 ;  /* 0x000000070d0d02a4 */ /* 0x000fe2000f8e020b */
[----:B------:R-:W-:Y:S01]  /*0840*/  IADD3 R16, R0, 0x10, RZ ;  /* 0x0000001000107810 */ /* 0x000fe20007ffe0ff */
[----:B------:R-:W-:Y:S01]  /*0850*/  IMAD.WIDE.U32 R2, R2, UR21, R6 ;  /* 0x0000001502027c25 */ /* 0x000fe2000f8e0006 */
[----:B------:R-:W-:Y:S01]  /*0860*/  @!UP0 UMOV UR10, UR18 ;  /* 0x00000012000a8c82 */ /* 0x000fe20008000000 */
[----:B------:R-:W-:Y:S01]  /*0870*/  @!UP0 UIADD3 UR13, UR19, UR5, URZ ;  /* 0x00000005130d8290 */ /* 0x000fe2000fffe03f */
[----:B------:R-:W-:Y:S01]  /*0880*/  SHF.R.S32.HI R15, RZ, 0x1f, R0 ;  /* 0x0000001fff0f7819 */ /* 0x000fe20000011400 */
[----:B------:R-:W-:Y:S01]  /*0890*/  IMAD.U32 R4, RZ, RZ, UR8 ;  /* 0x00000008ff047e24 */ /* 0x000fe2000f8e00ff */
[----:B------:R-:W-:Y:S01]  /*08a0*/  USHF.R.S32.HI UR8, URZ, 0x1f, UR16 ;  /* 0x0000001f3f087899 */ /* 0x000fe20008011410 */
[----:B------:R-:W-:Y:S01]  /*08b0*/  IADD3 R2, P0, R2, UR10, RZ ;  /* 0x0000000a02027c10 */ /* 0x000fe2000ff1e0ff */
[----:B------:R-:W-:Y:S01]  /*08c0*/  ULDC.64 UR4, c[0x0][0x2a0] ;  /* 0x0000a80000047ab9 */ /* 0x000fe20000000a00 */
[----:B------:R-:W-:Y:S01]  /*08d0*/  VIADD R17, R0, 0x20 ;  /* 0x0000002000117836 */ /* 0x000fe20000000000 */
[----:B------:R-:W-:Y:S01]  /*08e0*/  UIMAD UR8, UR8, UR4, URZ ;  /* 0x00000004080872a4 */ /* 0x000fe2000f8e023f */
[----:B------:R-:W-:Y:S01]  /*08f0*/  IADD3.X R3, R3, UR13, R4, P0, !PT ;  /* 0x0000000d03037c10 */ /* 0x000fe200087fe404 */
[----:B------:R-:W-:Y:S01]  /*0900*/  IMAD.U32 R10, RZ, RZ, UR4 ;  /* 0x00000004ff0a7e24 */ /* 0x000fe2000f8e00ff */
[----:B------:R-:W-:Y:S01]  /*0910*/  ULDC UR4, c[0x0][0x270] ;  /* 0x00009c0000047ab9 */ /* 0x000fe20000000800 */
[----:B------:R-:W-:Y:S01]  /*0920*/  UIMAD UR5, UR16, UR5, UR8 ;  /* 0x00000005100572a4 */ /* 0x000fe2000f8e0208 */
[----:B------:R-:W-:Y:S01]  /*0930*/  ISETP.GE.AND P0, PT, R16, UR15, PT ;  /* 0x0000000f10007c0c */ /* 0x000fe2000bf06270 */
[----:B------:R-:W-:Y:S01]  /*0940*/  IMAD.WIDE.U32 R10, R10, UR16, R2 ;  /* 0x000000100a0a7c25 */ /* 0x000fe2000f8e0002 */
[----:B------:R-:W-:Y:S01]  /*0950*/  UIMAD UR14, UR14, UR4, UR16 ;  /* 0x000000040e0e72a4 */ /* 0x000fe2000f8e0210 */
[----:B------:R-:W-:-:S02]  /*0960*/  IADD3 R13, R6, 0xc0, RZ ;  /* 0x000000c0060d7810 */ /* 0x000fc40007ffe0ff */
        /* <DEDUP_REMOVED lines=10> */
[----:B------:R-:W-:Y:S01]  /*0a10*/  IMAD R2, R0, UR7, R2 ;  /* 0x0000000700027c24 */ /* 0x000fe2000f8e0202 */
        /* <DEDUP_REMOVED lines=12> */
.L_x_2387:
[----:B------:R-:W-:Y:S05]  /*0ae0*/  BSYNC B0 ;  /* 0x0000000000007941 */ /* 0x000fea0003800000 */
.L_x_2386:
[----:B------:R-:W-:Y:S01]  /*0af0*/  BSSY B0, `(.L_x_2388) ;  /* 0x0000018000007945 */ /* 0x000fe20003800000 */
[----:B------:R-:W-:Y:S02]  /*0b00*/  ISETP.GE.AND P1, PT, R17, UR15, PT ;  /* 0x0000000f11007c0c */ /* 0x000fe4000bf26270 */
[----:B------:R-:W-:Y:S01]  /*0b10*/  IADD3 R18, R0, 0x30, RZ ;  /* 0x0000003000127810 */ /* 0x000fe20007ffe0ff */
[----:B------:R-:W-:Y:S05]  /*0b20*/  @P0 BRA `(.L_x_2389) ;  /* 0x0000000000500947 */ /* 0x000fea0003800000 */
[----:B-1----:R-:W-:Y:S01]  /*0b30*/  IADD3 R2, P0, R0, 0x10, RZ ;  /* 0x0000001000027810 */ /* 0x002fe20007f1e0ff */
        /* <DEDUP_REMOVED lines=10> */
[----:B------:R-:W-:-:S04]  /*0be0*/  IMAD R3, R3, UR6, RZ ;  /* 0x0000000603037c24 */ /* 0x000fc8000f8e02ff */
[----:B------:R-:W-:Y:S01]  /*0bf0*/  IMAD R3, R2, UR7, R3 ;  /* 0x0000000702037c24 */ /* 0x000fe2000f8e0203 */
[----:B------:R-:W-:-:S03]  /*0c00*/  LEA R2, P5, R4, UR4, 0x1 ;  /* 0x0000000404027c11 */ /* 0x000fc6000f8a08ff */
[----:B------:R-:W-:-:S05]  /*0c10*/  IMAD.IADD R3, R5, 0x1, R3 ;  /* 0x0000000105037824 */ /* 0x000fca00078e0203 */
[----:B------:R-:W-:-:S05]  /*0c20*/  LEA.HI.X R3, R4, UR5, R3, 0x1, P5 ;  /* 0x0000000504037c11 */ /* 0x000fca000a8f0c03 */
[----:B------:R2:W-:Y:S04]  /*0c30*/  @!P4 STG.E.128 desc[UR26][R2.64], RZ ;  /* 0x000000ff0200c986 */ /* 0x0005e8000c101d1a */
[----:B------:R2:W-:Y:S04]  /*0c40*/  @!P3 STG.E.128 desc[UR26][R2.64+0x80], RZ ;  /* 0x000080ff0200b986 */ /* 0x0005e8000c101d1a */
[----:B------:R2:W-:Y:S04]  /*0c50*/  @!P2 STG.E.128 desc[UR26][R2.64+0x100], RZ ;  /* 0x000100ff0200a986 */ /* 0x0005e8000c101d1a */
[----:B------:R2:W-:Y:S02]  /*0c60*/  @!P0 STG.E.128 desc[UR26][R2.64+0x180], RZ ;  /* 0x000180ff02008986 */ /* 0x0005e4000c101d1a */
.L_x_2389:
[----:B------:R-:W-:Y:S05]  /*0c70*/  BSYNC B0 ;  /* 0x0000000000007941 */ /* 0x000fea0003800000 */
.L_x_2388:
[----:B------:R-:W-:Y:S01]  /*0c80*/  BSSY B0, `(.L_x_2390) ;  /* 0x0000017000007945 */ /* 0x000fe20003800000 */
[----:B------:R-:W-:-:S03]  /*0c90*/  ISETP.GE.AND P0, PT, R18, UR15, PT ;  /* 0x0000000f12007c0c */ /* 0x000fc6000bf06270 */
[----:B------:R-:W-:Y:S10]  /*0ca0*/  @P1 BRA `(.L_x_2391) ;  /* 0x0000000000501947 */ /* 0x000ff40003800000 */
[----:B-12---:R-:W-:Y:S01]  /*0cb0*/  IADD3 R2, P1, R0, 0x20, RZ ;  /* 0x0000002000027810 */ /* 0x006fe20007f3e0ff */
        /* <DEDUP_REMOVED lines=19> */
.L_x_2391:
[----:B------:R-:W-:Y:S05]  /*0df0*/  BSYNC B0 ;  /* 0x0000000000007941 */ /* 0x000fea0003800000 */
.L_x_2390:
[----:B------:R-:W-:Y:S01]  /*0e00*/  BSSY B0, `(.L_x_2392) ;  /* 0x0000017000007945 */ /* 0x000fe20003800000 */
[----:B------:R-:W-:-:S03]  /*0e10*/  ISETP.GE.OR P5, PT, R16, UR15, P6 ;  /* 0x0000000f10007c0c */ /* 0x000fc6000b7a6670 */
[----:B------:R-:W-:Y:S10]  /*0e20*/  @P0 BRA `(.L_x_2393) ;  /* 0x0000000000500947 */ /* 0x000ff40003800000 */
[----:B------:R-:W-:Y:S01]  /*0e30*/  IADD3 R7, P0, R0, 0x30, RZ ;  /* 0x0000003000077810 */ /* 0x000fe20007f1e0ff */
[----:B-123--:R-:W-:Y:S01]  /*0e40*/  IMAD.MOV.U32 R2, RZ, RZ, R10 ;  /* 0x000000ffff027224 */ /* 0x00efe200078e000a */
        /* <DEDUP_REMOVED lines=18> */
.L_x_2393:
[----:B------:R-:W-:Y:S05]  /*0f70*/  BSYNC B0 ;  /* 0x0000000000007941 */ /* 0x000fea0003800000 */
.L_x_2392:
[C---:B------:R-:W-:Y:S01]  /*0f80*/  ISETP.GE.OR P2, PT, R0.reuse, UR15, P6 ;  /* 0x0000000f00007c0c */ /* 0x040fe2000b746670 */
[----:B-1234-:R-:W-:Y:S01]  /*0f90*/  IMAD.U32 R2, RZ, RZ, UR21 ;  /* 0x00000015ff027e24 */ /* 0x01efe2000f8e00ff */
[----:B------:R-:W-:Y:S01]  /*0fa0*/  ISETP.GE.OR P1, PT, R17, UR15, P6 ;  /* 0x0000000f11007c0c */ /* 0x000fe2000b726670 */
[----:B------:R-:W-:Y:S01]  /*0fb0*/  ULDC.64 UR4, c[0x0][0x2b0] ;  /* 0x0000ac0000047ab9 */ /* 0x000fe20000000a00 */
[----:B------:R-:W-:Y:S01]  /*0fc0*/  IADD3 R0, P0, R0, UR21, RZ ;  /* 0x0000001500007c10 */ /* 0x000fe2000ff1e0ff */
[----:B------:R-:W-:Y:S01]  /*0fd0*/  @!P5 IMAD.MOV.U32 R4, RZ, RZ, 0x7f800000 ;  /* 0x7f800000ff04d424 */ /* 0x000fe200078e00ff */
[----:B------:R-:W-:Y:S02]  /*0fe0*/  ISETP.GE.OR P6, PT, R18, UR15, P6 ;  /* 0x0000000f12007c0c */ /* 0x000fe4000b7c6670 */
[----:B------:R-:W-:Y:S02]  /*0ff0*/  LEA.HI.X.SX32 R3, R2, R15, 0x1, P0 ;  /* 0x0000000f02037211 */ /* 0x000fe400000f0eff */
[----:B------:R-:W-:-:S03]  /*1000*/  LEA R2, P0, R0, UR4, 0x2 ;  /* 0x0000000400027c11 */ /* 0x000fc6000f8010ff */
[----:B------:R-:W-:Y:S01]  /*1010*/  @!P2 IMAD.MOV.U32 R5, RZ, RZ, 0x7f800000 ;  /* 0x7f800000ff05a424 */ /* 0x000fe200078e00ff */
[----:B------:R-:W-:Y:S01]  /*1020*/  LEA.HI.X R3, R0, UR5, R3, 0x2, P0 ;  /* 0x0000000500037c11 */ /* 0x000fe200080f1403 */
[----:B------:R-:W-:-:S04]  /*1030*/  @!P1 IMAD.MOV.U32 R0, RZ, RZ, 0x7f800000 ;  /* 0x7f800000ff009424 */ /* 0x000fc800078e00ff */
[----:B------:R1:W-:Y:S04]  /*1040*/  @!P2 STG.E desc[UR26][R2.64], R5 ;  /* 0x000000050200a986 */ /* 0x0003e8000c10191a */
[----:B------:R1:W-:Y:S04]  /*1050*/  @!P5 STG.E desc[UR26][R2.64+0x40], R4 ;  /* 0x000040040200d986 */ /* 0x0003e8000c10191a */
[----:B------:R1:W-:Y:S01]  /*1060*/  @!P1 STG.E desc[UR26][R2.64+0x80], R0 ;  /* 0x0000800002009986 */ /* 0x0003e2000c10191a */
[----:B------:R-:W-:Y:S05]  /*1070*/  @P6 EXIT ;  /* 0x000000000000694d */ /* 0x000fea0003800000 */
[----:B-1----:R-:W-:-:S05]  /*1080*/  MOV R0, 0x7f800000 ;  /* 0x7f80000000007802 */ /* 0x002fca0000000f00 */
[----:B------:R-:W-:Y:S01]  /*1090*/  STG.E desc[UR26][R2.64+0xc0], R0 ;  /* 0x0000c00002007986 */ /* 0x000fe2000c10191a */
[----:B------:R-:W-:Y:S05]  /*10a0*/  EXIT ;  /* 0x000000000000794d */ /* 0x000fea0003800000 */
.L_x_2385:
        /* <DEDUP_REMOVED lines=29> */
.L_x_2394:
        /* <DEDUP_REMOVED lines=42> */
[----:B------:R2:W3:Y:S02]  /*1520*/  LDG.E R4, desc[UR26][R2.64] ;  /* 0x0000001a02047981 */ /* 0x0004e4000c1e1900 */
[----:B------:R-:W-:-:S04]  /*1530*/  UIMAD UR9, UR10, UR8, UR9 ;  /* 0x000000080a0972a4 */ /* 0x000fc8000f8e0209 */
[----:B------:R-:W-:Y:S01]  /*1540*/  USHF.R.S32.HI UR8, URZ, 0x1f, UR9 ;  /* 0x0000001f3f087899 */ /* 0x000fe20008011409 */
[----:B--2---:R-:W2:Y:S01]  /*1550*/  I2F.RP R2, R5 ;  /* 0x0000000500027306 */ /* 0x004ea20000209400 */
[----:B-1----:R-:W-:-:S07]  /*1560*/  IABS R7, R7 ;  /* 0x0000000700077213 */ /* 0x002fce0000000000 */
[----:B--2---:R-:W1:Y:S02]  /*1570*/  MUFU.RCP R2, R2 ;  /* 0x0000000200027308 */ /* 0x004e640000001000 */
[----:B-1----:R-:W-:-:S06]  /*1580*/  IADD3 R2, R2, 0xffffffe, RZ ;  /* 0x0ffffffe02027810 */ /* 0x002fcc0007ffe0ff */
        /* <DEDUP_REMOVED lines=47> */
.L_x_2395:
        /* <DEDUP_REMOVED lines=12> */
[----:B------:R-:W-:-:S03]  /*1940*/  ISETP.NE.AND P1, PT, R7, RZ, PT ;  /* 0x000000ff0700720c */ /* 0x000fc60003f25270 */
[----:B------:R-:W-:-:S04]  /*1950*/  IMAD.MOV.U32 R6, RZ, RZ, R0 ;  /* 0x000000ffff067224 */ /* 0x000fc800078e0000 */
[----:B------:R-:W1:Y:S01]  /*1960*/  I2F.RP R2, R6 ;  /* 0x0000000600027306 */ /* 0x000e620000209400 */
[----:B--2---:R-:W-:-:S07]  /*1970*/  IABS R4, R4 ;  /* 0x0000000400047213 */ /* 0x004fce0000000000 */
[----:B-1----:R-:W1:Y:S02]  /*1980*/  MUFU.RCP R2, R2 ;  /* 0x0000000200027308 */ /* 0x002e640000001000 */
[----:B-1----:R-:W-:-:S06]  /*1990*/  VIADD R2, R2, 0xffffffe ;  /* 0x0ffffffe02027836 */ /* 0x002fcc0000000000 */
[----:B------:R-:W1:Y:S02]  /*19a0*/  F2I.FTZ.U32.TRUNC.NTZ R3, R2 ;  /* 0x0000000200037305 */ /* 0x000e64000021f000 */
[----:B-1----:R-:W-:Y:S01]  /*19b0*/  IADD3 R0, RZ, -R3, RZ ;  /* 0x80000003ff007210 */ /* 0x002fe20007ffe0ff */
[----:B------:R-:W-:-:S04]  /*19c0*/  IMAD.MOV.U32 R2, RZ, RZ, RZ ;  /* 0x000000ffff027224 */ /* 0x000fc800078e00ff */
[----:B------:R-:W-:-:S04]  /*19d0*/  IMAD R0, R0, R6, RZ ;  /* 0x0000000600007224 */ /* 0x000fc800078e02ff */
[----:B------:R-:W-:Y:S01]  /*19e0*/  IMAD.HI.U32 R0, R3, R0, R2 ;  /* 0x0000000003007227 */ /* 0x000fe200078e0002 */
[----:B------:R-:W-:Y:S02]  /*19f0*/  MOV R3, R4 ;  /* 0x0000000400037202 */ /* 0x000fe40000000f00 */
[----:B------:R-:W1:Y:S03]  /*1a00*/  LDC.64 R4, c[0x0][0x260] ;  /* 0x00009800ff047b82 */ /* 0x000e660000000a00 */
        /* <DEDUP_REMOVED lines=23> */
.L_x_2397:
        /* <DEDUP_REMOVED lines=14> */
[----:B------:R-:W-:Y:S02]  /*1c60*/  @UP0 ULDC.64 UR4, c[0x0][0x250] ;  /* 0x0000940000040ab9 */ /* 0x000fe40000000a00 */
[----:B------:R-:W-:Y:S01]  /*1c70*/  @UP0 UIMAD.WIDE.U32 UR30, UR28, UR4, URZ ;  /* 0x000000041c1e02a5 */ /* 0x000fe2000f8e003f */
[----:B------:R-:W-:-:S03]  /*1c80*/  IMAD.WIDE.U32 R2, R0, R4, R2 ;  /* 0x0000000400027225 */ /* 0x000fc600078e0002 */
[----:B------:R-:W-:Y:S01]  /*1c90*/  @UP0 UIMAD UR28, UR28, UR5, UR31 ;  /* 0x000000051c1c02a4 */ /* 0x000fe2000f8e021f */
[----:B------:R-:W-:Y:S02]  /*1ca0*/  IMAD R4, R0, R5, R6 ;  /* 0x0000000500047224 */ /* 0x000fe400078e0206 */
[----:B------:R-:W-:-:S03]  /*1cb0*/  IMAD.MOV.U32 R18, RZ, RZ, R2 ;  /* 0x000000ffff127224 */ /* 0x000fc600078e0002 */
[----:B------:R-:W-:Y:S01]  /*1cc0*/  IADD3 R23, R3, R4, RZ ;  /* 0x0000000403177210 */ /* 0x000fe20007ffe0ff */
[----:B------:R-:W-:Y:S06]  /*1cd0*/  @P0 BRA `(.L_x_2396) ;  /* 0x0000000000300947 */ /* 0x000fec0003800000 */
        /* <DEDUP_REMOVED lines=12> */
.L_x_2396:
[----:B------:R-:W-:Y:S01]  /*1da0*/  SHF.R.S32.HI R35, RZ, 0x1f, R114 ;  /* 0x0000001fff237819 */ /* 0x000fe20000011472 */
[----:B------:R-:W-:Y:S01]  /*1db0*/  UISETP.NE.AND UP0, UPT, UR13, -0x1, UPT ;  /* 0xffffffff0d00788c */ /* 0x000fe2000bf05270 */
[----:B------:R-:W1:Y:S01]  /*1dc0*/  S2R R8, SR_CTAID.X ;  /* 0x0000000000087919 */ /* 0x000e620000002500 */
[----:B------:R-:W2:Y:S01]  /*1dd0*/  S2UR UR25, SR_CgaCtaId ;  /* 0x00000000001979c3 */ /* 0x000ea20000008800 */
[CC--:B------:R-:W-:Y:S01]  /*1de0*/  LEA.HI R0, R35.reuse, R114.reuse, RZ, 0x3 ;  /* 0x0000007223007211 */ /* 0x0c0fe200078f18ff */
[----:B------:R-:W-:Y:S01]  /*1df0*/  ULDC.64 UR6, c[0x0][0x268] ;  /* 0x00009a0000067ab9 */ /* 0x000fe20000000a00 */
[----:B------:R-:W-:Y:S01]  /*1e00*/  LEA.HI R27, R35, R114, RZ, 0x4 ;  /* 0x00000072231b7211 */ /* 0x000fe200078f20ff */
[----:B------:R-:W-:Y:S01]  /*1e10*/  BSSY B0, `(.L_x_2398) ;  /* 0x0000074000007945 */ /* 0x000fe20003800000 */
[----:B------:R-:W-:Y:S02]  /*1e20*/  SHF.R.S32.HI R2, RZ, 0x3, R0 ;  /* 0x00000003ff027819 */ /* 0x000fe40000011400 */
[----:B------:R-:W-:-:S02]  /*1e30*/  LOP3.LUT R4, R27, 0xfffffff0, RZ, 0xc0, !PT ;  /* 0xfffffff01b047812 */ /* 0x000fc400078ec0ff */
[----:B------:R-:W-:Y:S01]  /*1e40*/  LOP3.LUT R0, R0, 0xfffffff8, RZ, 0xc0, !PT ;  /* 0xfffffff800007812 */ /* 0x000fe200078ec0ff */
[----:B------:R-:W-:Y:S01]  /*1e50*/  IMAD.SHL.U32 R5, R2, 0x40, RZ ;  /* 0x0000004002057824 */ /* 0x000fe200078e00ff */
[----:B------:R-:W-:Y:S01]  /*1e60*/  @UP0 ULDC.64 UR4, c[0x0][0x240] ;  /* 0x0000900000040ab9 */ /* 0x000fe20000000a00 */
[C---:B------:R-:W-:Y:S01]  /*1e70*/  IMAD.IADD R4, R114.reuse, 0x1, -R4 ;  /* 0x0000000172047824 */ /* 0x040fe200078e0a04 */
[----:B------:R-:W-:Y:S01]  /*1e80*/  @UP0 UIMAD.WIDE.U32 UR32, UR13, UR4, URZ ;  /* 0x000000040d2002a5 */ /* 0x000fe2000f8e003f */
[----:B------:R-:W-:Y:S01]  /*1e90*/  IMAD.IADD R31, R114, 0x1, -R0 ;  /* 0x00000001721f7824 */ /* 0x000fe200078e0a00 */
[----:B------:R-:W-:Y:S01]  /*1ea0*/  LOP3.LUT R0, R5, 0x1c0, RZ, 0xc0, !PT ;  /* 0x000001c005007812 */ /* 0x000fe200078ec0ff */
[----:B------:R-:W-:Y:S01]  /*1eb0*/  @!UP0 USHF.R.S32.HI UR29, URZ, 0x1f, UR14 ;  /* 0x0000001f3f1d8899 */ /* 0x000fe2000801140e */
[----:B------:R-:W-:Y:S01]  /*1ec0*/  SHF.R.S32.HI R5, RZ, 0x1f, R4 ;  /* 0x0000001fff057819 */ /* 0x000fe20000011404 */
[----:B------:R-:W-:Y:S01]  /*1ed0*/  IMAD.SHL.U32 R120, R31, 0x8, RZ ;  /* 0x000000081f787824 */ /* 0x000fe200078e00ff */
[----:B------:R-:W-:Y:S01]  /*1ee0*/  SHF.R.U32.HI R6, RZ, 0x3, R0 ;  /* 0x00000003ff067819 */ /* 0x000fe20000011600 */
[----:B------:R-:W-:Y:S01]  /*1ef0*/  @UP0 UIMAD UR17, UR13, UR5, UR33 ;  /* 0x000000050d1102a4 */ /* 0x000fe2000f8e0221 */
[----:B------:R-:W-:Y:S01]  /*1f00*/  LEA.HI R32, R5, R4, RZ, 0x3 ;  /* 0x0000000405207211 */ /* 0x000fe200078f18ff */
[----:B------:R-:W-:Y:S01]  /*1f10*/  VIADD R118, R120, 0x40 ;  /* 0x0000004078767836 */ /* 0x000fe20000000000 */
[----:B------:R-:W-:Y:S01]  /*1f20*/  LOP3.LUT R5, R0, 0x38, R120, 0xf8, !PT ;  /* 0x0000003800057812 */ /* 0x000fe200078ef878 */
[----:B------:R-:W-:Y:S01]  /*1f30*/  @!UP0 ULDC.64 UR4, c[0x0][0x228] ;  /* 0x00008a0000048ab9 */ /* 0x000fe20000000a00 */
[----:B------:R-:W-:Y:S01]  /*1f40*/  LOP3.LUT R0, R32, 0xfffffff8, RZ, 0xc0, !PT ;  /* 0xfffffff820007812 */ /* 0x000fe200078ec0ff */
[----:B------:R-:W-:Y:S01]  /*1f50*/  @!UP0 UIMAD UR29, UR29, UR4, URZ ;  /* 0x000000041d1d82a4 */ /* 0x000fe2000f8e023f */
[----:B------:R-:W-:Y:S01]  /*1f60*/  LOP3.LUT R5, R5, R6, RZ, 0x3c, !PT ;  /* 0x0000000605057212 */ /* 0x000fe200078e3cff */
[----:B------:R-:W-:Y:S01]  /*1f70*/  @!UP0 UIMAD.WIDE.U32 UR34, UR14, UR4, URZ ;  /* 0x000000040e2282a5 */ /* 0x000fe2000f8e003f */
[----:B------:R-:W-:Y:S01]  /*1f80*/  LEA.HI R6, R35, R114, RZ, 0x6 ;  /* 0x0000007223067211 */ /* 0x000fe200078f30ff */
[----:B------:R-:W-:Y:S01]  /*1f90*/  @!UP0 UIMAD UR29, UR14, UR5, UR29 ;  /* 0x000000050e1d82a4 */ /* 0x000fe2000f8e021d */
[----:B------:R-:W-:Y:S01]  /*1fa0*/  IMAD.IADD R26, R4, 0x1, -R0 ;  /* 0x00000001041a7824 */ /* 0x000fe200078e0a00 */
[----:B------:R-:W-:Y:S01]  /*1fb0*/  USHF.R.S32.HI UR14, URZ, 0x1f, UR16 ;  /* 0x0000001f3f0e7899 */ /* 0x000fe20008011410 */
[----:B------:R-:W-:Y:S01]  /*1fc0*/  SHF.R.S32.HI R19, RZ, 0x1f, R120 ;  /* 0x0000001fff137819 */ /* 0x000fe20000011478 */
[----:B------:R-:W-:Y:S01]  /*1fd0*/  IMAD.SHL.U32 R0, R6, 0x8, RZ ;  /* 0x0000000806007824 */ /* 0x000fe200078e00ff */
[----:B------:R-:W-:Y:S01]  /*1fe0*/  ULDC.64 UR4, c[0x0][0x258] ;  /* 0x0000960000047ab9 */ /* 0x000fe20000000a00 */
[C---:B------:R-:W-:Y:S01]  /*1ff0*/  IADD3 R6, P1, R120.reuse, UR30, RZ ;  /* 0x0000001e78067c10 */ /* 0x040fe2000ff3e0ff */
[----:B------:R-:W-:Y:S01]  /*2000*/  @!UP0 UIADD3 UR17, UR35, UR29, URZ ;  /* 0x0000001d23118290 */ /* 0x000fe2000fffe03f */
[C---:B------:R-:W-:Y:S01]  /*2010*/  VIADD R117, R120.reuse, 0x80 ;  /* 0x0000008078757836 */ /* 0x040fe20000000000 */
[----:B------:R-:W-:Y:S01]  /*2020*/  @!UP0 UMOV UR32, UR34 ;  /* 0x0000002200208c82 */ /* 0x000fe20008000000 */
[----:B------:R-:W-:Y:S01]  /*2030*/  UIMAD UR14, UR14, UR4, URZ ;  /* 0x000000040e0e72a4 */ /* 0x000fe2000f8e023f */
[----:B------:R-:W-:Y:S01]  /*2040*/  LOP3.LUT R239, R5, 0xfffffe00, R0, 0xf8, !PT ;  /* 0xfffffe0005ef7812 */ /* 0x000fe200078ef800 */
[C---:B------:R-:W-:Y:S01]  /*2050*/  VIADD R116, R120.reuse, 0xc0 ;  /* 0x000000c078747836 */ /* 0x040fe20000000000 */
[----:B------:R-:W-:Y:S01]  /*2060*/  IADD3 R4, P0, R120, UR32, RZ ;  /* 0x0000002078047c10 */ /* 0x000fe2000ff1e0ff */
[----:B------:R-:W-:Y:S01]  /*2070*/  IMAD R0, R7, UR6, RZ ;  /* 0x0000000607007c24 */ /* 0x000fe2000f8e02ff */
[----:B------:R3:W-:Y:S01]  /*2080*/  STL [R1+0x8], R120 ;  /* 0x0000087801007387 */ /* 0x0007e20000100800 */
[C---:B------:R-:W-:Y:S01]  /*2090*/  IADD3.X R7, R19.reuse, UR28, RZ, P1, !PT ;  /* 0x0000001c13077c10 */ /* 0x040fe20008ffe4ff */
[----:B------:R-:W-:Y:S01]  /*20a0*/  UIMAD UR28, UR16, UR5, UR14 ;  /* 0x00000005101c72a4 */ /* 0x000fe2000f8e020e */
[----:B------:R-:W-:Y:S01]  /*20b0*/  IADD3.X R5, R19, UR17, RZ, P0, !PT ;  /* 0x0000001113057c10 */ /* 0x000fe200087fe4ff */
[----:B------:R3:W-:Y:S01]  /*20c0*/  STL [R1+0x18], R118 ;  /* 0x0000187601007387 */ /* 0x0007e20000100800 */
[----:B------:R-:W-:Y:S01]  /*20d0*/  UIADD3 UR5, -UR21, UR15, URZ ;  /* 0x0000000f15057290 */ /* 0x000fe2000fffe13f */
[----:B------:R-:W-:Y:S01]  /*20e0*/  IMAD.U32 R20, RZ, RZ, UR4 ;  /* 0x00000004ff147e24 */ /* 0x000fe2000f8e00ff */
[----:B------:R-:W-:Y:S01]  /*20f0*/  UIADD3 UR14, UR18, -0x1, URZ ;  /* 0xffffffff120e7890 */ /* 0x000fe2000fffe03f */
[----:B------:R3:W-:Y:S01]  /*2100*/  STL [R1+0x1c], R117 ;  /* 0x00001c7501007387 */ /* 0x0007e20000100800 */
[----:B------:R-:W-:Y:S01]  /*2110*/  SHF.R.S32.HI R3, RZ, 0x1f, R2 ;  /* 0x0000001fff037819 */ /* 0x000fe20000011402 */
[----:B------:R-:W-:Y:S01]  /*2120*/  IMAD.WIDE.U32 R20, R20, UR16, R4 ;  /* 0x0000001014147c25 */ /* 0x000fe2000f8e0004 */
[C---:B------:R-:W-:Y:S01]  /*2130*/  ISETP.GE.AND P4, PT, R2.reuse, UR5, PT ;  /* 0x0000000502007c0c */ /* 0x040fe2000bf86270 */
[----:B------:R3:W-:Y:S01]  /*2140*/  STL [R1+0x20], R116 ;  /* 0x0000207401007387 */ /* 0x0007e20000100800 */
[C---:B------:R-:W-:Y:S01]  /*2150*/  IADD3 R30, P1, R2.reuse, UR9, RZ ;  /* 0x00000009021e7c10 */ /* 0x040fe2000ff3e0ff */
[----:B------:R-:W-:Y:S01]  /*2160*/  VIADD R5, R2, 0x10 ;  /* 0x0000001002057836 */ /* 0x000fe20000000000 */
[----:B------:R-:W-:Y:S01]  /*2170*/  IADD3 R18, P3, R120, R18, RZ ;  /* 0x0000001278127210 */ /* 0x000fe20007f7e0ff */
[----:B------:R-:W-:Y:S01]  /*2180*/  UMOV UR4, 0x400 ;  /* 0x0000040000047882 */ /* 0x000fe20000000000 */
[----:B------:R-:W-:Y:S01]  /*2190*/  USHF.L.U32 UR17, UR14, 0x6, URZ ;  /* 0x000000060e117899 */ /* 0x000fe2000800063f */
[----:B------:R-:W-:Y:S01]  /*21a0*/  IMAD R34, R10, UR7, R0 ;  /* 0x000000070a227c24 */ /* 0x000fe2000f8e0200 */
[----:B------:R-:W-:Y:S01]  /*21b0*/  ISETP.GE.AND P0, PT, R5, UR5, PT ;  /* 0x0000000505007c0c */ /* 0x000fe2000bf06270 */
[----:B--2---:R-:W-:Y:S01]  /*21c0*/  ULEA UR4, UR25, UR4, 0x18 ;  /* 0x0000000419047291 */ /* 0x004fe2000f8ec03f */
[----:B------:R-:W-:Y:S01]  /*21d0*/  IADD3.X R33, R3, UR8, RZ, P1, !PT ;  /* 0x0000000803217c10 */ /* 0x000fe20008ffe4ff */
[----:B------:R-:W-:Y:S01]  /*21e0*/  IMAD.MOV.U32 R4, RZ, RZ, 0x10 ;  /* 0x00000010ff047424 */ /* 0x000fe200078e00ff */
[----:B------:R-:W-:Y:S01]  /*21f0*/  R2P PR, R26, 0x6 ;  /* 0x000000061a007804 */ /* 0x000fe20000000000 */
[----:B------:R-:W-:Y:S01]  /*2200*/  IMAD.MOV.U32 R0, RZ, RZ, 0x20 ;  /* 0x00000020ff007424 */ /* 0x000fe200078e00ff */
[----:B------:R-:W-:Y:S01]  /*2210*/  UIADD3 UR16, -UR17, UR24, URZ ;  /* 0x0000001811107290 */ /* 0x000fe2000fffe13f */
[----:B------:R-:W-:Y:S01]  /*2220*/  IMAD.WIDE.U32 R28, R10, UR6, R6 ;  /* 0x000000060a1c7c25 */ /* 0x000fe2000f8e0006 */
[----:B------:R-:W-:-:S02]  /*2230*/  LEA R239, R239, UR4, 0x1 ;  /* 0x00000004efef7c11 */ /* 0x000fc4000f8e08ff */
[----:B------:R-:W-:Y:S01]  /*2240*/  SEL R4, R4, 0xfffffff0, !P1 ;  /* 0xfffffff004047807 */ /* 0x000fe20004800000 */
[----:B------:R-:W-:Y:S01]  /*2250*/  VIADD R11, R21, UR28 ;  /* 0x0000001c150b7c36 */ /* 0x000fe20008000000 */
[----:B------:R-:W-:Y:S01]  /*2260*/  SEL R0, R0, 0xffffffe0, !P2 ;  /* 0xffffffe000007807 */ /* 0x000fe20005000000 */
[----:B-1----:R-:W-:Y:S01]  /*2270*/  IMAD.WIDE R8, R8, 0x40, R2 ;  /* 0x0000004008087825 */ /* 0x002fe200078e0202 */
        /* <DEDUP_REMOVED lines=13> */
[----:B------:R-:W4:Y:S08]  /*2350*/  @!P6 LDC.64 R16, c[0x0][0x210] ;  /* 0x00008400ff10eb82 */ /* 0x000f300000000a00 */
[----:B------:R-:W5:Y:S01]  /*2360*/  @!P4 LDC.64 R24, c[0x0][0x210] ;  /* 0x00008400ff18cb82 */ /* 0x000f620000000a00 */
[----:B-1----:R-:W-:-:S04]  /*2370*/  @!P5 LEA R14, P2, R6, R14, 0x1 ;  /* 0x0000000e060ed211 */ /* 0x002fc800078408ff */
[----:B------:R-:W-:Y:S02]  /*2380*/  @!P5 LEA.HI.X R15, R6, R15, R22, 0x1, P2 ;  /* 0x0000000f060fd211 */ /* 0x000fe400010f0c16 */
[----:B------:R-:W-:Y:S02]  /*2390*/  ISETP.GE.AND P2, PT, R116, UR8, PT ;  /* 0x0000000874007c0c */ /* 0x000fe4000bf46270 */
[----:B----4-:R-:W-:-:S04]  /*23a0*/  @!P6 LEA R16, P1, R6, R16, 0x1 ;  /* 0x000000100610e211 */ /* 0x010fc800078208ff */
[C---:B------:R-:W-:Y:S02]  /*23b0*/  @!P6 LEA.HI.X R17, R6.reuse, R17, R22, 0x1, P1 ;  /* 0x000000110611e211 */ /* 0x040fe400008f0c16 */
[----:B-----5:R-:W-:-:S03]  /*23c0*/  @!P4 LEA R12, P1, R6, R24, 0x1 ;  /* 0x00000018060cc211 */ /* 0x020fc600078208ff */
        /* <DEDUP_REMOVED lines=24> */
.L_x_2399:
[----:B------:R-:W-:Y:S05]  /*2550*/  BSYNC B0 ;  /* 0x0000000000007941 */ /* 0x000fea0003800000 */
.L_x_2398:
[----:B------:R-:W-:Y:S01]  /*2560*/  ISETP.GE.AND P1, PT, R5, UR16, PT ;  /* 0x0000001005007c0c */ /* 0x000fe2000bf26270 */
[----:B------:R-:W-:Y:S01]  /*2570*/  IMAD.X R19, R19, 0x1, R23, P3 ;  /* 0x0000000113137824 */ /* 0x000fe200018e0617 */
[----:B------:R-:W-:Y:S01]  /*2580*/  ISETP.GE.AND P4, PT, R5, UR16, PT ;  /* 0x0000001005007c0c */ /* 0x000fe2000bf86270 */
[----:B------:R-:W-:Y:S01]  /*2590*/  IMAD R5, R3, UR10, RZ ;  /* 0x0000000a03057c24 */ /* 0x000fe2000f8e02ff */
[C---:B------:R-:W-:Y:S01]  /*25a0*/  IADD3 R23, R2.reuse, 0x30, RZ ;  /* 0x0000003002177810 */ /* 0x040fe20007ffe0ff */
[C---:B------:R-:W-:Y:S01]  /*25b0*/  VIADD R22, R2.reuse, 0x20 ;  /* 0x0000002002167836 */ /* 0x040fe20000000000 */
[----:B------:R-:W-:Y:S01]  /*25c0*/  BSSY B0, `(.L_x_2400) ;  /* 0x000003a000007945 */ /* 0x000fe20003800000 */
[C---:B------:R-:W-:Y:S01]  /*25d0*/  IMAD.WIDE.U32 R6, R2.reuse, UR10, R18 ;  /* 0x0000000a02067c25 */ /* 0x040fe2000f8e0012 */
[----:B------:R-:W-:Y:S02]  /*25e0*/  SHF.R.S32.HI R19, RZ, 0x4, R27 ;  /* 0x00000004ff137819 */ /* 0x000fe4000001141b */
        /* <DEDUP_REMOVED lines=9> */
[----:B------:R-:W-:Y:S01]  /*2680*/  IADD3 R5, P0, R8, 0x10, RZ ;  /* 0x0000001008057810 */ /* 0x000fe20007f1e0ff */
[----:B------:R-:W-:Y:S01]  /*2690*/  ULDC.64 UR6, c[0x0][0x240] ;  /* 0x0000900000067ab9 */ /* 0x000fe20000000a00 */
[----:B------:R-:W-:Y:S01]  /*26a0*/  ISETP.GE.AND P3, PT, R120, UR8, PT ;  /* 0x0000000878007c0c */ /* 0x000fe2000bf66270 */
[----:B------:R-:W-:Y:S02]  /*26b0*/  IMAD.MOV.U32 R7, RZ, RZ, R11 ;  /* 0x000000ffff077224 */ /* 0x000fe400078e000b */
[----:B------:R-:W-:-:S04]  /*26c0*/  IMAD.X R6, RZ, RZ, R9, P0 ;  /* 0x000000ffff067224 */ /* 0x000fc800000e0609 */
[----:B--2---:R-:W-:Y:S02]  /*26d0*/  IMAD R14, R6, UR6, RZ ;  /* 0x00000006060e7c24 */ /* 0x004fe4000f8e02ff */
[----:B------:R-:W-:-:S04]  /*26e0*/  IMAD.MOV.U32 R6, RZ, RZ, R20 ;  /* 0x000000ffff067224 */ /* 0x000fc800078e0014 */
[----:B-1----:R-:W1:Y:S01]  /*26f0*/  @!P3 LDC.64 R12, c[0x0][0x210] ;  /* 0x00008400ff0cbb82 */ /* 0x002e620000000a00 */
[C---:B------:R-:W-:Y:S01]  /*2700*/  IMAD.WIDE.U32 R6, R5.reuse, UR6, R6 ;  /* 0x0000000605067c25 */ /* 0x040fe2000f8e0006 */
[----:B------:R4:W-:Y:S03]  /*2710*/  @P3 STS.128 [R239+0x800], RZ ;  /* 0x000800ffef003388 */ /* 0x0009e60000000c00 */
[----:B------:R-:W-:-:S04]  /*2720*/  IMAD R5, R5, UR7, R14 ;  /* 0x0000000705057c24 */ /* 0x000fc8000f8e020e */
        /* <DEDUP_REMOVED lines=29> */
[----:B----4-:R-:W-:-:S04]  /*2900*/  LEA R12, P0, R6, UR6, 0x1 ;  /* 0x00000006060c7c11 */ /* 0x010fc8000f8008ff */
[----:B------:R-:W-:-:S05]  /*2910*/  LEA.HI.X R13, R6, UR7, R5, 0x1, P0 ;  /* 0x00000007060d7c11 */ /* 0x000fca00080f0c05 */
[----:B------:R-:W-:Y:S01]  /*2920*/  @!PT LDS RZ, [RZ] ;  /* 0x00000000fffff984 */ /* 0x000fe20000000800 */
[----:B------:R-:W-:Y:S01]  /*2930*/  @!PT LDS RZ, [RZ] ;  /* 0x00000000fffff984 */ /* 0x000fe20000000800 */
[----:B------:R-:W-:Y:S01]  /*2940*/  @!PT LDS RZ, [RZ] ;  /* 0x00000000fffff984 */ /* 0x000fe20000000800 */
[----:B------:R1:W-:Y:S04]  /*2950*/  LDGSTS.E.BYPASS.LTC128B.128 [R239+0x6800], desc[UR26][R12.64+0x180] ;  /* 0x068001800cef7fae */ /* 0x0003e8000b901d5a */
.L_x_2401:
[----:B------:R-:W-:Y:S05]  /*2960*/  BSYNC B0 ;  /* 0x0000000000007941 */ /* 0x000fea0003800000 */
.L_x_2400:
        /* <DEDUP_REMOVED lines=8> */
[----:B------:R-:W-:-:S04]  /*29f0*/  IMAD.X R6, RZ, RZ, R9, P2 ;  /* 0x000000ffff067224 */ /* 0x000fc800010e0609 */
[----:B--2---:R-:W-:Y:S02]  /*2a00*/  IMAD R14, R6, UR6, RZ ;  /* 0x00000006060e7c24 */ /* 0x004fe4000f8e02ff */
[----:B------:R-:W-:-:S04]  /*2a10*/  IMAD.MOV.U32 R6, RZ, RZ, R20 ;  /* 0x000000ffff067224 */ /* 0x000fc800078e0014 */
[----:B-1--4-:R-:W1:Y:S01]  /*2a20*/  @!P0 LDC.64 R12, c[0x0][0x210] ;  /* 0x00008400ff0c8b82 */ /* 0x012e620000000a00 */
[C---:B------:R-:W-:Y:S01]  /*2a30*/  IMAD.WIDE.U32 R6, R5.reuse, UR6, R6 ;  /* 0x0000000605067c25 */ /* 0x040fe2000f8e0006 */
[----:B------:R2:W-:Y:S03]  /*2a40*/  @P0 STS.128 [R239+0x1000], RZ ;  /* 0x001000ffef000388 */ /* 0x0005e60000000c00 */
[----:B------:R-:W-:-:S03]  /*2a50*/  IMAD R5, R5, UR7, R14 ;  /* 0x0000000705057c24 */ /* 0x000fc6000f8e020e */
[----:B------:R-:W4:Y:S01]  /*2a60*/  @!P3 LDC.64 R14, c[0x0][0x210] ;  /* 0x00008400ff0ebb82 */ /* 0x000f220000000a00 */
[----:B------:R-:W-:Y:S01]  /*2a70*/  IMAD.IADD R5, R7, 0x1, R5 ;  /* 0x0000000107057824 */ /* 0x000fe200078e0205 */
[----:B-1----:R-:W-:-:S04]  /*2a80*/  @!P0 LEA R12, P2, R6, R12, 0x1 ;  /* 0x0000000c060c8211 */ /* 0x002fc800078408ff */
[----:B------:R-:W-:Y:S02]  /*2a90*/  @!P0 LEA.HI.X R13, R6, R13, R5, 0x1, P2 ;  /* 0x0000000d060d8211 */ /* 0x000fe400010f0c05 */
[----:B------:R-:W-:-:S03]  /*2aa0*/  ISETP.GE.AND P2, PT, R117, UR8, PT ;  /* 0x0000000875007c0c */ /* 0x000fc6000bf46270 */
[----:B------:R-:W-:Y:S01]  /*2ab0*/  @!PT LDS RZ, [RZ] ;  /* 0x00000000fffff984 */ /* 0x000fe20000000800 */
[----:B------:R-:W-:Y:S01]  /*2ac0*/  @!PT LDS RZ, [RZ] ;  /* 0x00000000fffff984 */ /* 0x000fe20000000800 */
[----:B------:R-:W-:Y:S01]  /*2ad0*/  @!PT LDS RZ, [RZ] ;  /* 0x00000000fffff984 */ /* 0x000fe20000000800 */
[----:B------:R1:W-:Y:S01]  /*2ae0*/  @!P0 LDGSTS.E.BYPASS.LTC128B.128 [R239+0x1000], desc[UR26][R12.64] ;  /* 0x010000000cef8fae */ /* 0x0003e2000b901d5a */
[----:B----4-:R-:W-:-:S03]  /*2af0*/  @!P3 LEA R14, P0, R6, R14, 0x1 ;  /* 0x0000000e060eb211 */ /* 0x010fc600078008ff */
        /* <DEDUP_REMOVED lines=24> */
.L_x_2403:
[----:B------:R-:W-:Y:S05]  /*2c80*/  BSYNC B0 ;  /* 0x0000000000007941 */ /* 0x000fea0003800000 */
.L_x_2402:
[----:B------:R-:W-:Y:S04]  /*2c90*/  BSSY B0, `(.L_x_2404) ;  /* 0x0000031000007945 */ /* 0x000fe80003800000 */
[----:B------:R-:W-:Y:S05]  /*2ca0*/  @P5 BRA `(.L_x_2405) ;  /* 0x0000000000bc5947 */ /* 0x000fea0003800000 */
[----:B------:R-:W-:Y:S01]  /*2cb0*/  ULDC UR8, c[0x0][0x2d0] ;  /* 0x0000b40000087ab9 */ /* 0x000fe20000000800 */
[----:B------:R-:W-:Y:S01]  /*2cc0*/  IADD3 R5, P0, R8, 0x30, RZ ;  /* 0x0000003008057810 */ /* 0x000fe20007f1e0ff */
[----:B------:R-:W-:Y:S01]  /*2cd0*/  ULDC.64 UR6, c[0x0][0x240] ;  /* 0x0000900000067ab9 */ /* 0x000fe20000000a00 */
[----:B------:R-:W-:Y:S02]  /*2ce0*/  ISETP.GE.AND P2, PT, R120, UR8, PT ;  /* 0x0000000878007c0c */ /* 0x000fe4000bf46270 */
[----:B------:R-:W-:Y:S01]  /*2cf0*/  ISETP.GE.AND P5, PT, R118, UR8, PT ;  /* 0x0000000876007c0c */ /* 0x000fe2000bfa6270 */
[----:B------:R-:W-:Y:S01]  /*2d00*/  IMAD.X R8, RZ, RZ, R9, P0 ;  /* 0x000000ffff087224 */ /* 0x000fe200000e0609 */
[----:B------:R-:W-:Y:S01]  /*2d10*/  ISETP.GE.AND P3, PT, R117, UR8, PT ;  /* 0x0000000875007c0c */ /* 0x000fe2000bf66270 */
[----:B------:R-:W-:Y:S02]  /*2d20*/  IMAD.MOV.U32 R9, RZ, RZ, R11 ;  /* 0x000000ffff097224 */ /* 0x000fe400078e000b */
[----:B------:R-:W-:-:S02]  /*2d30*/  IMAD R10, R8, UR6, RZ ;  /* 0x00000006080a7c24 */ /* 0x000fc4000f8e02ff */
[----:B------:R-:W-:-:S04]  /*2d40*/  IMAD.MOV.U32 R8, RZ, RZ, R20 ;  /* 0x000000ffff087224 */ /* 0x000fc800078e0014 */
[----:B------:R-:W5:Y:S01]  /*2d50*/  @!P2 LDC.64 R6, c[0x0][0x210] ;  /* 0x00008400ff06ab82 */ /* 0x000f620000000a00 */
[C---:B------:R-:W-:Y:S01]  /*2d60*/  IMAD.WIDE.U32 R8, R5.reuse, UR6, R8 ;  /* 0x0000000605087c25 */ /* 0x040fe2000f8e0008 */
[----:B------:R3:W-:Y:S03]  /*2d70*/  @P2 STS.128 [R239+0x1800], RZ ;  /* 0x001800ffef002388 */ /* 0x0007e60000000c00 */
[----:B------:R-:W-:-:S03]  /*2d80*/  IMAD R5, R5, UR7, R10 ;  /* 0x0000000705057c24 */ /* 0x000fc6000f8e020a */
[----:B--2---:R-:W2:Y:S01]  /*2d90*/  @!P5 LDC.64 R14, c[0x0][0x210] ;  /* 0x00008400ff0edb82 */ /* 0x004ea20000000a00 */
[----:B------:R-:W-:-:S07]  /*2da0*/  IMAD.IADD R5, R9, 0x1, R5 ;  /* 0x0000000109057824 */ /* 0x000fce00078e0205 */
[----:B-1--4-:R-:W1:Y:S01]  /*2db0*/  @!P3 LDC.64 R12, c[0x0][0x210] ;  /* 0x00008400ff0cbb82 */ /* 0x012e620000000a00 */
[----:B-----5:R-:W-:-:S04]  /*2dc0*/  @!P2 LEA R6, P0, R8, R6, 0x1 ;  /* 0x000000060806a211 */ /* 0x020fc800078008ff */
[C---:B------:R-:W-:Y:S02]  /*2dd0*/  @!P2 LEA.HI.X R7, R8.reuse, R7, R5, 0x1, P0 ;  /* 0x000000070807a211 */ /* 0x040fe400000f0c05 */
[----:B--2---:R-:W-:-:S03]  /*2de0*/  @!P5 LEA R10, P0, R8, R14, 0x1 ;  /* 0x0000000e080ad211 */ /* 0x004fc600078008ff */
[----:B------:R-:W-:Y:S01]  /*2df0*/  @!PT LDS RZ, [RZ] ;  /* 0x00000000fffff984 */ /* 0x000fe20000000800 */
[----:B------:R-:W-:Y:S01]  /*2e00*/  @!PT LDS RZ, [RZ] ;  /* 0x00000000fffff984 */ /* 0x000fe20000000800 */
[----:B------:R-:W-:Y:S01]  /*2e10*/  @!PT LDS RZ, [RZ] ;  /* 0x00000000fffff984 */ /* 0x000fe20000000800 */
[----:B------:R1:W-:Y:S01]  /*2e20*/  @!P2 LDGSTS.E.BYPASS.LTC128B.128 [R239+0x1800], desc[UR26][R6.64] ;  /* 0x0180000006efafae */ /* 0x0003e2000b901d5a */
[----:B------:R-:W-:-:S03]  /*2e30*/  @!P5 LEA.HI.X R11, R8, R15, R5, 0x1, P0 ;  /* 0x0000000f080bd211 */ /* 0x000fc600000f0c05 */
[----:B------:R3:W-:Y:S01]  /*2e40*/  @P5 STS.128 [R239+0x3800], RZ ;  /* 0x003800ffef005388 */ /* 0x0007e20000000c00 */
[----:B------:R-:W-:-:S03]  /*2e50*/  ISETP.GE.AND P0, PT, R116, UR8, PT ;  /* 0x0000000874007c0c */ /* 0x000fc6000bf06270 */
[----:B------:R-:W-:Y:S01]  /*2e60*/  @!PT LDS RZ, [RZ] ;  /* 0x00000000fffff984 */ /* 0x000fe20000000800 */
[----:B------:R-:W-:Y:S01]  /*2e70*/  @!PT LDS RZ, [RZ] ;  /* 0x00000000fffff984 */ /* 0x000fe20000000800 */
[----:B------:R-:W-:Y:S01]  /*2e80*/  @!PT LDS RZ, [RZ] ;  /* 0x00000000fffff984 */ /* 0x000fe20000000800 */
[----:B------:R3:W-:Y:S04]  /*2e90*/  @!P5 LDGSTS.E.BYPASS.LTC128B.128 [R239+0x3800], desc[UR26][R10.64+0x80] ;  /* 0x038000800aefdfae */ /* 0x0007e8000b901d5a */
[----:B------:R3:W-:Y:S01]  /*2ea0*/  @P3 STS.128 [R239+0x5800], RZ ;  /* 0x005800ffef003388 */ /* 0x0007e20000000c00 */
[----:B-1----:R-:W-:-:S04]  /*2eb0*/  @!P3 LEA R6, P2, R8, R12, 0x1 ;  /* 0x0000000c0806b211 */ /* 0x002fc800078408ff */
[----:B------:R-:W-:-:S05]  /*2ec0*/  @!P3 LEA.HI.X R7, R8, R13, R5, 0x1, P2 ;  /* 0x0000000d0807b211 */ /* 0x000fca00010f0c05 */
        /* <DEDUP_REMOVED lines=13> */
.L_x_2405:
[----:B------:R-:W-:Y:S05]  /*2fa0*/  BSYNC B0 ;  /* 0x0000000000007941 */ /* 0x000fea0003800000 */
.L_x_2404:
[----:B------:R-:W-:Y:S04]  /*2fb0*/  BSSY B0, `(.L_x_2406) ;  /* 0x0000028000007945 */ /* 0x000fe80003800000 */
[----:B------:R-:W-:Y:S05]  /*2fc0*/  @P6 BRA `(.L_x_2407) ;  /* 0x0000000000986947 */ /* 0x000fea0003800000 */
[----:B------:R-:W-:Y:S02]  /*2fd0*/  ULDC UR6, c[0x0][0x2d0] ;  /* 0x0000b40000067ab9 */ /* 0x000fe40000000800 */
[----:B------:R-:W-:Y:S02]  /*2fe0*/  ISETP.GE.AND P5, PT, R118, UR6, PT ;  /* 0x0000000676007c0c */ /* 0x000fe4000bfa6270 */
[----:B------:R-:W-:Y:S02]  /*2ff0*/  ISETP.GE.AND P6, PT, R120, UR6, PT ;  /* 0x0000000678007c0c */ /* 0x000fe4000bfc6270 */
[----:B------:R-:W-:-:S09]  /*3000*/  ISETP.GE.AND P3, PT, R117, UR6, PT ;  /* 0x0000000675007c0c */ /* 0x000fd2000bf66270 */
[----:B------:R-:W5:Y:S02]  /*3010*/  @!P5 LDC.64 R8, c[0x0][0x218] ;  /* 0x00008600ff08db82 */ /* 0x000f640000000a00 */
[----:B------:R2:W-:Y:S06]  /*3020*/  @P6 STS.128 [R239+0x8000], RZ ;  /* 0x008000ffef006388 */ /* 0x0005ec0000000c00 */
[----:B---3--:R-:W3:Y:S08]  /*3030*/  @!P6 LDC.64 R10, c[0x0][0x218] ;  /* 0x00008600ff0aeb82 */ /* 0x008ef00000000a00 */
[----:B-1----:R-:W1:Y:S01]  /*3040*/  @!P3 LDC.64 R6, c[0x0][0x218] ;  /* 0x00008600ff06bb82 */ /* 0x002e620000000a00 */
[----:B-----5:R-:W-:-:S04]  /*3050*/  @!P5 LEA R8, P0, R133, R8, 0x1 ;  /* 0x000000088508d211 */ /* 0x020fc800078008ff */
[C---:B------:R-:W-:Y:S02]  /*3060*/  @!P5 LEA.HI.X R9, R133.reuse, R9, R134, 0x1, P0 ;  /* 0x000000098509d211 */ /* 0x040fe400000f0c86 */
[----:B------:R-:W-:Y:S02]  /*3070*/  ISETP.GE.AND P0, PT, R116, UR6, PT ;  /* 0x0000000674007c0c */ /* 0x000fe4000bf06270 */
[----:B---3--:R-:W-:-:S04]  /*3080*/  @!P6 LEA R10, P2, R133, R10, 0x1 ;  /* 0x0000000a850ae211 */ /* 0x008fc800078408ff */
        /* <DEDUP_REMOVED lines=26> */
.L_x_2407:
[----:B------:R-:W-:Y:S05]  /*3230*/  BSYNC B0 ;  /* 0x0000000000007941 */ /* 0x000fea0003800000 */
.L_x_2406:
        /* <DEDUP_REMOVED lines=8> */
[----:B-12-4-:R-:W-:Y:S01]  /*32c0*/  IMAD.IADD R12, R19, 0x1, -R5 ;  /* 0x00000001130c7824 */ /* 0x016fe200078e0a05 */
[----:B------:R-:W-:Y:S01]  /*32d0*/  LOP3.LUT R2, R2, 0x1c0, RZ, 0xc0, !PT ;  /* 0x000001c002027812 */ /* 0x000fe200078ec0ff */
[----:B------:R-:W-:Y:S01]  /*32e0*/  IMAD.SHL.U32 R15, R26, 0x40, RZ ;  /* 0x000000401a0f7824 */ /* 0x000fe200078e00ff */
[----:B------:R-:W-:-:S02]  /*32f0*/  ISETP.GE.AND P6, PT, R23, UR16, PT ;  /* 0x0000001017007c0c */ /* 0x000fc4000bfc6270 */
[----:B------:R-:W-:Y:S02]  /*3300*/  LOP3.LUT R14, R2, 0x8, R3, 0xf8, !PT ;  /* 0x00000008020e7812 */ /* 0x000fe400078ef803 */
[----:B------:R-:W-:Y:S01]  /*3310*/  SHF.R.U32.HI R13, RZ, 0x3, R2 ;  /* 0x00000003ff0d7819 */ /* 0x000fe20000011602 */
[----:B------:R-:W-:Y:S08]  /*3320*/  @P1 BRA `(.L_x_2409) ;  /* 0x0000000000a01947 */ /* 0x000ff00003800000 */
[----:B------:R-:W-:Y:S01]  /*3330*/  ULDC UR6, c[0x0][0x2d0] ;  /* 0x0000b40000067ab9 */ /* 0x000fe20000000800 */
[----:B------:R-:W-:Y:S02]  /*3340*/  IADD3 R2, P2, R133, UR28, RZ ;  /* 0x0000001c85027c10 */ /* 0x000fe4000ff5e0ff */
[----:B------:R-:W-:Y:S02]  /*3350*/  ISETP.GE.AND P1, PT, R120, UR6, PT ;  /* 0x0000000678007c0c */ /* 0x000fe4000bf26270 */
[----:B------:R-:W-:Y:S02]  /*3360*/  IADD3.X R3, R134, UR25, RZ, P2, !PT ;  /* 0x0000001986037c10 */ /* 0x000fe400097fe4ff */
[----:B------:R-:W-:-:S09]  /*3370*/  ISETP.GE.AND P3, PT, R118, UR6, PT ;  /* 0x0000000676007c0c */ /* 0x000fd2000bf66270 */
[----:B---3--:R-:W1:Y:S01]  /*3380*/  @!P1 LDC.64 R6, c[0x0][0x218] ;  /* 0x00008600ff069b82 */ /* 0x008e620000000a00 */
        /* <DEDUP_REMOVED lines=34> */
.L_x_2409:
[----:B------:R-:W-:Y:S05]  /*35b0*/  BSYNC B0 ;  /* 0x0000000000007941 */ /* 0x000fea0003800000 */
.L_x_2408:
[----:B------:R-:W-:Y:S04]  /*35c0*/  BSSY B0, `(.L_x_2410) ;  /* 0x000002d000007945 */ /* 0x000fe80003800000 */
[----:B------:R-:W-:Y:S05]  /*35d0*/  @P5 BRA `(.L_x_2411) ;  /* 0x0000000000ac5947 */ /* 0x000fea0003800000 */
[----:B------:R-:W-:Y:S01]  /*35e0*/  ULDC UR6, c[0x0][0x2d0] ;  /* 0x0000b40000067ab9 */ /* 0x000fe20000000800 */
[----:B------:R-:W-:Y:S01]  /*35f0*/  IMAD.U32 R2, RZ, RZ, UR10 ;  /* 0x0000000aff027e24 */ /* 0x000fe2000f8e00ff */
[----:B------:R-:W-:Y:S01]  /*3600*/  ISETP.GE.AND P2, PT, R120, UR6, PT ;  /* 0x0000000678007c0c */ /* 0x000fe2000bf46270 */
[----:B------:R-:W-:Y:S01]  /*3610*/  IMAD.U32 R5, RZ, RZ, UR10 ;  /* 0x0000000aff057e24 */ /* 0x000fe2000f8e00ff */
[----:B------:R-:W-:Y:S01]  /*3620*/  ISETP.GE.AND P5, PT, R118, UR6, PT ;  /* 0x0000000676007c0c */ /* 0x000fe2000bfa6270 */
[----:B------:R-:W-:Y:S01]  /*3630*/  IMAD.U32 R3, RZ, RZ, UR11 ;  /* 0x0000000bff037e24 */ /* 0x000fe2000f8e00ff */
[----:B------:R-:W-:Y:S02]  /*3640*/  ISETP.GE.AND P3, PT, R117, UR6, PT ;  /* 0x0000000675007c0c */ /* 0x000fe4000bf66270 */
[----:B------:R-:W-:-:S04]  /*3650*/  LEA R2, P1, R2, R133, 0x5 ;  /* 0x0000008502027211 */ /* 0x000fc800078228ff */
[----:B------:R-:W-:-:S03]  /*3660*/  LEA.HI.X R3, R5, R134, R3, 0x5, P1 ;  /* 0x0000008605037211 */ /* 0x000fc600008f2c03 */
[----:B-123--:R-:W1:Y:S01]  /*3670*/  @!P2 LDC.64 R6, c[0x0][0x218] ;  /* 0x00008600ff06ab82 */ /* 0x00ee620000000a00 */
[----:B------:R4:W-:Y:S07]  /*3680*/  @P2 STS.128 [R239+0x9000], RZ ;  /* 0x009000ffef002388 */ /* 0x0009ee0000000c00 */
[----:B------:R-:W2:Y:S08]  /*3690*/  @!P5 LDC.64 R8, c[0x0][0x218] ;  /* 0x00008600ff08db82 */ /* 0x000eb00000000a00 */
[----:B------:R-:W3:Y:S01]  /*36a0*/  @!P3 LDC.64 R10, c[0x0][0x218] ;  /* 0x00008600ff0abb82 */ /* 0x000ee20000000a00 */
[----:B-1----:R-:W-:-:S04]  /*36b0*/  @!P2 LEA R6, P1, R2, R6, 0x1 ;  /* 0x000000060206a211 */ /* 0x002fc800078208ff */
        /* <DEDUP_REMOVED lines=14> */
[----:B---3--:R-:W-:-:S04]  /*37a0*/  @!P3 LEA R6, P2, R2, R10, 0x1 ;  /* 0x0000000a0206b211 */ /* 0x008fc800078408ff */
        /* <DEDUP_REMOVED lines=14> */
.L_x_2411:
[----:B------:R-:W-:Y:S05]  /*3890*/  BSYNC B0 ;  /* 0x0000000000007941 */ /* 0x000fea0003800000 */
.L_x_2410:
[----:B------:R-:W-:Y:S04]  /*38a0*/  BSSY B0, `(.L_x_2412) ;  /* 0x000002e000007945 */ /* 0x000fe80003800000 */
[----:B------:R-:W-:Y:S05]  /*38b0*/  @P6 BRA `(.L_x_2413) ;  /* 0x0000000000b06947 */ /* 0x000fea0003800000 */
[----:B------:R-:W-:Y:S01]  /*38c0*/  ULDC UR6, c[0x0][0x2d0] ;  /* 0x0000b40000067ab9 */ /* 0x000fe20000000800 */
[----:B------:R-:W-:Y:S01]  /*38d0*/  IMAD.U32 R5, RZ, RZ, UR10 ;  /* 0x0000000aff057e24 */ /* 0x000fe2000f8e00ff */
        /* <DEDUP_REMOVED lines=8> */
[----:B--2-4-:R-:W2:Y:S02]  /*3960*/  @!P5 LDC.64 R8, c[0x0][0x218] ;  /* 0x00008600ff08db82 */ /* 0x014ea40000000a00 */
[----:B------:R4:W-:Y:S06]  /*3970*/  @P6 STS.128 [R239+0x9800], RZ ;  /* 0x009800ffef006388 */ /* 0x0009ec0000000c00 */
[----:B---3--:R-:W3:Y:S08]  /*3980*/  @!P6 LDC.64 R10, c[0x0][0x218] ;  /* 0x00008600ff0aeb82 */ /* 0x008ef00000000a00 */
[----:B-1----:R-:W1:Y:S01]  /*3990*/  @!P3 LDC.64 R6, c[0x0][0x218] ;  /* 0x00008600ff06bb82 */ /* 0x002e620000000a00 */
[----:B--2---:R-:W-:-:S04]  /*39a0*/  @!P5 LEA R8, P1, R2, R8, 0x1 ;  /* 0x000000080208d211 */ /* 0x004fc800078208ff */
[----:B------:R-:W-:Y:S02]  /*39b0*/  @!P5 LEA.HI.X R9, R2, R9, R5, 0x1, P1 ;  /* 0x000000090209d211 */ /* 0x000fe400008f0c05 */
        /* <DEDUP_REMOVED lines=28> */
.L_x_2413:
[----:B------:R-:W-:Y:S05]  /*3b80*/  BSYNC B0 ;  /* 0x0000000000007941 */ /* 0x000fea0003800000 */
.L_x_2412:
[----:B------:R-:W0:Y:S01]  /*3b90*/  LDGDEPBAR ;  /* 0x00000000000079af */ /* 0x000e220000000000 */
[----:B--2-4-:R-:W-:Y:S01]  /*3ba0*/  IMAD.SHL.U32 R8, R12, 0x8, RZ ;  /* 0x000000080c087824 */ /* 0x014fe200078e00ff */
[----:B------:R-:W-:Y:S01]  /*3bb0*/  LOP3.LUT R3, R15, 0x1c0, RZ, 0xc0, !PT ;  /* 0x000001c00f037812 */ /* 0x000fe200078ec0ff */
[----:B------:R-:W-:Y:S01]  /*3bc0*/  ULDC.64 UR6, c[0x0][0x250] ;  /* 0x0000940000067ab9 */ /* 0x000fe20000000a00 */
[----:B------:R-:W-:Y:S01]  /*3bd0*/  LEA.HI R113, R35, R114, RZ, 0x5 ;  /* 0x0000007223717211 */ /* 0x000fe200078f28ff */
[----:B-1-3--:R-:W-:Y:S01]  /*3be0*/  IMAD.IADD R7, R29, 0x1, R34 ;  /* 0x000000011d077824 */ /* 0x00afe200078e0222 */
[----:B------:R-:W-:Y:S01]  /*3bf0*/  LOP3.LUT R8, R3, 0x8, R8, 0xf8, !PT ;  /* 0x0000000803087812 */ /* 0x000fe200078ef808 */
[----:B------:R-:W-:Y:S01]  /*3c00*/  IMAD.MOV.U32 R6, RZ, RZ, R28 ;  /* 0x000000ffff067224 */ /* 0x000fe200078e001c */
[----:B------:R-:W-:Y:S01]  /*3c10*/  SHF.R.U32.HI R5, RZ, 0x3, R3 ;  /* 0x00000003ff057819 */ /* 0x000fe20000011603 */
[----:B------:R-:W-:Y:S01]  /*3c20*/  IMAD.SHL.U32 R3, R32, 0x40, RZ ;  /* 0x0000004020037824 */ /* 0x000fe200078e00ff */
[----:B------:R-:W-:Y:S01]  /*3c30*/  LOP3.LUT R2, R14, R13, RZ, 0x3c, !PT ;  /* 0x0000000d0e027212 */ /* 0x000fe200078e3cff */
[----:B------:R-:W-:Y:S01]  /*3c40*/  IMAD R9, R33, UR6, RZ ;  /* 0x0000000621097c24 */ /* 0x000fe2000f8e02ff */
[----:B------:R-:W-:Y:S01]  /*3c50*/  LOP3.LUT R5, R8, R5, RZ, 0x3c, !PT ;  /* 0x0000000508057212 */ /* 0x000fe200078e3cff */
[C---:B------:R-:W-:Y:S01]  /*3c60*/  IMAD.WIDE.U32 R168, R30.reuse, UR6, R6 ;  /* 0x000000061ea87c25 */ /* 0x040fe2000f8e0006 */
[----:B------:R-:W-:Y:S01]  /*3c70*/  SHF.R.S32.HI R112, RZ, 0x5, R113 ;  /* 0x00000005ff707819 */ /* 0x000fe20000011471 */
[----:B------:R-:W-:Y:S01]  /*3c80*/  ULDC.64 UR8, c[0x0][0x220] ;  /* 0x0000880000087ab9 */ /* 0x000fe20000000a00 */
[----:B------:R-:W-:Y:S01]  /*3c90*/  LOP3.LUT R5, R5, 0xfffffe00, R3, 0xf8, !PT ;  /* 0xfffffe0005057812 */ /* 0x000fe200078ef803 */
[----:B------:R-:W-:Y:S01]  /*3ca0*/  IMAD R8, R30, UR7, R9 ;  /* 0x000000071e087c24 */ /* 0x000fe2000f8e0209 */
[----:B------:R-:W-:Y:S01]  /*3cb0*/  LEA R184, P1, R168, UR8, 0x1 ;  /* 0x00000008a8b87c11 */ /* 0x000fe2000f8208ff */
[----:B------:R-:W-:Y:S01]  /*3cc0*/  IMAD R2, R12, 0x200, R2 ;  /* 0x000002000c027824 */ /* 0x000fe200078e0202 */
[----:B------:R-:W-:Y:S01]  /*3cd0*/  USHF.L.U64.HI UR29, UR6, 0x4, UR7 ;  /* 0x00000004061d7899 */ /* 0x000fe20008010207 */
[----:B------:R-:W-:Y:S01]  /*3ce0*/  IMAD.IADD R170, R169, 0x1, R8 ;  /* 0x00000001a9aa7824 */ /* 0x000fe200078e0208 */
[----:B------:R-:W-:Y:S01]  /*3cf0*/  USHF.L.U32 UR30, UR6, 0x4, URZ ;  /* 0x00000004061e7899 */ /* 0x000fe2000800063f */
[----:B------:R-:W-:Y:S01]  /*3d00*/  IMAD R3, R112, 0x400, R5 ;  /* 0x0000040070037824 */ /* 0x000fe200078e0205 */
[----:B------:R-:W-:-:S04]  /*3d10*/  DEPBAR.LE SB0, 0x0 ;  /* 0x000080000000791a */ /* 0x000fc80000000000 */
[----:B------:R-:W-:Y:S01]  /*3d20*/  BAR.SYNC.DEFER_BLOCKING 0x0 ;  /* 0x0000000000007b1d */ /* 0x000fe20000010000 */
[----:B------:R-:W-:Y:S02]  /*3d30*/  ISETP.GE.AND P5, PT, R22, UR16, PT ;  /* 0x0000001016007c0c */ /* 0x000fe4000bfa6270 */
[----:B------:R-:W-:Y:S02]  /*3d40*/  ISETP.GE.AND P6, PT, R23, UR16, PT ;  /* 0x0000001017007c0c */ /* 0x000fe4000bfc6270 */
[----:B------:R-:W-:Y:S01]  /*3d50*/  LEA R212, R2, UR4, 0x1 ;  /* 0x0000000402d47c11 */ /* 0x000fe2000f8e08ff */
[----:B------:R-:W-:Y:S01]  /*3d60*/  BSSY B0, `(.L_x_2414) ;  /* 0x000002a000007945 */ /* 0x000fe20003800000 */
        /* <DEDUP_REMOVED lines=41> */
.L_x_2415:
[----:B------:R-:W-:Y:S05]  /*4000*/  BSYNC B0 ;  /* 0x0000000000007941 */ /* 0x000fea0003800000 */
.L_x_2414:
[----:B------:R4:W-:Y:S01]  /*4010*/  @P4 STS.128 [R239+0x10800], RZ ;  /* 0x010800ffef004388 */ /* 0x0009e20000000c00 */
[----:B------:R-:W-:Y:S03]  /*4020*/  BSSY B0, `(.L_x_2416) ;  /* 0x0000031000007945 */ /* 0x000fe60003800000 */
[----:B------:R4:W-:Y:S04]  /*4030*/  @P4 STS.128 [R239+0x12800], RZ ;  /* 0x012800ffef004388 */ /* 0x0009e80000000c00 */
        /* <DEDUP_REMOVED lines=9> */
[----:B------:R-:W-:Y:S01]  /*40d0*/  ISETP.GE.AND P2, PT, R117, UR31, PT ;  /* 0x0000001f75007c0c */ /* 0x000fe2000bf46270 */
[----:B---3--:R-:W-:Y:S02]  /*40e0*/  IMAD.U32 R2, RZ, RZ, UR29 ;  /* 0x0000001dff027e24 */ /* 0x008fe4000f8e00ff */
[----:B------:R-:W-:Y:S02]  /*40f0*/  IMAD.U32 R10, RZ, RZ, UR30 ;  /* 0x0000001eff0a7e24 */ /* 0x000fe4000f8e00ff */
[----:B------:R-:W-:-:S04]  /*4100*/  IMAD.U32 R3, RZ, RZ, UR29 ;  /* 0x0000001dff037e24 */ /* 0x000fc8000f8e00ff */
[-C--:B------:R-:W-:Y:S01]  /*4110*/  @!P4 LEA R8, P1, R8, R184.reuse, 0x1 ;  /* 0x000000b80808c211 */ /* 0x080fe200078208ff */
[----:B------:R2:W-:Y:S01]  /*4120*/  @P4 STS.128 [R239+0x10800], RZ ;  /* 0x010800ffef004388 */ /* 0x0005e20000000c00 */
[-C--:B------:R-:W-:Y:S02]  /*4130*/  @!P3 LEA R6, P0, R6, R184.reuse, 0x1 ;  /* 0x000000b80606b211 */ /* 0x080fe400078008ff */
[-C--:B------:R-:W-:Y:S01]  /*4140*/  @!P4 LEA.HI.X R9, R7, R185.reuse, R2, 0x1, P1 ;  /* 0x000000b90709c211 */ /* 0x080fe200008f0c02 */
[----:B------:R-:W-:Y:S01]  /*4150*/  IMAD.U32 R2, RZ, RZ, UR30 ;  /* 0x0000001eff027e24 */ /* 0x000fe2000f8e00ff */
[----:B------:R-:W-:Y:S02]  /*4160*/  @!P3 LEA.HI.X R7, R10, R185, R3, 0x1, P0 ;  /* 0x000000b90a07b211 */ /* 0x000fe400000f0c03 */
[----:B------:R-:W-:Y:S01]  /*4170*/  ISETP.GE.AND P0, PT, R116, UR31, PT ;  /* 0x0000001f74007c0c */ /* 0x000fe2000bf06270 */
[----:B------:R-:W-:Y:S01]  /*4180*/  @!PT LDS RZ, [RZ] ;  /* 0x00000000fffff984 */ /* 0x000fe20000000800 */
[----:B------:R-:W-:Y:S01]  /*4190*/  @!PT LDS RZ, [RZ] ;  /* 0x00000000fffff984 */ /* 0x000fe20000000800 */
[----:B------:R-:W-:Y:S01]  /*41a0*/  @!PT LDS RZ, [RZ] ;  /* 0x00000000fffff984 */ /* 0x000fe20000000800 */
[----:B------:R2:W-:Y:S01]  /*41b0*/  @!P4 LDGSTS.E.BYPASS.LTC128B.128 [R239+0x10800], desc[UR26][R8.64] ;  /* 0x1080000008efcfae */ /* 0x0005e2000b901d5a */
[----:B------:R-:W-:-:S03]  /*41c0*/  @!P2 LEA R2, P1, R2, R184, 0x1 ;  /* 0x000000b80202a211 */ /* 0x000fc600078208ff */
[----:B------:R2:W-:Y:S01]  /*41d0*/  @P3 STS.128 [R239+0x12800], RZ ;  /* 0x012800ffef003388 */ /* 0x0005e20000000c00 */
        /* <DEDUP_REMOVED lines=21> */
.L_x_2417:
[----:B------:R-:W-:Y:S05]  /*4330*/  BSYNC B0 ;  /* 0x0000000000007941 */ /* 0x000fea0003800000 */
.L_x_2416:
        /* <DEDUP_REMOVED lines=18> */
[-CC-:B------:R-:W-:Y:S02]  /*4460*/  @!P5 LEA.HI.X R11, R2, R185.reuse, R3.reuse, 0x1, P0 ;  /* 0x000000b9020bd211 */ /* 0x180fe400000f0c03 */
        /* <DEDUP_REMOVED lines=26> */
.L_x_2419:
[----:B------:R-:W-:Y:S05]  /*4610*/  BSYNC B0 ;  /* 0x0000000000007941 */ /* 0x000fea0003800000 */
.L_x_2418:
        /* <DEDUP_REMOVED lines=10> */
[----:B------:R-:W-:Y:S02]  /*46c0*/  ISETP.GE.AND P2, PT, R118, UR32, PT ;  /* 0x0000002076007c0c */ /* 0x000fe4000bf46270 */
[----:B------:R-:W-:Y:S02]  /*46d0*/  ISETP.GE.AND P1, PT, R117, UR32, PT ;  /* 0x0000002075007c0c */ /* 0x000fe4000bf26270 */
[----:B------:R-:W-:Y:S02]  /*46e0*/  MOV R10, UR6 ;  /* 0x00000006000a7c02 */ /* 0x000fe40008000f00 */
[----:B------:R-:W-:-:S05]  /*46f0*/  ISETP.GE.AND P0, PT, R116, UR32, PT ;  /* 0x0000002074007c0c */ /* 0x000fca000bf06270 */
[-C--:B---3--:R-:W-:Y:S01]  /*4700*/  @!P3 MOV R3, R185.reuse ;  /* 0x000000b90003b202 */ /* 0x088fe20000000f00 */
[----:B------:R-:W-:Y:S01]  /*4710*/  @!P3 IMAD.MOV.U32 R2, RZ, RZ, R184 ;  /* 0x000000ffff02b224 */ /* 0x000fe200078e00b8 */
[----:B------:R-:W-:Y:S01]  /*4720*/  VOTEU.ALL UP2, P3 ;  /* 0x00000000003f7886 */ /* 0x000fe20001840000 */
[----:B------:R-:W-:Y:S01]  /*4730*/  VOTEU.ALL UP1, P2 ;  /* 0x00000000003f7886 */ /* 0x000fe20001020000 */
[----:B------:R-:W-:Y:S01]  /*4740*/  VOTEU.ALL UP0, P1 ;  /* 0x00000000003f7886 */ /* 0x000fe20000800000 */
[----:B------:R-:W-:Y:S01]  /*4750*/  @!P3 IMAD.WIDE.U32 R8, R8, 0x60, R2 ;  /* 0x000000600808b825 */ /* 0x000fe200078e0002 */
[----:B------:R-:W-:Y:S01]  /*4760*/  @!P2 MOV R3, R185 ;  /* 0x000000b90003a202 */ /* 0x000fe20000000f00 */
[----:B------:R-:W-:Y:S01]  /*4770*/  @!UP2 UIMAD UR33, UR7, 0x60, URZ ;  /* 0x000000600721a8a4 */ /* 0x000fe2000f8e023f */
[----:B------:R2:W-:Y:S01]  /*4780*/  @P3 STS.128 [R239+0x11800], RZ ;  /* 0x011800ffef003388 */ /* 0x0005e20000000c00 */
[----:B------:R-:W-:Y:S01]  /*4790*/  @!P2 IMAD.MOV.U32 R2, RZ, RZ, R184 ;  /* 0x000000ffff02a224 */ /* 0x000fe200078e00b8 */
[----:B------:R-:W-:-:S02]  /*47a0*/  @!UP1 UIMAD UR31, UR7, 0x60, URZ ;  /* 0x00000060071f98a4 */ /* 0x000fc4000f8e023f */
        /* <DEDUP_REMOVED lines=34> */
.L_x_2421:
[----:B------:R-:W-:Y:S05]  /*49d0*/  BSYNC B0 ;  /* 0x0000000000007941 */ /* 0x000fea0003800000 */
.L_x_2420:
[----:B------:R-:W-:Y:S01]  /*49e0*/  LDSM.16.M88.4 R16, [R219] ;  /* 0x00000000db10783b */ /* 0x000fe20000000200 */
[----:B------:R-:W-:Y:S01]  /*49f0*/  R2P PR, R31, 0x6 ;  /* 0x000000061f007804 */ /* 0x000fe20000000000 */
[----:B------:R-:W-:Y:S01]  /*4a00*/  ULDC UR31, c[0x0][0x39c] ;  /* 0x0000e700001f7ab9 */ /* 0x000fe20000000800 */
[C---:B--23--:R-:W-:Y:S01]  /*4a10*/  IADD3 R2, R212.reuse, 0x8000, RZ ;  /* 0x00008000d4027810 */ /* 0x04cfe20007ffe0ff */
[----:B------:R-:W2:Y:S01]  /*4a20*/  LDSM.16.M88.4 R20, [R212+0x8000] ;  /* 0x00800000d414783b */ /* 0x000ea20000000200 */
[----:B------:R-:W-:Y:S01]  /*4a30*/  IADD3 R223, R212, 0x8020, RZ ;  /* 0x00008020d4df7810 */ /* 0x000fe20007ffe0ff */
[----:B------:R-:W-:Y:S01]  /*4a40*/  UISETP.GT.AND UP0, UPT, UR14, UR12, UPT ;  /* 0x0000000c0e00728c */ /* 0x000fe2000bf04270 */
[-C--:B------:R-:W-:Y:S01]  /*4a50*/  LEA R220, R4, R219.reuse, 0x1 ;  /* 0x000000db04dc7211 */ /* 0x080fe200078e08ff */
[----:B------:R-:W3:Y:S01]  /*4a60*/  LDSM.16.M88.4 R28, [R212+0x8800] ;  /* 0x00880000d41c783b */ /* 0x000ee20000000200 */
[C---:B------:R-:W-:Y:S01]  /*4a70*/  LEA R222, R0.reuse, R219, 0x1 ;  /* 0x000000db00de7211 */ /* 0x040fe200078e08ff */
[----:B------:R-:W-:Y:S01]  /*4a80*/  UIADD3 UR20, UR24, -UR20, -UR15 ;  /* 0x8000001418147290 */ /* 0x000fe2000fffe80f */
[----:B------:R-:W-:Y:S01]  /*4a90*/  LEA R221, R0, R220, 0x1 ;  /* 0x000000dc00dd7211 */ /* 0x000fe200078e08ff */
[----:B------:R-:W-:Y:S01]  /*4aa0*/  LDSM.16.M88.4 R12, [R220] ;  /* 0x00000000dc0c783b */ /* 0x000fe20000000200 */
[----:B------:R-:W-:Y:S01]  /*4ab0*/  PLOP3.LUT P6, PT, PT, PT, UP0, 0x80, 0x0 ;  /* 0x000000000000781c */ /* 0x000fe20003fcf008 */
[----:B------:R-:W-:Y:S01]  /*4ac0*/  IMAD.U32 R243, RZ, RZ, UR24 ;  /* 0x00000018fff37e24 */ /* 0x000fe2000f8e00ff */
[----:B------:R-:W-:Y:S01]  /*4ad0*/  @P1 IADD3 R223, R2, -0x20, RZ ;  /* 0xffffffe002df1810 */ /* 0x000fe20007ffe0ff */
[----:B------:R-:W-:Y:S01]  /*4ae0*/  LDSM.16.M88.4 R32, [R212+0x9000] ;  /* 0x00900000d420783b */ /* 0x000fe20000000200 */
[----:B------:R-:W-:-:S02]  /*4af0*/  IMAD.MOV.U32 R2, RZ, RZ, 0x40 ;  /* 0x00000040ff027424 */ /* 0x000fc400078e00ff */
[C---:B------:R-:W-:Y:S01]  /*4b00*/  IADD3 R238, R223.reuse, 0x800, RZ ;  /* 0x00000800dfee7810 */ /* 0x040fe20007ffe0ff */
[----:B------:R-:W5:Y:S01]  /*4b10*/  LDSM.16.M88.4 R36, [R223] ;  /* 0x00000000df24783b */ /* 0x000f620000000200 */
[C---:B------:R-:W-:Y:S01]  /*4b20*/  VIADD R237, R223.reuse, 0x1000 ;  /* 0x00001000dfed7836 */ /* 0x040fe20000000000 */
[----:B------:R-:W-:Y:S01]  /*4b30*/  SEL R2, R2, 0xffffffc0, !P2 ;  /* 0xffffffc002027807 */ /* 0x000fe20005000000 */
[C---:B------:R-:W-:Y:S01]  /*4b40*/  VIADD R233, R223.reuse, 0x3000 ;  /* 0x00003000dfe97836 */ /* 0x040fe20000000000 */
[----:B------:R-:W4:Y:S01]  /*4b50*/  LDSM.16.M88.4 R44, [R212+0x9800] ;  /* 0x00980000d42c783b */ /* 0x000f220000000200 */
[C---:B------:R-:W-:Y:S01]  /*4b60*/  IADD3 R236, R223.reuse, 0x1800, RZ ;  /* 0x00001800dfec7810 */ /* 0x040fe20007ffe0ff */
[C---:B------:R-:W-:Y:S01]  /*4b70*/  VIADD R228, R223.reuse, 0x5800 ;  /* 0x00005800dfe47836 */ /* 0x040fe20000000000 */
[----:B------:R-:W-:Y:S01]  /*4b80*/  IADD3 R218, R212, R2, RZ ;  /* 0x00000002d4da7210 */ /* 0x000fe20007ffe0ff */
[----:B------:R-:W1:Y:S01]  /*4b90*/  LDSM.16.M88.4 R60, [R223+0x800] ;  /* 0x00080000df3c783b */ /* 0x000e620000000200 */
[----:B------:R-:W-:Y:S01]  /*4ba0*/  IMAD.IADD R217, R2, 0x1, R223 ;  /* 0x0000000102d97824 */ /* 0x000fe200078e02df */
[----:B------:R-:W-:-:S02]  /*4bb0*/  IADD3 R235, R223, 0x2000, RZ ;  /* 0x00002000dfeb7810 */ /* 0x000fc40007ffe0ff */
[----:B------:R-:W-:Y:S01]  /*4bc0*/  LDSM.16.M88.4 R8, [R222] ;  /* 0x00000000de08783b */ /* 0x000fe20000000200 */
[C---:B------:R-:W-:Y:S02]  /*4bd0*/  IADD3 R234, R223.reuse, 0x2800, RZ ;  /* 0x00002800dfea7810 */ /* 0x040fe40007ffe0ff */
[C---:B------:R-:W-:Y:S01]  /*4be0*/  IADD3 R232, R223.reuse, 0x3800, RZ ;  /* 0x00003800dfe87810 */ /* 0x040fe20007ffe0ff */
[----:B------:R-:W1:Y:S01]  /*4bf0*/  LDSM.16.M88.4 R76, [R218+0x8000] ;  /* 0x00800000da4c783b */ /* 0x000e620000000200 */
[C---:B------:R-:W-:Y:S02]  /*4c00*/  IADD3 R231, R223.reuse, 0x4000, RZ ;  /* 0x00004000dfe77810 */ /* 0x040fe40007ffe0ff */
[C---:B------:R-:W-:Y:S01]  /*4c10*/  IADD3 R230, R223.reuse, 0x4800, RZ ;  /* 0x00004800dfe67810 */ /* 0x040fe20007ffe0ff */
[----:B------:R-:W1:Y:S01]  /*4c20*/  LDSM.16.M88.4 R68, [R223+0x1000] ;  /* 0x00100000df44783b */ /* 0x000e620000000200 */
[C---:B------:R-:W-:Y:S02]  /*4c30*/  IADD3 R229, R223.reuse, 0x5000, RZ ;  /* 0x00005000dfe57810 */ /* 0x040fe40007ffe0ff */
[C---:B------:R-:W-:Y:S01]  /*4c40*/  IADD3 R227, R223.reuse, 0x6000, RZ ;  /* 0x00006000dfe37810 */ /* 0x040fe20007ffe0ff */
[----:B--2---:R-:W-:Y:S01]  /*4c50*/  HMMA.16816.F32 R24, R16, R20, RZ ;  /* 0x000000141018723c */ /* 0x004fe200000018ff */
[----:B------:R-:W2:Y:S01]  /*4c60*/  LDSM.16.M88.4 R72, [R223+0x1800] ;  /* 0x00180000df48783b */ /* 0x000ea20000000200 */
[----:B------:R-:W-:-:S02]  /*4c70*/  IADD3 R226, R223, 0x6800, RZ ;  /* 0x00006800dfe27810 */ /* 0x000fc40007ffe0ff */
[C---:B------:R-:W-:Y:S01]  /*4c80*/  IADD3 R225, R223.reuse, 0x7000, RZ ;  /* 0x00007000dfe17810 */ /* 0x040fe20007ffe0ff */
[----:B------:R-:W2:Y:S01]  /*4c90*/  LDSM.16.M88.4 R80, [R218+0x8800] ;  /* 0x00880000da50783b */ /* 0x000ea20000000200 */
[C---:B------:R-:W-:Y:S01]  /*4ca0*/  HMMA.16816.F32 R40, R16.reuse, R22, RZ ;  /* 0x000000161028723c */ /* 0x040fe200000018ff */
[----:B------:R-:W-:Y:S02]  /*4cb0*/  IADD3 R224, R223, 0x7800, RZ ;  /* 0x00007800dfe07810 */ /* 0x000fe40007ffe0ff */
[----:B------:R-:W-:Y:S03]  /*4cc0*/  LDSM.16.M88.4 R96, [R217] ;  /* 0x00000000d960783b */ /* 0x000fe60000000200 */
[C---:B---3--:R-:W-:Y:S01]  /*4cd0*/  HMMA.16816.F32 R48, R16.reuse, R28, RZ ;  /* 0x0000001c1030723c */ /* 0x048fe200000018ff */
[----:B------:R-:W-:Y:S04]  /*4ce0*/  LDSM.16.M88.4 R88, [R218+0x9000] ;  /* 0x00900000da58783b */ /* 0x000fe80000000200 */
[----:B------:R-:W-:Y:S01]  /*4cf0*/  LDSM.16.M88.4 R84, [R217+0x800] ;  /* 0x00080000d954783b */ /* 0x000fe20000000200 */
[----:B------:R-:W-:Y:S03]  /*4d00*/  HMMA.16816.F32 R52, R16, R30, RZ ;  /* 0x0000001e1034723c */ /* 0x000fe600000018ff */
[----:B------:R-:W3:Y:S03]  /*4d10*/  LDSM.16.M88.4 R28, [R221] ;  /* 0x00000000dd1c783b */ /* 0x000ee60000000200 */
[----:B-----5:R-:W-:Y:S01]  /*4d20*/  HMMA.16816.F32 R24, R12, R36, R24 ;  /* 0x000000240c18723c */ /* 0x020fe20000001818 */
[----:B------:R-:W-:Y:S04]  /*4d30*/  LDSM.16.M88.4 R100, [R212+0xa000] ;  /* 0x00a00000d464783b */ /* 0x000fe80000000200 */
[----:B------:R-:W-:Y:S01]  /*4d40*/  LDSM.16.M88.4 R92, [R217+0x1000] ;  /* 0x00100000d95c783b */ /* 0x000fe20000000200 */
[C---:B------:R-:W-:Y:S03]  /*4d50*/  HMMA.16816.F32 R56, R16.reuse, R32, RZ ;  /* 0x000000201038723c */ /* 0x040fe600000018ff */
[----:B------:R-:W-:Y:S03]  /*4d60*/  LDSM.16.M88.4 R104, [R212+0xe800] ;  /* 0x00e80000d468783b */ /* 0x000fe60000000200 */
[C---:B------:R-:W-:Y:S01]  /*4d70*/  HMMA.16816.F32 R20, R16.reuse, R34, RZ ;  /* 0x000000221014723c */ /* 0x040fe200000018ff */
[----:B------:R-:W-:Y:S04]  /*4d80*/  LDSM.16.M88.4 R108, [R218+0xe000] ;  /* 0x00e00000da6c783b */ /* 0x000fe80000000200 */
[----:B------:R-:W0:Y:S01]  /*4d90*/  LDGDEPBAR ;  /* 0x00000000000079af */ /* 0x000e220000000000 */
[C---:B----4-:R-:W-:Y:S06]  /*4da0*/  HMMA.16816.F32 R64, R16.reuse, R44, RZ ;  /* 0x0000002c1040723c */ /* 0x050fec00000018ff */
[----:B------:R-:W-:Y:S01]  /*4db0*/  HMMA.16816.F32 R32, R16, R46, RZ ;  /* 0x0000002e1020723c */ /* 0x000fe200000018ff */
[----:B------:R-:W4:Y:S05]  /*4dc0*/  LDSM.16.M88.4 R44, [R218+0x9800] ;  /* 0x00980000da2c783b */ /* 0x000f2a0000000200 */
[C---:B------:R-:W-:Y:S06]  /*4dd0*/  HMMA.16816.F32 R36, R12.reuse, R38, R40 ;  /* 0x000000260c24723c */ /* 0x040fec0000001828 */
[C---:B-1----:R-:W-:Y:S06]  /*4de0*/  HMMA.16816.F32 R40, R12.reuse, R60, R48 ;  /* 0x0000003c0c28723c */ /* 0x042fec0000001830 */
[----:B------:R-:W-:Y:S01]  /*4df0*/  HMMA.16816.F32 R48, R12, R62, R52 ;  /* 0x0000003e0c30723c */ /* 0x000fe20000001834 */
[----:B------:R-:W-:Y:S05]  /*4e00*/  LDSM.16.M88.4 R52, [R217+0x1800] ;  /* 0x00180000d934783b */ /* 0x000fea0000000200 */
[----:B------:R-:W-:Y:S01]  /*4e10*/  HMMA.16816.F32 R16, R8, R76, R24 ;  /* 0x0000004c0810723c */ /* 0x000fe20000001818 */
[----:B------:R-:W1:Y:S05]  /*4e20*/  LDSM.16.M88.4 R24, [R219+0x2000] ;  /* 0x00200000db18783b */ /* 0x000e6a0000000200 */
[C---:B------:R-:W-:Y:S06]  /*4e30*/  HMMA.16816.F32 R56, R12.reuse, R68, R56 ;  /* 0x000000440c38723c */ /* 0x040fec0000001838 */
[C---:B------:R-:W-:Y:S01]  /*4e40*/  HMMA.16816.F32 R20, R12.reuse, R70, R20 ;  /* 0x000000460c14723c */ /* 0x040fe20000001814 */
[----:B------:R-:W-:Y:S05]  /*4e50*/  LDSM.16.M88.4 R68, [R223+0x2800] ;  /* 0x00280000df44783b */ /* 0x000fea0000000200 */
[C---:B--2---:R-:W-:Y:S01]  /*4e60*/  HMMA.16816.F32 R60, R12.reuse, R72, R64 ;  /* 0x000000480c3c723c */ /* 0x044fe20000001840 */
[----:B------:R-:W2:Y:S05]  /*4e70*/  LDSM.16.M88.4 R64, [R212+0xa800] ;  /* 0x00a80000d440783b */ /* 0x000eaa0000000200 */
[----:B------:R-:W-:Y:S01]  /*4e80*/  HMMA.16816.F32 R32, R12, R74, R32 ;  /* 0x0000004a0c20723c */ /* 0x000fe20000001820 */
[----:B------:R-:W-:Y:S05]  /*4e90*/  LDSM.16.M88.4 R72, [R212+0xb000] ;  /* 0x00b00000d448783b */ /* 0x000fea0000000200 */
[C---:B------:R-:W-:Y:S01]  /*4ea0*/  HMMA.16816.F32 R36, R8.reuse, R78, R36 ;  /* 0x0000004e0824723c */ /* 0x040fe20000001824 */
[----:B------:R-:W-:Y:S05]  /*4eb0*/  LDSM.16.M88.4 R76, [R223+0x3000] ;  /* 0x00300000df4c783b */ /* 0x000fea0000000200 */
[C---:B------:R-:W-:Y:S06]  /*4ec0*/  HMMA.16816.F32 R40, R8.reuse, R80, R40 ;  /* 0x000000500828723c */ /* 0x040fec0000001828 */
[----:B------:R-:W-:Y:S01]  /*4ed0*/  HMMA.16816.F32 R48, R8, R82, R48 ;  /* 0x000000520830723c */ /* 0x000fe20000001830 */
[----:B------:R-:W-:Y:S05]  /*4ee0*/  LDSM.16.M88.4 R80, [R223+0x2000] ;  /* 0x00200000df50783b */ /* 0x000fea0000000200 */
[----:B---3--:R-:W-:Y:S06]  /*4ef0*/  HMMA.16816.F32 R12, R28, R96, R16 ;  /* 0x000000601c0c723c */ /* 0x008fec0000001810 */
[C---:B------:R-:W-:Y:S06]  /*4f00*/  HMMA.16816.F32 R56, R8.reuse, R88, R56 ;  /* 0x000000580838723c */ /* 0x040fec0000001838 */
[C---:B------:R-:W-:Y:S01]  /*4f10*/  HMMA.16816.F32 R16, R8.reuse, R90, R20 ;  /* 0x0000005a0810723c */ /* 0x040fe20000001814 */
[----:B------:R-:W3:Y:S04]  /*4f20*/  LDSM.16.M88.4 R20, [R220+0x2000] ;  /* 0x00200000dc14783b */ /* 0x000ee80000000200 */
[----:B------:R-:W-:Y:S01]  /*4f30*/  LDSM.16.M88.4 R88, [R218+0xb000] ;  /* 0x00b00000da58783b */ /* 0x000fe20000000200 */
[C---:B----4-:R-:W-:Y:S06]  /*4f40*/  HMMA.16816.F32 R60, R8.reuse, R44, R60 ;  /* 0x0000002c083c723c */ /* 0x050fec000000183c */
[----:B------:R-:W-:Y:S01]  /*4f50*/  HMMA.16816.F32 R32, R8, R46, R32 ;  /* 0x0000002e0820723c */ /* 0x000fe20000001820 */
[----:B------:R-:W4:Y:S05]  /*4f60*/  LDSM.16.M88.4 R44, [R212+0xb800] ;  /* 0x00b80000d42c783b */ /* 0x000f2a0000000200 */
[C---:B------:R-:W-:Y:S01]  /*4f70*/  HMMA.16816.F32 R36, R28.reuse, R98, R36 ;  /* 0x000000621c24723c */ /* 0x040fe20000001824 */
[----:B------:R-:W-:Y:S05]  /*4f80*/  LDSM.16.M88.4 R96, [R217+0x2000] ;  /* 0x00200000d960783b */ /* 0x000fea0000000200 */
[C---:B------:R-:W-:Y:S06]  /*4f90*/  HMMA.16816.F32 R40, R28.reuse, R84, R40 ;  /* 0x000000541c28723c */ /* 0x040fec0000001828 */
[----:B------:R-:W-:Y:S01]  /*4fa0*/  HMMA.16816.F32 R48, R28, R86, R48 ;  /* 0x000000561c30723c */ /* 0x000fe20000001830 */
[----:B------:R-:W-:Y:S05]  /*4fb0*/  LDSM.16.M88.4 R84, [R218+0xa000] ;  /* 0x00a00000da54783b */ /* 0x000fea0000000200 */
[----:B-1----:R-:W-:Y:S06]  /*4fc0*/  HMMA.16816.F32 R12, R24, R100, R12 ;  /* 0x00000064180c723c */ /* 0x002fec000000180c */
[C---:B------:R-:W-:Y:S06]  /*4fd0*/  HMMA.16816.F32 R56, R28.reuse, R92, R56 ;  /* 0x0000005c1c38723c */ /* 0x040fec0000001838 */
[C---:B------:R-:W-:Y:S01]  /*4fe0*/  HMMA.16816.F32 R8, R28.reuse, R94, R16 ;  /* 0x0000005e1c08723c */ /* 0x040fe20000001810 */
[----:B------:R-:W1:Y:S04]  /*4ff0*/  LDSM.16.M88.4 R16, [R222+0x2000] ;  /* 0x00200000de10783b */ /* 0x000e680000000200 */
[----:B------:R-:W-:Y:S01]  /*5000*/  LDSM.16.M88.4 R92, [R212+0xc000] ;  /* 0x00c00000d45c783b */ /* 0x000fe20000000200 */
[C---:B------:R-:W-:Y:S06]  /*5010*/  HMMA.16816.F32 R60, R28.reuse, R52, R60 ;  /* 0x000000341c3c723c */ /* 0x040fec000000183c */
[----:B------:R-:W-:Y:S01]  /*5020*/  HMMA.16816.F32 R28, R28, R54, R32 ;  /* 0x000000361c1c723c */ /* 0x000fe20000001820 */
[----:B------:R-:W5:Y:S05]  /*5030*/  LDSM.16.M88.4 R52, [R223+0x3800] ;  /* 0x00380000df34783b */ /* 0x000f6a0000000200 */
[C---:B------:R-:W-:Y:S06]  /*5040*/  HMMA.16816.F32 R32, R24.reuse, R102, R36 ;  /* 0x000000661820723c */ /* 0x040fec0000001824 */
[C---:B--2---:R-:W-:Y:S06]  /*5050*/  HMMA.16816.F32 R40, R24.reuse, R64, R40 ;  /* 0x000000401828723c */ /* 0x044fec0000001828 */
[----:B------:R-:W-:Y:S01]  /*5060*/  HMMA.16816.F32 R48, R24, R66, R48 ;  /* 0x000000421830723c */ /* 0x000fe20000001830 */
[----:B------:R-:W2:Y:S05]  /*5070*/  LDSM.16.M88.4 R64, [R218+0xa800] ;  /* 0x00a80000da40783b */ /* 0x000eaa0000000200 */
[----:B---3--:R-:W-:Y:S01]  /*5080*/  HMMA.16816.F32 R36, R20, R80, R12 ;  /* 0x000000501424723c */ /* 0x008fe2000000180c */
[----:B------:R-:W3:Y:S05]  /*5090*/  LDSM.16.M88.4 R12, [R221+0x2000] ;  /* 0x00200000dd0c783b */ /* 0x000eea0000000200 */
[C---:B------:R-:W-:Y:S06]  /*50a0*/  HMMA.16816.F32 R56, R24.reuse, R72, R56 ;  /* 0x000000481838723c */ /* 0x040fec0000001838 */
[C---:B------:R-:W-:Y:S01]  /*50b0*/  HMMA.16816.F32 R8, R24.reuse, R74, R8 ;  /* 0x0000004a1808723c */ /* 0x040fe20000001808 */
[----:B------:R-:W-:Y:S05]  /*50c0*/  LDSM.16.M88.4 R72, [R217+0x2800] ;  /* 0x00280000d948783b */ /* 0x000fea0000000200 */
[C---:B----4-:R-:W-:Y:S06]  /*50d0*/  HMMA.16816.F32 R28, R24.reuse, R46, R28 ;  /* 0x0000002e181c723c */ /* 0x050fec000000181c */
[----:B------:R-:W-:Y:S06]  /*50e0*/  HMMA.16816.F32 R60, R24, R44, R60 ;  /* 0x0000002c183c723c */ /* 0x000fec000000183c */
[C---:B------:R-:W-:Y:S01]  /*50f0*/  HMMA.16816.F32 R24, R20.reuse, R82, R32 ;  /* 0x000000521418723c */ /* 0x040fe20000001820 */
[----:B------:R-:W-:Y:S05]  /*5100*/  LDSM.16.M88.4 R80, [R217+0x3000] ;  /* 0x00300000d950783b */ /* 0x000fea0000000200 */
[C---:B------:R-:W-:Y:S06]  /*5110*/  HMMA.16816.F32 R32, R20.reuse, R68, R40 ;  /* 0x000000441420723c */ /* 0x040fec0000001828 */
[----:B------:R-:W-:Y:S01]  /*5120*/  HMMA.16816.F32 R48, R20, R70, R48 ;  /* 0x000000461430723c */ /* 0x000fe20000001830 */
[----:B------:R-:W4:Y:S05]  /*5130*/  LDSM.16.M88.4 R68, [R218+0xb800] ;  /* 0x00b80000da44783b */ /* 0x000f2a0000000200 */
[----:B-1----:R-:W-:Y:S06]  /*5140*/  HMMA.16816.F32 R44, R16, R84, R36 ;  /* 0x00000054102c723c */ /* 0x002fec0000001824 */
[C---:B------:R-:W-:Y:S06]  /*5150*/  HMMA.16816.F32 R56, R20.reuse, R76, R56 ;  /* 0x0000004c1438723c */ /* 0x040fec0000001838 */
[C---:B------:R-:W-:Y:S01]  /*5160*/  HMMA.16816.F32 R40, R20.reuse, R78, R8 ;  /* 0x0000004e1428723c */ /* 0x040fe20000001808 */
[----:B------:R-:W1:Y:S04]  /*5170*/  LDSM.16.M88.4 R8, [R219+0x4000] ;  /* 0x00400000db08783b */ /* 0x000e680000000200 */
[----:B------:R-:W-:Y:S01]  /*5180*/  LDSM.16.M88.4 R76, [R212+0xc800] ;  /* 0x00c80000d44c783b */ /* 0x000fe20000000200 */
[C---:B-----5:R-:W-:Y:S06]  /*5190*/  HMMA.16816.F32 R36, R20.reuse, R54, R28 ;  /* 0x000000361424723c */ /* 0x060fec000000181c */
[----:B------:R-:W-:Y:S06]  /*51a0*/  HMMA.16816.F32 R60, R20, R52, R60 ;  /* 0x00000034143c723c */ /* 0x000fec000000183c */
[C---:B------:R-:W-:Y:S01]  /*51b0*/  HMMA.16816.F32 R28, R16.reuse, R86, R24 ;  /* 0x00000056101c723c */ /* 0x040fe20000001818 */
[----:B------:R-:W-:Y:S05]  /*51c0*/  LDSM.16.M88.4 R84, [R212+0xd000] ;  /* 0x00d00000d454783b */ /* 0x000fea0000000200 */
[C---:B--2---:R-:W-:Y:S01]  /*51d0*/  HMMA.16816.F32 R24, R16.reuse, R64, R32 ;  /* 0x000000401018723c */ /* 0x044fe20000001820 */
[----:B------:R-:W-:Y:S05]  /*51e0*/  LDSM.16.M88.4 R32, [R220+0x4000] ;  /* 0x00400000dc20783b */ /* 0x000fea0000000200 */
[----:B------:R-:W-:Y:S01]  /*51f0*/  HMMA.16816.F32 R20, R16, R66, R48 ;  /* 0x000000421014723c */ /* 0x000fe20000001830 */
[----:B------:R-:W2:Y:S05]  /*5200*/  LDSM.16.M88.4 R64, [R217+0x3800] ;  /* 0x00380000d940783b */ /* 0x000eaa0000000200 */
[----:B---3--:R-:W-:Y:S06]  /*5210*/  HMMA.16816.F32 R48, R12, R96, R44 ;  /* 0x000000600c30723c */ /* 0x008fec000000182c */
[C---:B------:R-:W-:Y:S06]  /*5220*/  HMMA.16816.F32 R56, R16.reuse, R88, R56 ;  /* 0x000000581038723c */ /* 0x040fec0000001838 */
[C---:B------:R-:W-:Y:S01]  /*5230*/  HMMA.16816.F32 R52, R16.reuse, R90, R40 ;  /* 0x0000005a1034723c */ /* 0x040fe20000001828 */
[----:B------:R-:W3:Y:S05]  /*5240*/  LDSM.16.M88.4 R88, [R223+0x4000] ;  /* 0x00400000df58783b */ /* 0x000eea0000000200 */
[C---:B----4-:R-:W-:Y:S06]  /*5250*/  HMMA.16816.F32 R44, R16.reuse, R70, R36 ;  /* 0x00000046102c723c */ /* 0x050fec0000001824 */
[----:B------:R-:W-:Y:S01]  /*5260*/  HMMA.16816.F32 R60, R16, R68, R60 ;  /* 0x00000044103c723c */ /* 0x000fe2000000183c */
[----:B------:R-:W-:Y:S05]  /*5270*/  LDSM.16.M88.4 R68, [R223+0x5000] ;  /* 0x00500000df44783b */ /* 0x000fea0000000200 */
[----:B------:R-:W-:Y:S01]  /*5280*/  HMMA.16816.F32 R36, R12, R98, R28 ;  /* 0x000000620c24723c */ /* 0x000fe2000000181c */
[----:B------:R-:W-:Y:S05]  /*5290*/  LDSM.16.M88.4 R28, [R222+0x4000] ;  /* 0x00400000de1c783b */ /* 0x000fea0000000200 */
[----:B-1----:R-:W-:Y:S06]  /*52a0*/  HMMA.16816.F32 R16, R8, R92, R48 ;  /* 0x0000005c0810723c */ /* 0x002fec0000001830 */
[C---:B------:R-:W-:Y:S06]  /*52b0*/  HMMA.16816.F32 R40, R12.reuse, R72, R24 ;  /* 0x000000480c28723c */ /* 0x040fec0000001818 */
[C---:B------:R-:W-:Y:S01]  /*52c0*/  HMMA.16816.F32 R24, R12.reuse, R74, R20 ;  /* 0x0000004a0c18723c */ /* 0x040fe20000001814 */
[----:B------:R-:W-:Y:S05]  /*52d0*/  LDSM.16.M88.4 R72, [R212+0xd800] ;  /* 0x00d80000d448783b */ /* 0x000fea0000000200 */
[C---:B------:R-:W-:Y:S06]  /*52e0*/  HMMA.16816.F32 R20, R12.reuse, R80, R56 ;  /* 0x000000500c14723c */ /* 0x040fec0000001838 */
[C---:B------:R-:W-:Y:S01]  /*52f0*/  HMMA.16816.F32 R52, R12.reuse, R82, R52 ;  /* 0x000000520c34723c */ /* 0x040fe20000001834 */
[----:B------:R-:W1:Y:S05]  /*5300*/  LDSM.16.M88.4 R80, [R218+0xc000] ;  /* 0x00c00000da50783b */ /* 0x000e6a0000000200 */
[C---:B--2---:R-:W-:Y:S01]  /*5310*/  HMMA.16816.F32 R56, R12.reuse, R66, R44 ;  /* 0x000000420c38723c */ /* 0x044fe2000000182c */
[----:B------:R-:W2:Y:S05]  /*5320*/  LDSM.16.M88.4 R44, [R223+0x4800] ;  /* 0x00480000df2c783b */ /* 0x000eaa0000000200 */
[----:B------:R-:W-:Y:S06]  /*5330*/  HMMA.16816.F32 R60, R12, R64, R60 ;  /* 0x000000400c3c723c */ /* 0x000fec000000183c */
[----:B------:R-:W-:Y:S01]  /*5340*/  HMMA.16816.F32 R36, R8, R94, R36 ;  /* 0x0000005e0824723c */ /* 0x000fe20000001824 */
[----:B------:R-:W-:Y:S05]  /*5350*/  LDSM.16.M88.4 R92, [R218+0xd800] ;  /* 0x00d80000da5c783b */ /* 0x000fea0000000200 */
[----:B---3--:R-:W-:Y:S01]  /*5360*/  HMMA.16816.F32 R12, R32, R88, R16 ;  /* 0x00000058200c723c */ /* 0x008fe20000001810 */
[----:B------:R-:W-:Y:S05]  /*5370*/  LDSM.16.M88.4 R16, [R220+0x6000] ;  /* 0x00600000dc10783b */ /* 0x000fea0000000200 */
[C---:B------:R-:W-:Y:S01]  /*5380*/  HMMA.16816.F32 R48, R8.reuse, R78, R24 ;  /* 0x0000004e0830723c */ /* 0x040fe20000001818 */
[----:B------:R-:W-:Y:S05]  /*5390*/  LDSM.16.M88.4 R24, [R221+0x4000] ;  /* 0x00400000dd18783b */ /* 0x000fea0000000200 */
[C---:B------:R-:W-:Y:S01]  /*53a0*/  HMMA.16816.F32 R96, R8.reuse, R86, R52 ;  /* 0x000000560860723c */ /* 0x040fe20000001834 */
[----:B------:R-:W3:Y:S05]  /*53b0*/  LDSM.16.M88.4 R52, [R217+0x4000] ;  /* 0x00400000d934783b */ /* 0x000eea0000000200 */
[----:B------:R-:W-:Y:S06]  /*53c0*/  HMMA.16816.F32 R40, R8, R76, R40 ;  /* 0x0000004c0828723c */ /* 0x000fec0000001828 */
[----:B------:R-:W-:Y:S01]  /*53d0*/  HMMA.16816.F32 R36, R32, R90, R36 ;  /* 0x0000005a2024723c */ /* 0x000fe20000001824 */
[----:B------:R-:W4:Y:S05]  /*53e0*/  LDSM.16.M88.4 R88, [R218+0xc800] ;  /* 0x00c80000da58783b */ /* 0x000f2a0000000200 */
[----:B-1----:R-:W-:Y:S06]  /*53f0*/  HMMA.16816.F32 R12, R28, R80, R12 ;  /* 0x000000501c0c723c */ /* 0x002fec000000180c */
[C---:B------:R-:W-:Y:S01]  /*5400*/  HMMA.16816.F32 R64, R8.reuse, R84, R20 ;  /* 0x000000540840723c */ /* 0x040fe20000001814 */
[----:B------:R-:W-:Y:S04]  /*5410*/  LDSM.16.M88.4 R20, [R219+0x6000] ;  /* 0x00600000db14783b */ /* 0x000fe80000000200 */
[----:B------:R-:W-:Y:S01]  /*5420*/  LDSM.16.M88.4 R84, [R223+0x6000] ;  /* 0x00600000df54783b */ /* 0x000fe20000000200 */
[C---:B------:R-:W-:Y:S03]  /*5430*/  HMMA.16816.F32 R100, R8.reuse, R72, R60 ;  /* 0x000000480864723c */ /* 0x040fe6000000183c */
[----:B------:R-:W-:Y:S03]  /*5440*/  LDSM.16.M88.4 R60, [R218+0xd000] ;  /* 0x00d00000da3c783b */ /* 0x000fe60000000200 */
[----:B------:R-:W-:Y:S01]  /*5450*/  HMMA.16816.F32 R76, R8, R74, R56 ;  /* 0x0000004a084c723c */ /* 0x000fe20000001838 */
[----:B------:R-:W1:Y:S05]  /*5460*/  LDSM.16.M88.4 R72, [R212+0xe000] ;  /* 0x00e00000d448783b */ /* 0x000e6a0000000200 */
[C---:B--2---:R-:W-:Y:S06]  /*5470*/  HMMA.16816.F32 R40, R32.reuse, R44, R40 ;  /* 0x0000002c2028723c */ /* 0x044fec0000001828 */
[----:B------:R-:W-:Y:S01]  /*5480*/  HMMA.16816.F32 R56, R32, R46, R48 ;  /* 0x0000002e2038723c */ /* 0x000fe20000001830 */
[----:B------:R-:W2:Y:S05]  /*5490*/  LDSM.16.M88.4 R44, [R223+0x5800] ;  /* 0x00580000df2c783b */ /* 0x000eaa0000000200 */
[----:B------:R-:W-:Y:S01]  /*54a0*/  HMMA.16816.F32 R36, R28, R82, R36 ;  /* 0x000000521c24723c */ /* 0x000fe20000001824 */
[----:B------:R-:W5:Y:S05]  /*54b0*/  LDSM.16.M88.4 R80, [R217+0x4800] ;  /* 0x00480000d950783b */ /* 0x000f6a0000000200 */
[----:B---3--:R-:W-:Y:S01]  /*54c0*/  HMMA.16816.F32 R8, R24, R52, R12 ;  /* 0x000000341808723c */ /* 0x008fe2000000180c */
[----:B------:R-:W3:Y:S05]  /*54d0*/  LDSM.16.M88.4 R12, [R222+0x6000] ;  /* 0x00600000de0c783b */ /* 0x000eea0000000200 */
[----:B----4-:R-:W-:Y:S06]  /*54e0*/  HMMA.16816.F32 R40, R28, R88, R40 ;  /* 0x000000581c28723c */ /* 0x010fec0000001828 */
[----:B------:R-:W-:Y:S06]  /*54f0*/  HMMA.16816.F32 R64, R32, R68, R64 ;  /* 0x000000442040723c */ /* 0x000fec0000001840 */
[----:B------:R-:W-:Y:S06]  /*5500*/  HMMA.16816.F32 R36, R24, R54, R36 ;  /* 0x000000361824723c */ /* 0x000fec0000001824 */
[----:B-1----:R-:W-:Y:S06]  /*5510*/  HMMA.16816.F32 R8, R20, R72, R8 ;  /* 0x000000481408723c */ /* 0x002fec0000001808 */
[C---:B------:R-:W-:Y:S01]  /*5520*/  HMMA.16816.F32 R52, R32.reuse, R70, R96 ;  /* 0x000000462034723c */ /* 0x040fe20000001860 */
[----:B------:R-:W1:Y:S04]  /*5530*/  LDSM.16.M88.4 R68, [R217+0x5000] ;  /* 0x00500000d944783b */ /* 0x000e680000000200 */
[----:B------:R-:W-:Y:S01]  /*5540*/  LDSM.16.M88.4 R96, [R223+0x6800] ;  /* 0x00680000df60783b */ /* 0x000fe20000000200 */
[C---:B--2---:R-:W-:Y:S03]  /*5550*/  HMMA.16816.F32 R48, R32.reuse, R44, R100 ;  /* 0x0000002c2030723c */ /* 0x044fe60000001864 */
[----:B------:R-:W-:Y:S03]  /*5560*/  LDSM.16.M88.4 R100, [R217+0x6000] ;  /* 0x00600000d964783b */ /* 0x000fe60000000200 */
[----:B------:R-:W-:Y:S06]  /*5570*/  HMMA.16816.F32 R76, R32, R46, R76 ;  /* 0x0000002e204c723c */ /* 0x000fec000000184c */
[----:B------:R-:W-:Y:S01]  /*5580*/  HMMA.16816.F32 R44, R28, R90, R56 ;  /* 0x0000005a1c2c723c */ /* 0x000fe20000001838 */
[----:B------:R-:W2:Y:S05]  /*5590*/  LDSM.16.M88.4 R88, [R217+0x5800] ;  /* 0x00580000d958783b */ /* 0x000eaa0000000200 */
[----:B-----5:R-:W-:Y:S06]  /*55a0*/  HMMA.16816.F32 R40, R24, R80, R40 ;  /* 0x000000501828723c */ /* 0x020fec0000001828 */
[----:B------:R-:W-:Y:S01]  /*55b0*/  HMMA.16816.F32 R36, R20, R74, R36 ;  /* 0x0000004a1424723c */ /* 0x000fe20000001824 */
[----:B------:R-:W-:Y:S05]  /*55c0*/  LDSM.16.M88.4 R72, [R212+0xf800] ;  /* 0x00f80000d448783b */ /* 0x000fea0000000200 */
[----:B------:R-:W-:Y:S01]  /*55d0*/  HMMA.16816.F32 R32, R16, R84, R8 ;  /* 0x000000541020723c */ /* 0x000fe20000001808 */
[----:B------:R-:W-:Y:S05]  /*55e0*/  LDSM.16.M88.4 R8, [R221+0x6000] ;  /* 0x00600000dd08783b */ /* 0x000fea0000000200 */
[C---:B------:R-:W-:Y:S06]  /*55f0*/  HMMA.16816.F32 R64, R28.reuse, R60, R64 ;  /* 0x0000003c1c40723c */ /* 0x040fec0000001840 */
[----:B------:R-:W-:Y:S06]  /*5600*/  HMMA.16816.F32 R60, R28, R62, R52 ;  /* 0x0000003e1c3c723c */ /* 0x000fec0000001834 */
[----:B------:R-:W-:Y:S01]  /*5610*/  HMMA.16816.F32 R52, R24, R82, R44 ;  /* 0x000000521834723c */ /* 0x000fe2000000182c */
[----:B------:R-:W4:Y:S05]  /*5620*/  LDSM.16.M88.4 R80, [R212+0xf000] ;  /* 0x00f00000d450783b */ /* 0x000f2a0000000200 */
[----:B------:R-:W-:Y:S06]  /*5630*/  HMMA.16816.F32 R56, R28, R92, R48 ;  /* 0x0000005c1c38723c */ /* 0x000fec0000001830 */
[----:B------:R-:W-:Y:S06]  /*5640*/  HMMA.16816.F32 R48, R20, R104, R40 ;  /* 0x000000681430723c */ /* 0x000fec0000001828 */
[----:B------:R-:W-:Y:S06]  /*5650*/  HMMA.16816.F32 R44, R16, R86, R36 ;  /* 0x00000056102c723c */ /* 0x000fec0000001824 */
[----:B---3--:R-:W-:Y:S06]  /*5660*/  HMMA.16816.F32 R36, R12, R108, R32 ;  /* 0x0000006c0c24723c */ /* 0x008fec0000001820 */
[----:B------:R-:W-:Y:S01]  /*5670*/  HMMA.16816.F32 R32, R28, R94, R76 ;  /* 0x0000005e1c20723c */ /* 0x000fe2000000184c */
[----:B------:R-:W3:Y:S05]  /*5680*/  LDSM.16.M88.4 R76, [R218+0xe800] ;  /* 0x00e80000da4c783b */ /* 0x000eea0000000200 */
[----:B-1----:R-:W-:Y:S01]  /*5690*/  HMMA.16816.F32 R28, R24, R68, R64 ;  /* 0x00000044181c723c */ /* 0x002fe20000001840 */
[----:B------:R-:W-:Y:S05]  /*56a0*/  LDSM.16.M88.4 R64, [R218+0xf000] ;  /* 0x00f00000da40783b */ /* 0x000fea0000000200 */
[----:B------:R-:W-:Y:S06]  /*56b0*/  HMMA.16816.F32 R40, R20, R106, R52 ;  /* 0x0000006a1428723c */ /* 0x000fec0000001834 */
[----:B--2---:R-:W-:Y:S01]  /*56c0*/  HMMA.16816.F32 R84, R24, R88, R56 ;  /* 0x000000581854723c */ /* 0x004fe20000001838 */
[----:B------:R-:W1:Y:S05]  /*56d0*/  LDSM.16.M88.4 R56, [R223+0x7000] ;  /* 0x00700000df38783b */ /* 0x000e6a0000000200 */
[----:B------:R-:W-:Y:S06]  /*56e0*/  HMMA.16816.F32 R48, R16, R96, R48 ;  /* 0x000000601030723c */ /* 0x000fec0000001830 */
[C---:B------:R-:W-:Y:S01]  /*56f0*/  HMMA.16816.F32 R60, R24.reuse, R70, R60 ;  /* 0x00000046183c723c */ /* 0x040fe2000000183c */
[----:B------:R-:W2:Y:S05]  /*5700*/  LDSM.16.M88.4 R68, [R217+0x6800] ;  /* 0x00680000d944783b */ /* 0x000eaa0000000200 */
[----:B------:R-:W-:Y:S06]  /*5710*/  HMMA.16816.F32 R88, R24, R90, R32 ;  /* 0x0000005a1858723c */ /* 0x000fec0000001820 */
[----:B----4-:R-:W-:Y:S06]  /*5720*/  HMMA.16816.F32 R24, R20, R80, R28 ;  /* 0x000000501418723c */ /* 0x010fec000000181c */
[----:B------:R-:W-:Y:S06]  /*5730*/  HMMA.16816.F32 R32, R16, R98, R40 ;  /* 0x000000621020723c */ /* 0x000fec0000001828 */
[----:B------:R-:W-:Y:S06]  /*5740*/  HMMA.16816.F32 R52, R8, R100, R36 ;  /* 0x000000640834723c */ /* 0x000fec0000001824 */
[C---:B------:R-:W-:Y:S06]  /*5750*/  HMMA.16816.F32 R44, R12.reuse, R110, R44 ;  /* 0x0000006e0c2c723c */ /* 0x040fec000000182c */
[----:B---3--:R-:W-:Y:S06]  /*5760*/  HMMA.16816.F32 R36, R12, R76, R48 ;  /* 0x0000004c0c24723c */ /* 0x008fec0000001830 */
[----:B------:R-:W-:Y:S01]  /*5770*/  HMMA.16816.F32 R40, R20, R82, R60 ;  /* 0x000000521428723c */ /* 0x000fe2000000183c */
[----:B------:R-:W3:Y:S05]  /*5780*/  LDSM.16.M88.4 R60, [R223+0x7800] ;  /* 0x00780000df3c783b */ /* 0x000eea0000000200 */
[----:B-1----:R-:W-:Y:S01]  /*5790*/  HMMA.16816.F32 R28, R16, R56, R24 ;  /* 0x00000038101c723c */ /* 0x002fe20000001818 */
[----:B------:R-:W-:-:S04]  /*57a0*/  FMUL.FTZ R2, R52, UR31 ;  /* 0x0000001f34027c20 */ /* 0x000fc80008410000 */
[----:B------:R1:W4:Y:S01]  /*57b0*/  MUFU.TANH R92, R2 ;  /* 0x00000002005c7308 */ /* 0x0003220000002400 */
[----:B------:R-:W-:Y:S06]  /*57c0*/  HMMA.16816.F32 R24, R12, R78, R32 ;  /* 0x0000004e0c18723c */ /* 0x000fec0000001820 */
[C---:B------:R-:W-:Y:S06]  /*57d0*/  HMMA.16816.F32 R44, R8.reuse, R102, R44 ;  /* 0x00000066082c723c */ /* 0x040fec000000182c */
[----:B--2---:R-:W-:Y:S01]  /*57e0*/  HMMA.16816.F32 R48, R8, R68, R36 ;  /* 0x000000440830723c */ /* 0x004fe20000001824 */
[----:B-1----:R-:W-:-:S05]  /*57f0*/  FMUL.FTZ R2, R53, UR31 ;  /* 0x0000001f35027c20 */ /* 0x002fca0008410000 */
[----:B------:R-:W-:Y:S01]  /*5800*/  HMMA.16816.F32 R36, R20, R72, R84 ;  /* 0x000000481424723c */ /* 0x000fe20000001854 */
[----:B------:R1:W2:Y:S05]  /*5810*/  MUFU.TANH R81, R2 ;  /* 0x0000000200517308 */ /* 0x0002aa0000002400 */
[----:B------:R-:W-:Y:S01]  /*5820*/  HMMA.16816.F32 R32, R16, R58, R40 ;  /* 0x0000003a1020723c */ /* 0x000fe20000001828 */
[----:B------:R-:W-:Y:S05]  /*5830*/  LDSM.16.M88.4 R56, [R218+0xf800] ;  /* 0x00f80000da38783b */ /* 0x000fea0000000200 */
[----:B------:R-:W-:Y:S06]  /*5840*/  HMMA.16816.F32 R40, R8, R70, R24 ;  /* 0x000000460828723c */ /* 0x000fec0000001818 */
[----:B------:R-:W-:Y:S01]  /*5850*/  HMMA.16816.F32 R24, R20, R74, R88 ;  /* 0x0000004a1418723c */ /* 0x000fe20000001858 */
[----:B-1----:R-:W-:-:S04]  /*5860*/  FMUL.FTZ R2, R54, UR31 ;  /* 0x0000001f36027c20 */ /* 0x002fc80008410000 */
[----:B------:R1:W1:Y:S01]  /*5870*/  MUFU.TANH R80, R2 ;  /* 0x0000000200507308 */ /* 0x0002620000002400 */
[----:B------:R-:W-:Y:S06]  /*5880*/  HMMA.16816.F32 R28, R12, R64, R28 ;  /* 0x000000400c1c723c */ /* 0x000fec000000181c */
[----:B---3--:R-:W-:Y:S06]  /*5890*/  HMMA.16816.F32 R20, R16, R60, R36 ;  /* 0x0000003c1014723c */ /* 0x008fec0000001824 */
[----:B------:R-:W-:Y:S01]  /*58a0*/  HMMA.16816.F32 R32, R12, R66, R32 ;  /* 0x000000420c20723c */ /* 0x000fe20000001820 */
[----:B------:R-:W-:Y:S01]  /*58b0*/  FMUL.FTZ R42, R42, UR31 ;  /* 0x0000001f2a2a7c20 */ /* 0x000fe20008410000 */
[----:B-1----:R-:W-:-:S02]  /*58c0*/  FMUL.FTZ R2, R55, UR31 ;  /* 0x0000001f37027c20 */ /* 0x002fc40008410000 */
[----:B------:R-:W1:Y:S02]  /*58d0*/  LDSM.16.M88.4 R52, [R217+0x7000] ;  /* 0x00700000d934783b */ /* 0x000e640000000200 */
[----:B------:R-:W-:Y:S01]  /*58e0*/  HMMA.16816.F32 R16, R16, R62, R24 ;  /* 0x0000003e1010723c */ /* 0x000fe20000001818 */
[----:B------:R3:W1:Y:S02]  /*58f0*/  MUFU.TANH R77, R2 ;  /* 0x00000002004d7308 */ /* 0x0006640000002400 */
[----:B---3--:R-:W-:-:S06]  /*5900*/  FMUL.FTZ R2, R44, UR31 ;  /* 0x0000001f2c027c20 */ /* 0x008fcc0008410000 */
[----:B------:R3:W1:Y:S02]  /*5910*/  MUFU.TANH R76, R2 ;  /* 0x00000002004c7308 */ /* 0x0006640000002400 */
[----:B---3--:R-:W-:Y:S01]  /*5920*/  FMUL.FTZ R2, R45, UR31 ;  /* 0x0000001f2d027c20 */ /* 0x008fe20008410000 */
[----:B-1----:R-:W-:Y:S05]  /*5930*/  HMMA.16816.F32 R36, R8, R52, R28 ;  /* 0x000000340824723c */ /* 0x002fea000000181c */
[----:B------:R1:W3:Y:S01]  /*5940*/  MUFU.TANH R73, R2 ;  /* 0x0000000200497308 */ /* 0x0002e20000002400 */
[C---:B------:R-:W-:Y:S06]  /*5950*/  HMMA.16816.F32 R28, R12.reuse, R56, R20 ;  /* 0x000000380c1c723c */ /* 0x040fec0000001814 */
[----:B------:R-:W-:Y:S06]  /*5960*/  HMMA.16816.F32 R12, R12, R58, R16 ;  /* 0x0000003a0c0c723c */ /* 0x000fec0000001810 */
[----:B------:R-:W-:Y:S01]  /*5970*/  HMMA.16816.F32 R20, R8, R54, R32 ;  /* 0x000000360814723c */ /* 0x000fe20000001820 */
[----:B-1----:R-:W-:-:S04]  /*5980*/  FMUL.FTZ R2, R46, UR31 ;  /* 0x0000001f2e027c20 */ /* 0x002fc80008410000 */
[----:B------:R1:W1:Y:S01]  /*5990*/  MUFU.TANH R72, R2 ;  /* 0x0000000200487308 */ /* 0x0002620000002400 */
[----:B------:R-:W-:Y:S01]  /*59a0*/  FMUL.FTZ R39, R39, UR31 ;  /* 0x0000001f27277c20 */ /* 0x000fe20008410000 */
[----:B-1----:R-:W-:-:S15]  /*59b0*/  FMUL.FTZ R2, R47, UR31 ;  /* 0x0000001f2f027c20 */ /* 0x002fde0008410000 */
[----:B------:R-:W-:-:S02]  /*59c0*/  NOP ;  /* 0x0000000000007918 */ /* 0x000fc40000000000 */
[----:B------:R-:W-:Y:S01]  /*59d0*/  FMUL.FTZ R20, R20, UR31 ;  /* 0x0000001f14147c20 */ /* 0x000fe20008410000 */
[----:B------:R-:W1:Y:S01]  /*59e0*/  LDSM.16.M88.4 R44, [R217+0x7800] ;  /* 0x00780000d92c783b */ /* 0x000e620000000200 */
[----:B------:R-:W-:Y:S01]  /*59f0*/  FMUL.FTZ R21, R21, UR31 ;  /* 0x0000001f15157c20 */ /* 0x000fe20008410000 */
[----:B------:R5:W1:Y:S01]  /*5a00*/  MUFU.TANH R69, R2 ;  /* 0x0000000200457308 */ /* 0x000a620000002400 */
[----:B------:R-:W-:Y:S01]  /*5a10*/  FMUL.FTZ R22, R22, UR31 ;  /* 0x0000001f16167c20 */ /* 0x000fe20008410000 */
[----:B------:R-:W-:Y:S01]  /*5a20*/  FMUL.FTZ R23, R23, UR31 ;  /* 0x0000001f17177c20 */ /* 0x000fe20008410000 */
[----:B------:R-:W-:-:S05]  /*5a30*/  DEPBAR.LE SB0, 0x0 ;  /* 0x000080000000791a */ /* 0x000fca0000000000 */
[----:B------:R-:W1:Y:S08]  /*5a40*/  MUFU.TANH R140, R20 ;  /* 0x00000014008c7308 */ /* 0x000e700000002400 */
[----:B------:R-:W1:Y:S01]  /*5a50*/  MUFU.TANH R143, R22 ;  /* 0x00000016008f7308 */ /* 0x000e620000002400 */
[----:B-----5:R-:W-:-:S07]  /*5a60*/  FMUL.FTZ R2, R48, UR31 ;  /* 0x0000001f30027c20 */ /* 0x020fce0008410000 */
[----:B------:R5:W2:Y:S08]  /*5a70*/  MUFU.TANH R68, R2 ;  /* 0x0000000200447308 */ /* 0x000ab00000002400 */
[----:B------:R-:W2:Y:S01]  /*5a80*/  MUFU.TANH R156, R23 ;  /* 0x00000017009c7308 */ /* 0x000ea20000002400 */
[----:B-1----:R-:W-:Y:S01]  /*5a90*/  HMMA.16816.F32 R28, R8, R44, R28 ;  /* 0x0000002c081c723c */ /* 0x002fe2000000181c */
[----:B-----5:R-:W-:-:S05]  /*5aa0*/  FMUL.FTZ R2, R49, UR31 ;  /* 0x0000001f31027c20 */ /* 0x020fca0008410000 */
[----:B------:R-:W-:Y:S01]  /*5ab0*/  HMMA.16816.F32 R8, R8, R46, R12 ;  /* 0x0000002e0808723c */ /* 0x000fe2000000180c */
[----:B------:R1:W1:Y:S02]  /*5ac0*/  MUFU.TANH R65, R2 ;  /* 0x0000000200417308 */ /* 0x0002640000002400 */
[----:B-1----:R-:W-:-:S15]  /*5ad0*/  FMUL.FTZ R2, R50, UR31 ;  /* 0x0000001f32027c20 */ /* 0x002fde0008410000 */
[----:B------:R-:W-:Y:S01]  /*5ae0*/  FMUL.FTZ R3, R29, UR31 ;  /* 0x0000001f1d037c20 */ /* 0x000fe20008410000 */
[----:B------:R-:W-:Y:S01]  /*5af0*/  FMUL.FTZ R28, R28, UR31 ;  /* 0x0000001f1c1c7c20 */ /* 0x000fe20008410000 */
[----:B------:R-:W1:Y:S04]  /*5b00*/  MUFU.TANH R50, R42 ;  /* 0x0000002a00327308 */ /* 0x000e680000002400 */
[----:B------:R-:W-:Y:S01]  /*5b10*/  FMUL.FTZ R8, R8, UR31 ;  /* 0x0000001f08087c20 */ /* 0x000fe20008410000 */
[----:B------:R-:W-:Y:S01]  /*5b20*/  FMUL.FTZ R9, R9, UR31 ;  /* 0x0000001f09097c20 */ /* 0x000fe20008410000 */
[----:B------:R-:W-:Y:S01]  /*5b30*/  FMUL.FTZ R10, R10, UR31 ;  /* 0x0000001f0a0a7c20 */ /* 0x000fe20008410000 */
[----:B------:R-:W-:Y:S01]  /*5b40*/  FMUL.FTZ R11, R11, UR31 ;  /* 0x0000001f0b0b7c20 */ /* 0x000fe20008410000 */
[----:B------:R5:W1:Y:S08]  /*5b50*/  MUFU.TANH R64, R2 ;  /* 0x0000000200407308 */ /* 0x000a700000002400 */
[----:B------:R-:W1:Y:S08]  /*5b60*/  MUFU.TANH R42, R21 ;  /* 0x00000015002a7308 */ /* 0x000e700000002400 */
[----:B------:R-:W1:Y:S01]  /*5b70*/  MUFU.TANH R35, R8 ;  /* 0x0000000800237308 */ /* 0x000e620000002400 */
[----:B-----5:R-:W-:-:S07]  /*5b80*/  FMUL.FTZ R2, R51, UR31 ;  /* 0x0000001f33027c20 */ /* 0x020fce0008410000 */
[----:B------:R5:W1:Y:S08]  /*5b90*/  MUFU.TANH R61, R2 ;  /* 0x00000002003d7308 */ /* 0x000a700000002400 */
[----:B------:R-:W1:Y:S01]  /*5ba0*/  MUFU.TANH R34, R9 ;  /* 0x0000000900227308 */ /* 0x000e620000002400 */
[----:B-----5:R-:W-:-:S07]  /*5bb0*/  FMUL.FTZ R2, R40, UR31 ;  /* 0x0000001f28027c20 */ /* 0x020fce0008410000 */
[----:B------:R5:W1:Y:S02]  /*5bc0*/  MUFU.TANH R60, R2 ;  /* 0x00000002003c7308 */ /* 0x000a640000002400 */
[----:B-----5:R-:W-:-:S06]  /*5bd0*/  FMUL.FTZ R2, R41, UR31 ;  /* 0x0000001f29027c20 */ /* 0x020fcc0008410000 */
[----:B------:R5:W1:Y:S02]  /*5be0*/  MUFU.TANH R51, R2 ;  /* 0x0000000200337308 */ /* 0x000a640000002400 */
[----:B-----5:R-:W-:-:S06]  /*5bf0*/  FMUL.FTZ R2, R43, UR31 ;  /* 0x0000001f2b027c20 */ /* 0x020fcc0008410000 */
[----:B------:R-:W1:Y:S08]  /*5c00*/  MUFU.TANH R43, R39 ;  /* 0x00000027002b7308 */ /* 0x000e700000002400 */
[----:B------:R5:W1:Y:S08]  /*5c10*/  MUFU.TANH R49, R2 ;  /* 0x0000000200317308 */ /* 0x000a700000002400 */
[----:B------:R-:W1:Y:S01]  /*5c20*/  MUFU.TANH R39, R28 ;  /* 0x0000001c00277308 */ /* 0x000e620000002400 */
[----:B-----5:R-:W-:-:S07]  /*5c30*/  FMUL.FTZ R2, R36, UR31 ;  /* 0x0000001f24027c20 */ /* 0x020fce0008410000 */
[----:B------:R-:W1:Y:S08]  /*5c40*/  MUFU.TANH R36, R11 ;  /* 0x0000000b00247308 */ /* 0x000e700000002400 */
[----:B------:R5:W1:Y:S02]  /*5c50*/  MUFU.TANH R135, R2 ;  /* 0x0000000200877308 */ /* 0x000a640000002400 */
[----:B-----5:R-:W-:-:S06]  /*5c60*/  FMUL.FTZ R2, R37, UR31 ;  /* 0x0000001f25027c20 */ /* 0x020fcc0008410000 */
[----:B------:R-:W1:Y:S08]  /*5c70*/  MUFU.TANH R37, R10 ;  /* 0x0000000a00257308 */ /* 0x000e700000002400 */
[----:B------:R5:W1:Y:S02]  /*5c80*/  MUFU.TANH R141, R2 ;  /* 0x00000002008d7308 */ /* 0x000a640000002400 */
[----:B-----5:R-:W-:-:S06]  /*5c90*/  FMUL.FTZ R2, R38, UR31 ;  /* 0x0000001f26027c20 */ /* 0x020fcc0008410000 */
[----:B------:R5:W1:Y:S08]  /*5ca0*/  MUFU.TANH R38, R3 ;  /* 0x0000000300267308 */ /* 0x000a700000002400 */
[----:B------:R4:W1:Y:S01]  /*5cb0*/  MUFU.TANH R48, R2 ;  /* 0x0000000200307308 */ /* 0x0008620000002400 */
[----:B-----5:R-:W-:-:S07]  /*5cc0*/  FMUL.FTZ R3, R30, UR31 ;  /* 0x0000001f1e037c20 */ /* 0x020fce0008410000 */
[----:B------:R5:W1:Y:S01]  /*5cd0*/  MUFU.TANH R41, R3 ;  /* 0x0000000300297308 */ /* 0x000a620000002400 */
[----:B----4-:R-:W-:-:S04]  /*5ce0*/  LOP3.LUT R2, R113, 0xffffffe0, RZ, 0xc0, !PT ;  /* 0xffffffe071027812 */ /* 0x010fc800078ec0ff */
[----:B------:R-:W-:Y:S02]  /*5cf0*/  IADD3 R2, -R2, R114, RZ ;  /* 0x0000007202027210 */ /* 0x000fe40007ffe1ff */
[----:B------:R-:W-:Y:S02]  /*5d00*/  SHF.L.U32 R114, R114, 0x1, RZ ;  /* 0x0000000172727819 */ /* 0x000fe400000006ff */
[----:B------:R-:W-:Y:S02]  /*5d10*/  SHF.R.S32.HI R6, RZ, 0x1f, R2 ;  /* 0x0000001fff067819 */ /* 0x000fe40000011402 */
[----:B------:R-:W-:Y:S02]  /*5d20*/  LOP3.LUT R115, R114, 0x6, RZ, 0xc0, !PT ;  /* 0x0000000672737812 */ /* 0x000fe400078ec0ff */
[----:B------:R-:W-:Y:S01]  /*5d30*/  LEA.HI R2, R6, R2, RZ, 0x2 ;  /* 0x0000000206027211 */ /* 0x000fe200078f10ff */
[----:B-----5:R-:W-:Y:S01]  /*5d40*/  FMUL.FTZ R3, R31, UR31 ;  /* 0x0000001f1f037c20 */ /* 0x020fe20008410000 */
[----:B------:R-:W-:Y:S01]  /*5d50*/  LEA R6, R112, UR21, 0x4 ;  /* 0x0000001570067c11 */ /* 0x000fe2000f8e20ff */
[----:B------:R-:W-:Y:S01]  /*5d60*/  UIADD3 UR21, UR24, 0x1, -UR15 ;  /* 0x0000000118157890 */ /* 0x000fe2000fffe80f */
[----:B------:R-:W-:Y:S01]  /*5d70*/  SHF.R.S32.HI R2, RZ, 0x2, R2 ;  /* 0x00000002ff027819 */ /* 0x000fe20000011402 */
[----:B------:R4:W1:Y:S02]  /*5d80*/  MUFU.TANH R40, R3 ;  /* 0x0000000300287308 */ /* 0x0008640000002400 */
[----:B------:R-:W-:Y:S01]  /*5d90*/  UIADD3 UR16, UR21, UR19, URZ ;  /* 0x0000001315107290 */ /* 0x000fe2000fffe03f */
[----:B------:R-:W-:-:S02]  /*5da0*/  IADD3 R2, R6, R2, RZ ;  /* 0x0000000206027210 */ /* 0x000fc40007ffe0ff */
[----:B------:R-:W-:Y:S02]  /*5db0*/  MOV R6, UR21 ;  /* 0x0000001500067c02 */ /* 0x000fe40008000f00 */
[C---:B------:R-:W-:Y:S02]  /*5dc0*/  VIADDMNMX R241, R2.reuse, UR20, RZ, !PT ;  /* 0x0000001402f17c46 */ /* 0x040fe4000f8001ff */
[C---:B------:R-:W-:Y:S02]  /*5dd0*/  VIADDMNMX R243, R2.reuse, UR16, R243, PT ;  /* 0x0000001002f37c46 */ /* 0x040fe4000b8001f3 */
[----:B----4-:R-:W-:-:S04]  /*5de0*/  IADD3 R3, R2, 0x8, RZ ;  /* 0x0000000802037810 */ /* 0x010fc80007ffe0ff */
[C---:B------:R-:W-:Y:S02]  /*5df0*/  IADD3 R6, R3.reuse, UR19, R6 ;  /* 0x0000001303067c10 */ /* 0x040fe4000fffe006 */
[----:B------:R-:W-:Y:S02]  /*5e00*/  VIADDMNMX R240, R3, UR20, RZ, !PT ;  /* 0x0000001403f07c46 */ /* 0x000fe4000f8001ff */
[----:B------:R-:W-:Y:S01]  /*5e10*/  VIMNMX R242, R6, UR24, PT ;  /* 0x0000001806f27c48 */ /* 0x000fe2000bfe0100 */
[----:B------:R-:W-:Y:S06]  /*5e20*/  BAR.SYNC.DEFER_BLOCKING 0x0 ;  /* 0x0000000000007b1d */ /* 0x000fec0000010000 */
[----:B-123--:R-:W-:Y:S05]  /*5e30*/  @!P6 BRA `(.L_x_2422) ;  /* 0x000000100008e947 */ /* 0x00efea0003800000 */
[----:B------:R-:W-:-:S13]  /*5e40*/  PLOP3.LUT P0, PT, PT, PT, UP6, 0x40, 0x0 ;  /* 0x000000000000781c */ /* 0x000fda0003f0e868 */
[----:B------:R-:W-:Y:S05]  /*5e50*/  @P0 BRA `(.L_x_2423) ;  /* 0x00000004002c0947 */ /* 0x000fea0003800000 */
[----:B------:R-:W-:Y:S01]  /*5e60*/  ULDC UR19, c[0x0][0x380] ;  /* 0x0000e00000137ab9 */ /* 0x000fe20000000800 */
[----:B------:R-:W-:Y:S01]  /*5e70*/  UIADD3 UR34, UR17, -0x40, URZ ;  /* 0xffffffc011227890 */ /* 0x000fe2000fffe03f */
[----:B------:R-:W-:Y:S01]  /*5e80*/  IMAD.U32 R2, RZ, RZ, UR19 ;  /* 0x00000013ff027e24 */ /* 0x000fe2000f8e00ff */
[----:B------:R-:W-:-:S04]  /*5e90*/  UMOV UR36, URZ ;  /* 0x0000003f00247c82 */ /* 0x000fc80008000000 */
[----:B------:R-:W-:Y:S01]  /*5ea0*/  IABS R2, R2 ;  /* 0x0000000200027213 */ /* 0x000fe20000000000 */
[----:B------:R-:W-:Y:S01]  /*5eb0*/  IMAD.U32 R6, RZ, RZ, UR34 ;  /* 0x00000022ff067e24 */ /* 0x000fe2000f8e00ff */
[----:B------:R-:W-:Y:S02]  /*5ec0*/  ULOP3.LUT UR34, UR34, UR19, URZ, 0x3c, !UPT ;  /* 0x0000001322227292 */ /* 0x000fe4000f8e3c3f */
[----:B------:R-:W-:-:S13]  /*5ed0*/  R2UR UR16, R2 ;  /* 0x00000000021072ca */ /* 0x000fda00000e0000 */
[----:B------:R-:W1:Y:S08]  /*5ee0*/  I2F.RP R2, UR16 ;  /* 0x0000001000027d06 */ /* 0x000e700008209400 */
[----:B-1----:R-:W1:Y:S02]  /*5ef0*/  MUFU.RCP R2, R2 ;  /* 0x0000000200027308 */ /* 0x002e640000001000 */
[----:B-1----:R-:W-:-:S06]  /*5f00*/  VIADD R2, R2, 0xffffffe ;  /* 0x0ffffffe02027836 */ /* 0x002fcc0000000000 */
[----:B------:R-:W1:Y:S02]  /*5f10*/  F2I.FTZ.U32.TRUNC.NTZ R2, R2 ;  /* 0x0000000200027305 */ /* 0x000e64000021f000 */
[----:B-1----:R-:W-:Y:S02]  /*5f20*/  R2UR UR37, R2 ;  /* 0x00000000022572ca */ /* 0x002fe400000e0000 */
[----:B------:R-:W-:-:S04]  /*5f30*/  MOV R2, UR17 ;  /* 0x0000001100027c02 */ /* 0x000fc80008000f00 */
[----:B------:R-:W-:Y:S02]  /*5f40*/  IABS R3, R2 ;  /* 0x0000000200037213 */ /* 0x000fe40000000000 */
[----:B------:R-:W-:Y:S02]  /*5f50*/  IABS R2, R6 ;  /* 0x0000000600027213 */ /* 0x000fe40000000000 */
[----:B------:R-:W-:Y:S02]  /*5f60*/  R2UR UR32, R3 ;  /* 0x00000000032072ca */ /* 0x000fe400000e0000 */
[----:B------:R-:W-:Y:S01]  /*5f70*/  R2UR UR21, R2 ;  /* 0x00000000021572ca */ /* 0x000fe200000e0000 */
        /* <DEDUP_REMOVED lines=17> */
[----:B------:R-:W-:Y:S02]  /*6090*/  ULOP3.LUT UR16, UR17, UR19, URZ, 0x3c, !UPT ;  /* 0x0000001311107292 */ /* 0x000fe4000f8e3c3f */
[----:B------:R-:W-:-:S02]  /*60a0*/  @!UP0 UIADD3 UR33, UR33, 0x1, URZ ;  /* 0x0000000121218890 */ /* 0x000fc4000fffe03f */
[----:B------:R-:W-:Y:S02]  /*60b0*/  UISETP.GE.AND UP1, UPT, UR16, URZ, UPT ;  /* 0x0000003f1000728c */ /* 0x000fe4000bf26270 */
[----:B------:R-:W-:Y:S02]  /*60c0*/  UISETP.GE.AND UP0, UPT, UR34, URZ, UPT ;  /* 0x0000003f2200728c */ /* 0x000fe4000bf06270 */
[----:B------:R-:W-:Y:S02]  /*60d0*/  @!UP2 UIADD3 UR35, UR35, 0x1, URZ ;  /* 0x000000012323a890 */ /* 0x000fe4000fffe03f */
[----:B------:R-:W-:Y:S02]  /*60e0*/  @UP3 UIADD3 UR33, UR33, 0x1, URZ ;  /* 0x0000000121213890 */ /* 0x000fe4000fffe03f */
[----:B------:R-:W-:Y:S02]  /*60f0*/  @UP4 UIADD3 UR35, UR35, 0x1, URZ ;  /* 0x0000000123234890 */ /* 0x000fe4000fffe03f */
[----:B------:R-:W-:-:S02]  /*6100*/  UISETP.NE.AND UP2, UPT, UR19, URZ, UPT ;  /* 0x0000003f1300728c */ /* 0x000fc4000bf45270 */
[----:B------:R-:W-:Y:S02]  /*6110*/  ULOP3.LUT UR16, URZ, UR19, URZ, 0x33, !UPT ;  /* 0x000000133f107292 */ /* 0x000fe4000f8e333f */
[----:B------:R-:W-:Y:S02]  /*6120*/  @!UP1 UIADD3 UR35, -UR35, URZ, URZ ;  /* 0x0000003f23239290 */ /* 0x000fe4000fffe13f */
[----:B------:R-:W-:Y:S02]  /*6130*/  @!UP0 UIADD3 UR33, -UR33, URZ, URZ ;  /* 0x0000003f21218290 */ /* 0x000fe4000fffe13f */
[----:B------:R-:W-:Y:S02]  /*6140*/  USEL UR35, UR16, UR35, !UP2 ;  /* 0x0000002310237287 */ /* 0x000fe4000d000000 */
[----:B------:R-:W-:Y:S02]  /*6150*/  USEL UR16, UR16, UR33, !UP2 ;  /* 0x0000002110107287 */ /* 0x000fe4000d000000 */
[----:B------:R-:W-:-:S02]  /*6160*/  UIMAD.WIDE UR20, UR35, 0x4, UR22 ;  /* 0x00000004231478a5 */ /* 0x000fc4000f8e0216 */
        /* <DEDUP_REMOVED lines=15> */
[----:B-1----:R-:W-:-:S05]  /*6260*/  IMAD.U32 R3, RZ, RZ, UR33 ;  /* 0x00000021ff037e24 */ /* 0x002fca000f8e00ff */
[----:B------:R-:W-:Y:S01]  /*6270*/  MOV R3, UR16 ;  /* 0x0000001000037c02 */ /* 0x000fe20008000f00 */
[----:B--2---:R-:W-:Y:S01]  /*6280*/  IMAD.IADD R6, R2, 0x1, -R6 ;  /* 0x0000000102067824 */ /* 0x004fe200078e0a06 */
[----:B------:R-:W-:-:S04]  /*6290*/  MOV R2, UR32 ;  /* 0x0000002000027c02 */ /* 0x000fc80008000f00 */
[----:B------:R-:W-:-:S05]  /*62a0*/  SHF.R.S32.HI R8, RZ, 0x1f, R6 ;  /* 0x0000001fff087819 */ /* 0x000fca0000011406 */
[----:B------:R-:W-:-:S04]  /*62b0*/  IMAD R8, R8, UR20, RZ ;  /* 0x0000001408087c24 */ /* 0x000fc8000f8e02ff */
[C---:B------:R-:W-:Y:S02]  /*62c0*/  IMAD R8, R6.reuse, UR21, R8 ;  /* 0x0000001506087c24 */ /* 0x040fe4000f8e0208 */
[----:B------:R-:W-:-:S04]  /*62d0*/  IMAD.WIDE.U32 R6, R6, UR20, R2 ;  /* 0x0000001406067c25 */ /* 0x000fc8000f8e0002 */
[----:B------:R-:W-:Y:S01]  /*62e0*/  IMAD.IADD R2, R7, 0x1, R8 ;  /* 0x0000000107027824 */ /* 0x000fe200078e0208 */
[----:B------:R-:W-:Y:S01]  /*62f0*/  MOV R3, R6 ;  /* 0x0000000600037202 */ /* 0x000fe20000000f00 */
[----:B------:R-:W-:Y:S06]  /*6300*/  BRA `(.L_x_2424) ;  /* 0x0000000000107947 */ /* 0x000fec0003800000 */
.L_x_2423:
[----:B------:R-:W-:-:S04]  /*6310*/  ULEA UR16, -UR10, URZ, 0x6 ;  /* 0x0000003f0a107291 */ /* 0x000fc8000f8e313f */
[----:B------:R-:W-:Y:S02]  /*6320*/  USHF.R.S32.HI UR19, URZ, 0x1f, UR16 ;  /* 0x0000001f3f137899 */ /* 0x000fe40008011410 */
[----:B------:R-:W-:-:S04]  /*6330*/  MOV R3, UR16 ;  /* 0x0000001000037c02 */ /* 0x000fc80008000f00 */
[----:B------:R-:W-:-:S07]  /*6340*/  MOV R2, UR19 ;  /* 0x0000001300027c02 */ /* 0x000fce0008000f00 */
.L_x_2424:
[----:B------:R-:W-:Y:S01]  /*6350*/  ULDC UR16, c[0x0][0x2d0] ;  /* 0x0000b40000107ab9 */ /* 0x000fe20000000800 */
[----:B------:R-:W-:Y:S01]  /*6360*/  BSSY B0, `(.L_x_2425) ;  /* 0x00000ac000007945 */ /* 0x000fe20003800000 */
[----:B------:R-:W-:Y:S02]  /*6370*/  ISETP.GE.AND P5, PT, R120, UR16, PT ;  /* 0x0000001078007c0c */ /* 0x000fe4000bfa6270 */
[----:B------:R-:W-:Y:S02]  /*6380*/  ISETP.GE.AND P4, PT, R118, UR16, PT ;  /* 0x0000001076007c0c */ /* 0x000fe4000bf86270 */
[----:B------:R-:W-:Y:S02]  /*6390*/  ISETP.GE.AND P3, PT, R117, UR16, PT ;  /* 0x0000001075007c0c */ /* 0x000fe4000bf66270 */
[----:B------:R-:W-:-:S07]  /*63a0*/  ISETP.GE.AND P2, PT, R116, UR16, PT ;  /* 0x0000001074007c0c */ /* 0x000fce000bf46270 */
[----:B------:R-:W1:Y:S01]  /*63b0*/  @!P5 LDC.64 R10, c[0x0][0x218] ;  /* 0x00008600ff0adb82 */ /* 0x000e620000000a00 */
[CC--:B------:R-:W-:Y:S01]  /*63c0*/  @!P5 IADD3 R6, P0, R3.reuse, R133.reuse, RZ ;  /* 0x000000850306d210 */ /* 0x0c0fe20007f1e0ff */
        /* <DEDUP_REMOVED lines=8> */
[C---:B------:R-:W-:Y:S01]  /*6450*/  @!P4 IMAD.X R8, R2.reuse, 0x1, R134, P0 ;  /* 0x000000010208c824 */ /* 0x040fe200000e0686 */
[----:B------:R-:W-:Y:S01]  /*6460*/  @!P3 IADD3 R6, P0, R3, R133, RZ ;  /* 0x000000850306b210 */ /* 0x000fe20007f1e0ff */
[----:B------:R-:W1:Y:S01]  /*6470*/  @!P5 LDC.64 R22, c[0x0][0x218] ;  /* 0x00008600ff16db82 */ /* 0x000e620000000a00 */
[C---:B---3--:R-:W-:Y:S01]  /*6480*/  @!P4 LEA R12, P1, R7.reuse, R12, 0x1 ;  /* 0x0000000c070cc211 */ /* 0x048fe200078208ff */
[----:B------:R-:W-:Y:S01]  /*6490*/  @!PT LDS RZ, [RZ] ;  /* 0x00000000fffff984 */ /* 0x000fe20000000800 */
[----:B------:R-:W-:Y:S01]  /*64a0*/  @!PT LDS RZ, [RZ] ;  /* 0x00000000fffff984 */ /* 0x000fe20000000800 */
[----:B------:R-:W-:Y:S01]  /*64b0*/  @!PT LDS RZ, [RZ] ;  /* 0x00000000fffff984 */ /* 0x000fe20000000800 */
[----:B------:R-:W-:Y:S03]  /*64c0*/  @!P5 LDGSTS.E.BYPASS.LTC128B.128 [R239+0x8000], desc[UR26][R10.64] ;  /* 0x080000000aefdfae */ /* 0x000fe6000b901d5a */
[----:B------:R-:W-:Y:S01]  /*64d0*/  @!P4 LEA.HI.X R13, R7, R13, R8, 0x1, P1 ;  /* 0x0000000d070dc211 */ /* 0x000fe200008f0c08 */
[----:B------:R-:W-:Y:S01]  /*64e0*/  @!P3 IMAD.X R8, R2, 0x1, R134, P0 ;  /* 0x000000010208b824 */ /* 0x000fe200000e0686 */
[C---:B------:R-:W-:Y:S01]  /*64f0*/  @!P2 IADD3 R7, P0, R3.reuse, R133, RZ ;  /* 0x000000850307a210 */ /* 0x040fe20007f1e0ff */
[----:B------:R-:W3:Y:S01]  /*6500*/  @!P4 LDC.64 R20, c[0x0][0x218] ;  /* 0x00008600ff14cb82 */ /* 0x000ee20000000a00 */
[C---:B----4-:R-:W-:Y:S01]  /*6510*/  @!P3 LEA R14, P1, R6.reuse, R14, 0x1 ;  /* 0x0000000e060eb211 */ /* 0x050fe200078208ff */
[----:B------:R2:W-:Y:S03]  /*6520*/  @P4 STS.128 [R239+0xa000], RZ ;  /* 0x00a000ffef004388 */ /* 0x0005e60000000c00 */
[----:B------:R-:W-:Y:S01]  /*6530*/  @!P3 LEA.HI.X R15, R6, R15, R8, 0x1, P1 ;  /* 0x0000000f060fb211 */ /* 0x000fe200008f0c08 */
[C---:B------:R-:W-:Y:S01]  /*6540*/  @!P2 IMAD.X R8, R2.reuse, 0x1, R134, P0 ;  /* 0x000000010208a824 */ /* 0x040fe200000e0686 */
[----:B------:R-:W-:Y:S01]  /*6550*/  IADD3 R6, P1, R3, UR28, RZ ;  /* 0x0000001c03067c10 */ /* 0x000fe2000ff3e0ff */
[----:B------:R-:W4:Y:S01]  /*6560*/  @!P3 LDC.64 R26, c[0x0][0x218] ;  /* 0x00008600ff1abb82 */ /* 0x000f220000000a00 */
[C---:B-----5:R-:W-:Y:S01]  /*6570*/  @!P2 LEA R16, P0, R7.reuse, R16, 0x1 ;  /* 0x000000100710a211 */ /* 0x060fe200078008ff */
[----:B------:R-:W-:Y:S01]  /*6580*/  @!PT LDS RZ, [RZ] ;  /* 0x00000000fffff984 */ /* 0x000fe20000000800 */
[----:B------:R-:W-:Y:S01]  /*6590*/  @!PT LDS RZ, [RZ] ;  /* 0x00000000fffff984 */ /* 0x000fe20000000800 */
[----:B------:R-:W-:Y:S01]  /*65a0*/  @!PT LDS RZ, [RZ] ;  /* 0x00000000fffff984 */ /* 0x000fe20000000800 */
[----:B------:R-:W-:Y:S03]  /*65b0*/  @!P4 LDGSTS.E.BYPASS.LTC128B.128 [R239+0xa000], desc[UR26][R12.64+0x80] ;  /* 0x0a0000800cefcfae */ /* 0x000fe6000b901d5a */
[----:B------:R-:W-:Y:S01]  /*65c0*/  @!P2 LEA.HI.X R17, R7, R17, R8, 0x1, P0 ;  /* 0x000000110711a211 */ /* 0x000fe200000f0c08 */
[----:B------:R2:W-:Y:S01]  /*65d0*/  @P3 STS.128 [R239+0xc000], RZ ;  /* 0x00c000ffef003388 */ /* 0x0005e20000000c00 */
[----:B------:R-:W-:Y:S01]  /*65e0*/  IADD3.X R7, R2, UR25, RZ, P1, !PT ;  /* 0x0000001902077c10 */ /* 0x000fe20008ffe4ff */
[----:B------:R-:W5:Y:S01]  /*65f0*/  @!P2 LDC.64 R24, c[0x0][0x218] ;  /* 0x00008600ff18ab82 */ /* 0x000f620000000a00 */
[-C--:B------:R-:W-:Y:S01]  /*6600*/  @!P5 IADD3 R8, P0, R6, R133.reuse, RZ ;  /* 0x000000850608d210 */ /* 0x080fe20007f1e0ff */
[----:B------:R-:W-:Y:S01]  /*6610*/  @!PT LDS RZ, [RZ] ;  /* 0x00000000fffff984 */ /* 0x000fe20000000800 */
[----:B------:R-:W-:Y:S01]  /*6620*/  @!PT LDS RZ, [RZ] ;  /* 0x00000000fffff984 */ /* 0x000fe20000000800 */
[----:B------:R-:W-:Y:S01]  /*6630*/  @!PT LDS RZ, [RZ] ;  /* 0x00000000fffff984 */ /* 0x000fe20000000800 */
[----:B------:R2:W-:Y:S03]  /*6640*/  @!P3 LDGSTS.E.BYPASS.LTC128B.128 [R239+0xc000], desc[UR26][R14.64+0x100] ;  /* 0x0c0001000eefbfae */ /* 0x0005e6000b901d5a */
[----:B-1----:R-:W-:Y:S01]  /*6650*/  @!P5 LEA R22, P1, R8, R22, 0x1 ;  /* 0x000000160816d211 */ /* 0x002fe200078208ff */
[C---:B------:R-:W-:Y:S01]  /*6660*/  @!P5 IMAD.X R18, R7.reuse, 0x1, R134, P0 ;  /* 0x000000010712d824 */ /* 0x040fe200000e0686 */
[----:B------:R-:W-:Y:S01]  /*6670*/  @!P4 IADD3 R9, P0, R6, R133, RZ ;  /* 0x000000850609c210 */ /* 0x000fe20007f1e0ff */
[----:B------:R-:W1:Y:S01]  /*6680*/  @!P5 LDC.64 R28, c[0x0][0x218] ;  /* 0x00008600ff1cdb82 */ /* 0x000e620000000a00 */
[----:B------:R1:W-:Y:S02]  /*6690*/  @P2 STS.128 [R239+0xe000], RZ ;  /* 0x00e000ffef002388 */ /* 0x0003e40000000c00 */
[----:B------:R-:W-:Y:S01]  /*66a0*/  @!P5 LEA.HI.X R23, R8, R23, R18, 0x1, P1 ;  /* 0x000000170817d211 */ /* 0x000fe200008f0c12 */
[----:B------:R-:W-:Y:S01]  /*66b0*/  @!P4 IMAD.X R18, R7, 0x1, R134, P0 ;  /* 0x000000010712c824 */ /* 0x000fe200000e0686 */
[C---:B---3--:R-:W-:Y:S01]  /*66c0*/  @!P4 LEA R20, P1, R9.reuse, R20, 0x1 ;  /* 0x000000140914c211 */ /* 0x048fe200078208ff */
[----:B------:R-:W-:Y:S01]  /*66d0*/  @!PT LDS RZ, [RZ] ;  /* 0x00000000fffff984 */ /* 0x000fe20000000800 */
[----:B------:R-:W-:Y:S01]  /*66e0*/  @!PT LDS RZ, [RZ] ;  /* 0x00000000fffff984 */ /* 0x000fe20000000800 */
[----:B------:R-:W-:Y:S01]  /*66f0*/  @!PT LDS RZ, [RZ] ;  /* 0x00000000fffff984 */ /* 0x000fe20000000800 */
[----:B------:R-:W-:Y:S01]  /*6700*/  @!P2 LDGSTS.E.BYPASS.LTC128B.128 [R239+0xe000], desc[UR26][R16.64+0x180] ;  /* 0x0e00018010efafae */ /* 0x000fe2000b901d5a */
[----:B------:R-:W-:Y:S01]  /*6710*/  @!P3 IADD3 R8, P0, R6, R133, RZ ;  /* 0x000000850608b210 */ /* 0x000fe20007f1e0ff */
[----:B------:R-:W3:Y:S01]  /*6720*/  @!P3 LDC.64 R32, c[0x0][0x218] ;  /* 0x00008600ff20bb82 */ /* 0x000ee20000000a00 */
[----:B------:R-:W-:Y:S01]  /*6730*/  @!P4 LEA.HI.X R21, R9, R21, R18, 0x1, P1 ;  /* 0x000000150915c211 */ /* 0x000fe200008f0c12 */
[----:B------:R1:W-:Y:S01]  /*6740*/  @P5 STS.128 [R239+0x8800], RZ ;  /* 0x008800ffef005388 */ /* 0x0003e20000000c00 */
[----:B----4-:R-:W-:Y:S01]  /*6750*/  @!P3 LEA R26, P1, R8, R26, 0x1 ;  /* 0x0000001a081ab211 */ /* 0x010fe200078208ff */
[C---:B------:R-:W-:Y:S01]  /*6760*/  @!P3 IMAD.X R18, R7.reuse, 0x1, R134, P0 ;  /* 0x000000010712b824 */ /* 0x040fe200000e0686 */
[----:B------:R-:W-:Y:S01]  /*6770*/  @!P2 IADD3 R9, P0, R6, R133, RZ ;  /* 0x000000850609a210 */ /* 0x000fe20007f1e0ff */
[----:B------:R-:W-:Y:S01]  /*6780*/  @!PT LDS RZ, [RZ] ;  /* 0x00000000fffff984 */ /* 0x000fe20000000800 */
[----:B------:R-:W-:Y:S01]  /*6790*/  @!PT LDS RZ, [RZ] ;  /* 0x00000000fffff984 */ /* 0x000fe20000000800 */
[----:B------:R-:W-:Y:S01]  /*67a0*/  @!PT LDS RZ, [RZ] ;  /* 0x00000000fffff984 */ /* 0x000fe20000000800 */
[----:B------:R4:W-:Y:S02]  /*67b0*/  @!P5 LDGSTS.E.BYPASS.LTC128B.128 [R239+0x8800], desc[UR26][R22.64] ;  /* 0x0880000016efdfae */ /* 0x0009e4000b901d5a */
[----:B------:R-:W3:Y:S01]  /*67c0*/  @!P4 LDC.64 R30, c[0x0][0x218] ;  /* 0x00008600ff1ecb82 */ /* 0x000ee20000000a00 */
[----:B------:R-:W-:Y:S01]  /*67d0*/  @!P3 LEA.HI.X R27, R8, R27, R18, 0x1, P1 ;  /* 0x0000001b081bb211 */ /* 0x000fe200008f0c12 */
[----:B------:R-:W-:Y:S01]  /*67e0*/  @!P2 IMAD.X R8, R7, 0x1, R134, P0 ;  /* 0x000000010708a824 */ /* 0x000fe200000e0686 */
[----:B-----5:R-:W-:Y:S01]  /*67f0*/  @!P2 LEA R24, P0, R9, R24, 0x1 ;  /* 0x000000180918a211 */ /* 0x020fe200078008ff */
[----:B------:R1:W-:Y:S01]  /*6800*/  @P4 STS.128 [R239+0xa800], RZ ;  /* 0x00a800ffef004388 */ /* 0x0003e20000000c00 */
[----:B------:R-:W-:-:S02]  /*6810*/  IADD3 R6, P1, R6, UR28, RZ ;  /* 0x0000001c06067c10 */ /* 0x000fc4000ff3e0ff */
[----:B------:R-:W-:Y:S01]  /*6820*/  @!P2 LEA.HI.X R25, R9, R25, R8, 0x1, P0 ;  /* 0x000000190919a211 */ /* 0x000fe200000f0c08 */
[----:B------:R-:W5:Y:S01]  /*6830*/  @!P4 LDC.64 R18, c[0x0][0x218] ;  /* 0x00008600ff12cb82 */ /* 0x000f620000000a00 */
[----:B------:R-:W-:Y:S01]  /*6840*/  IADD3.X R7, R7, UR25, RZ, P1, !PT ;  /* 0x0000001907077c10 */ /* 0x000fe20008ffe4ff */
[----:B------:R-:W-:Y:S01]  /*6850*/  @!PT LDS RZ, [RZ] ;  /* 0x00000000fffff984 */ /* 0x000fe20000000800 */
[----:B------:R-:W-:Y:S01]  /*6860*/  @!PT LDS RZ, [RZ] ;  /* 0x00000000fffff984 */ /* 0x000fe20000000800 */
[----:B------:R-:W-:Y:S01]  /*6870*/  @!PT LDS RZ, [RZ] ;  /* 0x00000000fffff984 */ /* 0x000fe20000000800 */
[----:B------:R3:W-:Y:S01]  /*6880*/  @!P4 LDGSTS.E.BYPASS.LTC128B.128 [R239+0xa800], desc[UR26][R20.64+0x80] ;  /* 0x0a80008014efcfae */ /* 0x0007e2000b901d5a */
[CC--:B------:R-:W-:Y:S02]  /*6890*/  @!P5 IADD3 R8, P0, R6.reuse, R133.reuse, RZ ;  /* 0x000000850608d210 */ /* 0x0c0fe40007f1e0ff */
[----:B------:R-:W-:Y:S01]  /*68a0*/  @!P4 IADD3 R9, P1, R6, R133, RZ ;  /* 0x000000850609c210 */ /* 0x000fe20007f3e0ff */
[----:B------:R3:W-:Y:S02]  /*68b0*/  @P3 STS.128 [R239+0xc800], RZ ;  /* 0x00c800ffef003388 */ /* 0x0007e40000000c00 */
[----:B--2---:R-:W2:Y:S01]  /*68c0*/  @!P2 LDC.64 R14, c[0x0][0x218] ;  /* 0x00008600ff0eab82 */ /* 0x004ea20000000a00 */
[C-C-:B------:R-:W-:Y:S01]  /*68d0*/  @!P5 IMAD.X R11, R7.reuse, 0x1, R134.reuse, P0 ;  /* 0x00000001070bd824 */ /* 0x140fe200000e0686 */
[C---:B-1----:R-:W-:Y:S01]  /*68e0*/  @!P5 LEA R10, P0, R8.reuse, R28, 0x1 ;  /* 0x0000001c080ad211 */ /* 0x042fe200078008ff */
[----:B------:R-:W-:Y:S01]  /*68f0*/  @!P4 IMAD.X R12, R7, 0x1, R134, P1 ;  /* 0x00000001070cc824 */ /* 0x000fe200008e0686 */
[----:B------:R-:W-:Y:S01]  /*6900*/  @!PT LDS RZ, [RZ] ;  /* 0x00000000fffff984 */ /* 0x000fe20000000800 */
[----:B------:R-:W-:Y:S01]  /*6910*/  @!PT LDS RZ, [RZ] ;  /* 0x00000000fffff984 */ /* 0x000fe20000000800 */
[----:B------:R-:W-:Y:S01]  /*6920*/  @!PT LDS RZ, [RZ] ;  /* 0x00000000fffff984 */ /* 0x000fe20000000800 */
[----:B------:R-:W-:Y:S02]  /*6930*/  @!P3 LDGSTS.E.BYPASS.LTC128B.128 [R239+0xc800], desc[UR26][R26.64+0x100] ;  /* 0x0c8001001aefbfae */ /* 0x000fe4000b901d5a */
[----:B------:R-:W-:-:S02]  /*6940*/  @!P5 LEA.HI.X R11, R8, R29, R11, 0x1, P0 ;  /* 0x0000001d080bd211 */ /* 0x000fc400000f0c0b */
[----:B------:R-:W-:Y:S01]  /*6950*/  @!P3 IADD3 R8, P0, R6, R133, RZ ;  /* 0x000000850608b210 */ /* 0x000fe20007f1e0ff */
[----:B----4-:R-:W1:Y:S01]  /*6960*/  @!P5 LDC.64 R22, c[0x0][0x218] ;  /* 0x00008600ff16db82 */ /* 0x010e620000000a00 */
[----:B------:R4:W-:Y:S04]  /*6970*/  @P2 STS.128 [R239+0xe800], RZ ;  /* 0x00e800ffef002388 */ /* 0x0009e80000000c00 */
[----:B------:R-:W-:Y:S01]  /*6980*/  @!PT LDS RZ, [RZ] ;  /* 0x00000000fffff984 */ /* 0x000fe20000000800 */
[----:B------:R-:W-:Y:S01]  /*6990*/  @!PT LDS RZ, [RZ] ;  /* 0x00000000fffff984 */ /* 0x000fe20000000800 */
[----:B------:R-:W-:Y:S01]  /*69a0*/  @!PT LDS RZ, [RZ] ;  /* 0x00000000fffff984 */ /* 0x000fe20000000800 */
[----:B------:R-:W-:Y:S01]  /*69b0*/  @!P2 LDGSTS.E.BYPASS.LTC128B.128 [R239+0xe800], desc[UR26][R24.64+0x180] ;  /* 0x0e80018018efafae */ /* 0x000fe2000b901d5a */
[C---:B-----5:R-:W-:Y:S02]  /*69c0*/  @!P4 LEA R18, P1, R9.reuse, R18, 0x1 ;  /* 0x000000120912c211 */ /* 0x060fe400078208ff */
[----:B------:R-:W5:Y:S01]  /*69d0*/  @!P3 LDC.64 R28, c[0x0][0x218] ;  /* 0x00008600ff1cbb82 */ /* 0x000f620000000a00 */
[----:B------:R4:W-:Y:S01]  /*69e0*/  @P5 STS.128 [R239+0x9000], RZ ;  /* 0x009000ffef005388 */ /* 0x0009e20000000c00 */
[----:B------:R-:W-:Y:S01]  /*69f0*/  @!P4 LEA.HI.X R19, R9, R19, R12, 0x1, P1 ;  /* 0x000000130913c211 */ /* 0x000fe200008f0c0c */
[----:B------:R-:W-:Y:S01]  /*6a00*/  @!P3 IMAD.X R12, R7, 0x1, R134, P0 ;  /* 0x00000001070cb824 */ /* 0x000fe200000e0686 */
[----:B---3--:R-:W-:Y:S01]  /*6a10*/  @!P3 LEA R16, P1, R8, R32, 0x1 ;  /* 0x000000200810b211 */ /* 0x008fe200078208ff */
[----:B------:R-:W-:Y:S01]  /*6a20*/  @!PT LDS RZ, [RZ] ;  /* 0x00000000fffff984 */ /* 0x000fe20000000800 */
[----:B------:R-:W-:Y:S01]  /*6a30*/  @!PT LDS RZ, [RZ] ;  /* 0x00000000fffff984 */ /* 0x000fe20000000800 */
[----:B------:R-:W-:Y:S01]  /*6a40*/  @!PT LDS RZ, [RZ] ;  /* 0x00000000fffff984 */ /* 0x000fe20000000800 */
[----:B------:R3:W-:Y:S01]  /*6a50*/  @!P5 LDGSTS.E.BYPASS.LTC128B.128 [R239+0x9000], desc[UR26][R10.64] ;  /* 0x090000000aefdfae */ /* 0x0007e2000b901d5a */
[----:B------:R-:W-:-:S02]  /*6a60*/  @!P2 IADD3 R9, P0, R6, R133, RZ ;  /* 0x000000850609a210 */ /* 0x000fc40007f1e0ff */
[----:B------:R-:W-:Y:S01]  /*6a70*/  @!P3 LEA.HI.X R17, R8, R33, R12, 0x1, P1 ;  /* 0x000000210811b211 */ /* 0x000fe200008f0c0c */
[----:B------:R4:W-:Y:S01]  /*6a80*/  @P4 STS.128 [R239+0xb000], RZ ;  /* 0x00b000ffef004388 */ /* 0x0009e20000000c00 */
[----:B------:R-:W-:Y:S01]  /*6a90*/  IADD3 R6, P1, R6, UR28, RZ ;  /* 0x0000001c06067c10 */ /* 0x000fe2000ff3e0ff */
[----:B------:R-:W-:Y:S01]  /*6aa0*/  @!P2 IMAD.X R8, R7, 0x1, R134, P0 ;  /* 0x000000010708a824 */ /* 0x000fe200000e0686 */
[----:B--2---:R-:W-:Y:S01]  /*6ab0*/  @!P2 LEA R14, P0, R9, R14, 0x1 ;  /* 0x0000000e090ea211 */ /* 0x004fe200078008ff */
[----:B------:R-:W-:Y:S01]  /*6ac0*/  @!PT LDS RZ, [RZ] ;  /* 0x00000000fffff984 */ /* 0x000fe20000000800 */
[----:B------:R-:W-:Y:S01]  /*6ad0*/  @!PT LDS RZ, [RZ] ;  /* 0x00000000fffff984 */ /* 0x000fe20000000800 */
[----:B------:R-:W-:Y:S01]  /*6ae0*/  @!PT LDS RZ, [RZ] ;  /* 0x00000000fffff984 */ /* 0x000fe20000000800 */
[----:B------:R2:W-:Y:S01]  /*6af0*/  @!P4 LDGSTS.E.BYPASS.LTC128B.128 [R239+0xb000], desc[UR26][R18.64+0x80] ;  /* 0x0b00008012efcfae */ /* 0x0005e2000b901d5a */
[----:B------:R-:W-:Y:S02]  /*6b00*/  IADD3.X R7, R7, UR25, RZ, P1, !PT ;  /* 0x0000001907077c10 */ /* 0x000fe40008ffe4ff */
[----:B------:R-:W-:Y:S01]  /*6b10*/  @!P2 LEA.HI.X R15, R9, R15, R8, 0x1, P0 ;  /* 0x0000000f090fa211 */ /* 0x000fe200000f0c08 */
[----:B------:R4:W-:Y:S01]  /*6b20*/  @P3 STS.128 [R239+0xd000], RZ ;  /* 0x00d000ffef003388 */ /* 0x0009e20000000c00 */
[----:B------:R-:W-:-:S02]  /*6b30*/  @!P5 IADD3 R8, P0, R6, R133, RZ ;  /* 0x000000850608d210 */ /* 0x000fc40007f1e0ff */
[----:B------:R-:W-:Y:S01]  /*6b40*/  @!P4 IADD3 R20, P1, R6, R133, RZ ;  /* 0x000000850614c210 */ /* 0x000fe20007f3e0ff */
[----:B------:R-:W-:Y:S01]  /*6b50*/  @!PT LDS RZ, [RZ] ;  /* 0x00000000fffff984 */ /* 0x000fe20000000800 */
[----:B------:R-:W-:Y:S01]  /*6b60*/  @!PT LDS RZ, [RZ] ;  /* 0x00000000fffff984 */ /* 0x000fe20000000800 */
[----:B------:R-:W-:Y:S01]  /*6b70*/  @!PT LDS RZ, [RZ] ;  /* 0x00000000fffff984 */ /* 0x000fe20000000800 */
[----:B------:R4:W-:Y:S02]  /*6b80*/  @!P3 LDGSTS.E.BYPASS.LTC128B.128 [R239+0xd000], desc[UR26][R16.64+0x100] ;  /* 0x0d00010010efbfae */ /* 0x0009e4000b901d5a */
[C-C-:B------:R-:W-:Y:S01]  /*6b90*/  @!P5 IMAD.X R9, R7.reuse, 0x1, R134.reuse, P0 ;  /* 0x000000010709d824 */ /* 0x140fe200000e0686 */
[C---:B-1----:R-:W-:Y:S01]  /*6ba0*/  @!P5 LEA R12, P0, R8.reuse, R22, 0x1 ;  /* 0x00000016080cd211 */ /* 0x042fe200078008ff */
[----:B------:R4:W-:Y:S03]  /*6bb0*/  @P2 STS.128 [R239+0xf000], RZ ;  /* 0x00f000ffef002388 */ /* 0x0009e60000000c00 */
        /* <DEDUP_REMOVED lines=8> */
[----:B------:R4:W-:Y:S01]  /*6c40*/  @P5 STS.128 [R239+0x9800], RZ ;  /* 0x009800ffef005388 */ /* 0x0009e20000000c00 */
[----:B------:R-:W-:-:S03]  /*6c50*/  @!P4 LEA.HI.X R11, R20, R31, R8, 0x1, P1 ;  /* 0x0000001f140bc211 */ /* 0x000fc600008f0c08 */
[----:B------:R-:W-:Y:S01]  /*6c60*/  @!PT LDS RZ, [RZ] ;  /* 0x00000000fffff984 */ /* 0x000fe20000000800 */
[----:B------:R-:W-:Y:S01]  /*6c70*/  @!PT LDS RZ, [RZ] ;  /* 0x00000000fffff984 */ /* 0x000fe20000000800 */
[----:B------:R-:W-:Y:S01]  /*6c80*/  @!PT LDS RZ, [RZ] ;  /* 0x00000000fffff984 */ /* 0x000fe20000000800 */
[----:B------:R4:W-:Y:S01]  /*6c90*/  @!P5 LDGSTS.E.BYPASS.LTC128B.128 [R239+0x9800], desc[UR26][R12.64] ;  /* 0x098000000cefdfae */ /* 0x0009e2000b901d5a */
[----:B--2---:R-:W-:Y:S01]  /*6ca0*/  @!P3 IMAD.X R18, R7, 0x1, R134, P0 ;  /* 0x000000010712b824 */ /* 0x004fe200000e0686 */
[C---:B-----5:R-:W-:Y:S02]  /*6cb0*/  @!P3 LEA R8, P0, R9.reuse, R28, 0x1 ;  /* 0x0000001c0908b211 */ /* 0x060fe400078008ff */
[----:B------:R4:W-:Y:S02]  /*6cc0*/  @P4 STS.128 [R239+0xb800], RZ ;  /* 0x00b800ffef004388 */ /* 0x0009e40000000c00 */
[----:B------:R-:W-:Y:S02]  /*6cd0*/  @!P3 LEA.HI.X R9, R9, R29, R18, 0x1, P0 ;  /* 0x0000001d0909b211 */ /* 0x000fe400000f0c12 */
        /* <DEDUP_REMOVED lines=11> */
[----:B----4-:R-:W-:Y:S01]  /*6d90*/  IADD3 R8, P0, R6, R133, RZ ;  /* 0x0000008506087210 */ /* 0x010fe20007f1e0ff */
        /* <DEDUP_REMOVED lines=8> */
.L_x_2426:
[----:B------:R-:W-:Y:S05]  /*6e20*/  BSYNC B0 ;  /* 0x0000000000007941 */ /* 0x000fea0003800000 */
.L_x_2425:
[----:B------:R-:W0:Y:S01]  /*6e30*/  LDGDEPBAR ;  /* 0x00000000000079af */ /* 0x000e220000000000 */
[----:B------:R-:W-:-:S04]  /*6e40*/  IADD3 R133, P0, R3, R133, RZ ;  /* 0x0000008503857210 */ /* 0x000fc80007f1e0ff */
[----:B------:R-:W-:-:S09]  /*6e50*/  IADD3.X R134, R2, R134, RZ, P0, !PT ;  /* 0x0000008602867210 */ /* 0x000fd200007fe4ff */
.L_x_2422:
[----:B------:R-:W-:Y:S01]  /*6e60*/  VIADD R2, R115, UR17 ;  /* 0x0000001173027c36 */ /* 0x000fe20008000000 */
[----:B------:R-:W-:Y:S01]  /*6e70*/  STL [R1+0x70], R227 ;  /* 0x000070e301007387 */ /* 0x000fe20000100800 */
[----:B------:R-:W-:Y:S01]  /*6e80*/  ULDC UR20, c[0x0][0x2ec] ;  /* 0x0000bb0000147ab9 */ /* 0x000fe20000000800 */
[----:B------:R-:W-:Y:S01]  /*6e90*/  LEA R213, R5, UR4, 0x1 ;  /* 0x0000000405d57c11 */ /* 0x000fe2000f8e08ff */
[C---:B-1----:R-:W-:Y:S01]  /*6ea0*/  VIADD R6, R2.reuse, 0x1 ;  /* 0x0000000102067836 */ /* 0x042fe20000000000 */
[C---:B------:R-:W-:Y:S01]  /*6eb0*/  IADD3 R3, R2.reuse, 0x8, RZ ;  /* 0x0000000802037810 */ /* 0x040fe20007ffe0ff */
[----:B------:R-:W-:Y:S01]  /*6ec0*/  STL [R1+0x6c], R226 ;  /* 0x00006ce201007387 */ /* 0x000fe20000100800 */
[CC--:B------:R-:W-:Y:S01]  /*6ed0*/  ISETP.GE.AND P5, PT, R2.reuse, R243.reuse, PT ;  /* 0x000000f30200720c */ /* 0x0c0fe20003fa6270 */
[----:B----4-:R-:W-:Y:S01]  /*6ee0*/  VIADD R8, R2, 0x39 ;  /* 0x0000003902087836 */ /* 0x010fe20000000000 */
[C---:B------:R-:W-:Y:S01]  /*6ef0*/  ISETP.GE.AND P0, PT, R3.reuse, R243, PT ;  /* 0x000000f30300720c */ /* 0x040fe20003f06270 */
[----:B------:R-:W-:Y:S01]  /*6f00*/  STL [R1+0x68], R225 ;  /* 0x000068e101007387 */ /* 0x000fe20000100800 */
[CC--:B------:R-:W-:Y:S01]  /*6f10*/  ISETP.GE.AND P2, PT, R3.reuse, R242.reuse, PT ;  /* 0x000000f20300720c */ /* 0x0c0fe20003f46270 */
[----:B------:R-:W-:Y:S01]  /*6f20*/  IMAD R214, R4, 0x2, R213 ;  /* 0x0000000204d67824 */ /* 0x000fe200078e02d5 */
[----:B------:R-:W-:Y:S01]  /*6f30*/  ISETP.GE.AND P1, PT, R2, R242, PT ;  /* 0x000000f20200720c */ /* 0x000fe20003f26270 */
[----:B------:R-:W-:Y:S01]  /*6f40*/  STL [R1+0x64], R224 ;  /* 0x000064e001007387 */ /* 0x000fe20000100800 */
[CC--:B------:R-:W-:Y:S01]  /*6f50*/  ISETP.LT.OR P0, PT, R3.reuse, R241.reuse, P0 ;  /* 0x000000f10300720c */ /* 0x0c0fe20000701670 */
[----:B------:R-:W-:Y:S01]  /*6f60*/  IMAD R215, R0, 0x2, R214 ;  /* 0x0000000200d77824 */ /* 0x000fe200078e02d6 */
[-C--:B------:R-:W-:Y:S01]  /*6f70*/  ISETP.LT.OR P2, PT, R3, R240.reuse, P2 ;  /* 0x000000f00300720c */ /* 0x080fe20001741670 */
[C---:B------:R-:W-:Y:S01]  /*6f80*/  VIADD R3, R2.reuse, 0x9 ;  /* 0x0000000902037836 */ /* 0x040fe20000000000 */
[C---:B------:R-:W-:Y:S01]  /*6f90*/  ISETP.LT.OR P5, PT, R2.reuse, R241, P5 ;  /* 0x000000f10200720c */ /* 0x040fe20002fa1670 */
[----:B------:R-:W-:Y:S01]  /*6fa0*/  STL [R1+0x60], R223 ;  /* 0x000060df01007387 */ /* 0x000fe20000100800 */
[----:B------:R-:W-:Y:S01]  /*6fb0*/  ISETP.LT.OR P1, PT, R2, R240, P1 ;  /* 0x000000f00200720c */ /* 0x000fe20000f21670 */
[----:B------:R-:W-:Y:S01]  /*6fc0*/  ULDC.64 UR16, c[0x0][0x218] ;  /* 0x0000860000107ab9 */ /* 0x000fe20000000a00 */
[----:B------:R-:W-:Y:S01]  /*6fd0*/  FSEL R9, R92, -INF , !P5 ;  /* 0xff8000005c097808 */ /* 0x000fe20006800000 */
[----:B------:R-:W-:Y:S01]  /*6fe0*/  STL [R1+0x5c], R222 ;  /* 0x00005cde01007387 */ /* 0x000fe20000100800 */
[----:B------:R-:W-:-:S02]  /*6ff0*/  FSEL R13, R80, -INF , !P1 ;  /* 0xff800000500d7808 */ /* 0x000fc40004800000 */
[CC--:B------:R-:W-:Y:S01]  /*7000*/  ISETP.GE.AND P4, PT, R6.reuse, R243.reuse, PT ;  /* 0x000000f30600720c */ /* 0x0c0fe20003f86270 */
[----:B------:R-:W-:Y:S01]  /*7010*/  STL [R1+0x58], R221 ;  /* 0x000058dd01007387 */ /* 0x000fe20000100800 */
[CC--:B------:R-:W-:Y:S02]  /*7020*/  ISETP.GE.AND P3, PT, R6.reuse, R242.reuse, PT ;  /* 0x000000f20600720c */ /* 0x0c0fe40003f66270 */
[C---:B------:R-:W-:Y:S01]  /*7030*/  ISETP.GE.AND P5, PT, R3.reuse, R243, PT ;  /* 0x000000f30300720c */ /* 0x040fe20003fa6270 */
[----:B------:R-:W-:Y:S01]  /*7040*/  STL [R1+0x54], R220 ;  /* 0x000054dc01007387 */ /* 0x000fe20000100800 */
[C---:B------:R-:W-:Y:S02]  /*7050*/  ISETP.GE.AND P1, PT, R3.reuse, R242, PT ;  /* 0x000000f20300720c */ /* 0x040fe40003f26270 */
[CC--:B------:R-:W-:Y:S01]  /*7060*/  ISETP.LT.OR P4, PT, R6.reuse, R241.reuse, P4 ;  /* 0x000000f10600720c */ /* 0x0c0fe20002781670 */
[----:B------:R-:W-:Y:S01]  /*7070*/  STL [R1+0x50], R219 ;  /* 0x000050db01007387 */ /* 0x000fe20000100800 */
[-C--:B------:R-:W-:Y:S01]  /*7080*/  ISETP.LT.OR P3, PT, R6, R240.reuse, P3 ;  /* 0x000000f00600720c */ /* 0x080fe20001f61670 */
[----:B------:R-:W-:Y:S01]  /*7090*/  VIADD R6, R2, 0x10 ;  /* 0x0000001002067836 */ /* 0x000fe20000000000 */
[C---:B------:R-:W-:Y:S01]  /*70a0*/  ISETP.LT.OR P5, PT, R3.reuse, R241, P5 ;  /* 0x000000f10300720c */ /* 0x040fe20002fa1670 */
[----:B------:R-:W-:Y:S01]  /*70b0*/  STL [R1+0x4c], R218 ;  /* 0x00004cda01007387 */ /* 0x000fe20000100800 */
[----:B------:R-:W-:-:S02]  /*70c0*/  ISETP.LT.OR P1, PT, R3, R240, P1 ;  /* 0x000000f00300720c */ /* 0x000fc40000f21670 */
[----:B------:R-:W-:Y:S01]  /*70d0*/  IADD3 R3, R2, 0x11, RZ ;  /* 0x0000001102037810 */ /* 0x000fe20007ffe0ff */
[----:B------:R-:W-:Y:S01]  /*70e0*/  STL [R1+0x48], R217 ;  /* 0x000048d901007387 */ /* 0x000fe20000100800 */
[----:B------:R-:W-:Y:S02]  /*70f0*/  FSEL R10, R76, -INF , !P0 ;  /* 0xff8000004c0a7808 */ /* 0x000fe40004000000 */
[----:B------:R-:W-:Y:S01]  /*7100*/  FSEL R15, R72, -INF , !P2 ;  /* 0xff800000480f7808 */ /* 0x000fe20005000000 */
[----:B------:R-:W-:Y:S01]  /*7110*/  STL [R1+0x44], R212 ;  /* 0x000044d401007387 */ /* 0x000fe20000100800 */
[----:B------:R-:W-:Y:S02]  /*7120*/  FSEL R11, R81, -INF , !P4 ;  /* 0xff800000510b7808 */ /* 0x000fe40006000000 */
[----:B------:R-:W-:Y:S01]  /*7130*/  FSEL R14, R77, -INF , !P3 ;  /* 0xff8000004d0e7808 */ /* 0x000fe20005800000 */
[----:B------:R-:W-:Y:S01]  /*7140*/  STL [R1+0x40], R185 ;  /* 0x000040b901007387 */ /* 0x000fe20000100800 */
[----:B------:R-:W-:-:S02]  /*7150*/  ISETP.GE.AND P0, PT, R3, R243, PT ;  /* 0x000000f30300720c */ /* 0x000fc40003f06270 */
[CC--:B------:R-:W-:Y:S01]  /*7160*/  ISETP.GE.AND P2, PT, R3.reuse, R242.reuse, PT ;  /* 0x000000f20300720c */ /* 0x0c0fe20003f46270 */
[----:B------:R-:W-:Y:S01]  /*7170*/  STL [R1+0x3c], R184 ;  /* 0x00003cb801007387 */ /* 0x000fe20000100800 */
[C---:B------:R-:W-:Y:S02]  /*7180*/  ISETP.GE.AND P4, PT, R6.reuse, R243, PT ;  /* 0x000000f30600720c */ /* 0x040fe40003f86270 */
[----:B------:R-:W-:Y:S01]  /*7190*/  ISETP.GE.AND P3, PT, R6, R242, PT ;  /* 0x000000f20600720c */ /* 0x000fe20003f66270 */
[----:B------:R-:W-:Y:S01]  /*71a0*/  STL [R1+0x38], R170 ;  /* 0x000038aa01007387 */ /* 0x000fe20000100800 */
[CC--:B------:R-:W-:Y:S02]  /*71b0*/  ISETP.LT.OR P0, PT, R3.reuse, R241.reuse, P0 ;  /* 0x000000f10300720c */ /* 0x0c0fe40000701670 */
[-C--:B------:R-:W-:Y:S01]  /*71c0*/  ISETP.LT.OR P2, PT, R3, R240.reuse, P2 ;  /* 0x000000f00300720c */ /* 0x080fe20001741670 */
[----:B------:R-:W-:Y:S01]  /*71d0*/  VIADD R3, R2, 0x19 ;  /* 0x0000001902037836 */ /* 0x000fe20000000000 */
[C---:B------:R-:W-:Y:S01]  /*71e0*/  ISETP.LT.OR P4, PT, R6.reuse, R241, P4 ;  /* 0x000000f10600720c */ /* 0x040fe20002781670 */
[----:B------:R-:W-:Y:S01]  /*71f0*/  STL [R1+0x34], R169 ;  /* 0x000034a901007387 */ /* 0x000fe20000100800 */
[----:B------:R-:W-:Y:S01]  /*7200*/  ISETP.LT.OR P3, PT, R6, R240, P3 ;  /* 0x000000f00600720c */ /* 0x000fe20001f61670 */
[----:B------:R-:W-:Y:S01]  /*7210*/  VIADD R6, R2, 0x18 ;  /* 0x0000001802067836 */ /* 0x000fe20000000000 */
[----:B------:R-:W-:Y:S01]  /*7220*/  FSEL R52, R68, -INF , !P4 ;  /* 0xff80000044347808 */ /* 0x000fe20006000000 */
[----:B------:R1:W-:Y:S01]  /*7230*/  STL [R1+0x30], R168 ;  /* 0x000030a801007387 */ /* 0x0003e20000100800 */
[----:B------:R-:W-:-:S02]  /*7240*/  FSEL R56, R64, -INF , !P3 ;  /* 0xff80000040387808 */ /* 0x000fc40005800000 */
[----:B------:R-:W-:Y:S01]  /*7250*/  FSEL R12, R73, -INF , !P5 ;  /* 0xff800000490c7808 */ /* 0x000fe20006800000 */
[----:B------:R-:W-:Y:S01]  /*7260*/  LDSM.16.MT88.4 R24, [R215+0x10000] ;  /* 0x01000000d718783b */ /* 0x000fe20000004200 */
[----:B------:R-:W-:Y:S02]  /*7270*/  FSEL R16, R69, -INF , !P1 ;  /* 0xff80000045107808 */ /* 0x000fe40004800000 */
[CC--:B------:R-:W-:Y:S01]  /*7280*/  ISETP.GE.AND P4, PT, R3.reuse, R243.reuse, PT ;  /* 0x000000f30300720c */ /* 0x0c0fe20003f86270 */
[----:B------:R-:W-:Y:S01]  /*7290*/  LDSM.16.MT88.4 R20, [R213+0x12000] ;  /* 0x01200000d514783b */ /* 0x000fe20000004200 */
[-C--:B------:R-:W-:Y:S02]  /*72a0*/  ISETP.GE.AND P3, PT, R3, R242.reuse, PT ;  /* 0x000000f20300720c */ /* 0x080fe40003f66270 */
[C---:B------:R-:W-:Y:S01]  /*72b0*/  ISETP.GE.AND P5, PT, R6.reuse, R243, PT ;  /* 0x000000f30600720c */ /* 0x040fe20003fa6270 */
[----:B------:R-:W-:Y:S01]  /*72c0*/  LDSM.16.MT88.4 R44, [R213+0x14000] ;  /* 0x01400000d52c783b */ /* 0x000fe20000004200 */
[----:B------:R-:W-:-:S02]  /*72d0*/  ISETP.GE.AND P1, PT, R6, R242, PT ;  /* 0x000000f20600720c */ /* 0x000fc40003f26270 */
[CC--:B------:R-:W-:Y:S01]  /*72e0*/  ISETP.LT.OR P4, PT, R3.reuse, R241.reuse, P4 ;  /* 0x000000f10300720c */ /* 0x0c0fe20002781670 */
[----:B------:R-:W-:Y:S01]  /*72f0*/  LDSM.16.MT88.4 R28, [R215+0x12000] ;  /* 0x01200000d71c783b */ /* 0x000fe20000004200 */
[-C--:B------:R-:W-:Y:S01]  /*7300*/  ISETP.LT.OR P3, PT, R3, R240.reuse, P3 ;  /* 0x000000f00300720c */ /* 0x080fe20001f61670 */
[----:B------:R-:W-:Y:S01]  /*7310*/  VIADD R3, R2, 0x28 ;  /* 0x0000002802037836 */ /* 0x000fe20000000000 */
[C---:B------:R-:W-:Y:S02]  /*7320*/  ISETP.LT.OR P5, PT, R6.reuse, R241, P5 ;  /* 0x000000f10600720c */ /* 0x040fe40002fa1670 */
[----:B------:R-:W-:Y:S01]  /*7330*/  ISETP.LT.OR P1, PT, R6, R240, P1 ;  /* 0x000000f00600720c */ /* 0x000fe20000f21670 */
[----:B------:R-:W-:Y:S01]  /*7340*/  VIADD R6, R2, 0x21 ;  /* 0x0000002102067836 */ /* 0x000fe20000000000 */
[----:B------:R-:W-:Y:S02]  /*7350*/  FMNMX.FTZ R132, R9, R11, !PT ;  /* 0x0000000b09847209 */ /* 0x000fe40007810000 */
[----:B------:R-:W-:-:S02]  /*7360*/  FSEL R55, R51, -INF , !P4 ;  /* 0xff80000033377808 */ /* 0x000fc40006000000 */
[----:B------:R-:W-:Y:S02]  /*7370*/  FSEL R59, R49, -INF , !P3 ;  /* 0xff800000313b7808 */ /* 0x000fe40005800000 */
[----:B------:R-:W-:Y:S02]  /*7380*/  FMNMX.FTZ R132, R10, R132, !PT ;  /* 0x000000840a847209 */ /* 0x000fe40007810000 */
[----:B------:R-:W-:Y:S02]  /*7390*/  IADD3 R7, R2, 0x20, RZ ;  /* 0x0000002002077810 */ /* 0x000fe40007ffe0ff */
[----:B------:R-:W-:Y:S02]  /*73a0*/  FSEL R54, R60, -INF , !P5 ;  /* 0xff8000003c367808 */ /* 0x000fe40006800000 */
[----:B------:R-:W-:Y:S02]  /*73b0*/  FSEL R58, R50, -INF , !P1 ;  /* 0xff800000323a7808 */ /* 0x000fe40004800000 */
[----:B------:R-:W-:-:S02]  /*73c0*/  ISETP.GE.AND P4, PT, R3, R243, PT ;  /* 0x000000f30300720c */ /* 0x000fc40003f86270 */
[-C--:B------:R-:W-:Y:S02]  /*73d0*/  ISETP.GE.AND P3, PT, R3, R242.reuse, PT ;  /* 0x000000f20300720c */ /* 0x080fe40003f66270 */
[C---:B------:R-:W-:Y:S02]  /*73e0*/  ISETP.GE.AND P5, PT, R6.reuse, R243, PT ;  /* 0x000000f30600720c */ /* 0x040fe40003fa6270 */
[----:B------:R-:W-:Y:S02]  /*73f0*/  ISETP.GE.AND P1, PT, R6, R242, PT ;  /* 0x000000f20600720c */ /* 0x000fe40003f26270 */
[----:B------:R-:W-:Y:S02]  /*7400*/  FSEL R53, R65, -INF , !P0 ;  /* 0xff80000041357808 */ /* 0x000fe40004000000 */
[----:B------:R-:W-:Y:S02]  /*7410*/  FSEL R57, R61, -INF , !P2 ;  /* 0xff8000003d397808 */ /* 0x000fe40005000000 */
[----:B------:R-:W-:-:S02]  /*7420*/  FMNMX.FTZ R132, R12, R132, !PT ;  /* 0x000000840c847209 */ /* 0x000fc40007810000 */
[C---:B------:R-:W-:Y:S02]  /*7430*/  ISETP.GE.AND P0, PT, R7.reuse, R243, PT ;  /* 0x000000f30700720c */ /* 0x040fe40003f06270 */
[----:B------:R-:W-:Y:S02]  /*7440*/  ISETP.GE.AND P2, PT, R7, R242, PT ;  /* 0x000000f20700720c */ /* 0x000fe40003f46270 */
[CC--:B------:R-:W-:Y:S02]  /*7450*/  ISETP.LT.OR P4, PT, R3.reuse, R241.reuse, P4 ;  /* 0x000000f10300720c */ /* 0x0c0fe40002781670 */
[-C--:B------:R-:W-:Y:S01]  /*7460*/  ISETP.LT.OR P3, PT, R3, R240.reuse, P3 ;  /* 0x000000f00300720c */ /* 0x080fe20001f61670 */
[----:B------:R-:W-:Y:S01]  /*7470*/  VIADD R3, R2, 0x30 ;  /* 0x0000003002037836 */ /* 0x000fe20000000000 */
[C---:B------:R-:W-:Y:S02]  /*7480*/  ISETP.LT.OR P5, PT, R6.reuse, R241, P5 ;  /* 0x000000f10600720c */ /* 0x040fe40002fa1670 */
[----:B------:R-:W-:-:S02]  /*7490*/  ISETP.LT.OR P1, PT, R6, R240, P1 ;  /* 0x000000f00600720c */ /* 0x000fc40000f21670 */
[----:B------:R-:W-:Y:S02]  /*74a0*/  FMNMX.FTZ R132, R52, R132, !PT ;  /* 0x0000008434847209 */ /* 0x000fe40007810000 */
[C---:B------:R-:W-:Y:S02]  /*74b0*/  ISETP.LT.OR P0, PT, R7.reuse, R241, P0 ;  /* 0x000000f10700720c */ /* 0x040fe40000701670 */
[----:B------:R-:W-:Y:S01]  /*74c0*/  ISETP.LT.OR P2, PT, R7, R240, P2 ;  /* 0x000000f00700720c */ /* 0x000fe20001741670 */
[C---:B------:R-:W-:Y:S01]  /*74d0*/  VIADD R7, R2.reuse, 0x31 ;  /* 0x0000003102077836 */ /* 0x040fe20000000000 */
[----:B------:R-:W-:Y:S02]  /*74e0*/  IADD3 R6, R2, 0x29, RZ ;  /* 0x0000002902067810 */ /* 0x000fe40007ffe0ff */
[----:B------:R-:W-:Y:S02]  /*74f0*/  FSEL R141, R141, -INF , !P5 ;  /* 0xff8000008d8d7808 */ /* 0x000fe40006800000 */
[----:B------:R-:W-:-:S02]  /*7500*/  FSEL R157, R43, -INF , !P1 ;  /* 0xff8000002b9d7808 */ /* 0x000fc40004800000 */
[CC--:B------:R-:W-:Y:S02]  /*7510*/  ISETP.GE.AND P5, PT, R3.reuse, R243.reuse, PT ;  /* 0x000000f30300720c */ /* 0x0c0fe40003fa6270 */
[----:B------:R-:W-:Y:S02]  /*7520*/  ISETP.GE.AND P1, PT, R3, R242, PT ;  /* 0x000000f20300720c */ /* 0x000fe40003f26270 */
[----:B------:R-:W-:Y:S02]  /*7530*/  FMNMX.FTZ R132, R53, R132, !PT ;  /* 0x0000008435847209 */ /* 0x000fe40007810000 */
[----:B------:R-:W-:Y:S02]  /*7540*/  FSEL R135, R135, -INF , !P0 ;  /* 0xff80000087877808 */ /* 0x000fe40004000000 */
[----:B------:R-:W-:Y:S02]  /*7550*/  FSEL R158, R48, -INF , !P2 ;  /* 0xff800000309e7808 */ /* 0x000fe40005000000 */
[C---:B------:R-:W-:Y:S01]  /*7560*/  ISETP.GE.AND P0, PT, R6.reuse, R243, PT ;  /* 0x000000f30600720c */ /* 0x040fe20003f06270 */
[----:B------:R-:W-:Y:S01]  /*7570*/  LDSM.16.MT88.4 R48, [R214+0x14000] ;  /* 0x01400000d630783b */ /* 0x000fe20000004200 */
[----:B------:R-:W-:-:S02]  /*7580*/  ISETP.GE.AND P2, PT, R6, R242, PT ;  /* 0x000000f20600720c */ /* 0x000fc40003f46270 */
[CC--:B------:R-:W-:Y:S02]  /*7590*/  ISETP.LT.OR P5, PT, R3.reuse, R241.reuse, P5 ;  /* 0x000000f10300720c */ /* 0x0c0fe40002fa1670 */
[----:B------:R-:W-:Y:S02]  /*75a0*/  ISETP.LT.OR P1, PT, R3, R240, P1 ;  /* 0x000000f00300720c */ /* 0x000fe40000f21670 */
[----:B------:R-:W-:Y:S02]  /*75b0*/  FMNMX.FTZ R3, R13, R14, !PT ;  /* 0x0000000e0d037209 */ /* 0x000fe40007810000 */
[----:B------:R-:W-:Y:S02]  /*75c0*/  FMNMX.FTZ R132, R54, R132, !PT ;  /* 0x0000008436847209 */ /* 0x000fe40007810000 */
[C---:B------:R-:W-:Y:S02]  /*75d0*/  ISETP.LT.OR P0, PT, R6.reuse, R241, P0 ;  /* 0x000000f10600720c */ /* 0x040fe40000701670 */
[----:B------:R-:W-:-:S02]  /*75e0*/  ISETP.LT.OR P2, PT, R6, R240, P2 ;  /* 0x000000f00600720c */ /* 0x000fc40001741670 */
[----:B------:R-:W-:Y:S02]  /*75f0*/  IADD3 R6, R2, 0x38, RZ ;  /* 0x0000003802067810 */ /* 0x000fe40007ffe0ff */
[----:B------:R-:W-:Y:S02]  /*7600*/  FMNMX.FTZ R2, R15, R3, !PT ;  /* 0x000000030f027209 */ /* 0x000fe40007810000 */
[----:B------:R-:W-:Y:S02]  /*7610*/  FMNMX.FTZ R132, R55, R132, !PT ;  /* 0x0000008437847209 */ /* 0x000fe40007810000 */
[----:B------:R-:W-:Y:S02]  /*7620*/  FMNMX.FTZ R2, R16, R2, !PT ;  /* 0x0000000210027209 */ /* 0x000fe40007810000 */
[----:B------:R-:W-:Y:S02]  /*7630*/  FMNMX.FTZ R132, R135, R132, !PT ;  /* 0x0000008487847209 */ /* 0x000fe40007810000 */
[----:B------:R-:W-:-:S02]  /*7640*/  FSEL R140, R140, -INF , !P4 ;  /* 0xff8000008c8c7808 */ /* 0x000fc40006000000 */
[----:B------:R-:W-:Y:S02]  /*7650*/  FMNMX.FTZ R2, R56, R2, !PT ;  /* 0x0000000238027209 */ /* 0x000fe40007810000 */
[----:B------:R-:W-:Y:S02]  /*7660*/  FMNMX.FTZ R132, R141, R132, !PT ;  /* 0x000000848d847209 */ /* 0x000fe40007810000 */
[----:B------:R-:W-:Y:S02]  /*7670*/  ISETP.GE.AND P4, PT, R7, R243, PT ;  /* 0x000000f30700720c */ /* 0x000fe40003f86270 */
[----:B------:R-:W-:Y:S02]  /*7680*/  FSEL R142, R42, -INF , !P0 ;  /* 0xff8000002a8e7808 */ /* 0x000fe40004000000 */
[----:B------:R-:W-:Y:S02]  /*7690*/  FMNMX.FTZ R2, R57, R2, !PT ;  /* 0x0000000239027209 */ /* 0x000fe40007810000 */
[----:B------:R-:W-:-:S02]  /*76a0*/  FMNMX.FTZ R132, R140, R132, !PT ;  /* 0x000000848c847209 */ /* 0x000fc40007810000 */
[----:B------:R-:W-:Y:S02]  /*76b0*/  ISETP.LT.OR P4, PT, R7, R241, P4 ;  /* 0x000000f10700720c */ /* 0x000fe40002781670 */
[----:B-1----:R-:W-:Y:S02]  /*76c0*/  FSEL R168, R39, -INF , !P5 ;  /* 0xff80000027a87808 */ /* 0x002fe40006800000 */
[----:B------:R-:W-:Y:S02]  /*76d0*/  ISETP.GE.AND P5, PT, R6, R243, PT ;  /* 0x000000f30600720c */ /* 0x000fe40003fa6270 */
[----:B------:R-:W-:Y:S02]  /*76e0*/  FMNMX.FTZ R2, R58, R2, !PT ;  /* 0x000000023a027209 */ /* 0x000fe40007810000 */
[----:B------:R-:W-:Y:S02]  /*76f0*/  FMNMX.FTZ R132, R142, R132, !PT ;  /* 0x000000848e847209 */ /* 0x000fe40007810000 */
[----:B------:R-:W-:-:S02]  /*7700*/  FSEL R159, R38, -INF , !P4 ;  /* 0xff800000269f7808 */ /* 0x000fc40006000000 */
[----:B------:R-:W-:Y:S02]  /*7710*/  ISETP.GE.AND P4, PT, R8, R243, PT ;  /* 0x000000f30800720c */ /* 0x000fe40003f86270 */
[-C--:B------:R-:W-:Y:S02]  /*7720*/  ISETP.LT.OR P5, PT, R6, R241.reuse, P5 ;  /* 0x000000f10600720c */ /* 0x080fe40002fa1670 */
[----:B------:R-:W-:Y:S02]  /*7730*/  FMNMX.FTZ R2, R59, R2, !PT ;  /* 0x000000023b027209 */ /* 0x000fe40007810000 */
[----:B------:R-:W-:Y:S02]  /*7740*/  FMNMX.FTZ R132, R168, R132, !PT ;  /* 0x00000084a8847209 */ /* 0x000fe40007810000 */
[----:B------:R-:W-:Y:S02]  /*7750*/  ISETP.LT.OR P4, PT, R8, R241, P4 ;  /* 0x000000f10800720c */ /* 0x000fe40002781670 */
[----:B------:R-:W-:-:S02]  /*7760*/  FSEL R124, R35, -INF , !P5 ;  /* 0xff800000237c7808 */ /* 0x000fc40006800000 */
[----:B------:R-:W-:Y:S02]  /*7770*/  FMNMX.FTZ R2, R158, R2, !PT ;  /* 0x000000029e027209 */ /* 0x000fe40007810000 */
[----:B------:R-:W-:Y:S02]  /*7780*/  FMNMX.FTZ R132, R159, R132, !PT ;  /* 0x000000849f847209 */ /* 0x000fe40007810000 */
[----:B------:R-:W-:Y:S02]  /*7790*/  FSEL R143, R143, -INF , !P3 ;  /* 0xff8000008f8f7808 */ /* 0x000fe40005800000 */
[----:B------:R-:W-:Y:S02]  /*77a0*/  FSEL R164, R34, -INF , !P4 ;  /* 0xff80000022a47808 */ /* 0x000fe40006000000 */
[----:B------:R-:W-:Y:S02]  /*77b0*/  FMNMX.FTZ R2, R157, R2, !PT ;  /* 0x000000029d027209 */ /* 0x000fe40007810000 */
[----:B------:R-:W-:-:S02]  /*77c0*/  FMNMX.FTZ R132, R124, R132, !PT ;  /* 0x000000847c847209 */ /* 0x000fc40007810000 */
[-C--:B------:R-:W-:Y:S02]  /*77d0*/  ISETP.GE.AND P0, PT, R7, R242.reuse, PT ;  /* 0x000000f20700720c */ /* 0x080fe40003f06270 */
[----:B------:R-:W-:Y:S02]  /*77e0*/  ISETP.GE.AND P3, PT, R6, R242, PT ;  /* 0x000000f20600720c */ /* 0x000fe40003f66270 */
[----:B------:R-:W-:Y:S02]  /*77f0*/  FSEL R156, R156, -INF , !P2 ;  /* 0xff8000009c9c7808 */ /* 0x000fe40005000000 */
[----:B------:R-:W-:Y:S02]  /*7800*/  FMNMX.FTZ R2, R143, R2, !PT ;  /* 0x000000028f027209 */ /* 0x000fe40007810000 */
[----:B------:R-:W-:Y:S02]  /*7810*/  FMNMX.FTZ R132, R164, R132, !PT ;  /* 0x00000084a4847209 */ /* 0x000fe40007810000 */
[----:B------:R-:W-:-:S02]  /*7820*/  ISETP.LT.OR P0, PT, R7, R240, P0 ;  /* 0x000000f00700720c */ /* 0x000fc40000701670 */
[----:B------:R-:W-:Y:S02]  /*7830*/  ISETP.LT.OR P3, PT, R6, R240, P3 ;  /* 0x000000f00600720c */ /* 0x000fe40001f61670 */
[----:B------:R-:W-:Y:S01]  /*7840*/  FSEL R165, R41, -INF , !P1 ;  /* 0xff80000029a57808 */ /* 0x000fe20004800000 */
[----:B------:R-:W1:Y:S01]  /*7850*/  SHFL.BFLY PT, R6, R132, 0x2, 0x1f ;  /* 0x0c401f0084067f89 */ /* 0x000e6200000e0000 */
[----:B------:R-:W-:Y:S02]  /*7860*/  FMNMX.FTZ R2, R156, R2, !PT ;  /* 0x000000029c027209 */ /* 0x000fe40007810000 */
[----:B------:R-:W-:Y:S02]  /*7870*/  ISETP.GE.AND P1, PT, R8, R242, PT ;  /* 0x000000f20800720c */ /* 0x000fe40003f26270 */
[----:B------:R-:W-:Y:S02]  /*7880*/  FSEL R223, R40, -INF , !P0 ;  /* 0xff80000028df7808 */ /* 0x000fe40004000000 */
[----:B------:R-:W-:Y:S01]  /*7890*/  FMNMX.FTZ R2, R165, R2, !PT ;  /* 0x00000002a5027209 */ /* 0x000fe20007810000 */
[----:B------:R-:W-:Y:S01]  /*78a0*/  LDSM.16.MT88.4 R40, [R213+0x10000] ;  /* 0x01000000d528783b */ /* 0x000fe20000004200 */
[----:B------:R-:W-:-:S02]  /*78b0*/  ISETP.LT.OR P1, PT, R8, R240, P1 ;  /* 0x000000f00800720c */ /* 0x000fc40000f21670 */
[----:B------:R-:W-:Y:S02]  /*78c0*/  FSEL R184, R37, -INF , !P3 ;  /* 0xff80000025b87808 */ /* 0x000fe40005800000 */
[----:B------:R-:W-:Y:S02]  /*78d0*/  FMNMX.FTZ R2, R223, R2, !PT ;  /* 0x00000002df027209 */ /* 0x000fe40007810000 */
[----:B------:R-:W-:Y:S02]  /*78e0*/  FSEL R169, R36, -INF , !P1 ;  /* 0xff80000024a97808 */ /* 0x000fe40004800000 */
[----:B------:R-:W-:Y:S01]  /*78f0*/  FMNMX.FTZ R2, R184, R2, !PT ;  /* 0x00000002b8027209 */ /* 0x000fe20007810000 */
[----:B------:R-:W-:Y:S01]  /*7900*/  LDSM.16.MT88.4 R36, [R214+0x10000] ;  /* 0x01000000d624783b */ /* 0x000fe20000004200 */
[----:B------:R-:W-:Y:S02]  /*7910*/  LEA R216, R0, R213, 0x1 ;  /* 0x000000d500d87211 */ /* 0x000fe400078e08ff */
[----:B------:R-:W-:-:S02]  /*7920*/  FMNMX.FTZ R2, R169, R2, !PT ;  /* 0x00000002a9027209 */ /* 0x000fc40007810000 */
[----:B-1----:R-:W-:Y:S01]  /*7930*/  FMNMX.FTZ R132, R132, R6, !PT ;  /* 0x0000000684847209 */ /* 0x002fe20007810000 */
[----:B------:R-:W-:Y:S04]  /*7940*/  LDSM.16.MT88.4 R32, [R216+0x10000] ;  /* 0x01000000d820783b */ /* 0x000fe80000004200 */
[----:B------:R-:W1:Y:S04]  /*7950*/  SHFL.BFLY PT, R3, R2, 0x2, 0x1f ;  /* 0x0c401f0002037f89 */ /* 0x000e6800000e0000 */
[----:B------:R-:W2:Y:S01]  /*7960*/  SHFL.BFLY PT, R6, R132, 0x1, 0x1f ;  /* 0x0c201f0084067f89 */ /* 0x000ea200000e0000 */
[----:B-1----:R-:W-:-:S02]  /*7970*/  FMNMX.FTZ R2, R2, R3, !PT ;  /* 0x0000000302027209 */ /* 0x002fc40007810000 */
[----:B--2---:R-:W-:-:S03]  /*7980*/  FMNMX.FTZ R132, R132, R6, !PT ;  /* 0x0000000684847209 */ /* 0x004fc60007810000 */
[----:B------:R-:W1:Y:S01]  /*7990*/  SHFL.BFLY PT, R7, R2, 0x1, 0x1f ;  /* 0x0c201f0002077f89 */ /* 0x000e6200000e0000 */
[C---:B------:R-:W-:Y:S01]  /*79a0*/  FSETP.NEU.FTZ.AND P0, PT, R132.reuse, -INF , PT ;  /* 0xff8000008400780b */ /* 0x040fe20003f1d000 */
[----:B------:R-:W-:-:S05]  /*79b0*/  FMUL.FTZ R8, R132, UR20 ;  /* 0x0000001484087c20 */ /* 0x000fca0008410000 */
[----:B------:R-:W-:-:S05]  /*79c0*/  FSEL R8, R8, RZ, P0 ;  /* 0x000000ff08087208 */ /* 0x000fca0000000000 */
[--C-:B------:R-:W-:Y:S01]  /*79d0*/  FFMA.FTZ R3, R9, UR20, -R8.reuse ;  /* 0x0000001409037c23 */ /* 0x100fe20008010808 */
[----:B------:R-:W-:-:S03]  /*79e0*/  FFMA.FTZ R6, R10, UR20, -R8 ;  /* 0x000000140a067c23 */ /* 0x000fc60008010808 */
[----:B------:R1:W-:Y:S08]  /*79f0*/  MUFU.EX2 R224, R3 ;  /* 0x0000000300e07308 */ /* 0x0003f00000000800 */
[----:B------:R2:W-:Y:S01]  /*7a00*/  MUFU.EX2 R226, R6 ;  /* 0x0000000600e27308 */ /* 0x0005e20000000800 */
[----:B-1----:R-:W-:Y:S01]  /*7a10*/  FMNMX.FTZ R3, R2, R7, !PT ;  /* 0x0000000702037209 */ /* 0x002fe20007810000 */
[----:B------:R-:W-:Y:S01]  /*7a20*/  FFMA.FTZ R2, R11, UR20, -R8 ;  /* 0x000000140b027c23 */ /* 0x000fe20008010808 */
[----:B------:R-:W-:-:S02]  /*7a30*/  MOV R11, R165 ;  /* 0x000000a5000b7202 */ /* 0x000fc40000000f00 */
[----:B------:R-:W-:-:S03]  /*7a40*/  FSETP.NEU.FTZ.AND P0, PT, R3, -INF , PT ;  /* 0xff8000000300780b */ /* 0x000fc60003f1d000 */
[----:B------:R1:W-:Y:S01]  /*7a50*/  MUFU.EX2 R227, R2 ;  /* 0x0000000200e37308 */ /* 0x0003e20000000800 */
[----:B--2---:R-:W-:-:S07]  /*7a60*/  FFMA.FTZ R6, R12, UR20, -R8 ;  /* 0x000000140c067c23 */ /* 0x004fce0008010808 */
[----:B------:R2:W3:Y:S01]  /*7a70*/  MUFU.EX2 R221, R6 ;  /* 0x0000000600dd7308 */ /* 0x0004e20000000800 */
[----:B-1----:R-:W-:-:S05]  /*7a80*/  FMUL.FTZ R2, R3, UR20 ;  /* 0x0000001403027c20 */ /* 0x002fca0008410000 */
[----:B------:R-:W-:-:S05]  /*7a90*/  FSEL R2, R2, RZ, P0 ;  /* 0x000000ff02027208 */ /* 0x000fca0000000000 */
[--C-:B------:R-:W-:Y:S01]  /*7aa0*/  FFMA.FTZ R0, R15, UR20, -R2.reuse ;  /* 0x000000140f007c23 */ /* 0x100fe20008010802 */
[--C-:B--2---:R-:W-:Y:S01]  /*7ab0*/  FFMA.FTZ R6, R13, UR20, -R2.reuse ;  /* 0x000000140d067c23 */ /* 0x104fe20008010802 */
[--C-:B------:R-:W-:Y:S02]  /*7ac0*/  FFMA.FTZ R4, R14, UR20, -R2.reuse ;  /* 0x000000140e047c23 */ /* 0x100fe40008010802 */
[----:B------:R1:W-:Y:S01]  /*7ad0*/  MUFU.EX2 R222, R0 ;  /* 0x0000000000de7308 */ /* 0x0003e20000000800 */
[----:B------:R-:W2:Y:S07]  /*7ae0*/  LDSM.16.MT88.4 R12, [R216+0x12000] ;  /* 0x01200000d80c783b */ /* 0x000eae0000004200 */
[----:B------:R3:W-:Y:S08]  /*7af0*/  MUFU.EX2 R225, R6 ;  /* 0x0000000600e17308 */ /* 0x0007f00000000800 */
[----:B------:R4:W4:Y:S01]  /*7b00*/  MUFU.EX2 R170, R4 ;  /* 0x0000000400aa7308 */ /* 0x0009220000000800 */
[----:B-1----:R-:W-:-:S02]  /*7b10*/  FFMA.FTZ R0, R16, UR20, -R2 ;  /* 0x0000001410007c23 */ /* 0x002fc40008010802 */
[----:B------:R-:W1:Y:S05]  /*7b20*/  LDSM.16.MT88.4 R16, [R214+0x12000] ;  /* 0x01200000d610783b */ /* 0x000e6a0000004200 */
[----:B------:R-:W2:Y:S01]  /*7b30*/  MUFU.EX2 R220, R0 ;  /* 0x0000000000dc7308 */ /* 0x000ea20000000800 */
[----:B---3--:R-:W-:Y:S02]  /*7b40*/  F2FP.F16.F32.PACK_AB R6, R221, R226 ;  /* 0x000000e2dd06723e */ /* 0x008fe400000000ff */
[----:B----4-:R-:W-:Y:S02]  /*7b50*/  F2FP.F16.F32.PACK_AB R4, R227, R224 ;  /* 0x000000e0e304723e */ /* 0x010fe400000000ff */
[----:B------:R-:W-:-:S02]  /*7b60*/  F2FP.F16.F32.PACK_AB R5, R170, R225 ;  /* 0x000000e1aa05723e */ /* 0x000fc400000000ff */
[----:B--2---:R-:W-:Y:S01]  /*7b70*/  F2FP.F16.F32.PACK_AB R7, R220, R222 ;  /* 0x000000dedc07723e */ /* 0x004fe200000000ff */
[----:B------:R-:W-:-:S04]  /*7b80*/  FFMA.FTZ R0, R52, UR20, -R8 ;  /* 0x0000001434007c23 */ /* 0x000fc80008010808 */
[----:B------:R2:W-:Y:S02]  /*7b90*/  MUFU.EX2 R218, R0 ;  /* 0x0000000000da7308 */ /* 0x0005e40000000800 */
[C---:B------:R-:W-:Y:S06]  /*7ba0*/  HMMA.16816.F32 R92, R4.reuse, R36, RZ ;  /* 0x00000024045c723c */ /* 0x040fec00000018ff */
[C---:B------:R-:W-:Y:S01]  /*7bb0*/  HMMA.16816.F32 R108, R4.reuse, R38, RZ ;  /* 0x00000026046c723c */ /* 0x040fe200000018ff */
[----:B------:R-:W3:Y:S05]  /*7bc0*/  LDSM.16.MT88.4 R36, [R215+0x14000] ;  /* 0x01400000d724783b */ /* 0x000eea0000004200 */
[----:B------:R-:W-:Y:S01]  /*7bd0*/  HMMA.16816.F32 R96, R4, R40, RZ ;  /* 0x000000280460723c */ /* 0x000fe200000018ff */
[----:B--2---:R-:W-:-:S05]  /*7be0*/  FFMA.FTZ R0, R53, UR20, -R8 ;  /* 0x0000001435007c23 */ /* 0x004fca0008010808 */
[C---:B------:R-:W-:Y:S01]  /*7bf0*/  HMMA.16816.F32 R112, R4.reuse, R42, RZ ;  /* 0x0000002a0470723c */ /* 0x040fe200000018ff */
[----:B------:R2:W-:Y:S05]  /*7c00*/  MUFU.EX2 R212, R0 ;  /* 0x0000000000d47308 */ /* 0x0005ea0000000800 */
[C---:B------:R-:W-:Y:S06]  /*7c10*/  HMMA.16816.F32 R80, R4.reuse, R12, RZ ;  /* 0x0000000c0450723c */ /* 0x040fec00000018ff */
[C---:B------:R-:W-:Y:S01]  /*7c20*/  HMMA.16816.F32 R100, R4.reuse, R14, RZ ;  /* 0x0000000e0464723c */ /* 0x040fe200000018ff */
[----:B------:R-:W4:Y:S05]  /*7c30*/  LDSM.16.MT88.4 R12, [R213+0x16000] ;  /* 0x01600000d50c783b */ /* 0x000f2a0000004200 */
[----:B------:R-:W-:Y:S01]  /*7c40*/  HMMA.16816.F32 R88, R4, R32, RZ ;  /* 0x000000200458723c */ /* 0x000fe200000018ff */
[----:B--2---:R-:W-:-:S04]  /*7c50*/  FFMA.FTZ R0, R54, UR20, -R8 ;  /* 0x0000001436007c23 */ /* 0x004fc80008010808 */
[----:B------:R2:W-:Y:S01]  /*7c60*/  MUFU.EX2 R185, R0 ;  /* 0x0000000000b97308 */ /* 0x0005e20000000800 */
[C---:B------:R-:W-:Y:S01]  /*7c70*/  HMMA.16816.F32 R104, R4.reuse, R34, RZ ;  /* 0x000000220468723c */ /* 0x040fe200000018ff */
[----:B------:R-:W4:Y:S05]  /*7c80*/  LDSM.16.MT88.4 R32, [R216+0x14000] ;  /* 0x01400000d820783b */ /* 0x000f2a0000004200 */
[C---:B------:R-:W-:Y:S06]  /*7c90*/  HMMA.16816.F32 R84, R4.reuse, R24, RZ ;  /* 0x000000180454723c */ /* 0x040fec00000018ff */
[----:B------:R-:W-:Y:S01]  /*7ca0*/  HMMA.16816.F32 R72, R4, R26, RZ ;  /* 0x0000001a0448723c */ /* 0x000fe200000018ff */
[----:B------:R-:W-:Y:S01]  /*7cb0*/  LDSM.16.MT88.4 R24, [R215+0x16000] ;  /* 0x01600000d718783b */ /* 0x000fe20000004200 */
[----:B--2---:R-:W-:-:S04]  /*7cc0*/  FFMA.FTZ R0, R55, UR20, -R8 ;  /* 0x0000001437007c23 */ /* 0x004fc80008010808 */
[C---:B------:R-:W-:Y:S01]  /*7cd0*/  HMMA.16816.F32 R60, R4.reuse, R20, RZ ;  /* 0x00000014043c723c */ /* 0x040fe200000018ff */
[----:B------:R2:W4:Y:S05]  /*7ce0*/  MUFU.EX2 R54, R0 ;  /* 0x0000000000367308 */ /* 0x00052a0000000800 */
[C---:B------:R-:W-:Y:S01]  /*7cf0*/  HMMA.16816.F32 R68, R4.reuse, R22, RZ ;  /* 0x000000160444723c */ /* 0x040fe200000018ff */
[----:B------:R-:W4:Y:S05]  /*7d00*/  LDSM.16.MT88.4 R20, [R214+0x16000] ;  /* 0x01600000d614783b */ /* 0x000f2a0000004200 */
[C---:B-1----:R-:W-:Y:S06]  /*7d10*/  HMMA.16816.F32 R40, R4.reuse, R16, RZ ;  /* 0x000000100428723c */ /* 0x042fec00000018ff */
[----:B------:R-:W-:Y:S01]  /*7d20*/  HMMA.16816.F32 R64, R4, R18, RZ ;  /* 0x000000120440723c */ /* 0x000fe200000018ff */
[----:B------:R-:W1:Y:S01]  /*7d30*/  LDSM.16.MT88.4 R16, [R216+0x16000] ;  /* 0x01600000d810783b */ /* 0x000e620000004200 */
[----:B--2---:R-:W-:-:S04]  /*7d40*/  FFMA.FTZ R0, R56, UR20, -R2 ;  /* 0x0000001438007c23 */ /* 0x004fc80008010802 */
[----:B------:R2:W-:Y:S01]  /*7d50*/  MUFU.EX2 R217, R0 ;  /* 0x0000000000d97308 */ /* 0x0005e20000000800 */
[C---:B---3--:R-:W-:Y:S06]  /*7d60*/  HMMA.16816.F32 R160, R4.reuse, R36, RZ ;  /* 0x0000002404a0723c */ /* 0x048fec00000018ff */
[C---:B------:R-:W-:Y:S01]  /*7d70*/  HMMA.16816.F32 R176, R4.reuse, R38, RZ ;  /* 0x0000002604b0723c */ /* 0x040fe200000018ff */
[----:B------:R-:W3:Y:S05]  /*7d80*/  LDSM.16.MT88.4 R36, [R213+0x10800] ;  /* 0x01080000d524783b */ /* 0x000eea0000004200 */
[----:B------:R-:W-:Y:S01]  /*7d90*/  HMMA.16816.F32 R120, R4, R44, RZ ;  /* 0x0000002c0478723c */ /* 0x000fe200000018ff */
[----:B--2---:R-:W-:-:S05]  /*7da0*/  FFMA.FTZ R0, R57, UR20, -R2 ;  /* 0x0000001439007c23 */ /* 0x004fca0008010802 */
[C---:B------:R-:W-:Y:S01]  /*7db0*/  HMMA.16816.F32 R144, R4.reuse, R48, RZ ;  /* 0x000000300490723c */ /* 0x040fe200000018ff */
[----:B------:R2:W3:Y:S05]  /*7dc0*/  MUFU.EX2 R9, R0 ;  /* 0x0000000000097308 */ /* 0x0004ea0000000800 */
[C---:B------:R-:W-:Y:S06]  /*7dd0*/  HMMA.16816.F32 R136, R4.reuse, R50, RZ ;  /* 0x000000320488723c */ /* 0x040fec00000018ff */
[C---:B----4-:R-:W-:Y:S06]  /*7de0*/  HMMA.16816.F32 R188, R4.reuse, R12, RZ ;  /* 0x0000000c04bc723c */ /* 0x050fec00000018ff */
[----:B------:R-:W-:Y:S01]  /*7df0*/  HMMA.16816.F32 R196, R4, R14, RZ ;  /* 0x0000000e04c4723c */ /* 0x000fe200000018ff */
[----:B--2---:R-:W-:-:S04]  /*7e00*/  FFMA.FTZ R0, R58, UR20, -R2 ;  /* 0x000000143a007c23 */ /* 0x004fc80008010802 */
[----:B------:R2:W-:Y:S01]  /*7e10*/  MUFU.EX2 R219, R0 ;  /* 0x0000000000db7308 */ /* 0x0005e20000000800 */
[C---:B------:R-:W-:Y:S06]  /*7e20*/  HMMA.16816.F32 R76, R4.reuse, R28, RZ ;  /* 0x0000001c044c723c */ /* 0x040fec00000018ff */
[C---:B------:R-:W-:Y:S06]  /*7e30*/  HMMA.16816.F32 R116, R4.reuse, R30, RZ ;  /* 0x0000001e0474723c */ /* 0x040fec00000018ff */
[----:B------:R-:W-:Y:S01]  /*7e40*/  HMMA.16816.F32 R44, R4, R46, RZ ;  /* 0x0000002e042c723c */ /* 0x000fe200000018ff */
[----:B--2---:R-:W-:-:S05]  /*7e50*/  FFMA.FTZ R0, R59, UR20, -R2 ;  /* 0x000000143b007c23 */ /* 0x004fca0008010802 */
[C---:B------:R-:W-:Y:S01]  /*7e60*/  HMMA.16816.F32 R48, R4.reuse, R32, RZ ;  /* 0x000000200430723c */ /* 0x040fe200000018ff */
[----:B------:R-:W2:Y:S05]  /*7e70*/  MUFU.EX2 R55, R0 ;  /* 0x0000000000377308 */ /* 0x000eaa0000000800 */
[C---:B------:R-:W-:Y:S01]  /*7e80*/  HMMA.16816.F32 R148, R4.reuse, R34, RZ ;  /* 0x000000220494723c */ /* 0x040fe200000018ff */
[----:B------:R-:W-:Y:S05]  /*7e90*/  LDSM.16.MT88.4 R32, [R214+0x10800] ;  /* 0x01080000d620783b */ /* 0x000fea0000004200 */
[C---:B------:R-:W-:Y:S06]  /*7ea0*/  HMMA.16816.F32 R200, R4.reuse, R20, RZ ;  /* 0x0000001404c8723c */ /* 0x040fec00000018ff */
[C---:B------:R-:W-:Y:S01]  /*7eb0*/  HMMA.16816.F32 R244, R4.reuse, R22, RZ ;  /* 0x0000001604f4723c */ /* 0x040fe200000018ff */
[----:B------:R-:W-:Y:S05]  /*7ec0*/  LDSM.16.MT88.4 R20, [R216+0x10800] ;  /* 0x01080000d814783b */ /* 0x000fea0000004200 */
[C---:B-1----:R-:W-:Y:S06]  /*7ed0*/  HMMA.16816.F32 R56, R4.reuse, R16, RZ ;  /* 0x000000100438723c */ /* 0x042fec00000018ff */
[C---:B------:R-:W-:Y:S01]  /*7ee0*/  HMMA.16816.F32 R128, R4.reuse, R18, RZ ;  /* 0x000000120480723c */ /* 0x040fe200000018ff */
[----:B------:R-:W1:Y:S05]  /*7ef0*/  LDSM.16.MT88.4 R16, [R215+0x10800] ;  /* 0x01080000d710783b */ /* 0x000e6a0000004200 */
[C---:B------:R-:W-:Y:S06]  /*7f00*/  HMMA.16816.F32 R12, R4.reuse, R24, RZ ;  /* 0x00000018040c723c */ /* 0x040fec00000018ff */
[----:B------:R-:W-:-:S12]  /*7f10*/  HMMA.16816.F32 R4, R4, R26, RZ ;  /* 0x0000001a0404723c */ /* 0x000fd800000018ff */
[----:B------:R-:W-:Y:S01]  /*7f20*/  IMAD.MOV.U32 R127, RZ, RZ, R129 ;  /* 0x000000ffff7f7224 */ /* 0x000fe200078e0081 */
[----:B------:R-:W-:Y:S01]  /*7f30*/  MOV R126, R130 ;  /* 0x00000082007e7202 */ /* 0x000fe20000000f00 */
[----:B------:R-:W-:Y:S02]  /*7f40*/  IMAD.MOV.U32 R125, RZ, RZ, R131 ;  /* 0x000000ffff7d7224 */ /* 0x000fe400078e0083 */
[----:B------:R-:W-:Y:S02]  /*7f50*/  IMAD.MOV.U32 R10, RZ, RZ, R128 ;  /* 0x000000ffff0a7224 */ /* 0x000fe400078e0080 */
[----:B------:R-:W-:Y:S01]  /*7f60*/  MOV R131, R13 ;  /* 0x0000000d00837202 */ /* 0x000fe20000000f00 */
[----:B------:R-:W-:Y:S01]  /*7f70*/  IMAD.MOV.U32 R130, RZ, RZ, R14 ;  /* 0x000000ffff827224 */ /* 0x000fe200078e000e */
[----:B------:R-:W-:Y:S01]  /*7f80*/  MOV R128, R12 ;  /* 0x0000000c00807202 */ /* 0x000fe20000000f00 */
[----:B------:R-:W-:Y:S02]  /*7f90*/  IMAD.MOV.U32 R129, RZ, RZ, R15 ;  /* 0x000000ffff817224 */ /* 0x000fe400078e000f */
[----:B------:R-:W4:Y:S01]  /*7fa0*/  LDSM.16.MT88.4 R12, [R213+0x12800] ;  /* 0x01280000d50c783b */ /* 0x000f220000004200 */
[----:B------:R-:W-:Y:S01]  /*7fb0*/  IMAD.MOV.U32 R27, RZ, RZ, R5 ;  /* 0x000000ffff1b7224 */ /* 0x000fe200078e0005 */
[----:B------:R-:W-:Y:S01]  /*7fc0*/  MOV R25, R7 ;  /* 0x0000000700197202 */ /* 0x000fe20000000f00 */
[----:B------:R-:W-:Y:S01]  /*7fd0*/  IMAD.MOV.U32 R26, RZ, RZ, R6 ;  /* 0x000000ffff1a7224 */ /* 0x000fe200078e0006 */
[----:B------:R-:W-:Y:S01]  /*7fe0*/  F2FP.F16.F32.PACK_AB R6, R54, R185 ;  /* 0x000000b93606723e */ /* 0x000fe200000000ff */
[----:B------:R-:W-:Y:S01]  /*7ff0*/  IMAD.MOV.U32 R24, RZ, RZ, R4 ;  /* 0x000000ffff187224 */ /* 0x000fe200078e0004 */
[----:B------:R-:W-:-:S02]  /*8000*/  F2FP.F16.F32.PACK_AB R4, R212, R218 ;  /* 0x000000dad404723e */ /* 0x000fc400000000ff */
[----:B---3--:R-:W-:Y:S02]  /*8010*/  F2FP.F16.F32.PACK_AB R5, R9, R217 ;  /* 0x000000d90905723e */ /* 0x008fe400000000ff */
[----:B--2---:R-:W-:-:S07]  /*8020*/  F2FP.F16.F32.PACK_AB R7, R55, R219 ;  /* 0x000000db3707723e */ /* 0x004fce00000000ff */
[C---:B------:R-:W-:Y:S06]  /*8030*/  HMMA.16816.F32 R28, R4.reuse, R36, R96 ;  /* 0x00000024041c723c */ /* 0x040fec0000001860 */
[C---:B------:R-:W-:Y:S06]  /*8040*/  HMMA.16816.F32 R36, R4.reuse, R38, R112 ;  /* 0x000000260424723c */ /* 0x040fec0000001870 */
[----:B-1----:R-:W-:Y:S01]  /*8050*/  HMMA.16816.F32 R204, R4, R16, R84 ;  /* 0x0000001004cc723c */ /* 0x002fe20000001854 */
[----:B------:R-:W-:-:S05]  /*8060*/  IMAD.MOV.U32 R115, RZ, RZ, R164 ;  /* 0x000000ffff737224 */ /* 0x000fca00078e00a4 */
[C---:B------:R-:W-:Y:S01]  /*8070*/  HMMA.16816.F32 R192, R4.reuse, R18, R72 ;  /* 0x0000001204c0723c */ /* 0x040fe20000001848 */
[----:B------:R-:W1:Y:S05]  /*8080*/  LDSM.16.MT88.4 R16, [R214+0x14800] ;  /* 0x01480000d610783b */ /* 0x000e6a0000004200 */
[----:B------:R-:W-:Y:S01]  /*8090*/  IMAD.MOV.U32 R155, RZ, RZ, R29 ;  /* 0x000000ffff9b7224 */ /* 0x000fe200078e001d */
[----:B------:R-:W-:Y:S01]  /*80a0*/  MOV R154, R30 ;  /* 0x0000001e009a7202 */ /* 0x000fe20000000f00 */
[----:B------:R-:W-:Y:S01]  /*80b0*/  IMAD.MOV.U32 R153, RZ, RZ, R31 ;  /* 0x000000ffff997224 */ /* 0x000fe200078e001f */
[----:B----4-:R-:W-:Y:S01]  /*80c0*/  HMMA.16816.F32 R172, R4, R12, R60 ;  /* 0x0000000c04ac723c */ /* 0x010fe2000000183c */
[----:B------:R-:W-:-:S02]  /*80d0*/  IMAD.MOV.U32 R152, RZ, RZ, R28 ;  /* 0x000000ffff987224 */ /* 0x000fc400078e001c */
[----:B------:R-:W-:Y:S01]  /*80e0*/  MOV R99, R36 ;  /* 0x0000002400637202 */ /* 0x000fe20000000f00 */
[----:B------:R-:W-:Y:S01]  /*80f0*/  IMAD.MOV.U32 R98, RZ, RZ, R37 ;  /* 0x000000ffff627224 */ /* 0x000fe200078e0025 */
[----:B------:R-:W-:Y:S01]  /*8100*/  MOV R96, R39 ;  /* 0x0000002700607202 */ /* 0x000fe20000000f00 */
[----:B------:R-:W-:Y:S01]  /*8110*/  IMAD.MOV.U32 R97, RZ, RZ, R38 ;  /* 0x000000ffff617224 */ /* 0x000fe200078e0026 */
[----:B------:R-:W2:Y:S01]  /*8120*/  LDSM.16.MT88.4 R28, [R214+0x12800] ;  /* 0x01280000d61c783b */ /* 0x000ea20000004200 */
[C---:B------:R-:W-:Y:S01]  /*8130*/  HMMA.16816.F32 R36, R4.reuse, R32, R92 ;  /* 0x000000200424723c */ /* 0x040fe2000000185c */
[----:B------:R-:W-:Y:S01]  /*8140*/  IMAD.MOV.U32 R61, RZ, RZ, R155 ;  /* 0x000000ffff3d7224 */ /* 0x000fe200078e009b */
[----:B------:R-:W-:Y:S01]  /*8150*/  MOV R62, R154 ;  /* 0x0000009a003e7202 */ /* 0x000fe20000000f00 */
[----:B------:R-:W-:Y:S02]  /*8160*/  IMAD.MOV.U32 R63, RZ, RZ, R153 ;  /* 0x000000ffff3f7224 */ /* 0x000fe400078e0099 */
[----:B------:R-:W-:Y:S01]  /*8170*/  IMAD.MOV.U32 R60, RZ, RZ, R152 ;  /* 0x000000ffff3c7224 */ /* 0x000fe200078e0098 */
[C---:B------:R-:W-:Y:S06]  /*8180*/  HMMA.16816.F32 R32, R4.reuse, R34, R108 ;  /* 0x000000220420723c */ /* 0x040fec000000186c */
[C---:B------:R-:W-:Y:S01]  /*8190*/  HMMA.16816.F32 R180, R4.reuse, R14, R68 ;  /* 0x0000000e04b4723c */ /* 0x040fe20000001844 */
[----:B------:R-:W-:Y:S01]  /*81a0*/  MOV R109, R27 ;  /* 0x0000001b006d7202 */ /* 0x000fe20000000f00 */
[----:B------:R-:W-:Y:S01]  /*81b0*/  IMAD.MOV.U32 R110, RZ, RZ, R26 ;  /* 0x000000ffff6e7224 */ /* 0x000fe200078e001a */
[----:B------:R-:W-:Y:S01]  /*81c0*/  MOV R108, R24 ;  /* 0x00000018006c7202 */ /* 0x000fe20000000f00 */
[----:B------:R-:W-:Y:S01]  /*81d0*/  IMAD.MOV.U32 R111, RZ, RZ, R25 ;  /* 0x000000ffff6f7224 */ /* 0x000fe200078e0019 */
[----:B------:R-:W3:Y:S01]  /*81e0*/  LDSM.16.MT88.4 R12, [R216+0x14800] ;  /* 0x01480000d80c783b */ /* 0x000ee20000004200 */
[C---:B------:R-:W-:Y:S03]  /*81f0*/  HMMA.16816.F32 R248, R4.reuse, R20, R88 ;  /* 0x0000001404f8723c */ /* 0x040fe60000001858 */
[----:B------:R-:W4:Y:S03]  /*8200*/  LDSM.16.MT88.4 R24, [R213+0x14800] ;  /* 0x01480000d518783b */ /* 0x000f260000004200 */
[----:B------:R-:W-:Y:S01]  /*8210*/  IMAD.MOV.U32 R252, RZ, RZ, R36 ;  /* 0x000000fffffc7224 */ /* 0x000fe200078e0024 */
[----:B------:R-:W-:Y:S01]  /*8220*/  MOV R186, R38 ;  /* 0x0000002600ba7202 */ /* 0x000fe20000000f00 */
[----:B------:R-:W-:Y:S01]  /*8230*/  IMAD.MOV.U32 R187, RZ, RZ, R37 ;  /* 0x000000ffffbb7224 */ /* 0x000fe200078e0025 */
[C---:B------:R-:W-:Y:S01]  /*8240*/  HMMA.16816.F32 R208, R4.reuse, R22, R104 ;  /* 0x0000001604d0723c */ /* 0x040fe20000001868 */
[----:B------:R-:W-:Y:S01]  /*8250*/  IMAD.MOV.U32 R171, RZ, RZ, R39 ;  /* 0x000000ffffab7224 */ /* 0x000fe200078e0027 */
[----:B------:R-:W4:Y:S01]  /*8260*/  LDSM.16.MT88.4 R20, [R215+0x14800] ;  /* 0x01480000d714783b */ /* 0x000f220000004200 */
[----:B------:R-:W-:Y:S01]  /*8270*/  IMAD.MOV.U32 R92, RZ, RZ, R35 ;  /* 0x000000ffff5c7224 */ /* 0x000fe200078e0023 */
[----:B------:R-:W-:Y:S01]  /*8280*/  MOV R53, R32 ;  /* 0x0000002000357202 */ /* 0x000fe20000000f00 */
[----:B------:R-:W-:Y:S01]  /*8290*/  IMAD.MOV.U32 R52, RZ, RZ, R33 ;  /* 0x000000ffff347224 */ /* 0x000fe200078e0021 */
[----:B------:R-:W4:Y:S01]  /*82a0*/  LDSM.16.MT88.4 R36, [R216+0x12800] ;  /* 0x01280000d824783b */ /* 0x000f220000004200 */
[----:B------:R-:W-:Y:S01]  /*82b0*/  IMAD.MOV.U32 R0, RZ, RZ, R34 ;  /* 0x000000ffff007224 */ /* 0x000fe200078e0022 */
[C---:B-1----:R-:W-:Y:S02]  /*82c0*/  HMMA.16816.F32 R72, R4.reuse, R16, R144 ;  /* 0x000000100448723c */ /* 0x042fe40000001890 */
[----:B------:R-:W1:Y:S04]  /*82d0*/  LDSM.16.MT88.4 R32, [R215+0x12800] ;  /* 0x01280000d720783b */ /* 0x000e680000004200 */
[C---:B--2---:R-:W-:Y:S06]  /*82e0*/  HMMA.16816.F32 R152, R4.reuse, R30, R64 ;  /* 0x0000001e0498723c */ /* 0x044fec0000001840 */
[C---:B------:R-:W-:Y:S01]  /*82f0*/  HMMA.16816.F32 R164, R4.reuse, R28, R40 ;  /* 0x0000001c04a4723c */ /* 0x040fe20000001828 */
[----:B------:R-:W-:Y:S01]  /*8300*/  IMAD.MOV.U32 R64, RZ, RZ, R10 ;  /* 0x000000ffff407224 */ /* 0x000fe200078e000a */
[----:B------:R-:W-:Y:S01]  /*8310*/  MOV R66, R126 ;  /* 0x0000007e00427202 */ /* 0x000fe20000000f00 */
[----:B------:R-:W-:Y:S01]  /*8320*/  IMAD.MOV.U32 R65, RZ, RZ, R127 ;  /* 0x000000ffff417224 */ /* 0x000fe200078e007f */
[----:B------:R-:W-:Y:S01]  /*8330*/  MOV R10, R124 ;  /* 0x0000007c000a7202 */ /* 0x000fe20000000f00 */
[----:B------:R-:W-:Y:S01]  /*8340*/  IMAD.MOV.U32 R67, RZ, RZ, R125 ;  /* 0x000000ffff437224 */ /* 0x000fe200078e007d */
[----:B------:R-:W-:Y:S01]  /*8350*/  LDSM.16.MT88.4 R28, [R214+0x16800] ;  /* 0x01680000d61c783b */ /* 0x000fe20000004200 */
[----:B------:R-:W-:Y:S01]  /*8360*/  IMAD.MOV.U32 R41, RZ, RZ, R131 ;  /* 0x000000ffff297224 */ /* 0x000fe200078e0083 */
[----:B------:R-:W-:Y:S01]  /*8370*/  MOV R43, R129 ;  /* 0x00000081002b7202 */ /* 0x000fe20000000f00 */
[----:B------:R-:W-:Y:S01]  /*8380*/  IMAD.MOV.U32 R42, RZ, RZ, R130 ;  /* 0x000000ffff2a7224 */ /* 0x000fe200078e0082 */
[----:B---3--:R-:W-:Y:S01]  /*8390*/  HMMA.16816.F32 R68, R4, R12, R48 ;  /* 0x0000000c0444723c */ /* 0x008fe20000001830 */
[----:B------:R-:W-:Y:S01]  /*83a0*/  IMAD.MOV.U32 R40, RZ, RZ, R128 ;  /* 0x000000ffff287224 */ /* 0x000fe200078e0080 */
[----:B------:R-:W-:-:S02]  /*83b0*/  MOV R145, R10 ;  /* 0x0000000a00917202 */ /* 0x000fc40000000f00 */
[----:B------:R-:W-:Y:S02]  /*83c0*/  MOV R10, R223 ;  /* 0x000000df000a7202 */ /* 0x000fe40000000f00 */
[C---:B----4-:R-:W-:Y:S06]  /*83d0*/  HMMA.16816.F32 R88, R4.reuse, R26, R44 ;  /* 0x0000001a0458723c */ /* 0x050fec000000182c */
[----:B------:R-:W-:Y:S01]  /*83e0*/  HMMA.16816.F32 R84, R4, R20, R160 ;  /* 0x000000140454723c */ /* 0x000fe200000018a0 */
[----:B------:R-:W-:Y:S01]  /*83f0*/  IMAD.MOV.U32 R44, RZ, RZ, R64 ;  /* 0x000000ffff2c7224 */ /* 0x000fe200078e0040 */
[----:B------:R-:W-:Y:S01]  /*8400*/  MOV R46, R66 ;  /* 0x00000042002e7202 */ /* 0x000fe20000000f00 */
[----:B------:R-:W-:-:S02]  /*8410*/  IMAD.MOV.U32 R45, RZ, RZ, R65 ;  /* 0x000000ffff2d7224 */ /* 0x000fc400078e0041 */
[----:B------:R-:W-:Y:S01]  /*8420*/  IMAD.MOV.U32 R47, RZ, RZ, R67 ;  /* 0x000000ffff2f7224 */ /* 0x000fe200078e0043 */
[C---:B------:R-:W-:Y:S01]  /*8430*/  HMMA.16816.F32 R128, R4.reuse, R36, R80 ;  /* 0x000000240480723c */ /* 0x040fe20000001850 */
[----:B------:R-:W-:Y:S01]  /*8440*/  IMAD.MOV.U32 R160, RZ, RZ, R252 ;  /* 0x000000ffffa07224 */ /* 0x000fe200078e00fc */
[----:B------:R-:W-:Y:S01]  /*8450*/  MOV R162, R186 ;  /* 0x000000ba00a27202 */ /* 0x000fe20000000f00 */
[----:B------:R-:W-:Y:S02]  /*8460*/  IMAD.MOV.U32 R161, RZ, RZ, R187 ;  /* 0x000000ffffa17224 */ /* 0x000fe400078e00bb */
[----:B------:R-:W-:Y:S01]  /*8470*/  IMAD.MOV.U32 R163, RZ, RZ, R171 ;  /* 0x000000ffffa37224 */ /* 0x000fe200078e00ab */
[C---:B-1----:R-:W-:Y:S06]  /*8480*/  HMMA.16816.F32 R104, R4.reuse, R32, R76 ;  /* 0x000000200468723c */ /* 0x042fec000000184c */
[C---:B------:R-:W-:Y:S01]  /*8490*/  HMMA.16816.F32 R124, R4.reuse, R38, R100 ;  /* 0x00000026047c723c */ /* 0x040fe20000001864 */
[----:B------:R-:W-:Y:S01]  /*84a0*/  IMAD.MOV.U32 R79, RZ, RZ, R115 ;  /* 0x000000ffff4f7224 */ /* 0x000fe200078e0073 */
[----:B------:R-:W1:Y:S01]  /*84b0*/  LDSM.16.MT88.4 R36, [R213+0x16800] ;  /* 0x01680000d524783b */ /* 0x000e620000004200 */
[----:B------:R-:W-:Y:S01]  /*84c0*/  MOV R33, R99 ;  /* 0x0000006300217202 */ /* 0x000fe20000000f00 */
[----:B------:R-:W-:Y:S01]  /*84d0*/  IMAD.MOV.U32 R76, RZ, RZ, R98 ;  /* 0x000000ffff4c7224 */ /* 0x000fe200078e0062 */
[----:B------:R-:W-:Y:S01]  /*84e0*/  MOV R78, R96 ;  /* 0x00000060004e7202 */ /* 0x000fe20000000f00 */
[----:B------:R-:W-:Y:S01]  /*84f0*/  HMMA.16816.F32 R112, R4, R34, R116 ;  /* 0x000000220470723c */ /* 0x000fe20000001874 */
[----:B------:R-:W-:-:S02]  /*8500*/  IMAD.MOV.U32 R77, RZ, RZ, R97 ;  /* 0x000000ffff4d7224 */ /* 0x000fc400078e0061 */
[----:B------:R-:W-:-:S03]  /*8510*/  IMAD.MOV.U32 R32, RZ, RZ, R92 ;  /* 0x000000ffff207224 */ /* 0x000fc600078e005c */
[C---:B------:R-:W-:Y:S01]  /*8520*/  HMMA.16816.F32 R100, R4.reuse, R24, R120 ;  /* 0x000000180464723c */ /* 0x040fe20000001878 */
[----:B------:R-:W-:Y:S02]  /*8530*/  IMAD.MOV.U32 R117, RZ, RZ, R0 ;  /* 0x000000ffff757224 */ /* 0x000fe400078e0000 */
[----:B------:R-:W-:Y:S01]  /*8540*/  FFMA.FTZ R0, R135, UR20, -R8 ;  /* 0x0000001487007c23 */ /* 0x000fe20008010808 */
[----:B------:R-:W2:Y:S01]  /*8550*/  LDSM.16.MT88.4 R24, [R216+0x16800] ;  /* 0x01680000d818783b */ /* 0x000ea20000004200 */
[----:B------:R-:W-:Y:S01]  /*8560*/  IMAD.MOV.U32 R119, RZ, RZ, R55 ;  /* 0x000000ffff777224 */ /* 0x000fe200078e0037 */
[----:B------:R-:W-:Y:S01]  /*8570*/  MOV R35, R53 ;  /* 0x0000003500237202 */ /* 0x000fe20000000f00 */
[----:B------:R3:W4:Y:S01]  /*8580*/  MUFU.EX2 R34, R0 ;  /* 0x0000000000227308 */ /* 0x0007220000000800 */
[----:B------:R-:W-:Y:S01]  /*8590*/  HMMA.16816.F32 R96, R4, R14, R148 ;  /* 0x0000000e0460723c */ /* 0x000fe20000001894 */
[----:B------:R-:W2:Y:S01]  /*85a0*/  LDSM.16.MT88.4 R12, [R215+0x16800] ;  /* 0x01680000d70c783b */ /* 0x000ea20000004200 */
[----:B------:R-:W-:Y:S01]  /*85b0*/  IMAD.MOV.U32 R118, RZ, RZ, R54 ;  /* 0x000000ffff767224 */ /* 0x000fe200078e0036 */
[----:B------:R-:W-:Y:S01]  /*85c0*/  MOV R121, R41 ;  /* 0x0000002900797202 */ /* 0x000fe20000000f00 */
[----:B------:R-:W-:-:S02]  /*85d0*/  IMAD.MOV.U32 R116, RZ, RZ, R52 ;  /* 0x000000ffff747224 */ /* 0x000fc400078e0034 */
[C---:B------:R-:W-:Y:S01]  /*85e0*/  HMMA.16816.F32 R52, R4.reuse, R18, R136 ;  /* 0x000000120434723c */ /* 0x040fe20000001888 */
[----:B------:R-:W2:Y:S01]  /*85f0*/  LDSM.16.MT88.4 R16, [R213+0x11000] ;  /* 0x01100000d510783b */ /* 0x000ea20000004200 */
[----:B------:R-:W-:Y:S01]  /*8600*/  IMAD.MOV.U32 R120, RZ, RZ, R40 ;  /* 0x000000ffff787224 */ /* 0x000fe200078e0028 */
[----:B------:R-:W-:Y:S01]  /*8610*/  MOV R150, R117 ;  /* 0x0000007500967202 */ /* 0x000fe20000000f00 */
[----:B------:R-:W-:Y:S02]  /*8620*/  IMAD.MOV.U32 R122, RZ, RZ, R42 ;  /* 0x000000ffff7a7224 */ /* 0x000fe400078e002a */
[C---:B------:R-:W-:Y:S01]  /*8630*/  HMMA.16816.F32 R92, R4.reuse, R22, R176 ;  /* 0x00000016045c723c */ /* 0x040fe200000018b0 */
[----:B------:R-:W-:Y:S01]  /*8640*/  IMAD.MOV.U32 R123, RZ, RZ, R43 ;  /* 0x000000ffff7b7224 */ /* 0x000fe200078e002b */
[----:B------:R-:W-:Y:S01]  /*8650*/  LDSM.16.MT88.4 R20, [R216+0x11000] ;  /* 0x01100000d814783b */ /* 0x000fe20000004200 */
[----:B------:R-:W-:Y:S01]  /*8660*/  MOV R136, R60 ;  /* 0x0000003c00887202 */ /* 0x000fe20000000f00 */
[----:B---3--:R-:W-:Y:S01]  /*8670*/  FFMA.FTZ R0, R141, UR20, -R8 ;  /* 0x000000148d007c23 */ /* 0x008fe20008010808 */
[----:B------:R-:W-:Y:S01]  /*8680*/  IMAD.MOV.U32 R137, RZ, RZ, R61 ;  /* 0x000000ffff897224 */ /* 0x000fe200078e003d */
[----:B------:R-:W-:Y:S01]  /*8690*/  MOV R139, R63 ;  /* 0x0000003f008b7202 */ /* 0x000fe20000000f00 */
[----:B------:R-:W-:Y:S01]  /*86a0*/  IMAD.MOV.U32 R176, RZ, RZ, R33 ;  /* 0x000000ffffb07224 */ /* 0x000fe200078e0021 */
[----:B------:R3:W2:Y:S01]  /*86b0*/  MUFU.EX2 R144, R0 ;  /* 0x0000000000907308 */ /* 0x0006a20000000800 */
[----:B------:R-:W-:Y:S01]  /*86c0*/  MOV R177, R76 ;  /* 0x0000004c00b17202 */ /* 0x000fe20000000f00 */
[----:B------:R-:W-:Y:S01]  /*86d0*/  IMAD.MOV.U32 R178, RZ, RZ, R77 ;  /* 0x000000ffffb27224 */ /* 0x000fe200078e004d */
[C---:B-1----:R-:W-:Y:S01]  /*86e0*/  HMMA.16816.F32 R80, R4.reuse, R36, R188 ;  /* 0x000000240450723c */ /* 0x042fe200000018bc */
[----:B------:R-:W-:Y:S01]  /*86f0*/  IMAD.MOV.U32 R179, RZ, RZ, R78 ;  /* 0x000000ffffb37224 */ /* 0x000fe200078e004e */
[----:B------:R-:W-:Y:S01]  /*8700*/  MOV R33, R79 ;  /* 0x0000004f00217202 */ /* 0x000fe20000000f00 */
[----:B------:R-:W-:Y:S01]  /*8710*/  IMAD.MOV.U32 R138, RZ, RZ, R62 ;  /* 0x000000ffff8a7224 */ /* 0x000fe200078e003e */
[----:B------:R-:W1:Y:S01]  /*8720*/  LDSM.16.MT88.4 R40, [R214+0x11000] ;  /* 0x01100000d628783b */ /* 0x000e620000004200 */
[----:B------:R-:W-:Y:S01]  /*8730*/  IMAD.MOV.U32 R148, RZ, RZ, R35 ;  /* 0x000000ffff947224 */ /* 0x000fe200078e0023 */
[C---:B------:R-:W-:Y:S01]  /*8740*/  HMMA.16816.F32 R64, R4.reuse, R38, R196 ;  /* 0x000000260440723c */ /* 0x040fe200000018c4 */
[----:B----4-:R-:W-:Y:S01]  /*8750*/  MOV R190, R34 ;  /* 0x0000002200be7202 */ /* 0x010fe20000000f00 */
[----:B------:R-:W-:Y:S01]  /*8760*/  IMAD.MOV.U32 R151, RZ, RZ, R32 ;  /* 0x000000ffff977224 */ /* 0x000fe200078e0020 */
[----:B------:R-:W-:Y:S01]  /*8770*/  LDSM.16.MT88.4 R36, [R213+0x13000] ;  /* 0x01300000d524783b */ /* 0x000fe20000004200 */
[----:B------:R-:W-:Y:S01]  /*8780*/  IMAD.MOV.U32 R149, RZ, RZ, R116 ;  /* 0x000000ffff957224 */ /* 0x000fe200078e0074 */
[----:B------:R-:W-:Y:S01]  /*8790*/  MOV R189, R119 ;  /* 0x0000007700bd7202 */ /* 0x000fe20000000f00 */
[----:B------:R-:W-:Y:S01]  /*87a0*/  HMMA.16816.F32 R76, R4, R28, R200 ;  /* 0x0000001c044c723c */ /* 0x000fe200000018c8 */
[----:B------:R-:W-:-:S02]  /*87b0*/  IMAD.MOV.U32 R191, RZ, RZ, R159 ;  /* 0x000000ffffbf7224 */ /* 0x000fc400078e009f */
[----:B---3--:R-:W-:Y:S01]  /*87c0*/  FFMA.FTZ R0, R140, UR20, -R8 ;  /* 0x000000148c007c23 */ /* 0x008fe20008010808 */
[----:B------:R-:W-:-:S03]  /*87d0*/  IMAD.MOV.U32 R188, RZ, RZ, R118 ;  /* 0x000000ffffbc7224 */ /* 0x000fc600078e0076 */
[----:B------:R3:W-:Y:S01]  /*87e0*/  MUFU.EX2 R146, R0 ;  /* 0x0000000000927308 */ /* 0x0007e20000000800 */
[C---:B--2---:R-:W-:Y:S06]  /*87f0*/  HMMA.16816.F32 R48, R4.reuse, R24, R56 ;  /* 0x000000180430723c */ /* 0x044fec0000001838 */
[C---:B------:R-:W-:Y:S01]  /*8800*/  HMMA.16816.F32 R56, R4.reuse, R26, R44 ;  /* 0x0000001a0438723c */ /* 0x040fe2000000182c */
[----:B------:R-:W-:Y:S05]  /*8810*/  LDSM.16.MT88.4 R24, [R216+0x13000] ;  /* 0x01300000d818783b */ /* 0x000fea0000004200 */
[----:B------:R-:W-:Y:S01]  /*8820*/  HMMA.16816.F32 R60, R4, R30, R244 ;  /* 0x0000001e043c723c */ /* 0x000fe200000018f4 */
[----:B------:R-:W-:Y:S01]  /*8830*/  LDSM.16.MT88.4 R28, [R214+0x13000] ;  /* 0x01300000d61c783b */ /* 0x000fe20000004200 */
[----:B---3--:R-:W-:-:S04]  /*8840*/  FFMA.FTZ R0, R142, UR20, -R8 ;  /* 0x000000148e007c23 */ /* 0x008fc80008010808 */
[C---:B------:R-:W-:Y:S01]  /*8850*/  HMMA.16816.F32 R44, R4.reuse, R12, R120 ;  /* 0x0000000c042c723c */ /* 0x040fe20000001878 */
[----:B------:R2:W3:Y:S05]  /*8860*/  MUFU.EX2 R252, R0 ;  /* 0x0000000000fc7308 */ /* 0x0004ea0000000800 */
[----:B------:R-:W-:Y:S01]  /*8870*/  HMMA.16816.F32 R108, R4, R14, R108 ;  /* 0x0000000e046c723c */ /* 0x000fe2000000186c */
[----:B------:R-:W-:Y:S02]  /*8880*/  IMAD.MOV.U32 R123, RZ, RZ, R33 ;  /* 0x000000ffff7b7224 */ /* 0x000fe400078e0021 */
[----:B------:R-:W4:Y:S02]  /*8890*/  LDSM.16.MT88.4 R32, [R215+0x11000] ;  /* 0x01100000d720783b */ /* 0x000f240000004200 */
[----:B------:R-:W-:-:S02]  /*88a0*/  IMAD.MOV.U32 R147, RZ, RZ, R123 ;  /* 0x000000ffff937224 */ /* 0x000fc400078e007b */
[----:B------:R-:W-:Y:S01]  /*88b0*/  F2FP.F16.F32.PACK_AB R4, R144, R190 ;  /* 0x000000be9004723e */ /* 0x000fe200000000ff */
[----:B--2---:R-:W-:Y:S01]  /*88c0*/  FFMA.FTZ R0, R158, UR20, -R2 ;  /* 0x000000149e007c23 */ /* 0x004fe20008010802 */
[----:B---3--:R-:W-:-:S03]  /*88d0*/  F2FP.F16.F32.PACK_AB R6, R252, R146 ;  /* 0x00000092fc06723e */ /* 0x008fc600000000ff */
[----:B------:R2:W-:Y:S02]  /*88e0*/  MUFU.EX2 R187, R0 ;  /* 0x0000000000bb7308 */ /* 0x0005e40000000800 */
[----:B--2---:R-:W-:-:S06]  /*88f0*/  FFMA.FTZ R0, R157, UR20, -R2 ;  /* 0x000000149d007c23 */ /* 0x004fcc0008010802 */
[----:B------:R2:W3:Y:S02]  /*8900*/  MUFU.EX2 R186, R0 ;  /* 0x0000000000ba7308 */ /* 0x0004e40000000800 */
[----:B--2---:R-:W-:Y:S01]  /*8910*/  FFMA.FTZ R0, R143, UR20, -R2 ;  /* 0x000000148f007c23 */ /* 0x004fe20008010802 */
[----:B---3--:R-:W-:-:S05]  /*8920*/  F2FP.F16.F32.PACK_AB R5, R186, R187 ;  /* 0x000000bbba05723e */ /* 0x008fca00000000ff */
[----:B------:R2:W-:Y:S02]  /*8930*/  MUFU.EX2 R171, R0 ;  /* 0x0000000000ab7308 */ /* 0x0005e40000000800 */
[----:B--2---:R-:W-:-:S06]  /*8940*/  FFMA.FTZ R0, R156, UR20, -R2 ;  /* 0x000000149c007c23 */ /* 0x004fcc0008010802 */
[----:B------:R-:W2:Y:S02]  /*8950*/  MUFU.EX2 R135, R0 ;  /* 0x0000000000877308 */ /* 0x000ea40000000800 */
[----:B--2---:R-:W-:Y:S02]  /*8960*/  F2FP.F16.F32.PACK_AB R7, R135, R171 ;  /* 0x000000ab8707723e */ /* 0x004fe400000000ff */
[----:B------:R-:W-:-:S05]  /*8970*/  MOV R0, R168 ;  /* 0x000000a800007202 */ /* 0x000fca0000000f00 */
[----:B------:R-:W-:Y:S01]  /*8980*/  HMMA.16816.F32 R12, R4, R18, R176 ;  /* 0x00000012040c723c */ /* 0x000fe200000018b0 */
[----:B------:R-:W-:-:S05]  /*8990*/  FFMA.FTZ R0, R0, UR20, -R8 ;  /* 0x0000001400007c23 */ /* 0x000fca0008010808 */
[C---:B------:R-:W-:Y:S01]  /*89a0*/  HMMA.16816.F32 R136, R4.reuse, R16, R136 ;  /* 0x000000100488723c */ /* 0x040fe20000001888 */
[----:B------:R-:W2:Y:S05]  /*89b0*/  LDSM.16.MT88.4 R16, [R213+0x15000] ;  /* 0x01500000d510783b */ /* 0x000eaa0000004200 */
[C---:B-1----:R-:W-:Y:S06]  /*89c0*/  HMMA.16816.F32 R140, R4.reuse, R40, R160 ;  /* 0x00000028048c723c */ /* 0x042fec00000018a0 */
[C---:B------:R-:W-:Y:S06]  /*89d0*/  HMMA.16816.F32 R148, R4.reuse, R42, R148 ;  /* 0x0000002a0494723c */ /* 0x040fec0000001894 */
[----:B------:R-:W-:Y:S01]  /*89e0*/  MOV R179, R12 ;  /* 0x0000000c00b37202 */ /* 0x000fe20000000f00 */
[----:B------:R-:W-:Y:S01]  /*89f0*/  IMAD.MOV.U32 R178, RZ, RZ, R13 ;  /* 0x000000ffffb27224 */ /* 0x000fe200078e000d */
[----:B------:R-:W-:Y:S01]  /*8a00*/  MOV R176, R15 ;  /* 0x0000000f00b07202 */ /* 0x000fe20000000f00 */
[----:B------:R-:W-:Y:S01]  /*8a10*/  IMAD.MOV.U32 R177, RZ, RZ, R14 ;  /* 0x000000ffffb17224 */ /* 0x000fe200078e000e */
[C---:B----4-:R-:W-:Y:S06]  /*8a20*/  HMMA.16816.F32 R156, R4.reuse, R32, R204 ;  /* 0x00000020049c723c */ /* 0x050fec00000018cc */
[----:B------:R-:W-:Y:S01]  /*8a30*/  HMMA.16816.F32 R12, R4, R20, R248 ;  /* 0x00000014040c723c */ /* 0x000fe200000018f8 */
[----:B------:R-:W-:-:S02]  /*8a40*/  IMAD.MOV.U32 R205, RZ, RZ, R169 ;  /* 0x000000ffffcd7224 */ /* 0x000fc400078e00a9 */
[----:B------:R-:W-:Y:S01]  /*8a50*/  IMAD.MOV.U32 R207, RZ, RZ, R9 ;  /* 0x000000ffffcf7224 */ /* 0x000fe200078e0009 */
[----:B------:R-:W-:Y:S01]  /*8a60*/  MOV R9, R184 ;  /* 0x000000b800097202 */ /* 0x000fe20000000f00 */
[----:B------:R-:W-:Y:S01]  /*8a70*/  IMAD.MOV.U32 R206, RZ, RZ, R170 ;  /* 0x000000ffffce7224 */ /* 0x000fe200078e00aa */
[C---:B------:R-:W-:Y:S06]  /*8a80*/  HMMA.16816.F32 R40, R4.reuse, R26, R124 ;  /* 0x0000001a0428723c */ /* 0x040fec000000187c */
[C---:B------:R-:W-:Y:S06]  /*8a90*/  HMMA.16816.F32 R196, R4.reuse, R28, R164 ;  /* 0x0000001c04c4723c */ /* 0x040fec00000018a4 */
[C---:B------:R-:W-:Y:S01]  /*8aa0*/  HMMA.16816.F32 R120, R4.reuse, R30, R152 ;  /* 0x0000001e0478723c */ /* 0x040fe20000001898 */
[----:B------:R-:W1:Y:S01]  /*8ab0*/  LDSM.16.MT88.4 R28, [R215+0x15000] ;  /* 0x01500000d71c783b */ /* 0x000e620000004200 */
[----:B------:R-:W-:Y:S01]  /*8ac0*/  MOV R164, R189 ;  /* 0x000000bd00a47202 */ /* 0x000fe20000000f00 */
[----:B------:R-:W-:Y:S01]  /*8ad0*/  IMAD.MOV.U32 R165, RZ, RZ, R190 ;  /* 0x000000ffffa57224 */ /* 0x000fe200078e00be */
[----:B------:R-:W-:Y:S01]  /*8ae0*/  MOV R167, R146 ;  /* 0x0000009200a77202 */ /* 0x000fe20000000f00 */
[----:B------:R-:W-:Y:S01]  /*8af0*/  IMAD.MOV.U32 R166, RZ, RZ, R144 ;  /* 0x000000ffffa67224 */ /* 0x000fe200078e0090 */
[----:B------:R-:W-:Y:S01]  /*8b00*/  MOV R161, R14 ;  /* 0x0000000e00a17202 */ /* 0x000fe20000000f00 */
[----:B------:R-:W-:Y:S01]  /*8b10*/  IMAD.MOV.U32 R163, RZ, RZ, R12 ;  /* 0x000000ffffa37224 */ /* 0x000fe200078e000c */
[----:B------:R-:W-:Y:S01]  /*8b20*/  HMMA.16816.F32 R200, R4, R36, R172 ;  /* 0x0000002404c8723c */ /* 0x000fe200000018ac */
[----:B------:R-:W-:-:S02]  /*8b30*/  IMAD.MOV.U32 R162, RZ, RZ, R13 ;  /* 0x000000ffffa27224 */ /* 0x000fc400078e000d */
[----:B------:R-:W-:-:S03]  /*8b40*/  IMAD.MOV.U32 R160, RZ, RZ, R15 ;  /* 0x000000ffffa07224 */ /* 0x000fc600078e000f */
[C---:B------:R-:W-:Y:S01]  /*8b50*/  HMMA.16816.F32 R12, R4.reuse, R22, R208 ;  /* 0x00000016040c723c */ /* 0x040fe200000018d0 */
[----:B------:R-:W3:Y:S01]  /*8b60*/  LDSM.16.MT88.4 R20, [R215+0x13000] ;  /* 0x01300000d714783b */ /* 0x000ee20000004200 */
[----:B------:R-:W-:Y:S02]  /*8b70*/  IMAD.MOV.U32 R37, RZ, RZ, R42 ;  /* 0x000000ffff257224 */ /* 0x000fe400078e002a */
[----:B------:R-:W-:Y:S02]  /*8b80*/  IMAD.MOV.U32 R36, RZ, RZ, R43 ;  /* 0x000000ffff247224 */ /* 0x000fe400078e002b */
[C---:B------:R-:W-:Y:S01]  /*8b90*/  HMMA.16816.F32 R208, R4.reuse, R34, R192 ;  /* 0x0000002204d0723c */ /* 0x040fe200000018c0 */
[----:B------:R-:W4:Y:S05]  /*8ba0*/  LDSM.16.MT88.4 R32, [R216+0x15000] ;  /* 0x01500000d820783b */ /* 0x000f2a0000004200 */
[C---:B------:R-:W-:Y:S06]  /*8bb0*/  HMMA.16816.F32 R192, R4.reuse, R38, R180 ;  /* 0x0000002604c0723c */ /* 0x040fec00000018b4 */
[----:B------:R-:W-:Y:S01]  /*8bc0*/  HMMA.16816.F32 R248, R4, R24, R128 ;  /* 0x0000001804f8723c */ /* 0x000fe20000001880 */
[----:B------:R-:W-:Y:S01]  /*8bd0*/  IMAD.MOV.U32 R39, RZ, RZ, R40 ;  /* 0x000000ffff277224 */ /* 0x000fe200078e0028 */
[----:B------:R-:W-:-:S04]  /*8be0*/  MOV R38, R41 ;  /* 0x0000002900267202 */ /* 0x000fc80000000f00 */
[----:B------:R-:W-:Y:S01]  /*8bf0*/  IMAD.MOV.U32 R119, RZ, RZ, R12 ;  /* 0x000000ffff777224 */ /* 0x000fe200078e000c */
[----:B------:R-:W-:Y:S01]  /*8c00*/  MOV R117, R14 ;  /* 0x0000000e00757202 */ /* 0x000fe20000000f00 */
[----:B------:R-:W-:Y:S01]  /*8c10*/  IMAD.MOV.U32 R118, RZ, RZ, R13 ;  /* 0x000000ffff767224 */ /* 0x000fe200078e000d */
[C---:B--2---:R-:W-:Y:S01]  /*8c20*/  HMMA.16816.F32 R40, R4.reuse, R16, R100 ;  /* 0x000000100428723c */ /* 0x044fe20000001864 */
[----:B------:R-:W-:Y:S02]  /*8c30*/  IMAD.MOV.U32 R116, RZ, RZ, R15 ;  /* 0x000000ffff747224 */ /* 0x000fe400078e000f */
[----:B------:R-:W2:Y:S03]  /*8c40*/  LDSM.16.MT88.4 R12, [R214+0x15000] ;  /* 0x01500000d60c783b */ /* 0x000ea60000004200 */
[C---:B------:R-:W-:Y:S06]  /*8c50*/  HMMA.16816.F32 R16, R4.reuse, R18, R88 ;  /* 0x000000120410723c */ /* 0x040fec0000001858 */
[----:B-1----:R-:W-:Y:S01]  /*8c60*/  HMMA.16816.F32 R172, R4, R30, R92 ;  /* 0x0000001e04ac723c */ /* 0x002fe2000000185c */
[----:B------:R-:W-:-:S05]  /*8c70*/  IMAD.MOV.U32 R88, RZ, RZ, R165 ;  /* 0x000000ffff587224 */ /* 0x000fca00078e00a5 */
[C---:B---3--:R-:W-:Y:S01]  /*8c80*/  HMMA.16816.F32 R24, R4.reuse, R20, R104 ;  /* 0x000000140418723c */ /* 0x048fe20000001868 */
[----:B------:R-:W-:Y:S01]  /*8c90*/  IMAD.MOV.U32 R92, RZ, RZ, R179 ;  /* 0x000000ffff5c7224 */ /* 0x000fe200078e00b3 */
[----:B------:R-:W-:Y:S01]  /*8ca0*/  MOV R94, R177 ;  /* 0x000000b1005e7202 */ /* 0x000fe20000000f00 */
[----:B------:R-:W-:Y:S02]  /*8cb0*/  IMAD.MOV.U32 R93, RZ, RZ, R178 ;  /* 0x000000ffff5d7224 */ /* 0x000fe400078e00b2 */
[----:B------:R-:W-:Y:S01]  /*8cc0*/  IMAD.MOV.U32 R95, RZ, RZ, R176 ;  /* 0x000000ffff5f7224 */ /* 0x000fe200078e00b0 */
[C---:B----4-:R-:W-:Y:S01]  /*8cd0*/  HMMA.16816.F32 R244, R4.reuse, R32, R68 ;  /* 0x0000002004f4723c */ /* 0x050fe20000001844 */
[----:B------:R1:W-:Y:S01]  /*8ce0*/  MUFU.EX2 R33, R0 ;  /* 0x0000000000217308 */ /* 0x0003e20000000800 */
[----:B------:R-:W-:Y:S01]  /*8cf0*/  IMAD.MOV.U32 R105, RZ, RZ, R188 ;  /* 0x000000ffff697224 */ /* 0x000fe200078e00bc */
[----:B------:R-:W-:Y:S01]  /*8d00*/  MOV R169, R42 ;  /* 0x0000002a00a97202 */ /* 0x000fe20000000f00 */
[----:B------:R-:W-:Y:S01]  /*8d10*/  IMAD.MOV.U32 R104, RZ, RZ, R205 ;  /* 0x000000ffff687224 */ /* 0x000fe200078e00cd */
[----:B------:R-:W-:Y:S01]  /*8d20*/  MOV R107, R206 ;  /* 0x000000ce006b7202 */ /* 0x000fe20000000f00 */
[----:B------:R-:W-:Y:S01]  /*8d30*/  HMMA.16816.F32 R112, R4, R22, R112 ;  /* 0x000000160470723c */ /* 0x000fe20000001870 */
[----:B------:R-:W-:Y:S01]  /*8d40*/  IMAD.MOV.U32 R155, RZ, RZ, R17 ;  /* 0x000000ffff9b7224 */ /* 0x000fe200078e0011 */
[----:B------:R-:W-:Y:S01]  /*8d50*/  MOV R154, R18 ;  /* 0x00000012009a7202 */ /* 0x000fe20000000f00 */
[----:B------:R-:W-:Y:S01]  /*8d60*/  IMAD.MOV.U32 R153, RZ, RZ, R19 ;  /* 0x000000ffff997224 */ /* 0x000fe200078e0013 */
[----:B------:R-:W3:Y:S01]  /*8d70*/  LDSM.16.MT88.4 R20, [R216+0x17000] ;  /* 0x01700000d814783b */ /* 0x000ee20000004200 */
[----:B------:R-:W-:-:S02]  /*8d80*/  IMAD.MOV.U32 R152, RZ, RZ, R16 ;  /* 0x000000ffff987224 */ /* 0x000fc400078e0010 */
[----:B------:R-:W-:Y:S02]  /*8d90*/  IMAD.MOV.U32 R184, RZ, RZ, R40 ;  /* 0x000000ffffb87224 */ /* 0x000fe400078e0028 */
[----:B------:R-:W-:Y:S02]  /*8da0*/  IMAD.MOV.U32 R170, RZ, RZ, R41 ;  /* 0x000000ffffaa7224 */ /* 0x000fe400078e0029 */
[----:B------:R-:W-:Y:S02]  /*8db0*/  IMAD.MOV.U32 R168, RZ, RZ, R43 ;  /* 0x000000ffffa87224 */ /* 0x000fe400078e002b */
[----:B-1----:R-:W-:Y:S01]  /*8dc0*/  FFMA.FTZ R0, R191, UR20, -R8 ;  /* 0x00000014bf007c23 */ /* 0x002fe20008010808 */
[----:B--2---:R-:W-:Y:S01]  /*8dd0*/  HMMA.16816.F32 R16, R4, R12, R72 ;  /* 0x0000000c0410723c */ /* 0x004fe20000001848 */
[----:B------:R-:W-:Y:S01]  /*8de0*/  IMAD.MOV.U32 R106, RZ, RZ, R207 ;  /* 0x000000ffff6a7224 */ /* 0x000fe200078e00cf */
[----:B------:R-:W-:Y:S01]  /*8df0*/  MOV R128, R24 ;  /* 0x0000001800807202 */ /* 0x000fe20000000f00 */
[----:B------:R1:W2:Y:S01]  /*8e00*/  MUFU.EX2 R32, R0 ;  /* 0x0000000000207308 */ /* 0x0002a20000000800 */
[----:B------:R-:W-:-:S02]  /*8e10*/  IMAD.MOV.U32 R130, RZ, RZ, R25 ;  /* 0x000000ffff827224 */ /* 0x000fc400078e0019 */
[C---:B------:R-:W-:Y:S01]  /*8e20*/  HMMA.16816.F32 R188, R4.reuse, R28, R84 ;  /* 0x0000001c04bc723c */ /* 0x040fe20000001854 */
[----:B------:R-:W-:Y:S01]  /*8e30*/  MOV R73, R155 ;  /* 0x0000009b00497202 */ /* 0x000fe20000000f00 */
[----:B------:R-:W-:Y:S01]  /*8e40*/  IMAD.MOV.U32 R74, RZ, RZ, R154 ;  /* 0x000000ffff4a7224 */ /* 0x000fe200078e009a */
[----:B------:R-:W-:Y:S01]  /*8e50*/  MOV R72, R152 ;  /* 0x0000009800487202 */ /* 0x000fe20000000f00 */
[----:B------:R-:W-:Y:S02]  /*8e60*/  IMAD.MOV.U32 R75, RZ, RZ, R153 ;  /* 0x000000ffff4b7224 */ /* 0x000fe400078e0099 */
[----:B------:R-:W-:Y:S01]  /*8e70*/  HMMA.16816.F32 R12, R4, R14, R52 ;  /* 0x0000000e040c723c */ /* 0x000fe20000001834 */
[----:B------:R-:W-:Y:S01]  /*8e80*/  LDSM.16.MT88.4 R152, [R214+0x11800] ;  /* 0x01180000d698783b */ /* 0x000fe20000004200 */
[----:B------:R-:W-:Y:S01]  /*8e90*/  IMAD.MOV.U32 R84, RZ, RZ, R163 ;  /* 0x000000ffff547224 */ /* 0x000fe200078e00a3 */
[----:B------:R-:W-:Y:S01]  /*8ea0*/  MOV R85, R162 ;  /* 0x000000a200557202 */ /* 0x000fe20000000f00 */
[----:B------:R-:W-:-:S02]  /*8eb0*/  IMAD.MOV.U32 R86, RZ, RZ, R161 ;  /* 0x000000ffff567224 */ /* 0x000fc400078e00a1 */
[----:B------:R-:W-:Y:S01]  /*8ec0*/  IMAD.MOV.U32 R87, RZ, RZ, R160 ;  /* 0x000000ffff577224 */ /* 0x000fe200078e00a0 */
[----:B------:R-:W-:Y:S01]  /*8ed0*/  HMMA.16816.F32 R204, R4, R34, R96 ;  /* 0x0000002204cc723c */ /* 0x000fe20000001860 */
[----:B-1----:R-:W-:Y:S01]  /*8ee0*/  FFMA.FTZ R0, R145, UR20, -R8 ;  /* 0x0000001491007c23 */ /* 0x002fe20008010808 */
[----:B------:R-:W-:Y:S01]  /*8ef0*/  LDSM.16.MT88.4 R160, [R216+0x11800] ;  /* 0x01180000d8a0783b */ /* 0x000fe20000004200 */
[----:B------:R-:W-:Y:S02]  /*8f00*/  IMAD.MOV.U32 R129, RZ, RZ, R26 ;  /* 0x000000ffff817224 */ /* 0x000fe400078e001a */
[----:B------:R1:W-:Y:S01]  /*8f10*/  MUFU.EX2 R29, R0 ;  /* 0x00000000001d7308 */ /* 0x0003e20000000800 */
[----:B------:R-:W-:Y:S01]  /*8f20*/  IMAD.MOV.U32 R223, RZ, RZ, R27 ;  /* 0x000000ffffdf7224 */ /* 0x000fe200078e001b */
[----:B------:R-:W-:Y:S01]  /*8f30*/  MOV R131, R17 ;  /* 0x0000001100837202 */ /* 0x000fe20000000f00 */
[----:B------:R-:W4:Y:S01]  /*8f40*/  LDSM.16.MT88.4 R24, [R213+0x17000] ;  /* 0x01700000d518783b */ /* 0x000f220000004200 */
[----:B------:R-:W-:Y:S01]  /*8f50*/  IMAD.MOV.U32 R91, RZ, RZ, R18 ;  /* 0x000000ffff5b7224 */ /* 0x000fe200078e0012 */
[----:B------:R-:W-:Y:S01]  /*8f60*/  MOV R89, R16 ;  /* 0x0000001000597202 */ /* 0x000fe20000000f00 */
[----:B------:R-:W-:Y:S01]  /*8f70*/  IMAD.MOV.U32 R90, RZ, RZ, R19 ;  /* 0x000000ffff5a7224 */ /* 0x000fe200078e0013 */
[----:B------:R-:W-:Y:S01]  /*8f80*/  MOV R98, R167 ;  /* 0x000000a700627202 */ /* 0x000fe20000000f00 */
[----:B------:R-:W-:Y:S01]  /*8f90*/  IMAD.MOV.U32 R55, RZ, RZ, R166 ;  /* 0x000000ffff377224 */ /* 0x000fe200078e00a6 */
[----:B------:R-:W4:Y:S01]  /*8fa0*/  LDSM.16.MT88.4 R16, [R214+0x17000] ;  /* 0x01700000d610783b */ /* 0x000f220000004200 */
[----:B------:R-:W-:Y:S01]  /*8fb0*/  MOV R53, R91 ;  /* 0x0000005b00357202 */ /* 0x000fe20000000f00 */
[----:B------:R-:W-:Y:S01]  /*8fc0*/  IMAD.MOV.U32 R54, RZ, RZ, R90 ;  /* 0x000000ffff367224 */ /* 0x000fe200078e005a */
[----:B------:R-:W-:Y:S01]  /*8fd0*/  MOV R41, R14 ;  /* 0x0000000e00297202 */ /* 0x000fe20000000f00 */
[----:B------:R-:W-:Y:S01]  /*8fe0*/  IMAD.MOV.U32 R43, RZ, RZ, R12 ;  /* 0x000000ffff2b7224 */ /* 0x000fe200078e000c */
[----:B------:R-:W-:Y:S01]  /*8ff0*/  MOV R91, R129 ;  /* 0x00000081005b7202 */ /* 0x000fe20000000f00 */
[----:B------:R-:W-:Y:S01]  /*9000*/  IMAD.MOV.U32 R42, RZ, RZ, R13 ;  /* 0x000000ffff2a7224 */ /* 0x000fe200078e000d */
[----:B------:R-:W-:Y:S01]  /*9010*/  MOV R69, R41 ;  /* 0x0000002900457202 */ /* 0x000fe20000000f00 */
[----:B-1----:R-:W-:Y:S01]  /*9020*/  FFMA.FTZ R0, R147, UR20, -R8 ;  /* 0x0000001493007c23 */ /* 0x002fe20008010808 */
[----:B------:R-:W-:Y:S01]  /*9030*/  IMAD.MOV.U32 R40, RZ, RZ, R15 ;  /* 0x000000ffff287224 */ /* 0x000fe200078e000f */
[----:B------:R-:W-:Y:S01]  /*9040*/  LDSM.16.MT88.4 R144, [R213+0x11800] ;  /* 0x01180000d590783b */ /* 0x000fe20000004200 */
[----:B------:R-:W-:Y:S01]  /*9050*/  IMAD.MOV.U32 R99, RZ, RZ, R43 ;  /* 0x000000ffff637224 */ /* 0x000fe200078e002b */
[----:B------:R1:W3:Y:S01]  /*9060*/  MUFU.EX2 R28, R0 ;  /* 0x00000000001c7308 */ /* 0x0002e20000000800 */
[----:B------:R-:W-:Y:S01]  /*9070*/  IMAD.MOV.U32 R68, RZ, RZ, R42 ;  /* 0x000000ffff447224 */ /* 0x000fe200078e002a */
[----:B------:R-:W4:Y:S01]  /*9080*/  LDSM.16.MT88.4 R12, [R215+0x17000] ;  /* 0x01700000d70c783b */ /* 0x000f220000004200 */
[----:B------:R-:W-:Y:S01]  /*9090*/  IMAD.MOV.U32 R70, RZ, RZ, R40 ;  /* 0x000000ffff467224 */ /* 0x000fe200078e0028 */
[----:B------:R-:W-:Y:S01]  /*90a0*/  MOV R34, R119 ;  /* 0x0000007700227202 */ /* 0x000fe20000000f00 */
[----:B------:R-:W-:Y:S01]  /*90b0*/  IMAD.MOV.U32 R71, RZ, RZ, R89 ;  /* 0x000000ffff477224 */ /* 0x000fe200078e0059 */
[----:B------:R-:W-:Y:S01]  /*90c0*/  LDSM.16.MT88.4 R40, [R213+0x13800] ;  /* 0x01380000d528783b */ /* 0x000fe20000004200 */
[----:B------:R-:W-:Y:S01]  /*90d0*/  IMAD.MOV.U32 R52, RZ, RZ, R131 ;  /* 0x000000ffff347224 */ /* 0x000fe200078e0083 */
[----:B------:R-:W-:Y:S01]  /*90e0*/  MOV R97, R116 ;  /* 0x0000007400617202 */ /* 0x000fe20000000f00 */
[----:B------:R-:W-:-:S02]  /*90f0*/  IMAD.MOV.U32 R90, RZ, RZ, R130 ;  /* 0x000000ffff5a7224 */ /* 0x000fc400078e0082 */
[----:B------:R-:W-:Y:S01]  /*9100*/  IMAD.MOV.U32 R89, RZ, RZ, R128 ;  /* 0x000000ffff597224 */ /* 0x000fe200078e0080 */
[----:B--2---:R-:W-:Y:S01]  /*9110*/  F2FP.F16.F32.PACK_AB R128, R32, R33 ;  /* 0x000000212080723e */ /* 0x004fe200000000ff */
[----:B------:R-:W-:Y:S02]  /*9120*/  IMAD.MOV.U32 R35, RZ, RZ, R118 ;  /* 0x000000ffff237224 */ /* 0x000fe400078e0076 */
[----:B------:R-:W-:Y:S02]  /*9130*/  IMAD.MOV.U32 R96, RZ, RZ, R117 ;  /* 0x000000ffff607224 */ /* 0x000fe400078e0075 */
[--C-:B-1----:R-:W-:Y:S01]  /*9140*/  FFMA.FTZ R0, R11, UR20, -R2.reuse ;  /* 0x000000140b007c23 */ /* 0x102fe20008010802 */
[----:B---3--:R-:W-:Y:S01]  /*9150*/  F2FP.F16.F32.PACK_AB R130, R28, R29 ;  /* 0x0000001d1c82723e */ /* 0x008fe200000000ff */
[C---:B------:R-:W-:Y:S01]  /*9160*/  HMMA.16816.F32 R116, R4.reuse, R20, R48 ;  /* 0x000000140474723c */ /* 0x040fe20000001830 */
[----:B------:R-:W-:Y:S01]  /*9170*/  LDSM.16.MT88.4 R48, [R214+0x13800] ;  /* 0x01380000d630783b */ /* 0x000fe20000004200 */
[----:B------:R1:W-:Y:S04]  /*9180*/  MUFU.EX2 R11, R0 ;  /* 0x00000000000b7308 */ /* 0x0003e80000000800 */
[C---:B------:R-:W-:Y:S01]  /*9190*/  HMMA.16816.F32 R20, R4.reuse, R22, R56 ;  /* 0x000000160414723c */ /* 0x040fe20000001838 */
[----:B------:R-:W-:Y:S05]  /*91a0*/  LDSM.16.MT88.4 R56, [R216+0x13800] ;  /* 0x01380000d838783b */ /* 0x000fea0000004200 */
[C---:B----4-:R-:W-:Y:S01]  /*91b0*/  HMMA.16816.F32 R100, R4.reuse, R24, R80 ;  /* 0x000000180464723c */ /* 0x050fe20000001850 */
[----:B------:R-:W-:Y:S05]  /*91c0*/  LDSM.16.MT88.4 R80, [R214+0x15800] ;  /* 0x01580000d650783b */ /* 0x000fea0000004200 */
[C---:B------:R-:W-:Y:S01]  /*91d0*/  HMMA.16816.F32 R124, R4.reuse, R26, R64 ;  /* 0x0000001a047c723c */ /* 0x040fe20000001840 */
[--C-:B-1----:R-:W-:Y:S01]  /*91e0*/  FFMA.FTZ R0, R10, UR20, -R2.reuse ;  /* 0x000000140a007c23 */ /* 0x102fe20008010802 */
[----:B------:R-:W-:Y:S03]  /*91f0*/  LDSM.16.MT88.4 R64, [R215+0x13800] ;  /* 0x01380000d740783b */ /* 0x000fe60000004200 */
[----:B------:R1:W2:Y:S01]  /*9200*/  MUFU.EX2 R10, R0 ;  /* 0x00000000000a7308 */ /* 0x0002a20000000800 */
[C---:B------:R-:W-:Y:S06]  /*9210*/  HMMA.16816.F32 R24, R4.reuse, R16, R76 ;  /* 0x000000100418723c */ /* 0x040fec000000184c */
[C---:B------:R-:W-:Y:S06]  /*9220*/  HMMA.16816.F32 R180, R4.reuse, R18, R60 ;  /* 0x0000001204b4723c */ /* 0x040fec000000183c */
[C---:B------:R-:W-:Y:S01]  /*9230*/  HMMA.16816.F32 R16, R4.reuse, R14, R108 ;  /* 0x0000000e0410723c */ /* 0x040fe2000000186c */
[--C-:B-1----:R-:W-:Y:S01]  /*9240*/  FFMA.FTZ R0, R9, UR20, -R2.reuse ;  /* 0x0000001409007c23 */ /* 0x102fe20008010802 */
[----:B------:R-:W-:Y:S01]  /*9250*/  FFMA.FTZ R2, R104, UR20, -R2 ;  /* 0x0000001468027c23 */ /* 0x000fe20008010802 */
[----:B------:R-:W-:Y:S01]  /*9260*/  IMAD.MOV.U32 R104, RZ, RZ, R164 ;  /* 0x000000ffff687224 */ /* 0x000fe200078e00a4 */
[----:B--2---:R-:W-:Y:S01]  /*9270*/  F2FP.F16.F32.PACK_AB R129, R10, R11 ;  /* 0x0000000b0a81723e */ /* 0x004fe200000000ff */
[----:B------:R-:W-:Y:S01]  /*9280*/  MUFU.EX2 R9, R0 ;  /* 0x0000000000097308 */ /* 0x000fe20000000800 */
[----:B------:R-:W1:Y:S01]  /*9290*/  LDSM.16.MT88.4 R164, [R215+0x11800] ;  /* 0x01180000d7a4783b */ /* 0x000e620000004200 */
[----:B------:R-:W-:Y:S06]  /*92a0*/  HMMA.16816.F32 R176, R4, R12, R44 ;  /* 0x0000000c04b0723c */ /* 0x000fec000000182c */
[----:B------:R-:W2:Y:S02]  /*92b0*/  MUFU.EX2 R8, R2 ;  /* 0x0000000200087308 */ /* 0x000ea40000000800 */
[----:B--2---:R-:W-:-:S07]  /*92c0*/  F2FP.F16.F32.PACK_AB R131, R8, R9 ;  /* 0x000000090883723e */ /* 0x004fce00000000ff */
[C---:B------:R-:W-:Y:S06]  /*92d0*/  HMMA.16816.F32 R136, R128.reuse, R144, R136 ;  /* 0x000000908088723c */ /* 0x040fec0000001888 */
[C---:B------:R-:W-:Y:S07]  /*92e0*/  HMMA.16816.F32 R144, R128.reuse, R146, R92 ;  /* 0x000000928090723c */ /* 0x040fee000000185c */
[----:B------:R-:W-:Y:S01]  /*92f0*/  IMAD.MOV.U32 R92, RZ, RZ, R84 ;  /* 0x000000ffff5c7224 */ /* 0x000fe200078e0054 */
[----:B------:R-:W-:Y:S01]  /*9300*/  MOV R93, R85 ;  /* 0x00000055005d7202 */ /* 0x000fe20000000f00 */
[----:B------:R-:W-:Y:S01]  /*9310*/  IMAD.MOV.U32 R94, RZ, RZ, R86 ;  /* 0x000000ffff5e7224 */ /* 0x000fe200078e0056 */
[C---:B------:R-:W-:Y:S01]  /*9320*/  HMMA.16816.F32 R140, R128.reuse, R152, R140 ;  /* 0x00000098808c723c */ /* 0x040fe2000000188c */
[----:B------:R-:W-:Y:S01]  /*9330*/  IMAD.MOV.U32 R95, RZ, RZ, R87 ;  /* 0x000000ffff5f7224 */ /* 0x000fe200078e0057 */
[----:B------:R-:W-:Y:S01]  /*9340*/  MOV R87, R97 ;  /* 0x0000006100577202 */ /* 0x000fe20000000f00 */
[----:B------:R-:W-:Y:S01]  /*9350*/  IMAD.MOV.U32 R85, RZ, RZ, R35 ;  /* 0x000000ffff557224 */ /* 0x000fe200078e0023 */
[----:B------:R-:W-:Y:S01]  /*9360*/  MOV R84, R34 ;  /* 0x0000002200547202 */ /* 0x000fe20000000f00 */
[----:B------:R-:W-:Y:S01]  /*9370*/  IMAD.MOV.U32 R86, RZ, RZ, R96 ;  /* 0x000000ffff567224 */ /* 0x000fe200078e0060 */
[----:B------:R-:W-:Y:S01]  /*9380*/  MOV R96, R68 ;  /* 0x0000004400607202 */ /* 0x000fe20000000f00 */
[----:B------:R-:W-:Y:S01]  /*9390*/  IMAD.MOV.U32 R68, RZ, RZ, R52 ;  /* 0x000000ffff447224 */ /* 0x000fe200078e0034 */
[----:B------:R-:W-:Y:S01]  /*93a0*/  HMMA.16816.F32 R152, R128, R154, R148 ;  /* 0x0000009a8098723c */ /* 0x000fe20000001894 */
[----:B------:R-:W-:Y:S01]  /*93b0*/  IMAD.MOV.U32 R52, RZ, RZ, R72 ;  /* 0x000000ffff347224 */ /* 0x000fe200078e0048 */
[----:B------:R-:W-:Y:S01]  /*93c0*/  MOV R72, R88 ;  /* 0x0000005800487202 */ /* 0x000fe20000000f00 */
[----:B------:R-:W-:-:S02]  /*93d0*/  IMAD.MOV.U32 R88, RZ, RZ, R226 ;  /* 0x000000ffff587224 */ /* 0x000fc400078e00e2 */
[----:B------:R-:W-:Y:S01]  /*93e0*/  IMAD.MOV.U32 R35, RZ, RZ, R98 ;  /* 0x000000ffff237224 */ /* 0x000fe200078e0062 */
[----:B------:R-:W-:Y:S01]  /*93f0*/  HMMA.16816.F32 R148, R128, R160, R92 ;  /* 0x000000a08094723c */ /* 0x000fe2000000185c */
[----:B------:R-:W-:Y:S02]  /*9400*/  IMAD.MOV.U32 R97, RZ, RZ, R69 ;  /* 0x000000ffff617224 */ /* 0x000fe400078e0045 */
[----:B------:R-:W-:Y:S01]  /*9410*/  IMAD.MOV.U32 R98, RZ, RZ, R70 ;  /* 0x000000ffff627224 */ /* 0x000fe200078e0046 */
[----:B------:R-:W-:Y:S01]  /*9420*/  MOV R70, R54 ;  /* 0x0000003600467202 */ /* 0x000fe20000000f00 */
        /* <DEDUP_REMOVED lines=8> */
[----:B------:R-:W-:-:S02]  /*94b0*/  IMAD.MOV.U32 R52, RZ, RZ, R72 ;  /* 0x000000ffff347224 */ /* 0x000fc400078e0048 */
[----:B------:R-:W-:Y:S02]  /*94c0*/  IMAD.MOV.U32 R72, RZ, RZ, R88 ;  /* 0x000000ffff487224 */ /* 0x000fe400078e0058 */
[----:B------:R-:W-:Y:S02]  /*94d0*/  IMAD.MOV.U32 R54, RZ, RZ, R74 ;  /* 0x000000ffff367224 */ /* 0x000fe400078e004a */
[----:B------:R-:W-:Y:S02]  /*94e0*/  IMAD.MOV.U32 R71, RZ, RZ, R55 ;  /* 0x000000ffff477224 */ /* 0x000fe400078e0037 */
[----:B------:R-:W-:Y:S02]  /*94f0*/  IMAD.MOV.U32 R73, RZ, RZ, R104 ;  /* 0x000000ffff497224 */ /* 0x000fe400078e0068 */
[----:B------:R-:W-:Y:S02]  /*9500*/  IMAD.MOV.U32 R74, RZ, RZ, R105 ;  /* 0x000000ffff4a7224 */ /* 0x000fe400078e0069 */
[----:B------:R-:W-:-:S02]  /*9510*/  IMAD.MOV.U32 R94, RZ, RZ, R86 ;  /* 0x000000ffff5e7224 */ /* 0x000fc400078e0056 */
[----:B------:R-:W-:Y:S02]  /*9520*/  IMAD.MOV.U32 R0, RZ, RZ, R72 ;  /* 0x000000ffff007224 */ /* 0x000fe400078e0048 */
[----:B------:R-:W-:Y:S01]  /*9530*/  IMAD.MOV.U32 R55, RZ, RZ, R75 ;  /* 0x000000ffff377224 */ /* 0x000fe200078e004b */
[----:B------:R-:W-:Y:S01]  /*9540*/  MOV R75, R106 ;  /* 0x0000006a004b7202 */ /* 0x000fe20000000f00 */
[----:B------:R-:W-:Y:S02]  /*9550*/  IMAD.MOV.U32 R105, RZ, RZ, R224 ;  /* 0x000000ffff697224 */ /* 0x000fe400078e00e0 */
[----:B------:R-:W-:Y:S01]  /*9560*/  IMAD.MOV.U32 R86, RZ, RZ, R97 ;  /* 0x000000ffff567224 */ /* 0x000fe200078e0061 */
[----:B------:R-:W-:Y:S01]  /*9570*/  MOV R97, R69 ;  /* 0x0000004500617202 */ /* 0x000fe20000000f00 */
[----:B------:R-:W-:Y:S01]  /*9580*/  IMAD.MOV.U32 R106, RZ, RZ, R227 ;  /* 0x000000ffff6a7224 */ /* 0x000fe200078e00e3 */
[----:B------:R-:W-:Y:S01]  /*9590*/  MOV R104, R225 ;  /* 0x000000e100687202 */ /* 0x000fe20000000f00 */
[----:B------:R-:W-:Y:S01]  /*95a0*/  IMAD.MOV.U32 R69, RZ, RZ, R53 ;  /* 0x000000ffff457224 */ /* 0x000fe200078e0035 */
[C---:B-1----:R-:W-:Y:S01]  /*95b0*/  HMMA.16816.F32 R156, R128.reuse, R164, R156 ;  /* 0x000000a4809c723c */ /* 0x042fe2000000189c */
[----:B------:R-:W-:Y:S01]  /*95c0*/  IMAD.MOV.U32 R92, RZ, RZ, R84 ;  /* 0x000000ffff5c7224 */ /* 0x000fe200078e0054 */
[----:B------:R-:W-:Y:S01]  /*95d0*/  MOV R84, R34 ;  /* 0x0000002200547202 */ /* 0x000fe20000000f00 */
[----:B------:R-:W-:Y:S01]  /*95e0*/  IMAD.MOV.U32 R53, RZ, RZ, R73 ;  /* 0x000000ffff357224 */ /* 0x000fe200078e0049 */
[----:B------:R-:W-:Y:S01]  /*95f0*/  MOV R73, R89 ;  /* 0x0000005900497202 */ /* 0x000fe20000000f00 */
[----:B------:R-:W-:Y:S01]  /*9600*/  IMAD.MOV.U32 R95, RZ, RZ, R87 ;  /* 0x000000ffff5f7224 */ /* 0x000fe200078e0057 */
[----:B------:R-:W-:Y:S01]  /*9610*/  HMMA.16816.F32 R164, R128, R166, R208 ;  /* 0x000000a680a4723c */ /* 0x000fe200000018d0 */
[----:B------:R-:W-:Y:S01]  /*9620*/  MOV R108, R0 ;  /* 0x00000000006c7202 */ /* 0x000fe20000000f00 */
[----:B------:R-:W-:Y:S01]  /*9630*/  IMAD.MOV.U32 R34, RZ, RZ, R99 ;  /* 0x000000ffff227224 */ /* 0x000fe200078e0063 */
[----:B------:R-:W-:Y:S01]  /*9640*/  MOV R87, R98 ;  /* 0x0000006200577202 */ /* 0x000fe20000000f00 */
[----:B------:R-:W-:Y:S01]  /*9650*/  IMAD.MOV.U32 R89, RZ, RZ, R222 ;  /* 0x000000ffff597224 */ /* 0x000fe200078e00de */
[----:B------:R-:W-:-:S02]  /*9660*/  MOV R0, R105 ;  /* 0x0000006900007202 */ /* 0x000fc40000000f00 */
        /* <DEDUP_REMOVED lines=15> */
[----:B------:R-:W-:Y:S01]  /*9760*/  IMAD.MOV.U32 R31, RZ, RZ, R52 ;  /* 0x000000ffff1f7224 */ /* 0x000fe200078e0034 */
[----:B------:R-:W-:Y:S01]  /*9770*/  MOV R14, R212 ;  /* 0x000000d4000e7202 */ /* 0x000fe20000000f00 */
[----:B------:R-:W-:Y:S01]  /*9780*/  IMAD.MOV.U32 R55, RZ, RZ, R75 ;  /* 0x000000ffff377224 */ /* 0x000fe200078e004b */
[----:B------:R-:W-:Y:S01]  /*9790*/  MOV R109, R89 ;  /* 0x00000059006d7202 */ /* 0x000fe20000000f00 */
[----:B------:R-:W-:Y:S02]  /*97a0*/  IMAD.MOV.U32 R74, RZ, RZ, R90 ;  /* 0x000000ffff4a7224 */ /* 0x000fe400078e005a */
[----:B------:R-:W-:Y:S01]  /*97b0*/  FADD.FTZ R0, R0, R203 ;  /* 0x000000cb00007221 */ /* 0x000fe20000010000 */
[----:B------:R-:W-:Y:S01]  /*97c0*/  IMAD.MOV.U32 R75, RZ, RZ, R91 ;  /* 0x000000ffff4b7224 */ /* 0x000fe200078e005b */
[----:B------:R-:W-:Y:S01]  /*97d0*/  MOV R91, R220 ;  /* 0x000000dc005b7202 */ /* 0x000fe20000000f00 */
[----:B------:R-:W-:-:S02]  /*97e0*/  IMAD.MOV.U32 R90, RZ, RZ, R221 ;  /* 0x000000ffff5a7224 */ /* 0x000fc400078e00dd */
[----:B------:R-:W-:Y:S01]  /*97f0*/  FADD.FTZ R2, R2, R4 ;  /* 0x0000000402027221 */ /* 0x000fe20000010000 */
[----:B------:R-:W-:Y:S01]  /*9800*/  FADD.FTZ R4, R108, R0 ;  /* 0x000000006c047221 */ /* 0x000fe20000010000 */
[----:B------:R-:W-:Y:S01]  /*9810*/  MOV R111, R91 ;  /* 0x0000005b006f7202 */ /* 0x000fe20000000f00 */
[----:B------:R-:W-:Y:S01]  /*9820*/  IMAD.MOV.U32 R110, RZ, RZ, R90 ;  /* 0x000000ffff6e7224 */ /* 0x000fe200078e005a */
[----:B------:R-:W-:Y:S01]  /*9830*/  MOV R30, R53 ;  /* 0x00000035001e7202 */ /* 0x000fe20000000f00 */
[----:B------:R-:W-:Y:S01]  /*9840*/  IMAD.MOV.U32 R13, RZ, RZ, R54 ;  /* 0x000000ffff0d7224 */ /* 0x000fe200078e0036 */
[----:B------:R-:W-:Y:S01]  /*9850*/  MOV R12, R55 ;  /* 0x00000037000c7202 */ /* 0x000fe20000000f00 */
[----:B------:R-:W-:Y:S01]  /*9860*/  FADD.FTZ R0, R109, R2 ;  /* 0x000000026d007221 */ /* 0x000fe20000010000 */
[----:B------:R-:W-:Y:S01]  /*9870*/  HMMA.16816.F32 R52, R128, R56, R248 ;  /* 0x000000388034723c */ /* 0x000fe200000018f8 */
[----:B------:R-:W-:Y:S01]  /*9880*/  FADD.FTZ R2, R110, R4 ;  /* 0x000000046e027221 */ /* 0x000fe20000010000 */
[----:B------:R-:W-:-:S02]  /*9890*/  IMAD.MOV.U32 R15, RZ, RZ, R185 ;  /* 0x000000ffff0f7224 */ /* 0x000fc400078e00b9 */
[----:B------:R-:W-:Y:S01]  /*98a0*/  FADD.FTZ R0, R111, R0 ;  /* 0x000000006f007221 */ /* 0x000fe20000010000 */
[----:B------:R-:W-:Y:S01]  /*98b0*/  IMAD.MOV.U32 R6, RZ, RZ, R219 ;  /* 0x000000ffff067224 */ /* 0x000fe200078e00db */
[----:B------:R-:W-:Y:S01]  /*98c0*/  MOV R88, R223 ;  /* 0x000000df00587202 */ /* 0x000fe20000000f00 */
[C---:B------:R-:W-:Y:S01]  /*98d0*/  HMMA.16816.F32 R56, R128.reuse, R58, R208 ;  /* 0x0000003a8038723c */ /* 0x040fe200000018d0 */
[----:B------:R-:W-:Y:S01]  /*98e0*/  MOV R60, R73 ;  /* 0x00000049003c7202 */ /* 0x000fe20000000f00 */
[----:B------:R-:W-:Y:S04]  /*98f0*/  LDSM.16.MT88.4 R104, [R213+0x17800] ;  /* 0x01780000d568783b */ /* 0x000fe80000004200 */
[----:B------:R-:W-:Y:S01]  /*9900*/  HMMA.16816.F32 R44, R128, R48, R196 ;  /* 0x00000030802c723c */ /* 0x000fe200000018c4 */
[----:B------:R-:W-:Y:S01]  /*9910*/  IMAD.MOV.U32 R208, RZ, RZ, R5 ;  /* 0x000000ffffd07224 */ /* 0x000fe200078e0005 */
[----:B------:R-:W-:Y:S01]  /*9920*/  MOV R209, R7 ;  /* 0x0000000700d17202 */ /* 0x000fe20000000f00 */
[----:B------:R-:W-:Y:S01]  /*9930*/  IMAD.MOV.U32 R210, RZ, RZ, R14 ;  /* 0x000000ffffd27224 */ /* 0x000fe200078e000e */
[----:B------:R1:W5:Y:S01]  /*9940*/  LDL.LU R227, [R1+0x70] ;  /* 0x0000700001e37983 */ /* 0x0003620000300800 */
[----:B------:R-:W-:Y:S01]  /*9950*/  FADD.FTZ R2, R208, R2 ;  /* 0x00000002d0027221 */ /* 0x000fe20000010000 */
[----:B------:R-:W-:-:S02]  /*9960*/  IMAD.MOV.U32 R211, RZ, RZ, R12 ;  /* 0x000000ffffd37224 */ /* 0x000fc400078e000c */
[----:B------:R-:W-:Y:S01]  /*9970*/  FADD.FTZ R0, R209, R0 ;  /* 0x00000000d1007221 */ /* 0x000fe20000010000 */
[----:B------:R-:W-:Y:S01]  /*9980*/  MOV R5, R15 ;  /* 0x0000000f00057202 */ /* 0x000fe20000000f00 */
[----:B------:R-:W-:Y:S01]  /*9990*/  FADD.FTZ R2, R210, R2 ;  /* 0x00000002d2027221 */ /* 0x000fe20000010000 */
[----:B------:R-:W-:Y:S01]  /*99a0*/  MOV R7, R13 ;  /* 0x0000000d00077202 */ /* 0x000fe20000000f00 */
[----:B------:R-:W-:Y:S01]  /*99b0*/  FADD.FTZ R0, R211, R0 ;  /* 0x00000000d3007221 */ /* 0x000fe20000010000 */
[----:B------:R-:W-:Y:S01]  /*99c0*/  HMMA.16816.F32 R160, R128, R162, R92 ;  /* 0x000000a280a0723c */ /* 0x000fe2000000185c */
[----:B------:R-:W-:Y:S01]  /*99d0*/  FADD.FTZ R2, R5, R2 ;  /* 0x0000000205027221 */ /* 0x000fe20000010000 */
[----:B------:R-:W-:Y:S02]  /*99e0*/  IMAD.MOV.U32 R61, RZ, RZ, R74 ;  /* 0x000000ffff3d7224 */ /* 0x000fe400078e004a */
[----:B------:R-:W-:Y:S01]  /*99f0*/  FADD.FTZ R0, R6, R0 ;  /* 0x0000000006007221 */ /* 0x000fe20000010000 */
[----:B------:R-:W-:Y:S01]  /*9a00*/  MOV R62, R75 ;  /* 0x0000004b003e7202 */ /* 0x000fe20000000f00 */
[----:B------:R-:W-:Y:S01]  /*9a10*/  FADD.FTZ R2, R7, R2 ;  /* 0x0000000207027221 */ /* 0x000fe20000010000 */
[----:B------:R-:W-:-:S02]  /*9a20*/  IMAD.MOV.U32 R63, RZ, RZ, R88 ;  /* 0x000000ffff3f7224 */ /* 0x000fc400078e0058 */
[----:B------:R-:W-:Y:S01]  /*9a30*/  FADD.FTZ R0, R30, R0 ;  /* 0x000000001e007221 */ /* 0x000fe20000010000 */
[----:B------:R-:W-:Y:S02]  /*9a40*/  IMAD.MOV.U32 R92, RZ, RZ, R34 ;  /* 0x000000ffff5c7224 */ /* 0x000fe400078e0022 */
[----:B------:R-:W-:Y:S01]  /*9a50*/  FADD.FTZ R2, R31, R2 ;  /* 0x000000021f027221 */ /* 0x000fe20000010000 */
[----:B------:R-:W-:Y:S02]  /*9a60*/  IMAD.MOV.U32 R34, RZ, RZ, R99 ;  /* 0x000000ffff227224 */ /* 0x000fe400078e0063 */
[----:B------:R-:W-:Y:S01]  /*9a70*/  FADD.FTZ R0, R187, R0 ;  /* 0x00000000bb007221 */ /* 0x000fe20000010000 */
[----:B------:R-:W2:Y:S01]  /*9a80*/  LDSM.16.MT88.4 R72, [R213+0x15800] ;  /* 0x01580000d548783b */ /* 0x000ea20000004200 */
[----:B------:R-:W-:Y:S02]  /*9a90*/  FADD.FTZ R2, R34, R2 ;  /* 0x0000000222027221 */ /* 0x000fe40000010000 */
[----:B------:R-:W-:Y:S01]  /*9aa0*/  FADD.FTZ R0, R186, R0 ;  /* 0x00000000ba007221 */ /* 0x000fe20000010000 */
[----:B------:R-:W-:Y:S01]  /*9ab0*/  HMMA.16816.F32 R60, R128, R64, R60 ;  /* 0x00000040803c723c */ /* 0x000fe2000000183c */
[----:B------:R-:W-:Y:S01]  /*9ac0*/  IMAD.MOV.U32 R93, RZ, RZ, R96 ;  /* 0x000000ffff5d7224 */ /* 0x000fe200078e0060 */
[----:B------:R-:W-:Y:S01]  /*9ad0*/  MOV R94, R97 ;  /* 0x00000061005e7202 */ /* 0x000fe20000000f00 */
[----:B------:R-:W-:-:S02]  /*9ae0*/  IMAD.MOV.U32 R95, RZ, RZ, R98 ;  /* 0x000000ffff5f7224 */ /* 0x000fc400078e0062 */
[----:B------:R-:W-:Y:S01]  /*9af0*/  FADD.FTZ R2, R35, R2 ;  /* 0x0000000223027221 */ /* 0x000fe20000010000 */
[----:B------:R-:W3:Y:S01]  /*9b00*/  LDSM.16.MT88.4 R88, [R216+0x15800] ;  /* 0x01580000d858783b */ /* 0x000ee20000004200 */
[C---:B------:R-:W-:Y:S01]  /*9b10*/  HMMA.16816.F32 R48, R128.reuse, R50, R120 ;  /* 0x000000328030723c */ /* 0x040fe20000001878 */
[----:B------:R-:W-:Y:S02]  /*9b20*/  FADD.FTZ R0, R171, R0 ;  /* 0x00000000ab007221 */ /* 0x000fe40000010000 */
[----:B------:R-:W4:Y:S03]  /*9b30*/  LDSM.16.MT88.4 R96, [R215+0x15800] ;  /* 0x01580000d760783b */ /* 0x000f260000004200 */
[----:B------:R-:W-:Y:S01]  /*9b40*/  HMMA.16816.F32 R64, R128, R66, R112 ;  /* 0x000000428040723c */ /* 0x000fe20000001870 */
[----:B------:R-:W1:Y:S01]  /*9b50*/  LDSM.16.MT88.4 R112, [R214+0x17800] ;  /* 0x01780000d670783b */ /* 0x000e620000004200 */
[----:B------:R-:W-:-:S03]  /*9b60*/  FADD.FTZ R2, R252, R2 ;  /* 0x00000002fc027221 */ /* 0x000fc60000010000 */
[----:B------:R-:W1:Y:S01]  /*9b70*/  LDSM.16.MT88.4 R120, [R216+0x17800] ;  /* 0x01780000d878783b */ /* 0x000e620000004200 */
[----:B------:R-:W-:-:S03]  /*9b80*/  FADD.FTZ R0, R135, R0 ;  /* 0x0000000087007221 */ /* 0x000fc60000010000 */
[----:B------:R-:W1:Y:S01]  /*9b90*/  LDSM.16.MT88.4 R12, [R215+0x17800] ;  /* 0x01780000d70c783b */ /* 0x000e620000004200 */
[----:B------:R-:W-:Y:S01]  /*9ba0*/  FADD.FTZ R2, R33, R2 ;  /* 0x0000000221027221 */ /* 0x000fe20000010000 */
[----:B------:R-:W-:Y:S02]  /*9bb0*/  FADD.FTZ R0, R11, R0 ;  /* 0x000000000b007221 */ /* 0x000fe40000010000 */
[----:B------:R1:W5:Y:S01]  /*9bc0*/  LDL.LU R226, [R1+0x6c] ;  /* 0x00006c0001e27983 */ /* 0x0003620000300800 */
[----:B------:R-:W-:-:S03]  /*9bd0*/  FADD.FTZ R2, R32, R2 ;  /* 0x0000000220027221 */ /* 0x000fc60000010000 */
[----:B------:R1:W5:Y:S01]  /*9be0*/  LDL.LU R225, [R1+0x68] ;  /* 0x0000680001e17983 */ /* 0x0003620000300800 */
[----:B------:R-:W-:-:S03]  /*9bf0*/  FADD.FTZ R0, R10, R0 ;  /* 0x000000000a007221 */ /* 0x000fc60000010000 */
[----:B------:R1:W5:Y:S04]  /*9c00*/  LDL.LU R224, [R1+0x64] ;  /* 0x0000640001e07983 */ /* 0x0003680000300800 */
[----:B------:R1:W5:Y:S01]  /*9c10*/  LDL.LU R223, [R1+0x60] ;  /* 0x0000600001df7983 */ /* 0x0003620000300800 */
[----:B------:R-:W-:-:S03]  /*9c20*/  FADD.FTZ R2, R29, R2 ;  /* 0x000000021d027221 */ /* 0x000fc60000010000 */
[----:B------:R1:W5:Y:S01]  /*9c30*/  LDL.LU R222, [R1+0x5c] ;  /* 0x00005c0001de7983 */ /* 0x0003620000300800 */
[----:B------:R-:W-:-:S03]  /*9c40*/  FADD.FTZ R0, R9, R0 ;  /* 0x0000000009007221 */ /* 0x000fc60000010000 */
[----:B------:R1:W5:Y:S04]  /*9c50*/  LDL.LU R221, [R1+0x58] ;  /* 0x0000580001dd7983 */ /* 0x0003680000300800 */
[----:B------:R1:W5:Y:S01]  /*9c60*/  LDL.LU R220, [R1+0x54] ;  /* 0x0000540001dc7983 */ /* 0x0003620000300800 */
[----:B------:R-:W-:Y:S01]  /*9c70*/  MOV R76, R68 ;  /* 0x00000044004c7202 */ /* 0x000fe20000000f00 */
[----:B------:R-:W-:Y:S01]  /*9c80*/  IMAD.MOV.U32 R77, RZ, RZ, R69 ;  /* 0x000000ffff4d7224 */ /* 0x000fe200078e0045 */
[----:B------:R-:W-:Y:S01]  /*9c90*/  MOV R79, R71 ;  /* 0x00000047004f7202 */ /* 0x000fe20000000f00 */
[----:B------:R1:W5:Y:S01]  /*9ca0*/  LDL.LU R219, [R1+0x50] ;  /* 0x0000500001db7983 */ /* 0x0003620000300800 */
[----:B------:R-:W-:Y:S01]  /*9cb0*/  MOV R68, R184 ;  /* 0x000000b800447202 */ /* 0x000fe20000000f00 */
[----:B------:R-:W-:-:S02]  /*9cc0*/  IMAD.MOV.U32 R78, RZ, RZ, R70 ;  /* 0x000000ffff4e7224 */ /* 0x000fc400078e0046 */
[----:B------:R1:W5:Y:S01]  /*9cd0*/  LDL.LU R218, [R1+0x4c] ;  /* 0x00004c0001da7983 */ /* 0x0003620000300800 */
[----:B------:R-:W-:-:S03]  /*9ce0*/  FADD.FTZ R2, R28, R2 ;  /* 0x000000021c027221 */ /* 0x000fc60000010000 */
[----:B------:R1:W5:Y:S01]  /*9cf0*/  LDL.LU R217, [R1+0x48] ;  /* 0x0000480001d97983 */ /* 0x0003620000300800 */
[----:B------:R-:W-:Y:S02]  /*9d00*/  IMAD.MOV.U32 R69, RZ, RZ, R170 ;  /* 0x000000ffff457224 */ /* 0x000fe400078e00aa */
[----:B------:R-:W-:Y:S01]  /*9d10*/  FADD.FTZ R0, R8, R0 ;  /* 0x0000000008007221 */ /* 0x000fe20000010000 */
[----:B------:R1:W5:Y:S01]  /*9d20*/  LDL.LU R212, [R1+0x44] ;  /* 0x0000440001d47983 */ /* 0x0003620000300800 */
[----:B------:R-:W-:-:S03]  /*9d30*/  MOV R70, R169 ;  /* 0x000000a900467202 */ /* 0x000fc60000000f00 */
[----:B------:R1:W5:Y:S01]  /*9d40*/  LDL.LU R185, [R1+0x40] ;  /* 0x0000400001b97983 */ /* 0x0003620000300800 */
[----:B------:R-:W-:-:S03]  /*9d50*/  IMAD.MOV.U32 R71, RZ, RZ, R168 ;  /* 0x000000ffff477224 */ /* 0x000fc600078e00a8 */
[----:B------:R1:W5:Y:S04]  /*9d60*/  LDL.LU R184, [R1+0x3c] ;  /* 0x00003c0001b87983 */ /* 0x0003680000300800 */
[----:B------:R1:W5:Y:S04]  /*9d70*/  LDL.LU R170, [R1+0x38] ;  /* 0x0000380001aa7983 */ /* 0x0003680000300800 */
[----:B------:R1:W5:Y:S04]  /*9d80*/  LDL.LU R169, [R1+0x34] ;  /* 0x0000340001a97983 */ /* 0x0003680000300800 */
[----:B------:R1:W5:Y:S04]  /*9d90*/  LDL.LU R168, [R1+0x30] ;  /* 0x0000300001a87983 */ /* 0x0003680000300800 */
[----:B------:R1:W-:Y:S04]  /*9da0*/  STL [R1], R2 ;  /* 0x0000000201007387 */ /* 0x0003e80000100800 */
[----:B------:R1:W-:Y:S01]  /*9db0*/  STL [R1+0x4], R0 ;  /* 0x0000040001007387 */ /* 0x0003e20000100800 */
[C---:B--2---:R-:W-:Y:S06]  /*9dc0*/  HMMA.16816.F32 R68, R128.reuse, R72, R68 ;  /* 0x000000488044723c */ /* 0x044fec0000001844 */
[C---:B------:R-:W-:Y:S06]  /*9dd0*/  HMMA.16816.F32 R72, R128.reuse, R74, R76 ;  /* 0x0000004a8048723c */ /* 0x040fec000000184c */
[C---:B------:R-:W-:Y:S06]  /*9de0*/  HMMA.16816.F32 R76, R128.reuse, R80, R92 ;  /* 0x00000050804c723c */ /* 0x040fec000000185c */
[C---:B------:R-:W-:Y:S06]  /*9df0*/  HMMA.16816.F32 R80, R128.reuse, R82, R84 ;  /* 0x000000528050723c */ /* 0x040fec0000001854 */
[C---:B------:R-:W-:Y:S06]  /*9e00*/  HMMA.16816.F32 R100, R128.reuse, R104, R100 ;  /* 0x000000688064723c */ /* 0x040fec0000001864 */
[C---:B---3--:R-:W-:Y:S06]  /*9e10*/  HMMA.16816.F32 R84, R128.reuse, R88, R244 ;  /* 0x000000588054723c */ /* 0x048fec00000018f4 */
[----:B----4-:R-:W-:Y:S01]  /*9e20*/  HMMA.16816.F32 R92, R128, R96, R188 ;  /* 0x00000060805c723c */ /* 0x010fe200000018bc */
[----:B------:R-:W-:-:S05]  /*9e30*/  LEA R246, P0, R133, UR16, 0x1 ;  /* 0x0000001085f67c11 */ /* 0x000fca000f8008ff */
[----:B------:R-:W-:Y:S01]  /*9e40*/  HMMA.16816.F32 R104, R128, R106, R124 ;  /* 0x0000006a8068723c */ /* 0x000fe2000000187c */
[----:B------:R-:W-:-:S05]  /*9e50*/  LEA.HI.X R247, R133, UR17, R134, 0x1, P0 ;  /* 0x0000001185f77c11 */ /* 0x000fca00080f0c86 */
[C---:B-1----:R-:W-:Y:S06]  /*9e60*/  HMMA.16816.F32 R108, R128.reuse, R112, R24 ;  /* 0x00000070806c723c */ /* 0x042fec0000001818 */
[C---:B------:R-:W-:Y:S06]  /*9e70*/  HMMA.16816.F32 R116, R128.reuse, R120, R116 ;  /* 0x000000788074723c */ /* 0x040fec0000001874 */
[C---:B------:R-:W-:Y:S06]  /*9e80*/  HMMA.16816.F32 R40, R128.reuse, R42, R192 ;  /* 0x0000002a8028723c */ /* 0x040fec00000018c0 */
[C---:B------:R-:W-:Y:S06]  /*9e90*/  HMMA.16816.F32 R88, R128.reuse, R90, R204 ;  /* 0x0000005a8058723c */ /* 0x040fec00000018cc */
[C---:B------:R-:W-:Y:S06]  /*9ea0*/  HMMA.16816.F32 R96, R128.reuse, R98, R172 ;  /* 0x000000628060723c */ /* 0x040fec00000018ac */
[C---:B------:R-:W-:Y:S06]  /*9eb0*/  HMMA.16816.F32 R112, R128.reuse, R114, R180 ;  /* 0x000000728070723c */ /* 0x040fec00000018b4 */
[C---:B------:R-:W-:Y:S06]  /*9ec0*/  HMMA.16816.F32 R120, R128.reuse, R122, R20 ;  /* 0x0000007a8078723c */ /* 0x040fec0000001814 */
[C---:B------:R-:W-:Y:S06]  /*9ed0*/  HMMA.16816.F32 R124, R128.reuse, R12, R176 ;  /* 0x0000000c807c723c */ /* 0x040fec00000018b0 */
        /* <DEDUP_REMOVED lines=24> */
[----:B-1----:R-:W-:Y:S02]  /*a060*/  R2UR UR37, R0 ;  /* 0x00000000002572ca */ /* 0x002fe400000e0000 */
[----:B------:R-:W-:Y:S01]  /*a070*/  MOV R0, UR34 ;  /* 0x0000002200007c02 */ /* 0x000fe20008000f00 */
[----:B------:R-:W-:-:S03]  /*a080*/  ULOP3.LUT UR34, UR34, UR18, URZ, 0x3c, !UPT ;  /* 0x0000001222227292 */ /* 0x000fc6000f8e3c3f */
        /* <DEDUP_REMOVED lines=23> */
[----:B------:R-:W-:-:S03]  /*a200*/  ULOP3.LUT UR4, URZ, UR18, URZ, 0x33, !UPT ;  /* 0x000000123f047292 */ /* 0x000fc6000f8e333f */
[----:B------:R-:W-:Y:S02]  /*a210*/  @UP3 UIADD3 UR35, UR35, 0x1, URZ ;  /* 0x0000000123233890 */ /* 0x000fe4000fffe03f */
        /* <DEDUP_REMOVED lines=9> */
[----:B------:R-:W-:-:S03]  /*a2b0*/  MOV R5, UR35 ;  /* 0x0000002300057c02 */ /* 0x000fc60008000f00 */
        /* <DEDUP_REMOVED lines=10> */
[----:B-1----:R-:W-:-:S05]  /*a360*/  IMAD.U32 R5, RZ, RZ, UR33 ;  /* 0x00000021ff057e24 */ /* 0x002fca000f8e00ff */
[----:B------:R-:W-:Y:S01]  /*a370*/  MOV R5, UR4 ;  /* 0x0000000400057c02 */ /* 0x000fe20008000f00 */
[----:B--2---:R-:W-:Y:S01]  /*a380*/  IMAD.IADD R6, R4, 0x1, -R6 ;  /* 0x0000000104067824 */ /* 0x004fe200078e0a06 */
[----:B------:R-:W-:-:S04]  /*a390*/  MOV R4, UR32 ;  /* 0x0000002000047c02 */ /* 0x000fc80008000f00 */
[----:B------:R-:W-:Y:S01]  /*a3a0*/  SHF.R.S32.HI R2, RZ, 0x1f, R6 ;  /* 0x0000001fff027819 */ /* 0x000fe20000011406 */
[----:B------:R-:W-:-:S04]  /*a3b0*/  IMAD.WIDE.U32 R4, R6, UR18, R4 ;  /* 0x0000001206047c25 */ /* 0x000fc8000f8e0004 */
[----:B------:R-:W-:Y:S01]  /*a3c0*/  IMAD R2, R2, UR18, RZ ;  /* 0x0000001202027c24 */ /* 0x000fe2000f8e02ff */
[----:B------:R-:W-:-:S03]  /*a3d0*/  MOV R0, R4 ;  /* 0x0000000400007202 */ /* 0x000fc60000000f00 */
[----:B------:R-:W-:-:S04]  /*a3e0*/  IMAD R2, R6, UR19, R2 ;  /* 0x0000001306027c24 */ /* 0x000fc8000f8e0202 */
[----:B------:R-:W-:Y:S01]  /*a3f0*/  IMAD.IADD R2, R5, 0x1, R2 ;  /* 0x0000000105027824 */ /* 0x000fe200078e0202 */
[----:B------:R-:W-:Y:S06]  /*a400*/  BRA `(.L_x_2429) ;  /* 0x0000000000107947 */ /* 0x000fec0003800000 */
.L_x_2428:
[----:B------:R-:W-:-:S04]  /*a410*/  ULEA UR4, -UR6, URZ, 0x6 ;  /* 0x0000003f06047291 */ /* 0x000fc8000f8e313f */
[----:B------:R-:W-:Y:S02]  /*a420*/  USHF.R.S32.HI UR7, URZ, 0x1f, UR4 ;  /* 0x0000001f3f077899 */ /* 0x000fe40008011404 */
[----:B------:R-:W-:-:S04]  /*a430*/  MOV R0, UR4 ;  /* 0x0000000400007c02 */ /* 0x000fc80008000f00 */
[----:B------:R-:W-:-:S07]  /*a440*/  MOV R2, UR7 ;  /* 0x0000000700027c02 */ /* 0x000fce0008000f00 */
.L_x_2429:
[----:B------:R-:W2:Y:S01]  /*a450*/  LDL R6, [R1+0x18] ;  /* 0x0000180001067983 */ /* 0x000ea20000100800 */
[----:B------:R-:W-:-:S03]  /*a460*/  ULDC UR4, c[0x0][0x2d0] ;  /* 0x0000b40000047ab9 */ /* 0x000fc60000000800 */
[----:B------:R-:W3:Y:S04]  /*a470*/  LDL R5, [R1+0x1c] ;  /* 0x00001c0001057983 */ /* 0x000ee80000100800 */
[----:B------:R-:W4:Y:S04]  /*a480*/  LDL R4, [R1+0x20] ;  /* 0x0000200001047983 */ /* 0x000f280000100800 */
[----:B------:R-:W4:Y:S01]  /*a490*/  LDL.64 R8, [R1+0x8] ;  /* 0x0000080001087983 */ /* 0x000f220000100a00 */
[C---:B-----5:R-:W-:Y:S01]  /*a4a0*/  LEA R244, P5, R0.reuse, R184, 0x1 ;  /* 0x000000b800f47211 */ /* 0x060fe200078a08ff */
[----:B------:R-:W-:Y:S01]  /*a4b0*/  UISETP.GT.AND UP0, UPT, UR14, UR12, UPT ;  /* 0x0000000c0e00728c */ /* 0x000fe2000bf04270 */
[----:B------:R-:W1:Y:S02]  /*a4c0*/  S2R R252, SR_TID.X ;  /* 0x0000000000fc7919 */ /* 0x000e640000002100 */
[----:B------:R-:W-:Y:S01]  /*a4d0*/  LEA.HI.X R245, R0, R185, R2, 0x1, P5 ;  /* 0x000000b900f57211 */ /* 0x000fe200028f0c02 */
[----:B-1----:R-:W-:-:S05]  /*a4e0*/  IMAD.SHL.U32 R252, R252, 0x2, RZ ;  /* 0x00000002fcfc7824 */ /* 0x002fca00078e00ff */
[----:B------:R-:W-:Y:S02]  /*a4f0*/  LOP3.LUT R252, R252, 0x6, RZ, 0xc0, !PT ;  /* 0x00000006fcfc7812 */ /* 0x000fe400078ec0ff */
[----:B--2---:R-:W-:Y:S02]  /*a500*/  ISETP.GE.AND P4, PT, R6, UR4, PT ;  /* 0x0000000406007c0c */ /* 0x004fe4000bf86270 */
[----:B---3--:R-:W-:Y:S02]  /*a510*/  ISETP.GE.AND P3, PT, R5, UR4, PT ;  /* 0x0000000405007c0c */ /* 0x008fe4000bf66270 */
[----:B----4-:R-:W-:Y:S02]  /*a520*/  ISETP.GE.AND P2, PT, R4, UR4, PT ;  /* 0x0000000404007c0c */ /* 0x010fe4000bf46270 */
[----:B------:R-:W-:-:S07]  /*a530*/  ISETP.GE.AND P5, PT, R8, UR4, PT ;  /* 0x0000000408007c0c */ /* 0x000fce000bfa6270 */
[CC--:B------:R-:W-:Y:S02]  /*a540*/  @!P4 IADD3 R5, P0, R0.reuse, R168.reuse, RZ ;  /* 0x000000a80005c210 */ /* 0x0c0fe40007f1e0ff */
[----:B------:R-:W-:-:S03]  /*a550*/  @!P3 IADD3 R4, P1, R0, R168, RZ ;  /* 0x000000a80004b210 */ /* 0x000fc60007f3e0ff */
[C-C-:B------:R-:W-:Y:S01]  /*a560*/  @!P4 IMAD.X R6, R2.reuse, 0x1, R170.reuse, P0 ;  /* 0x000000010206c824 */ /* 0x140fe200000e06aa */
[C---:B------:R-:W-:Y:S01]  /*a570*/  @!P4 LEA R32, P0, R5.reuse, UR8, 0x1 ;  /* 0x000000080520cc11 */ /* 0x040fe2000f8008ff */
[----:B------:R-:W-:Y:S01]  /*a580*/  @!P3 IMAD.X R7, R2, 0x1, R170, P1 ;  /* 0x000000010207b824 */ /* 0x000fe200008e06aa */
[----:B------:R-:W-:Y:S02]  /*a590*/  @!P3 LEA R30, P1, R4, UR8, 0x1 ;  /* 0x00000008041ebc11 */ /* 0x000fe4000f8208ff */
[----:B------:R-:W-:Y:S01]  /*a5a0*/  @!P4 LEA.HI.X R33, R5, UR9, R6, 0x1, P0 ;  /* 0x000000090521cc11 */ /* 0x000fe200080f0c06 */
[----:B------:R-:W-:Y:S01]  /*a5b0*/  @P5 STS.128 [R239+0x10000], RZ ;  /* 0x010000ffef005388 */ /* 0x000fe20000000c00 */
[----:B------:R-:W-:Y:S02]  /*a5c0*/  @!P2 IADD3 R6, P0, R0, R168, RZ ;  /* 0x000000a80006a210 */ /* 0x000fe40007f1e0ff */
[----:B------:R-:W-:Y:S01]  /*a5d0*/  @!P3 LEA.HI.X R31, R4, UR9, R7, 0x1, P1 ;  /* 0x00000009041fbc11 */ /* 0x000fe200088f0c07 */
[----:B------:R-:W-:Y:S01]  /*a5e0*/  @!PT LDS RZ, [RZ] ;  /* 0x00000000fffff984 */ /* 0x000fe20000000800 */
[----:B------:R-:W-:Y:S01]  /*a5f0*/  @!PT LDS RZ, [RZ] ;  /* 0x00000000fffff984 */ /* 0x000fe20000000800 */
[----:B------:R-:W-:Y:S01]  /*a600*/  @!PT LDS RZ, [RZ] ;  /* 0x00000000fffff984 */ /* 0x000fe20000000800 */
[----:B------:R-:W-:Y:S01]  /*a610*/  @!P5 LDGSTS.E.BYPASS.LTC128B.128 [R239+0x10000], desc[UR26][R244.64] ;  /* 0x10000000f4efdfae */ /* 0x000fe2000b901d5a */
[----:B------:R-:W-:Y:S01]  /*a620*/  IADD3 R4, P1, R0, UR30, RZ ;  /* 0x0000001e00047c10 */ /* 0x000fe2000ff3e0ff */
[----:B------:R-:W-:Y:S01]  /*a630*/  @!P2 IMAD.X R0, R2, 0x1, R170, P0 ;  /* 0x000000010200a824 */ /* 0x000fe200000e06aa */
        /* <DEDUP_REMOVED lines=23> */
[C---:B------:R-:W-:Y:S02]  /*a7b0*/  @!P2 IADD3 R6, P0, R4.reuse, R168, RZ ;  /* 0x000000a80406a210 */ /* 0x040fe40007f1e0ff */
[C---:B------:R-:W-:Y:S01]  /*a7c0*/  IADD3 R0, P1, R4.reuse, UR30, RZ ;  /* 0x0000001e04007c10 */ /* 0x040fe2000ff3e0ff */
[----:B------:R-:W-:Y:S01]  /*a7d0*/  @!PT LDS RZ, [RZ] ;  /* 0x00000000fffff984 */ /* 0x000fe20000000800 */
[----:B------:R-:W-:Y:S01]  /*a7e0*/  @!PT LDS RZ, [RZ] ;  /* 0x00000000fffff984 */ /* 0x000fe20000000800 */
[----:B------:R-:W-:Y:S01]  /*a7f0*/  @!PT LDS RZ, [RZ] ;  /* 0x00000000fffff984 */ /* 0x000fe20000000800 */
[----:B------:R-:W-:Y:S01]  /*a800*/  @!P2 LDGSTS.E.BYPASS.LTC128B.128 [R239+0x16000], desc[UR26][R28.64+0x180] ;  /* 0x160001801cefafae */ /* 0x000fe2000b901d5a */
[----:B------:R-:W-:Y:S01]  /*a810*/  @!P5 LEA.HI.X R23, R4, R185, R5, 0x1, P6 ;  /* 0x000000b90417d211 */ /* 0x000fe200030f0c05 */
[C---:B------:R-:W-:Y:S01]  /*a820*/  @!P2 IMAD.X R4, R5.reuse, 0x1, R170, P0 ;  /* 0x000000010504a824 */ /* 0x040fe200000e06aa */
[----:B------:R-:W-:Y:S01]  /*a830*/  IADD3.X R2, R5, UR29, RZ, P1, !PT ;  /* 0x0000001d05027c10 */ /* 0x000fe20008ffe4ff */
[----:B------:R-:W-:Y:S01]  /*a840*/  @P5 STS.128 [R239+0x10800], RZ ;  /* 0x010800ffef005388 */ /* 0x000fe20000000c00 */
[----:B------:R-:W-:-:S02]  /*a850*/  @!P2 LEA R20, P0, R6, UR8, 0x1 ;  /* 0x000000080614ac11 */ /* 0x000fc4000f8008ff */
[-C--:B------:R-:W-:Y:S01]  /*a860*/  @!P4 IADD3 R5, P1, R0, R168.reuse, RZ ;  /* 0x000000a80005c210 */ /* 0x080fe20007f3e0ff */
[----:B------:R-:W-:Y:S01]  /*a870*/  @!PT LDS RZ, [RZ] ;  /* 0x00000000fffff984 */ /* 0x000fe20000000800 */
[----:B------:R-:W-:Y:S01]  /*a880*/  @!PT LDS RZ, [RZ] ;  /* 0x00000000fffff984 */ /* 0x000fe20000000800 */
[----:B------:R-:W-:Y:S01]  /*a890*/  @!PT LDS RZ, [RZ] ;  /* 0x00000000fffff984 */ /* 0x000fe20000000800 */
[----:B------:R-:W-:Y:S01]  /*a8a0*/  @!P5 LDGSTS.E.BYPASS.LTC128B.128 [R239+0x10800], desc[UR26][R22.64] ;  /* 0x1080000016efdfae */ /* 0x000fe2000b901d5a */
[----:B------:R-:W-:Y:S02]  /*a8b0*/  @!P2 LEA.HI.X R21, R6, UR9, R4, 0x1, P0 ;  /* 0x000000090615ac11 */ /* 0x000fe400080f0c04 */
[----:B------:R-:W-:Y:S01]  /*a8c0*/  @!P3 IADD3 R4, P0, R0, R168, RZ ;  /* 0x000000a80004b210 */ /* 0x000fe20007f1e0ff */
[----:B------:R-:W-:Y:S01]  /*a8d0*/  @!P4 IMAD.X R6, R2, 0x1, R170, P1 ;  /* 0x000000010206c824 */ /* 0x000fe200008e06aa */
[C---:B------:R-:W-:Y:S01]  /*a8e0*/  @!P4 LEA R18, P1, R5.reuse, UR8, 0x1 ;  /* 0x000000080512cc11 */ /* 0x040fe2000f8208ff */
        /* <DEDUP_REMOVED lines=12> */
[----:B------:R-:W-:Y:S01]  /*a9b0*/  @!P5 LEA.HI.X R17, R0, R185, R2, 0x1, P6 ;  /* 0x000000b90011d211 */ /* 0x000fe200030f0c02 */
[----:B------:R-:W-:Y:S01]  /*a9c0*/  @!P2 IMAD.X R4, R2, 0x1, R170, P1 ;  /* 0x000000010204a824 */ /* 0x000fe200008e06aa */
[C---:B------:R-:W-:Y:S01]  /*a9d0*/  @!P2 LEA R12, P1, R5.reuse, UR8, 0x1 ;  /* 0x00000008050cac11 */ /* 0x040fe2000f8208ff */
[----:B------:R-:W-:Y:S01]  /*a9e0*/  @!PT LDS RZ, [RZ] ;  /* 0x00000000fffff984 */ /* 0x000fe20000000800 */
[----:B------:R-:W-:Y:S01]  /*a9f0*/  @!PT LDS RZ, [RZ] ;  /* 0x00000000fffff984 */ /* 0x000fe20000000800 */
[----:B------:R-:W-:Y:S01]  /*aa00*/  @!PT LDS RZ, [RZ] ;  /* 0x00000000fffff984 */ /* 0x000fe20000000800 */
[----:B------:R-:W-:Y:S01]  /*aa10*/  @!P3 LDGSTS.E.BYPASS.LTC128B.128 [R239+0x14800], desc[UR26][R24.64+0x100] ;  /* 0x1480010018efbfae */ /* 0x000fe2000b901d5a */
[----:B------:R-:W-:Y:S02]  /*aa20*/  IADD3 R0, P0, R0, UR30, RZ ;  /* 0x0000001e00007c10 */ /* 0x000fe4000ff1e0ff */
[----:B------:R-:W-:Y:S01]  /*aa30*/  @!P2 LEA.HI.X R13, R5, UR9, R4, 0x1, P1 ;  /* 0x00000009050dac11 */ /* 0x000fe200088f0c04 */
[----:B------:R-:W-:Y:S01]  /*aa40*/  @P2 STS.128 [R239+0x16800], RZ ;  /* 0x016800ffef002388 */ /* 0x000fe20000000c00 */
[----:B------:R-:W-:-:S02]  /*aa50*/  IADD3.X R2, R2, UR29, RZ, P0, !PT ;  /* 0x0000001d02027c10 */ /* 0x000fc400087fe4ff */
[C---:B------:R-:W-:Y:S01]  /*aa60*/  @!P4 IADD3 R4, P6, R0.reuse, R168, RZ ;  /* 0x000000a80004c210 */ /* 0x040fe20007fde0ff */
[----:B------:R-:W-:Y:S01]  /*aa70*/  @!PT LDS RZ, [RZ] ;  /* 0x00000000fffff984 */ /* 0x000fe20000000800 */
[----:B------:R-:W-:Y:S01]  /*aa80*/  @!PT LDS RZ, [RZ] ;  /* 0x00000000fffff984 */ /* 0x000fe20000000800 */
[----:B------:R-:W-:Y:S01]  /*aa90*/  @!PT LDS RZ, [RZ] ;  /* 0x00000000fffff984 */ /* 0x000fe20000000800 */
[----:B------:R-:W-:Y:S01]  /*aaa0*/  @!P2 LDGSTS.E.BYPASS.LTC128B.128 [R239+0x16800], desc[UR26][R20.64+0x180] ;  /* 0x1680018014efafae */ /* 0x000fe2000b901d5a */
[C---:B------:R-:W-:Y:S02]  /*aab0*/  @!P5 LEA R10, P0, R0.reuse, R184, 0x1 ;  /* 0x000000b8000ad211 */ /* 0x040fe400078008ff */
[-C--:B------:R-:W-:Y:S01]  /*aac0*/  @!P3 IADD3 R5, P1, R0, R168.reuse, RZ ;  /* 0x000000a80005b210 */ /* 0x080fe20007f3e0ff */
[----:B------:R-:W-:Y:S01]  /*aad0*/  @!P4 IMAD.X R6, R2, 0x1, R170, P6 ;  /* 0x000000010206c824 */ /* 0x000fe200030e06aa */
[----:B------:R-:W-:Y:S01]  /*aae0*/  @!P5 LEA.HI.X R11, R0, R185, R2, 0x1, P0 ;  /* 0x000000b9000bd211 */ /* 0x000fe200000f0c02 */
[----:B------:R-:W-:Y:S01]  /*aaf0*/  @P5 STS.128 [R239+0x11000], RZ ;  /* 0x011000ffef005388 */ /* 0x000fe20000000c00 */
[----:B------:R-:W-:Y:S01]  /*ab00*/  @!P4 LEA R8, P6, R4, UR8, 0x1 ;  /* 0x000000080408cc11 */ /* 0x000fe2000f8c08ff */
[----:B------:R-:W-:Y:S01]  /*ab10*/  @!P3 IMAD.X R7, R2, 0x1, R170, P1 ;  /* 0x000000010207b824 */ /* 0x000fe200008e06aa */
[----:B------:R-:W-:Y:S01]  /*ab20*/  @!P2 IADD3 R0, P0, R0, R168, RZ ;  /* 0x000000a80000a210 */ /* 0x000fe20007f1e0ff */
[----:B------:R-:W-:Y:S01]  /*ab30*/  @!PT LDS RZ, [RZ] ;  /* 0x00000000fffff984 */ /* 0x000fe20000000800 */
[----:B------:R-:W-:Y:S01]  /*ab40*/  @!PT LDS RZ, [RZ] ;  /* 0x00000000fffff984 */ /* 0x000fe20000000800 */
[----:B------:R-:W-:Y:S01]  /*ab50*/  @!PT LDS RZ, [RZ] ;  /* 0x00000000fffff984 */ /* 0x000fe20000000800 */
[----:B------:R-:W-:Y:S01]  /*ab60*/  @!P5 LDGSTS.E.BYPASS.LTC128B.128 [R239+0x11000], desc[UR26][R16.64] ;  /* 0x1100000010efdfae */ /* 0x000fe2000b901d5a */
[----:B------:R-:W-:-:S02]  /*ab70*/  @!P4 LEA.HI.X R9, R4, UR9, R6, 0x1, P6 ;  /* 0x000000090409cc11 */ /* 0x000fc4000b0f0c06 */
[C---:B------:R-:W-:Y:S01]  /*ab80*/  @!P3 LEA R6, P1, R5.reuse, UR8, 0x1 ;  /* 0x000000080506bc11 */ /* 0x040fe2000f8208ff */
[----:B------:R-:W-:Y:S01]  /*ab90*/  @P4 STS.128 [R239+0x13000], RZ ;  /* 0x013000ffef004388 */ /* 0x000fe20000000c00 */
[----:B------:R-:W-:Y:S01]  /*aba0*/  @!P2 IMAD.X R2, R2, 0x1, R170, P0 ;  /* 0x000000010202a824 */ /* 0x000fe200000e06aa */
[C---:B------:R-:W-:Y:S02]  /*abb0*/  @!P2 LEA R4, P0, R0.reuse, UR8, 0x1 ;  /* 0x000000080004ac11 */ /* 0x040fe4000f8008ff */
[----:B------:R-:W-:Y:S01]  /*abc0*/  @!PT LDS RZ, [RZ] ;  /* 0x00000000fffff984 */ /* 0x000fe20000000800 */
[----:B------:R-:W-:Y:S01]  /*abd0*/  @!PT LDS RZ, [RZ] ;  /* 0x00000000fffff984 */ /* 0x000fe20000000800 */
[----:B------:R-:W-:Y:S01]  /*abe0*/  @!PT LDS RZ, [RZ] ;  /* 0x00000000fffff984 */ /* 0x000fe20000000800 */
[----:B------:R1:W-:Y:S01]  /*abf0*/  @!P4 LDGSTS.E.BYPASS.LTC128B.128 [R239+0x13000], desc[UR26][R18.64+0x80] ;  /* 0x1300008012efcfae */ /* 0x0003e2000b901d5a */
[----:B------:R-:W-:Y:S02]  /*ac00*/  @!P3 LEA.HI.X R7, R5, UR9, R7, 0x1, P1 ;  /* 0x000000090507bc11 */ /* 0x000fe400088f0c07 */
[----:B------:R-:W-:Y:S01]  /*ac10*/  @!P2 LEA.HI.X R5, R0, UR9, R2, 0x1, P0 ;  /* 0x000000090005ac11 */ /* 0x000fe200080f0c02 */
        /* <DEDUP_REMOVED lines=30> */
[----:B-1----:R-:W-:Y:S04]  /*ae00*/  LDSM.16.M88.4 R16, [R212+0x8000] ;  /* 0x00800000d410783b */ /* 0x002fe80000000200 */
[----:B--2---:R-:W-:Y:S04]  /*ae10*/  LDSM.16.M88.4 R12, [R212+0x8800] ;  /* 0x00880000d40c783b */ /* 0x004fe80000000200 */
[----:B------:R-:W-:Y:S04]  /*ae20*/  LDSM.16.M88.4 R28, [R212+0x9000] ;  /* 0x00900000d41c783b */ /* 0x000fe80000000200 */
[----:B------:R-:W-:Y:S04]  /*ae30*/  LDSM.16.M88.4 R24, [R212+0x9800] ;  /* 0x00980000d418783b */ /* 0x000fe80000000200 */
[----:B---3--:R-:W-:Y:S04]  /*ae40*/  LDSM.16.M88.4 R8, [R220] ;  /* 0x00000000dc08783b */ /* 0x008fe80000000200 */
[----:B------:R-:W-:Y:S04]  /*ae50*/  LDSM.16.M88.4 R168, [R223] ;  /* 0x00000000dfa8783b */ /* 0x000fe80000000200 */
[----:B----4-:R-:W1:Y:S04]  /*ae60*/  LDSM.16.M88.4 R4, [R219] ;  /* 0x00000000db04783b */ /* 0x010e680000000200 */
[----:B------:R-:W2:Y:S04]  /*ae70*/  LDSM.16.M88.4 R180, [R238] ;  /* 0x00000000eeb4783b */ /* 0x000ea80000000200 */
[----:B------:R-:W3:Y:S04]  /*ae80*/  LDSM.16.M88.4 R200, [R237] ;  /* 0x00000000edc8783b */ /* 0x000ee80000000200 */
[----:B------:R-:W4:Y:S04]  /*ae90*/  LDSM.16.M88.4 R196, [R236] ;  /* 0x00000000ecc4783b */ /* 0x000f280000000200 */
[----:B------:R-:W-:Y:S04]  /*aea0*/  LDSM.16.M88.4 R204, [R218+0x8000] ;  /* 0x00800000dacc783b */ /* 0x000fe80000000200 */
[----:B------:R-:W-:Y:S04]  /*aeb0*/  LDSM.16.M88.4 R208, [R218+0x9800] ;  /* 0x00980000dad0783b */ /* 0x000fe80000000200 */
[----:B------:R-:W0:Y:S01]  /*aec0*/  LDGDEPBAR ;  /* 0x00000000000079af */ /* 0x000e220000000000 */
[C---:B-1----:R-:W-:Y:S06]  /*aed0*/  HMMA.16816.F32 R32, R4.reuse, R16, RZ ;  /* 0x000000100420723c */ /* 0x042fec00000018ff */
[C---:B------:R-:W-:Y:S06]  /*aee0*/  HMMA.16816.F32 R20, R4.reuse, R18, RZ ;  /* 0x000000120414723c */ /* 0x040fec00000018ff */
[C---:B------:R-:W-:Y:S06]  /*aef0*/  HMMA.16816.F32 R16, R4.reuse, R12, RZ ;  /* 0x0000000c0410723c */ /* 0x040fec00000018ff */
[C---:B------:R-:W-:Y:S06]  /*af00*/  HMMA.16816.F32 R12, R4.reuse, R14, RZ ;  /* 0x0000000e040c723c */ /* 0x040fec00000018ff */
[C---:B------:R-:W-:Y:S06]  /*af10*/  HMMA.16816.F32 R176, R4.reuse, R28, RZ ;  /* 0x0000001c04b0723c */ /* 0x040fec00000018ff */
[C---:B------:R-:W-:Y:S01]  /*af20*/  HMMA.16816.F32 R188, R4.reuse, R30, RZ ;  /* 0x0000001e04bc723c */ /* 0x040fe200000018ff */
[----:B------:R-:W-:Y:S05]  /*af30*/  LDSM.16.M88.4 R28, [R218+0x8800] ;  /* 0x00880000da1c783b */ /* 0x000fea0000000200 */
[C---:B------:R-:W-:Y:S06]  /*af40*/  HMMA.16816.F32 R192, R4.reuse, R24, RZ ;  /* 0x0000001804c0723c */ /* 0x040fec00000018ff */
[----:B------:R-:W-:Y:S01]  /*af50*/  HMMA.16816.F32 R184, R4, R26, RZ ;  /* 0x0000001a04b8723c */ /* 0x000fe200000018ff */
[----:B------:R-:W1:Y:S04]  /*af60*/  LDSM.16.M88.4 R4, [R222] ;  /* 0x00000000de04783b */ /* 0x000e680000000200 */
[----:B------:R-:W1:Y:S01]  /*af70*/  LDSM.16.M88.4 R24, [R218+0x9000] ;  /* 0x00900000da18783b */ /* 0x000e620000000200 */
[C---:B------:R-:W-:Y:S06]  /*af80*/  HMMA.16816.F32 R172, R8.reuse, R168, R32 ;  /* 0x000000a808ac723c */ /* 0x040fec0000001820 */
[C---:B------:R-:W-:Y:S06]  /*af90*/  HMMA.16816.F32 R168, R8.reuse, R170, R20 ;  /* 0x000000aa08a8723c */ /* 0x040fec0000001814 */
[C---:B--2---:R-:W-:Y:S06]  /*afa0*/  HMMA.16816.F32 R32, R8.reuse, R180, R16 ;  /* 0x000000b40820723c */ /* 0x044fec0000001810 */
[C---:B------:R-:W-:Y:S06]  /*afb0*/  HMMA.16816.F32 R20, R8.reuse, R182, R12 ;  /* 0x000000b60814723c */ /* 0x040fec000000180c */
[C---:B---3--:R-:W-:Y:S06]  /*afc0*/  HMMA.16816.F32 R16, R8.reuse, R200, R176 ;  /* 0x000000c80810723c */ /* 0x048fec00000018b0 */
[C---:B------:R-:W-:Y:S01]  /*afd0*/  HMMA.16816.F32 R12, R8.reuse, R202, R188 ;  /* 0x000000ca080c723c */ /* 0x040fe200000018bc */
[----:B------:R-:W-:Y:S05]  /*afe0*/  LDSM.16.M88.4 R200, [R212+0xa000] ;  /* 0x00a00000d4c8783b */ /* 0x000fea0000000200 */
[C---:B----4-:R-:W-:Y:S01]  /*aff0*/  HMMA.16816.F32 R180, R8.reuse, R196, R192 ;  /* 0x000000c408b4723c */ /* 0x050fe200000018c0 */
[----:B------:R-:W-:Y:S05]  /*b000*/  LDSM.16.M88.4 R192, [R217] ;  /* 0x00000000d9c0783b */ /* 0x000fea0000000200 */
[----:B------:R-:W-:Y:S01]  /*b010*/  HMMA.16816.F32 R184, R8, R198, R184 ;  /* 0x000000c608b8723c */ /* 0x000fe200000018b8 */
[----:B------:R-:W2:Y:S04]  /*b020*/  LDSM.16.M88.4 R8, [R221] ;  /* 0x00000000dd08783b */ /* 0x000ea80000000200 */
[----:B------:R-:W3:Y:S01]  /*b030*/  LDSM.16.M88.4 R196, [R217+0x800] ;  /* 0x00080000d9c4783b */ /* 0x000ee20000000200 */
[C---:B-1----:R-:W-:Y:S06]  /*b040*/  HMMA.16816.F32 R188, R4.reuse, R204, R172 ;  /* 0x000000cc04bc723c */ /* 0x042fec00000018ac */
[C---:B------:R-:W-:Y:S01]  /*b050*/  HMMA.16816.F32 R176, R4.reuse, R206, R168 ;  /* 0x000000ce04b0723c */ /* 0x040fe200000018a8 */
[----:B------:R-:W-:Y:S05]  /*b060*/  LDSM.16.M88.4 R204, [R234] ;  /* 0x00000000eacc783b */ /* 0x000fea0000000200 */
[C---:B------:R-:W-:Y:S06]  /*b070*/  HMMA.16816.F32 R172, R4.reuse, R28, R32 ;  /* 0x0000001c04ac723c */ /* 0x040fec0000001820 */
[C---:B------:R-:W-:Y:S01]  /*b080*/  HMMA.16816.F32 R168, R4.reuse, R30, R20 ;  /* 0x0000001e04a8723c */ /* 0x040fe20000001814 */
[----:B------:R-:W1:Y:S05]  /*b090*/  LDSM.16.M88.4 R28, [R217+0x1000] ;  /* 0x00100000d91c783b */ /* 0x000e6a0000000200 */
        /* <DEDUP_REMOVED lines=13> */
[C---:B-1----:R-:W-:Y:S06]  /*b170*/  HMMA.16816.F32 R176, R8.reuse, R28, R32 ;  /* 0x0000001c08b0723c */ /* 0x042fec0000001820 */
[C---:B------:R-:W-:Y:S01]  /*b180*/  HMMA.16816.F32 R168, R8.reuse, R30, R20 ;  /* 0x0000001e08a8723c */ /* 0x040fe20000001814 */
[----:B------:R-:W1:Y:S04]  /*b190*/  LDSM.16.M88.4 R28, [R212+0xb800] ;  /* 0x00b80000d41c783b */ /* 0x000e680000000200 */
[----:B------:R-:W-:Y:S01]  /*b1a0*/  LDSM.16.M88.4 R20, [R235] ;  /* 0x00000000eb14783b */ /* 0x000fe20000000200 */
[C---:B----4-:R-:W-:Y:S06]  /*b1b0*/  HMMA.16816.F32 R32, R8.reuse, R24, R16 ;  /* 0x000000180820723c */ /* 0x050fec0000001810 */
[----:B------:R-:W-:Y:S01]  /*b1c0*/  HMMA.16816.F32 R24, R8, R26, R12 ;  /* 0x0000001a0818723c */ /* 0x000fe2000000180c */
[----:B------:R-:W4:Y:S05]  /*b1d0*/  LDSM.16.M88.4 R8, [R220+0x2000] ;  /* 0x00200000dc08783b */ /* 0x000f2a0000000200 */
[C---:B------:R-:W-:Y:S06]  /*b1e0*/  HMMA.16816.F32 R16, R4.reuse, R200, R188 ;  /* 0x000000c80410723c */ /* 0x040fec00000018bc */
[C---:B------:R-:W-:Y:S01]  /*b1f0*/  HMMA.16816.F32 R12, R4.reuse, R202, R184 ;  /* 0x000000ca040c723c */ /* 0x040fe200000018b8 */
[----:B------:R-:W-:Y:S05]  /*b200*/  LDSM.16.M88.4 R200, [R232] ;  /* 0x00000000e8c8783b */ /* 0x000fea0000000200 */
[C---:B--2---:R-:W-:Y:S06]  /*b210*/  HMMA.16816.F32 R172, R4.reuse, R192, R172 ;  /* 0x000000c004ac723c */ /* 0x044fec00000018ac */
[C---:B------:R-:W-:Y:S01]  /*b220*/  HMMA.16816.F32 R188, R4.reuse, R194, R180 ;  /* 0x000000c204bc723c */ /* 0x040fe200000018b4 */
[----:B------:R-:W2:Y:S05]  /*b230*/  LDSM.16.M88.4 R192, [R233] ;  /* 0x00000000e9c0783b */ /* 0x000eaa0000000200 */
[C---:B---3--:R-:W-:Y:S06]  /*b240*/  HMMA.16816.F32 R184, R4.reuse, R196, R176 ;  /* 0x000000c404b8723c */ /* 0x048fec00000018b0 */
[C---:B------:R-:W-:Y:S01]  /*b250*/  HMMA.16816.F32 R180, R4.reuse, R198, R168 ;  /* 0x000000c604b4723c */ /* 0x040fe200000018a8 */
[----:B------:R-:W-:Y:S05]  /*b260*/  LDSM.16.M88.4 R196, [R218+0xb800] ;  /* 0x00b80000dac4783b */ /* 0x000fea0000000200 */
[C---:B-1----:R-:W-:Y:S06]  /*b270*/  HMMA.16816.F32 R176, R4.reuse, R28, R32 ;  /* 0x0000001c04b0723c */ /* 0x042fec0000001820 */
[----:B------:R-:W-:Y:S01]  /*b280*/  HMMA.16816.F32 R168, R4, R30, R24 ;  /* 0x0000001e04a8723c */ /* 0x000fe20000001818 */
[----:B------:R-:W-:Y:S04]  /*b290*/  LDSM.16.M88.4 R4, [R222+0x2000] ;  /* 0x00200000de04783b */ /* 0x000fe80000000200 */
[----:B------:R-:W1:Y:S01]  /*b2a0*/  LDSM.16.M88.4 R28, [R218+0xa000] ;  /* 0x00a00000da1c783b */ /* 0x000e620000000200 */
[C---:B----4-:R-:W-:Y:S03]  /*b2b0*/  HMMA.16816.F32 R32, R8.reuse, R20, R16 ;  /* 0x000000140820723c */ /* 0x050fe60000001810 */
[----:B------:R-:W3:Y:S03]  /*b2c0*/  LDSM.16.M88.4 R24, [R218+0xa800] ;  /* 0x00a80000da18783b */ /* 0x000ee60000000200 */
[C---:B------:R-:W-:Y:S06]  /*b2d0*/  HMMA.16816.F32 R20, R8.reuse, R22, R12 ;  /* 0x000000160814723c */ /* 0x040fec000000180c */
[C---:B------:R-:W-:Y:S06]  /*b2e0*/  HMMA.16816.F32 R16, R8.reuse, R204, R172 ;  /* 0x000000cc0810723c */ /* 0x040fec00000018ac */
[C---:B------:R-:W-:Y:S01]  /*b2f0*/  HMMA.16816.F32 R12, R8.reuse, R206, R188 ;  /* 0x000000ce080c723c */ /* 0x040fe200000018bc */
[----:B------:R-:W-:Y:S05]  /*b300*/  LDSM.16.M88.4 R204, [R217+0x3800] ;  /* 0x00380000d9cc783b */ /* 0x000fea0000000200 */
[C---:B--2---:R-:W-:Y:S06]  /*b310*/  HMMA.16816.F32 R172, R8.reuse, R192, R184 ;  /* 0x000000c008ac723c */ /* 0x044fec00000018b8 */
[C---:B------:R-:W-:Y:S06]  /*b320*/  HMMA.16816.F32 R192, R8.reuse, R194, R180 ;  /* 0x000000c208c0723c */ /* 0x040fec00000018b4 */
[C---:B------:R-:W-:Y:S06]  /*b330*/  HMMA.16816.F32 R188, R8.reuse, R200, R176 ;  /* 0x000000c808bc723c */ /* 0x040fec00000018b0 */
[----:B------:R-:W-:Y:S01]  /*b340*/  HMMA.16816.F32 R184, R8, R202, R168 ;  /* 0x000000ca08b8723c */ /* 0x000fe200000018a8 */
[----:B------:R-:W-:Y:S04]  /*b350*/  LDSM.16.M88.4 R8, [R221+0x2000] ;  /* 0x00200000dd08783b */ /* 0x000fe80000000200 */
[----:B------:R-:W2:Y:S01]  /*b360*/  LDSM.16.M88.4 R200, [R217+0x2000] ;  /* 0x00200000d9c8783b */ /* 0x000ea20000000200 */
[C---:B-1----:R-:W-:Y:S06]  /*b370*/  HMMA.16816.F32 R180, R4.reuse, R28, R32 ;  /* 0x0000001c04b4723c */ /* 0x042fec0000001820 */
[C---:B------:R-:W-:Y:S01]  /*b380*/  HMMA.16816.F32 R176, R4.reuse, R30, R20 ;  /* 0x0000001e04b0723c */ /* 0x040fe20000001814 */
[----:B------:R-:W1:Y:S05]  /*b390*/  LDSM.16.M88.4 R28, [R217+0x2800] ;  /* 0x00280000d91c783b */ /* 0x000e6a0000000200 */
[C---:B---3--:R-:W-:Y:S06]  /*b3a0*/  HMMA.16816.F32 R168, R4.reuse, R24, R16 ;  /* 0x0000001804a8723c */ /* 0x048fec0000001810 */
[C---:B------:R-:W-:Y:S01]  /*b3b0*/  HMMA.16816.F32 R20, R4.reuse, R26, R12 ;  /* 0x0000001a0414723c */ /* 0x040fe2000000180c */
[----:B------:R-:W3:Y:S05]  /*b3c0*/  LDSM.16.M88.4 R24, [R217+0x3000] ;  /* 0x00300000d918783b */ /* 0x000eea0000000200 */
[C---:B------:R-:W-:Y:S06]  /*b3d0*/  HMMA.16816.F32 R16, R4.reuse, R208, R172 ;  /* 0x000000d00410723c */ /* 0x040fec00000018ac */
[C---:B------:R-:W-:Y:S01]  /*b3e0*/  HMMA.16816.F32 R12, R4.reuse, R210, R192 ;  /* 0x000000d2040c723c */ /* 0x040fe200000018c0 */
[----:B------:R-:W-:Y:S04]  /*b3f0*/  LDSM.16.M88.4 R192, [R212+0xc000] ;  /* 0x00c00000d4c0783b */ /* 0x000fe80000000200 */
[----:B------:R-:W-:Y:S01]  /*b400*/  LDSM.16.M88.4 R208, [R218+0xd800] ;  /* 0x00d80000dad0783b */ /* 0x000fe20000000200 */
[C---:B------:R-:W-:Y:S06]  /*b410*/  HMMA.16816.F32 R32, R4.reuse, R196, R188 ;  /* 0x000000c40420723c */ /* 0x040fec00000018bc */
[----:B------:R-:W-:Y:S01]  /*b420*/  HMMA.16816.F32 R172, R4, R198, R184 ;  /* 0x000000c604ac723c */ /* 0x000fe200000018b8 */
[----:B------:R-:W4:Y:S04]  /*b430*/  LDSM.16.M88.4 R4, [R219+0x4000] ;  /* 0x00400000db04783b */ /* 0x000f280000000200 */
[----:B------:R-:W-:Y:S01]  /*b440*/  LDSM.16.M88.4 R196, [R231] ;  /* 0x00000000e7c4783b */ /* 0x000fe20000000200 */
        /* <DEDUP_REMOVED lines=8> */
[----:B------:R-:W-:Y:S05]  /*b4d0*/  LDSM.16.M88.4 R12, [R220+0x4000] ;  /* 0x00400000dc0c783b */ /* 0x000fea0000000200 */
[C---:B------:R-:W-:Y:S01]  /*b4e0*/  HMMA.16816.F32 R24, R8.reuse, R204, R32 ;  /* 0x000000cc0818723c */ /* 0x040fe20000001820 */
[----:B------:R-:W1:Y:S05]  /*b4f0*/  LDSM.16.M88.4 R32, [R212+0xd000] ;  /* 0x00d00000d420783b */ /* 0x000e6a0000000200 */
[----:B------:R-:W-:Y:S01]  /*b500*/  HMMA.16816.F32 R16, R8, R206, R172 ;  /* 0x000000ce0810723c */ /* 0x000fe200000018ac */
[----:B------:R-:W-:Y:S05]  /*b510*/  LDSM.16.M88.4 R204, [R229] ;  /* 0x00000000e5cc783b */ /* 0x000fea0000000200 */
[C---:B----4-:R-:W-:Y:S06]  /*b520*/  HMMA.16816.F32 R8, R4.reuse, R192, R188 ;  /* 0x000000c00408723c */ /* 0x050fec00000018bc */
[C---:B------:R-:W-:Y:S01]  /*b530*/  HMMA.16816.F32 R188, R4.reuse, R194, R184 ;  /* 0x000000c204bc723c */ /* 0x040fe200000018b8 */
[----:B------:R-:W3:Y:S05]  /*b540*/  LDSM.16.M88.4 R192, [R230] ;  /* 0x00000000e6c0783b */ /* 0x000eea0000000200 */
[C---:B--2---:R-:W-:Y:S06]  /*b550*/  HMMA.16816.F32 R184, R4.reuse, R200, R180 ;  /* 0x000000c804b8723c */ /* 0x044fec00000018b4 */
[C---:B------:R-:W-:Y:S01]  /*b560*/  HMMA.16816.F32 R180, R4.reuse, R202, R176 ;  /* 0x000000ca04b4723c */ /* 0x040fe200000018b0 */
[----:B------:R-:W-:Y:S05]  /*b570*/  LDSM.16.M88.4 R200, [R218+0xc800] ;  /* 0x00c80000dac8783b */ /* 0x000fea0000000200 */
[C---:B-1----:R-:W-:Y:S06]  /*b580*/  HMMA.16816.F32 R176, R4.reuse, R32, R168 ;  /* 0x0000002004b0723c */ /* 0x042fec00000018a8 */
[C---:B------:R-:W-:Y:S01]  /*b590*/  HMMA.16816.F32 R172, R4.reuse, R34, R28 ;  /* 0x0000002204ac723c */ /* 0x040fe2000000181c */
[----:B------:R-:W1:Y:S05]  /*b5a0*/  LDSM.16.M88.4 R28, [R228] ;  /* 0x00000000e41c783b */ /* 0x000e6a0000000200 */
[C---:B------:R-:W-:Y:S01]  /*b5b0*/  HMMA.16816.F32 R168, R4.reuse, R20, R24 ;  /* 0x0000001404a8723c */ /* 0x040fe20000001818 */
[----:B------:R-:W-:Y:S05]  /*b5c0*/  LDSM.16.M88.4 R24, [R218+0xc000] ;  /* 0x00c00000da18783b */ /* 0x000fea0000000200 */
[----:B------:R-:W-:Y:S06]  /*b5d0*/  HMMA.16816.F32 R32, R4, R22, R16 ;  /* 0x000000160420723c */ /* 0x000fec0000001810 */
[C---:B------:R-:W-:Y:S01]  /*b5e0*/  HMMA.16816.F32 R20, R12.reuse, R196, R8 ;  /* 0x000000c40c14723c */ /* 0x040fe20000001808 */
[----:B------:R-:W2:Y:S05]  /*b5f0*/  LDSM.16.M88.4 R8, [R222+0x4000] ;  /* 0x00400000de08783b */ /* 0x000eaa0000000200 */
[C---:B------:R-:W-:Y:S01]  /*b600*/  HMMA.16816.F32 R16, R12.reuse, R198, R188 ;  /* 0x000000c60c10723c */ /* 0x040fe200000018bc */
[----:B------:R-:W4:Y:S05]  /*b610*/  LDSM.16.M88.4 R196, [R218+0xd000] ;  /* 0x00d00000dac4783b */ /* 0x000f2a0000000200 */
[C---:B---3--:R-:W-:Y:S06]  /*b620*/  HMMA.16816.F32 R4, R12.reuse, R192, R184 ;  /* 0x000000c00c04723c */ /* 0x048fec00000018b8 */
[C---:B------:R-:W-:Y:S06]  /*b630*/  HMMA.16816.F32 R192, R12.reuse, R194, R180 ;  /* 0x000000c20cc0723c */ /* 0x040fec00000018b4 */
[C---:B------:R-:W-:Y:S06]  /*b640*/  HMMA.16816.F32 R184, R12.reuse, R206, R172 ;  /* 0x000000ce0cb8723c */ /* 0x040fec00000018ac */
[C---:B-1----:R-:W-:Y:S06]  /*b650*/  HMMA.16816.F32 R180, R12.reuse, R28, R168 ;  /* 0x0000001c0cb4723c */ /* 0x042fec00000018a8 */
[----:B------:R-:W-:Y:S01]  /*b660*/  HMMA.16816.F32 R188, R12, R204, R176 ;  /* 0x000000cc0cbc723c */ /* 0x000fe200000018b0 */
[----:B------:R-:W-:Y:S05]  /*b670*/  LDSM.16.M88.4 R204, [R217+0x5000] ;  /* 0x00500000d9cc783b */ /* 0x000fea0000000200 */
[C---:B--2---:R-:W-:Y:S06]  /*b680*/  HMMA.16816.F32 R172, R8.reuse, R24, R20 ;  /* 0x0000001808ac723c */ /* 0x044fec0000001814 */
[----:B------:R-:W-:Y:S01]  /*b690*/  HMMA.16816.F32 R168, R8, R26, R16 ;  /* 0x0000001a08a8723c */ /* 0x000fe20000001810 */
[----:B------:R-:W-:Y:S05]  /*b6a0*/  LDSM.16.M88.4 R16, [R219+0x6000] ;  /* 0x00600000db10783b */ /* 0x000fea0000000200 */
[----:B------:R-:W-:Y:S01]  /*b6b0*/  HMMA.16816.F32 R176, R12, R30, R32 ;  /* 0x0000001e0cb0723c */ /* 0x000fe20000001820 */
[----:B------:R-:W-:Y:S04]  /*b6c0*/  LDSM.16.M88.4 R32, [R217+0x4000] ;  /* 0x00400000d920783b */ /* 0x000fe80000000200 */
[----:B------:R-:W-:Y:S01]  /*b6d0*/  LDSM.16.M88.4 R28, [R217+0x4800] ;  /* 0x00480000d91c783b */ /* 0x000fe20000000200 */
[C---:B------:R-:W-:Y:S03]  /*b6e0*/  HMMA.16816.F32 R24, R8.reuse, R200, R4 ;  /* 0x000000c80818723c */ /* 0x040fe60000001804 */
[----:B------:R-:W1:Y:S03]  /*b6f0*/  LDSM.16.M88.4 R4, [R221+0x4000] ;  /* 0x00400000dd04783b */ /* 0x000e660000000200 */
[C---:B------:R-:W-:Y:S01]  /*b700*/  HMMA.16816.F32 R20, R8.reuse, R202, R192 ;  /* 0x000000ca0814723c */ /* 0x040fe200000018c0 */
[----:B------:R-:W2:Y:S05]  /*b710*/  LDSM.16.M88.4 R192, [R212+0xe000] ;  /* 0x00e00000d4c0783b */ /* 0x000eaa0000000200 */
[C---:B----4-:R-:W-:Y:S06]  /*b720*/  HMMA.16816.F32 R12, R8.reuse, R196, R188 ;  /* 0x000000c4080c723c */ /* 0x050fec00000018bc */
[C---:B------:R-:W-:Y:S06]  /*b730*/  HMMA.16816.F32 R196, R8.reuse, R198, R184 ;  /* 0x000000c608c4723c */ /* 0x040fec00000018b8 */
[C---:B------:R-:W-:Y:S06]  /*b740*/  HMMA.16816.F32 R184, R8.reuse, R208, R180 ;  /* 0x000000d008b8723c */ /* 0x040fec00000018b4 */
[----:B------:R-:W-:Y:S01]  /*b750*/  HMMA.16816.F32 R180, R8, R210, R176 ;  /* 0x000000d208b4723c */ /* 0x000fe200000018b0 */
[----:B------:R-:W3:Y:S05]  /*b760*/  LDSM.16.M88.4 R176, [R217+0x5800] ;  /* 0x00580000d9b0783b */ /* 0x000eea0000000200 */
[C---:B-1----:R-:W-:Y:S06]  /*b770*/  HMMA.16816.F32 R8, R4.reuse, R32, R172 ;  /* 0x000000200408723c */ /* 0x042fec00000018ac */
[C---:B------:R-:W-:Y:S01]  /*b780*/  HMMA.16816.F32 R188, R4.reuse, R34, R168 ;  /* 0x0000002204bc723c */ /* 0x040fe200000018a8 */
[----:B------:R-:W-:Y:S05]  /*b790*/  LDSM.16.M88.4 R32, [R227] ;  /* 0x00000000e320783b */ /* 0x000fea0000000200 */
[C---:B------:R-:W-:Y:S01]  /*b7a0*/  HMMA.16816.F32 R200, R4.reuse, R204, R12 ;  /* 0x000000cc04c8723c */ /* 0x040fe2000000180c */
[----:B------:R-:W1:Y:S05]  /*b7b0*/  LDSM.16.M88.4 R12, [R220+0x6000] ;  /* 0x00600000dc0c783b */ /* 0x000e6a0000000200 */
[C---:B------:R-:W-:Y:S01]  /*b7c0*/  HMMA.16816.F32 R172, R4.reuse, R28, R24 ;  /* 0x0000001c04ac723c */ /* 0x040fe20000001818 */
[----:B------:R-:W4:Y:S05]  /*b7d0*/  LDSM.16.M88.4 R24, [R212+0xe800] ;  /* 0x00e80000d418783b */ /* 0x000f2a0000000200 */
[----:B------:R-:W-:Y:S06]  /*b7e0*/  HMMA.16816.F32 R168, R4, R30, R20 ;  /* 0x0000001e04a8723c */ /* 0x000fec0000001814 */
[C---:B--2---:R-:W-:Y:S01]  /*b7f0*/  HMMA.16816.F32 R20, R16.reuse, R192, R8 ;  /* 0x000000c01014723c */ /* 0x044fe20000001808 */
[----:B------:R-:W-:Y:S05]  /*b800*/  LDSM.16.M88.4 R8, [R222+0x6000] ;  /* 0x00600000de08783b */ /* 0x000fea0000000200 */
[----:B------:R-:W-:Y:S06]  /*b810*/  HMMA.16816.F32 R28, R16, R194, R188 ;  /* 0x000000c2101c723c */ /* 0x000fec00000018bc */
[C---:B---3--:R-:W-:Y:S01]  /*b820*/  HMMA.16816.F32 R248, R4.reuse, R176, R184 ;  /* 0x000000b004f8723c */ /* 0x048fe200000018b8 */
[----:B------:R-:W2:Y:S05]  /*b830*/  LDSM.16.M88.4 R184, [R218+0xe000] ;  /* 0x00e00000dab8783b */ /* 0x000eaa0000000200 */
[----:B------:R-:W-:Y:S06]  /*b840*/  HMMA.16816.F32 R196, R4, R206, R196 ;  /* 0x000000ce04c4723c */ /* 0x000fec00000018c4 */
[C---:B-1----:R-:W-:Y:S06]  /*b850*/  HMMA.16816.F32 R20, R12.reuse, R32, R20 ;  /* 0x000000200c14723c */ /* 0x042fec0000001814 */
[----:B------:R-:W-:Y:S01]  /*b860*/  HMMA.16816.F32 R28, R12, R34, R28 ;  /* 0x000000220c1c723c */ /* 0x000fe2000000181c */
[----:B------:R-:W-:Y:S05]  /*b870*/  LDSM.16.M88.4 R32, [R226] ;  /* 0x00000000e220783b */ /* 0x000fea0000000200 */
[----:B------:R-:W-:Y:S01]  /*b880*/  HMMA.16816.F32 R204, R4, R178, R180 ;  /* 0x000000b204cc723c */ /* 0x000fe200000018b4 */
[----:B------:R-:W1:Y:S04]  /*b890*/  LDSM.16.M88.4 R180, [R212+0xf000] ;  /* 0x00f00000d4b4783b */ /* 0x000e680000000200 */
[----:B------:R-:W-:Y:S01]  /*b8a0*/  LDSM.16.M88.4 R4, [R221+0x6000] ;  /* 0x00600000dd04783b */ /* 0x000fe20000000200 */
[C---:B----4-:R-:W-:Y:S03]  /*b8b0*/  HMMA.16816.F32 R192, R16.reuse, R26, R168 ;  /* 0x0000001a10c0723c */ /* 0x050fe600000018a8 */
[----:B------:R-:W3:Y:S03]  /*b8c0*/  LDSM.16.M88.4 R176, [R217+0x6000] ;  /* 0x00600000d9b0783b */ /* 0x000ee60000000200 */
[----:B------:R-:W-:Y:S01]  /*b8d0*/  HMMA.16816.F32 R188, R16, R24, R172 ;  /* 0x0000001810bc723c */ /* 0x000fe200000018ac */
[----:B------:R-:W4:Y:S04]  /*b8e0*/  LDSM.16.M88.4 R168, [R212+0xf800] ;  /* 0x00f80000d4a8783b */ /* 0x000f280000000200 */
[----:B------:R-:W4:Y:S01]  /*b8f0*/  LDSM.16.M88.4 R172, [R218+0xe800] ;  /* 0x00e80000daac783b */ /* 0x000f220000000200 */
[C---:B--2---:R-:W-:Y:S06]  /*b900*/  HMMA.16816.F32 R24, R8.reuse, R184, R20 ;  /* 0x000000b80818723c */ /* 0x044fec0000001814 */
[----:B------:R-:W-:Y:S01]  /*b910*/  HMMA.16816.F32 R20, R8, R186, R28 ;  /* 0x000000ba0814723c */ /* 0x000fe2000000181c */
[----:B------:R-:W-:Y:S05]  /*b920*/  LDSM.16.M88.4 R184, [R218+0xf000] ;  /* 0x00f00000dab8783b */ /* 0x000fea0000000200 */
[C---:B-1----:R-:W-:Y:S06]  /*b930*/  HMMA.16816.F32 R208, R16.reuse, R180, R200 ;  /* 0x000000b410d0723c */ /* 0x042fec00000018c8 */
[----:B------:R-:W-:Y:S01]  /*b940*/  HMMA.16816.F32 R200, R16, R182, R196 ;  /* 0x000000b610c8723c */ /* 0x000fe200000018c4 */
[----:B------:R-:W1:Y:S05]  /*b950*/  LDSM.16.M88.4 R180, [R217+0x6800] ;  /* 0x00680000d9b4783b */ /* 0x000e6a0000000200 */
[----:B---3--:R-:W-:Y:S06]  /*b960*/  HMMA.16816.F32 R28, R4, R176, R24 ;  /* 0x000000b0041c723c */ /* 0x008fec0000001818 */
[----:B------:R-:W-:Y:S06]  /*b970*/  HMMA.16816.F32 R24, R12, R32, R188 ;  /* 0x000000200c18723c */ /* 0x000fec00000018bc */
[C---:B----4-:R-:W-:Y:S06]  /*b980*/  HMMA.16816.F32 R196, R16.reuse, R168, R248 ;  /* 0x000000a810c4723c */ /* 0x050fec00000018f8 */
[----:B------:R-:W-:Y:S06]  /*b990*/  HMMA.16816.F32 R188, R16, R170, R204 ;  /* 0x000000aa10bc723c */ /* 0x000fec00000018cc */
[----:B------:R-:W-:Y:S01]  /*b9a0*/  HMMA.16816.F32 R168, R4, R178, R20 ;  /* 0x000000b204a8723c */ /* 0x000fe20000001814 */
[----:B------:R-:W2:Y:S01]  /*b9b0*/  LDSM.16.M88.4 R176, [R225] ;  /* 0x00000000e1b0783b */ /* 0x000ea20000000200 */
[----:B------:R-:W-:Y:S01]  /*b9c0*/  FMUL.FTZ R28, R28, UR31 ;  /* 0x0000001f1c1c7c20 */ /* 0x000fe20008410000 */
[----:B------:R-:W-:Y:S01]  /*b9d0*/  FMUL.FTZ R29, R29, UR31 ;  /* 0x0000001f1d1d7c20 */ /* 0x000fe20008410000 */
[----:B------:R-:W-:Y:S01]  /*b9e0*/  FMUL.FTZ R30, R30, UR31 ;  /* 0x0000001f1e1e7c20 */ /* 0x000fe20008410000 */
[----:B------:R-:W-:Y:S01]  /*b9f0*/  FMUL.FTZ R31, R31, UR31 ;  /* 0x0000001f1f1f7c20 */ /* 0x000fe20008410000 */
[----:B------:R-:W-:Y:S01]  /*ba00*/  HMMA.16816.F32 R20, R12, R34, R192 ;  /* 0x000000220c14723c */ /* 0x000fe200000018c0 */
[----:B------:R-:W3:Y:S01]  /*ba10*/  LDSM.16.M88.4 R32, [R224] ;  /* 0x00000000e020783b */ /* 0x000ee20000000200 */
[----:B------:R-:W4:Y:S04]  /*ba20*/  MUFU.TANH R135, R28 ;  /* 0x0000001c00877308 */ /* 0x000f280000002400 */
[----:B------:R-:W-:Y:S04]  /*ba30*/  HMMA.16816.F32 R16, R8, R172, R24 ;  /* 0x000000ac0810723c */ /* 0x000fe80000001818 */
[----:B------:R-:W4:Y:S08]  /*ba40*/  MUFU.TANH R207, R29 ;  /* 0x0000001d00cf7308 */ /* 0x000f300000002400 */
[----:B------:R-:W4:Y:S01]  /*ba50*/  MUFU.TANH R205, R30 ;  /* 0x0000001e00cd7308 */ /* 0x000f220000002400 */
[----:B------:R-:W-:Y:S01]  /*ba60*/  FMUL.FTZ R168, R168, UR31 ;  /* 0x0000001fa8a87c20 */ /* 0x000fe20008410000 */
[----:B------:R-:W-:Y:S01]  /*ba70*/  FMUL.FTZ R169, R169, UR31 ;  /* 0x0000001fa9a97c20 */ /* 0x000fe20008410000 */
[----:B------:R-:W-:Y:S01]  /*ba80*/  FMUL.FTZ R170, R170, UR31 ;  /* 0x0000001faaaa7c20 */ /* 0x000fe20008410000 */
[----:B------:R-:W-:-:S02]  /*ba90*/  FMUL.FTZ R0, R171, UR31 ;  /* 0x0000001fab007c20 */ /* 0x000fc40008410000 */
[----:B------:R-:W-:Y:S01]  /*baa0*/  HMMA.16816.F32 R24, R8, R174, R20 ;  /* 0x000000ae0818723c */ /* 0x000fe20000001814 */
[----:B------:R-:W-:Y:S01]  /*bab0*/  LDSM.16.M88.4 R172, [R217+0x7000] ;  /* 0x00700000d9ac783b */ /* 0x000fe20000000200 */
[----:B------:R4:W3:Y:S04]  /*bac0*/  MUFU.TANH R206, R31 ;  /* 0x0000001f00ce7308 */ /* 0x0008e80000002400 */
[----:B-1----:R-:W-:Y:S04]  /*bad0*/  HMMA.16816.F32 R16, R4, R180, R16 ;  /* 0x000000b40410723c */ /* 0x002fe80000001810 */
[----:B------:R-:W1:Y:S02]  /*bae0*/  MUFU.TANH R195, R168 ;  /* 0x000000a800c37308 */ /* 0x000e640000002400 */
[C---:B--2---:R-:W-:Y:S06]  /*baf0*/  HMMA.16816.F32 R20, R12.reuse, R176, R208 ;  /* 0x000000b00c14723c */ /* 0x044fec00000018d0 */
[----:B------:R-:W-:Y:S01]  /*bb00*/  MUFU.TANH R204, R169 ;  /* 0x000000a900cc7308 */ /* 0x000fe20000002400 */
[----:B----4-:R-:W-:Y:S01]  /*bb10*/  HMMA.16816.F32 R28, R12, R178, R200 ;  /* 0x000000b20c1c723c */ /* 0x010fe200000018c8 */
[----:B------:R-:W2:Y:S06]  /*bb20*/  LDSM.16.M88.4 R176, [R218+0xf800] ;  /* 0x00f80000dab0783b */ /* 0x000eac0000000200 */
[----:B------:R4:W1:Y:S04]  /*bb30*/  MUFU.TANH R194, R170 ;  /* 0x000000aa00c27308 */ /* 0x0008680000002400 */
[----:B------:R-:W-:Y:S01]  /*bb40*/  FMUL.FTZ R16, R16, UR31 ;  /* 0x0000001f10107c20 */ /* 0x000fe20008410000 */
[----:B------:R-:W-:Y:S01]  /*bb50*/  FMUL.FTZ R17, R17, UR31 ;  /* 0x0000001f11117c20 */ /* 0x000fe20008410000 */
[----:B------:R-:W-:Y:S01]  /*bb60*/  FMUL.FTZ R18, R18, UR31 ;  /* 0x0000001f12127c20 */ /* 0x000fe20008410000 */
[----:B------:R-:W-:Y:S01]  /*bb70*/  FMUL.FTZ R19, R19, UR31 ;  /* 0x0000001f13137c20 */ /* 0x000fe20008410000 */
[----:B------:R1:W2:Y:S02]  /*bb80*/  MUFU.TANH R193, R0 ;  /* 0x0000000000c17308 */ /* 0x0002a40000002400 */
[----:B------:R-:W-:Y:S06]  /*bb90*/  HMMA.16816.F32 R20, R8, R184, R20 ;  /* 0x000000b80814723c */ /* 0x000fec0000001814 */
[----:B------:R-:W2:Y:S01]  /*bba0*/  MUFU.TANH R192, R16 ;  /* 0x0000001000c07308 */ /* 0x000ea20000002400 */
[----:B----4-:R-:W-:Y:S06]  /*bbb0*/  HMMA.16816.F32 R168, R4, R182, R24 ;  /* 0x000000b604a8723c */ /* 0x010fec0000001818 */
[----:B---3--:R-:W-:Y:S01]  /*bbc0*/  HMMA.16816.F32 R24, R12, R32, R196 ;  /* 0x000000200c18723c */ /* 0x008fe200000018c4 */
[----:B------:R-:W-:Y:S01]  /*bbd0*/  MUFU.TANH R185, R17 ;  /* 0x0000001100b97308 */ /* 0x000fe20000002400 */
[----:B-1----:R-:W-:-:S04]  /*bbe0*/  IMAD.U32 R0, RZ, RZ, UR14 ;  /* 0x0000000eff007e24 */ /* 0x002fc8000f8e00ff */
[----:B------:R-:W-:Y:S01]  /*bbf0*/  HMMA.16816.F32 R32, R12, R34, R188 ;  /* 0x000000220c20723c */ /* 0x000fe200000018bc */
[----:B------:R-:W-:Y:S02]  /*bc00*/  IMAD R0, R0, 0x40, R252 ;  /* 0x0000004000007824 */ /* 0x000fe400078e02fc */
[----:B------:R-:W1:Y:S02]  /*bc10*/  MUFU.TANH R184, R18 ;  /* 0x0000001200b87308 */ /* 0x000e640000002400 */
[C---:B------:R-:W-:Y:S01]  /*bc20*/  VIADD R2, R0.reuse, 0x1 ;  /* 0x0000000100027836 */ /* 0x040fe20000000000 */
[----:B------:R-:W-:Y:S01]  /*bc30*/  HMMA.16816.F32 R12, R8, R186, R28 ;  /* 0x000000ba080c723c */ /* 0x000fe2000000181c */
[----:B------:R-:W-:-:S03]  /*bc40*/  ISETP.GE.AND P0, PT, R0, R243, PT ;  /* 0x000000f30000720c */ /* 0x000fc60003f06270 */
[----:B------:R-:W-:Y:S01]  /*bc50*/  ISETP.GE.AND P6, PT, R2, R243, PT ;  /* 0x000000f30200720c */ /* 0x000fe20003fc6270 */
[----:B------:R3:W4:Y:S01]  /*bc60*/  MUFU.TANH R183, R19 ;  /* 0x0000001300b77308 */ /* 0x0007220000002400 */
[----:B------:R-:W-:Y:S01]  /*bc70*/  FMUL.FTZ R168, R168, UR31 ;  /* 0x0000001fa8a87c20 */ /* 0x000fe20008410000 */
[-C--:B------:R-:W-:Y:S01]  /*bc80*/  ISETP.LT.OR P0, PT, R0, R241.reuse, P0 ;  /* 0x000000f10000720c */ /* 0x080fe20000701670 */
[----:B------:R-:W-:Y:S01]  /*bc90*/  FMUL.FTZ R169, R169, UR31 ;  /* 0x0000001fa9a97c20 */ /* 0x000fe20008410000 */
[C---:B------:R-:W-:Y:S01]  /*bca0*/  ISETP.LT.OR P6, PT, R2.reuse, R241, P6 ;  /* 0x000000f10200720c */ /* 0x040fe200037c1670 */
[----:B------:R-:W-:Y:S01]  /*bcb0*/  FMUL.FTZ R171, R171, UR31 ;  /* 0x0000001fabab7c20 */ /* 0x000fe20008410000 */
[----:B------:R-:W-:Y:S01]  /*bcc0*/  ISETP.GE.AND P1, PT, R2, R242, PT ;  /* 0x000000f20200720c */ /* 0x000fe20003f26270 */
[----:B--2---:R-:W-:Y:S01]  /*bcd0*/  HMMA.16816.F32 R28, R8, R176, R24 ;  /* 0x000000b0081c723c */ /* 0x004fe20000001818 */
[----:B------:R2:W-:Y:S01]  /*bce0*/  MUFU.TANH R182, R168 ;  /* 0x000000a800b67308 */ /* 0x0005e20000002400 */
[----:B------:R-:W-:Y:S01]  /*bcf0*/  FMUL.FTZ R170, R170, UR31 ;  /* 0x0000001faaaa7c20 */ /* 0x000fe20008410000 */
[----:B------:R-:W-:Y:S01]  /*bd00*/  ISETP.LT.OR P1, PT, R2, R240, P1 ;  /* 0x000000f00200720c */ /* 0x000fe20000f21670 */
[----:B------:R-:W-:-:S05]  /*bd10*/  VIADD R2, R0, 0x9 ;  /* 0x0000000900027836 */ /* 0x000fca0000000000 */
[----:B------:R1:W4:Y:S01]  /*bd20*/  MUFU.TANH R181, R169 ;  /* 0x000000a900b57308 */ /* 0x0003220000002400 */
[----:B---3--:R-:W-:Y:S01]  /*bd30*/  HMMA.16816.F32 R16, R4, R172, R20 ;  /* 0x000000ac0410723c */ /* 0x008fe20000001814 */
[----:B------:R-:W3:Y:S01]  /*bd40*/  LDSM.16.M88.4 R20, [R217+0x7800] ;  /* 0x00780000d914783b */ /* 0x000ee20000000200 */
[----:B------:R-:W-:-:S04]  /*bd50*/  DEPBAR.LE SB0, 0x0 ;  /* 0x000080000000791a */ /* 0x000fc80000000000 */
[----:B------:R-:W-:Y:S01]  /*bd60*/  HMMA.16816.F32 R24, R4, R174, R12 ;  /* 0x000000ae0418723c */ /* 0x000fe2000000180c */
[----:B------:R4:W-:Y:S01]  /*bd70*/  MUFU.TANH R176, R171 ;  /* 0x000000ab00b07308 */ /* 0x0009e20000002400 */
[----:B--2---:R-:W-:Y:S02]  /*bd80*/  FSEL R168, R135, -INF , !P0 ;  /* 0xff80000087a87808 */ /* 0x004fe40004000000 */
[----:B------:R-:W-:-:S03]  /*bd90*/  ISETP.GE.AND P0, PT, R0, R242, PT ;  /* 0x000000f20000720c */ /* 0x000fc60003f06270 */
[C---:B------:R-:W-:Y:S01]  /*bda0*/  VIADD R12, R0.reuse, 0x8 ;  /* 0x00000008000c7836 */ /* 0x040fe20000000000 */
[----:B------:R-:W-:Y:S01]  /*bdb0*/  ISETP.LT.OR P0, PT, R0, R240, P0 ;  /* 0x000000f00000720c */ /* 0x000fe20000701670 */
[----:B------:R2:W3:Y:S01]  /*bdc0*/  MUFU.TANH R180, R170 ;  /* 0x000000aa00b47308 */ /* 0x0004e20000002400 */
[----:B-1----:R-:W-:Y:S02]  /*bdd0*/  FSEL R169, R207, -INF , !P6 ;  /* 0xff800000cfa97808 */ /* 0x002fe40007000000 */
[----:B------:R-:W-:Y:S02]  /*bde0*/  FSEL R135, R205, -INF , !P0 ;  /* 0xff800000cd877808 */ /* 0x000fe40004000000 */
[C---:B------:R-:W-:Y:S02]  /*bdf0*/  ISETP.GE.AND P0, PT, R12.reuse, R243, PT ;  /* 0x000000f30c00720c */ /* 0x040fe40003f06270 */
[C---:B------:R-:W-:Y:S02]  /*be00*/  ISETP.GE.AND P6, PT, R12.reuse, R242, PT ;  /* 0x000000f20c00720c */ /* 0x040fe40003fc6270 */
[----:B------:R-:W-:Y:S01]  /*be10*/  ISETP.LT.OR P0, PT, R12, R241, P0 ;  /* 0x000000f10c00720c */ /* 0x000fe20000701670 */
[----:B------:R-:W-:Y:S01]  /*be20*/  FMUL.FTZ R16, R16, UR31 ;  /* 0x0000001f10107c20 */ /* 0x000fe20008410000 */
[----:B------:R-:W-:Y:S01]  /*be30*/  ISETP.LT.OR P6, PT, R12, R240, P6 ;  /* 0x000000f00c00720c */ /* 0x000fe200037c1670 */
[----:B------:R-:W-:Y:S01]  /*be40*/  FMUL.FTZ R17, R17, UR31 ;  /* 0x0000001f11117c20 */ /* 0x000fe20008410000 */
[----:B------:R-:W-:Y:S01]  /*be50*/  HMMA.16816.F32 R12, R8, R178, R32 ;  /* 0x000000b2080c723c */ /* 0x000fe20000001820 */
[----:B----4-:R-:W-:Y:S01]  /*be60*/  FSEL R171, R206, -INF , !P1 ;  /* 0xff800000ceab7808 */ /* 0x010fe20004800000 */
[----:B------:R-:W-:Y:S01]  /*be70*/  FMUL.FTZ R18, R18, UR31 ;  /* 0x0000001f12127c20 */ /* 0x000fe20008410000 */
[----:B------:R-:W-:Y:S01]  /*be80*/  ISETP.GE.AND P1, PT, R2, R243, PT ;  /* 0x000000f30200720c */ /* 0x000fe20003f26270 */
[----:B------:R-:W-:Y:S01]  /*be90*/  FMUL.FTZ R19, R19, UR31 ;  /* 0x0000001f13137c20 */ /* 0x000fe20008410000 */
[----:B--2---:R-:W-:Y:S01]  /*bea0*/  FSEL R170, R195, -INF , !P0 ;  /* 0xff800000c3aa7808 */ /* 0x004fe20004000000 */
[----:B------:R-:W1:Y:S01]  /*beb0*/  MUFU.TANH R174, R16 ;  /* 0x0000001000ae7308 */ /* 0x000e620000002400 */
[----:B------:R-:W-:Y:S01]  /*bec0*/  VIADD R8, R0, 0x10 ;  /* 0x0000001000087836 */ /* 0x000fe20000000000 */
[----:B------:R-:W-:Y:S01]  /*bed0*/  ISETP.GE.AND P0, PT, R2, R242, PT ;  /* 0x000000f20200720c */ /* 0x000fe20003f06270 */
[----:B------:R-:W-:Y:S01]  /*bee0*/  FMUL.FTZ R24, R24, UR31 ;  /* 0x0000001f18187c20 */ /* 0x000fe20008410000 */
[----:B------:R-:W-:Y:S01]  /*bef0*/  FSEL R33, R194, -INF , !P6 ;  /* 0xff800000c2217808 */ /* 0x000fe20007000000 */
[----:B------:R-:W-:Y:S01]  /*bf00*/  FMUL.FTZ R26, R26, UR31 ;  /* 0x0000001f1a1a7c20 */ /* 0x000fe20008410000 */
[----:B------:R-:W-:Y:S01]  /*bf10*/  ISETP.LT.OR P1, PT, R2, R241, P1 ;  /* 0x000000f10200720c */ /* 0x000fe20000f21670 */
[----:B------:R-:W-:Y:S01]  /*bf20*/  FMUL.FTZ R25, R25, UR31 ;  /* 0x0000001f19197c20 */ /* 0x000fe20008410000 */
[----:B------:R-:W-:Y:S01]  /*bf30*/  ISETP.GE.AND P6, PT, R8, R243, PT ;  /* 0x000000f30800720c */ /* 0x000fe20003fc6270 */
[----:B------:R-:W-:Y:S01]  /*bf40*/  MUFU.TANH R177, R17 ;  /* 0x0000001100b17308 */ /* 0x000fe20000002400 */
[----:B------:R-:W-:Y:S01]  /*bf50*/  ISETP.LT.OR P0, PT, R2, R240, P0 ;  /* 0x000000f00200720c */ /* 0x000fe20000701670 */
[----:B------:R-:W-:Y:S01]  /*bf60*/  VIADD R2, R0, 0x11 ;  /* 0x0000001100027836 */ /* 0x000fe20000000000 */
[----:B------:R-:W-:Y:S01]  /*bf70*/  FSEL R32, R204, -INF , !P1 ;  /* 0xff800000cc207808 */ /* 0x000fe20004800000 */
[----:B------:R-:W-:Y:S01]  /*bf80*/  FMUL.FTZ R27, R27, UR31 ;  /* 0x0000001f1b1b7c20 */ /* 0x000fe20008410000 */
[----:B------:R-:W-:-:S02]  /*bf90*/  ISETP.LT.OR P6, PT, R8, R241, P6 ;  /* 0x000000f10800720c */ /* 0x000fc400037c1670 */
[-C--:B------:R-:W-:Y:S01]  /*bfa0*/  ISETP.GE.AND P1, PT, R8, R242.reuse, PT ;  /* 0x000000f20800720c */ /* 0x080fe20003f26270 */
[----:B------:R-:W2:Y:S01]  /*bfb0*/  MUFU.TANH R173, R18 ;  /* 0x0000001200ad7308 */ /* 0x000ea20000002400 */
[----:B------:R-:W-:Y:S02]  /*bfc0*/  FSEL R34, R193, -INF , !P0 ;  /* 0xff800000c1227808 */ /* 0x000fe40004000000 */
[----:B------:R-:W-:Y:S02]  /*bfd0*/  FSEL R35, R192, -INF , !P6 ;  /* 0xff800000c0237808 */ /* 0x000fe40007000000 */
[C---:B------:R-:W-:Y:S02]  /*bfe0*/  ISETP.GE.AND P0, PT, R2.reuse, R243, PT ;  /* 0x000000f30200720c */ /* 0x040fe40003f06270 */
[----:B------:R-:W-:Y:S01]  /*bff0*/  ISETP.GE.AND P6, PT, R2, R242, PT ;  /* 0x000000f20200720c */ /* 0x000fe20003fc6270 */
[----:B------:R3:W4:Y:S01]  /*c000*/  MUFU.TANH R172, R19 ;  /* 0x0000001300ac7308 */ /* 0x0007220000002400 */
[-C--:B------:R-:W-:Y:S01]  /*c010*/  ISETP.LT.OR P1, PT, R8, R240.reuse, P1 ;  /* 0x000000f00800720c */ /* 0x080fe20000f21670 */
[----:B------:R-:W-:Y:S01]  /*c020*/  VIADD R8, R0, 0x18 ;  /* 0x0000001800087836 */ /* 0x000fe20000000000 */
[C---:B------:R-:W-:Y:S01]  /*c030*/  ISETP.LT.OR P0, PT, R2.reuse, R241, P0 ;  /* 0x000000f10200720c */ /* 0x040fe20000701670 */
[----:B------:R-:W-:Y:S01]  /*c040*/  BAR.SYNC.DEFER_BLOCKING 0x0 ;  /* 0x0000000000007b1d */ /* 0x000fe20000010000 */
[----:B------:R-:W-:Y:S01]  /*c050*/  ISETP.LT.OR P6, PT, R2, R240, P6 ;  /* 0x000000f00200720c */ /* 0x000fe200037c1670 */
[----:B------:R-:W-:Y:S01]  /*c060*/  VIADD R2, R0, 0x19 ;  /* 0x0000001900027836 */ /* 0x000fe20000000000 */
[----:B------:R-:W-:Y:S01]  /*c070*/  FSEL R178, R184, -INF , !P1 ;  /* 0xff800000b8b27808 */ /* 0x000fe20004800000 */
[----:B------:R-:W-:Y:S01]  /*c080*/  IMAD.MOV.U32 R184, RZ, RZ, R244 ;  /* 0x000000ffffb87224 */ /* 0x000fe200078e00f4 */
[----:B------:R-:W-:Y:S01]  /*c090*/  ISETP.GE.AND P1, PT, R8, R243, PT ;  /* 0x000000f30800720c */ /* 0x000fe20003f26270 */
[----:B------:R-:W4:Y:S01]  /*c0a0*/  MUFU.TANH R24, R24 ;  /* 0x0000001800187308 */ /* 0x000f220000002400 */
[----:B------:R-:W-:-:S02]  /*c0b0*/  FSEL R179, R183, -INF , !P6 ;  /* 0xff800000b7b37808 */ /* 0x000fc40007000000 */
[----:B------:R-:W-:Y:S02]  /*c0c0*/  ISETP.LT.OR P1, PT, R8, R241, P1 ;  /* 0x000000f10800720c */ /* 0x000fe40000f21670 */
[C---:B------:R-:W-:Y:S01]  /*c0d0*/  ISETP.GE.AND P6, PT, R2.reuse, R243, PT ;  /* 0x000000f30200720c */ /* 0x040fe20003fc6270 */
[----:B---3--:R-:W-:Y:S02]  /*c0e0*/  HMMA.16816.F32 R16, R4, R20, R28 ;  /* 0x000000140410723c */ /* 0x008fe4000000181c */
[----:B------:R-:W3:Y:S01]  /*c0f0*/  MUFU.TANH R26, R26 ;  /* 0x0000001a001a7308 */ /* 0x000ee20000002400 */
[----:B------:R-:W-:-:S04]  /*c100*/  ISETP.LT.OR P6, PT, R2, R241, P6 ;  /* 0x000000f10200720c */ /* 0x000fc800037c1670 */
[----:B------:R-:W-:Y:S02]  /*c110*/  FSEL R175, R181, -INF , !P6 ;  /* 0xff800000b5af7808 */ /* 0x000fe40007000000 */
[----:B------:R-:W-:Y:S01]  /*c120*/  FSEL R30, R185, -INF , !P0 ;  /* 0xff800000b91e7808 */ /* 0x000fe20004000000 */
[----:B------:R-:W3:Y:S01]  /*c130*/  MUFU.TANH R25, R25 ;  /* 0x0000001900197308 */ /* 0x000ee20000002400 */
[----:B------:R-:W-:Y:S01]  /*c140*/  ISETP.GE.AND P0, PT, R8, R242, PT ;  /* 0x000000f20800720c */ /* 0x000fe20003f06270 */
[----:B------:R-:W-:Y:S01]  /*c150*/  IMAD.MOV.U32 R185, RZ, RZ, R245 ;  /* 0x000000ffffb97224 */ /* 0x000fe200078e00f5 */
[----:B------:R-:W-:Y:S02]  /*c160*/  FSEL R31, R182, -INF , !P1 ;  /* 0xff800000b61f7808 */ /* 0x000fe40004800000 */
[----:B------:R-:W-:Y:S01]  /*c170*/  ISETP.LT.OR P0, PT, R8, R240, P0 ;  /* 0x000000f00800720c */ /* 0x000fe20000701670 */
[----:B------:R-:W-:Y:S01]  /*c180*/  VIADD R8, R0, 0x20 ;  /* 0x0000002000087836 */ /* 0x000fe20000000000 */
[----:B------:R-:W-:Y:S01]  /*c190*/  ISETP.GE.AND P1, PT, R2, R242, PT ;  /* 0x000000f20200720c */ /* 0x000fe20003f26270 */
[----:B------:R-:W3:Y:S01]  /*c1a0*/  MUFU.TANH R27, R27 ;  /* 0x0000001b001b7308 */ /* 0x000ee20000002400 */
[----:B------:R-:W-:-:S02]  /*c1b0*/  FSEL R188, R180, -INF , !P0 ;  /* 0xff800000b4bc7808 */ /* 0x000fc40004000000 */
[----:B------:R-:W-:Y:S01]  /*c1c0*/  ISETP.LT.OR P1, PT, R2, R240, P1 ;  /* 0x000000f00200720c */ /* 0x000fe20000f21670 */
[----:B------:R-:W-:Y:S01]  /*c1d0*/  VIADD R2, R0, 0x21 ;  /* 0x0000002100027836 */ /* 0x000fe20000000000 */
[C---:B------:R-:W-:Y:S02]  /*c1e0*/  ISETP.GE.AND P0, PT, R8.reuse, R243, PT ;  /* 0x000000f30800720c */ /* 0x040fe40003f06270 */
[----:B------:R-:W-:Y:S01]  /*c1f0*/  ISETP.GE.AND P6, PT, R8, R242, PT ;  /* 0x000000f20800720c */ /* 0x000fe20003fc6270 */
[----:B------:R-:W-:Y:S01]  /*c200*/  FMUL.FTZ R16, R16, UR31 ;  /* 0x0000001f10107c20 */ /* 0x000fe20008410000 */
[C---:B------:R-:W-:Y:S01]  /*c210*/  ISETP.LT.OR P0, PT, R8.reuse, R241, P0 ;  /* 0x000000f10800720c */ /* 0x040fe20000701670 */
[----:B------:R-:W-:Y:S01]  /*c220*/  FMUL.FTZ R17, R17, UR31 ;  /* 0x0000001f11117c20 */ /* 0x000fe20008410000 */
[----:B------:R-:W-:Y:S02]  /*c230*/  ISETP.LT.OR P6, PT, R8, R240, P6 ;  /* 0x000000f00800720c */ /* 0x000fe400037c1670 */
[----:B------:R-:W-:Y:S01]  /*c240*/  FSEL R176, R176, -INF , !P1 ;  /* 0xff800000b0b07808 */ /* 0x000fe20004800000 */
[----:B------:R-:W-:Y:S01]  /*c250*/  HMMA.16816.F32 R8, R4, R22, R12 ;  /* 0x000000160408723c */ /* 0x000fe2000000180c */
[----:B------:R-:W-:Y:S01]  /*c260*/  ISETP.GE.AND P1, PT, R2, R243, PT ;  /* 0x000000f30200720c */ /* 0x000fe20003f26270 */
[----:B------:R-:W3:Y:S01]  /*c270*/  MUFU.TANH R16, R16 ;  /* 0x0000001000107308 */ /* 0x000ee20000002400 */
[----:B-1----:R-:W-:-:S02]  /*c280*/  FSEL R174, R174, -INF , !P0 ;  /* 0xff800000aeae7808 */ /* 0x002fc40004000000 */
[----:B------:R-:W-:Y:S02]  /*c290*/  ISETP.LT.OR P1, PT, R2, R241, P1 ;  /* 0x000000f10200720c */ /* 0x000fe40000f21670 */
[----:B------:R-:W-:Y:S01]  /*c2a0*/  VIADD R4, R0, 0x28 ;  /* 0x0000002800047836 */ /* 0x000fe20000000000 */
[----:B------:R-:W-:Y:S01]  /*c2b0*/  ISETP.GE.AND P0, PT, R2, R242, PT ;  /* 0x000000f20200720c */ /* 0x000fe20003f06270 */
[----:B------:R-:W-:Y:S01]  /*c2c0*/  FMUL.FTZ R5, R18, UR31 ;  /* 0x0000001f12057c20 */ /* 0x000fe20008410000 */
[----:B--2---:R-:W-:Y:S01]  /*c2d0*/  FSEL R195, R173, -INF , !P6 ;  /* 0xff800000adc37808 */ /* 0x004fe20007000000 */
[----:B------:R-:W-:Y:S01]  /*c2e0*/  FMUL.FTZ R12, R19, UR31 ;  /* 0x0000001f130c7c20 */ /* 0x000fe20008410000 */
[----:B------:R-:W-:Y:S01]  /*c2f0*/  FSEL R177, R177, -INF , !P1 ;  /* 0xff800000b1b17808 */ /* 0x000fe20004800000 */
[----:B------:R-:W-:Y:S01]  /*c300*/  MUFU.TANH R13, R17 ;  /* 0x00000011000d7308 */ /* 0x000fe20000002400 */
[----:B------:R-:W-:Y:S01]  /*c310*/  ISETP.LT.OR P0, PT, R2, R240, P0 ;  /* 0x000000f00200720c */ /* 0x000fe20000701670 */
[----:B------:R-:W-:Y:S01]  /*c320*/  VIADD R2, R0, 0x29 ;  /* 0x0000002900027836 */ /* 0x000fe20000000000 */
[----:B------:R-:W-:-:S02]  /*c330*/  ISETP.GE.AND P6, PT, R4, R243, PT ;  /* 0x000000f30400720c */ /* 0x000fc40003fc6270 */
[C---:B------:R-:W-:Y:S02]  /*c340*/  ISETP.GE.AND P1, PT, R4.reuse, R242, PT ;  /* 0x000000f20400720c */ /* 0x040fe40003f26270 */
[C---:B------:R-:W-:Y:S01]  /*c350*/  ISETP.LT.OR P6, PT, R4.reuse, R241, P6 ;  /* 0x000000f10400720c */ /* 0x040fe200037c1670 */
[----:B------:R-:W1:Y:S01]  /*c360*/  MUFU.TANH R5, R5 ;  /* 0x0000000500057308 */ /* 0x000e620000002400 */
[----:B------:R-:W-:Y:S01]  /*c370*/  ISETP.LT.OR P1, PT, R4, R240, P1 ;  /* 0x000000f00400720c */ /* 0x000fe20000f21670 */
[----:B------:R-:W-:Y:S01]  /*c380*/  VIADD R4, R0, 0x30 ;  /* 0x0000003000047836 */ /* 0x000fe20000000000 */
[----:B----4-:R-:W-:Y:S01]  /*c390*/  FSEL R189, R172, -INF , !P0 ;  /* 0xff800000acbd7808 */ /* 0x010fe20004000000 */
[----:B------:R-:W-:Y:S01]  /*c3a0*/  FMUL.FTZ R7, R8, UR31 ;  /* 0x0000001f08077c20 */ /* 0x000fe20008410000 */
[----:B------:R-:W-:Y:S01]  /*c3b0*/  ISETP.GE.AND P0, PT, R2, R243, PT ;  /* 0x000000f30200720c */ /* 0x000fe20003f06270 */
[----:B------:R-:W-:Y:S01]  /*c3c0*/  FMUL.FTZ R6, R9, UR31 ;  /* 0x0000001f09067c20 */ /* 0x000fe20008410000 */
[----:B------:R-:W-:Y:S01]  /*c3d0*/  FSEL R190, R24, -INF , !P6 ;  /* 0xff80000018be7808 */ /* 0x000fe20007000000 */
[----:B------:R-:W-:Y:S01]  /*c3e0*/  MUFU.TANH R12, R12 ;  /* 0x0000000c000c7308 */ /* 0x000fe20000002400 */
[----:B------:R-:W-:Y:S01]  /*c3f0*/  ISETP.GE.AND P6, PT, R2, R242, PT ;  /* 0x000000f20200720c */ /* 0x000fe20003fc6270 */
[----:B------:R-:W-:Y:S01]  /*c400*/  FMUL.FTZ R11, R11, UR31 ;  /* 0x0000001f0b0b7c20 */ /* 0x000fe20008410000 */
[----:B---3--:R-:W-:-:S02]  /*c410*/  FSEL R194, R26, -INF , !P1 ;  /* 0xff8000001ac27808 */ /* 0x008fc40004800000 */
[----:B------:R-:W-:Y:S02]  /*c420*/  ISETP.LT.OR P0, PT, R2, R241, P0 ;  /* 0x000000f10200720c */ /* 0x000fe40000701670 */
[----:B------:R-:W-:Y:S01]  /*c430*/  ISETP.GE.AND P1, PT, R4, R243, PT ;  /* 0x000000f30400720c */ /* 0x000fe20003f26270 */
[----:B------:R-:W2:Y:S01]  /*c440*/  MUFU.TANH R7, R7 ;  /* 0x0000000700077308 */ /* 0x000ea20000002400 */
[----:B------:R-:W-:Y:S01]  /*c450*/  ISETP.LT.OR P6, PT, R2, R240, P6 ;  /* 0x000000f00200720c */ /* 0x000fe200037c1670 */
[----:B------:R-:W-:Y:S01]  /*c460*/  VIADD R2, R0, 0x31 ;  /* 0x0000003100027836 */ /* 0x000fe20000000000 */
[----:B------:R-:W-:Y:S02]  /*c470*/  FSEL R252, R25, -INF , !P0 ;  /* 0xff80000019fc7808 */ /* 0x000fe40004000000 */
[C---:B------:R-:W-:Y:S02]  /*c480*/  ISETP.LT.OR P1, PT, R4.reuse, R241, P1 ;  /* 0x000000f10400720c */ /* 0x040fe40000f21670 */
[----:B------:R-:W-:Y:S01]  /*c490*/  ISETP.GE.AND P0, PT, R4, R242, PT ;  /* 0x000000f20400720c */ /* 0x000fe20003f06270 */
[----:B------:R-:W-:Y:S01]  /*c4a0*/  MUFU.TANH R6, R6 ;  /* 0x0000000600067308 */ /* 0x000fe20000002400 */
[----:B------:R-:W-:-:S02]  /*c4b0*/  FSEL R8, R27, -INF , !P6 ;  /* 0xff8000001b087808 */ /* 0x000fc40007000000 */
[----:B------:R-:W-:Y:S02]  /*c4c0*/  FSEL R181, R16, -INF , !P1 ;  /* 0xff80000010b57808 */ /* 0x000fe40004800000 */
[C---:B------:R-:W-:Y:S01]  /*c4d0*/  ISETP.GE.AND P6, PT, R2.reuse, R243, PT ;  /* 0x000000f30200720c */ /* 0x040fe20003fc6270 */
[----:B------:R3:W-:Y:S01]  /*c4e0*/  STL [R1+0x24], R8 ;  /* 0x0000240801007387 */ /* 0x0007e20000100800 */
[----:B------:R-:W-:Y:S02]  /*c4f0*/  ISETP.GE.AND P1, PT, R2, R242, PT ;  /* 0x000000f20200720c */ /* 0x000fe40003f26270 */
[-C--:B------:R-:W-:Y:S01]  /*c500*/  ISETP.LT.OR P0, PT, R4, R240.reuse, P0 ;  /* 0x000000f00400720c */ /* 0x080fe20000701670 */
[----:B------:R-:W-:Y:S01]  /*c510*/  FMUL.FTZ R4, R10, UR31 ;  /* 0x0000001f0a047c20 */ /* 0x000fe20008410000 */
[C---:B------:R-:W-:Y:S02]  /*c520*/  ISETP.LT.OR P6, PT, R2.reuse, R241, P6 ;  /* 0x000000f10200720c */ /* 0x040fe400037c1670 */
[----:B------:R-:W-:Y:S01]  /*c530*/  ISETP.LT.OR P1, PT, R2, R240, P1 ;  /* 0x000000f00200720c */ /* 0x000fe20000f21670 */
[C---:B------:R-:W-:Y:S01]  /*c540*/  VIADD R2, R0.reuse, 0x38 ;  /* 0x0000003800027836 */ /* 0x040fe20000000000 */
[----:B-1----:R-:W-:Y:S01]  /*c550*/  FSEL R191, R5, -INF , !P0 ;  /* 0xff80000005bf7808 */ /* 0x002fe20004000000 */
[----:B------:R-:W1:Y:S01]  /*c560*/  MUFU.TANH R4, R4 ;  /* 0x0000000400047308 */ /* 0x000e620000002400 */
[----:B------:R-:W-:Y:S01]  /*c570*/  VIADD R0, R0, 0x39 ;  /* 0x0000003900007836 */ /* 0x000fe20000000000 */
[----:B------:R-:W-:-:S02]  /*c580*/  FSEL R192, R13, -INF , !P6 ;  /* 0xff8000000dc07808 */ /* 0x000fc40007000000 */
[C---:B------:R-:W-:Y:S02]  /*c590*/  ISETP.GE.AND P0, PT, R2.reuse, R243, PT ;  /* 0x000000f30200720c */ /* 0x040fe40003f06270 */
[C---:B------:R-:W-:Y:S02]  /*c5a0*/  ISETP.GE.AND P6, PT, R2.reuse, R242, PT ;  /* 0x000000f20200720c */ /* 0x040fe40003fc6270 */
[C---:B------:R-:W-:Y:S01]  /*c5b0*/  ISETP.LT.OR P0, PT, R2.reuse, R241, P0 ;  /* 0x000000f10200720c */ /* 0x040fe20000701670 */
[----:B------:R-:W4:Y:S01]  /*c5c0*/  MUFU.TANH R5, R11 ;  /* 0x0000000b00057308 */ /* 0x000f220000002400 */
[----:B------:R-:W-:Y:S02]  /*c5d0*/  ISETP.LT.OR P6, PT, R2, R240, P6 ;  /* 0x000000f00200720c */ /* 0x000fe400037c1670 */
[----:B--2---:R-:W-:Y:S02]  /*c5e0*/  FSEL R172, R7, -INF , !P0 ;  /* 0xff80000007ac7808 */ /* 0x004fe40004000000 */
[----:B------:R-:W-:-:S02]  /*c5f0*/  ISETP.GE.AND P0, PT, R0, R242, PT ;  /* 0x000000f20000720c */ /* 0x000fc40003f06270 */
[----:B---3--:R-:W-:Y:S02]  /*c600*/  FSEL R8, R12, -INF , !P1 ;  /* 0xff8000000c087808 */ /* 0x008fe40004800000 */
[C---:B------:R-:W-:Y:S02]  /*c610*/  ISETP.GE.AND P1, PT, R0.reuse, R243, PT ;  /* 0x000000f30000720c */ /* 0x040fe40003f26270 */
[C---:B------:R-:W-:Y:S01]  /*c620*/  ISETP.LT.OR P0, PT, R0.reuse, R240, P0 ;  /* 0x000000f00000720c */ /* 0x040fe20000701670 */
[----:B------:R2:W-:Y:S01]  /*c630*/  STL [R1+0x28], R8 ;  /* 0x0000280801007387 */ /* 0x0005e20000100800 */
[----:B------:R-:W-:Y:S02]  /*c640*/  ISETP.LT.OR P1, PT, R0, R241, P1 ;  /* 0x000000f10000720c */ /* 0x000fe40000f21670 */
[----:B-1----:R-:W-:Y:S02]  /*c650*/  FSEL R0, R4, -INF , !P6 ;  /* 0xff80000004007808 */ /* 0x002fe40007000000 */
[----:B------:R-:W-:-:S02]  /*c660*/  PLOP3.LUT P6, PT, PT, PT, UP0, 0x80, 0x0 ;  /* 0x000000000000781c */ /* 0x000fc40003fcf008 */
[----:B------:R-:W-:Y:S01]  /*c670*/  FSEL R244, R6, -INF , !P1 ;  /* 0xff80000006f47808 */ /* 0x000fe20004800000 */
[----:B------:R2:W-:Y:S01]  /*c680*/  STL [R1+0x2c], R0 ;  /* 0x00002c0001007387 */ /* 0x0005e20000100800 */
[----:B----4-:R-:W-:-:S09]  /*c690*/  FSEL R245, R5, -INF , !P0 ;  /* 0xff80000005f57808 */ /* 0x010fd20004000000 */
[----:B------:R-:W-:Y:S05]  /*c6a0*/  @!P6 BRA `(.L_x_2430) ;  /* 0x0000000c00b4e947 */ /* 0x000fea0003800000 */
[----:B------:R-:W-:-:S13]  /*c6b0*/  PLOP3.LUT P0, PT, PT, PT, UP6, 0x40, 0x0 ;  /* 0x000000000000781c */ /* 0x000fda0003f0e868 */
[----:B------:R-:W-:Y:S05]  /*c6c0*/  @P0 BRA `(.L_x_2431) ;  /* 0x0000000400240947 */ /* 0x000fea0003800000 */
[----:B------:R-:W-:Y:S01]  /*c6d0*/  ULDC UR7, c[0x0][0x380] ;  /* 0x0000e00000077ab9 */ /* 0x000fe20000000800 */
[----:B------:R-:W-:Y:S01]  /*c6e0*/  USHF.L.U32 UR8, UR14, 0x6, URZ ;  /* 0x000000060e087899 */ /* 0x000fe2000800063f */
[----:B--2---:R-:W-:Y:S01]  /*c6f0*/  IMAD.U32 R0, RZ, RZ, UR7 ;  /* 0x00000007ff007e24 */ /* 0x004fe2000f8e00ff */
        /* <DEDUP_REMOVED lines=70> */
.L_x_2431:
[----:B------:R-:W-:-:S04]  /*cb60*/  ULEA UR18, -UR10, URZ, 0x6 ;  /* 0x0000003f0a127291 */ /* 0x000fc8000f8e313f */
[----:B------:R-:W-:-:S12]  /*cb70*/  USHF.R.S32.HI UR8, URZ, 0x1f, UR18 ;  /* 0x0000001f3f087899 */ /* 0x000fd80008011412 */
.L_x_2432:
[C---:B--2---:R-:W-:Y:S01]  /*cb80*/  @!P3 IADD3 R0, P0, R133.reuse, UR18, RZ ;  /* 0x000000128500bc10 */ /* 0x044fe2000ff1e0ff */
[----:B------:R-:W-:Y:S01]  /*cb90*/  IMAD.U32 R5, RZ, RZ, UR18 ;  /* 0x00000012ff057e24 */ /* 0x000fe2000f8e00ff */
[C---:B------:R-:W-:Y:S01]  /*cba0*/  @!P4 IADD3 R2, P1, R133.reuse, UR18, RZ ;  /* 0x000000128502cc10 */ /* 0x040fe2000ff3e0ff */
[----:B------:R-:W-:Y:S01]  /*cbb0*/  IMAD.U32 R8, RZ, RZ, UR8 ;  /* 0x00000008ff087e24 */ /* 0x000fe2000f8e00ff */
[C---:B------:R-:W-:Y:S01]  /*cbc0*/  @!P3 IADD3.X R6, R134.reuse, UR8, RZ, P0, !PT ;  /* 0x000000088606bc10 */ /* 0x040fe200087fe4ff */
[----:B------:R-:W-:Y:S01]  /*cbd0*/  UIADD3 UR7, UP1, UP0, UR28, UR18, UR28 ;  /* 0x000000121c077290 */ /* 0x000fe2000f83e01c */
[----:B------:R-:W-:Y:S01]  /*cbe0*/  @!P4 IADD3.X R4, R134, UR8, RZ, P1, !PT ;  /* 0x000000088604cc10 */ /* 0x000fe20008ffe4ff */
[----:B------:R1:W-:Y:S01]  /*cbf0*/  @P5 STS.128 [R239+0x8000], RZ ;  /* 0x008000ffef005388 */ /* 0x0003e20000000c00 */
[----:B------:R-:W-:Y:S01]  /*cc00*/  @!P3 LEA R28, P0, R0, UR16, 0x1 ;  /* 0x00000010001cbc11 */ /* 0x000fe2000f8008ff */
[----:B------:R-:W-:Y:S01]  /*cc10*/  UIADD3.X UR4, UR25, UR8, UR25, UP1, UP0 ;  /* 0x0000000819047290 */ /* 0x000fe20008fe0419 */
[----:B------:R-:W-:Y:S01]  /*cc20*/  @!P4 LEA R10, P1, R2, UR16, 0x1 ;  /* 0x00000010020acc11 */ /* 0x000fe2000f8208ff */
[----:B------:R-:W-:Y:S01]  /*cc30*/  BSSY B0, `(.L_x_2433) ;  /* 0x000008f000007945 */ /* 0x000fe20003800000 */
[----:B------:R-:W-:Y:S01]  /*cc40*/  @!P3 LEA.HI.X R29, R0, UR17, R6, 0x1, P0 ;  /* 0x00000011001dbc11 */ /* 0x000fe200080f0c06 */
[----:B------:R-:W-:Y:S01]  /*cc50*/  IMAD.U32 R0, RZ, RZ, UR8 ;  /* 0x00000008ff007e24 */ /* 0x000fe2000f8e00ff */
[----:B------:R-:W-:Y:S01]  /*cc60*/  @!P4 LEA.HI.X R11, R2, UR17, R4, 0x1, P1 ;  /* 0x00000011020bcc11 */ /* 0x000fe200088f0c04 */
[----:B------:R-:W-:Y:S01]  /*cc70*/  VOTEU.ALL UP0, P5 ;  /* 0x00000000003f7886 */ /* 0x000fe20002800000 */
[----:B------:R-:W-:-:S02]  /*cc80*/  @!P2 IADD3 R2, P0, R133, UR18, RZ ;  /* 0x000000128502ac10 */ /* 0x000fc4000ff1e0ff */
[C---:B------:R-:W-:Y:S02]  /*cc90*/  @!P5 LEA R6, P1, R5.reuse, R246, 0x1 ;  /* 0x000000f60506d211 */ /* 0x040fe400078208ff */
[C---:B------:R-:W-:Y:S01]  /*cca0*/  @!P2 IADD3.X R9, R134.reuse, UR8, RZ, P0, !PT ;  /* 0x000000088609ac10 */ /* 0x040fe200087fe4ff */
[----:B------:R-:W-:Y:S01]  /*ccb0*/  @!UP0 UIADD3 UR11, UP1, UR28, UR18, URZ ;  /* 0x000000121c0b8290 */ /* 0x000fe2000ff3e03f */
[----:B------:R-:W-:Y:S02]  /*ccc0*/  @!P5 LEA.HI.X R7, R5, R247, R0, 0x1, P1 ;  /* 0x000000f70507d211 */ /* 0x000fe400008f0c00 */
[----:B------:R-:W-:Y:S01]  /*ccd0*/  @!P4 IADD3 R4, P1, P0, R133, UR28, R5 ;  /* 0x0000001c8504cc10 */ /* 0x000fe2000f83e005 */
[----:B------:R-:W-:Y:S02]  /*cce0*/  @!UP0 UIADD3.X UR9, UR25, UR8, URZ, UP1, !UPT ;  /* 0x0000000819098290 */ /* 0x000fe40008ffe43f */
[----:B------:R-:W-:Y:S01]  /*ccf0*/  @!PT LDS RZ, [RZ] ;  /* 0x00000000fffff984 */ /* 0x000fe20000000800 */
[----:B------:R-:W-:Y:S01]  /*cd00*/  @!PT LDS RZ, [RZ] ;  /* 0x00000000fffff984 */ /* 0x000fe20000000800 */
[----:B------:R-:W-:Y:S01]  /*cd10*/  @!PT LDS RZ, [RZ] ;  /* 0x00000000fffff984 */ /* 0x000fe20000000800 */
[----:B------:R2:W-:Y:S01]  /*cd20*/  @!P5 LDGSTS.E.BYPASS.LTC128B.128 [R239+0x8000], desc[UR26][R6.64] ;  /* 0x0800000006efdfae */ /* 0x0005e2000b901d5a */
[----:B------:R-:W-:-:S02]  /*cd30*/  @!P4 IADD3.X R12, R134, UR25, R8, P1, P0 ;  /* 0x00000019860ccc10 */ /* 0x000fc40008fe0408 */
        /* <DEDUP_REMOVED lines=10> */
[----:B------:R-:W-:Y:S01]  /*cde0*/  @!P2 LEA R24, P0, R2, UR16, 0x1 ;  /* 0x000000100218ac11 */ /* 0x000fe2000f8008ff */
[----:B------:R-:W-:Y:S01]  /*cdf0*/  @!PT LDS RZ, [RZ] ;  /* 0x00000000fffff984 */ /* 0x000fe20000000800 */
[----:B------:R-:W-:Y:S01]  /*ce00*/  @!PT LDS RZ, [RZ] ;  /* 0x00000000fffff984 */ /* 0x000fe20000000800 */
[----:B------:R-:W-:Y:S01]  /*ce10*/  @!PT LDS RZ, [RZ] ;  /* 0x00000000fffff984 */ /* 0x000fe20000000800 */
[----:B------:R1:W-:Y:S01]  /*ce20*/  @!P3 LDGSTS.E.BYPASS.LTC128B.128 [R239+0xc000], desc[UR26][R28.64+0x100] ;  /* 0x0c0001001cefbfae */ /* 0x0003e2000b901d5a */
[----:B------:R-:W-:Y:S02]  /*ce30*/  @!P4 LEA R26, P1, R4, UR16, 0x1 ;  /* 0x00000010041acc11 */ /* 0x000fe4000f8208ff */
        /* <DEDUP_REMOVED lines=12> */
[----:B------:R-:W-:Y:S02]  /*cf00*/  @!P5 LEA.HI.X R21, R9, R247, R2, 0x1, P1 ;  /* 0x000000f70915d211 */ /* 0x000fe400008f0c02 */
[----:B------:R-:W-:Y:S01]  /*cf10*/  @!P4 IADD3 R0, P1, R133, UR7, RZ ;  /* 0x000000078500cc10 */ /* 0x000fe2000ff3e0ff */
[----:B------:R1:W-:Y:S01]  /*cf20*/  @P5 STS.128 [R239+0x8800], RZ ;  /* 0x008800ffef005388 */ /* 0x0003e20000000c00 */
[----:B------:R-:W-:Y:S02]  /*cf30*/  @!P2 LEA R18, P0, R5, UR16, 0x1 ;  /* 0x000000100512ac11 */ /* 0x000fe4000f8008ff */
[----:B------:R-:W-:Y:S02]  /*cf40*/  @!P4 IADD3.X R4, R134, UR4, RZ, P1, !PT ;  /* 0x000000048604cc10 */ /* 0x000fe40008ffe4ff */
[----:B------:R-:W-:-:S02]  /*cf50*/  @!P4 LEA R16, P1, R0, UR16, 0x1 ;  /* 0x000000100010cc11 */ /* 0x000fc4000f8208ff */
[----:B------:R-:W-:Y:S01]  /*cf60*/  @!P2 LEA.HI.X R19, R5, UR17, R8, 0x1, P0 ;  /* 0x000000110513ac11 */ /* 0x000fe200080f0c08 */
[----:B------:R-:W-:Y:S01]  /*cf70*/  IMAD.U32 R5, RZ, RZ, UR9 ;  /* 0x00000009ff057e24 */ /* 0x000fe2000f8e00ff */
[----:B------:R-:W-:Y:S01]  /*cf80*/  @!P3 IADD3 R2, P0, R133, UR7, RZ ;  /* 0x000000078502bc10 */ /* 0x000fe2000ff1e0ff */
[----:B------:R-:W-:Y:S01]  /*cf90*/  UIADD3 UR9, UP0, UR28, UR7, URZ ;  /* 0x000000071c097290 */ /* 0x000fe2000ff1e03f */
[----:B------:R-:W-:Y:S01]  /*cfa0*/  @!P4 LEA.HI.X R17, R0, UR17, R4, 0x1, P1 ;  /* 0x000000110011cc11 */ /* 0x000fe200088f0c04 */
[----:B------:R-:W-:Y:S01]  /*cfb0*/  IMAD.U32 R4, RZ, RZ, UR11 ;  /* 0x0000000bff047e24 */ /* 0x000fe2000f8e00ff */
[----:B------:R-:W-:Y:S02]  /*cfc0*/  @!P3 IADD3.X R0, R134, UR4, RZ, P0, !PT ;  /* 0x000000048600bc10 */ /* 0x000fe400087fe4ff */
[----:B------:R-:W-:Y:S02]  /*cfd0*/  @!P3 LEA R8, P0, R2, UR16, 0x1 ;  /* 0x000000100208bc11 */ /* 0x000fe4000f8008ff */
[----:B------:R-:W-:-:S02]  /*cfe0*/  @!P5 LEA R14, P1, R4, R246, 0x1 ;  /* 0x000000f6040ed211 */ /* 0x000fc400078208ff */
[----:B------:R-:W-:Y:S02]  /*cff0*/  @!P3 LEA.HI.X R9, R2, UR17, R0, 0x1, P0 ;  /* 0x000000110209bc11 */ /* 0x000fe400080f0c00 */
[----:B------:R-:W-:Y:S01]  /*d000*/  @!P2 IADD3 R0, P0, R133, UR7, RZ ;  /* 0x000000078500ac10 */ /* 0x000fe2000ff1e0ff */
[----:B------:R-:W-:Y:S01]  /*d010*/  UIADD3.X UR7, UR25, UR4, URZ, UP0, !UPT ;  /* 0x0000000419077290 */ /* 0x000fe200087fe43f */
[----:B------:R-:W-:Y:S01]  /*d020*/  @!P5 LEA.HI.X R15, R4, R247, R5, 0x1, P1 ;  /* 0x000000f7040fd211 */ /* 0x000fe200008f0c05 */
[----:B------:R-:W-:Y:S01]  /*d030*/  IMAD.U32 R5, RZ, RZ, UR9 ;  /* 0x00000009ff057e24 */ /* 0x000fe2000f8e00ff */
[----:B------:R-:W-:Y:S02]  /*d040*/  @!P2 IADD3.X R4, R134, UR4, RZ, P0, !PT ;  /* 0x000000048604ac10 */ /* 0x000fe400087fe4ff */
[C---:B--2---:R-:W-:Y:S01]  /*d050*/  @!P2 LEA R6, P0, R0.reuse, UR16, 0x1 ;  /* 0x000000100006ac11 */ /* 0x044fe2000f8008ff */
[----:B------:R-:W-:Y:S01]  /*d060*/  IMAD.U32 R2, RZ, RZ, UR7 ;  /* 0x00000007ff027e24 */ /* 0x000fe2000f8e00ff */
[----:B------:R-:W-:Y:S01]  /*d070*/  @!P5 LEA R12, P1, R5, R246, 0x1 ;  /* 0x000000f6050cd211 */ /* 0x000fe200078208ff */
[----:B------:R-:W-:Y:S01]  /*d080*/  @!PT LDS RZ, [RZ] ;  /* 0x00000000fffff984 */ /* 0x000fe20000000800 */
[----:B------:R-:W-:Y:S01]  /*d090*/  @!PT LDS RZ, [RZ] ;  /* 0x00000000fffff984 */ /* 0x000fe20000000800 */
[----:B------:R-:W-:Y:S01]  /*d0a0*/  @!PT LDS RZ, [RZ] ;  /* 0x00000000fffff984 */ /* 0x000fe20000000800 */
[----:B------:R1:W-:Y:S01]  /*d0b0*/  @!P5 LDGSTS.E.BYPASS.LTC128B.128 [R239+0x8800], desc[UR26][R14.64] ;  /* 0x088000000eefdfae */ /* 0x0003e2000b901d5a */
[----:B------:R-:W-:-:S02]  /*d0c0*/  @!P2 LEA.HI.X R7, R0, UR17, R4, 0x1, P0 ;  /* 0x000000110007ac11 */ /* 0x000fc400080f0c04 */
[----:B------:R-:W-:Y:S01]  /*d0d0*/  @!P5 LEA.HI.X R13, R5, R247, R2, 0x1, P1 ;  /* 0x000000f7050dd211 */ /* 0x000fe200008f0c02 */
[----:B------:R1:W-:Y:S01]  /*d0e0*/  @P4 STS.128 [R239+0xa800], RZ ;  /* 0x00a800ffef004388 */ /* 0x0003e20000000c00 */
[----:B------:R-:W-:-:S03]  /*d0f0*/  @!P4 IADD3 R2, P0, R133, UR9, RZ ;  /* 0x000000098502cc10 */ /* 0x000fc6000ff1e0ff */
[----:B------:R-:W-:Y:S01]  /*d100*/  @!PT LDS RZ, [RZ] ;  /* 0x00000000fffff984 */ /* 0x000fe20000000800 */
[----:B------:R-:W-:Y:S01]  /*d110*/  @!PT LDS RZ, [RZ] ;  /* 0x00000000fffff984 */ /* 0x000fe20000000800 */
[----:B------:R-:W-:Y:S01]  /*d120*/  @!PT LDS RZ, [RZ] ;  /* 0x00000000fffff984 */ /* 0x000fe20000000800 */
[----:B------:R1:W-:Y:S01]  /*d130*/  @!P4 LDGSTS.E.BYPASS.LTC128B.128 [R239+0xa800], desc[UR26][R26.64+0x80] ;  /* 0x0a8000801aefcfae */ /* 0x0003e2000b901d5a */
[----:B------:R-:W-:Y:S02]  /*d140*/  @!P4 IADD3.X R4, R134, UR7, RZ, P0, !PT ;  /* 0x000000078604cc10 */ /* 0x000fe400087fe4ff */
[C---:B---3--:R-:W-:Y:S01]  /*d150*/  @!P4 LEA R10, P1, R2.reuse, UR16, 0x1 ;  /* 0x00000010020acc11 */ /* 0x048fe2000f8208ff */
[----:B------:R1:W-:Y:S01]  /*d160*/  @P3 STS.128 [R239+0xc800], RZ ;  /* 0x00c800ffef003388 */ /* 0x0003e20000000c00 */
[----:B------:R-:W-:Y:S02]  /*d170*/  @!P3 IADD3 R0, P0, R133, UR9, RZ ;  /* 0x000000098500bc10 */ /* 0x000fe4000ff1e0ff */
[----:B------:R-:W-:Y:S01]  /*d180*/  @!P4 LEA.HI.X R11, R2, UR17, R4, 0x1, P1 ;  /* 0x00000011020bcc11 */ /* 0x000fe200088f0c04 */
[----:B------:R-:W-:Y:S01]  /*d190*/  @!PT LDS RZ, [RZ] ;  /* 0x00000000fffff984 */ /* 0x000fe20000000800 */
[----:B------:R-:W-:Y:S01]  /*d1a0*/  @!PT LDS RZ, [RZ] ;  /* 0x00000000fffff984 */ /* 0x000fe20000000800 */
[----:B------:R-:W-:Y:S01]  /*d1b0*/  @!PT LDS RZ, [RZ] ;  /* 0x00000000fffff984 */ /* 0x000fe20000000800 */
[----:B------:R1:W-:Y:S01]  /*d1c0*/  @!P3 LDGSTS.E.BYPASS.LTC128B.128 [R239+0xc800], desc[UR26][R22.64+0x100] ;  /* 0x0c80010016efbfae */ /* 0x0003e2000b901d5a */
[----:B------:R-:W-:Y:S02]  /*d1d0*/  @!P3 IADD3.X R2, R134, UR7, RZ, P0, !PT ;  /* 0x000000078602bc10 */ /* 0x000fe400087fe4ff */
[C---:B------:R-:W-:Y:S01]  /*d1e0*/  @!P3 LEA R4, P0, R0.reuse, UR16, 0x1 ;  /* 0x000000100004bc11 */ /* 0x040fe2000f8008ff */
[----:B------:R1:W-:Y:S03]  /*d1f0*/  @P2 STS.128 [R239+0xe800], RZ ;  /* 0x00e800ffef002388 */ /* 0x0003e60000000c00 */
        /* <DEDUP_REMOVED lines=44> */
[----:B-1----:R-:W-:-:S04]  /*d4c0*/  LEA R4, P0, R133, UR16, 0x1 ;  /* 0x0000001085047c11 */ /* 0x002fc8000f8008ff */
[----:B------:R-:W-:-:S05]  /*d4d0*/  LEA.HI.X R5, R133, UR17, R134, 0x1, P0 ;  /* 0x0000001185057c11 */ /* 0x000fca00080f0c86 */
[----:B------:R-:W-:Y:S01]  /*d4e0*/  @!PT LDS RZ, [RZ] ;  /* 0x00000000fffff984 */ /* 0x000fe20000000800 */
[----:B------:R-:W-:Y:S01]  /*d4f0*/  @!PT LDS RZ, [RZ] ;  /* 0x00000000fffff984 */ /* 0x000fe20000000800 */
[----:B------:R-:W-:Y:S01]  /*d500*/  @!PT LDS RZ, [RZ] ;  /* 0x00000000fffff984 */ /* 0x000fe20000000800 */
[----:B------:R2:W-:Y:S04]  /*d510*/  LDGSTS.E.BYPASS.LTC128B.128 [R239+0xf800], desc[UR26][R4.64+0x180] ;  /* 0x0f80018004ef7fae */ /* 0x0005e8000b901d5a */
.L_x_2434:
[----:B------:R-:W-:Y:S05]  /*d520*/  BSYNC B0 ;  /* 0x0000000000007941 */ /* 0x000fea0003800000 */
.L_x_2433:
[----:B------:R-:W0:Y:S01]  /*d530*/  LDGDEPBAR ;  /* 0x00000000000079af */ /* 0x000e220000000000 */
[----:B------:R-:W-:Y:S02]  /*d540*/  IMAD.U32 R0, RZ, RZ, UR18 ;  /* 0x00000012ff007e24 */ /* 0x000fe4000f8e00ff */
[----:B------:R-:W-:-:S03]  /*d550*/  IMAD.U32 R2, RZ, RZ, UR8 ;  /* 0x00000008ff027e24 */ /* 0x000fc6000f8e00ff */
[----:B------:R-:W-:-:S04]  /*d560*/  LEA R246, P0, R0, R246, 0x1 ;  /* 0x000000f600f67211 */ /* 0x000fc800078008ff */
[----:B------:R-:W-:-:S09]  /*d570*/  LEA.HI.X R247, R0, R247, R2, 0x1, P0 ;  /* 0x000000f700f77211 */ /* 0x000fd200000f0c02 */
.L_x_2430:
[----:B-1----:R-:W3:Y:S04]  /*d580*/  LDL.LU R20, [R1+0x4] ;  /* 0x0000040001147983 */ /* 0x002ee80000300800 */
[----:B------:R-:W4:Y:S04]  /*d590*/  LDL.LU R21, [R1] ;  /* 0x0000000001157983 */ /* 0x000f280000300800 */
[----:B------:R1:W-:Y:S01]  /*d5a0*/  STL [R1+0x3c], R217 ;  /* 0x00003cd901007387 */ /* 0x0003e20000100800 */
[----:B--2---:R-:W-:-:S03]  /*d5b0*/  FMNMX.FTZ R0, R132, R168, !PT ;  /* 0x000000a884007209 */ /* 0x004fc60007810000 */
[----:B------:R-:W-:Y:S04]  /*d5c0*/  LDSM.16.MT88.4 R16, [R214+0x10000] ;  /* 0x01000000d610783b */ /* 0x000fe80000004200 */
[----:B------:R-:W-:Y:S04]  /*d5d0*/  LDSM.16.MT88.4 R24, [R216+0x10000] ;  /* 0x01000000d818783b */ /* 0x000fe80000004200 */
[----:B------:R-:W-:Y:S04]  /*d5e0*/  LDSM.16.MT88.4 R12, [R213+0x10000] ;  /* 0x01000000d50c783b */ /* 0x000fe80000004200 */
[----:B-1----:R-:W2:Y:S04]  /*d5f0*/  LDL.LU R217, [R1+0x24] ;  /* 0x0000240001d97983 */ /* 0x002ea80000300800 */
[----:B------:R1:W-:Y:S04]  /*d600*/  STL [R1+0x38], R212 ;  /* 0x000038d401007387 */ /* 0x0003e80000100800 */
[----:B-1----:R-:W2:Y:S04]  /*d610*/  LDL.LU R212, [R1+0x2c] ;  /* 0x00002c0001d47983 */ /* 0x002ea80000300800 */
[----:B------:R-:W-:Y:S04]  /*d620*/  STL [R1+0x34], R185 ;  /* 0x000034b901007387 */ /* 0x000fe80000100800 */
[----:B------:R1:W-:Y:S04]  /*d630*/  STL [R1+0x30], R184 ;  /* 0x000030b801007387 */ /* 0x0003e80000100800 */
[----:B-1----:R-:W2:Y:S01]  /*d640*/  LDL.LU R184, [R1+0x28] ;  /* 0x0000280001b87983 */ /* 0x002ea20000300800 */
[----:B------:R-:W-:-:S04]  /*d650*/  FMNMX.FTZ R0, R169, R0, !PT ;  /* 0x00000000a9007209 */ /* 0x000fc80007810000 */
[----:B------:R-:W-:-:S04]  /*d660*/  FMNMX.FTZ R0, R170, R0, !PT ;  /* 0x00000000aa007209 */ /* 0x000fc80007810000 */
[----:B------:R-:W-:-:S04]  /*d670*/  FMNMX.FTZ R0, R32, R0, !PT ;  /* 0x0000000020007209 */ /* 0x000fc80007810000 */
        /* <DEDUP_REMOVED lines=22> */
[----:B------:R-:W-:-:S05]  /*d7e0*/  FMNMX.FTZ R0, R244, R4, !PT ;  /* 0x00000004f4007209 */ /* 0x000fca0007810000 */
[----:B------:R-:W1:Y:S02]  /*d7f0*/  SHFL.BFLY PT, R5, R0, 0x2, 0x1f ;  /* 0x0c401f0000057f89 */ /* 0x000e6400000e0000 */
[----:B-1----:R-:W-:-:S05]  /*d800*/  FMNMX.FTZ R0, R0, R5, !PT ;  /* 0x0000000500007209 */ /* 0x002fca0007810000 */
[----:B------:R-:W1:Y:S02]  /*d810*/  SHFL.BFLY PT, R5, R0, 0x1, 0x1f ;  /* 0x0c201f0000057f89 */ /* 0x000e6400000e0000 */
[----:B-1----:R-:W-:-:S04]  /*d820*/  FMNMX.FTZ R187, R0, R5, !PT ;  /* 0x0000000500bb7209 */ /* 0x002fc80007810000 */
[C---:B------:R-:W-:Y:S01]  /*d830*/  FSETP.NEU.FTZ.AND P1, PT, R187.reuse, -INF , PT ;  /* 0xff800000bb00780b */ /* 0x040fe20003f3d000 */
[----:B------:R-:W-:-:S05]  /*d840*/  FMUL.FTZ R9, R187, UR20 ;  /* 0x00000014bb097c20 */ /* 0x000fca0008410000 */
[----:B------:R-:W-:-:S05]  /*d850*/  FSEL R9, R9, RZ, P1 ;  /* 0x000000ff09097208 */ /* 0x000fca0000800000 */
[----:B------:R-:W-:-:S04]  /*d860*/  FFMA.FTZ R0, R168, UR20, -R9 ;  /* 0x00000014a8007c23 */ /* 0x000fc80008010809 */
[----:B------:R1:W-:Y:S02]  /*d870*/  MUFU.EX2 R29, R0 ;  /* 0x00000000001d7308 */ /* 0x0003e40000000800 */
[----:B-1----:R-:W-:Y:S01]  /*d880*/  FFMA.FTZ R0, R169, UR20, -R9 ;  /* 0x00000014a9007c23 */ /* 0x002fe20008010809 */
[----:B------:R-:W-:-:S05]  /*d890*/  MOV R169, R194 ;  /* 0x000000c200a97202 */ /* 0x000fca0000000f00 */
[----:B------:R1:W-:Y:S02]  /*d8a0*/  MUFU.EX2 R185, R0 ;  /* 0x0000000000b97308 */ /* 0x0003e40000000800 */
[----:B-1----:R-:W-:Y:S01]  /*d8b0*/  FFMA.FTZ R0, R170, UR20, -R9 ;  /* 0x00000014aa007c23 */ /* 0x002fe20008010809 */
[----:B------:R-:W-:-:S05]  /*d8c0*/  MOV R170, R195 ;  /* 0x000000c300aa7202 */ /* 0x000fca0000000f00 */
[----:B------:R1:W-:Y:S02]  /*d8d0*/  MUFU.EX2 R173, R0 ;  /* 0x0000000000ad7308 */ /* 0x0003e40000000800 */
[----:B-1----:R-:W-:-:S06]  /*d8e0*/  FFMA.FTZ R0, R32, UR20, -R9 ;  /* 0x0000001420007c23 */ /* 0x002fcc0008010809 */
[----:B------:R-:W1:Y:S01]  /*d8f0*/  MUFU.EX2 R28, R0 ;  /* 0x00000000001c7308 */ /* 0x000e620000000800 */
[----:B---3--:R-:W-:Y:S01]  /*d900*/  IMAD.MOV.U32 R180, RZ, RZ, R20 ;  /* 0x000000ffffb47224 */ /* 0x008fe200078e0014 */
[----:B----4-:R-:W-:-:S03]  /*d910*/  MOV R133, R21 ;  /* 0x0000001500857202 */ /* 0x010fc60000000f00 */
[----:B------:R-:W-:Y:S01]  /*d920*/  IMAD.MOV.U32 R168, RZ, RZ, R180 ;  /* 0x000000ffffa87224 */ /* 0x000fe200078e00b4 */
[----:B-1----:R-:W-:Y:S02]  /*d930*/  F2FP.F16.F32.PACK_AB R6, R28, R173 ;  /* 0x000000ad1c06723e */ /* 0x002fe400000000ff */
[----:B--2---:R-:W-:-:S04]  /*d940*/  FMNMX.FTZ R2, R217, R2, !PT ;  /* 0x00000002d9027209 */ /* 0x004fc80007810000 */
[----:B------:R-:W-:-:S04]  /*d950*/  FMNMX.FTZ R2, R191, R2, !PT ;  /* 0x00000002bf027209 */ /* 0x000fc80007810000 */
[----:B------:R-:W-:-:S04]  /*d960*/  FMNMX.FTZ R2, R184, R2, !PT ;  /* 0x00000002b8027209 */ /* 0x000fc80007810000 */
[----:B------:R-:W-:-:S04]  /*d970*/  FMNMX.FTZ R2, R212, R2, !PT ;  /* 0x00000002d4027209 */ /* 0x000fc80007810000 */
[----:B------:R-:W-:-:S05]  /*d980*/  FMNMX.FTZ R2, R245, R2, !PT ;  /* 0x00000002f5027209 */ /* 0x000fca0007810000 */
[----:B------:R-:W1:Y:S02]  /*d990*/  SHFL.BFLY PT, R4, R2, 0x2, 0x1f ;  /* 0x0c401f0002047f89 */ /* 0x000e6400000e0000 */
[----:B-1----:R-:W-:-:S05]  /*d9a0*/  FMNMX.FTZ R2, R2, R4, !PT ;  /* 0x0000000402027209 */ /* 0x002fca0007810000 */
[----:B------:R-:W1:Y:S02]  /*d9b0*/  SHFL.BFLY PT, R4, R2, 0x1, 0x1f ;  /* 0x0c201f0002047f89 */ /* 0x000e6400000e0000 */
[----:B-1----:R-:W-:Y:S02]  /*d9c0*/  FMNMX.FTZ R186, R2, R4, !PT ;  /* 0x0000000402ba7209 */ /* 0x002fe40007810000 */
[----:B------:R-:W-:Y:S02]  /*d9d0*/  FSEL R4, R187, RZ, P1 ;  /* 0x000000ffbb047208 */ /* 0x000fe40000800000 */
[C---:B------:R-:W-:Y:S01]  /*d9e0*/  FSETP.NEU.FTZ.AND P0, PT, R186.reuse, -INF , PT ;  /* 0xff800000ba00780b */ /* 0x040fe20003f1d000 */
[----:B------:R-:W-:Y:S02]  /*d9f0*/  FMUL.FTZ R8, R186, UR20 ;  /* 0x00000014ba087c20 */ /* 0x000fe40008410000 */
[----:B------:R-:W-:Y:S01]  /*da00*/  FADD.FTZ R4, R132, -R4 ;  /* 0x8000000484047221 */ /* 0x000fe20000010000 */
[----:B------:R-:W-:-:S02]  /*da10*/  FSEL R2, R186, RZ, P0 ;  /* 0x000000ffba027208 */ /* 0x000fc40000000000 */
[----:B------:R-:W-:Y:S01]  /*da20*/  FSEL R8, R8, RZ, P0 ;  /* 0x000000ff08087208 */ /* 0x000fe20000000000 */
[----:B------:R-:W-:-:S04]  /*da30*/  FMUL.FTZ R4, R4, UR20 ;  /* 0x0000001404047c20 */ /* 0x000fc80008410000 */
[----:B------:R-:W-:-:S04]  /*da40*/  FFMA.FTZ R0, R135, UR20, -R8 ;  /* 0x0000001487007c23 */ /* 0x000fc80008010808 */
[----:B------:R1:W-:Y:S02]  /*da50*/  MUFU.EX2 R32, R0 ;  /* 0x0000000000207308 */ /* 0x0003e40000000800 */
[----:B-1----:R-:W-:-:S06]  /*da60*/  FFMA.FTZ R0, R171, UR20, -R8 ;  /* 0x00000014ab007c23 */ /* 0x002fcc0008010808 */
[----:B------:R1:W2:Y:S02]  /*da70*/  MUFU.EX2 R134, R0 ;  /* 0x0000000000867308 */ /* 0x0002a40000000800 */
[----:B-1----:R-:W-:Y:S01]  /*da80*/  FFMA.FTZ R0, R33, UR20, -R8 ;  /* 0x0000001421007c23 */ /* 0x002fe20008010808 */
[----:B--2---:R-:W-:-:S05]  /*da90*/  F2FP.F16.F32.PACK_AB R5, R134, R32 ;  /* 0x000000208605723e */ /* 0x004fca00000000ff */
[----:B------:R1:W-:Y:S02]  /*daa0*/  MUFU.EX2 R10, R0 ;  /* 0x00000000000a7308 */ /* 0x0003e40000000800 */
[----:B-1----:R-:W-:-:S06]  /*dab0*/  FFMA.FTZ R0, R34, UR20, -R8 ;  /* 0x0000001422007c23 */ /* 0x002fcc0008010808 */
[----:B------:R1:W2:Y:S02]  /*dac0*/  MUFU.EX2 R11, R0 ;  /* 0x00000000000b7308 */ /* 0x0002a40000000800 */
[----:B-1----:R-:W-:Y:S01]  /*dad0*/  FADD.FTZ R0, R3, -R2 ;  /* 0x8000000203007221 */ /* 0x002fe20000010000 */
[----:B--2---:R-:W-:-:S05]  /*dae0*/  F2FP.F16.F32.PACK_AB R7, R11, R10 ;  /* 0x0000000a0b07723e */ /* 0x004fca00000000ff */
[----:B------:R1:W2:Y:S01]  /*daf0*/  MUFU.EX2 R2, R4 ;  /* 0x0000000400027308 */ /* 0x0002a20000000800 */
[----:B------:R-:W-:-:S07]  /*db00*/  FMUL.FTZ R0, R0, UR20 ;  /* 0x0000001400007c20 */ /* 0x000fce0008410000 */
[----:B------:R-:W3:Y:S01]  /*db10*/  MUFU.EX2 R0, R0 ;  /* 0x0000000000007308 */ /* 0x000ee20000000800 */
[----:B-1----:R-:W-:Y:S01]  /*db20*/  F2FP.F16.F32.PACK_AB R4, R185, R29 ;  /* 0x0000001db904723e */ /* 0x002fe200000000ff */
[-C--:B--2---:R-:W-:Y:S01]  /*db30*/  FMUL.FTZ R140, R140, R2.reuse ;  /* 0x000000028c8c7220 */ /* 0x084fe20000410000 */
[-C--:B------:R-:W-:Y:S01]  /*db40*/  FMUL.FTZ R141, R141, R2.reuse ;  /* 0x000000028d8d7220 */ /* 0x080fe20000410000 */
[-C--:B------:R-:W-:Y:S01]  /*db50*/  FMUL.FTZ R152, R152, R2.reuse ;  /* 0x0000000298987220 */ /* 0x080fe20000410000 */
[-C--:B------:R-:W-:Y:S01]  /*db60*/  FMUL.FTZ R153, R153, R2.reuse ;  /* 0x0000000299997220 */ /* 0x080fe20000410000 */
[-C--:B------:R-:W-:Y:S01]  /*db70*/  FMUL.FTZ R148, R148, R2.reuse ;  /* 0x0000000294947220 */ /* 0x080fe20000410000 */
[-C--:B------:R-:W-:Y:S01]  /*db80*/  FMUL.FTZ R149, R149, R2.reuse ;  /* 0x0000000295957220 */ /* 0x080fe20000410000 */
[----:B------:R-:W-:Y:S01]  /*db90*/  FMUL.FTZ R136, R136, R2 ;  /* 0x0000000288887220 */ /* 0x000fe20000410000 */
[-C--:B---3--:R-:W-:Y:S01]  /*dba0*/  FMUL.FTZ R142, R142, R0.reuse ;  /* 0x000000008e8e7220 */ /* 0x088fe20000410000 */
[-C--:B------:R-:W-:Y:S01]  /*dbb0*/  FMUL.FTZ R143, R143, R0.reuse ;  /* 0x000000008f8f7220 */ /* 0x080fe20000410000 */
[-C--:B------:R-:W-:Y:S01]  /*dbc0*/  FMUL.FTZ R154, R154, R0.reuse ;  /* 0x000000009a9a7220 */ /* 0x080fe20000410000 */
[-C--:B------:R-:W-:Y:S01]  /*dbd0*/  FMUL.FTZ R155, R155, R0.reuse ;  /* 0x000000009b9b7220 */ /* 0x080fe20000410000 */
[-C--:B------:R-:W-:Y:S01]  /*dbe0*/  FMUL.FTZ R150, R150, R0.reuse ;  /* 0x0000000096967220 */ /* 0x080fe20000410000 */
[----:B------:R-:W-:Y:S01]  /*dbf0*/  FMUL.FTZ R151, R151, R0 ;  /* 0x0000000097977220 */ /* 0x000fe20000410000 */
[-C--:B------:R-:W-:Y:S01]  /*dc00*/  FMUL.FTZ R137, R137, R2.reuse ;  /* 0x0000000289897220 */ /* 0x080fe20000410000 */
[-C--:B------:R-:W-:Y:S01]  /*dc10*/  FMUL.FTZ R144, R144, R2.reuse ;  /* 0x0000000290907220 */ /* 0x080fe20000410000 */
[C---:B------:R-:W-:Y:S01]  /*dc20*/  HMMA.16816.F32 R140, R4.reuse, R16, R140 ;  /* 0x00000010048c723c */ /* 0x040fe2000000188c */
[----:B------:R-:W-:Y:S01]  /*dc30*/  FMUL.FTZ R145, R145, R2 ;  /* 0x0000000291917220 */ /* 0x000fe20000410000 */
[-C--:B------:R-:W-:Y:S01]  /*dc40*/  FMUL.FTZ R138, R138, R0.reuse ;  /* 0x000000008a8a7220 */ /* 0x080fe20000410000 */
[-C--:B------:R-:W-:Y:S01]  /*dc50*/  FMUL.FTZ R139, R139, R0.reuse ;  /* 0x000000008b8b7220 */ /* 0x080fe20000410000 */
[-C--:B------:R-:W-:Y:S01]  /*dc60*/  FMUL.FTZ R146, R146, R0.reuse ;  /* 0x0000000092927220 */ /* 0x080fe20000410000 */
[----:B------:R-:W-:Y:S01]  /*dc70*/  FMUL.FTZ R147, R147, R0 ;  /* 0x0000000093937220 */ /* 0x000fe20000410000 */
[C---:B------:R-:W-:Y:S01]  /*dc80*/  HMMA.16816.F32 R20, R4.reuse, R18, R152 ;  /* 0x000000120414723c */ /* 0x040fe20000001898 */
[-C--:B------:R-:W-:Y:S01]  /*dc90*/  FMUL.FTZ R160, R160, R2.reuse ;  /* 0x00000002a0a07220 */ /* 0x080fe20000410000 */
[----:B------:R-:W-:Y:S01]  /*dca0*/  FMUL.FTZ R161, R161, R2 ;  /* 0x00000002a1a17220 */ /* 0x000fe20000410000 */
[-C--:B------:R-:W-:Y:S01]  /*dcb0*/  FMUL.FTZ R162, R162, R0.reuse ;  /* 0x00000000a2a27220 */ /* 0x080fe20000410000 */
[----:B------:R-:W-:Y:S01]  /*dcc0*/  FMUL.FTZ R163, R163, R0 ;  /* 0x00000000a3a37220 */ /* 0x000fe20000410000 */
[-C--:B------:R-:W-:Y:S01]  /*dcd0*/  FMUL.FTZ R156, R156, R2.reuse ;  /* 0x000000029c9c7220 */ /* 0x080fe20000410000 */
[C---:B------:R-:W-:Y:S01]  /*dce0*/  HMMA.16816.F32 R16, R4.reuse, R24, R148 ;  /* 0x000000180410723c */ /* 0x040fe20000001894 */
[-C--:B------:R-:W-:Y:S01]  /*dcf0*/  FMUL.FTZ R157, R157, R2.reuse ;  /* 0x000000029d9d7220 */ /* 0x080fe20000410000 */
[-C--:B------:R-:W-:Y:S01]  /*dd00*/  FMUL.FTZ R164, R164, R2.reuse ;  /* 0x00000002a4a47220 */ /* 0x080fe20000410000 */
[----:B------:R-:W-:Y:S01]  /*dd10*/  FMUL.FTZ R165, R165, R2 ;  /* 0x00000002a5a57220 */ /* 0x000fe20000410000 */
[-C--:B------:R-:W-:Y:S01]  /*dd20*/  FMUL.FTZ R158, R158, R0.reuse ;  /* 0x000000009e9e7220 */ /* 0x080fe20000410000 */
[-C--:B------:R-:W-:Y:S01]  /*dd30*/  FMUL.FTZ R159, R159, R0.reuse ;  /* 0x000000009f9f7220 */ /* 0x080fe20000410000 */
[C---:B------:R-:W-:Y:S01]  /*dd40*/  HMMA.16816.F32 R136, R4.reuse, R12, R136 ;  /* 0x0000000c0488723c */ /* 0x040fe20000001888 */
[-C--:B------:R-:W-:Y:S01]  /*dd50*/  FMUL.FTZ R166, R166, R0.reuse ;  /* 0x00000000a6a67220 */ /* 0x080fe20000410000 */
[----:B------:R-:W-:Y:S01]  /*dd60*/  FMUL.FTZ R167, R167, R0 ;  /* 0x00000000a7a77220 */ /* 0x000fe20000410000 */
[-C--:B------:R-:W-:Y:S01]  /*dd70*/  FMUL.FTZ R36, R36, R2.reuse ;  /* 0x0000000224247220 */ /* 0x080fe20000410000 */
[-C--:B------:R-:W-:Y:S01]  /*dd80*/  FMUL.FTZ R37, R37, R2.reuse ;  /* 0x0000000225257220 */ /* 0x080fe20000410000 */
[-C--:B------:R-:W-:Y:S01]  /*dd90*/  FMUL.FTZ R40, R40, R2.reuse ;  /* 0x0000000228287220 */ /* 0x080fe20000410000 */
[C---:B------:R-:W-:Y:S01]  /*dda0*/  HMMA.16816.F32 R196, R4.reuse, R14, R144 ;  /* 0x0000000e04c4723c */ /* 0x040fe20000001890 */
[----:B------:R-:W1:Y:S01]  /*ddb0*/  LDSM.16.MT88.4 R12, [R215+0x10000] ;  /* 0x01000000d70c783b */ /* 0x000e620000004200 */
[----:B------:R-:W-:Y:S01]  /*ddc0*/  FMUL.FTZ R41, R41, R2 ;  /* 0x0000000229297220 */ /* 0x000fe20000410000 */
[-C--:B------:R-:W-:Y:S01]  /*ddd0*/  FMUL.FTZ R38, R38, R0.reuse ;  /* 0x0000000026267220 */ /* 0x080fe20000410000 */
[-C--:B------:R-:W-:Y:S01]  /*dde0*/  FMUL.FTZ R39, R39, R0.reuse ;  /* 0x0000000027277220 */ /* 0x080fe20000410000 */
[-C--:B------:R-:W-:Y:S01]  /*ddf0*/  FMUL.FTZ R42, R42, R0.reuse ;  /* 0x000000002a2a7220 */ /* 0x080fe20000410000 */
[----:B------:R-:W-:Y:S01]  /*de00*/  MOV R154, R23 ;  /* 0x00000017009a7202 */ /* 0x000fe20000000f00 */
[----:B------:R-:W-:Y:S01]  /*de10*/  FMUL.FTZ R43, R43, R0 ;  /* 0x000000002b2b7220 */ /* 0x000fe20000410000 */
[----:B------:R-:W-:Y:S01]  /*de20*/  MOV R153, R21 ;  /* 0x0000001500997202 */ /* 0x000fe20000000f00 */
[----:B------:R-:W-:Y:S01]  /*de30*/  FMUL.FTZ R48, R48, R2 ;  /* 0x0000000230307220 */ /* 0x000fe20000410000 */
[----:B------:R-:W-:Y:S01]  /*de40*/  MOV R152, R22 ;  /* 0x0000001600987202 */ /* 0x000fe20000000f00 */
[----:B------:R-:W-:Y:S01]  /*de50*/  FMUL.FTZ R49, R49, R2 ;  /* 0x0000000231317220 */ /* 0x000fe20000410000 */
[----:B------:R-:W-:Y:S01]  /*de60*/  MOV R132, R17 ;  /* 0x0000001100847202 */ /* 0x000fe20000000f00 */
[----:B------:R-:W-:Y:S01]  /*de70*/  IMAD.MOV.U32 R34, RZ, RZ, R18 ;  /* 0x000000ffff227224 */ /* 0x000fe200078e0012 */
[----:B------:R-:W-:Y:S01]  /*de80*/  MOV R33, R19 ;  /* 0x0000001300217202 */ /* 0x000fe20000000f00 */
[----:B------:R-:W-:Y:S01]  /*de90*/  FMUL.FTZ R50, R50, R0 ;  /* 0x0000000032327220 */ /* 0x000fe20000410000 */
[----:B------:R-:W-:Y:S01]  /*dea0*/  MOV R3, R16 ;  /* 0x0000001000037202 */ /* 0x000fe20000000f00 */
[----:B------:R-:W-:Y:S01]  /*deb0*/  FMUL.FTZ R51, R51, R0 ;  /* 0x0000000033337220 */ /* 0x000fe20000410000 */
[C---:B------:R-:W-:Y:S01]  /*dec0*/  HMMA.16816.F32 R16, R4.reuse, R26, R160 ;  /* 0x0000001a0410723c */ /* 0x040fe200000018a0 */
[----:B------:R-:W-:Y:S01]  /*ded0*/  MOV R135, R20 ;  /* 0x0000001400877202 */ /* 0x000fe20000000f00 */
[-C--:B------:R-:W-:Y:S01]  /*dee0*/  FMUL.FTZ R44, R44, R2.reuse ;  /* 0x000000022c2c7220 */ /* 0x080fe20000410000 */
[----:B------:R-:W2:Y:S01]  /*def0*/  LDSM.16.MT88.4 R20, [R213+0x12000] ;  /* 0x01200000d514783b */ /* 0x000ea20000004200 */
[----:B------:R-:W-:Y:S01]  /*df00*/  FMUL.FTZ R45, R45, R2 ;  /* 0x000000022d2d7220 */ /* 0x000fe20000410000 */
[-C--:B------:R-:W-:Y:S01]  /*df10*/  FMUL.FTZ R46, R46, R0.reuse ;  /* 0x000000002e2e7220 */ /* 0x080fe20000410000 */
        /* <DEDUP_REMOVED lines=9> */
[----:B------:R-:W-:Y:S01]  /*dfb0*/  MOV R147, R199 ;  /* 0x000000c700937202 */ /* 0x000fe20000000f00 */
[-C--:B------:R-:W-:Y:S01]  /*dfc0*/  FMUL.FTZ R60, R60, R2.reuse ;  /* 0x000000023c3c7220 */ /* 0x080fe20000410000 */
[----:B------:R-:W-:Y:S01]  /*dfd0*/  MOV R146, R197 ;  /* 0x000000c500927202 */ /* 0x000fe20000000f00 */
[----:B------:R-:W-:Y:S01]  /*dfe0*/  FMUL.FTZ R61, R61, R2 ;  /* 0x000000023d3d7220 */ /* 0x000fe20000410000 */
[----:B------:R-:W-:Y:S01]  /*dff0*/  MOV R145, R198 ;  /* 0x000000c600917202 */ /* 0x000fe20000000f00 */
[----:B------:R-:W-:Y:S01]  /*e000*/  FMUL.FTZ R64, R64, R2 ;  /* 0x0000000240407220 */ /* 0x000fe20000410000 */
[----:B------:R-:W-:Y:S01]  /*e010*/  MOV R144, R196 ;  /* 0x000000c400907202 */ /* 0x000fe20000000f00 */
[----:B------:R-:W-:Y:S01]  /*e020*/  FMUL.FTZ R65, R65, R2 ;  /* 0x0000000241417220 */ /* 0x000fe20000410000 */
[C---:B-1----:R-:W-:Y:S01]  /*e030*/  HMMA.16816.F32 R156, R4.reuse, R12, R156 ;  /* 0x0000000c049c723c */ /* 0x042fe2000000189c */
[----:B------:R-:W-:Y:S01]  /*e040*/  MOV R27, R16 ;  /* 0x00000010001b7202 */ /* 0x000fe20000000f00 */
[----:B------:R-:W-:Y:S01]  /*e050*/  IMAD.MOV.U32 R24, RZ, RZ, R19 ;  /* 0x000000ffff187224 */ /* 0x000fe200078e0013 */
[----:B------:R-:W-:Y:S01]  /*e060*/  MOV R26, R17 ;  /* 0x00000011001a7202 */ /* 0x000fe20000000f00 */
[----:B------:R-:W-:Y:S01]  /*e070*/  FMUL.FTZ R62, R62, R0 ;  /* 0x000000003e3e7220 */ /* 0x000fe20000410000 */
[----:B------:R-:W-:Y:S01]  /*e080*/  MOV R25, R18 ;  /* 0x0000001200197202 */ /* 0x000fe20000000f00 */
[C---:B------:R-:W-:Y:S01]  /*e090*/  HMMA.16816.F32 R248, R4.reuse, R14, R164 ;  /* 0x0000000e04f8723c */ /* 0x040fe200000018a4 */
[----:B------:R-:W1:Y:S01]  /*e0a0*/  LDSM.16.MT88.4 R16, [R214+0x12000] ;  /* 0x01200000d610783b */ /* 0x000e620000004200 */
[-C--:B------:R-:W-:Y:S01]  /*e0b0*/  FMUL.FTZ R63, R63, R0.reuse ;  /* 0x000000003f3f7220 */ /* 0x080fe20000410000 */
[-C--:B------:R-:W-:Y:S01]  /*e0c0*/  FMUL.FTZ R66, R66, R0.reuse ;  /* 0x0000000042427220 */ /* 0x080fe20000410000 */
[----:B------:R-:W-:Y:S01]  /*e0d0*/  FMUL.FTZ R67, R67, R0 ;  /* 0x0000000043437220 */ /* 0x000fe20000410000 */
[----:B------:R-:W3:Y:S01]  /*e0e0*/  LDSM.16.MT88.4 R12, [R216+0x12000] ;  /* 0x01200000d80c783b */ /* 0x000ee20000004200 */
[-C--:B------:R-:W-:Y:S01]  /*e0f0*/  FMUL.FTZ R68, R68, R2.reuse ;  /* 0x0000000244447220 */ /* 0x080fe20000410000 */
[-C--:B------:R-:W-:Y:S01]  /*e100*/  FMUL.FTZ R69, R69, R2.reuse ;  /* 0x0000000245457220 */ /* 0x080fe20000410000 */
[-C--:B------:R-:W-:Y:S01]  /*e110*/  FMUL.FTZ R72, R72, R2.reuse ;  /* 0x0000000248487220 */ /* 0x080fe20000410000 */
[----:B------:R-:W-:Y:S01]  /*e120*/  FMUL.FTZ R73, R73, R2 ;  /* 0x0000000249497220 */ /* 0x000fe20000410000 */
[-C--:B------:R-:W-:Y:S01]  /*e130*/  FMUL.FTZ R70, R70, R0.reuse ;  /* 0x0000000046467220 */ /* 0x080fe20000410000 */
[-C--:B------:R-:W-:Y:S01]  /*e140*/  FMUL.FTZ R71, R71, R0.reuse ;  /* 0x0000000047477220 */ /* 0x080fe20000410000 */
[-C--:B------:R-:W-:Y:S01]  /*e150*/  FMUL.FTZ R74, R74, R0.reuse ;  /* 0x000000004a4a7220 */ /* 0x080fe20000410000 */
[----:B------:R-:W-:Y:S01]  /*e160*/  FMUL.FTZ R75, R75, R0 ;  /* 0x000000004b4b7220 */ /* 0x000fe20000410000 */
[C---:B--2---:R-:W-:Y:S01]  /*e170*/  HMMA.16816.F32 R204, R4.reuse, R20, R36 ;  /* 0x0000001404cc723c */ /* 0x044fe20000001824 */
[-C--:B------:R-:W-:Y:S01]  /*e180*/  FMUL.FTZ R76, R76, R2.reuse ;  /* 0x000000024c4c7220 */ /* 0x080fe20000410000 */
[-C--:B------:R-:W-:Y:S01]  /*e190*/  FMUL.FTZ R77, R77, R2.reuse ;  /* 0x000000024d4d7220 */ /* 0x080fe20000410000 */
[-C--:B------:R-:W-:Y:S01]  /*e1a0*/  FMUL.FTZ R80, R80, R2.reuse ;  /* 0x0000000250507220 */ /* 0x080fe20000410000 */
[----:B------:R-:W-:Y:S01]  /*e1b0*/  FMUL.FTZ R81, R81, R2 ;  /* 0x0000000251517220 */ /* 0x000fe20000410000 */
[-C--:B------:R-:W-:Y:S01]  /*e1c0*/  FMUL.FTZ R78, R78, R0.reuse ;  /* 0x000000004e4e7220 */ /* 0x080fe20000410000 */
[C---:B------:R-:W-:Y:S01]  /*e1d0*/  HMMA.16816.F32 R208, R4.reuse, R22, R40 ;  /* 0x0000001604d0723c */ /* 0x040fe20000001828 */
[----:B------:R-:W2:Y:S01]  /*e1e0*/  LDSM.16.MT88.4 R20, [R215+0x12000] ;  /* 0x01200000d714783b */ /* 0x000ea20000004200 */
[-C--:B------:R-:W-:Y:S01]  /*e1f0*/  FMUL.FTZ R79, R79, R0.reuse ;  /* 0x000000004f4f7220 */ /* 0x080fe20000410000 */
[-C--:B------:R-:W-:Y:S01]  /*e200*/  FMUL.FTZ R82, R82, R0.reuse ;  /* 0x0000000052527220 */ /* 0x080fe20000410000 */
[----:B------:R-:W-:Y:S01]  /*e210*/  FMUL.FTZ R83, R83, R0 ;  /* 0x0000000053537220 */ /* 0x000fe20000410000 */
[-C--:B------:R-:W-:Y:S01]  /*e220*/  FMUL.FTZ R92, R92, R2.reuse ;  /* 0x000000025c5c7220 */ /* 0x080fe20000410000 */
[----:B------:R-:W-:Y:S01]  /*e230*/  FMUL.FTZ R93, R93, R2 ;  /* 0x000000025d5d7220 */ /* 0x000fe20000410000 */
[----:B------:R-:W-:Y:S01]  /*e240*/  MOV R40, R154 ;  /* 0x0000009a00287202 */ /* 0x000fe20000000f00 */
[-C--:B------:R-:W-:Y:S01]  /*e250*/  FMUL.FTZ R94, R94, R0.reuse ;  /* 0x000000005e5e7220 */ /* 0x080fe20000410000 */
[----:B------:R-:W-:Y:S01]  /*e260*/  FMUL.FTZ R95, R95, R0 ;  /* 0x000000005f5f7220 */ /* 0x000fe20000410000 */
[-C--:B------:R-:W-:Y:S01]  /*e270*/  FMUL.FTZ R96, R96, R2.reuse ;  /* 0x0000000260607220 */ /* 0x080fe20000410000 */
[----:B------:R-:W-:Y:S01]  /*e280*/  FMUL.FTZ R97, R97, R2 ;  /* 0x0000000261617220 */ /* 0x000fe20000410000 */
[-C--:B------:R-:W-:Y:S01]  /*e290*/  FMUL.FTZ R98, R98, R0.reuse ;  /* 0x0000000062627220 */ /* 0x080fe20000410000 */
[----:B------:R-:W-:Y:S01]  /*e2a0*/  FMUL.FTZ R99, R99, R0 ;  /* 0x0000000063637220 */ /* 0x000fe20000410000 */
[-C--:B------:R-:W-:Y:S01]  /*e2b0*/  FMUL.FTZ R84, R84, R2.reuse ;  /* 0x0000000254547220 */ /* 0x080fe20000410000 */
[-C--:B------:R-:W-:Y:S01]  /*e2c0*/  FMUL.FTZ R85, R85, R2.reuse ;  /* 0x0000000255557220 */ /* 0x080fe20000410000 */
[-C--:B------:R-:W-:Y:S01]  /*e2d0*/  FMUL.FTZ R88, R88, R2.reuse ;  /* 0x0000000258587220 */ /* 0x080fe20000410000 */
[----:B------:R-:W-:Y:S01]  /*e2e0*/  FMUL.FTZ R89, R89, R2 ;  /* 0x0000000259597220 */ /* 0x000fe20000410000 */
[-C--:B------:R-:W-:Y:S01]  /*e2f0*/  FMUL.FTZ R86, R86, R0.reuse ;  /* 0x0000000056567220 */ /* 0x080fe20000410000 */
[-C--:B------:R-:W-:Y:S01]  /*e300*/  FMUL.FTZ R87, R87, R0.reuse ;  /* 0x0000000057577220 */ /* 0x080fe20000410000 */
[-C--:B------:R-:W-:Y:S01]  /*e310*/  FMUL.FTZ R90, R90, R0.reuse ;  /* 0x000000005a5a7220 */ /* 0x080fe20000410000 */
[C---:B-1----:R-:W-:Y:S01]  /*e320*/  HMMA.16816.F32 R200, R4.reuse, R18, R48 ;  /* 0x0000001204c8723c */ /* 0x042fe20000001830 */
[----:B------:R-:W-:Y:S01]  /*e330*/  FMUL.FTZ R91, R91, R0 ;  /* 0x000000005b5b7220 */ /* 0x000fe20000410000 */
[-C--:B------:R-:W-:Y:S01]  /*e340*/  FMUL.FTZ R100, R100, R2.reuse ;  /* 0x0000000264647220 */ /* 0x080fe20000410000 */
[----:B------:R-:W-:Y:S01]  /*e350*/  FMUL.FTZ R101, R101, R2 ;  /* 0x0000000265657220 */ /* 0x000fe20000410000 */
[-C--:B------:R-:W-:Y:S01]  /*e360*/  FMUL.FTZ R102, R102, R0.reuse ;  /* 0x0000000066667220 */ /* 0x080fe20000410000 */
[----:B------:R-:W-:Y:S01]  /*e370*/  FMUL.FTZ R103, R103, R0 ;  /* 0x0000000067677220 */ /* 0x000fe20000410000 */
[C---:B------:R-:W-:Y:S01]  /*e380*/  HMMA.16816.F32 R196, R4.reuse, R16, R44 ;  /* 0x0000001004c4723c */ /* 0x040fe2000000182c */
[----:B------:R-:W-:Y:S01]  /*e390*/  MOV R49, R135 ;  /* 0x0000008700317202 */ /* 0x000fe20000000f00 */
[----:B------:R-:W1:Y:S01]  /*e3a0*/  LDSM.16.MT88.4 R16, [R213+0x14000] ;  /* 0x01400000d510783b */ /* 0x000e620000004200 */
[----:B------:R-:W-:Y:S01]  /*e3b0*/  MOV R135, R181 ;  /* 0x000000b500877202 */ /* 0x000fe20000000f00 */
[-C--:B------:R-:W-:Y:S01]  /*e3c0*/  FMUL.FTZ R104, R104, R2.reuse ;  /* 0x0000000268687220 */ /* 0x080fe20000410000 */
[----:B------:R-:W-:Y:S01]  /*e3d0*/  MOV R48, R147 ;  /* 0x0000009300307202 */ /* 0x000fe20000000f00 */
[C---:B---3--:R-:W-:Y:S01]  /*e3e0*/  HMMA.16816.F32 R180, R4.reuse, R12, R52 ;  /* 0x0000000c04b4723c */ /* 0x048fe20000001834 */
[----:B------:R-:W-:Y:S01]  /*e3f0*/  MOV R50, R153 ;  /* 0x0000009900327202 */ /* 0x000fe20000000f00 */
[----:B------:R-:W-:Y:S01]  /*e400*/  FMUL.FTZ R105, R105, R2 ;  /* 0x0000000269697220 */ /* 0x000fe20000410000 */
[----:B------:R-:W-:Y:S01]  /*e410*/  MOV R51, R152 ;  /* 0x0000009800337202 */ /* 0x000fe20000000f00 */
[-C--:B------:R-:W-:Y:S01]  /*e420*/  FMUL.FTZ R106, R106, R0.reuse ;  /* 0x000000006a6a7220 */ /* 0x080fe20000410000 */
[----:B------:R-:W-:Y:S01]  /*e430*/  FMUL.FTZ R107, R107, R0 ;  /* 0x000000006b6b7220 */ /* 0x000fe20000410000 */
[----:B------:R-:W-:Y:S01]  /*e440*/  MOV R42, R10 ;  /* 0x0000000a002a7202 */ /* 0x000fe20000000f00 */
[----:B------:R-:W-:Y:S01]  /*e450*/  IMAD.MOV.U32 R53, RZ, RZ, R144 ;  /* 0x000000ffff357224 */ /* 0x000fe200078e0090 */
[----:B------:R-:W-:Y:S01]  /*e460*/  MOV R52, R192 ;  /* 0x000000c000347202 */ /* 0x000fe20000000f00 */
[C---:B--2---:R-:W-:Y:S01]  /*e470*/  HMMA.16816.F32 R164, R4.reuse, R20, R60 ;  /* 0x0000001404a4723c */ /* 0x044fe2000000183c */
[----:B------:R-:W-:Y:S01]  /*e480*/  MOV R54, R146 ;  /* 0x0000009200367202 */ /* 0x000fe20000000f00 */
[----:B------:R-:W-:Y:S01]  /*e490*/  FFMA.FTZ R10, R30, UR20, -R9 ;  /* 0x000000141e0a7c23 */ /* 0x000fe20008010809 */
[----:B------:R-:W-:Y:S01]  /*e4a0*/  MOV R55, R145 ;  /* 0x0000009100377202 */ /* 0x000fe20000000f00 */
[----:B------:R-:W-:Y:S01]  /*e4b0*/  FMUL.FTZ R116, R116, R2 ;  /* 0x0000000274747220 */ /* 0x000fe20000410000 */
[----:B------:R-:W-:Y:S01]  /*e4c0*/  MOV R43, R172 ;  /* 0x000000ac002b7202 */ /* 0x000fe20000000f00 */
[C---:B------:R-:W-:Y:S01]  /*e4d0*/  HMMA.16816.F32 R192, R4.reuse, R14, R56 ;  /* 0x0000000e04c0723c */ /* 0x040fe20000001838 */
[----:B------:R-:W2:Y:S01]  /*e4e0*/  LDSM.16.MT88.4 R12, [R214+0x14000] ;  /* 0x01400000d60c783b */ /* 0x000ea20000004200 */
[----:B------:R-:W-:Y:S01]  /*e4f0*/  MOV R63, R135 ;  /* 0x00000087003f7202 */ /* 0x000fe20000000f00 */
[----:B------:R-:W-:Y:S01]  /*e500*/  FMUL.FTZ R117, R117, R2 ;  /* 0x0000000275757220 */ /* 0x000fe20000410000 */
[----:B------:R-:W-:Y:S01]  /*e510*/  MOV R61, R170 ;  /* 0x000000aa003d7202 */ /* 0x000fe20000000f00 */
[----:B------:R-:W-:Y:S01]  /*e520*/  FMUL.FTZ R118, R118, R0 ;  /* 0x0000000076767220 */ /* 0x000fe20000410000 */
[----:B------:R-:W-:Y:S01]  /*e530*/  HMMA.16816.F32 R160, R4, R22, R64 ;  /* 0x0000001604a0723c */ /* 0x000fe20000001840 */
[----:B------:R-:W-:Y:S01]  /*e540*/  MOV R57, R132 ;  /* 0x0000008400397202 */ /* 0x000fe20000000f00 */
[----:B------:R-:W3:Y:S01]  /*e550*/  LDSM.16.MT88.4 R20, [R216+0x14000] ;  /* 0x01400000d814783b */ /* 0x000ee20000004200 */
[----:B------:R-:W-:Y:S01]  /*e560*/  MOV R60, R169 ;  /* 0x000000a9003c7202 */ /* 0x000fe20000000f00 */
[----:B------:R-:W-:-:S02]  /*e570*/  IMAD.MOV.U32 R56, RZ, RZ, R3 ;  /* 0x000000ffff387224 */ /* 0x000fc400078e0003 */
[----:B------:R-:W-:Y:S01]  /*e580*/  FFMA.FTZ R3, R35, UR20, -R9 ;  /* 0x0000001423037c23 */ /* 0x000fe20008010809 */
[----:B------:R-:W-:Y:S01]  /*e590*/  MOV R58, R34 ;  /* 0x00000022003a7202 */ /* 0x000fe20000000f00 */
[----:B------:R-:W-:Y:S01]  /*e5a0*/  IMAD.MOV.U32 R65, RZ, RZ, R133 ;  /* 0x000000ffff417224 */ /* 0x000fe200078e0085 */
[----:B------:R-:W-:Y:S01]  /*e5b0*/  MOV R66, R134 ;  /* 0x0000008600427202 */ /* 0x000fe20000000f00 */
[----:B------:R-:W-:Y:S01]  /*e5c0*/  FMUL.FTZ R119, R119, R0 ;  /* 0x0000000077777220 */ /* 0x000fe20000410000 */
[----:B------:R-:W-:Y:S01]  /*e5d0*/  MOV R67, R168 ;  /* 0x000000a800437202 */ /* 0x000fe20000000f00 */
[-C--:B------:R-:W-:Y:S01]  /*e5e0*/  FMUL.FTZ R120, R120, R2.reuse ;  /* 0x0000000278787220 */ /* 0x080fe20000410000 */
[----:B------:R-:W-:Y:S01]  /*e5f0*/  MOV R59, R33 ;  /* 0x00000021003b7202 */ /* 0x000fe20000000f00 */
[----:B------:R-:W-:Y:S01]  /*e600*/  FMUL.FTZ R121, R121, R2 ;  /* 0x0000000279797220 */ /* 0x000fe20000410000 */
[----:B------:R-:W-:Y:S01]  /*e610*/  MOV R62, R32 ;  /* 0x00000020003e7202 */ /* 0x000fe20000000f00 */
[C---:B-1----:R-:W-:Y:S01]  /*e620*/  HMMA.16816.F32 R132, R4.reuse, R16, R68 ;  /* 0x000000100484723c */ /* 0x042fe20000001844 */
[----:B------:R-:W1:Y:S01]  /*e630*/  MUFU.EX2 R68, R10 ;  /* 0x0000000a00447308 */ /* 0x000e620000000800 */
[----:B------:R-:W-:Y:S01]  /*e640*/  LDSM.16.MT88.4 R32, [R213+0x10800] ;  /* 0x01080000d520783b */ /* 0x000fe20000004200 */
[----:B------:R-:W-:Y:S01]  /*e650*/  MOV R64, R29 ;  /* 0x0000001d00407202 */ /* 0x000fe20000000f00 */
[-C--:B------:R-:W-:Y:S01]  /*e660*/  FMUL.FTZ R122, R122, R0.reuse ;  /* 0x000000007a7a7220 */ /* 0x080fe20000410000 */
[----:B------:R-:W-:Y:S01]  /*e670*/  FMUL.FTZ R123, R123, R0 ;  /* 0x000000007b7b7220 */ /* 0x000fe20000410000 */
[C---:B------:R-:W-:Y:S01]  /*e680*/  HMMA.16816.F32 R144, R4.reuse, R18, R72 ;  /* 0x000000120490723c */ /* 0x040fe20000001848 */
[----:B------:R-:W4:Y:S01]  /*e690*/  LDSM.16.MT88.4 R16, [R215+0x14000] ;  /* 0x01400000d710783b */ /* 0x000f220000004200 */
[----:B------:R-:W-:Y:S01]  /*e6a0*/  MOV R71, R191 ;  /* 0x000000bf00477202 */ /* 0x000fe20000000f00 */
[-C--:B------:R-:W-:Y:S01]  /*e6b0*/  FMUL.FTZ R108, R108, R2.reuse ;  /* 0x000000026c6c7220 */ /* 0x080fe20000410000 */
[----:B------:R1:W-:Y:S01]  /*e6c0*/  MUFU.EX2 R191, R3 ;  /* 0x0000000300bf7308 */ /* 0x0003e20000000800 */
[----:B------:R-:W-:Y:S01]  /*e6d0*/  MOV R69, R65 ;  /* 0x0000004100457202 */ /* 0x000fe20000000f00 */
[----:B------:R-:W-:Y:S01]  /*e6e0*/  FMUL.FTZ R109, R109, R2 ;  /* 0x000000026d6d7220 */ /* 0x000fe20000410000 */
[----:B------:R-:W-:Y:S01]  /*e6f0*/  MOV R75, R71 ;  /* 0x00000047004b7202 */ /* 0x000fe20000000f00 */
[----:B------:R-:W-:Y:S01]  /*e700*/  FMUL.FTZ R110, R110, R0 ;  /* 0x000000006e6e7220 */ /* 0x000fe20000410000 */
[----:B------:R-:W-:Y:S01]  /*e710*/  MOV R70, R66 ;  /* 0x0000004200467202 */ /* 0x000fe20000000f00 */
[----:B------:R-:W-:Y:S01]  /*e720*/  FMUL.FTZ R111, R111, R0 ;  /* 0x000000006f6f7220 */ /* 0x000fe20000410000 */
[----:B------:R-:W-:Y:S01]  /*e730*/  MOV R65, R61 ;  /* 0x0000003d00417202 */ /* 0x000fe20000000f00 */
[-C--:B------:R-:W-:Y:S01]  /*e740*/  FMUL.FTZ R112, R112, R2.reuse ;  /* 0x0000000270707220 */ /* 0x080fe20000410000 */
[----:B------:R-:W-:Y:S01]  /*e750*/  FMUL.FTZ R113, R113, R2 ;  /* 0x0000000271717220 */ /* 0x000fe20000410000 */
[C---:B--2---:R-:W-:Y:S01]  /*e760*/  HMMA.16816.F32 R152, R4.reuse, R12, R76 ;  /* 0x0000000c0498723c */ /* 0x044fe2000000184c */
[-C--:B------:R-:W-:Y:S01]  /*e770*/  FMUL.FTZ R114, R114, R0.reuse ;  /* 0x0000000072727220 */ /* 0x080fe20000410000 */
[----:B------:R-:W-:Y:S01]  /*e780*/  FMUL.FTZ R115, R115, R0 ;  /* 0x0000000073737220 */ /* 0x000fe20000410000 */
[----:B------:R-:W-:Y:S01]  /*e790*/  MOV R71, R67 ;  /* 0x0000004300477202 */ /* 0x000fe20000000f00 */
[----:B------:R-:W-:Y:S01]  /*e7a0*/  FMUL.FTZ R124, R124, R2 ;  /* 0x000000027c7c7220 */ /* 0x000fe20000410000 */
[----:B------:R-:W-:Y:S01]  /*e7b0*/  MOV R66, R62 ;  /* 0x0000003e00427202 */ /* 0x000fe20000000f00 */
[C---:B------:R-:W-:Y:S01]  /*e7c0*/  HMMA.16816.F32 R168, R4.reuse, R14, R80 ;  /* 0x0000000e04a8723c */ /* 0x040fe20000001850 */
[----:B------:R-:W2:Y:S01]  /*e7d0*/  LDSM.16.MT88.4 R12, [R213+0x16000] ;  /* 0x01600000d50c783b */ /* 0x000ea20000004200 */
[----:B-1----:R-:W-:Y:S01]  /*e7e0*/  FFMA.FTZ R3, R31, UR20, -R9 ;  /* 0x000000141f037c23 */ /* 0x002fe20008010809 */
[----:B------:R-:W-:Y:S01]  /*e7f0*/  MOV R61, R49 ;  /* 0x00000031003d7202 */ /* 0x000fe20000000f00 */
[----:B------:R-:W-:Y:S01]  /*e800*/  FMUL.FTZ R125, R125, R2 ;  /* 0x000000027d7d7220 */ /* 0x000fe20000410000 */
[----:B------:R-:W-:Y:S01]  /*e810*/  MOV R67, R63 ;  /* 0x0000003f00437202 */ /* 0x000fe20000000f00 */
[C---:B---3--:R-:W-:Y:S01]  /*e820*/  HMMA.16816.F32 R148, R4.reuse, R20, R84 ;  /* 0x000000140494723c */ /* 0x048fe20000001854 */
[----:B------:R1:W-:Y:S01]  /*e830*/  MUFU.EX2 R73, R3 ;  /* 0x0000000300497308 */ /* 0x0003e20000000800 */
[----:B------:R-:W-:Y:S01]  /*e840*/  MOV R62, R50 ;  /* 0x00000032003e7202 */ /* 0x000fe20000000f00 */
[-C--:B------:R-:W-:Y:S01]  /*e850*/  FMUL.FTZ R126, R126, R0.reuse ;  /* 0x000000007e7e7220 */ /* 0x080fe20000410000 */
[----:B------:R-:W-:Y:S01]  /*e860*/  FMUL.FTZ R127, R127, R0 ;  /* 0x000000007f7f7220 */ /* 0x000fe20000410000 */
[-C--:B------:R-:W-:Y:S01]  /*e870*/  FMUL.FTZ R128, R128, R2.reuse ;  /* 0x0000000280807220 */ /* 0x080fe20000410000 */
[C---:B------:R-:W-:Y:S01]  /*e880*/  HMMA.16816.F32 R44, R4.reuse, R22, R88 ;  /* 0x00000016042c723c */ /* 0x040fe20000001858 */
[----:B------:R-:W3:Y:S01]  /*e890*/  LDSM.16.MT88.4 R20, [R214+0x16000] ;  /* 0x01600000d614783b */ /* 0x000ee20000004200 */
[----:B------:R-:W-:Y:S01]  /*e8a0*/  FMUL.FTZ R129, R129, R2 ;  /* 0x0000000281817220 */ /* 0x000fe20000410000 */
[-C--:B------:R-:W-:Y:S01]  /*e8b0*/  FMUL.FTZ R130, R130, R0.reuse ;  /* 0x0000000082827220 */ /* 0x080fe20000410000 */
[----:B------:R-:W-:Y:S01]  /*e8c0*/  FMUL.FTZ R131, R131, R0 ;  /* 0x0000000083837220 */ /* 0x000fe20000410000 */
[----:B------:R-:W-:Y:S01]  /*e8d0*/  MOV R63, R51 ;  /* 0x00000033003f7202 */ /* 0x000fe20000000f00 */
[----:B------:R-:W-:Y:S01]  /*e8e0*/  IMAD.MOV.U32 R76, RZ, RZ, R42 ;  /* 0x000000ffff4c7224 */ /* 0x000fe200078e002a */
[----:B------:R-:W-:Y:S01]  /*e8f0*/  MOV R41, R28 ;  /* 0x0000001c00297202 */ /* 0x000fe20000000f00 */
[----:B------:R-:W-:Y:S01]  /*e900*/  IMAD.MOV.U32 R83, RZ, RZ, R69 ;  /* 0x000000ffff537224 */ /* 0x000fe200078e0045 */
[----:B----4-:R-:W-:Y:S01]  /*e910*/  HMMA.16816.F32 R36, R4, R16, R92 ;  /* 0x000000100424723c */ /* 0x010fe2000000185c */
[----:B------:R-:W-:Y:S01]  /*e920*/  MOV R77, R43 ;  /* 0x0000002b004d7202 */ /* 0x000fe20000000f00 */
[----:B------:R-:W-:Y:S01]  /*e930*/  LDSM.16.MT88.4 R28, [R214+0x10800] ;  /* 0x01080000d61c783b */ /* 0x000fe20000004200 */
[----:B-1----:R-:W-:Y:S01]  /*e940*/  FFMA.FTZ R3, R175, UR20, -R9 ;  /* 0x00000014af037c23 */ /* 0x002fe20008010809 */
[----:B------:R-:W-:-:S02]  /*e950*/  MOV R82, R41 ;  /* 0x0000002900527202 */ /* 0x000fc40000000f00 */
[C---:B------:R-:W-:Y:S01]  /*e960*/  HMMA.16816.F32 R96, R4.reuse, R18, R96 ;  /* 0x000000120460723c */ /* 0x040fe20000001860 */
[----:B------:R-:W1:Y:S01]  /*e970*/  LDSM.16.MT88.4 R16, [R216+0x16000] ;  /* 0x01600000d810783b */ /* 0x000e620000004200 */
[----:B------:R4:W1:Y:S01]  /*e980*/  MUFU.EX2 R79, R3 ;  /* 0x00000003004f7308 */ /* 0x0008620000000800 */
[----:B------:R-:W-:Y:S02]  /*e990*/  MOV R69, R65 ;  /* 0x0000004100457202 */ /* 0x000fe40000000f00 */
[----:B------:R-:W-:Y:S02]  /*e9a0*/  MOV R78, R67 ;  /* 0x00000043004e7202 */ /* 0x000fe40000000f00 */
[----:B------:R-:W-:Y:S02]  /*e9b0*/  MOV R65, R26 ;  /* 0x0000001a00417202 */ /* 0x000fe40000000f00 */
[----:B------:R-:W-:Y:S02]  /*e9c0*/  MOV R67, R24 ;  /* 0x0000001800437202 */ /* 0x000fe40000000f00 */
[----:B------:R-:W-:Y:S01]  /*e9d0*/  MOV R87, R75 ;  /* 0x0000004b00577202 */ /* 0x000fe20000000f00 */
[----:B--2---:R-:W-:Y:S01]  /*e9e0*/  HMMA.16816.F32 R100, R4, R12, R100 ;  /* 0x0000000c0464723c */ /* 0x004fe20000001864 */
[----:B----4-:R-:W-:-:S05]  /*e9f0*/  FFMA.FTZ R3, R178, UR20, -R8 ;  /* 0x00000014b2037c23 */ /* 0x010fca0008010808 */
[C---:B------:R-:W-:Y:S01]  /*ea00*/  HMMA.16816.F32 R104, R4.reuse, R14, R104 ;  /* 0x0000000e0468723c */ /* 0x040fe20000001868 */
[----:B------:R-:W2:Y:S01]  /*ea10*/  LDSM.16.MT88.4 R12, [R215+0x16000] ;  /* 0x01600000d70c783b */ /* 0x000ea20000004200 */
[----:B------:R4:W-:Y:S04]  /*ea20*/  MUFU.EX2 R172, R3 ;  /* 0x0000000300ac7308 */ /* 0x0009e80000000800 */
[C---:B---3--:R-:W-:Y:S06]  /*ea30*/  HMMA.16816.F32 R108, R4.reuse, R20, R108 ;  /* 0x00000014046c723c */ /* 0x048fec000000186c */
[----:B------:R-:W-:Y:S01]  /*ea40*/  HMMA.16816.F32 R112, R4, R22, R112 ;  /* 0x000000160470723c */ /* 0x000fe20000001870 */
[----:B------:R-:W-:Y:S01]  /*ea50*/  LDSM.16.MT88.4 R20, [R213+0x12800] ;  /* 0x01280000d514783b */ /* 0x000fe20000004200 */
[----:B----4-:R-:W-:-:S04]  /*ea60*/  FFMA.FTZ R3, R179, UR20, -R8 ;  /* 0x00000014b3037c23 */ /* 0x010fc80008010808 */
[----:B-1----:R-:W-:Y:S01]  /*ea70*/  HMMA.16816.F32 R116, R4, R16, R116 ;  /* 0x000000100474723c */ /* 0x002fe20000001874 */
[----:B------:R1:W-:Y:S02]  /*ea80*/  MUFU.EX2 R74, R3 ;  /* 0x00000003004a7308 */ /* 0x0003e40000000800 */
[----:B-1----:R-:W-:-:S06]  /*ea90*/  FFMA.FTZ R3, R188, UR20, -R8 ;  /* 0x00000014bc037c23 */ /* 0x002fcc0008010808 */
[----:B------:R1:W3:Y:S01]  /*eaa0*/  MUFU.EX2 R72, R3 ;  /* 0x0000000300487308 */ /* 0x0002e20000000800 */
[C---:B--2---:R-:W-:Y:S01]  /*eab0*/  HMMA.16816.F32 R128, R4.reuse, R14, R128 ;  /* 0x0000000e0480723c */ /* 0x044fe20000001880 */
[----:B-1----:R-:W-:Y:S01]  /*eac0*/  FFMA.FTZ R3, R176, UR20, -R8 ;  /* 0x00000014b0037c23 */ /* 0x002fe20008010808 */
[----:B------:R-:W-:Y:S01]  /*ead0*/  IMAD.MOV.U32 R176, RZ, RZ, R68 ;  /* 0x000000ffffb07224 */ /* 0x000fe200078e0044 */
[----:B------:R-:W-:Y:S01]  /*eae0*/  MOV R68, R64 ;  /* 0x0000004000447202 */ /* 0x000fe20000000f00 */
[----:B------:R-:W-:Y:S01]  /*eaf0*/  IMAD.MOV.U32 R64, RZ, RZ, R60 ;  /* 0x000000ffff407224 */ /* 0x000fe200078e003c */
[----:B------:R-:W-:Y:S02]  /*eb00*/  MOV R60, R52 ;  /* 0x00000034003c7202 */ /* 0x000fe40000000f00 */
[----:B------:R-:W-:Y:S01]  /*eb10*/  MOV R52, R53 ;  /* 0x0000003500347202 */ /* 0x000fe20000000f00 */
[----:B------:R-:W-:Y:S01]  /*eb20*/  IMAD.MOV.U32 R53, RZ, RZ, R54 ;  /* 0x000000ffff357224 */ /* 0x000fe200078e0036 */
[----:B------:R-:W-:Y:S01]  /*eb30*/  MOV R54, R55 ;  /* 0x0000003700367202 */ /* 0x000fe20000000f00 */
[----:B------:R-:W-:Y:S01]  /*eb40*/  IMAD.MOV.U32 R81, RZ, RZ, R60 ;  /* 0x000000ffff517224 */ /* 0x000fe200078e003c */
[----:B------:R-:W-:Y:S01]  /*eb50*/  MOV R55, R48 ;  /* 0x0000003000377202 */ /* 0x000fe20000000f00 */
[----:B------:R-:W1:Y:S01]  /*eb60*/  MUFU.EX2 R3, R3 ;  /* 0x0000000300037308 */ /* 0x000e620000000800 */
[----:B------:R-:W-:Y:S01]  /*eb70*/  MOV R60, R61 ;  /* 0x0000003d003c7202 */ /* 0x000fe20000000f00 */
[----:B------:R-:W-:Y:S01]  /*eb80*/  HMMA.16816.F32 R48, R4, R18, R120 ;  /* 0x000000120430723c */ /* 0x000fe20000001878 */
[----:B------:R-:W-:Y:S01]  /*eb90*/  MOV R61, R62 ;  /* 0x0000003e003d7202 */ /* 0x000fe20000000f00 */
[----:B------:R-:W2:Y:S01]  /*eba0*/  LDSM.16.MT88.4 R16, [R216+0x10800] ;  /* 0x01080000d810783b */ /* 0x000ea20000004200 */
[----:B------:R-:W-:-:S02]  /*ebb0*/  MOV R62, R63 ;  /* 0x0000003f003e7202 */ /* 0x000fc40000000f00 */
[----:B------:R-:W-:Y:S02]  /*ebc0*/  MOV R63, R40 ;  /* 0x00000028003f7202 */ /* 0x000fe40000000f00 */
[----:B------:R-:W-:Y:S01]  /*ebd0*/  HMMA.16816.F32 R40, R4, R12, R124 ;  /* 0x0000000c0428723c */ /* 0x000fe2000000187c */
[----:B------:R-:W4:Y:S01]  /*ebe0*/  LDSM.16.MT88.4 R12, [R215+0x10800] ;  /* 0x01080000d70c783b */ /* 0x000f220000004200 */
[----:B------:R-:W-:Y:S01]  /*ebf0*/  IMAD.MOV.U32 R120, RZ, RZ, R79 ;  /* 0x000000ffff787224 */ /* 0x000fe200078e004f */
[----:B------:R-:W-:Y:S02]  /*ec00*/  MOV R86, R68 ;  /* 0x0000004400567202 */ /* 0x000fe40000000f00 */
[----:B------:R-:W-:Y:S02]  /*ec10*/  MOV R79, R70 ;  /* 0x00000046004f7202 */ /* 0x000fe40000000f00 */
[----:B------:R-:W-:Y:S02]  /*ec20*/  MOV R70, R64 ;  /* 0x0000004000467202 */ /* 0x000fe40000000f00 */
[----:B------:R-:W-:-:S02]  /*ec30*/  MOV R68, R66 ;  /* 0x0000004200447202 */ /* 0x000fc40000000f00 */
[----:B------:R-:W-:Y:S02]  /*ec40*/  MOV R64, R27 ;  /* 0x0000001b00407202 */ /* 0x000fe40000000f00 */
[----:B------:R-:W-:Y:S02]  /*ec50*/  MOV R66, R25 ;  /* 0x0000001900427202 */ /* 0x000fe40000000f00 */
[----:B------:R-:W-:Y:S01]  /*ec60*/  LDSM.16.MT88.4 R24, [R214+0x12800] ;  /* 0x01280000d618783b */ /* 0x000fe20000004200 */
[----:B---3--:R-:W-:Y:S01]  /*ec70*/  MOV R121, R72 ;  /* 0x0000004800797202 */ /* 0x008fe20000000f00 */
[----:B------:R-:W-:Y:S01]  /*ec80*/  IMAD.MOV.U32 R72, RZ, RZ, R217 ;  /* 0x000000ffff487224 */ /* 0x000fe200078e00d9 */
[----:B------:R-:W-:Y:S02]  /*ec90*/  MOV R122, R73 ;  /* 0x00000049007a7202 */ /* 0x000fe40000000f00 */
[----:B------:R-:W-:Y:S02]  /*eca0*/  MOV R123, R74 ;  /* 0x0000004a007b7202 */ /* 0x000fe40000000f00 */
[----:B------:R-:W-:-:S02]  /*ecb0*/  F2FP.F16.F32.PACK_AB R4, R176, R191 ;  /* 0x000000bfb004723e */ /* 0x000fc400000000ff */
[----:B------:R-:W-:Y:S01]  /*ecc0*/  MOV R75, R184 ;  /* 0x000000b8004b7202 */ /* 0x000fe20000000f00 */
[----:B------:R-:W-:Y:S01]  /*ecd0*/  IMAD.MOV.U32 R126, RZ, RZ, R76 ;  /* 0x000000ffff7e7224 */ /* 0x000fe200078e004c */
[----:B------:R-:W-:Y:S01]  /*ece0*/  F2FP.F16.F32.PACK_AB R5, R123, R172 ;  /* 0x000000ac7b05723e */ /* 0x000fe200000000ff */
[----:B------:R3:W5:Y:S01]  /*ecf0*/  LDL.LU R217, [R1+0x3c] ;  /* 0x00003c0001d97983 */ /* 0x0007620000300800 */
[----:B------:R-:W-:Y:S02]  /*ed00*/  F2FP.F16.F32.PACK_AB R6, R120, R122 ;  /* 0x0000007a7806723e */ /* 0x000fe400000000ff */
[----:B-1----:R-:W-:Y:S02]  /*ed10*/  F2FP.F16.F32.PACK_AB R7, R3, R121 ;  /* 0x000000790307723e */ /* 0x002fe400000000ff */
[----:B------:R-:W-:Y:S02]  /*ed20*/  MOV R73, R212 ;  /* 0x000000d400497202 */ /* 0x000fe40000000f00 */
[----:B------:R-:W-:Y:S01]  /*ed30*/  MOV R74, R185 ;  /* 0x000000b9004a7202 */ /* 0x000fe20000000f00 */
[----:B------:R-:W-:-:S02]  /*ed40*/  IMAD.MOV.U32 R178, RZ, RZ, R75 ;  /* 0x000000ffffb27224 */ /* 0x000fc400078e004b */
[C---:B------:R-:W-:Y:S06]  /*ed50*/  HMMA.16816.F32 R136, R4.reuse, R32, R136 ;  /* 0x000000200488723c */ /* 0x040fec0000001888 */
[C---:B------:R-:W-:Y:S01]  /*ed60*/  HMMA.16816.F32 R52, R4.reuse, R34, R52 ;  /* 0x000000220434723c */ /* 0x040fe20000001834 */
[----:B------:R-:W-:Y:S01]  /*ed70*/  LDSM.16.MT88.4 R32, [R216+0x12800] ;  /* 0x01280000d820783b */ /* 0x000fe20000004200 */
[----:B------:R-:W-:Y:S02]  /*ed80*/  MOV R95, R72 ;  /* 0x00000048005f7202 */ /* 0x000fe40000000f00 */
[----:B------:R-:W-:Y:S01]  /*ed90*/  MOV R94, R73 ;  /* 0x00000049005e7202 */ /* 0x000fe20000000f00 */
[----:B------:R3:W5:Y:S01]  /*eda0*/  LDL.LU R212, [R1+0x38] ;  /* 0x0000380001d47983 */ /* 0x0007620000300800 */
[----:B--2---:R-:W-:Y:S01]  /*edb0*/  HMMA.16816.F32 R56, R4, R16, R56 ;  /* 0x000000100438723c */ /* 0x004fe20000001838 */
[----:B------:R-:W-:-:S02]  /*edc0*/  MOV R93, R74 ;  /* 0x0000004a005d7202 */ /* 0x000fc40000000f00 */
[----:B------:R-:W-:Y:S01]  /*edd0*/  MOV R179, R68 ;  /* 0x0000004400b37202 */ /* 0x000fe20000000f00 */
[----:B------:R3:W5:Y:S02]  /*ede0*/  LDL.LU R185, [R1+0x34] ;  /* 0x0000340001b97983 */ /* 0x0007640000300800 */
[C---:B------:R-:W-:Y:S01]  /*edf0*/  HMMA.16816.F32 R64, R4.reuse, R18, R64 ;  /* 0x000000120440723c */ /* 0x040fe20000001840 */
[----:B------:R-:W-:Y:S01]  /*ee00*/  MOV R188, R69 ;  /* 0x0000004500bc7202 */ /* 0x000fe20000000f00 */
[----:B------:R-:W1:Y:S01]  /*ee10*/  LDSM.16.MT88.4 R16, [R213+0x14800] ;  /* 0x01480000d510783b */ /* 0x000e620000004200 */
[----:B------:R-:W-:Y:S02]  /*ee20*/  MOV R175, R70 ;  /* 0x0000004600af7202 */ /* 0x000fe40000000f00 */
[----:B------:R-:W-:Y:S01]  /*ee30*/  MOV R92, R71 ;  /* 0x00000047005c7202 */ /* 0x000fe20000000f00 */
[----:B------:R-:W-:Y:S01]  /*ee40*/  HMMA.16816.F32 R72, R4, R20, R204 ;  /* 0x000000140448723c */ /* 0x000fe200000018cc */
[----:B------:R-:W-:Y:S01]  /*ee50*/  MOV R10, R77 ;  /* 0x0000004d000a7202 */ /* 0x000fe20000000f00 */
[----:B------:R3:W5:Y:S01]  /*ee60*/  LDL.LU R184, [R1+0x30] ;  /* 0x0000300001b87983 */ /* 0x0007620000300800 */
[----:B------:R-:W-:-:S02]  /*ee70*/  MOV R127, R78 ;  /* 0x0000004e007f7202 */ /* 0x000fc40000000f00 */
[----:B------:R-:W-:Y:S01]  /*ee80*/  MOV R91, R81 ;  /* 0x00000051005b7202 */ /* 0x000fe20000000f00 */
[C---:B------:R-:W-:Y:S01]  /*ee90*/  HMMA.16816.F32 R140, R4.reuse, R28, R140 ;  /* 0x0000001c048c723c */ /* 0x040fe2000000188c */
[----:B------:R-:W-:Y:S01]  /*eea0*/  MOV R207, R79 ;  /* 0x0000004f00cf7202 */ /* 0x000fe20000000f00 */
[----:B------:R-:W-:Y:S01]  /*eeb0*/  FFMA.FTZ R10, R10, UR20, -R9 ;  /* 0x000000140a0a7c23 */ /* 0x000fe20008010809 */
[----:B------:R-:W-:Y:S02]  /*eec0*/  MOV R125, R82 ;  /* 0x00000052007d7202 */ /* 0x000fe40000000f00 */
[----:B------:R-:W-:Y:S01]  /*eed0*/  MOV R205, R93 ;  /* 0x0000005d00cd7202 */ /* 0x000fe20000000f00 */
[----:B------:R-:W-:Y:S01]  /*eee0*/  HMMA.16816.F32 R60, R4, R30, R60 ;  /* 0x0000001e043c723c */ /* 0x000fe2000000183c */
[----:B------:R-:W2:Y:S01]  /*eef0*/  LDSM.16.MT88.4 R28, [R215+0x12800] ;  /* 0x01280000d71c783b */ /* 0x000ea20000004200 */
[----:B------:R-:W-:Y:S02]  /*ef00*/  MOV R204, R188 ;  /* 0x000000bc00cc7202 */ /* 0x000fe40000000f00 */
[----:B------:R-:W-:-:S02]  /*ef10*/  MOV R206, R175 ;  /* 0x000000af00ce7202 */ /* 0x000fc40000000f00 */
[C---:B----4-:R-:W-:Y:S06]  /*ef20*/  HMMA.16816.F32 R156, R4.reuse, R12, R156 ;  /* 0x0000000c049c723c */ /* 0x050fec000000189c */
[C---:B------:R-:W-:Y:S01]  /*ef30*/  HMMA.16816.F32 R68, R4.reuse, R14, R248 ;  /* 0x0000000e0444723c */ /* 0x040fe200000018f8 */
[----:B------:R-:W4:Y:S05]  /*ef40*/  LDSM.16.MT88.4 R12, [R214+0x14800] ;  /* 0x01480000d60c783b */ /* 0x000f2a0000004200 */
[----:B------:R-:W-:Y:S01]  /*ef50*/  HMMA.16816.F32 R76, R4, R22, R208 ;  /* 0x00000016044c723c */ /* 0x000fe200000018d0 */
[----:B------:R-:W3:Y:S01]  /*ef60*/  LDSM.16.MT88.4 R20, [R216+0x14800] ;  /* 0x01480000d814783b */ /* 0x000ee20000004200 */
[----:B------:R-:W-:Y:S01]  /*ef70*/  MOV R251, R3 ;  /* 0x0000000300fb7202 */ /* 0x000fe20000000f00 */
[----:B------:R-:W-:Y:S01]  /*ef80*/  FFMA.FTZ R3, R174, UR20, -R9 ;  /* 0x00000014ae037c23 */ /* 0x000fe20008010809 */
[----:B------:R-:W-:-:S02]  /*ef90*/  MOV R250, R120 ;  /* 0x0000007800fa7202 */ /* 0x000fc40000000f00 */
[C---:B-1----:R-:W-:Y:S01]  /*efa0*/  HMMA.16816.F32 R144, R4.reuse, R18, R144 ;  /* 0x000000120490723c */ /* 0x042fe20000001890 */
[----:B------:R-:W-:Y:S01]  /*efb0*/  IMAD.MOV.U32 R208, RZ, RZ, R83 ;  /* 0x000000ffffd07224 */ /* 0x000fe200078e0053 */
[----:B------:R1:W-:Y:S01]  /*efc0*/  MUFU.EX2 R210, R3 ;  /* 0x0000000300d27308 */ /* 0x0003e20000000800 */
[----:B------:R-:W-:Y:S02]  /*efd0*/  MOV R249, R121 ;  /* 0x0000007900f97202 */ /* 0x000fe40000000f00 */
[----:B------:R-:W-:Y:S01]  /*efe0*/  MOV R248, R122 ;  /* 0x0000007a00f87202 */ /* 0x000fe20000000f00 */
[----:B------:R-:W-:Y:S01]  /*eff0*/  HMMA.16816.F32 R80, R4, R24, R196 ;  /* 0x000000180450723c */ /* 0x000fe200000018c4 */
[----:B------:R-:W-:-:S05]  /*f000*/  MOV R211, R123 ;  /* 0x0000007b00d37202 */ /* 0x000fca0000000f00 */
[C---:B------:R-:W-:Y:S01]  /*f010*/  HMMA.16816.F32 R132, R4.reuse, R16, R132 ;  /* 0x000000100484723c */ /* 0x040fe20000001884 */
[----:B------:R-:W-:Y:S02]  /*f020*/  MOV R198, R86 ;  /* 0x0000005600c67202 */ /* 0x000fe40000000f00 */
[----:B------:R-:W-:Y:S02]  /*f030*/  MOV R197, R87 ;  /* 0x0000005700c57202 */ /* 0x000fe40000000f00 */
[----:B------:R-:W-:Y:S01]  /*f040*/  MOV R199, R191 ;  /* 0x000000bf00c77202 */ /* 0x000fe20000000f00 */
[----:B------:R-:W-:Y:S01]  /*f050*/  HMMA.16816.F32 R84, R4, R26, R200 ;  /* 0x0000001a0454723c */ /* 0x000fe200000018c8 */
[----:B------:R-:W3:Y:S01]  /*f060*/  LDSM.16.MT88.4 R24, [R215+0x14800] ;  /* 0x01480000d718783b */ /* 0x000ee20000004200 */
[----:B-1----:R-:W-:Y:S01]  /*f070*/  FFMA.FTZ R3, R177, UR20, -R9 ;  /* 0x00000014b1037c23 */ /* 0x002fe20008010809 */
[----:B------:R-:W-:-:S03]  /*f080*/  MOV R196, R172 ;  /* 0x000000ac00c47202 */ /* 0x000fc60000000f00 */
[----:B------:R1:W3:Y:S01]  /*f090*/  MUFU.EX2 R209, R3 ;  /* 0x0000000300d17308 */ /* 0x0002e20000000800 */
[----:B------:R-:W-:Y:S01]  /*f0a0*/  MOV R201, R91 ;  /* 0x0000005b00c97202 */ /* 0x000fe20000000f00 */
[----:B------:R-:W-:Y:S01]  /*f0b0*/  IMAD.MOV.U32 R202, RZ, RZ, R127 ;  /* 0x000000ffffca7224 */ /* 0x000fe200078e007f */
[----:B------:R-:W-:Y:S01]  /*f0c0*/  HMMA.16816.F32 R88, R4, R32, R180 ;  /* 0x000000200458723c */ /* 0x000fe200000018b4 */
[----:B------:R-:W-:Y:S02]  /*f0d0*/  MOV R203, R94 ;  /* 0x0000005e00cb7202 */ /* 0x000fe40000000f00 */
[----:B------:R-:W-:-:S03]  /*f0e0*/  MOV R200, R173 ;  /* 0x000000ad00c87202 */ /* 0x000fc60000000f00 */
[C---:B--2---:R-:W-:Y:S01]  /*f0f0*/  HMMA.16816.F32 R120, R4.reuse, R28, R164 ;  /* 0x0000001c0478723c */ /* 0x044fe200000018a4 */
[----:B------:R-:W-:Y:S01]  /*f100*/  IMAD.MOV.U32 R181, RZ, RZ, R176 ;  /* 0x000000ffffb57224 */ /* 0x000fe200078e00b0 */
[----:B------:R-:W-:Y:S01]  /*f110*/  MOV R176, R92 ;  /* 0x0000005c00b07202 */ /* 0x000fe20000000f00 */
[----:B------:R-:W-:Y:S01]  /*f120*/  IMAD.MOV.U32 R180, RZ, RZ, R95 ;  /* 0x000000ffffb47224 */ /* 0x000fe200078e005f */
[----:B------:R-:W-:Y:S02]  /*f130*/  MOV R183, R125 ;  /* 0x0000007d00b77202 */ /* 0x000fe40000000f00 */
[----:B------:R-:W-:Y:S01]  /*f140*/  HMMA.16816.F32 R92, R4, R34, R192 ;  /* 0x00000022045c723c */ /* 0x000fe200000018c0 */
[----:B------:R-:W2:Y:S01]  /*f150*/  LDSM.16.MT88.4 R32, [R216+0x16800] ;  /* 0x01680000d820783b */ /* 0x000ea20000004200 */
[----:B------:R-:W-:Y:S02]  /*f160*/  MOV R182, R126 ;  /* 0x0000007e00b67202 */ /* 0x000fe40000000f00 */
[----:B------:R-:W-:-:S02]  /*f170*/  MOV R16, R180 ;  /* 0x000000b400107202 */ /* 0x000fc40000000f00 */
[C---:B----4-:R-:W-:Y:S01]  /*f180*/  HMMA.16816.F32 R152, R4.reuse, R12, R152 ;  /* 0x0000000c0498723c */ /* 0x050fe20000001898 */
[----:B------:R-:W-:Y:S02]  /*f190*/  MOV R194, R190 ;  /* 0x000000be00c27202 */ /* 0x000fe40000000f00 */
[----:B------:R-:W-:Y:S02]  /*f1a0*/  MOV R195, R189 ;  /* 0x000000bd00c37202 */ /* 0x000fe40000000f00 */
[----:B------:R-:W-:Y:S01]  /*f1b0*/  MOV R17, R181 ;  /* 0x000000b500117202 */ /* 0x000fe20000000f00 */
[----:B-1----:R-:W-:Y:S01]  /*f1c0*/  FFMA.FTZ R3, R194, UR20, -R9 ;  /* 0x00000014c2037c23 */ /* 0x002fe20008010809 */
[----:B------:R-:W-:Y:S01]  /*f1d0*/  HMMA.16816.F32 R168, R4, R14, R168 ;  /* 0x0000000e04a8723c */ /* 0x000fe200000018a8 */
[----:B------:R-:W-:Y:S01]  /*f1e0*/  IMAD.MOV.U32 R19, RZ, RZ, R195 ;  /* 0x000000ffff137224 */ /* 0x000fe200078e00c3 */
[----:B------:R-:W1:Y:S01]  /*f1f0*/  LDSM.16.MT88.4 R12, [R214+0x16800] ;  /* 0x01680000d60c783b */ /* 0x000e620000004200 */
[----:B------:R-:W-:Y:S01]  /*f200*/  IMAD.MOV.U32 R195, RZ, RZ, R197 ;  /* 0x000000ffffc37224 */ /* 0x000fe200078e00c5 */
[----:B------:R-:W-:-:S02]  /*f210*/  MOV R197, R208 ;  /* 0x000000d000c57202 */ /* 0x000fc40000000f00 */
[C---:B------:R-:W-:Y:S01]  /*f220*/  HMMA.16816.F32 R124, R4.reuse, R30, R160 ;  /* 0x0000001e047c723c */ /* 0x040fe200000018a0 */
[----:B------:R4:W-:Y:S01]  /*f230*/  MUFU.EX2 R208, R3 ;  /* 0x0000000300d07308 */ /* 0x0009e20000000800 */
[----:B------:R-:W1:Y:S01]  /*f240*/  LDSM.16.MT88.4 R28, [R213+0x16800] ;  /* 0x01680000d51c783b */ /* 0x000e620000004200 */
[----:B------:R-:W-:Y:S02]  /*f250*/  MOV R194, R201 ;  /* 0x000000c900c27202 */ /* 0x000fe40000000f00 */
[----:B------:R-:W-:Y:S01]  /*f260*/  MOV R201, R198 ;  /* 0x000000c600c97202 */ /* 0x000fe20000000f00 */
[C---:B---3--:R-:W-:Y:S01]  /*f270*/  HMMA.16816.F32 R164, R4.reuse, R20, R148 ;  /* 0x0000001404a4723c */ /* 0x048fe20000001894 */
[----:B------:R-:W-:Y:S02]  /*f280*/  MOV R198, R207 ;  /* 0x000000cf00c67202 */ /* 0x000fe40000000f00 */
[----:B------:R-:W-:Y:S02]  /*f290*/  MOV R192, R182 ;  /* 0x000000b600c07202 */ /* 0x000fe40000000f00 */
[----:B------:R-:W-:Y:S01]  /*f2a0*/  MOV R193, R183 ;  /* 0x000000b700c17202 */ /* 0x000fe20000000f00 */
[----:B------:R-:W-:Y:S01]  /*f2b0*/  HMMA.16816.F32 R188, R4, R22, R44 ;  /* 0x0000001604bc723c */ /* 0x000fe2000000182c */
[----:B------:R-:W3:Y:S01]  /*f2c0*/  LDSM.16.MT88.4 R20, [R215+0x16800] ;  /* 0x01680000d714783b */ /* 0x000ee20000004200 */
[----:B------:R-:W-:-:S02]  /*f2d0*/  MOV R151, R195 ;  /* 0x000000c300977202 */ /* 0x000fc40000000f00 */
[----:B------:R-:W-:Y:S01]  /*f2e0*/  MOV R195, R205 ;  /* 0x000000cd00c37202 */ /* 0x000fe20000000f00 */
[----:B----4-:R-:W-:Y:S01]  /*f2f0*/  FFMA.FTZ R3, R252, UR20, -R9 ;  /* 0x00000014fc037c23 */ /* 0x010fe20008010809 */
[C---:B------:R-:W-:Y:S01]  /*f300*/  HMMA.16816.F32 R172, R4.reuse, R24, R36 ;  /* 0x0000001804ac723c */ /* 0x040fe20000001824 */
[----:B------:R-:W-:Y:S01]  /*f310*/  MOV R46, R16 ;  /* 0x00000010002e7202 */ /* 0x000fe20000000f00 */
[----:B------:R-:W-:Y:S01]  /*f320*/  IMAD.MOV.U32 R47, RZ, RZ, R17 ;  /* 0x000000ffff2f7224 */ /* 0x000fe200078e0011 */
[----:B------:R4:W-:Y:S01]  /*f330*/  MUFU.EX2 R207, R3 ;  /* 0x0000000300cf7308 */ /* 0x0009e20000000800 */
[----:B------:R-:W-:Y:S01]  /*f340*/  MOV R148, R192 ;  /* 0x000000c000947202 */ /* 0x000fe20000000f00 */
[----:B------:R-:W-:Y:S01]  /*f350*/  LDSM.16.MT88.4 R36, [R215+0x11000] ;  /* 0x01100000d724783b */ /* 0x000fe20000004200 */
[C---:B------:R-:W-:Y:S01]  /*f360*/  HMMA.16816.F32 R180, R4.reuse, R26, R96 ;  /* 0x0000001a04b4723c */ /* 0x040fe20000001860 */
[----:B------:R-:W-:Y:S01]  /*f370*/  MOV R149, R193 ;  /* 0x000000c100957202 */ /* 0x000fe20000000f00 */
[----:B------:R-:W-:Y:S01]  /*f380*/  IMAD.MOV.U32 R193, RZ, RZ, R197 ;  /* 0x000000ffffc17224 */ /* 0x000fe200078e00c5 */
[----:B------:R-:W3:Y:S01]  /*f390*/  LDSM.16.MT88.4 R24, [R213+0x11000] ;  /* 0x01100000d518783b */ /* 0x000ee20000004200 */
[----:B------:R-:W-:Y:S01]  /*f3a0*/  MOV R150, R194 ;  /* 0x000000c200967202 */ /* 0x000fe20000000f00 */
[----:B------:R-:W-:Y:S01]  /*f3b0*/  IMAD.MOV.U32 R252, RZ, RZ, R47 ;  /* 0x000000fffffc7224 */ /* 0x000fe200078e002f */
[----:B--2---:R-:W-:Y:S01]  /*f3c0*/  HMMA.16816.F32 R96, R4, R32, R116 ;  /* 0x000000200460723c */ /* 0x004fe20000001874 */
[----:B------:R-:W-:-:S02]  /*f3d0*/  MOV R192, R201 ;  /* 0x000000c900c07202 */ /* 0x000fc40000000f00 */
[----:B------:R-:W-:Y:S02]  /*f3e0*/  MOV R194, R198 ;  /* 0x000000c600c27202 */ /* 0x000fe40000000f00 */
[----:B------:R-:W-:Y:S01]  /*f3f0*/  MOV R201, R176 ;  /* 0x000000b000c97202 */ /* 0x000fe20000000f00 */
[C---:B-1----:R-:W-:Y:S01]  /*f400*/  HMMA.16816.F32 R112, R4.reuse, R14, R112 ;  /* 0x0000000e0470723c */ /* 0x042fe20000001870 */
[----:B------:R-:W-:Y:S01]  /*f410*/  MOV R119, R203 ;  /* 0x000000cb00777202 */ /* 0x000fe20000000f00 */
[----:B----4-:R-:W-:Y:S01]  /*f420*/  FFMA.FTZ R3, R204, UR20, -R8 ;  /* 0x00000014cc037c23 */ /* 0x010fe20008010808 */
[----:B------:R-:W-:Y:S02]  /*f430*/  MOV R204, R206 ;  /* 0x000000ce00cc7202 */ /* 0x000fe40000000f00 */
[----:B------:R-:W-:Y:S01]  /*f440*/  MOV R198, R179 ;  /* 0x000000b300c67202 */ /* 0x000fe20000000f00 */
[----:B------:R1:W-:Y:S01]  /*f450*/  MUFU.EX2 R206, R3 ;  /* 0x0000000300ce7308 */ /* 0x0003e20000000800 */
[----:B------:R-:W-:Y:S01]  /*f460*/  MOV R197, R178 ;  /* 0x000000b200c57202 */ /* 0x000fe20000000f00 */
[C---:B------:R-:W-:Y:S06]  /*f470*/  HMMA.16816.F32 R160, R4.reuse, R28, R100 ;  /* 0x0000001c04a0723c */ /* 0x040fec0000001864 */
[----:B------:R-:W-:Y:S01]  /*f480*/  HMMA.16816.F32 R176, R4, R12, R108 ;  /* 0x0000000c04b0723c */ /* 0x000fe2000000186c */
[----:B------:R-:W-:Y:S01]  /*f490*/  LDSM.16.MT88.4 R12, [R216+0x11000] ;  /* 0x01100000d80c783b */ /* 0x000fe20000004200 */
[----:B------:R-:W-:Y:S01]  /*f4a0*/  MOV R100, R192 ;  /* 0x000000c000647202 */ /* 0x000fe20000000f00 */
[----:B------:R-:W-:Y:S01]  /*f4b0*/  IMAD.MOV.U32 R101, RZ, RZ, R193 ;  /* 0x000000ffff657224 */ /* 0x000fe200078e00c1 */
[----:B------:R-:W-:-:S02]  /*f4c0*/  MOV R102, R194 ;  /* 0x000000c200667202 */ /* 0x000fc40000000f00 */
[C---:B------:R-:W-:Y:S01]  /*f4d0*/  HMMA.16816.F32 R104, R4.reuse, R30, R104 ;  /* 0x0000001e0468723c */ /* 0x040fe20000001868 */
[----:B------:R-:W-:Y:S01]  /*f4e0*/  MOV R103, R195 ;  /* 0x000000c300677202 */ /* 0x000fe20000000f00 */
[----:B------:R-:W-:Y:S01]  /*f4f0*/  LDSM.16.MT88.4 R28, [R214+0x13000] ;  /* 0x01300000d61c783b */ /* 0x000fe20000004200 */
[----:B-1----:R-:W-:Y:S01]  /*f500*/  FFMA.FTZ R3, R19, UR20, -R8 ;  /* 0x0000001413037c23 */ /* 0x002fe20008010808 */
[----:B------:R-:W-:Y:S02]  /*f510*/  MOV R108, R148 ;  /* 0x00000094006c7202 */ /* 0x000fe40000000f00 */
[----:B------:R-:W1:Y:S01]  /*f520*/  LDSM.16.MT88.4 R16, [R214+0x11000] ;  /* 0x01100000d610783b */ /* 0x000e620000004200 */
[----:B------:R2:W4:Y:S01]  /*f530*/  MUFU.EX2 R205, R3 ;  /* 0x0000000300cd7308 */ /* 0x0005220000000800 */
[----:B------:R-:W-:Y:S01]  /*f540*/  HMMA.16816.F32 R48, R4, R34, R48 ;  /* 0x000000220430723c */ /* 0x000fe20000001830 */
[----:B------:R-:W-:Y:S01]  /*f550*/  MOV R109, R149 ;  /* 0x00000095006d7202 */ /* 0x000fe20000000f00 */
[----:B------:R-:W-:Y:S01]  /*f560*/  LDSM.16.MT88.4 R32, [R213+0x13000] ;  /* 0x01300000d520783b */ /* 0x000fe20000004200 */
[----:B------:R-:W-:-:S02]  /*f570*/  MOV R110, R150 ;  /* 0x00000096006e7202 */ /* 0x000fc40000000f00 */
[----:B------:R-:W-:Y:S01]  /*f580*/  MOV R111, R151 ;  /* 0x00000097006f7202 */ /* 0x000fe20000000f00 */
[----:B---3--:R-:W-:Y:S01]  /*f590*/  HMMA.16816.F32 R40, R4, R20, R40 ;  /* 0x000000140428723c */ /* 0x008fe20000001828 */
[----:B--2---:R-:W-:-:S04]  /*f5a0*/  FFMA.FTZ R3, R204, UR20, -R8 ;  /* 0x00000014cc037c23 */ /* 0x004fc80008010808 */
[----:B------:R2:W-:Y:S02]  /*f5b0*/  MUFU.EX2 R204, R3 ;  /* 0x0000000300cc7308 */ /* 0x0005e40000000800 */
[----:B--2---:R-:W-:Y:S02]  /*f5c0*/  FFMA.FTZ R3, R46, UR20, -R8 ;  /* 0x000000142e037c23 */ /* 0x004fe40008010808 */
[----:B------:R-:W-:Y:S01]  /*f5d0*/  HMMA.16816.F32 R44, R4, R22, R128 ;  /* 0x00000016042c723c */ /* 0x000fe20000001880 */
[----:B------:R-:W-:Y:S03]  /*f5e0*/  LDSM.16.MT88.4 R20, [R214+0x15000] ;  /* 0x01500000d614783b */ /* 0x000fe60000004200 */
[----:B------:R-:W2:Y:S03]  /*f5f0*/  MUFU.EX2 R203, R3 ;  /* 0x0000000300cb7308 */ /* 0x000ea60000000800 */
[----:B------:R-:W-:Y:S01]  /*f600*/  F2FP.F16.F32.PACK_AB R4, R209, R210 ;  /* 0x000000d2d104723e */ /* 0x000fe200000000ff */
[----:B------:R-:W-:Y:S01]  /*f610*/  IMAD.MOV.U32 R129, RZ, RZ, R103 ;  /* 0x000000ffff817224 */ /* 0x000fe200078e0067 */
[----:B----4-:R-:W-:-:S02]  /*f620*/  F2FP.F16.F32.PACK_AB R5, R205, R206 ;  /* 0x000000cecd05723e */ /* 0x010fc400000000ff */
[----:B------:R-:W-:Y:S02]  /*f630*/  F2FP.F16.F32.PACK_AB R6, R207, R208 ;  /* 0x000000d0cf06723e */ /* 0x000fe400000000ff */
[----:B------:R-:W-:Y:S02]  /*f640*/  MOV R128, R102 ;  /* 0x0000006600807202 */ /* 0x000fe40000000f00 */
[----:B------:R-:W-:Y:S02]  /*f650*/  MOV R131, R100 ;  /* 0x0000006400837202 */ /* 0x000fe40000000f00 */
[----:B------:R-:W-:Y:S02]  /*f660*/  MOV R130, R101 ;  /* 0x0000006500827202 */ /* 0x000fe40000000f00 */
[----:B--2---:R-:W-:Y:S01]  /*f670*/  F2FP.F16.F32.PACK_AB R7, R203, R204 ;  /* 0x000000cccb07723e */ /* 0x004fe200000000ff */
[----:B------:R-:W-:-:S04]  /*f680*/  FFMA.FTZ R3, R202, UR20, -R9 ;  /* 0x00000014ca037c23 */ /* 0x000fc80008010809 */
[----:B------:R2:W-:Y:S02]  /*f690*/  MUFU.EX2 R202, R3 ;  /* 0x0000000300ca7308 */ /* 0x0005e40000000800 */
[C---:B------:R-:W-:Y:S06]  /*f6a0*/  HMMA.16816.F32 R136, R4.reuse, R24, R136 ;  /* 0x000000180488723c */ /* 0x040fec0000001888 */
[C---:B------:R-:W-:Y:S01]  /*f6b0*/  HMMA.16816.F32 R52, R4.reuse, R26, R52 ;  /* 0x0000001a0434723c */ /* 0x040fe20000001834 */
[----:B------:R-:W3:Y:S05]  /*f6c0*/  LDSM.16.MT88.4 R24, [R216+0x13000] ;  /* 0x01300000d818783b */ /* 0x000eea0000004200 */
[C---:B-1----:R-:W-:Y:S06]  /*f6d0*/  HMMA.16816.F32 R140, R4.reuse, R16, R140 ;  /* 0x00000010048c723c */ /* 0x042fec000000188c */
[C---:B------:R-:W-:Y:S01]  /*f6e0*/  HMMA.16816.F32 R192, R4.reuse, R18, R60 ;  /* 0x0000001204c0723c */ /* 0x040fe2000000183c */
[----:B------:R-:W1:Y:S05]  /*f6f0*/  LDSM.16.MT88.4 R16, [R215+0x13000] ;  /* 0x01300000d710783b */ /* 0x000e6a0000004200 */
[C---:B------:R-:W-:Y:S06]  /*f700*/  HMMA.16816.F32 R148, R4.reuse, R12, R56 ;  /* 0x0000000c0494723c */ /* 0x040fec0000001838 */
[----:B------:R-:W-:Y:S01]  /*f710*/  HMMA.16816.F32 R60, R4, R14, R64 ;  /* 0x0000000e043c723c */ /* 0x000fe20000001840 */
[----:B------:R-:W4:Y:S01]  /*f720*/  LDSM.16.MT88.4 R12, [R213+0x15000] ;  /* 0x01500000d50c783b */ /* 0x000f220000004200 */
[----:B------:R-:W-:Y:S01]  /*f730*/  MOV R58, R110 ;  /* 0x0000006e003a7202 */ /* 0x000fe20000000f00 */
[----:B------:R-:W-:Y:S01]  /*f740*/  IMAD.MOV.U32 R57, RZ, RZ, R109 ;  /* 0x000000ffff397224 */ /* 0x000fe200078e006d */
[----:B------:R-:W-:-:S02]  /*f750*/  MOV R59, R111 ;  /* 0x0000006f003b7202 */ /* 0x000fc40000000f00 */
[C---:B------:R-:W-:Y:S01]  /*f760*/  HMMA.16816.F32 R156, R4.reuse, R36, R156 ;  /* 0x00000024049c723c */ /* 0x040fe2000000189c */
[----:B--2---:R-:W-:Y:S01]  /*f770*/  FFMA.FTZ R3, R58, UR20, -R9 ;  /* 0x000000143a037c23 */ /* 0x004fe20008010809 */
[----:B------:R-:W-:Y:S02]  /*f780*/  MOV R58, R59 ;  /* 0x0000003b003a7202 */ /* 0x000fe40000000f00 */
[----:B------:R-:W-:Y:S02]  /*f790*/  MOV R59, R128 ;  /* 0x00000080003b7202 */ /* 0x000fe40000000f00 */
[----:B------:R-:W-:Y:S01]  /*f7a0*/  MOV R128, R129 ;  /* 0x0000008100807202 */ /* 0x000fe20000000f00 */
[----:B------:R-:W-:Y:S01]  /*f7b0*/  HMMA.16816.F32 R36, R4, R38, R68 ;  /* 0x000000260424723c */ /* 0x000fe20000001844 */
[----:B------:R-:W-:Y:S02]  /*f7c0*/  MOV R129, R201 ;  /* 0x000000c900817202 */ /* 0x000fe40000000f00 */
[----:B------:R2:W4:Y:S01]  /*f7d0*/  MUFU.EX2 R201, R3 ;  /* 0x0000000300c97308 */ /* 0x0005220000000800 */
[----:B------:R-:W-:-:S02]  /*f7e0*/  MOV R66, R199 ;  /* 0x000000c700427202 */ /* 0x000fc40000000f00 */
[C---:B---3--:R-:W-:Y:S01]  /*f7f0*/  HMMA.16816.F32 R88, R4.reuse, R24, R88 ;  /* 0x000000180458723c */ /* 0x048fe20000001858 */
[----:B------:R-:W-:Y:S02]  /*f800*/  MOV R67, R119 ;  /* 0x0000007700437202 */ /* 0x000fe40000000f00 */
[----:B------:R-:W-:Y:S02]  /*f810*/  MOV R56, R108 ;  /* 0x0000006c00387202 */ /* 0x000fe40000000f00 */
[----:B------:R-:W-:Y:S01]  /*f820*/  MOV R65, R67 ;  /* 0x0000004300417202 */ /* 0x000fe20000000f00 */
[C---:B------:R-:W-:Y:S01]  /*f830*/  HMMA.16816.F32 R92, R4.reuse, R26, R92 ;  /* 0x0000001a045c723c */ /* 0x040fe2000000185c */
[----:B------:R-:W-:Y:S01]  /*f840*/  LDSM.16.MT88.4 R24, [R213+0x17000] ;  /* 0x01700000d518783b */ /* 0x000fe20000004200 */
[----:B------:R-:W-:Y:S02]  /*f850*/  IMAD.MOV.U32 R67, RZ, RZ, R200 ;  /* 0x000000ffff437224 */ /* 0x000fe400078e00c8 */
[----:B------:R-:W-:Y:S02]  /*f860*/  MUFU.EX2 R200, R10 ;  /* 0x0000000a00c87308 */ /* 0x000fe40000000800 */
[----:B------:R-:W-:Y:S01]  /*f870*/  HMMA.16816.F32 R68, R4, R32, R72 ;  /* 0x000000200444723c */ /* 0x000fe20000001848 */
[----:B--2---:R-:W-:Y:S01]  /*f880*/  FFMA.FTZ R3, R244, UR20, -R9 ;  /* 0x00000014f4037c23 */ /* 0x004fe20008010809 */
[----:B------:R-:W-:-:S04]  /*f890*/  IMAD.MOV.U32 R244, RZ, RZ, R196 ;  /* 0x000000fffff47224 */ /* 0x000fc800078e00c4 */
[----:B------:R2:W-:Y:S01]  /*f8a0*/  MUFU.EX2 R199, R3 ;  /* 0x0000000300c77308 */ /* 0x0005e20000000800 */
[C---:B------:R-:W-:Y:S01]  /*f8b0*/  HMMA.16816.F32 R76, R4.reuse, R34, R76 ;  /* 0x00000022044c723c */ /* 0x040fe2000000184c */
[----:B------:R-:W3:Y:S01]  /*f8c0*/  LDSM.16.MT88.4 R32, [R216+0x15000] ;  /* 0x01500000d820783b */ /* 0x000ee20000004200 */
[----:B------:R-:W-:Y:S02]  /*f8d0*/  MOV R72, R11 ;  /* 0x0000000b00487202 */ /* 0x000fe40000000f00 */
[----:B------:R-:W-:Y:S02]  /*f8e0*/  MOV R75, R67 ;  /* 0x00000043004b7202 */ /* 0x000fe40000000f00 */
[----:B-1----:R-:W-:Y:S01]  /*f8f0*/  HMMA.16816.F32 R108, R4, R18, R124 ;  /* 0x00000012046c723c */ /* 0x002fe2000000187c */
[----:B------:R-:W-:Y:S02]  /*f900*/  MOV R74, R56 ;  /* 0x00000038004a7202 */ /* 0x000fe40000000f00 */
[----:B------:R-:W-:-:S03]  /*f910*/  MOV R73, R57 ;  /* 0x0000003900497202 */ /* 0x000fc60000000f00 */
[----:B------:R-:W-:Y:S01]  /*f920*/  HMMA.16816.F32 R80, R4, R28, R80 ;  /* 0x0000001c0450723c */ /* 0x000fe20000001850 */
[----:B--2---:R-:W-:Y:S01]  /*f930*/  FFMA.FTZ R3, R58, UR20, -R8 ;  /* 0x000000143a037c23 */ /* 0x004fe20008010808 */
[----:B------:R-:W-:-:S04]  /*f940*/  MOV R58, R59 ;  /* 0x0000003b003a7202 */ /* 0x000fc80000000f00 */
[C---:B------:R-:W-:Y:S01]  /*f950*/  HMMA.16816.F32 R84, R4.reuse, R30, R84 ;  /* 0x0000001e0454723c */ /* 0x040fe20000001854 */
[----:B------:R-:W-:Y:S01]  /*f960*/  MOV R59, R128 ;  /* 0x00000080003b7202 */ /* 0x000fe20000000f00 */
[----:B------:R-:W1:Y:S01]  /*f970*/  LDSM.16.MT88.4 R28, [R215+0x15000] ;  /* 0x01500000d71c783b */ /* 0x000e620000004200 */
[----:B------:R-:W-:Y:S02]  /*f980*/  MOV R128, R129 ;  /* 0x0000008100807202 */ /* 0x000fe40000000f00 */
[----:B------:R-:W-:Y:S01]  /*f990*/  MOV R129, R198 ;  /* 0x000000c600817202 */ /* 0x000fe20000000f00 */
[C---:B------:R-:W-:Y:S01]  /*f9a0*/  HMMA.16816.F32 R124, R4.reuse, R20, R152 ;  /* 0x00000014047c723c */ /* 0x040fe20000001898 */
[----:B------:R2:W-:Y:S01]  /*f9b0*/  MUFU.EX2 R198, R3 ;  /* 0x0000000300c67308 */ /* 0x0005e20000000800 */
[----:B------:R-:W-:Y:S04]  /*f9c0*/  LDSM.16.MT88.4 R152, [R214+0x11800] ;  /* 0x01180000d698783b */ /* 0x000fe80000004200 */
[C---:B------:R-:W-:Y:S01]  /*f9d0*/  HMMA.16816.F32 R100, R4.reuse, R16, R120 ;  /* 0x000000100464723c */ /* 0x040fe20000001878 */
[----:B------:R-:W1:Y:S05]  /*f9e0*/  LDSM.16.MT88.4 R16, [R214+0x17000] ;  /* 0x01700000d610783b */ /* 0x000e6a0000004200 */
[----:B------:R-:W-:Y:S01]  /*f9f0*/  HMMA.16816.F32 R168, R4, R22, R168 ;  /* 0x0000001604a8723c */ /* 0x000fe200000018a8 */
[----:B------:R-:W1:Y:S01]  /*fa00*/  LDSM.16.MT88.4 R20, [R215+0x17000] ;  /* 0x01700000d714783b */ /* 0x000e620000004200 */
[----:B--2---:R-:W-:-:S04]  /*fa10*/  FFMA.FTZ R3, R197, UR20, -R8 ;  /* 0x00000014c5037c23 */ /* 0x004fc80008010808 */
[C---:B----4-:R-:W-:Y:S01]  /*fa20*/  HMMA.16816.F32 R116, R4.reuse, R12, R132 ;  /* 0x0000000c0474723c */ /* 0x050fe20000001884 */
[----:B------:R2:W4:Y:S05]  /*fa30*/  MUFU.EX2 R197, R3 ;  /* 0x0000000300c57308 */ /* 0x00052a0000000800 */
[C---:B------:R-:W-:Y:S01]  /*fa40*/  HMMA.16816.F32 R120, R4.reuse, R14, R144 ;  /* 0x0000000e0478723c */ /* 0x040fe20000001890 */
[----:B------:R-:W4:Y:S04]  /*fa50*/  LDSM.16.MT88.4 R12, [R216+0x17000] ;  /* 0x01700000d80c783b */ /* 0x000f280000004200 */
[----:B------:R-:W-:Y:S01]  /*fa60*/  LDSM.16.MT88.4 R144, [R213+0x11800] ;  /* 0x01180000d590783b */ /* 0x000fe20000004200 */
[C---:B---3--:R-:W-:Y:S03]  /*fa70*/  HMMA.16816.F32 R132, R4.reuse, R32, R164 ;  /* 0x000000200484723c */ /* 0x048fe600000018a4 */
[----:B------:R-:W-:Y:S03]  /*fa80*/  LDSM.16.MT88.4 R164, [R215+0x11800] ;  /* 0x01180000d7a4783b */ /* 0x000fe60000004200 */
[----:B------:R-:W-:Y:S01]  /*fa90*/  HMMA.16816.F32 R32, R4, R34, R188 ;  /* 0x000000220420723c */ /* 0x000fe200000018bc */
[----:B--2---:R-:W-:-:S04]  /*faa0*/  FFMA.FTZ R3, R65, UR20, -R8 ;  /* 0x0000001441037c23 */ /* 0x004fc80008010808 */
[----:B------:R2:W-:Y:S01]  /*fab0*/  MUFU.EX2 R196, R3 ;  /* 0x0000000300c47308 */ /* 0x0005e20000000800 */
[C---:B-1----:R-:W-:Y:S06]  /*fac0*/  HMMA.16816.F32 R172, R4.reuse, R28, R172 ;  /* 0x0000001c04ac723c */ /* 0x042fec00000018ac */
[C---:B------:R-:W-:Y:S06]  /*fad0*/  HMMA.16816.F32 R28, R4.reuse, R30, R180 ;  /* 0x0000001e041c723c */ /* 0x040fec00000018b4 */
[----:B------:R-:W-:Y:S01]  /*fae0*/  HMMA.16816.F32 R176, R4, R16, R176 ;  /* 0x0000001004b0723c */ /* 0x000fe200000018b0 */
[----:B--2---:R-:W-:Y:S01]  /*faf0*/  FFMA.FTZ R3, R245, UR20, -R8 ;  /* 0x00000014f5037c23 */ /* 0x004fe20008010808 */
[----:B------:R-:W-:-:S04]  /*fb00*/  MOV R245, R66 ;  /* 0x0000004200f57202 */ /* 0x000fc80000000f00 */
[C---:B------:R-:W-:Y:S01]  /*fb10*/  HMMA.16816.F32 R8, R4.reuse, R24, R160 ;  /* 0x000000180408723c */ /* 0x040fe200000018a0 */
[----:B------:R-:W1:Y:S01]  /*fb20*/  LDSM.16.MT88.4 R160, [R216+0x11800] ;  /* 0x01180000d8a0783b */ /* 0x000e620000004200 */
[----:B------:R-:W2:Y:S03]  /*fb30*/  MUFU.EX2 R3, R3 ;  /* 0x0000000300037308 */ /* 0x000ea60000000800 */
[----:B------:R-:W3:Y:S01]  /*fb40*/  LDSM.16.MT88.4 R64, [R215+0x13800] ;  /* 0x01380000d740783b */ /* 0x000ee20000004200 */
[C---:B------:R-:W-:Y:S06]  /*fb50*/  HMMA.16816.F32 R24, R4.reuse, R26, R104 ;  /* 0x0000001a0418723c */ /* 0x040fec0000001868 */
[----:B------:R-:W-:Y:S01]  /*fb60*/  HMMA.16816.F32 R188, R4, R20, R40 ;  /* 0x0000001404bc723c */ /* 0x000fe20000001828 */
[----:B------:R-:W-:Y:S01]  /*fb70*/  MOV R107, R128 ;  /* 0x00000080006b7202 */ /* 0x000fe20000000f00 */
[----:B------:R-:W3:Y:S01]  /*fb80*/  LDSM.16.MT88.4 R40, [R213+0x13800] ;  /* 0x01380000d528783b */ /* 0x000ee20000004200 */
[----:B------:R-:W-:-:S02]  /*fb90*/  MOV R106, R129 ;  /* 0x00000081006a7202 */ /* 0x000fc40000000f00 */
[----:B------:R-:W-:Y:S01]  /*fba0*/  MOV R105, R130 ;  /* 0x0000008200697202 */ /* 0x000fe20000000f00 */
[C---:B------:R-:W-:Y:S01]  /*fbb0*/  HMMA.16816.F32 R16, R4.reuse, R18, R112 ;  /* 0x000000120410723c */ /* 0x040fe20000001870 */
[----:B------:R-:W-:Y:S02]  /*fbc0*/  MOV R104, R131 ;  /* 0x0000008300687202 */ /* 0x000fe40000000f00 */
[----:B------:R-:W-:Y:S02]  /*fbd0*/  F2FP.F16.F32.PACK_AB R128, R201, R202 ;  /* 0x000000cac980723e */ /* 0x000fe400000000ff */
[----:B----4-:R-:W-:Y:S01]  /*fbe0*/  F2FP.F16.F32.PACK_AB R129, R197, R198 ;  /* 0x000000c6c581723e */ /* 0x010fe200000000ff */
[C---:B------:R-:W-:Y:S01]  /*fbf0*/  HMMA.16816.F32 R180, R4.reuse, R12, R96 ;  /* 0x0000000c04b4723c */ /* 0x040fe20000001860 */
[----:B------:R-:W-:Y:S01]  /*fc00*/  F2FP.F16.F32.PACK_AB R130, R199, R200 ;  /* 0x000000c8c782723e */ /* 0x000fe200000000ff */
[----:B------:R-:W-:Y:S01]  /*fc10*/  IMAD.MOV.U32 R115, RZ, RZ, R58 ;  /* 0x000000ffff737224 */ /* 0x000fe200078e003a */
[----:B--2---:R-:W-:Y:S01]  /*fc20*/  F2FP.F16.F32.PACK_AB R131, R3, R196 ;  /* 0x000000c40383723e */ /* 0x004fe200000000ff */
[----:B------:R-:W-:Y:S01]  /*fc30*/  LDSM.16.MT88.4 R96, [R215+0x15800] ;  /* 0x01580000d760783b */ /* 0x000fe20000004200 */
[----:B------:R-:W-:Y:S01]  /*fc40*/  MOV R114, R59 ;  /* 0x0000003b00727202 */ /* 0x000fe20000000f00 */
[----:B------:R-:W-:Y:S02]  /*fc50*/  HMMA.16816.F32 R12, R4, R14, R48 ;  /* 0x0000000e040c723c */ /* 0x000fe40000001830 */
[----:B------:R-:W-:Y:S04]  /*fc60*/  LDSM.16.MT88.4 R48, [R214+0x13800] ;  /* 0x01380000d630783b */ /* 0x000fe80000004200 */
[C---:B------:R-:W-:Y:S01]  /*fc70*/  HMMA.16816.F32 R140, R128.reuse, R152, R140 ;  /* 0x00000098808c723c */ /* 0x040fe2000000188c */
[----:B------:R-:W-:Y:S05]  /*fc80*/  LDSM.16.MT88.4 R56, [R216+0x13800] ;  /* 0x01380000d838783b */ /* 0x000fea0000004200 */
[C---:B------:R-:W-:Y:S06]  /*fc90*/  HMMA.16816.F32 R152, R128.reuse, R154, R192 ;  /* 0x0000009a8098723c */ /* 0x040fec00000018c0 */
[----:B-1----:R-:W-:Y:S01]  /*fca0*/  HMMA.16816.F32 R148, R128, R160, R148 ;  /* 0x000000a08094723c */ /* 0x002fe20000001894 */
[----:B------:R-:W-:Y:S01]  /*fcb0*/  IMAD.MOV.U32 R195, RZ, RZ, R72 ;  /* 0x000000ffffc37224 */ /* 0x000fe200078e0048 */
[----:B------:R-:W-:-:S02]  /*fcc0*/  MOV R194, R73 ;  /* 0x0000004900c27202 */ /* 0x000fc40000000f00 */
[----:B------:R-:W-:Y:S02]  /*fcd0*/  MOV R193, R74 ;  /* 0x0000004a00c17202 */ /* 0x000fe40000000f00 */
[----:B------:R-:W-:Y:S01]  /*fce0*/  MOV R192, R75 ;  /* 0x0000004b00c07202 */ /* 0x000fe20000000f00 */
[C---:B------:R-:W-:Y:S01]  /*fcf0*/  HMMA.16816.F32 R160, R128.reuse, R162, R60 ;  /* 0x000000a280a0723c */ /* 0x040fe2000000183c */
[----:B------:R-:W1:Y:S05]  /*fd00*/  LDSM.16.MT88.4 R72, [R213+0x15800] ;  /* 0x01580000d548783b */ /* 0x000e6a0000004200 */
[C---:B---3--:R-:W-:Y:S06]  /*fd10*/  HMMA.16816.F32 R60, R128.reuse, R64, R100 ;  /* 0x00000040803c723c */ /* 0x048fec0000001864 */
[----:B------:R-:W-:Y:S01]  /*fd20*/  HMMA.16816.F32 R64, R128, R66, R108 ;  /* 0x000000428040723c */ /* 0x000fe2000000186c */
[----:B------:R-:W-:Y:S01]  /*fd30*/  MOV R100, R104 ;  /* 0x0000006800647202 */ /* 0x000fe20000000f00 */
[----:B------:R-:W-:Y:S01]  /*fd40*/  IMAD.MOV.U32 R102, RZ, RZ, R106 ;  /* 0x000000ffff667224 */ /* 0x000fe200078e006a */
[----:B------:R-:W-:-:S02]  /*fd50*/  MOV R101, R105 ;  /* 0x0000006900657202 */ /* 0x000fc40000000f00 */
[----:B------:R-:W-:Y:S01]  /*fd60*/  MOV R103, R107 ;  /* 0x0000006b00677202 */ /* 0x000fe20000000f00 */
[C---:B------:R-:W-:Y:S01]  /*fd70*/  HMMA.16816.F32 R156, R128.reuse, R164, R156 ;  /* 0x000000a4809c723c */ /* 0x040fe2000000189c */
[----:B------:R-:W-:Y:S01]  /*fd80*/  MOV R110, R114 ;  /* 0x00000072006e7202 */ /* 0x000fe20000000f00 */
[----:B------:R-:W-:Y:S01]  /*fd90*/  FFMA.FTZ R2, R101, R2, R100 ;  /* 0x0000000265027223 */ /* 0x000fe20000010064 */
[----:B------:R-:W-:Y:S01]  /*fda0*/  MOV R111, R115 ;  /* 0x00000073006f7202 */ /* 0x000fe20000000f00 */
[----:B------:R-:W-:Y:S01]  /*fdb0*/  FFMA.FTZ R0, R103, R0, R102 ;  /* 0x0000000067007223 */ /* 0x000fe20000010066 */
[----:B------:R-:W-:Y:S01]  /*fdc0*/  LDSM.16.MT88.4 R104, [R213+0x17800] ;  /* 0x01780000d568783b */ /* 0x000fe20000004200 */
[----:B------:R-:W-:Y:S01]  /*fdd0*/  FADD.FTZ R2, R110, R2 ;  /* 0x000000026e027221 */ /* 0x000fe20000010000 */
[----:B------:R-:W-:Y:S01]  /*fde0*/  HMMA.16816.F32 R164, R128, R166, R36 ;  /* 0x000000a680a4723c */ /* 0x000fe20000001824 */
[----:B------:R-:W-:Y:S01]  /*fdf0*/  FADD.FTZ R0, R111, R0 ;  /* 0x000000006f007221 */ /* 0x000fe20000010000 */
[----:B------:R-:W-:Y:S01]  /*fe00*/  LDSM.16.MT88.4 R112, [R214+0x17800] ;  /* 0x01780000d670783b */ /* 0x000fe20000004200 */
[----:B------:R-:W-:-:S02]  /*fe10*/  FADD.FTZ R2, R192, R2 ;  /* 0x00000002c0027221 */ /* 0x000fc40000010000 */
[----:B------:R-:W-:Y:S01]  /*fe20*/  FADD.FTZ R0, R193, R0 ;  /* 0x00000000c1007221 */ /* 0x000fe20000010000 */
[C---:B------:R-:W-:Y:S01]  /*fe30*/  HMMA.16816.F32 R136, R128.reuse, R144, R136 ;  /* 0x000000908088723c */ /* 0x040fe20000001888 */
[----:B------:R-:W-:Y:S02]  /*fe40*/  FADD.FTZ R2, R194, R2 ;  /* 0x00000002c2027221 */ /* 0x000fe40000010000 */
[----:B------:R-:W-:Y:S02]  /*fe50*/  FADD.FTZ R0, R195, R0 ;  /* 0x00000000c3007221 */ /* 0x000fe40000010000 */
[----:B------:R-:W-:Y:S01]  /*fe60*/  FADD.FTZ R2, R245, R2 ;  /* 0x00000002f5027221 */ /* 0x000fe20000010000 */
[----:B------:R-:W-:Y:S01]  /*fe70*/  HMMA.16816.F32 R36, R128, R40, R68 ;  /* 0x000000288024723c */ /* 0x000fe20000001844 */
[----:B------:R-:W-:Y:S02]  /*fe80*/  FADD.FTZ R0, R244, R0 ;  /* 0x00000000f4007221 */ /* 0x000fe40000010000 */
[----:B------:R-:W-:-:S02]  /*fe90*/  FADD.FTZ R2, R252, R2 ;  /* 0x00000002fc027221 */ /* 0x000fc40000010000 */
[----:B------:R-:W-:Y:S01]  /*fea0*/  FADD.FTZ R0, R211, R0 ;  /* 0x00000000d3007221 */ /* 0x000fe20000010000 */
[----:B------:R-:W-:Y:S01]  /*feb0*/  HMMA.16816.F32 R20, R4, R22, R44 ;  /* 0x000000160414723c */ /* 0x000fe2000000182c */
[----:B------:R-:W-:Y:S01]  /*fec0*/  FADD.FTZ R2, R248, R2 ;  /* 0x00000002f8027221 */ /* 0x000fe20000010000 */
[----:B------:R-:W-:Y:S01]  /*fed0*/  LDSM.16.MT88.4 R4, [R215+0x17800] ;  /* 0x01780000d704783b */ /* 0x000fe20000004200 */
[----:B------:R-:W-:Y:S02]  /*fee0*/  FADD.FTZ R0, R249, R0 ;  /* 0x00000000f9007221 */ /* 0x000fe40000010000 */
[----:B------:R-:W-:Y:S01]  /*fef0*/  FADD.FTZ R2, R250, R2 ;  /* 0x00000002fa027221 */ /* 0x000fe20000010000 */
[----:B------:R-:W-:Y:S01]  /*ff00*/  HMMA.16816.F32 R144, R128, R146, R52 ;  /* 0x000000928090723c */ /* 0x000fe20000001834 */
[----:B------:R-:W-:Y:S02]  /*ff10*/  FADD.FTZ R0, R251, R0 ;  /* 0x00000000fb007221 */ /* 0x000fe40000010000 */
[----:B------:R-:W-:-:S02]  /*ff20*/  FADD.FTZ R2, R210, R2 ;  /* 0x00000002d2027221 */ /* 0x000fc40000010000 */
[----:B------:R-:W-:Y:S01]  /*ff30*/  FADD.FTZ R0, R206, R0 ;  /* 0x00000000ce007221 */ /* 0x000fe20000010000 */
[C---:B-1----:R-:W-:Y:S01]  /*ff40*/  HMMA.16816.F32 R68, R128.reuse, R72, R116 ;  /* 0x000000488044723c */ /* 0x042fe20000001874 */
[----:B------:R-:W-:Y:S02]  /*ff50*/  FADD.FTZ R2, R209, R2 ;  /* 0x00000002d1027221 */ /* 0x000fe40000010000 */
[----:B------:R-:W-:Y:S02]  /*ff60*/  FADD.FTZ R0, R205, R0 ;  /* 0x00000000cd007221 */ /* 0x000fe40000010000 */
[----:B------:R-:W-:Y:S01]  /*ff70*/  FADD.FTZ R2, R208, R2 ;  /* 0x00000002d0027221 */ /* 0x000fe20000010000 */
[----:B------:R-:W-:Y:S01]  /*ff80*/  HMMA.16816.F32 R44, R128, R48, R80 ;  /* 0x00000030802c723c */ /* 0x000fe20000001850 */
[----:B------:R-:W1:Y:S01]  /*ff90*/  LDSM.16.MT88.4 R80, [R214+0x15800] ;  /* 0x01580000d650783b */ /* 0x000e620000004200 */
[----:B------:R-:W-:Y:S01]  /*ffa0*/  FADD.FTZ R0, R204, R0 ;  /* 0x00000000cc007221 */ /* 0x000fe20000010000 */
[----:B------:R-:W-:-:S03]  /*ffb0*/  FADD.FTZ R2, R207, R2 ;  /* 0x00000002cf027221 */ /* 0x000fc60000010000 */
[----:B------:R-:W-:Y:S01]  /*ffc0*/  HMMA.16816.F32 R52, R128, R56, R88 ;  /* 0x000000388034723c */ /* 0x000fe20000001858 */
[----:B------:R-:W2:Y:S01]  /*ffd0*/  LDSM.16.MT88.4 R88, [R216+0x15800] ;  /* 0x01580000d858783b */ /* 0x000ea20000004200 */
[----:B------:R-:W-:Y:S01]  /*ffe0*/  FADD.FTZ R0, R203, R0 ;  /* 0x00000000cb007221 */ /* 0x000fe20000010000 */
[----:B------:R-:W-:-:S03]  /*fff0*/  FADD.FTZ R2, R202, R2 ;  /* 0x00000002ca027221 */ /* 0x000fc60000010000 */
[----:B------:R-:W-:Y:S01]  /*10000*/  HMMA.16816.F32 R72, R128, R74, R120 ;  /* 0x0000004a8048723c */ /* 0x000fe20000001878 */
[----:B------:R-:W3:Y:S01]  /*10010*/  LDSM.16.MT88.4 R120, [R216+0x17800] ;  /* 0x01780000d878783b */ /* 0x000ee20000004200 */
[----:B------:R-:W-:Y:S01]  /*10020*/  FADD.FTZ R0, R198, R0 ;  /* 0x00000000c6007221 */ /* 0x000fe20000010000 */
[----:B------:R-:W-:-:S03]  /*10030*/  FADD.FTZ R2, R201, R2 ;  /* 0x00000002c9027221 */ /* 0x000fc60000010000 */
[----:B------:R-:W-:Y:S01]  /*10040*/  FADD.FTZ R0, R197, R0 ;  /* 0x00000000c5007221 */ /* 0x000fe20000010000 */
[----:B------:R-:W-:Y:S01]  /*10050*/  FADD.FTZ R2, R200, R2 ;  /* 0x00000002c8027221 */ /* 0x000fe20000010000 */
[----:B------:R-:W-:Y:S02]  /*10060*/  HMMA.16816.F32 R40, R128, R42, R76 ;  /* 0x0000002a8028723c */ /* 0x000fe4000000184c */
[----:B------:R-:W-:Y:S01]  /*10070*/  FADD.FTZ R0, R196, R0 ;  /* 0x00000000c4007221 */ /* 0x000fe20000010000 */
[----:B------:R-:W-:-:S03]  /*10080*/  FADD.FTZ R2, R199, R2 ;  /* 0x00000002c7027221 */ /* 0x000fc60000010000 */
[----:B------:R-:W-:Y:S01]  /*10090*/  FADD.FTZ R0, R3, R0 ;  /* 0x0000000003007221 */ /* 0x000fe20000010000 */
[----:B------:R-:W-:Y:S01]  /*100a0*/  HMMA.16816.F32 R48, R128, R50, R84 ;  /* 0x000000328030723c */ /* 0x000fe20000001854 */
[----:B------:R4:W-:Y:S01]  /*100b0*/  STL [R1], R2 ;  /* 0x0000000201007387 */ /* 0x0009e20000100800 */
[----:B------:R-:W-:-:S03]  /*100c0*/  MOV R3, R186 ;  /* 0x000000ba00037202 */ /* 0x000fc60000000f00 */
[----:B------:R4:W-:Y:S01]  /*100d0*/  STL [R1+0x4], R0 ;  /* 0x0000040001007387 */ /* 0x0009e20000100800 */
[C---:B------:R-:W-:Y:S06]  /*100e0*/  HMMA.16816.F32 R56, R128.reuse, R58, R92 ;  /* 0x0000003a8038723c */ /* 0x040fec000000185c */
[C---:B------:R-:W-:Y:S06]  /*100f0*/  HMMA.16816.F32 R92, R128.reuse, R96, R172 ;  /* 0x00000060805c723c */ /* 0x040fec00000018ac */
[C---:B-1----:R-:W-:Y:S06]  /*10100*/  HMMA.16816.F32 R76, R128.reuse, R80, R124 ;  /* 0x00000050804c723c */ /* 0x042fec000000187c */
[C---:B--2---:R-:W-:Y:S06]  /*10110*/  HMMA.16816.F32 R84, R128.reuse, R88, R132 ;  /* 0x000000588054723c */ /* 0x044fec0000001884 */
[----:B------:R-:W-:Y:S01]  /*10120*/  HMMA.16816.F32 R100, R128, R104, R8 ;  /* 0x000000688064723c */ /* 0x000fe20000001808 */
[----:B------:R-:W-:-:S05]  /*10130*/  MOV R132, R187 ;  /* 0x000000bb00847202 */ /* 0x000fca0000000f00 */
[C---:B------:R-:W-:Y:S06]  /*10140*/  HMMA.16816.F32 R108, R128.reuse, R112, R176 ;  /* 0x00000070806c723c */ /* 0x040fec00000018b0 */
[C---:B---3--:R-:W-:Y:S06]  /*10150*/  HMMA.16816.F32 R116, R128.reuse, R120, R180 ;  /* 0x000000788074723c */ /* 0x048fec00000018b4 */
[C---:B------:R-:W-:Y:S06]  /*10160*/  HMMA.16816.F32 R80, R128.reuse, R82, R168 ;  /* 0x000000528050723c */ /* 0x040fec00000018a8 */
[C---:B------:R-:W-:Y:S06]  /*10170*/  HMMA.16816.F32 R88, R128.reuse, R90, R32 ;  /* 0x0000005a8058723c */ /* 0x040fec0000001820 */
[C---:B------:R-:W-:Y:S06]  /*10180*/  HMMA.16816.F32 R96, R128.reuse, R98, R28 ;  /* 0x000000628060723c */ /* 0x040fec000000181c */
[C---:B------:R-:W-:Y:S06]  /*10190*/  HMMA.16816.F32 R104, R128.reuse, R106, R24 ;  /* 0x0000006a8068723c */ /* 0x040fec0000001818 */
[C---:B------:R-:W-:Y:S06]  /*101a0*/  HMMA.16816.F32 R112, R128.reuse, R114, R16 ;  /* 0x000000728070723c */ /* 0x040fec0000001810 */
[C---:B------:R-:W-:Y:S06]  /*101b0*/  HMMA.16816.F32 R120, R128.reuse, R122, R12 ;  /* 0x0000007a8078723c */ /* 0x040fec000000180c */
[C---:B------:R-:W-:Y:S06]  /*101c0*/  HMMA.16816.F32 R124, R128.reuse, R4, R188 ;  /* 0x00000004807c723c */ /* 0x040fec00000018bc */
[----:B----4-:R-:W-:-:S15]  /*101d0*/  HMMA.16816.F32 R128, R128, R6, R20 ;  /* 0x000000068080723c */ /* 0x010fde0000001814 */
[----:B------:R-:W-:-:S09]  /*101e0*/  NOP ;  /* 0x0000000000007918 */ /* 0x000fd20000000000 */
.L_x_2427:
[----:B------:R-:W-:Y:S05]  /*101f0*/  @!P6 BRA `(.L_x_2435) ;  /* 0x000000540014e947 */ /* 0x000fea0003800000 */
[----:B------:R-:W-:Y:S01]  /*10200*/  ULDC UR18, c[0x0][0x380] ;  /* 0x0000e00000127ab9 */ /* 0x000fe20000000800 */
[----:B------:R-:W-:Y:S01]  /*10210*/  ULEA UR11, -UR6, URZ, 0x6 ;  /* 0x0000003f060b7291 */ /* 0x000fe2000f8e313f */
[----:B------:R-:W-:Y:S01]  /*10220*/  IMAD.U32 R0, RZ, RZ, UR18 ;  /* 0x00000012ff007e24 */ /* 0x000fe2000f8e00ff */
[----:B------:R-:W-:Y:S01]  /*10230*/  ULEA UR34, -UR10, URZ, 0x6 ;  /* 0x0000003f0a227291 */ /* 0x000fe2000f8e313f */
[----:B------:R-:W-:Y:S01]  /*10240*/  IMAD.U32 R4, RZ, RZ, UR18 ;  /* 0x00000012ff047e24 */ /* 0x000fe2000f8e00ff */
[----:B------:R-:W-:Y:S01]  /*10250*/  USHF.R.S32.HI UR10, URZ, 0x1f, UR11 ;  /* 0x0000001f3f0a7899 */ /* 0x000fe2000801140b */
[----:B------:R-:W-:Y:S01]  /*10260*/  IMAD.MOV.U32 R134, RZ, RZ, R3 ;  /* 0x000000ffff867224 */ /* 0x000fe200078e0003 */
[----:B------:R-:W-:Y:S01]  /*10270*/  IABS R0, R0 ;  /* 0x0000000000007213 */ /* 0x000fe20000000000 */
[----:B------:R-:W-:Y:S01]  /*10280*/  UMOV UR8, URZ ;  /* 0x0000003f00087c82 */ /* 0x000fe20008000000 */
[----:B------:R-:W-:Y:S01]  /*10290*/  UMOV UR6, URZ ;  /* 0x0000003f00067c82 */ /* 0x000fe20008000000 */
[----:B------:R-:W-:Y:S01]  /*102a0*/  MOV R133, R132 ;  /* 0x0000008400857202 */ /* 0x000fe20000000f00 */
[----:B------:R-:W-:Y:S01]  /*102b0*/  ULDC UR24, c[0x0][0x2d0] ;  /* 0x0000b40000187ab9 */ /* 0x000fe20000000800 */
[----:B------:R-:W-:Y:S01]  /*102c0*/  IMAD.MOV.U32 R2, RZ, RZ, R0 ;  /* 0x000000ffff027224 */ /* 0x000fe200078e0000 */
[----:B------:R-:W-:Y:S01]  /*102d0*/  IABS R0, R4 ;  /* 0x0000000400007213 */ /* 0x000fe20000000000 */
[----:B------:R-:W-:Y:S01]  /*102e0*/  ULDC UR20, c[0x0][0x39c] ;  /* 0x0000e70000147ab9 */ /* 0x000fe20000000800 */
[----:B------:R-:W-:Y:S01]  /*102f0*/  ULDC UR4, c[0x0][0x2ec] ;  /* 0x0000bb0000047ab9 */ /* 0x000fe20000000800 */
[----:B------:R-:W-:Y:S01]  /*10300*/  USHF.R.S32.HI UR32, URZ, 0x1f, UR34 ;  /* 0x0000001f3f207899 */ /* 0x000fe20008011422 */
[----:B------:R-:W-:Y:S01]  /*10310*/  R2UR UR17, R2 ;  /* 0x00000000021172ca */ /* 0x000fe200000e0000 */
[----:B------:R-:W-:Y:S01]  /*10320*/  UISETP.NE.AND UP1, UPT, UR18, URZ, UPT ;  /* 0x0000003f1200728c */ /* 0x000fe2000bf25270 */
[----:B------:R-:W-:Y:S01]  /*10330*/  R2UR UR16, R0 ;  /* 0x00000000001072ca */ /* 0x000fe200000e0000 */
[----:B------:R-:W-:-:S02]  /*10340*/  ULOP3.LUT UR31, URZ, UR18, URZ, 0x33, !UPT ;  /* 0x000000123f1f7292 */ /* 0x000fc4000f8e333f */
[----:B------:R-:W-:Y:S02]  /*10350*/  ULOP3.LUT UR19, URZ, UR18, URZ, 0x33, !UPT ;  /* 0x000000123f137292 */ /* 0x000fe4000f8e333f */
[----:B------:R-:W-:-:S06]  /*10360*/  UISETP.NE.AND UP0, UPT, UR18, URZ, UPT ;  /* 0x0000003f1200728c */ /* 0x000fcc000bf05270 */
[----:B------:R-:W1:Y:S08]  /*10370*/  I2F.RP R0, UR17 ;  /* 0x0000001100007d06 */ /* 0x000e700008209400 */
[----:B------:R-:W2:Y:S08]  /*10380*/  I2F.RP R4, UR16 ;  /* 0x0000001000047d06 */ /* 0x000eb00008209400 */
[----:B-1----:R-:W1:Y:S08]  /*10390*/  MUFU.RCP R0, R0 ;  /* 0x0000000000007308 */ /* 0x002e700000001000 */
[----:B--2---:R-:W2:Y:S01]  /*103a0*/  MUFU.RCP R4, R4 ;  /* 0x0000000400047308 */ /* 0x004ea20000001000 */
[----:B-1----:R-:W-:-:S07]  /*103b0*/  IADD3 R0, R0, 0xffffffe, RZ ;  /* 0x0ffffffe00007810 */ /* 0x002fce0007ffe0ff */
[----:B------:R2:W1:Y:S02]  /*103c0*/  F2I.FTZ.U32.TRUNC.NTZ R2, R0 ;  /* 0x0000000000027305 */ /* 0x000464000021f000 */
[----:B--2---:R-:W-:Y:S01]  /*103d0*/  VIADD R0, R4, 0xffffffe ;  /* 0x0ffffffe04007836 */ /* 0x004fe20000000000 */
[----:B-1----:R-:W-:Y:S01]  /*103e0*/  R2UR UR9, R2 ;  /* 0x00000000020972ca */ /* 0x002fe200000e0000 */
[----:B------:R-:W-:-:S04]  /*103f0*/  IMAD.U32 R2, RZ, RZ, UR11 ;  /* 0x0000000bff027e24 */ /* 0x000fc8000f8e00ff */
[----:B------:R-:W1:Y:S01]  /*10400*/  F2I.FTZ.U32.TRUNC.NTZ R0, R0 ;  /* 0x0000000000007305 */ /* 0x000e62000021f000 */
[----:B------:R2:W-:Y:S07]  /*10410*/  STL [R1+0x14], R2 ;  /* 0x0000140201007387 */ /* 0x0005ee0000100800 */
[----:B------:R-:W-:-:S04]  /*10420*/  UIADD3 UR38, URZ, -UR9, URZ ;  /* 0x800000093f267290 */ /* 0x000fc8000fffe03f */
[----:B------:R-:W-:Y:S01]  /*10430*/  UIMAD UR38, UR38, UR17, URZ ;  /* 0x00000011262672a4 */ /* 0x000fe2000f8e023f */
[----:B-1----:R-:W-:-:S03]  /*10440*/  R2UR UR7, R0 ;  /* 0x00000000000772ca */ /* 0x002fc600000e0000 */
[----:B------:R-:W-:Y:S01]  /*10450*/  UIMAD.WIDE.U32 UR38, UR9, UR38, UR8 ;  /* 0x00000026092672a5 */ /* 0x000fe2000f8e0008 */
[----:B------:R-:W-:Y:S02]  /*10460*/  MOV R0, UR10 ;  /* 0x0000000a00007c02 */ /* 0x000fe40008000f00 */
[----:B------:R-:W-:-:S03]  /*10470*/  ULDC.64 UR8, c[0x0][0x248] ;  /* 0x0000920000087ab9 */ /* 0x000fc60000000a00 */
[----:B------:R2:W-:Y:S01]  /*10480*/  STL [R1+0x10], R0 ;  /* 0x0000100001007387 */ /* 0x0005e20000100800 */
[----:B------:R-:W-:-:S03]  /*10490*/  UMOV UR33, UR39 ;  /* 0x0000002700217c82 */ /* 0x000fc60008000000 */
[----:B------:R-:W-:-:S04]  /*104a0*/  UIADD3 UR36, URZ, -UR7, URZ ;  /* 0x800000073f247290 */ /* 0x000fc8000fffe03f */
[----:B------:R-:W-:-:S04]  /*104b0*/  UIMAD UR36, UR36, UR16, URZ ;  /* 0x00000010242472a4 */ /* 0x000fc8000f8e023f */
[----:B------:R-:W-:-:S03]  /*104c0*/  UIMAD.WIDE.U32 UR36, UR7, UR36, UR6 ;  /* 0x00000024072472a5 */ /* 0x000fc6000f8e0006 */
[----:B------:R-:W-:Y:S02]  /*104d0*/  ULDC.64 UR6, c[0x0][0x250] ;  /* 0x0000940000067ab9 */ /* 0x000fe40000000a00 */
[----:B------:R-:W-:Y:S01]  /*104e0*/  UMOV UR11, UR6 ;  /* 0x00000006000b7c82 */ /* 0x000fe20008000000 */
[----:B------:R-:W-:Y:S01]  /*104f0*/  UMOV UR10, UR7 ;  /* 0x00000007000a7c82 */ /* 0x000fe20008000000 */
[----:B------:R-:W-:-:S05]  /*10500*/  UMOV UR21, UR37 ;  /* 0x0000002500157c82 */ /* 0x000fca0008000000 */
.L_x_2439:
[----:B------:R-:W3:Y:S01]  /*10510*/  LDL.64 R4, [R1+0x8] ;  /* 0x0000080001047983 */ /* 0x000ee20000100a00 */
[----:B------:R-:W-:Y:S04]  /*10520*/  DEPBAR.LE SB0, 0x0 ;  /* 0x000080000000791a */ /* 0x000fe80000000000 */
[----:B------:R-:W4:Y:S01]  /*10530*/  LDL R3, [R1+0x18] ;  /* 0x0000180001037983 */ /* 0x000f220000100800 */
[----:B------:R-:W-:Y:S01]  /*10540*/  PLOP3.LUT P0, PT, PT, PT, UP6, 0x40, 0x0 ;  /* 0x000000000000781c */ /* 0x000fe20003f0e868 */
[----:B------:R-:W-:Y:S02]  /*10550*/  UIADD3 UR14, UR14, -0x1, URZ ;  /* 0xffffffff0e0e7890 */ /* 0x000fe4000fffe03f */
[----:B-12---:R-:W2:Y:S01]  /*10560*/  LDL R2, [R1+0x1c] ;  /* 0x00001c0001027983 */ /* 0x006ea20000100800 */
[----:B------:R-:W-:Y:S01]  /*10570*/  UMOV UR36, UR6 ;  /* 0x0000000600247c82 */ /* 0x000fe20008000000 */
[----:B------:R-:W-:Y:S02]  /*10580*/  UMOV UR35, UR7 ;  /* 0x0000000700237c82 */ /* 0x000fe40008000000 */
[----:B------:R-:W3:Y:S01]  /*10590*/  LDL R0, [R1+0x20] ;  /* 0x0000200001007983 */ /* 0x000ee20000100800 */
[----:B------:R-:W-:Y:S01]  /*105a0*/  BAR.SYNC.DEFER_BLOCKING 0x0 ;  /* 0x0000000000007b1d */ /* 0x000fe20000010000 */
[----:B---3--:R-:W-:Y:S02]  /*105b0*/  ISETP.GE.AND P3, PT, R0, UR24, PT ;  /* 0x0000001800007c0c */ /* 0x008fe4000bf66270 */
[----:B------:R-:W-:Y:S03]  /*105c0*/  ISETP.GE.AND P6, PT, R4, UR24, PT ;  /* 0x0000001804007c0c */ /* 0x000fe6000bfc6270 */
[----:B-----5:R1:W5:Y:S01]  /*105d0*/  LDL R4, [R1+0x10] ;  /* 0x0000100001047983 */ /* 0x0203620000100800 */
[----:B----4-:R-:W-:Y:S02]  /*105e0*/  ISETP.GE.AND P5, PT, R3, UR24, PT ;  /* 0x0000001803007c0c */ /* 0x010fe4000bfa6270 */
[----:B--2---:R-:W-:Y:S01]  /*105f0*/  ISETP.GE.AND P4, PT, R2, UR24, PT ;  /* 0x0000001802007c0c */ /* 0x004fe2000bf86270 */
[----:B------:R1:W5:Y:S01]  /*10600*/  LDL R3, [R1+0x14] ;  /* 0x0000140001037983 */ /* 0x0003620000100800 */
[----:B------:R-:W-:Y:S11]  /*10610*/  @P0 BRA `(.L_x_2436) ;  /* 0x00000004001c0947 */ /* 0x000ff60003800000 */
[----:B------:R-:W-:Y:S01]  /*10620*/  USHF.L.U32 UR35, UR14, 0x6, URZ ;  /* 0x000000060e237899 */ /* 0x000fe2000800063f */
[----:B------:R-:W2:Y:S03]  /*10630*/  LDC.64 R6, c[0x0][0x238] ;  /* 0x00008e00ff067b82 */ /* 0x000ea60000000a00 */
        /* <DEDUP_REMOVED lines=10> */
[----:B------:R-:W-:Y:S04]  /*106e0*/  UIMAD.WIDE.U32 UR42, UR33, UR39, URZ ;  /* 0x00000027212a72a5 */ /* 0x000fe8000f8e003f */
        /* <DEDUP_REMOVED lines=9> */
[----:B------:R-:W-:Y:S02]  /*10780*/  @!UP2 UIADD3 UR41, UR41, 0x1, URZ ;  /* 0x000000012929a890 */ /* 0x000fe4000fffe03f */
[----:B------:R-:W-:Y:S02]  /*10790*/  UISETP.GE.U32.AND UP4, UPT, UR37, UR17, UPT ;  /* 0x000000112500728c */ /* 0x000fe4000bf86070 */
[----:B------:R-:W-:Y:S02]  /*107a0*/  UISETP.GE.AND UP2, UPT, UR35, URZ, UPT ;  /* 0x0000003f2300728c */ /* 0x000fe4000bf46270 */
[----:B------:R-:W-:Y:S02]  /*107b0*/  UISETP.GE.U32.AND UP5, UPT, UR39, UR17, UPT ;  /* 0x000000112700728c */ /* 0x000fe4000bfa6070 */
[----:B------:R-:W-:Y:S02]  /*107c0*/  @!UP3 UIADD3 UR43, UR43, 0x1, URZ ;  /* 0x000000012b2bb890 */ /* 0x000fe4000fffe03f */
[----:B------:R-:W-:Y:S03]  /*107d0*/  UISETP.GE.AND UP3, UPT, UR40, URZ, UPT ;  /* 0x0000003f2800728c */ /* 0x000fe6000bf66270 */
[----:B------:R-:W-:Y:S04]  /*107e0*/  @UP4 UIADD3 UR41, UR41, 0x1, URZ ;  /* 0x0000000129294890 */ /* 0x000fe8000fffe03f */
[----:B------:R-:W-:Y:S02]  /*107f0*/  @!UP2 UIADD3 UR41, -UR41, URZ, URZ ;  /* 0x0000003f2929a290 */ /* 0x000fe4000fffe13f */
[----:B------:R-:W-:Y:S02]  /*10800*/  @UP5 UIADD3 UR43, UR43, 0x1, URZ ;  /* 0x000000012b2b5890 */ /* 0x000fe4000fffe03f */
[----:B------:R-:W-:Y:S02]  /*10810*/  USEL UR41, UR31, UR41, !UP1 ;  /* 0x000000291f297287 */ /* 0x000fe4000c800000 */
[----:B------:R-:W-:Y:S04]  /*10820*/  @!UP3 UIADD3 UR43, -UR43, URZ, URZ ;  /* 0x0000003f2b2bb290 */ /* 0x000fe8000fffe13f */
[----:B-----5:R-:W-:Y:S01]  /*10830*/  IMAD.U32 R4, RZ, RZ, UR41 ;  /* 0x00000029ff047e24 */ /* 0x020fe2000f8e00ff */
[----:B------:R-:W-:Y:S01]  /*10840*/  MOV R3, UR41 ;  /* 0x0000002900037c02 */ /* 0x000fe20008000f00 */
[----:B------:R-:W-:Y:S03]  /*10850*/  USEL UR43, UR31, UR43, !UP1 ;  /* 0x0000002b1f2b7287 */ /* 0x000fe6000c800000 */
[----:B------:R-:W-:Y:S03]  /*10860*/  LEA R4, P1, R4, UR22, 0x2 ;  /* 0x0000001604047c11 */ /* 0x000fe6000f8210ff */
[----:B------:R-:W-:Y:S01]  /*10870*/  IMAD.U32 R2, RZ, RZ, UR43 ;  /* 0x0000002bff027e24 */ /* 0x000fe2000f8e00ff */
[----:B------:R-:W-:Y:S01]  /*10880*/  LEA.HI.X.SX32 R5, R3, UR23, 0x2, P1 ;  /* 0x0000001703057c11 */ /* 0x000fe200088f16ff */
[----:B------:R-:W-:Y:S01]  /*10890*/  IMAD.U32 R0, RZ, RZ, UR43 ;  /* 0x0000002bff007e24 */ /* 0x000fe2000f8e00ff */
[----:B------:R-:W-:Y:S02]  /*108a0*/  R2UR UR38, R4 ;  /* 0x00000000042672ca */ /* 0x000fe400000e0000 */
[----:B------:R-:W-:Y:S02]  /*108b0*/  R2UR UR39, R5 ;  /* 0x00000000052772ca */ /* 0x000fe400000e0000 */
[----:B------:R-:W-:Y:S04]  /*108c0*/  LEA R2, P0, R2, UR22, 0x2 ;  /* 0x0000001602027c11 */ /* 0x000fe8000f8010ff */
[----:B------:R-:W-:Y:S02]  /*108d0*/  LEA.HI.X.SX32 R3, R0, UR23, 0x2, P0 ;  /* 0x0000001700037c11 */ /* 0x000fe400080f16ff */
[----:B------:R-:W-:Y:S02]  /*108e0*/  R2UR UR36, R2 ;  /* 0x00000000022472ca */ /* 0x000fe400000e0000 */
[----:B------:R-:W-:Y:S01]  /*108f0*/  R2UR UR37, R3 ;  /* 0x00000000032572ca */ /* 0x000fe200000e0000 */
[----:B------:R-:W-:Y:S01]  /*10900*/  IMAD.U32 R2, RZ, RZ, UR38 ;  /* 0x00000026ff027e24 */ /* 0x000fe2000f8e00ff */
[----:B------:R-:W-:Y:S01]  /*10910*/  UIADD3 UR38, UR43, -UR41, URZ ;  /* 0x800000292b267290 */ /* 0x000fe2000fffe03f */
[----:B------:R-:W-:Y:S03]  /*10920*/  IMAD.U32 R3, RZ, RZ, UR39 ;  /* 0x00000027ff037e24 */ /* 0x000fe6000f8e00ff */
[----:B------:R-:W-:Y:S02]  /*10930*/  UIMAD UR38, UR38, UR18, -0x40 ;  /* 0xffffffc0262674a4 */ /* 0x000fe4000f8e0212 */
[----:B------:R3:W4:Y:S02]  /*10940*/  LDG.E R0, desc[UR26][R2.64] ;  /* 0x0000001a02007981 */ /* 0x000724000c1e1900 */
[----:B------:R-:W-:Y:S01]  /*10950*/  UIMAD UR35, UR10, UR38, URZ ;  /* 0x000000260a2372a4 */ /* 0x000fe2000f8e023f */
[----:B------:R-:W-:Y:S01]  /*10960*/  MOV R4, UR36 ;  /* 0x0000002400047c02 */ /* 0x000fe20008000f00 */
[----:B------:R-:W-:Y:S01]  /*10970*/  USHF.R.S32.HI UR36, URZ, 0x1f, UR38 ;  /* 0x0000001f3f247899 */ /* 0x000fe20008011426 */
[----:B------:R-:W-:Y:S01]  /*10980*/  IMAD.U32 R5, RZ, RZ, UR37 ;  /* 0x00000025ff057e24 */ /* 0x000fe2000f8e00ff */
[----:B------:R-:W-:Y:S02]  /*10990*/  UIMAD.WIDE.U32 UR38, UR11, UR38, URZ ;  /* 0x000000260b2672a5 */ /* 0x000fe4000f8e003f */
[----:B------:R-:W-:Y:S03]  /*109a0*/  UIMAD UR35, UR36, UR11, UR35 ;  /* 0x0000000b242372a4 */ /* 0x000fe6000f8e0223 */
[----:B------:R-:W-:Y:S01]  /*109b0*/  UMOV UR36, UR11 ;  /* 0x0000000b00247c82 */ /* 0x000fe20008000000 */
[----:B------:R-:W-:Y:S01]  /*109c0*/  UIADD3 UR35, UR39, UR35, URZ ;  /* 0x0000002327237290 */ /* 0x000fe2000fffe03f */
[----:B---3--:R-:W-:Y:S01]  /*109d0*/  IMAD.U32 R3, RZ, RZ, UR39 ;  /* 0x00000027ff037e24 */ /* 0x008fe2000f8e00ff */
[----:B------:R-:W4:Y:S04]  /*109e0*/  LDG.E R2, desc[UR26][R4.64] ;  /* 0x0000001a04027981 */ /* 0x000f28000c1e1900 */
[----:B------:R-:W-:Y:S01]  /*109f0*/  IMAD.U32 R3, RZ, RZ, UR35 ;  /* 0x00000023ff037e24 */ /* 0x000fe2000f8e00ff */
[----:B------:R-:W-:Y:S01]  /*10a00*/  UMOV UR35, UR10 ;  /* 0x0000000a00237c82 */ /* 0x000fe20008000000 */
[----:B----4-:R-:W-:Y:S01]  /*10a10*/  IMAD.IADD R0, R0, 0x1, -R2 ;  /* 0x0000000100007824 */ /* 0x010fe200078e0a02 */
[----:B------:R-:W-:Y:S04]  /*10a20*/  MOV R2, UR38 ;  /* 0x0000002600027c02 */ /* 0x000fe80008000f00 */
[----:B------:R-:W-:Y:S01]  /*10a30*/  SHF.R.S32.HI R8, RZ, 0x1f, R0 ;  /* 0x0000001fff087819 */ /* 0x000fe20000011400 */
[-C--:B--2---:R-:W-:Y:S04]  /*10a40*/  IMAD.WIDE.U32 R4, R0, R6.reuse, R2 ;  /* 0x0000000600047225 */ /* 0x084fe800078e0002 */
[----:B------:R-:W-:Y:S01]  /*10a50*/  IMAD R8, R8, R6, RZ ;  /* 0x0000000608087224 */ /* 0x000fe200078e02ff */
[----:B------:R-:W-:Y:S03]  /*10a60*/  MOV R3, R4 ;  /* 0x0000000400037202 */ /* 0x000fe60000000f00 */
[----:B------:R-:W-:Y:S04]  /*10a70*/  IMAD R7, R0, R7, R8 ;  /* 0x0000000700077224 */ /* 0x000fe800078e0208 */
[----:B------:R-:W-:Y:S07]  /*10a80*/  IMAD.IADD R4, R5, 0x1, R7 ;  /* 0x0000000105047824 */ /* 0x000fee00078e0207 */
.L_x_2436:
[C---:B-----5:R-:W-:Y:S01]  /*10a90*/  IADD3 R2, P1, R3.reuse, UR30, RZ ;  /* 0x0000001e03027c10 */ /* 0x060fe2000ff3e0ff */
[----:B------:R-:W-:Y:S01]  /*10aa0*/  @P6 STS.128 [R239+0x10000], RZ ;  /* 0x010000ffef006388 */ /* 0x000fe20000000c00 */
[CC--:B------:R-:W-:Y:S01]  /*10ab0*/  LEA R244, P0, R3.reuse, R184.reuse, 0x1 ;  /* 0x000000b803f47211 */ /* 0x0c0fe200078008ff */
[----:B------:R-:W-:Y:S01]  /*10ac0*/  UISETP.GT.AND UP2, UPT, UR14, UR12, UPT ;  /* 0x0000000c0e00728c */ /* 0x000fe2000bf44270 */
[----:B------:R-:W-:Y:S02]  /*10ad0*/  IADD3.X R5, R4, UR29, RZ, P1, !PT ;  /* 0x0000001d04057c10 */ /* 0x000fe40008ffe4ff */
[C---:B------:R-:W-:Y:S02]  /*10ae0*/  IADD3 R0, P2, R2.reuse, UR30, RZ ;  /* 0x0000001e02007c10 */ /* 0x040fe4000ff5e0ff */
[-C--:B------:R-:W-:Y:S02]  /*10af0*/  LEA.HI.X R245, R3, R185.reuse, R4, 0x1, P0 ;  /* 0x000000b903f57211 */ /* 0x080fe400000f0c04 */
[CC--:B------:R-:W-:Y:S02]  /*10b00*/  @!P6 LEA R26, P1, R2.reuse, R184.reuse, 0x1 ;  /* 0x000000b8021ae211 */ /* 0x0c0fe400078208ff */
[CC--:B------:R-:W-:Y:S01]  /*10b10*/  @!P5 LEA R22, P0, R2.reuse, R184.reuse, 0x1 ;  /* 0x000000b80216d211 */ /* 0x0c0fe200078008ff */
        /* <DEDUP_REMOVED lines=8> */
[CCC-:B------:R-:W-:Y:S02]  /*10ba0*/  @!P5 LEA.HI.X R23, R2.reuse, R185.reuse, R5.reuse, 0x1, P0 ;  /* 0x000000b90217d211 */ /* 0x1c0fe400000f0c05 */
[-C--:B------:R-:W-:Y:S02]  /*10bb0*/  @!P3 LEA R18, P1, R2, R184.reuse, 0x1 ;  /* 0x000000b80212b211 */ /* 0x080fe400078208ff */
[-C--:B------:R-:W-:Y:S02]  /*10bc0*/  @!P6 LEA R24, P0, R0, R184.reuse, 0x1 ;  /* 0x000000b80018e211 */ /* 0x080fe400078008ff */
[-CC-:B------:R-:W-:Y:S02]  /*10bd0*/  @!P4 LEA.HI.X R21, R2, R185.reuse, R5.reuse, 0x1, P2 ;  /* 0x000000b90215c211 */ /* 0x180fe400010f0c05 */
[-C--:B------:R-:W-:Y:S02]  /*10be0*/  @!P5 LEA R16, P2, R0, R184.reuse, 0x1 ;  /* 0x000000b80010d211 */ /* 0x080fe400078408ff */
[-C--:B------:R-:W-:Y:S02]  /*10bf0*/  @!P3 LEA.HI.X R19, R2, R185.reuse, R5, 0x1, P1 ;  /* 0x000000b90213b211 */ /* 0x080fe400008f0c05 */
[CCC-:B------:R-:W-:Y:S02]  /*10c00*/  @!P6 LEA.HI.X R25, R0.reuse, R185.reuse, R3.reuse, 0x1, P0 ;  /* 0x000000b90019e211 */ /* 0x1c0fe400000f0c03 */
[CC--:B------:R-:W-:Y:S02]  /*10c10*/  @!P4 LEA R14, P1, R0.reuse, R184.reuse, 0x1 ;  /* 0x000000b8000ec211 */ /* 0x0c0fe400078208ff */
[CC--:B------:R-:W-:Y:S02]  /*10c20*/  @!P3 LEA R12, P0, R0.reuse, R184.reuse, 0x1 ;  /* 0x000000b8000cb211 */ /* 0x0c0fe400078008ff */
[CCC-:B------:R-:W-:Y:S02]  /*10c30*/  @!P5 LEA.HI.X R17, R0.reuse, R185.reuse, R3.reuse, 0x1, P2 ;  /* 0x000000b90011d211 */ /* 0x1c0fe400010f0c03 */
[C---:B------:R-:W-:Y:S02]  /*10c40*/  IADD3 R2, P2, R0.reuse, UR30, RZ ;  /* 0x0000001e00027c10 */ /* 0x040fe4000ff5e0ff */
[CCC-:B------:R-:W-:Y:S02]  /*10c50*/  @!P4 LEA.HI.X R15, R0.reuse, R185.reuse, R3.reuse, 0x1, P1 ;  /* 0x000000b9000fc211 */ /* 0x1c0fe400008f0c03 */
[-C--:B------:R-:W-:Y:S02]  /*10c60*/  @!P3 LEA.HI.X R13, R0, R185.reuse, R3, 0x1, P0 ;  /* 0x000000b9000db211 */ /* 0x080fe400000f0c03 */
[CC--:B------:R-:W-:Y:S02]  /*10c70*/  @!P6 LEA R10, P0, R2.reuse, R184.reuse, 0x1 ;  /* 0x000000b8020ae211 */ /* 0x0c0fe400078008ff */
[----:B------:R-:W-:Y:S02]  /*10c80*/  IADD3.X R3, R3, UR29, RZ, P2, !PT ;  /* 0x0000001d03037c10 */ /* 0x000fe400097fe4ff */
[CC--:B------:R-:W-:Y:S02]  /*10c90*/  @!P5 LEA R8, P2, R2.reuse, R184.reuse, 0x1 ;  /* 0x000000b80208d211 */ /* 0x0c0fe400078408ff */
[CCC-:B------:R-:W-:Y:S02]  /*10ca0*/  @!P6 LEA.HI.X R11, R2.reuse, R185.reuse, R3.reuse, 0x1, P0 ;  /* 0x000000b9020be211 */ /* 0x1c0fe400000f0c03 */
[CC--:B------:R-:W-:Y:S02]  /*10cb0*/  @!P4 LEA R6, P1, R2.reuse, R184.reuse, 0x1 ;  /* 0x000000b80206c211 */ /* 0x0c0fe400078208ff */
[C---:B------:R-:W-:Y:S02]  /*10cc0*/  @!P3 LEA R4, P0, R2.reuse, R184, 0x1 ;  /* 0x000000b80204b211 */ /* 0x040fe400078008ff */
[CCC-:B------:R-:W-:Y:S02]  /*10cd0*/  @!P5 LEA.HI.X R9, R2.reuse, R185.reuse, R3.reuse, 0x1, P2 ;  /* 0x000000b90209d211 */ /* 0x1c0fe400010f0c03 */
[CCC-:B------:R-:W-:Y:S02]  /*10ce0*/  @!P4 LEA.HI.X R7, R2.reuse, R185.reuse, R3.reuse, 0x1, P1 ;  /* 0x000000b90207c211 */ /* 0x1c0fe400008f0c03 */
[----:B------:R-:W-:Y:S01]  /*10cf0*/  @!P3 LEA.HI.X R5, R2, R185, R3, 0x1, P0 ;  /* 0x000000b90205b211 */ /* 0x000fe200000f0c03 */
[----:B------:R-:W-:Y:S01]  /*10d00*/  @!P5 IMAD.MOV.U32 R2, RZ, RZ, R244 ;  /* 0x000000ffff02d224 */ /* 0x000fe200078e00f4 */
[----:B------:R-:W-:Y:S01]  /*10d10*/  PLOP3.LUT P0, PT, PT, PT, UP2, 0x80, 0x0 ;  /* 0x000000000000781c */ /* 0x000fe20003f0f028 */
[--C-:B------:R-:W-:Y:S05]  /*10d20*/  @!P5 IMAD.MOV.U32 R3, RZ, RZ, R245.reuse ;  /* 0x000000ffff03d224 */ /* 0x100fea00078e00f5 */
[----:B------:R-:W-:Y:S01]  /*10d30*/  @!PT LDS RZ, [RZ] ;  /* 0x00000000fffff984 */ /* 0x000fe20000000800 */
[----:B------:R-:W-:Y:S01]  /*10d40*/  @!PT LDS RZ, [RZ] ;  /* 0x00000000fffff984 */ /* 0x000fe20000000800 */
[----:B------:R-:W-:Y:S01]  /*10d50*/  @!PT LDS RZ, [RZ] ;  /* 0x00000000fffff984 */ /* 0x000fe20000000800 */
[----:B------:R2:W-:Y:S04]  /*10d60*/  @!P5 LDGSTS.E.BYPASS.LTC128B.128 [R239+0x12000], desc[UR26][R2.64+0x80] ;  /* 0x1200008002efdfae */ /* 0x0005e8000b901d5a */
[----:B------:R-:W-:Y:S01]  /*10d70*/  @P4 STS.128 [R239+0x14000], RZ ;  /* 0x014000ffef004388 */ /* 0x000fe20000000c00 */
[-C--:B--2---:R-:W-:Y:S01]  /*10d80*/  @!P4 MOV R2, R244.reuse ;  /* 0x000000f40002c202 */ /* 0x084fe20000000f00 */
[--C-:B------:R-:W-:Y:S05]  /*10d90*/  @!P4 IMAD.MOV.U32 R3, RZ, RZ, R245.reuse ;  /* 0x000000ffff03c224 */ /* 0x100fea00078e00f5 */
[----:B------:R-:W-:Y:S01]  /*10da0*/  @!PT LDS RZ, [RZ] ;  /* 0x00000000fffff984 */ /* 0x000fe20000000800 */
[----:B------:R-:W-:Y:S01]  /*10db0*/  @!PT LDS RZ, [RZ] ;  /* 0x00000000fffff984 */ /* 0x000fe20000000800 */
[----:B------:R-:W-:Y:S01]  /*10dc0*/  @!PT LDS RZ, [RZ] ;  /* 0x00000000fffff984 */ /* 0x000fe20000000800 */
[----:B------:R2:W-:Y:S04]  /*10dd0*/  @!P4 LDGSTS.E.BYPASS.LTC128B.128 [R239+0x14000], desc[UR26][R2.64+0x100] ;  /* 0x1400010002efcfae */ /* 0x0005e8000b901d5a */
[----:B------:R-:W-:Y:S01]  /*10de0*/  @P3 STS.128 [R239+0x16000], RZ ;  /* 0x016000ffef003388 */ /* 0x000fe20000000c00 */
[-C--:B--2---:R-:W-:Y:S01]  /*10df0*/  @!P3 MOV R2, R244.reuse ;  /* 0x000000f40002b202 */ /* 0x084fe20000000f00 */
[----:B------:R-:W-:Y:S05]  /*10e00*/  @!P3 IMAD.MOV.U32 R3, RZ, RZ, R245 ;  /* 0x000000ffff03b224 */ /* 0x000fea00078e00f5 */
        /* <DEDUP_REMOVED lines=65> */
[----:B--2---:R-:W-:Y:S04]  /*11220*/  LDSM.16.M88.4 R16, [R212+0x8800] ;  /* 0x00880000d410783b */ /* 0x004fe80000000200 */
[----:B---3--:R-:W4:Y:S04]  /*11230*/  LDSM.16.M88.4 R8, [R212+0x8000] ;  /* 0x00800000d408783b */ /* 0x008f280000000200 */
[----:B------:R-:W2:Y:S04]  /*11240*/  LDSM.16.M88.4 R24, [R212+0x9000] ;  /* 0x00900000d418783b */ /* 0x000ea80000000200 */
[----:B------:R-:W3:Y:S04]  /*11250*/  LDSM.16.M88.4 R168, [R212+0x9800] ;  /* 0x00980000d4a8783b */ /* 0x000ee80000000200 */
[----:B------:R-:W0:Y:S04]  /*11260*/  LDGDEPBAR ;  /* 0x00000000000079af */ /* 0x000e280000000000 */
[----:B------:R-:W-:Y:S04]  /*11270*/  LDSM.16.M88.4 R172, [R220] ;  /* 0x00000000dcac783b */ /* 0x000fe80000000200 */
[----:B------:R-:W1:Y:S04]  /*11280*/  LDSM.16.M88.4 R176, [R223] ;  /* 0x00000000dfb0783b */ /* 0x000e680000000200 */
[----:B------:R-:W1:Y:S04]  /*11290*/  LDSM.16.M88.4 R180, [R238] ;  /* 0x00000000eeb4783b */ /* 0x000e680000000200 */
[----:B------:R-:W1:Y:S04]  /*112a0*/  LDSM.16.M88.4 R184, [R237] ;  /* 0x00000000edb8783b */ /* 0x000e680000000200 */
[----:B------:R-:W1:Y:S04]  /*112b0*/  LDSM.16.M88.4 R188, [R236] ;  /* 0x00000000ecbc783b */ /* 0x000e680000000200 */
[----:B------:R-:W-:Y:S01]  /*112c0*/  LDSM.16.M88.4 R192, [R218+0x8000] ;  /* 0x00800000dac0783b */ /* 0x000fe20000000200 */
[C---:B----4-:R-:W-:Y:S03]  /*112d0*/  HMMA.16816.F32 R4, R32.reuse, R8, RZ ;  /* 0x000000082004723c */ /* 0x050fe600000018ff */
[----:B------:R-:W-:Y:S04]  /*112e0*/  LDSM.16.M88.4 R196, [R218+0x8800] ;  /* 0x00880000dac4783b */ /* 0x000fe80000000200 */
[----:B------:R-:W-:Y:S01]  /*112f0*/  LDSM.16.M88.4 R200, [R221] ;  /* 0x00000000ddc8783b */ /* 0x000fe20000000200 */
[C---:B------:R-:W-:Y:S03]  /*11300*/  HMMA.16816.F32 R8, R32.reuse, R10, RZ ;  /* 0x0000000a2008723c */ /* 0x040fe600000018ff */
[----:B------:R-:W-:Y:S03]  /*11310*/  LDSM.16.M88.4 R204, [R217] ;  /* 0x00000000d9cc783b */ /* 0x000fe60000000200 */
[C---:B------:R-:W-:Y:S01]  /*11320*/  HMMA.16816.F32 R12, R32.reuse, R16, RZ ;  /* 0x00000010200c723c */ /* 0x040fe200000018ff */
[----:B------:R-:W-:Y:S05]  /*11330*/  LDSM.16.M88.4 R208, [R218+0xc800] ;  /* 0x00c80000dad0783b */ /* 0x000fea0000000200 */
[C---:B------:R-:W-:Y:S06]  /*11340*/  HMMA.16816.F32 R16, R32.reuse, R18, RZ ;  /* 0x000000122010723c */ /* 0x040fec00000018ff */
[C---:B--2---:R-:W-:Y:S06]  /*11350*/  HMMA.16816.F32 R20, R32.reuse, R24, RZ ;  /* 0x000000182014723c */ /* 0x044fec00000018ff */
[C---:B------:R-:W-:Y:S06]  /*11360*/  HMMA.16816.F32 R24, R32.reuse, R26, RZ ;  /* 0x0000001a2018723c */ /* 0x040fec00000018ff */
[C---:B---3--:R-:W-:Y:S06]  /*11370*/  HMMA.16816.F32 R28, R32.reuse, R168, RZ ;  /* 0x000000a8201c723c */ /* 0x048fec00000018ff */
[----:B------:R-:W-:Y:S01]  /*11380*/  HMMA.16816.F32 R32, R32, R170, RZ ;  /* 0x000000aa2020723c */ /* 0x000fe200000018ff */
[----:B------:R-:W2:Y:S05]  /*11390*/  LDSM.16.M88.4 R168, [R222] ;  /* 0x00000000dea8783b */ /* 0x000eaa0000000200 */
[C---:B-1----:R-:W-:Y:S06]  /*113a0*/  HMMA.16816.F32 R4, R172.reuse, R176, R4 ;  /* 0x000000b0ac04723c */ /* 0x042fec0000001804 */
[C---:B------:R-:W-:Y:S01]  /*113b0*/  HMMA.16816.F32 R8, R172.reuse, R178, R8 ;  /* 0x000000b2ac08723c */ /* 0x040fe20000001808 */
[----:B------:R-:W1:Y:S05]  /*113c0*/  LDSM.16.M88.4 R176, [R218+0x9000] ;  /* 0x00900000dab0783b */ /* 0x000e6a0000000200 */
[C---:B------:R-:W-:Y:S06]  /*113d0*/  HMMA.16816.F32 R12, R172.reuse, R180, R12 ;  /* 0x000000b4ac0c723c */ /* 0x040fec000000180c */
        /* <DEDUP_REMOVED lines=11> */
[----:B------:R-:W-:Y:S05]  /*11490*/  LDSM.16.M88.4 R192, [R212+0xb000] ;  /* 0x00b00000d4c0783b */ /* 0x000fea0000000200 */
[C---:B------:R-:W-:Y:S06]  /*114a0*/  HMMA.16816.F32 R12, R168.reuse, R196, R12 ;  /* 0x000000c4a80c723c */ /* 0x040fec000000180c */
[C---:B------:R-:W-:Y:S01]  /*114b0*/  HMMA.16816.F32 R16, R168.reuse, R198, R16 ;  /* 0x000000c6a810723c */ /* 0x040fe20000001810 */
[----:B------:R-:W-:Y:S05]  /*114c0*/  LDSM.16.M88.4 R196, [R235] ;  /* 0x00000000ebc4783b */ /* 0x000fea0000000200 */
[C---:B-1----:R-:W-:Y:S06]  /*114d0*/  HMMA.16816.F32 R20, R168.reuse, R176, R20 ;  /* 0x000000b0a814723c */ /* 0x042fec0000001814 */
[C---:B------:R-:W-:Y:S01]  /*114e0*/  HMMA.16816.F32 R24, R168.reuse, R178, R24 ;  /* 0x000000b2a818723c */ /* 0x040fe20000001818 */
[----:B------:R-:W1:Y:S05]  /*114f0*/  LDSM.16.M88.4 R176, [R217+0x1800] ;  /* 0x00180000d9b0783b */ /* 0x000e6a0000000200 */
[C---:B---3--:R-:W-:Y:S06]  /*11500*/  HMMA.16816.F32 R28, R168.reuse, R180, R28 ;  /* 0x000000b4a81c723c */ /* 0x048fec000000181c */
[----:B------:R-:W-:Y:S01]  /*11510*/  HMMA.16816.F32 R32, R168, R182, R32 ;  /* 0x000000b6a820723c */ /* 0x000fe20000001820 */
[----:B------:R-:W-:Y:S04]  /*11520*/  LDSM.16.M88.4 R168, [R219+0x2000] ;  /* 0x00200000dba8783b */ /* 0x000fe80000000200 */
[----:B------:R-:W2:Y:S01]  /*11530*/  LDSM.16.M88.4 R180, [R212+0xa000] ;  /* 0x00a00000d4b4783b */ /* 0x000ea20000000200 */
[C---:B------:R-:W-:Y:S06]  /*11540*/  HMMA.16816.F32 R4, R200.reuse, R204, R4 ;  /* 0x000000ccc804723c */ /* 0x040fec0000001804 */
        /* <DEDUP_REMOVED lines=8> */
[C---:B-1----:R-:W-:Y:S06]  /*115d0*/  HMMA.16816.F32 R28, R200.reuse, R176, R28 ;  /* 0x000000b0c81c723c */ /* 0x042fec000000181c */
[----:B------:R-:W-:Y:S01]  /*115e0*/  HMMA.16816.F32 R32, R200, R178, R32 ;  /* 0x000000b2c820723c */ /* 0x000fe20000001820 */
[----:B------:R-:W1:Y:S04]  /*115f0*/  LDSM.16.M88.4 R176, [R233] ;  /* 0x00000000e9b0783b */ /* 0x000e680000000200 */
[----:B------:R-:W-:Y:S01]  /*11600*/  LDSM.16.M88.4 R200, [R217+0x2000] ;  /* 0x00200000d9c8783b */ /* 0x000fe20000000200 */
[C---:B--2---:R-:W-:Y:S06]  /*11610*/  HMMA.16816.F32 R4, R168.reuse, R180, R4 ;  /* 0x000000b4a804723c */ /* 0x044fec0000001804 */
[C---:B------:R-:W-:Y:S01]  /*11620*/  HMMA.16816.F32 R8, R168.reuse, R182, R8 ;  /* 0x000000b6a808723c */ /* 0x040fe20000001808 */
[----:B------:R-:W2:Y:S05]  /*11630*/  LDSM.16.M88.4 R180, [R232] ;  /* 0x00000000e8b4783b */ /* 0x000eaa0000000200 */
[C---:B------:R-:W-:Y:S06]  /*11640*/  HMMA.16816.F32 R12, R168.reuse, R188, R12 ;  /* 0x000000bca80c723c */ /* 0x040fec000000180c */
[C---:B------:R-:W-:Y:S01]  /*11650*/  HMMA.16816.F32 R16, R168.reuse, R190, R16 ;  /* 0x000000bea810723c */ /* 0x040fe20000001810 */
[----:B------:R-:W-:Y:S05]  /*11660*/  LDSM.16.M88.4 R188, [R222+0x2000] ;  /* 0x00200000debc783b */ /* 0x000fea0000000200 */
[C---:B------:R-:W-:Y:S06]  /*11670*/  HMMA.16816.F32 R20, R168.reuse, R192, R20 ;  /* 0x000000c0a814723c */ /* 0x040fec0000001814 */
[C---:B------:R-:W-:Y:S01]  /*11680*/  HMMA.16816.F32 R24, R168.reuse, R194, R24 ;  /* 0x000000c2a818723c */ /* 0x040fe20000001818 */
[----:B------:R-:W2:Y:S05]  /*11690*/  LDSM.16.M88.4 R192, [R218+0xa000] ;  /* 0x00a00000dac0783b */ /* 0x000eaa0000000200 */
[C---:B---3--:R-:W-:Y:S06]  /*116a0*/  HMMA.16816.F32 R28, R168.reuse, R184, R28 ;  /* 0x000000b8a81c723c */ /* 0x048fec000000181c */
[----:B------:R-:W-:Y:S01]  /*116b0*/  HMMA.16816.F32 R32, R168, R186, R32 ;  /* 0x000000baa820723c */ /* 0x000fe20000001820 */
[----:B------:R-:W3:Y:S04]  /*116c0*/  LDSM.16.M88.4 R168, [R218+0xa800] ;  /* 0x00a80000daa8783b */ /* 0x000ee80000000200 */
[----:B------:R-:W3:Y:S01]  /*116d0*/  LDSM.16.M88.4 R184, [R218+0xb000] ;  /* 0x00b00000dab8783b */ /* 0x000ee20000000200 */
[C---:B----4-:R-:W-:Y:S06]  /*116e0*/  HMMA.16816.F32 R4, R172.reuse, R196, R4 ;  /* 0x000000c4ac04723c */ /* 0x050fec0000001804 */
[C---:B------:R-:W-:Y:S01]  /*116f0*/  HMMA.16816.F32 R8, R172.reuse, R198, R8 ;  /* 0x000000c6ac08723c */ /* 0x040fe20000001808 */
[----:B------:R-:W4:Y:S05]  /*11700*/  LDSM.16.M88.4 R196, [R218+0xb800] ;  /* 0x00b80000dac4783b */ /* 0x000f2a0000000200 */
[C---:B------:R-:W-:Y:S06]  /*11710*/  HMMA.16816.F32 R12, R172.reuse, R204, R12 ;  /* 0x000000ccac0c723c */ /* 0x040fec000000180c */
[C---:B------:R-:W-:Y:S01]  /*11720*/  HMMA.16816.F32 R16, R172.reuse, R206, R16 ;  /* 0x000000ceac10723c */ /* 0x040fe20000001810 */
[----:B------:R-:W-:Y:S05]  /*11730*/  LDSM.16.M88.4 R204, [R218+0xc000] ;  /* 0x00c00000dacc783b */ /* 0x000fea0000000200 */
[C---:B-1----:R-:W-:Y:S06]  /*11740*/  HMMA.16816.F32 R20, R172.reuse, R176, R20 ;  /* 0x000000b0ac14723c */ /* 0x042fec0000001814 */
[C---:B------:R-:W-:Y:S01]  /*11750*/  HMMA.16816.F32 R24, R172.reuse, R178, R24 ;  /* 0x000000b2ac18723c */ /* 0x040fe20000001818 */
[----:B------:R-:W1:Y:S05]  /*11760*/  LDSM.16.M88.4 R176, [R221+0x2000] ;  /* 0x00200000ddb0783b */ /* 0x000e6a0000000200 */
[C---:B--2---:R-:W-:Y:S06]  /*11770*/  HMMA.16816.F32 R28, R172.reuse, R180, R28 ;  /* 0x000000b4ac1c723c */ /* 0x044fec000000181c */
[----:B------:R-:W-:Y:S01]  /*11780*/  HMMA.16816.F32 R32, R172, R182, R32 ;  /* 0x000000b6ac20723c */ /* 0x000fe20000001820 */
[----:B------:R-:W2:Y:S04]  /*11790*/  LDSM.16.M88.4 R172, [R217+0x2800] ;  /* 0x00280000d9ac783b */ /* 0x000ea80000000200 */
[----:B------:R-:W2:Y:S01]  /*117a0*/  LDSM.16.M88.4 R180, [R217+0x3000] ;  /* 0x00300000d9b4783b */ /* 0x000ea20000000200 */
[C---:B------:R-:W-:Y:S06]  /*117b0*/  HMMA.16816.F32 R4, R188.reuse, R192, R4 ;  /* 0x000000c0bc04723c */ /* 0x040fec0000001804 */
[C---:B------:R-:W-:Y:S01]  /*117c0*/  HMMA.16816.F32 R8, R188.reuse, R194, R8 ;  /* 0x000000c2bc08723c */ /* 0x040fe20000001808 */
[----:B------:R-:W2:Y:S05]  /*117d0*/  LDSM.16.M88.4 R192, [R217+0x3800] ;  /* 0x00380000d9c0783b */ /* 0x000eaa0000000200 */
[C---:B---3--:R-:W-:Y:S06]  /*117e0*/  HMMA.16816.F32 R12, R188.reuse, R168, R12 ;  /* 0x000000a8bc0c723c */ /* 0x048fec000000180c */
[C---:B------:R-:W-:Y:S01]  /*117f0*/  HMMA.16816.F32 R16, R188.reuse, R170, R16 ;  /* 0x000000aabc10723c */ /* 0x040fe20000001810 */
[----:B------:R-:W-:Y:S05]  /*11800*/  LDSM.16.M88.4 R168, [R219+0x4000] ;  /* 0x00400000dba8783b */ /* 0x000fea0000000200 */
[C---:B------:R-:W-:Y:S06]  /*11810*/  HMMA.16816.F32 R20, R188.reuse, R184, R20 ;  /* 0x000000b8bc14723c */ /* 0x040fec0000001814 */
[C---:B------:R-:W-:Y:S01]  /*11820*/  HMMA.16816.F32 R24, R188.reuse, R186, R24 ;  /* 0x000000babc18723c */ /* 0x040fe20000001818 */
[----:B------:R-:W3:Y:S05]  /*11830*/  LDSM.16.M88.4 R184, [R212+0xc000] ;  /* 0x00c00000d4b8783b */ /* 0x000eea0000000200 */
[C---:B----4-:R-:W-:Y:S06]  /*11840*/  HMMA.16816.F32 R28, R188.reuse, R196, R28 ;  /* 0x000000c4bc1c723c */ /* 0x050fec000000181c */
[----:B------:R-:W-:Y:S01]  /*11850*/  HMMA.16816.F32 R32, R188, R198, R32 ;  /* 0x000000c6bc20723c */ /* 0x000fe20000001820 */
[----:B------:R-:W4:Y:S04]  /*11860*/  LDSM.16.M88.4 R188, [R212+0xc800] ;  /* 0x00c80000d4bc783b */ /* 0x000f280000000200 */
[----:B------:R-:W-:Y:S01]  /*11870*/  LDSM.16.M88.4 R196, [R230] ;  /* 0x00000000e6c4783b */ /* 0x000fe20000000200 */
        /* <DEDUP_REMOVED lines=8> */
[----:B------:R-:W-:Y:S05]  /*11900*/  LDSM.16.M88.4 R180, [R220+0x4000] ;  /* 0x00400000dcb4783b */ /* 0x000fea0000000200 */
[C---:B------:R-:W-:Y:S06]  /*11910*/  HMMA.16816.F32 R28, R176.reuse, R192, R28 ;  /* 0x000000c0b01c723c */ /* 0x040fec000000181c */
[----:B------:R-:W-:Y:S01]  /*11920*/  HMMA.16816.F32 R32, R176, R194, R32 ;  /* 0x000000c2b020723c */ /* 0x000fe20000001820 */
[----:B------:R-:W2:Y:S04]  /*11930*/  LDSM.16.M88.4 R176, [R212+0xd800] ;  /* 0x00d80000d4b0783b */ /* 0x000ea80000000200 */
[----:B------:R-:W2:Y:S01]  /*11940*/  LDSM.16.M88.4 R192, [R231] ;  /* 0x00000000e7c0783b */ /* 0x000ea20000000200 */
        /* <DEDUP_REMOVED lines=8> */
[----:B------:R-:W-:Y:S05]  /*119d0*/  LDSM.16.M88.4 R172, [R218+0xd800] ;  /* 0x00d80000daac783b */ /* 0x000fea0000000200 */
[C---:B--2---:R-:W-:Y:S06]  /*119e0*/  HMMA.16816.F32 R28, R168.reuse, R176, R28 ;  /* 0x000000b0a81c723c */ /* 0x044fec000000181c */
[----:B------:R-:W-:Y:S01]  /*119f0*/  HMMA.16816.F32 R32, R168, R178, R32 ;  /* 0x000000b2a820723c */ /* 0x000fe20000001820 */
[----:B------:R-:W1:Y:S04]  /*11a00*/  LDSM.16.M88.4 R168, [R218+0xd000] ;  /* 0x00d00000daa8783b */ /* 0x000e680000000200 */
[----:B------:R-:W-:Y:S01]  /*11a10*/  LDSM.16.M88.4 R176, [R221+0x4000] ;  /* 0x00400000ddb0783b */ /* 0x000fe20000000200 */
[C---:B------:R-:W-:Y:S06]  /*11a20*/  HMMA.16816.F32 R4, R180.reuse, R192, R4 ;  /* 0x000000c0b404723c */ /* 0x040fec0000001804 */
[C---:B------:R-:W-:Y:S01]  /*11a30*/  HMMA.16816.F32 R8, R180.reuse, R194, R8 ;  /* 0x000000c2b408723c */ /* 0x040fe20000001808 */
[----:B------:R-:W2:Y:S05]  /*11a40*/  LDSM.16.M88.4 R192, [R217+0x4000] ;  /* 0x00400000d9c0783b */ /* 0x000eaa0000000200 */
[C---:B------:R-:W-:Y:S06]  /*11a50*/  HMMA.16816.F32 R12, R180.reuse, R196, R12 ;  /* 0x000000c4b40c723c */ /* 0x040fec000000180c */
[C---:B------:R-:W-:Y:S01]  /*11a60*/  HMMA.16816.F32 R16, R180.reuse, R198, R16 ;  /* 0x000000c6b410723c */ /* 0x040fe20000001810 */
[----:B------:R-:W2:Y:S05]  /*11a70*/  LDSM.16.M88.4 R196, [R217+0x4800] ;  /* 0x00480000d9c4783b */ /* 0x000eaa0000000200 */
[C---:B---3--:R-:W-:Y:S06]  /*11a80*/  HMMA.16816.F32 R20, R180.reuse, R184, R20 ;  /* 0x000000b8b414723c */ /* 0x048fec0000001814 */
[C---:B------:R-:W-:Y:S01]  /*11a90*/  HMMA.16816.F32 R24, R180.reuse, R186, R24 ;  /* 0x000000bab418723c */ /* 0x040fe20000001818 */
[----:B------:R-:W-:Y:S05]  /*11aa0*/  LDSM.16.M88.4 R184, [R217+0x5800] ;  /* 0x00580000d9b8783b */ /* 0x000fea0000000200 */
[C---:B----4-:R-:W-:Y:S06]  /*11ab0*/  HMMA.16816.F32 R28, R180.reuse, R188, R28 ;  /* 0x000000bcb41c723c */ /* 0x050fec000000181c */
[----:B------:R-:W-:Y:S01]  /*11ac0*/  HMMA.16816.F32 R32, R180, R190, R32 ;  /* 0x000000beb420723c */ /* 0x000fe20000001820 */
[----:B------:R-:W3:Y:S04]  /*11ad0*/  LDSM.16.M88.4 R180, [R217+0x5000] ;  /* 0x00500000d9b4783b */ /* 0x000ee80000000200 */
[----:B------:R-:W-:Y:S01]  /*11ae0*/  LDSM.16.M88.4 R188, [R219+0x6000] ;  /* 0x00600000dbbc783b */ /* 0x000fe20000000200 */
[C---:B------:R-:W-:Y:S06]  /*11af0*/  HMMA.16816.F32 R4, R200.reuse, R204, R4 ;  /* 0x000000ccc804723c */ /* 0x040fec0000001804 */
[C---:B------:R-:W-:Y:S01]  /*11b00*/  HMMA.16816.F32 R8, R200.reuse, R206, R8 ;  /* 0x000000cec808723c */ /* 0x040fe20000001808 */
[----:B------:R-:W4:Y:S05]  /*11b10*/  LDSM.16.M88.4 R204, [R212+0xe000] ;  /* 0x00e00000d4cc783b */ /* 0x000f2a0000000200 */
[C---:B------:R-:W-:Y:S06]  /*11b20*/  HMMA.16816.F32 R12, R200.reuse, R208, R12 ;  /* 0x000000d0c80c723c */ /* 0x040fec000000180c */
[C---:B------:R-:W-:Y:S01]  /*11b30*/  HMMA.16816.F32 R16, R200.reuse, R210, R16 ;  /* 0x000000d2c810723c */ /* 0x040fe20000001810 */
[----:B------:R-:W4:Y:S05]  /*11b40*/  LDSM.16.M88.4 R208, [R212+0xe800] ;  /* 0x00e80000d4d0783b */ /* 0x000f2a0000000200 */
[C---:B-1----:R-:W-:Y:S06]  /*11b50*/  HMMA.16816.F32 R20, R200.reuse, R168, R20 ;  /* 0x000000a8c814723c */ /* 0x042fec0000001814 */
[C---:B------:R-:W-:Y:S01]  /*11b60*/  HMMA.16816.F32 R24, R200.reuse, R170, R24 ;  /* 0x000000aac818723c */ /* 0x040fe20000001818 */
[----:B------:R-:W1:Y:S05]  /*11b70*/  LDSM.16.M88.4 R168, [R212+0xf000] ;  /* 0x00f00000d4a8783b */ /* 0x000e6a0000000200 */
[C---:B------:R-:W-:Y:S06]  /*11b80*/  HMMA.16816.F32 R28, R200.reuse, R172, R28 ;  /* 0x000000acc81c723c */ /* 0x040fec000000181c */
[----:B------:R-:W-:Y:S01]  /*11b90*/  HMMA.16816.F32 R32, R200, R174, R32 ;  /* 0x000000aec820723c */ /* 0x000fe20000001820 */
[----:B------:R-:W1:Y:S04]  /*11ba0*/  LDSM.16.M88.4 R172, [R212+0xf800] ;  /* 0x00f80000d4ac783b */ /* 0x000e680000000200 */
[----:B------:R-:W-:Y:S01]  /*11bb0*/  LDSM.16.M88.4 R200, [R226] ;  /* 0x00000000e2c8783b */ /* 0x000fe20000000200 */
[C---:B--2---:R-:W-:Y:S06]  /*11bc0*/  HMMA.16816.F32 R4, R176.reuse, R192, R4 ;  /* 0x000000c0b004723c */ /* 0x044fec0000001804 */
[C---:B------:R-:W-:Y:S01]  /*11bd0*/  HMMA.16816.F32 R8, R176.reuse, R194, R8 ;  /* 0x000000c2b008723c */ /* 0x040fe20000001808 */
[----:B------:R-:W-:Y:S05]  /*11be0*/  LDSM.16.M88.4 R192, [R220+0x6000] ;  /* 0x00600000dcc0783b */ /* 0x000fea0000000200 */
[C---:B------:R-:W-:Y:S06]  /*11bf0*/  HMMA.16816.F32 R12, R176.reuse, R196, R12 ;  /* 0x000000c4b00c723c */ /* 0x040fec000000180c */
[C---:B------:R-:W-:Y:S01]  /*11c00*/  HMMA.16816.F32 R16, R176.reuse, R198, R16 ;  /* 0x000000c6b010723c */ /* 0x040fe20000001810 */
[----:B------:R-:W2:Y:S05]  /*11c10*/  LDSM.16.M88.4 R196, [R227] ;  /* 0x00000000e3c4783b */ /* 0x000eaa0000000200 */
[C---:B---3--:R-:W-:Y:S06]  /*11c20*/  HMMA.16816.F32 R20, R176.reuse, R180, R20 ;  /* 0x000000b4b014723c */ /* 0x048fec0000001814 */
[C---:B------:R-:W-:Y:S01]  /*11c30*/  HMMA.16816.F32 R24, R176.reuse, R182, R24 ;  /* 0x000000b6b018723c */ /* 0x040fe20000001818 */
[----:B------:R-:W-:Y:S05]  /*11c40*/  LDSM.16.M88.4 R180, [R224] ;  /* 0x00000000e0b4783b */ /* 0x000fea0000000200 */
[C---:B------:R-:W-:Y:S06]  /*11c50*/  HMMA.16816.F32 R28, R176.reuse, R184, R28 ;  /* 0x000000b8b01c723c */ /* 0x040fec000000181c */
[----:B------:R-:W-:Y:S01]  /*11c60*/  HMMA.16816.F32 R32, R176, R186, R32 ;  /* 0x000000bab020723c */ /* 0x000fe20000001820 */
[----:B------:R-:W3:Y:S04]  /*11c70*/  LDSM.16.M88.4 R176, [R225] ;  /* 0x00000000e1b0783b */ /* 0x000ee80000000200 */
[----:B------:R-:W-:Y:S01]  /*11c80*/  LDSM.16.M88.4 R184, [R222+0x6000] ;  /* 0x00600000deb8783b */ /* 0x000fe20000000200 */
        /* <DEDUP_REMOVED lines=17> */
[C---:B------:R-:W-:Y:S06]  /*11da0*/  HMMA.16816.F32 R16, R192.reuse, R202, R16 ;  /* 0x000000cac010723c */ /* 0x040fec0000001810 */
[C---:B---3--:R-:W-:Y:S06]  /*11db0*/  HMMA.16816.F32 R20, R192.reuse, R176, R20 ;  /* 0x000000b0c014723c */ /* 0x048fec0000001814 */
[C---:B------:R-:W-:Y:S06]  /*11dc0*/  HMMA.16816.F32 R24, R192.reuse, R178, R24 ;  /* 0x000000b2c018723c */ /* 0x040fec0000001818 */
[C---:B------:R-:W-:Y:S06]  /*11dd0*/  HMMA.16816.F32 R28, R192.reuse, R180, R28 ;  /* 0x000000b4c01c723c */ /* 0x040fec000000181c */
[----:B------:R-:W-:Y:S06]  /*11de0*/  HMMA.16816.F32 R32, R192, R182, R32 ;  /* 0x000000b6c020723c */ /* 0x000fec0000001820 */
[C---:B----4-:R-:W-:Y:S06]  /*11df0*/  HMMA.16816.F32 R4, R184.reuse, R204, R4 ;  /* 0x000000ccb804723c */ /* 0x050fec0000001804 */
[C---:B------:R-:W-:Y:S06]  /*11e00*/  HMMA.16816.F32 R8, R184.reuse, R206, R8 ;  /* 0x000000ceb808723c */ /* 0x040fec0000001808 */
[C---:B-1----:R-:W-:Y:S06]  /*11e10*/  HMMA.16816.F32 R12, R184.reuse, R168, R12 ;  /* 0x000000a8b80c723c */ /* 0x042fec000000180c */
[C---:B------:R-:W-:Y:S01]  /*11e20*/  HMMA.16816.F32 R16, R184.reuse, R170, R16 ;  /* 0x000000aab810723c */ /* 0x040fe20000001810 */
[----:B------:R-:W1:Y:S05]  /*11e30*/  LDSM.16.M88.4 R168, [R217+0x6800] ;  /* 0x00680000d9a8783b */ /* 0x000e6a0000000200 */
[C---:B------:R-:W-:Y:S06]  /*11e40*/  HMMA.16816.F32 R20, R184.reuse, R172, R20 ;  /* 0x000000acb814723c */ /* 0x040fec0000001814 */
[C---:B------:R-:W-:Y:S06]  /*11e50*/  HMMA.16816.F32 R24, R184.reuse, R174, R24 ;  /* 0x000000aeb818723c */ /* 0x040fec0000001818 */
[C---:B------:R-:W-:Y:S06]  /*11e60*/  HMMA.16816.F32 R28, R184.reuse, R188, R28 ;  /* 0x000000bcb81c723c */ /* 0x040fec000000181c */
[----:B------:R-:W-:Y:S06]  /*11e70*/  HMMA.16816.F32 R32, R184, R190, R32 ;  /* 0x000000beb820723c */ /* 0x000fec0000001820 */
[C---:B--2---:R-:W-:Y:S05]  /*11e80*/  HMMA.16816.F32 R4, R196.reuse, R208, R4 ;  /* 0x000000d0c404723c */ /* 0x044fea0000001804 */
[----:B------:R-:W-:Y:S01]  /*11e90*/  MOV R184, R244 ;  /* 0x000000f400b87202 */ /* 0x000fe20000000f00 */
[C---:B------:R-:W-:Y:S05]  /*11ea0*/  HMMA.16816.F32 R8, R196.reuse, R210, R8 ;  /* 0x000000d2c408723c */ /* 0x040fea0000001808 */
[----:B------:R-:W-:Y:S01]  /*11eb0*/  MOV R185, R245 ;  /* 0x000000f500b97202 */ /* 0x000fe20000000f00 */
[C---:B-1----:R-:W-:Y:S06]  /*11ec0*/  HMMA.16816.F32 R12, R196.reuse, R168, R12 ;  /* 0x000000a8c40c723c */ /* 0x042fec000000180c */
[C---:B------:R-:W-:Y:S06]  /*11ed0*/  HMMA.16816.F32 R16, R196.reuse, R170, R16 ;  /* 0x000000aac410723c */ /* 0x040fec0000001810 */
[----:B------:R-:W-:Y:S01]  /*11ee0*/  FMUL.FTZ R4, R4, UR20 ;  /* 0x0000001404047c20 */ /* 0x000fe20008410000 */
[----:B------:R-:W-:Y:S01]  /*11ef0*/  FMUL.FTZ R5, R5, UR20 ;  /* 0x0000001405057c20 */ /* 0x000fe20008410000 */
[----:B------:R-:W-:Y:S02]  /*11f00*/  FMUL.FTZ R6, R6, UR20 ;  /* 0x0000001406067c20 */ /* 0x000fe40008410000 */
[----:B------:R-:W1:Y:S01]  /*11f10*/  MUFU.TANH R193, R4 ;  /* 0x0000000400c17308 */ /* 0x000e620000002400 */
[----:B------:R-:W-:Y:S01]  /*11f20*/  FMUL.FTZ R7, R7, UR20 ;  /* 0x0000001407077c20 */ /* 0x000fe20008410000 */
[----:B------:R-:W-:Y:S01]  /*11f30*/  FMUL.FTZ R8, R8, UR20 ;  /* 0x0000001408087c20 */ /* 0x000fe20008410000 */
[----:B------:R-:W-:Y:S01]  /*11f40*/  FMUL.FTZ R9, R9, UR20 ;  /* 0x0000001409097c20 */ /* 0x000fe20008410000 */
[----:B------:R-:W-:Y:S01]  /*11f50*/  FMUL.FTZ R10, R10, UR20 ;  /* 0x000000140a0a7c20 */ /* 0x000fe20008410000 */
[----:B------:R-:W-:Y:S05]  /*11f60*/  FMUL.FTZ R11, R11, UR20 ;  /* 0x000000140b0b7c20 */ /* 0x000fea0008410000 */
[----:B------:R-:W2:Y:S01]  /*11f70*/  MUFU.TANH R192, R5 ;  /* 0x0000000500c07308 */ /* 0x000ea20000002400 */
[----:B------:R-:W-:Y:S01]  /*11f80*/  FMUL.FTZ R12, R12, UR20 ;  /* 0x000000140c0c7c20 */ /* 0x000fe20008410000 */
[----:B------:R-:W-:Y:S01]  /*11f90*/  FMUL.FTZ R13, R13, UR20 ;  /* 0x000000140d0d7c20 */ /* 0x000fe20008410000 */
[----:B------:R-:W-:Y:S01]  /*11fa0*/  FMUL.FTZ R14, R14, UR20 ;  /* 0x000000140e0e7c20 */ /* 0x000fe20008410000 */
[----:B------:R-:W-:Y:S01]  /*11fb0*/  FMUL.FTZ R15, R15, UR20 ;  /* 0x000000140f0f7c20 */ /* 0x000fe20008410000 */
[----:B------:R-:W-:Y:S01]  /*11fc0*/  FMUL.FTZ R16, R16, UR20 ;  /* 0x0000001410107c20 */ /* 0x000fe20008410000 */
[----:B------:R-:W-:Y:S04]  /*11fd0*/  FMUL.FTZ R17, R17, UR20 ;  /* 0x0000001411117c20 */ /* 0x000fe80008410000 */
[----:B------:R-:W3:Y:S01]  /*11fe0*/  MUFU.TANH R190, R6 ;  /* 0x0000000600be7308 */ /* 0x000ee20000002400 */
[----:B------:R-:W-:Y:S01]  /*11ff0*/  FMUL.FTZ R18, R18, UR20 ;  /* 0x0000001412127c20 */ /* 0x000fe20008410000 */
[----:B------:R-:W-:Y:S08]  /*12000*/  FMUL.FTZ R19, R19, UR20 ;  /* 0x0000001413137c20 */ /* 0x000ff00008410000 */
[----:B------:R4:W1:Y:S10]  /*12010*/  MUFU.TANH R191, R7 ;  /* 0x0000000700bf7308 */ /* 0x0008740000002400 */
[----:B------:R-:W1:Y:S10]  /*12020*/  MUFU.TANH R188, R8 ;  /* 0x0000000800bc7308 */ /* 0x000e740000002400 */
[----:B------:R-:W1:Y:S01]  /*12030*/  MUFU.TANH R186, R9 ;  /* 0x0000000900ba7308 */ /* 0x000e620000002400 */
[----:B----4-:R-:W4:Y:S09]  /*12040*/  LDSM.16.M88.4 R4, [R217+0x7000] ;  /* 0x00700000d904783b */ /* 0x010f320000000200 */
[----:B------:R-:W1:Y:S10]  /*12050*/  MUFU.TANH R189, R10 ;  /* 0x0000000a00bd7308 */ /* 0x000e740000002400 */
[----:B------:R2:W1:Y:S10]  /*12060*/  MUFU.TANH R187, R11 ;  /* 0x0000000b00bb7308 */ /* 0x0004740000002400 */
[----:B------:R1:W1:Y:S10]  /*12070*/  MUFU.TANH R179, R12 ;  /* 0x0000000c00b37308 */ /* 0x0002740000002400 */
[----:B------:R1:W1:Y:S01]  /*12080*/  MUFU.TANH R178, R13 ;  /* 0x0000000d00b27308 */ /* 0x0002620000002400 */
[----:B--2---:R-:W2:Y:S01]  /*12090*/  LDSM.16.M88.4 R8, [R217+0x7800] ;  /* 0x00780000d908783b */ /* 0x004ea20000000200 */
[----:B------:R-:W-:Y:S08]  /*120a0*/  DEPBAR.LE SB0, 0x0 ;  /* 0x000080000000791a */ /* 0x000ff00000000000 */
[----:B------:R1:W1:Y:S01]  /*120b0*/  MUFU.TANH R182, R14 ;  /* 0x0000000e00b67308 */ /* 0x0002620000002400 */
[----:B------:R-:W-:Y:S01]  /*120c0*/  BAR.SYNC.DEFER_BLOCKING 0x0 ;  /* 0x0000000000007b1d */ /* 0x000fe20000010000 */
[C---:B----4-:R-:W-:Y:S08]  /*120d0*/  HMMA.16816.F32 R20, R196.reuse, R4, R20 ;  /* 0x00000004c414723c */ /* 0x050ff00000001814 */
[----:B------:R4:W1:Y:S01]  /*120e0*/  MUFU.TANH R183, R15 ;  /* 0x0000000f00b77308 */ /* 0x0008620000002400 */
[C---:B------:R-:W-:Y:S09]  /*120f0*/  HMMA.16816.F32 R24, R196.reuse, R6, R24 ;  /* 0x00000006c418723c */ /* 0x040ff20000001818 */
[----:B------:R4:W1:Y:S10]  /*12100*/  MUFU.TANH R172, R16 ;  /* 0x0000001000ac7308 */ /* 0x0008740000002400 */
[----:B------:R4:W1:Y:S01]  /*12110*/  MUFU.TANH R175, R17 ;  /* 0x0000001100af7308 */ /* 0x0008620000002400 */
[----:B------:R-:W-:Y:S01]  /*12120*/  FMUL.FTZ R20, R20, UR20 ;  /* 0x0000001414147c20 */ /* 0x000fe20008410000 */
[----:B------:R-:W-:Y:S01]  /*12130*/  FMUL.FTZ R21, R21, UR20 ;  /* 0x0000001415157c20 */ /* 0x000fe20008410000 */
[----:B------:R-:W-:Y:S01]  /*12140*/  FMUL.FTZ R22, R22, UR20 ;  /* 0x0000001416167c20 */ /* 0x000fe20008410000 */
[----:B------:R-:W-:Y:S06]  /*12150*/  FMUL.FTZ R23, R23, UR20 ;  /* 0x0000001417177c20 */ /* 0x000fec0008410000 */
[----:B------:R4:W1:Y:S01]  /*12160*/  MUFU.TANH R176, R18 ;  /* 0x0000001200b07308 */ /* 0x0008620000002400 */
[C---:B--2---:R-:W-:Y:S03]  /*12170*/  HMMA.16816.F32 R28, R196.reuse, R8, R28 ;  /* 0x00000008c41c723c */ /* 0x044fe6000000181c */
[----:B------:R-:W-:Y:S01]  /*12180*/  FMUL.FTZ R24, R24, UR20 ;  /* 0x0000001418187c20 */ /* 0x000fe20008410000 */
[----:B------:R-:W-:Y:S01]  /*12190*/  FMUL.FTZ R25, R25, UR20 ;  /* 0x0000001419197c20 */ /* 0x000fe20008410000 */
[----:B------:R-:W-:Y:S01]  /*121a0*/  FMUL.FTZ R26, R26, UR20 ;  /* 0x000000141a1a7c20 */ /* 0x000fe20008410000 */
[----:B------:R-:W-:Y:S03]  /*121b0*/  HMMA.16816.F32 R32, R196, R10, R32 ;  /* 0x0000000ac420723c */ /* 0x000fe60000001820 */
[----:B------:R4:W2:Y:S02]  /*121c0*/  MUFU.TANH R181, R19 ;  /* 0x0000001300b57308 */ /* 0x0008a40000002400 */
[----:B------:R-:W-:Y:S08]  /*121d0*/  FMUL.FTZ R27, R27, UR20 ;  /* 0x000000141b1b7c20 */ /* 0x000ff00008410000 */
[----:B------:R4:W1:Y:S10]  /*121e0*/  MUFU.TANH R171, R20 ;  /* 0x0000001400ab7308 */ /* 0x0008740000002400 */
[----:B------:R4:W1:Y:S01]  /*121f0*/  MUFU.TANH R170, R21 ;  /* 0x0000001500aa7308 */ /* 0x0008620000002400 */
[----:B------:R-:W-:Y:S01]  /*12200*/  FMUL.FTZ R30, R30, UR20 ;  /* 0x000000141e1e7c20 */ /* 0x000fe20008410000 */
[----:B------:R-:W-:Y:S01]  /*12210*/  FMUL.FTZ R31, R31, UR20 ;  /* 0x000000141f1f7c20 */ /* 0x000fe20008410000 */
[----:B------:R-:W-:Y:S01]  /*12220*/  FMUL.FTZ R28, R28, UR20 ;  /* 0x000000141c1c7c20 */ /* 0x000fe20008410000 */
[----:B------:R-:W-:Y:S01]  /*12230*/  FMUL.FTZ R29, R29, UR20 ;  /* 0x000000141d1d7c20 */ /* 0x000fe20008410000 */
[----:B------:R-:W-:Y:S05]  /*12240*/  FMUL.FTZ R32, R32, UR20 ;  /* 0x0000001420207c20 */ /* 0x000fea0008410000 */
[----:B------:R4:W1:Y:S01]  /*12250*/  MUFU.TANH R177, R22 ;  /* 0x0000001600b17308 */ /* 0x0008620000002400 */
[----:B------:R-:W-:Y:S01]  /*12260*/  FMUL.FTZ R33, R33, UR20 ;  /* 0x0000001421217c20 */ /* 0x000fe20008410000 */
[----:B------:R-:W-:Y:S01]  /*12270*/  FMUL.FTZ R34, R34, UR20 ;  /* 0x0000001422227c20 */ /* 0x000fe20008410000 */
[----:B------:R-:W-:Y:S07]  /*12280*/  FMUL.FTZ R35, R35, UR20 ;  /* 0x0000001423237c20 */ /* 0x000fee0008410000 */
        /* <DEDUP_REMOVED lines=8> */
[----:B------:R-:W1:Y:S10]  /*12310*/  MUFU.TANH R31, R31 ;  /* 0x0000001f001f7308 */ /* 0x000e740000002400 */
[----:B------:R-:W1:Y:S10]  /*12320*/  MUFU.TANH R32, R32 ;  /* 0x0000002000207308 */ /* 0x000e740000002400 */
[----:B------:R-:W1:Y:S10]  /*12330*/  MUFU.TANH R33, R33 ;  /* 0x0000002100217308 */ /* 0x000e740000002400 */
[----:B------:R-:W1:Y:S10]  /*12340*/  MUFU.TANH R34, R34 ;  /* 0x0000002200227308 */ /* 0x000e740000002400 */
[----:B------:R-:W1:Y:S01]  /*12350*/  MUFU.TANH R35, R35 ;  /* 0x0000002300237308 */ /* 0x000e620000002400 */
[----:B--234-:R-:W-:Y:S05]  /*12360*/  @!P0 BRA `(.L_x_2437) ;  /* 0x0000000c00048947 */ /* 0x01cfea0003800000 */
[----:B------:R-:W-:Y:S01]  /*12370*/  ULDC.64 UR10, c[0x0][0x248] ;  /* 0x00009200000a7ab9 */ /* 0x000fe20000000a00 */
[----:B------:R-:W-:Y:S01]  /*12380*/  PLOP3.LUT P0, PT, PT, PT, UP6, 0x40, 0x0 ;  /* 0x000000000000781c */ /* 0x000fe20003f0e868 */
[----:B------:R-:W-:Y:S01]  /*12390*/  IMAD.U32 R3, RZ, RZ, UR34 ;  /* 0x00000022ff037e24 */ /* 0x000fe2000f8e00ff */
[----:B------:R-:W-:Y:S11]  /*123a0*/  MOV R5, UR32 ;  /* 0x0000002000057c02 */ /* 0x000ff60008000f00 */
[----:B------:R-:W-:Y:S05]  /*123b0*/  @P0 BRA `(.L_x_2438) ;  /* 0x00000004001c0947 */ /* 0x000fea0003800000 */
[----:B------:R-:W-:Y:S01]  /*123c0*/  USHF.L.U32 UR10, UR14, 0x6, URZ ;  /* 0x000000060e0a7899 */ /* 0x000fe2000800063f */
[----:B------:R-:W2:Y:S03]  /*123d0*/  LDC.64 R6, c[0x0][0x230] ;  /* 0x00008c00ff067b82 */ /* 0x000ea60000000a00 */
        /* <DEDUP_REMOVED lines=10> */
[----:B------:R-:W-:Y:S02]  /*12480*/  UIMAD.WIDE.U32 UR44, UR21, UR37, URZ ;  /* 0x00000025152c72a5 */ /* 0x000fe4000f8e003f */
[----:B------:R-:W-:Y:S04]  /*12490*/  UIADD3 UR38, -UR43, URZ, URZ ;  /* 0x0000003f2b267290 */ /* 0x000fe8000fffe13f */
[----:B------:R-:W-:Y:S01]  /*124a0*/  UIMAD UR39, UR16, UR38, UR39 ;  /* 0x00000026102772a4 */ /* 0x000fe2000f8e0227 */
[----:B------:R-:W-:Y:S02]  /*124b0*/  UMOV UR41, UR45 ;  /* 0x0000002d00297c82 */ /* 0x000fe40008000000 */
[----:B------:R-:W-:Y:S02]  /*124c0*/  UIADD3 UR11, -UR41, URZ, URZ ;  /* 0x0000003f290b7290 */ /* 0x000fe4000fffe13f */
[----:B------:R-:W-:Y:S02]  /*124d0*/  UISETP.GT.U32.AND UP3, UPT, UR16, UR39, UPT ;  /* 0x000000271000728c */ /* 0x000fe4000bf64070 */
[----:B------:R-:W-:Y:S04]  /*124e0*/  UIMAD UR37, UR16, UR11, UR37 ;  /* 0x0000000b102572a4 */ /* 0x000fe8000f8e0225 */
[----:B------:R-:W-:Y:S05]  /*124f0*/  UISETP.GT.U32.AND UP2, UPT, UR16, UR37, UPT ;  /* 0x000000251000728c */ /* 0x000fea000bf44070 */
[----:B------:R-:W-:Y:S02]  /*12500*/  @!UP3 UIADD3 UR39, UR39, -UR16, URZ ;  /* 0x800000102727b290 */ /* 0x000fe4000fffe03f */
[----:B------:R-:W-:Y:S02]  /*12510*/  @!UP3 UIADD3 UR43, UR43, 0x1, URZ ;  /* 0x000000012b2bb890 */ /* 0x000fe4000fffe03f */
[----:B------:R-:W-:Y:S02]  /*12520*/  UISETP.GE.U32.AND UP5, UPT, UR39, UR16, UPT ;  /* 0x000000102700728c */ /* 0x000fe4000bfa6070 */
[----:B------:R-:W-:Y:S02]  /*12530*/  @!UP2 UIADD3 UR37, UR37, -UR16, URZ ;  /* 0x800000102525a290 */ /* 0x000fe4000fffe03f */
[----:B------:R-:W-:Y:S02]  /*12540*/  @!UP2 UIADD3 UR41, UR41, 0x1, URZ ;  /* 0x000000012929a890 */ /* 0x000fe4000fffe03f */
[----:B------:R-:W-:Y:S02]  /*12550*/  UISETP.GE.U32.AND UP4, UPT, UR37, UR16, UPT ;  /* 0x000000102500728c */ /* 0x000fe4000bf86070 */
[----:B------:R-:W-:Y:S02]  /*12560*/  UISETP.GE.AND UP3, UPT, UR10, URZ, UPT ;  /* 0x0000003f0a00728c */ /* 0x000fe4000bf66270 */
[----:B------:R-:W-:Y:S02]  /*12570*/  UISETP.GE.AND UP2, UPT, UR40, URZ, UPT ;  /* 0x0000003f2800728c */ /* 0x000fe4000bf46270 */
[----:B------:R-:W-:Y:S05]  /*12580*/  @UP5 UIADD3 UR43, UR43, 0x1, URZ ;  /* 0x000000012b2b5890 */ /* 0x000fea000fffe03f */
[----:B------:R-:W-:Y:S02]  /*12590*/  @UP4 UIADD3 UR41, UR41, 0x1, URZ ;  /* 0x0000000129294890 */ /* 0x000fe4000fffe03f */
        /* <DEDUP_REMOVED lines=16> */
[----:B------:R-:W-:Y:S02]  /*126a0*/  IMAD.U32 R2, RZ, RZ, UR10 ;  /* 0x0000000aff027e24 */ /* 0x000fe4000f8e00ff */
[----:B------:R-:W-:Y:S02]  /*126b0*/  IMAD.U32 R3, RZ, RZ, UR11 ;  /* 0x0000000bff037e24 */ /* 0x000fe4000f8e00ff */
[----:B------:R-:W-:Y:S01]  /*126c0*/  MOV R4, UR38 ;  /* 0x0000002600047c02 */ /* 0x000fe20008000f00 */
[----:B------:R-:W-:Y:S01]  /*126d0*/  UIADD3 UR38, UR43, -UR41, URZ ;  /* 0x800000292b267290 */ /* 0x000fe2000fffe03f */
[----:B------:R-:W-:Y:S01]  /*126e0*/  IMAD.U32 R5, RZ, RZ, UR39 ;  /* 0x00000027ff057e24 */ /* 0x000fe2000f8e00ff */
[----:B------:R3:W4:Y:S02]  /*126f0*/  LDG.E R2, desc[UR26][R2.64] ;  /* 0x0000001a02027981 */ /* 0x000724000c1e1900 */
[----:B------:R-:W-:Y:S02]  /*12700*/  UIMAD UR38, UR38, UR18, -0x40 ;  /* 0xffffffc0262674a4 */ /* 0x000fe4000f8e0212 */
[----:B------:R-:W4:Y:S02]  /*12710*/  LDG.E R0, desc[UR26][R4.64] ;  /* 0x0000001a04007981 */ /* 0x000f24000c1e1900 */
[----:B------:R-:W-:Y:S02]  /*12720*/  USHF.R.S32.HI UR11, URZ, 0x1f, UR38 ;  /* 0x0000001f3f0b7899 */ /* 0x000fe40008011426 */
[----:B------:R-:W-:Y:S02]  /*12730*/  UIMAD UR10, UR9, UR38, URZ ;  /* 0x00000026090a72a4 */ /* 0x000fe4000f8e023f */
[----:B------:R-:W-:Y:S02]  /*12740*/  UIMAD.WIDE.U32 UR38, UR8, UR38, URZ ;  /* 0x00000026082672a5 */ /* 0x000fe4000f8e003f */
[----:B------:R-:W-:Y:S03]  /*12750*/  UIMAD UR10, UR11, UR8, UR10 ;  /* 0x000000080b0a72a4 */ /* 0x000fe6000f8e020a */
[----:B------:R-:W-:Y:S01]  /*12760*/  UMOV UR11, UR9 ;  /* 0x00000009000b7c82 */ /* 0x000fe20008000000 */
[----:B------:R-:W-:Y:S01]  /*12770*/  UIADD3 UR10, UR39, UR10, URZ ;  /* 0x0000000a270a7290 */ /* 0x000fe2000fffe03f */
[----:B---3--:R-:W-:Y:S05]  /*12780*/  IMAD.U32 R3, RZ, RZ, UR39 ;  /* 0x00000027ff037e24 */ /* 0x008fea000f8e00ff */
        /* <DEDUP_REMOVED lines=10> */
.L_x_2438:
[----:B------:R2:W-:Y:S01]  /*12830*/  @P6 STS.128 [R239+0x8000], RZ ;  /* 0x008000ffef006388 */ /* 0x0005e20000000c00 */
[C---:B------:R-:W-:Y:S01]  /*12840*/  IADD3 R2, P1, R3.reuse, UR28, RZ ;  /* 0x0000001c03027c10 */ /* 0x040fe2000ff3e0ff */
[----:B------:R-:W-:Y:S01]  /*12850*/  UMOV UR8, UR10 ;  /* 0x0000000a00087c82 */ /* 0x000fe20008000000 */
[-C--:B------:R-:W-:Y:S01]  /*12860*/  LEA R4, P0, R3, R246.reuse, 0x1 ;  /* 0x000000f603047211 */ /* 0x080fe200078008ff */
[----:B------:R-:W-:Y:S01]  /*12870*/  UMOV UR9, UR11 ;  /* 0x0000000b00097c82 */ /* 0x000fe20008000000 */
[----:B------:R-:W-:Y:S02]  /*12880*/  IADD3.X R6, R5, UR25, RZ, P1, !PT ;  /* 0x0000001905067c10 */ /* 0x000fe40008ffe4ff */
[-C--:B------:R-:W-:Y:S02]  /*12890*/  LEA.HI.X R5, R3, R247.reuse, R5, 0x1, P0 ;  /* 0x000000f703057211 */ /* 0x080fe400000f0c05 */
[CC--:B------:R-:W-:Y:S02]  /*128a0*/  @!P6 LEA R28, P1, R2.reuse, R246.reuse, 0x1 ;  /* 0x000000f6021ce211 */ /* 0x0c0fe400078208ff */
[CC--:B------:R-:W-:Y:S01]  /*128b0*/  @!P5 LEA R24, P0, R2.reuse, R246.reuse, 0x1 ;  /* 0x000000f60218d211 */ /* 0x0c0fe200078008ff */
[----:B------:R-:W-:Y:S01]  /*128c0*/  @!PT LDS RZ, [RZ] ;  /* 0x00000000fffff984 */ /* 0x000fe20000000800 */
[----:B------:R-:W-:Y:S01]  /*128d0*/  @!PT LDS RZ, [RZ] ;  /* 0x00000000fffff984 */ /* 0x000fe20000000800 */
[----:B------:R-:W-:Y:S01]  /*128e0*/  @!PT LDS RZ, [RZ] ;  /* 0x00000000fffff984 */ /* 0x000fe20000000800 */
[----:B------:R2:W-:Y:S01]  /*128f0*/  @!P6 LDGSTS.E.BYPASS.LTC128B.128 [R239+0x8000], desc[UR26][R4.64] ;  /* 0x0800000004efefae */ /* 0x0005e2000b901d5a */
[CCC-:B------:R-:W-:Y:S02]  /*12900*/  @!P6 LEA.HI.X R29, R2.reuse, R247.reuse, R6.reuse, 0x1, P1 ;  /* 0x000000f7021de211 */ /* 0x1c0fe400008f0c06 */
[CCC-:B------:R-:W-:Y:S01]  /*12910*/  @!P5 LEA.HI.X R25, R2.reuse, R247.reuse, R6.reuse, 0x1, P0 ;  /* 0x000000f70219d211 */ /* 0x1c0fe200000f0c06 */
[----:B------:R2:W-:Y:S01]  /*12920*/  @P5 STS.128 [R239+0xa000], RZ ;  /* 0x00a000ffef005388 */ /* 0x0005e20000000c00 */
[CC--:B------:R-:W-:Y:S02]  /*12930*/  @!P3 LEA R20, P1, R2.reuse, R246.reuse, 0x1 ;  /* 0x000000f60214b211 */ /* 0x0c0fe400078208ff */
[C---:B------:R-:W-:Y:S01]  /*12940*/  IADD3 R0, P2, R2.reuse, UR28, RZ ;  /* 0x0000001c02007c10 */ /* 0x040fe2000ff5e0ff */
[----:B------:R-:W-:Y:S01]  /*12950*/  @!PT LDS RZ, [RZ] ;  /* 0x00000000fffff984 */ /* 0x000fe20000000800 */
[----:B------:R-:W-:Y:S01]  /*12960*/  @!PT LDS RZ, [RZ] ;  /* 0x00000000fffff984 */ /* 0x000fe20000000800 */
[----:B------:R-:W-:Y:S01]  /*12970*/  @!PT LDS RZ, [RZ] ;  /* 0x00000000fffff984 */ /* 0x000fe20000000800 */
[----:B------:R2:W-:Y:S01]  /*12980*/  @!P5 LDGSTS.E.BYPASS.LTC128B.128 [R239+0xa000], desc[UR26][R4.64+0x80] ;  /* 0x0a00008004efdfae */ /* 0x0005e2000b901d5a */
[-CC-:B------:R-:W-:Y:S02]  /*12990*/  @!P3 LEA.HI.X R21, R2, R247.reuse, R6.reuse, 0x1, P1 ;  /* 0x000000f70215b211 */ /* 0x180fe400008f0c06 */
[CC--:B------:R-:W-:Y:S01]  /*129a0*/  @!P6 LEA R26, P0, R0.reuse, R246.reuse, 0x1 ;  /* 0x000000f6001ae211 */ /* 0x0c0fe200078008ff */
[----:B------:R2:W-:Y:S01]  /*129b0*/  @P4 STS.128 [R239+0xc000], RZ ;  /* 0x00c000ffef004388 */ /* 0x0005e20000000c00 */
[-C--:B------:R-:W-:Y:S02]  /*129c0*/  @!P4 LEA R16, P1, R0, R246.reuse, 0x1 ;  /* 0x000000f60010c211 */ /* 0x080fe400078208ff */
[----:B------:R-:W-:Y:S01]  /*129d0*/  IADD3.X R3, R6, UR25, RZ, P2, !PT ;  /* 0x0000001906037c10 */ /* 0x000fe200097fe4ff */
[----:B------:R-:W-:Y:S01]  /*129e0*/  @!PT LDS RZ, [RZ] ;  /* 0x00000000fffff984 */ /* 0x000fe20000000800 */
[----:B------:R-:W-:Y:S01]  /*129f0*/  @!PT LDS RZ, [RZ] ;  /* 0x00000000fffff984 */ /* 0x000fe20000000800 */
[----:B------:R-:W-:Y:S01]  /*12a00*/  @!PT LDS RZ, [RZ] ;  /* 0x00000000fffff984 */ /* 0x000fe20000000800 */
[----:B------:R2:W-:Y:S01]  /*12a10*/  @!P4 LDGSTS.E.BYPASS.LTC128B.128 [R239+0xc000], desc[UR26][R4.64+0x100] ;  /* 0x0c00010004efcfae */ /* 0x0005e2000b901d5a */
[-C--:B------:R-:W-:Y:S02]  /*12a20*/  @!P4 LEA R22, P2, R2, R246.reuse, 0x1 ;  /* 0x000000f60216c211 */ /* 0x080fe400078408ff */
[-CC-:B------:R-:W-:Y:S01]  /*12a30*/  @!P6 LEA.HI.X R27, R0, R247.reuse, R3.reuse, 0x1, P0 ;  /* 0x000000f7001be211 */ /* 0x180fe200000f0c03 */
[----:B------:R2:W-:Y:S01]  /*12a40*/  @P3 STS.128 [R239+0xe000], RZ ;  /* 0x00e000ffef003388 */ /* 0x0005e20000000c00 */
[-C--:B------:R-:W-:Y:S02]  /*12a50*/  @!P4 LEA.HI.X R23, R2, R247.reuse, R6, 0x1, P2 ;  /* 0x000000f70217c211 */ /* 0x080fe400010f0c06 */
        /* <DEDUP_REMOVED lines=8> */
[CC--:B-1----:R-:W-:Y:S02]  /*12ae0*/  @!P3 LEA R14, P0, R0.reuse, R246.reuse, 0x1 ;  /* 0x000000f6000eb211 */ /* 0x0c2fe400078008ff */
[C---:B------:R-:W-:Y:S01]  /*12af0*/  IADD3 R2, P2, R0.reuse, UR28, RZ ;  /* 0x0000001c00027c10 */ /* 0x040fe2000ff5e0ff */
[----:B------:R-:W-:Y:S01]  /*12b00*/  @!PT LDS RZ, [RZ] ;  /* 0x00000000fffff984 */ /* 0x000fe20000000800 */
[----:B------:R-:W-:Y:S01]  /*12b10*/  @!PT LDS RZ, [RZ] ;  /* 0x00000000fffff984 */ /* 0x000fe20000000800 */
[----:B------:R-:W-:Y:S01]  /*12b20*/  @!PT LDS RZ, [RZ] ;  /* 0x00000000fffff984 */ /* 0x000fe20000000800 */
[----:B------:R2:W-:Y:S01]  /*12b30*/  @!P6 LDGSTS.E.BYPASS.LTC128B.128 [R239+0x8800], desc[UR26][R28.64] ;  /* 0x088000001cefefae */ /* 0x0005e2000b901d5a */
[-C--:B------:R-:W-:Y:S02]  /*12b40*/  @!P3 LEA.HI.X R15, R0, R247.reuse, R3, 0x1, P0 ;  /* 0x000000f7000fb211 */ /* 0x080fe400000f0c03 */
[CC--:B------:R-:W-:Y:S01]  /*12b50*/  @!P6 LEA R12, P0, R2.reuse, R246.reuse, 0x1 ;  /* 0x000000f6020ce211 */ /* 0x0c0fe200078008ff */
        /* <DEDUP_REMOVED lines=11> */
[CCC-:B------:R-:W-:Y:S01]  /*12c10*/  @!P4 LEA.HI.X R9, R2.reuse, R247.reuse, R3.reuse, 0x1, P1 ;  /* 0x000000f70209c211 */ /* 0x1c0fe200008f0c03 */
[----:B------:R-:W-:Y:S01]  /*12c20*/  @!PT LDS RZ, [RZ] ;  /* 0x00000000fffff984 */ /* 0x000fe20000000800 */
[----:B------:R-:W-:Y:S01]  /*12c30*/  @!PT LDS RZ, [RZ] ;  /* 0x00000000fffff984 */ /* 0x000fe20000000800 */
[----:B------:R-:W-:Y:S01]  /*12c40*/  @!PT LDS RZ, [RZ] ;  /* 0x00000000fffff984 */ /* 0x000fe20000000800 */
[----:B------:R2:W-:Y:S01]  /*12c50*/  @!P4 LDGSTS.E.BYPASS.LTC128B.128 [R239+0xc800], desc[UR26][R22.64+0x100] ;  /* 0x0c80010016efcfae */ /* 0x0005e2000b901d5a */
[C---:B------:R-:W-:Y:S01]  /*12c60*/  @!P3 LEA R6, P0, R2.reuse, R246, 0x1 ;  /* 0x000000f60206b211 */ /* 0x040fe200078008ff */
[----:B------:R-:W-:Y:S02]  /*12c70*/  IMAD.MOV.U32 R246, RZ, RZ, R4 ;  /* 0x000000fffff67224 */ /* 0x000fe400078e0004 */
[----:B------:R2:W-:Y:S01]  /*12c80*/  @P3 STS.128 [R239+0xe800], RZ ;  /* 0x00e800ffef003388 */ /* 0x0005e20000000c00 */
[----:B------:R-:W-:Y:S01]  /*12c90*/  @!P3 LEA.HI.X R7, R2, R247, R3, 0x1, P0 ;  /* 0x000000f70207b211 */ /* 0x000fe200000f0c03 */
[----:B------:R-:W-:Y:S02]  /*12ca0*/  IMAD.MOV.U32 R247, RZ, RZ, R5 ;  /* 0x000000fffff77224 */ /* 0x000fe400078e0005 */
        /* <DEDUP_REMOVED lines=45> */
.L_x_2437:
[----:B------:R-:W3:Y:S01]  /*12f80*/  S2R R2, SR_TID.X ;  /* 0x0000000000027919 */ /* 0x000ee20000002100 */
[----:B------:R-:W-:Y:S01]  /*12f90*/  MOV R0, UR14 ;  /* 0x0000000e00007c02 */ /* 0x000fe20008000f00 */
[----:B------:R-:W-:Y:S01]  /*12fa0*/  UISETP.GT.AND UP2, UPT, UR14, UR12, UPT ;  /* 0x0000000c0e00728c */ /* 0x000fe2000bf44270 */
[----:B--2---:R-:W-:Y:S01]  /*12fb0*/  LDSM.16.MT88.4 R16, [R213+0x10000] ;  /* 0x01000000d510783b */ /* 0x004fe20000004200 */
[----:B------:R-:W-:Y:S01]  /*12fc0*/  UMOV UR11, UR36 ;  /* 0x00000024000b7c82 */ /* 0x000fe20008000000 */
[----:B------:R-:W-:Y:S06]  /*12fd0*/  UMOV UR10, UR35 ;  /* 0x00000023000a7c82 */ /* 0x000fec0008000000 */
[----:B------:R-:W-:Y:S01]  /*12fe0*/  LDSM.16.MT88.4 R24, [R214+0x10000] ;  /* 0x01000000d618783b */ /* 0x000fe20000004200 */
[----:B---3--:R-:W-:Y:S04]  /*12ff0*/  SHF.L.U32 R2, R2, 0x1, RZ ;  /* 0x0000000102027819 */ /* 0x008fe800000006ff */
[----:B------:R-:W-:Y:S04]  /*13000*/  LOP3.LUT R2, R2, 0x6, RZ, 0xc0, !PT ;  /* 0x0000000602027812 */ /* 0x000fe800078ec0ff */
[----:B------:R-:W-:Y:S04]  /*13010*/  LEA R0, R0, R2, 0x6 ;  /* 0x0000000200007211 */ /* 0x000fe800078e30ff */
[C---:B------:R-:W-:Y:S02]  /*13020*/  IADD3 R3, R0.reuse, 0x1, RZ ;  /* 0x0000000100037810 */ /* 0x040fe40007ffe0ff */
[C---:B------:R-:W-:Y:S02]  /*13030*/  IADD3 R2, R0.reuse, 0x8, RZ ;  /* 0x0000000800027810 */ /* 0x040fe40007ffe0ff */
[CC--:B------:R-:W-:Y:S02]  /*13040*/  ISETP.GE.AND P4, PT, R3.reuse, R241.reuse, PT ;  /* 0x000000f10300720c */ /* 0x0c0fe40003f86270 */
[CC--:B------:R-:W-:Y:S02]  /*13050*/  ISETP.GE.AND P1, PT, R0.reuse, R241.reuse, PT ;  /* 0x000000f10000720c */ /* 0x0c0fe40003f26270 */
[-C--:B------:R-:W-:Y:S02]  /*13060*/  ISETP.GE.AND P0, PT, R0, R240.reuse, PT ;  /* 0x000000f00000720c */ /* 0x080fe40003f06270 */
[CC--:B------:R-:W-:Y:S02]  /*13070*/  ISETP.GE.AND P5, PT, R3.reuse, R240.reuse, PT ;  /* 0x000000f00300720c */ /* 0x0c0fe40003fa6270 */
[C---:B------:R-:W-:Y:S02]  /*13080*/  ISETP.GE.AND P2, PT, R2.reuse, R241, PT ;  /* 0x000000f10200720c */ /* 0x040fe40003f46270 */
[----:B------:R-:W-:Y:S02]  /*13090*/  ISETP.GE.AND P6, PT, R2, R240, PT ;  /* 0x000000f00200720c */ /* 0x000fe40003fc6270 */
[CC--:B------:R-:W-:Y:S02]  /*130a0*/  ISETP.GE.OR P4, PT, R3.reuse, R243.reuse, !P4 ;  /* 0x000000f30300720c */ /* 0x0c0fe40006786670 */
[-C--:B------:R-:W-:Y:S02]  /*130b0*/  ISETP.GE.OR P0, PT, R0, R242.reuse, !P0 ;  /* 0x000000f20000720c */ /* 0x080fe40004706670 */
[-C--:B------:R-:W-:Y:S02]  /*130c0*/  ISETP.GE.OR P5, PT, R3, R242.reuse, !P5 ;  /* 0x000000f20300720c */ /* 0x080fe40006fa6670 */
[CC--:B------:R-:W-:Y:S02]  /*130d0*/  ISETP.GE.OR P2, PT, R2.reuse, R243.reuse, !P2 ;  /* 0x000000f30200720c */ /* 0x0c0fe40005746670 */
[----:B------:R-:W-:Y:S02]  /*130e0*/  ISETP.GE.OR P6, PT, R2, R242, !P6 ;  /* 0x000000f20200720c */ /* 0x000fe400077c6670 */
[C---:B------:R-:W-:Y:S02]  /*130f0*/  ISETP.GE.OR P1, PT, R0.reuse, R243, !P1 ;  /* 0x000000f30000720c */ /* 0x040fe40004f26670 */
[C---:B------:R-:W-:Y:S02]  /*13100*/  IADD3 R2, R0.reuse, 0x9, RZ ;  /* 0x0000000900027810 */ /* 0x040fe40007ffe0ff */
[----:B------:R-:W-:Y:S02]  /*13110*/  IADD3 R3, R0, 0x10, RZ ;  /* 0x0000001000037810 */ /* 0x000fe40007ffe0ff */
[----:B------:R-:W-:Y:S02]  /*13120*/  FSEL R6, R190, -INF , !P0 ;  /* 0xff800000be067808 */ /* 0x000fe40004000000 */
[----:B------:R-:W-:Y:S02]  /*13130*/  FSEL R11, R192, -INF , !P4 ;  /* 0xff800000c00b7808 */ /* 0x000fe40006000000 */
[----:B-1----:R-:W-:Y:S02]  /*13140*/  FSEL R5, R193, -INF , !P1 ;  /* 0xff800000c1057808 */ /* 0x002fe40004800000 */
[CC--:B------:R-:W-:Y:S02]  /*13150*/  ISETP.GE.AND P0, PT, R3.reuse, R241.reuse, PT ;  /* 0x000000f10300720c */ /* 0x0c0fe40003f06270 */
[CC--:B------:R-:W-:Y:S02]  /*13160*/  ISETP.GE.AND P4, PT, R3.reuse, R240.reuse, PT ;  /* 0x000000f00300720c */ /* 0x0c0fe40003f86270 */
[C---:B------:R-:W-:Y:S02]  /*13170*/  ISETP.GE.AND P3, PT, R2.reuse, R241, PT ;  /* 0x000000f10200720c */ /* 0x040fe40003f66270 */
[C---:B------:R-:W-:Y:S02]  /*13180*/  ISETP.GE.AND P1, PT, R2.reuse, R240, PT ;  /* 0x000000f00200720c */ /* 0x040fe40003f26270 */
[CC--:B------:R-:W-:Y:S02]  /*13190*/  ISETP.GE.OR P0, PT, R3.reuse, R243.reuse, !P0 ;  /* 0x000000f30300720c */ /* 0x0c0fe40004706670 */
[-C--:B------:R-:W-:Y:S02]  /*131a0*/  ISETP.GE.OR P4, PT, R3, R242.reuse, !P4 ;  /* 0x000000f20300720c */ /* 0x080fe40006786670 */
[C---:B------:R-:W-:Y:S02]  /*131b0*/  ISETP.GE.OR P3, PT, R2.reuse, R243, !P3 ;  /* 0x000000f30200720c */ /* 0x040fe40005f66670 */
[----:B------:R-:W-:Y:S02]  /*131c0*/  ISETP.GE.OR P1, PT, R2, R242, !P1 ;  /* 0x000000f20200720c */ /* 0x000fe40004f26670 */
[C---:B------:R-:W-:Y:S02]  /*131d0*/  IADD3 R3, R0.reuse, 0x18, RZ ;  /* 0x0000001800037810 */ /* 0x040fe40007ffe0ff */
[----:B------:R-:W-:Y:S02]  /*131e0*/  IADD3 R2, R0, 0x11, RZ ;  /* 0x0000001100027810 */ /* 0x000fe40007ffe0ff */
[----:B------:R-:W-:Y:S02]  /*131f0*/  FSEL R179, R179, -INF , !P0 ;  /* 0xff800000b3b37808 */ /* 0x000fe40004000000 */
[----:B------:R-:W-:Y:S02]  /*13200*/  FSEL R9, R188, -INF , !P2 ;  /* 0xff800000bc097808 */ /* 0x000fe40005000000 */
[----:B------:R-:W-:Y:S02]  /*13210*/  FSEL R10, R186, -INF , !P3 ;  /* 0xff800000ba0a7808 */ /* 0x000fe40005800000 */
[CC--:B------:R-:W-:Y:S02]  /*13220*/  ISETP.GE.AND P0, PT, R3.reuse, R241.reuse, PT ;  /* 0x000000f10300720c */ /* 0x0c0fe40003f06270 */
[C---:B------:R-:W-:Y:S02]  /*13230*/  ISETP.GE.AND P2, PT, R2.reuse, R241, PT ;  /* 0x000000f10200720c */ /* 0x040fe40003f46270 */
[C---:B------:R-:W-:Y:S02]  /*13240*/  ISETP.GE.AND P3, PT, R2.reuse, R240, PT ;  /* 0x000000f00200720c */ /* 0x040fe40003f66270 */
        /* <DEDUP_REMOVED lines=8> */
[----:B------:R-:W-:Y:S02]  /*132d0*/  FSEL R7, R189, -INF , !P6 ;  /* 0xff800000bd077808 */ /* 0x000fe40007000000 */
[-C--:B------:R-:W-:Y:S02]  /*132e0*/  ISETP.GE.AND P2, PT, R3, R240.reuse, PT ;  /* 0x000000f00300720c */ /* 0x080fe40003f46270 */
[CC--:B------:R-:W-:Y:S02]  /*132f0*/  ISETP.GE.AND P5, PT, R2.reuse, R241.reuse, PT ;  /* 0x000000f10200720c */ /* 0x0c0fe40003fa6270 */
[-C--:B------:R-:W-:Y:S02]  /*13300*/  ISETP.GE.AND P0, PT, R2, R240.reuse, PT ;  /* 0x000000f00200720c */ /* 0x080fe40003f06270 */
[C---:B------:R-:W-:Y:S02]  /*13310*/  ISETP.GE.AND P6, PT, R4.reuse, R241, PT ;  /* 0x000000f10400720c */ /* 0x040fe40003fc6270 */
[----:B------:R-:W-:Y:S02]  /*13320*/  FSEL R12, R187, -INF , !P1 ;  /* 0xff800000bb0c7808 */ /* 0x000fe40004800000 */
[----:B------:R-:W-:Y:S02]  /*13330*/  ISETP.GE.AND P1, PT, R4, R240, PT ;  /* 0x000000f00400720c */ /* 0x000fe40003f26270 */
[-C--:B------:R-:W-:Y:S02]  /*13340*/  ISETP.GE.OR P2, PT, R3, R242.reuse, !P2 ;  /* 0x000000f20300720c */ /* 0x080fe40005746670 */
[CC--:B------:R-:W-:Y:S02]  /*13350*/  ISETP.GE.OR P5, PT, R2.reuse, R243.reuse, !P5 ;  /* 0x000000f30200720c */ /* 0x0c0fe40006fa6670 */
[-C--:B------:R-:W-:Y:S02]  /*13360*/  ISETP.GE.OR P0, PT, R2, R242.reuse, !P0 ;  /* 0x000000f20200720c */ /* 0x080fe40004706670 */
[----:B------:R-:W-:Y:S02]  /*13370*/  ISETP.GE.OR P6, PT, R4, R243, !P6 ;  /* 0x000000f30400720c */ /* 0x000fe400077c6670 */
[C---:B------:R-:W-:Y:S02]  /*13380*/  IADD3 R3, R0.reuse, 0x21, RZ ;  /* 0x0000002100037810 */ /* 0x040fe40007ffe0ff */
[----:B------:R-:W-:Y:S02]  /*13390*/  IADD3 R2, R0, 0x28, RZ ;  /* 0x0000002800027810 */ /* 0x000fe40007ffe0ff */
[----:B------:R-:W-:Y:S02]  /*133a0*/  ISETP.GE.OR P1, PT, R4, R242, !P1 ;  /* 0x000000f20400720c */ /* 0x000fe40004f26670 */
[----:B------:R-:W-:Y:S02]  /*133b0*/  FMNMX.FTZ R4, R5, R133, !PT ;  /* 0x0000008505047209 */ /* 0x000fe40007810000 */
[----:B------:R-:W-:Y:S02]  /*133c0*/  FSEL R175, R175, -INF , !P5 ;  /* 0xff800000afaf7808 */ /* 0x000fe40006800000 */
[----:B------:R-:W-:Y:S02]  /*133d0*/  FSEL R187, R171, -INF , !P6 ;  /* 0xff800000abbb7808 */ /* 0x000fe40007000000 */
[----:B------:R-:W-:Y:S02]  /*133e0*/  FSEL R182, R182, -INF , !P4 ;  /* 0xff800000b6b67808 */ /* 0x000fe40006000000 */
[C---:B------:R-:W-:Y:S02]  /*133f0*/  ISETP.GE.AND P6, PT, R3.reuse, R240, PT ;  /* 0x000000f00300720c */ /* 0x040fe40003fc6270 */
[-C--:B------:R-:W-:Y:S02]  /*13400*/  ISETP.GE.AND P5, PT, R3, R241.reuse, PT ;  /* 0x000000f10300720c */ /* 0x080fe40003fa6270 */
[C---:B------:R-:W-:Y:S02]  /*13410*/  ISETP.GE.AND P4, PT, R2.reuse, R241, PT ;  /* 0x000000f10200720c */ /* 0x040fe40003f86270 */
[----:B------:R-:W-:Y:S02]  /*13420*/  FMNMX.FTZ R4, R11, R4, !PT ;  /* 0x000000040b047209 */ /* 0x000fe40007810000 */
[C---:B------:R-:W-:Y:S02]  /*13430*/  ISETP.GE.OR P6, PT, R3.reuse, R242, !P6 ;  /* 0x000000f20300720c */ /* 0x040fe400077c6670 */
[-C--:B------:R-:W-:Y:S02]  /*13440*/  ISETP.GE.OR P5, PT, R3, R243.reuse, !P5 ;  /* 0x000000f30300720c */ /* 0x080fe40006fa6670 */
[----:B------:R-:W-:Y:S02]  /*13450*/  ISETP.GE.OR P4, PT, R2, R243, !P4 ;  /* 0x000000f30200720c */ /* 0x000fe40006786670 */
[----:B------:R-:W-:Y:S02]  /*13460*/  IADD3 R3, R0, 0x29, RZ ;  /* 0x0000002900037810 */ /* 0x000fe40007ffe0ff */
[----:B------:R-:W-:Y:S02]  /*13470*/  FMNMX.FTZ R4, R9, R4, !PT ;  /* 0x0000000409047209 */ /* 0x000fe40007810000 */
[----:B------:R-:W-:Y:S02]  /*13480*/  FSEL R186, R183, -INF , !P3 ;  /* 0xff800000b7ba7808 */ /* 0x000fe40005800000 */
[----:B------:R-:W-:Y:S02]  /*13490*/  FSEL R191, R132, -INF , !P4 ;  /* 0xff80000084bf7808 */ /* 0x000fe40006000000 */
[C---:B------:R-:W-:Y:S02]  /*134a0*/  ISETP.GE.AND P3, PT, R3.reuse, R241, PT ;  /* 0x000000f10300720c */ /* 0x040fe40003f66270 */
[C---:B------:R-:W-:Y:S02]  /*134b0*/  ISETP.GE.AND P4, PT, R3.reuse, R240, PT ;  /* 0x000000f00300720c */ /* 0x040fe40003f86270 */
[----:B------:R-:W-:Y:S02]  /*134c0*/  FMNMX.FTZ R4, R10, R4, !PT ;  /* 0x000000040a047209 */ /* 0x000fe40007810000 */
[C---:B------:R-:W-:Y:S02]  /*134d0*/  ISETP.GE.OR P4, PT, R3.reuse, R242, !P4 ;  /* 0x000000f20300720c */ /* 0x040fe40006786670 */
[----:B------:R-:W-:Y:S02]  /*134e0*/  ISETP.GE.OR P3, PT, R3, R243, !P3 ;  /* 0x000000f30300720c */ /* 0x000fe40005f66670 */
[----:B------:R-:W-:Y:S02]  /*134f0*/  FMNMX.FTZ R3, R179, R4, !PT ;  /* 0x00000004b3037209 */ /* 0x000fe40007810000 */
[----:B------:R-:W-:Y:S02]  /*13500*/  FMNMX.FTZ R4, R6, R134, !PT ;  /* 0x0000008606047209 */ /* 0x000fe40007810000 */
[----:B------:R-:W-:Y:S02]  /*13510*/  FSEL R189, R170, -INF , !P5 ;  /* 0xff800000aabd7808 */ /* 0x000fe40006800000 */
[----:B------:R-:W-:Y:S02]  /*13520*/  FMNMX.FTZ R4, R8, R4, !PT ;  /* 0x0000000408047209 */ /* 0x000fe40007810000 */
[----:B------:R-:W-:Y:S02]  /*13530*/  ISETP.GE.AND P5, PT, R2, R240, PT ;  /* 0x000000f00200720c */ /* 0x000fe40003fa6270 */
[----:B------:R-:W-:Y:S02]  /*13540*/  FMNMX.FTZ R4, R7, R4, !PT ;  /* 0x0000000407047209 */ /* 0x000fe40007810000 */
[----:B------:R-:W-:Y:S02]  /*13550*/  FMNMX.FTZ R13, R178, R3, !PT ;  /* 0x00000003b20d7209 */ /* 0x000fe40007810000 */
[----:B------:R-:W-:Y:S02]  /*13560*/  FMNMX.FTZ R4, R12, R4, !PT ;  /* 0x000000040c047209 */ /* 0x000fe40007810000 */
[----:B------:R-:W-:Y:S02]  /*13570*/  ISETP.GE.OR P5, PT, R2, R242, !P5 ;  /* 0x000000f20200720c */ /* 0x000fe40006fa6670 */
[----:B------:R-:W-:Y:S02]  /*13580*/  FMNMX.FTZ R4, R182, R4, !PT ;  /* 0x00000004b6047209 */ /* 0x000fe40007810000 */
[----:B------:R-:W-:Y:S02]  /*13590*/  IADD3 R2, R0, 0x30, RZ ;  /* 0x0000003000027810 */ /* 0x000fe40007ffe0ff */
[----:B------:R-:W-:Y:S02]  /*135a0*/  FMNMX.FTZ R13, R172, R13, !PT ;  /* 0x0000000dac0d7209 */ /* 0x000fe40007810000 */
[----:B------:R-:W-:Y:S02]  /*135b0*/  FSEL R183, R176, -INF , !P2 ;  /* 0xff800000b0b77808 */ /* 0x000fe40005000000 */
[----:B------:R-:W-:Y:S02]  /*135c0*/  FSEL R193, R169, -INF , !P3 ;  /* 0xff800000a9c17808 */ /* 0x000fe40005800000 */
[----:B------:R-:W-:Y:S02]  /*135d0*/  FMNMX.FTZ R4, R186, R4, !PT ;  /* 0x00000004ba047209 */ /* 0x000fe40007810000 */
[C---:B------:R-:W-:Y:S02]  /*135e0*/  ISETP.GE.AND P3, PT, R2.reuse, R240, PT ;  /* 0x000000f00200720c */ /* 0x040fe40003f66270 */
[C---:B------:R-:W-:Y:S02]  /*135f0*/  ISETP.GE.AND P2, PT, R2.reuse, R241, PT ;  /* 0x000000f10200720c */ /* 0x040fe40003f46270 */
[----:B------:R-:W-:Y:S02]  /*13600*/  FMNMX.FTZ R132, R175, R13, !PT ;  /* 0x0000000daf847209 */ /* 0x000fe40007810000 */
[----:B------:R-:W-:Y:S02]  /*13610*/  FSEL R181, R181, -INF , !P0 ;  /* 0xff800000b5b57808 */ /* 0x000fe40004000000 */
[----:B------:R-:W-:Y:S02]  /*13620*/  FMNMX.FTZ R4, R183, R4, !PT ;  /* 0x00000004b7047209 */ /* 0x000fe40007810000 */
[C---:B------:R-:W-:Y:S02]  /*13630*/  ISETP.GE.OR P3, PT, R2.reuse, R242, !P3 ;  /* 0x000000f20200720c */ /* 0x040fe40005f66670 */
[----:B------:R-:W-:Y:S02]  /*13640*/  ISETP.GE.OR P2, PT, R2, R243, !P2 ;  /* 0x000000f30200720c */ /* 0x000fe40005746670 */
[C---:B------:R-:W-:Y:S02]  /*13650*/  IADD3 R2, R0.reuse, 0x38, RZ ;  /* 0x0000003800027810 */ /* 0x040fe40007ffe0ff */
[C---:B------:R-:W-:Y:S02]  /*13660*/  IADD3 R3, R0.reuse, 0x31, RZ ;  /* 0x0000003100037810 */ /* 0x040fe40007ffe0ff */
[----:B------:R-:W-:Y:S02]  /*13670*/  IADD3 R0, R0, 0x39, RZ ;  /* 0x0000003900007810 */ /* 0x000fe40007ffe0ff */
[----:B------:R-:W-:Y:S02]  /*13680*/  FMNMX.FTZ R132, R187, R132, !PT ;  /* 0x00000084bb847209 */ /* 0x000fe40007810000 */
[----:B------:R-:W-:Y:S02]  /*13690*/  FMNMX.FTZ R4, R181, R4, !PT ;  /* 0x00000004b5047209 */ /* 0x000fe40007810000 */
[----:B------:R-:W-:Y:S02]  /*136a0*/  FSEL R188, R177, -INF , !P1 ;  /* 0xff800000b1bc7808 */ /* 0x000fe40004800000 */
[----:B------:R-:W-:Y:S02]  /*136b0*/  FMNMX.FTZ R132, R189, R132, !PT ;  /* 0x00000084bd847209 */ /* 0x000fe40007810000 */
[-C--:B------:R-:W-:Y:S02]  /*136c0*/  ISETP.GE.AND P1, PT, R0, R241.reuse, PT ;  /* 0x000000f10000720c */ /* 0x080fe40003f26270 */
[----:B------:R-:W-:Y:S02]  /*136d0*/  ISETP.GE.AND P0, PT, R3, R241, PT ;  /* 0x000000f10300720c */ /* 0x000fe40003f06270 */
[----:B------:R-:W-:Y:S02]  /*136e0*/  FSEL R180, R180, -INF , !P6 ;  /* 0xff800000b4b47808 */ /* 0x000fe40007000000 */
[----:B------:R-:W-:Y:S02]  /*136f0*/  FMNMX.FTZ R4, R188, R4, !PT ;  /* 0x00000004bc047209 */ /* 0x000fe40007810000 */
[-C--:B------:R-:W-:Y:S02]  /*13700*/  ISETP.GE.OR P1, PT, R0, R243.reuse, !P1 ;  /* 0x000000f30000720c */ /* 0x080fe40004f26670 */
[----:B------:R-:W-:Y:S02]  /*13710*/  FMNMX.FTZ R132, R191, R132, !PT ;  /* 0x00000084bf847209 */ /* 0x000fe40007810000 */
[----:B------:R-:W-:Y:S02]  /*13720*/  ISETP.GE.OR P0, PT, R3, R243, !P0 ;  /* 0x000000f30300720c */ /* 0x000fe40004706670 */
[----:B------:R-:W-:Y:S02]  /*13730*/  FSEL R190, R174, -INF , !P5 ;  /* 0xff800000aebe7808 */ /* 0x000fe40006800000 */
[----:B------:R-:W-:Y:S02]  /*13740*/  FMNMX.FTZ R4, R180, R4, !PT ;  /* 0x00000004b4047209 */ /* 0x000fe40007810000 */
[----:B------:R-:W-:Y:S02]  /*13750*/  FSEL R208, R135, -INF , !P2 ;  /* 0xff80000087d07808 */ /* 0x000fe40005000000 */
[----:B------:R-:W-:Y:S02]  /*13760*/  FSEL R244, R33, -INF , !P1 ;  /* 0xff80000021f47808 */ /* 0x000fe40004800000 */
[----:B------:R-:W-:Y:S02]  /*13770*/  ISETP.GE.AND P2, PT, R2, R241, PT ;  /* 0x000000f10200720c */ /* 0x000fe40003f46270 */
[----:B------:R-:W-:Y:S02]  /*13780*/  FMNMX.FTZ R132, R193, R132, !PT ;  /* 0x00000084c1847209 */ /* 0x000fe40007810000 */
[----:B------:R-:W-:Y:S02]  /*13790*/  FSEL R209, R168, -INF , !P0 ;  /* 0xff800000a8d17808 */ /* 0x000fe40004000000 */
[----:B------:R-:W-:Y:S02]  /*137a0*/  ISETP.GE.AND P1, PT, R2, R240, PT ;  /* 0x000000f00200720c */ /* 0x000fe40003f26270 */
[----:B------:R-:W-:Y:S02]  /*137b0*/  FSEL R192, R173, -INF , !P4 ;  /* 0xff800000adc07808 */ /* 0x000fe40006000000 */
[----:B------:R-:W-:Y:S02]  /*137c0*/  FMNMX.FTZ R4, R190, R4, !PT ;  /* 0x00000004be047209 */ /* 0x000fe40007810000 */
[C---:B------:R-:W-:Y:S02]  /*137d0*/  ISETP.GE.AND P0, PT, R3.reuse, R240, PT ;  /* 0x000000f00300720c */ /* 0x040fe40003f06270 */
[----:B------:R-:W-:Y:S02]  /*137e0*/  ISETP.GE.OR P2, PT, R2, R243, !P2 ;  /* 0x000000f30200720c */ /* 0x000fe40005746670 */
[----:B------:R-:W-:Y:S02]  /*137f0*/  FMNMX.FTZ R132, R208, R132, !PT ;  /* 0x00000084d0847209 */ /* 0x000fe40007810000 */
[----:B------:R-:W-:Y:S02]  /*13800*/  ISETP.GE.OR P1, PT, R2, R242, !P1 ;  /* 0x000000f20200720c */ /* 0x000fe40004f26670 */
[----:B------:R-:W-:Y:S02]  /*13810*/  FSEL R210, R30, -INF , !P3 ;  /* 0xff8000001ed27808 */ /* 0x000fe40005800000 */
[----:B------:R-:W-:Y:S02]  /*13820*/  FMNMX.FTZ R2, R192, R4, !PT ;  /* 0x00000004c0027209 */ /* 0x000fe40007810000 */
[----:B------:R-:W-:Y:S02]  /*13830*/  ISETP.GE.OR P0, PT, R3, R242, !P0 ;  /* 0x000000f20300720c */ /* 0x000fe40004706670 */
[----:B------:R-:W-:Y:S02]  /*13840*/  FSEL R211, R32, -INF , !P2 ;  /* 0xff80000020d37808 */ /* 0x000fe40005000000 */
[----:B------:R-:W-:Y:S02]  /*13850*/  FMNMX.FTZ R132, R209, R132, !PT ;  /* 0x00000084d1847209 */ /* 0x000fe40007810000 */
[----:B------:R-:W-:Y:S02]  /*13860*/  ISETP.GE.AND P2, PT, R0, R240, PT ;  /* 0x000000f00000720c */ /* 0x000fe40003f46270 */
[----:B------:R-:W-:Y:S02]  /*13870*/  FMNMX.FTZ R2, R210, R2, !PT ;  /* 0x00000002d2027209 */ /* 0x000fe40007810000 */
[----:B------:R-:W-:Y:S02]  /*13880*/  FSEL R245, R31, -INF , !P0 ;  /* 0xff8000001ff57808 */ /* 0x000fe40004000000 */
[----:B------:R-:W-:Y:S02]  /*13890*/  FMNMX.FTZ R132, R211, R132, !PT ;  /* 0x00000084d3847209 */ /* 0x000fe40007810000 */
        /* <DEDUP_REMOVED lines=23> */
[--C-:B------:R-:W-:Y:S01]  /*13a10*/  FFMA.FTZ R11, R11, UR4, -R176.reuse ;  /* 0x000000040b0b7c23 */ /* 0x100fe200080108b0 */
[----:B------:R-:W-:Y:S01]  /*13a20*/  FADD.FTZ R2, -R0, R133 ;  /* 0x0000008500027221 */ /* 0x000fe20000010100 */
[----:B------:R-:W-:Y:S01]  /*13a30*/  FSEL R0, R3, RZ, P0 ;  /* 0x000000ff03007208 */ /* 0x000fe20000000000 */
[--C-:B------:R-:W-:Y:S01]  /*13a40*/  FFMA.FTZ R9, R9, UR4, -R176.reuse ;  /* 0x0000000409097c23 */ /* 0x100fe200080108b0 */
[----:B------:R-:W-:Y:S01]  /*13a50*/  FSEL R177, R177, RZ, P0 ;  /* 0x000000ffb1b17208 */ /* 0x000fe20000000000 */
[----:B------:R-:W-:Y:S01]  /*13a60*/  FMUL.FTZ R2, R2, UR4 ;  /* 0x0000000402027c20 */ /* 0x000fe20008410000 */
[----:B------:R-:W-:Y:S01]  /*13a70*/  FFMA.FTZ R10, R10, UR4, -R176 ;  /* 0x000000040a0a7c23 */ /* 0x000fe200080108b0 */
[----:B------:R-:W-:Y:S01]  /*13a80*/  FADD.FTZ R0, -R0, R134 ;  /* 0x0000008600007221 */ /* 0x000fe20000010100 */
[----:B------:R-:W1:Y:S01]  /*13a90*/  MUFU.EX2 R197, R5 ;  /* 0x0000000500c57308 */ /* 0x000e620000000800 */
[--C-:B------:R-:W-:Y:S01]  /*13aa0*/  FFMA.FTZ R6, R6, UR4, -R177.reuse ;  /* 0x0000000406067c23 */ /* 0x100fe200080108b1 */
[--C-:B------:R-:W-:Y:S01]  /*13ab0*/  FFMA.FTZ R8, R8, UR4, -R177.reuse ;  /* 0x0000000408087c23 */ /* 0x100fe200080108b1 */
[----:B------:R-:W-:Y:S01]  /*13ac0*/  FMUL.FTZ R0, R0, UR4 ;  /* 0x0000000400007c20 */ /* 0x000fe20008410000 */
[--C-:B------:R-:W-:Y:S01]  /*13ad0*/  FFMA.FTZ R7, R7, UR4, -R177.reuse ;  /* 0x0000000407077c23 */ /* 0x100fe200080108b1 */
[--C-:B------:R-:W-:Y:S01]  /*13ae0*/  FFMA.FTZ R12, R12, UR4, -R177.reuse ;  /* 0x000000040c0c7c23 */ /* 0x100fe200080108b1 */
[--C-:B------:R-:W-:Y:S01]  /*13af0*/  FFMA.FTZ R133, R179, UR4, -R176.reuse ;  /* 0x00000004b3857c23 */ /* 0x100fe200080108b0 */
[--C-:B------:R-:W-:Y:S03]  /*13b00*/  FFMA.FTZ R134, R172, UR4, -R176.reuse ;  /* 0x00000004ac867c23 */ /* 0x100fe600080108b0 */
[----:B------:R-:W2:Y:S01]  /*13b10*/  MUFU.EX2 R196, R11 ;  /* 0x0000000b00c47308 */ /* 0x000ea20000000800 */
[----:B------:R-:W-:Y:S09]  /*13b20*/  PLOP3.LUT P0, PT, PT, PT, UP2, 0x80, 0x0 ;  /* 0x000000000000781c */ /* 0x000ff20003f0f028 */
[----:B------:R-:W-:Y:S01]  /*13b30*/  MUFU.EX2 R195, R9 ;  /* 0x0000000900c37308 */ /* 0x000fe20000000800 */
[-C--:B-1----:R-:W-:Y:S09]  /*13b40*/  MOV R179, R197.reuse ;  /* 0x000000c500b37202 */ /* 0x082ff20000000f00 */
[----:B------:R-:W1:Y:S01]  /*13b50*/  MUFU.EX2 R194, R10 ;  /* 0x0000000a00c27308 */ /* 0x000e620000000800 */
[----:B--2---:R-:W-:Y:S09]  /*13b60*/  F2FP.F16.F32.PACK_AB R168, R196, R197 ;  /* 0x000000c5c4a8723e */ /* 0x004ff200000000ff */
[----:B------:R-:W-:Y:S10]  /*13b70*/  MUFU.EX2 R249, R6 ;  /* 0x0000000600f97308 */ /* 0x000ff40000000800 */
[----:B------:R-:W2:Y:S01]  /*13b80*/  MUFU.EX2 R252, R8 ;  /* 0x0000000800fc7308 */ /* 0x000ea20000000800 */
[----:B-1----:R-:W-:Y:S09]  /*13b90*/  F2FP.F16.F32.PACK_AB R170, R194, R195 ;  /* 0x000000c3c2aa723e */ /* 0x002ff200000000ff */
[----:B------:R-:W-:Y:S10]  /*13ba0*/  MUFU.EX2 R251, R7 ;  /* 0x0000000700fb7308 */ /* 0x000ff40000000800 */
[----:B------:R-:W1:Y:S01]  /*13bb0*/  MUFU.EX2 R250, R12 ;  /* 0x0000000c00fa7308 */ /* 0x000e620000000800 */
[----:B--2---:R-:W-:Y:S09]  /*13bc0*/  F2FP.F16.F32.PACK_AB R169, R252, R249 ;  /* 0x000000f9fca9723e */ /* 0x004ff200000000ff */
[----:B------:R-:W2:Y:S10]  /*13bd0*/  MUFU.EX2 R2, R2 ;  /* 0x0000000200027308 */ /* 0x000eb40000000800 */
[----:B------:R-:W3:Y:S01]  /*13be0*/  MUFU.EX2 R0, R0 ;  /* 0x0000000000007308 */ /* 0x000ee20000000800 */
[----:B-1----:R-:W-:Y:S09]  /*13bf0*/  F2FP.F16.F32.PACK_AB R171, R250, R251 ;  /* 0x000000fbfaab723e */ /* 0x002ff200000000ff */
[----:B------:R1:W-:Y:S01]  /*13c00*/  MUFU.EX2 R207, R133 ;  /* 0x0000008500cf7308 */ /* 0x0003e20000000800 */
        /* <DEDUP_REMOVED lines=12> */
[----:B------:R-:W2:Y:S01]  /*13cd0*/  LDSM.16.MT88.4 R136, [R215+0x10000] ;  /* 0x01000000d788783b */ /* 0x000ea20000004200 */
[C---:B------:R-:W-:Y:S01]  /*13ce0*/  FMUL.FTZ R14, R0.reuse, R142 ;  /* 0x0000008e000e7220 */ /* 0x040fe20000410000 */
[C---:B------:R-:W-:Y:S01]  /*13cf0*/  FMUL.FTZ R15, R0.reuse, R143 ;  /* 0x0000008f000f7220 */ /* 0x040fe20000410000 */
[C---:B------:R-:W-:Y:S01]  /*13d00*/  FMUL.FTZ R22, R0.reuse, R150 ;  /* 0x0000009600167220 */ /* 0x040fe20000410000 */
[C---:B------:R-:W-:Y:S01]  /*13d10*/  HMMA.16816.F32 R4, R168.reuse, R16, R4 ;  /* 0x00000010a804723c */ /* 0x040fe20000001804 */
[----:B------:R-:W-:Y:S03]  /*13d20*/  MUFU.EX2 R205, R134 ;  /* 0x0000008600cd7308 */ /* 0x000fe60000000800 */
[----:B------:R-:W3:Y:S01]  /*13d30*/  LDSM.16.MT88.4 R140, [R213+0x12000] ;  /* 0x01200000d58c783b */ /* 0x000ee20000004200 */
[----:B------:R-:W-:Y:S01]  /*13d40*/  FMUL.FTZ R23, R0, R151 ;  /* 0x0000009700177220 */ /* 0x000fe20000410000 */
[C---:B------:R-:W-:Y:S05]  /*13d50*/  HMMA.16816.F32 R8, R168.reuse, R18, R8 ;  /* 0x00000012a808723c */ /* 0x040fea0000001808 */
[C---:B------:R-:W-:Y:S01]  /*13d60*/  FMUL.FTZ R16, R2.reuse, R152 ;  /* 0x0000009802107220 */ /* 0x040fe20000410000 */
[C---:B------:R-:W-:Y:S01]  /*13d70*/  HMMA.16816.F32 R12, R168.reuse, R24, R12 ;  /* 0x00000018a80c723c */ /* 0x040fe2000000180c */
[----:B------:R-:W4:Y:S04]  /*13d80*/  LDSM.16.MT88.4 R144, [R214+0x12000] ;  /* 0x01200000d690783b */ /* 0x000f280000004200 */
[----:B------:R-:W-:Y:S01]  /*13d90*/  FMUL.FTZ R17, R2, R153 ;  /* 0x0000009902117220 */ /* 0x000fe20000410000 */
[C---:B------:R-:W-:Y:S01]  /*13da0*/  FMUL.FTZ R18, R0.reuse, R154 ;  /* 0x0000009a00127220 */ /* 0x040fe20000410000 */
[----:B------:R-:W-:Y:S01]  /*13db0*/  FMUL.FTZ R19, R0, R155 ;  /* 0x0000009b00137220 */ /* 0x000fe20000410000 */
[C---:B------:R-:W-:Y:S01]  /*13dc0*/  FMUL.FTZ R24, R2.reuse, R160 ;  /* 0x000000a002187220 */ /* 0x040fe20000410000 */
[----:B------:R-:W5:Y:S02]  /*13dd0*/  LDSM.16.MT88.4 R148, [R216+0x12000] ;  /* 0x01200000d894783b */ /* 0x000f640000004200 */
[C---:B------:R-:W-:Y:S01]  /*13de0*/  FMUL.FTZ R25, R2.reuse, R161 ;  /* 0x000000a102197220 */ /* 0x040fe20000410000 */
[C---:B------:R-:W-:Y:S01]  /*13df0*/  FMUL.FTZ R28, R2.reuse, R156 ;  /* 0x0000009c021c7220 */ /* 0x040fe20000410000 */
[----:B------:R-:W-:Y:S01]  /*13e00*/  FMUL.FTZ R29, R2, R157 ;  /* 0x0000009d021d7220 */ /* 0x000fe20000410000 */
[C---:B------:R-:W-:Y:S03]  /*13e10*/  HMMA.16816.F32 R16, R168.reuse, R26, R16 ;  /* 0x0000001aa810723c */ /* 0x040fe60000001810 */
[----:B------:R-:W-:Y:S01]  /*13e20*/  LDSM.16.MT88.4 R152, [R216+0x10800] ;  /* 0x01080000d898783b */ /* 0x000fe20000004200 */
[C---:B------:R-:W-:Y:S01]  /*13e30*/  FMUL.FTZ R30, R0.reuse, R158 ;  /* 0x0000009e001e7220 */ /* 0x040fe20000410000 */
[C---:B------:R-:W-:Y:S01]  /*13e40*/  FMUL.FTZ R31, R0.reuse, R159 ;  /* 0x0000009f001f7220 */ /* 0x040fe20000410000 */
[C---:B------:R-:W-:Y:S05]  /*13e50*/  HMMA.16816.F32 R20, R168.reuse, R32, R20 ;  /* 0x00000020a814723c */ /* 0x040fea0000001814 */
[C---:B------:R-:W-:Y:S01]  /*13e60*/  FMUL.FTZ R26, R0.reuse, R162 ;  /* 0x000000a2001a7220 */ /* 0x040fe20000410000 */
[----:B------:R-:W-:Y:S01]  /*13e70*/  FMUL.FTZ R27, R0, R163 ;  /* 0x000000a3001b7220 */ /* 0x000fe20000410000 */
[----:B------:R-:W-:Y:S01]  /*13e80*/  LDSM.16.MT88.4 R156, [R215+0x10800] ;  /* 0x01080000d79c783b */ /* 0x000fe20000004200 */
[C---:B------:R-:W-:Y:S03]  /*13e90*/  FMUL.FTZ R32, R2.reuse, R164 ;  /* 0x000000a402207220 */ /* 0x040fe60000410000 */
[C---:B------:R-:W-:Y:S01]  /*13ea0*/  FMUL.FTZ R33, R2.reuse, R165 ;  /* 0x000000a502217220 */ /* 0x040fe20000410000 */
[C---:B------:R-:W-:Y:S01]  /*13eb0*/  FMUL.FTZ R36, R2.reuse, R36 ;  /* 0x0000002402247220 */ /* 0x040fe20000410000 */
[C---:B------:R-:W-:Y:S02]  /*13ec0*/  HMMA.16816.F32 R24, R168.reuse, R34, R24 ;  /* 0x00000022a818723c */ /* 0x040fe40000001818 */
[----:B------:R-:W-:Y:S01]  /*13ed0*/  LDSM.16.MT88.4 R160, [R214+0x12800] ;  /* 0x01280000d6a0783b */ /* 0x000fe20000004200 */
[----:B------:R-:W-:Y:S01]  /*13ee0*/  FMUL.FTZ R37, R2, R37 ;  /* 0x0000002502257220 */ /* 0x000fe20000410000 */
[C---:B------:R-:W-:Y:S01]  /*13ef0*/  FMUL.FTZ R38, R0.reuse, R38 ;  /* 0x0000002600267220 */ /* 0x040fe20000410000 */
[C---:B------:R-:W-:Y:S01]  /*13f00*/  FMUL.FTZ R39, R0.reuse, R39 ;  /* 0x0000002700277220 */ /* 0x040fe20000410000 */
[C---:B--2---:R-:W-:Y:S05]  /*13f10*/  HMMA.16816.F32 R28, R168.reuse, R136, R28 ;  /* 0x00000088a81c723c */ /* 0x044fea000000181c */
[C---:B------:R-:W-:Y:S01]  /*13f20*/  FMUL.FTZ R34, R0.reuse, R166 ;  /* 0x000000a600227220 */ /* 0x040fe20000410000 */
[----:B------:R-:W-:Y:S01]  /*13f30*/  FMUL.FTZ R35, R0, R167 ;  /* 0x000000a700237220 */ /* 0x000fe20000410000 */
[C---:B------:R-:W-:Y:S01]  /*13f40*/  FMUL.FTZ R40, R2.reuse, R40 ;  /* 0x0000002802287220 */ /* 0x040fe20000410000 */
[----:B------:R-:W-:Y:S03]  /*13f50*/  LDSM.16.MT88.4 R164, [R216+0x12800] ;  /* 0x01280000d8a4783b */ /* 0x000fe60000004200 */
[----:B------:R-:W-:Y:S01]  /*13f60*/  FMUL.FTZ R41, R2, R41 ;  /* 0x0000002902297220 */ /* 0x000fe20000410000 */
[C---:B------:R-:W-:Y:S01]  /*13f70*/  FMUL.FTZ R42, R0.reuse, R42 ;  /* 0x0000002a002a7220 */ /* 0x040fe20000410000 */
[C---:B------:R-:W-:Y:S03]  /*13f80*/  HMMA.16816.F32 R32, R168.reuse, R138, R32 ;  /* 0x0000008aa820723c */ /* 0x040fe60000001820 */
[----:B------:R-:W2:Y:S01]  /*13f90*/  LDSM.16.MT88.4 R136, [R215+0x12000] ;  /* 0x01200000d788783b */ /* 0x000ea20000004200 */
[----:B------:R-:W-:Y:S01]  /*13fa0*/  FMUL.FTZ R43, R0, R43 ;  /* 0x0000002b002b7220 */ /* 0x000fe20000410000 */
[C---:B------:R-:W-:Y:S01]  /*13fb0*/  FMUL.FTZ R44, R2.reuse, R44 ;  /* 0x0000002c022c7220 */ /* 0x040fe20000410000 */
[C---:B---3--:R-:W-:Y:S05]  /*13fc0*/  HMMA.16816.F32 R36, R168.reuse, R140, R36 ;  /* 0x0000008ca824723c */ /* 0x048fea0000001824 */
[----:B------:R-:W-:Y:S01]  /*13fd0*/  FMUL.FTZ R45, R2, R45 ;  /* 0x0000002d022d7220 */ /* 0x000fe20000410000 */
[C---:B------:R-:W-:Y:S01]  /*13fe0*/  HMMA.16816.F32 R40, R168.reuse, R142, R40 ;  /* 0x0000008ea828723c */ /* 0x040fe20000001828 */
[----:B------:R-:W3:Y:S04]  /*13ff0*/  LDSM.16.MT88.4 R140, [R213+0x14000] ;  /* 0x01400000d58c783b */ /* 0x000ee80000004200 */
[C---:B------:R-:W-:Y:S01]  /*14000*/  FMUL.FTZ R46, R0.reuse, R46 ;  /* 0x0000002e002e7220 */ /* 0x040fe20000410000 */
[----:B------:R-:W-:Y:S01]  /*14010*/  FMUL.FTZ R47, R0, R47 ;  /* 0x0000002f002f7220 */ /* 0x000fe20000410000 */
[C---:B------:R-:W-:Y:S01]  /*14020*/  FMUL.FTZ R48, R2.reuse, R48 ;  /* 0x0000003002307220 */ /* 0x040fe20000410000 */
[----:B------:R-:W-:Y:S03]  /*14030*/  FMUL.FTZ R49, R2, R49 ;  /* 0x0000003102317220 */ /* 0x000fe60000410000 */
[C---:B------:R-:W-:Y:S01]  /*14040*/  FMUL.FTZ R50, R0.reuse, R50 ;  /* 0x0000003200327220 */ /* 0x040fe20000410000 */
[----:B------:R-:W-:Y:S01]  /*14050*/  FMUL.FTZ R51, R0, R51 ;  /* 0x0000003300337220 */ /* 0x000fe20000410000 */
[C---:B----4-:R-:W-:Y:S03]  /*14060*/  HMMA.16816.F32 R44, R168.reuse, R144, R44 ;  /* 0x00000090a82c723c */ /* 0x050fe6000000182c */
[C---:B------:R-:W-:Y:S01]  /*14070*/  FMUL.FTZ R52, R2.reuse, R52 ;  /* 0x0000003402347220 */ /* 0x040fe20000410000 */
[----:B------:R-:W-:Y:S01]  /*14080*/  FMUL.FTZ R53, R2, R53 ;  /* 0x0000003502357220 */ /* 0x000fe20000410000 */
[C---:B------:R-:W-:Y:S01]  /*14090*/  FMUL.FTZ R54, R0.reuse, R54 ;  /* 0x0000003600367220 */ /* 0x040fe20000410000 */
[C---:B------:R-:W-:Y:S01]  /*140a0*/  HMMA.16816.F32 R48, R168.reuse, R146, R48 ;  /* 0x00000092a830723c */ /* 0x040fe20000001830 */
[----:B------:R-:W4:Y:S04]  /*140b0*/  LDSM.16.MT88.4 R144, [R214+0x14000] ;  /* 0x01400000d690783b */ /* 0x000f280000004200 */
[----:B------:R-:W-:Y:S01]  /*140c0*/  FMUL.FTZ R55, R0, R55 ;  /* 0x0000003700377220 */ /* 0x000fe20000410000 */
[--C-:B-1----:R-:W-:Y:S01]  /*140d0*/  FFMA.FTZ R133, R178, UR4, -R176.reuse ;  /* 0x00000004b2857c23 */ /* 0x102fe200080108b0 */
[C---:B------:R-:W-:Y:S01]  /*140e0*/  FMUL.FTZ R56, R2.reuse, R56 ;  /* 0x0000003802387220 */ /* 0x040fe20000410000 */
[----:B------:R-:W-:Y:S02]  /*140f0*/  FMUL.FTZ R57, R2, R57 ;  /* 0x0000003902397220 */ /* 0x000fe40000410000 */
[----:B------:R1:W4:Y:S01]  /*14100*/  MUFU.EX2 R206, R133 ;  /* 0x0000008500ce7308 */ /* 0x0003220000000800 */
[C---:B------:R-:W-:Y:S01]  /*14110*/  FMUL.FTZ R58, R0.reuse, R58 ;  /* 0x0000003a003a7220 */ /* 0x040fe20000410000 */
[C---:B-----5:R-:W-:Y:S03]  /*14120*/  HMMA.16816.F32 R52, R168.reuse, R148, R52 ;  /* 0x00000094a834723c */ /* 0x060fe60000001834 */
[----:B------:R-:W-:Y:S01]  /*14130*/  FMUL.FTZ R59, R0, R59 ;  /* 0x0000003b003b7220 */ /* 0x000fe20000410000 */
[C---:B------:R-:W-:Y:S01]  /*14140*/  FMUL.FTZ R60, R2.reuse, R60 ;  /* 0x0000003c023c7220 */ /* 0x040fe20000410000 */
[----:B------:R-:W-:Y:S01]  /*14150*/  FMUL.FTZ R61, R2, R61 ;  /* 0x0000003d023d7220 */ /* 0x000fe20000410000 */
[C---:B------:R-:W-:Y:S01]  /*14160*/  FMUL.FTZ R62, R0.reuse, R62 ;  /* 0x0000003e003e7220 */ /* 0x040fe20000410000 */
[----:B------:R-:W-:Y:S01]  /*14170*/  FMUL.FTZ R63, R0, R63 ;  /* 0x0000003f003f7220 */ /* 0x000fe20000410000 */
[----:B------:R-:W-:Y:S02]  /*14180*/  MOV R178, R196 ;  /* 0x000000c400b27202 */ /* 0x000fe40000000f00 */
[C---:B------:R-:W-:Y:S01]  /*14190*/  HMMA.16816.F32 R56, R168.reuse, R150, R56 ;  /* 0x00000096a838723c */ /* 0x040fe20000001838 */
[----:B------:R-:W5:Y:S02]  /*141a0*/  LDSM.16.MT88.4 R148, [R216+0x14000] ;  /* 0x01400000d894783b */ /* 0x000f640000004200 */
[C---:B------:R-:W-:Y:S01]  /*141b0*/  FMUL.FTZ R64, R2.reuse, R64 ;  /* 0x0000004002407220 */ /* 0x040fe20000410000 */
[----:B------:R-:W-:Y:S01]  /*141c0*/  FMUL.FTZ R65, R2, R65 ;  /* 0x0000004102417220 */ /* 0x000fe20000410000 */
[C---:B------:R-:W-:Y:S01]  /*141d0*/  FMUL.FTZ R66, R0.reuse, R66 ;  /* 0x0000004200427220 */ /* 0x040fe20000410000 */
[C---:B--2---:R-:W-:Y:S05]  /*141e0*/  HMMA.16816.F32 R60, R168.reuse, R136, R60 ;  /* 0x00000088a83c723c */ /* 0x044fea000000183c */
[----:B------:R-:W-:Y:S01]  /*141f0*/  FMUL.FTZ R67, R0, R67 ;  /* 0x0000004300437220 */ /* 0x000fe20000410000 */
[C---:B------:R-:W-:Y:S01]  /*14200*/  FMUL.FTZ R68, R2.reuse, R68 ;  /* 0x0000004402447220 */ /* 0x040fe20000410000 */
[----:B------:R-:W-:Y:S01]  /*14210*/  FMUL.FTZ R69, R2, R69 ;  /* 0x0000004502457220 */ /* 0x000fe20000410000 */
[C---:B------:R-:W-:Y:S03]  /*14220*/  FMUL.FTZ R70, R0.reuse, R70 ;  /* 0x0000004600467220 */ /* 0x040fe60000410000 */
[----:B------:R-:W-:Y:S01]  /*14230*/  FMUL.FTZ R71, R0, R71 ;  /* 0x0000004700477220 */ /* 0x000fe20000410000 */
[C---:B------:R-:W-:Y:S01]  /*14240*/  HMMA.16816.F32 R64, R168.reuse, R138, R64 ;  /* 0x0000008aa840723c */ /* 0x040fe20000001840 */
[----:B------:R-:W2:Y:S02]  /*14250*/  LDSM.16.MT88.4 R136, [R215+0x14000] ;  /* 0x01400000d788783b */ /* 0x000ea40000004200 */
[--C-:B-1----:R-:W-:Y:S01]  /*14260*/  FFMA.FTZ R133, R175, UR4, -R176.reuse ;  /* 0x00000004af857c23 */ /* 0x102fe200080108b0 */
[C---:B------:R-:W-:Y:S01]  /*14270*/  FMUL.FTZ R72, R2.reuse, R72 ;  /* 0x0000004802487220 */ /* 0x040fe20000410000 */
[----:B------:R-:W-:Y:S01]  /*14280*/  FMUL.FTZ R73, R2, R73 ;  /* 0x0000004902497220 */ /* 0x000fe20000410000 */
[C---:B---3--:R-:W-:Y:S01]  /*14290*/  HMMA.16816.F32 R68, R168.reuse, R140, R68 ;  /* 0x0000008ca844723c */ /* 0x048fe20000001844 */
[----:B------:R1:W3:Y:S02]  /*142a0*/  MUFU.EX2 R204, R133 ;  /* 0x0000008500cc7308 */ /* 0x0002e40000000800 */
[----:B------:R-:W-:Y:S02]  /*142b0*/  LDSM.16.MT88.4 R172, [R214+0x14800] ;  /* 0x01480000d6ac783b */ /* 0x000fe40000004200 */
[C---:B------:R-:W-:Y:S01]  /*142c0*/  FMUL.FTZ R74, R0.reuse, R74 ;  /* 0x0000004a004a7220 */ /* 0x040fe20000410000 */
[----:B------:R-:W-:Y:S01]  /*142d0*/  FMUL.FTZ R75, R0, R75 ;  /* 0x0000004b004b7220 */ /* 0x000fe20000410000 */
[C---:B------:R-:W-:Y:S01]  /*142e0*/  FMUL.FTZ R76, R2.reuse, R76 ;  /* 0x0000004c024c7220 */ /* 0x040fe20000410000 */
[----:B------:R-:W-:Y:S03]  /*142f0*/  FMUL.FTZ R77, R2, R77 ;  /* 0x0000004d024d7220 */ /* 0x000fe60000410000 */
[C---:B------:R-:W-:Y:S01]  /*14300*/  FMUL.FTZ R78, R0.reuse, R78 ;  /* 0x0000004e004e7220 */ /* 0x040fe20000410000 */
[----:B------:R-:W-:Y:S01]  /*14310*/  FMUL.FTZ R79, R0, R79 ;  /* 0x0000004f004f7220 */ /* 0x000fe20000410000 */
[C---:B------:R-:W-:Y:S01]  /*14320*/  HMMA.16816.F32 R72, R168.reuse, R142, R72 ;  /* 0x0000008ea848723c */ /* 0x040fe20000001848 */
[----:B------:R-:W3:Y:S02]  /*14330*/  LDSM.16.MT88.4 R140, [R213+0x16000] ;  /* 0x01600000d58c783b */ /* 0x000ee40000004200 */
[C---:B------:R-:W-:Y:S01]  /*14340*/  FMUL.FTZ R80, R2.reuse, R80 ;  /* 0x0000005002507220 */ /* 0x040fe20000410000 */
[----:B------:R-:W-:Y:S01]  /*14350*/  FMUL.FTZ R81, R2, R81 ;  /* 0x0000005102517220 */ /* 0x000fe20000410000 */
[C---:B------:R-:W-:Y:S01]  /*14360*/  FMUL.FTZ R82, R0.reuse, R82 ;  /* 0x0000005200527220 */ /* 0x040fe20000410000 */
[C---:B----4-:R-:W-:Y:S05]  /*14370*/  HMMA.16816.F32 R76, R168.reuse, R144, R76 ;  /* 0x00000090a84c723c */ /* 0x050fea000000184c */
[----:B------:R-:W-:Y:S01]  /*14380*/  FMUL.FTZ R83, R0, R83 ;  /* 0x0000005300537220 */ /* 0x000fe20000410000 */
[--C-:B-1----:R-:W-:Y:S01]  /*14390*/  FFMA.FTZ R133, R182, UR4, -R177.reuse ;  /* 0x00000004b6857c23 */ /* 0x102fe200080108b1 */
[C---:B------:R-:W-:Y:S01]  /*143a0*/  FMUL.FTZ R84, R2.reuse, R84 ;  /* 0x0000005402547220 */ /* 0x040fe20000410000 */
[----:B------:R-:W-:Y:S02]  /*143b0*/  FMUL.FTZ R85, R2, R85 ;  /* 0x0000005502557220 */ /* 0x000fe40000410000 */
[----:B------:R1:W-:Y:S01]  /*143c0*/  MUFU.EX2 R203, R133 ;  /* 0x0000008500cb7308 */ /* 0x0003e20000000800 */
[C---:B------:R-:W-:Y:S01]  /*143d0*/  FMUL.FTZ R86, R0.reuse, R86 ;  /* 0x0000005600567220 */ /* 0x040fe20000410000 */
[C---:B------:R-:W-:Y:S01]  /*143e0*/  HMMA.16816.F32 R80, R168.reuse, R146, R80 ;  /* 0x00000092a850723c */ /* 0x040fe20000001850 */
[----:B------:R-:W4:Y:S02]  /*143f0*/  LDSM.16.MT88.4 R144, [R214+0x16000] ;  /* 0x01600000d690783b */ /* 0x000f240000004200 */
[----:B------:R-:W-:Y:S01]  /*14400*/  FMUL.FTZ R87, R0, R87 ;  /* 0x0000005700577220 */ /* 0x000fe20000410000 */
[C---:B------:R-:W-:Y:S01]  /*14410*/  FMUL.FTZ R88, R2.reuse, R88 ;  /* 0x0000005802587220 */ /* 0x040fe20000410000 */
[----:B------:R-:W-:Y:S01]  /*14420*/  FMUL.FTZ R89, R2, R89 ;  /* 0x0000005902597220 */ /* 0x000fe20000410000 */
[C---:B------:R-:W-:Y:S01]  /*14430*/  FMUL.FTZ R90, R0.reuse, R90 ;  /* 0x0000005a005a7220 */ /* 0x040fe20000410000 */
[----:B------:R-:W-:Y:S01]  /*14440*/  FMUL.FTZ R91, R0, R91 ;  /* 0x0000005b005b7220 */ /* 0x000fe20000410000 */
[----:B------:R-:W-:Y:S02]  /*14450*/  MOV R182, R194 ;  /* 0x000000c200b67202 */ /* 0x000fe40000000f00 */
[C---:B-----5:R-:W-:Y:S03]  /*14460*/  HMMA.16816.F32 R84, R168.reuse, R148, R84 ;  /* 0x00000094a854723c */ /* 0x060fe60000001854 */
[C---:B------:R-:W-:Y:S01]  /*14470*/  FMUL.FTZ R92, R2.reuse, R92 ;  /* 0x0000005c025c7220 */ /* 0x040fe20000410000 */
[----:B------:R-:W-:Y:S01]  /*14480*/  FMUL.FTZ R93, R2, R93 ;  /* 0x0000005d025d7220 */ /* 0x000fe20000410000 */
[C---:B------:R-:W-:Y:S01]  /*14490*/  FMUL.FTZ R94, R0.reuse, R94 ;  /* 0x0000005e005e7220 */ /* 0x040fe20000410000 */
[C---:B------:R-:W-:Y:S01]  /*144a0*/  HMMA.16816.F32 R88, R168.reuse, R150, R88 ;  /* 0x00000096a858723c */ /* 0x040fe20000001858 */
[----:B------:R-:W-:Y:S04]  /*144b0*/  LDSM.16.MT88.4 R148, [R214+0x10800] ;  /* 0x01080000d694783b */ /* 0x000fe80000004200 */
[----:B------:R-:W-:Y:S01]  /*144c0*/  FMUL.FTZ R95, R0, R95 ;  /* 0x0000005f005f7220 */ /* 0x000fe20000410000 */
[C---:B------:R-:W-:Y:S01]  /*144d0*/  FMUL.FTZ R96, R2.reuse, R96 ;  /* 0x0000006002607220 */ /* 0x040fe20000410000 */
[----:B------:R-:W-:Y:S01]  /*144e0*/  FMUL.FTZ R97, R2, R97 ;  /* 0x0000006102617220 */ /* 0x000fe20000410000 */
[C---:B------:R-:W-:Y:S03]  /*144f0*/  FMUL.FTZ R98, R0.reuse, R98 ;  /* 0x0000006200627220 */ /* 0x040fe60000410000 */
[----:B------:R-:W-:Y:S01]  /*14500*/  FMUL.FTZ R99, R0, R99 ;  /* 0x0000006300637220 */ /* 0x000fe20000410000 */
[C---:B--2---:R-:W-:Y:S03]  /*14510*/  HMMA.16816.F32 R92, R168.reuse, R136, R92 ;  /* 0x00000088a85c723c */ /* 0x044fe6000000185c */
[--C-:B-1----:R-:W-:Y:S01]  /*14520*/  FFMA.FTZ R133, R186, UR4, -R177.reuse ;  /* 0x00000004ba857c23 */ /* 0x102fe200080108b1 */
[C---:B------:R-:W-:Y:S01]  /*14530*/  FMUL.FTZ R100, R2.reuse, R100 ;  /* 0x0000006402647220 */ /* 0x040fe20000410000 */
[----:B------:R-:W-:Y:S01]  /*14540*/  FMUL.FTZ R101, R2, R101 ;  /* 0x0000006502657220 */ /* 0x000fe20000410000 */
[C---:B------:R-:W-:Y:S01]  /*14550*/  HMMA.16816.F32 R96, R168.reuse, R138, R96 ;  /* 0x0000008aa860723c */ /* 0x040fe20000001860 */
[----:B------:R1:W2:Y:S01]  /*14560*/  MUFU.EX2 R202, R133 ;  /* 0x0000008500ca7308 */ /* 0x0002a20000000800 */
[----:B------:R-:W5:Y:S03]  /*14570*/  LDSM.16.MT88.4 R136, [R216+0x16000] ;  /* 0x01600000d888783b */ /* 0x000f660000004200 */
[C---:B------:R-:W-:Y:S01]  /*14580*/  FMUL.FTZ R102, R0.reuse, R102 ;  /* 0x0000006600667220 */ /* 0x040fe20000410000 */
[----:B------:R-:W-:Y:S01]  /*14590*/  FMUL.FTZ R103, R0, R103 ;  /* 0x0000006700677220 */ /* 0x000fe20000410000 */
[C---:B------:R-:W-:Y:S01]  /*145a0*/  FMUL.FTZ R104, R2.reuse, R104 ;  /* 0x0000006802687220 */ /* 0x040fe20000410000 */
[----:B------:R-:W-:Y:S03]  /*145b0*/  FMUL.FTZ R105, R2, R105 ;  /* 0x0000006902697220 */ /* 0x000fe60000410000 */
        /* <DEDUP_REMOVED lines=9> */
[--C-:B-1----:R-:W-:Y:S01]  /*14650*/  FFMA.FTZ R133, R183, UR4, -R177.reuse ;  /* 0x00000004b7857c23 */ /* 0x102fe200080108b1 */
[C---:B------:R-:W-:Y:S01]  /*14660*/  FMUL.FTZ R112, R2.reuse, R112 ;  /* 0x0000007002707220 */ /* 0x040fe20000410000 */
[----:B------:R-:W-:Y:S02]  /*14670*/  FMUL.FTZ R113, R2, R113 ;  /* 0x0000007102717220 */ /* 0x000fe40000410000 */
[----:B------:R1:W-:Y:S01]  /*14680*/  MUFU.EX2 R201, R133 ;  /* 0x0000008500c97308 */ /* 0x0003e20000000800 */
[C---:B------:R-:W-:Y:S01]  /*14690*/  FMUL.FTZ R114, R0.reuse, R114 ;  /* 0x0000007200727220 */ /* 0x040fe20000410000 */
[C---:B----4-:R-:W-:Y:S03]  /*146a0*/  HMMA.16816.F32 R108, R168.reuse, R144, R108 ;  /* 0x00000090a86c723c */ /* 0x050fe6000000186c */
[----:B------:R-:W-:Y:S01]  /*146b0*/  FMUL.FTZ R115, R0, R115 ;  /* 0x0000007300737220 */ /* 0x000fe20000410000 */
[C---:B------:R-:W-:Y:S01]  /*146c0*/  FMUL.FTZ R116, R2.reuse, R116 ;  /* 0x0000007402747220 */ /* 0x040fe20000410000 */
[----:B------:R-:W-:Y:S01]  /*146d0*/  FMUL.FTZ R117, R2, R117 ;  /* 0x0000007502757220 */ /* 0x000fe20000410000 */
[C---:B------:R-:W-:Y:S01]  /*146e0*/  FMUL.FTZ R118, R0.reuse, R118 ;  /* 0x0000007600767220 */ /* 0x040fe20000410000 */
[----:B------:R-:W-:Y:S01]  /*146f0*/  FMUL.FTZ R119, R0, R119 ;  /* 0x0000007700777220 */ /* 0x000fe20000410000 */
[C---:B------:R-:W-:Y:S02]  /*14700*/  FMUL.FTZ R120, R2.reuse, R120 ;  /* 0x0000007802787220 */ /* 0x040fe40000410000 */
[C---:B------:R-:W-:Y:S01]  /*14710*/  HMMA.16816.F32 R112, R168.reuse, R146, R112 ;  /* 0x00000092a870723c */ /* 0x040fe20000001870 */
[----:B------:R-:W4:Y:S02]  /*14720*/  LDSM.16.MT88.4 R144, [R213+0x10800] ;  /* 0x01080000d590783b */ /* 0x000f240000004200 */
[----:B------:R-:W-:Y:S01]  /*14730*/  FMUL.FTZ R121, R2, R121 ;  /* 0x0000007902797220 */ /* 0x000fe20000410000 */
[C---:B------:R-:W-:Y:S01]  /*14740*/  FMUL.FTZ R122, R0.reuse, R122 ;  /* 0x0000007a007a7220 */ /* 0x040fe20000410000 */
[--C-:B-1----:R-:W-:Y:S01]  /*14750*/  FFMA.FTZ R133, R181, UR4, -R177.reuse ;  /* 0x00000004b5857c23 */ /* 0x102fe200080108b1 */
[C---:B-----5:R-:W-:Y:S03]  /*14760*/  HMMA.16816.F32 R116, R168.reuse, R136, R116 ;  /* 0x00000088a874723c */ /* 0x060fe60000001874 */
[----:B------:R1:W5:Y:S02]  /*14770*/  MUFU.EX2 R200, R133 ;  /* 0x0000008500c87308 */ /* 0x0003640000000800 */
        /* <DEDUP_REMOVED lines=9> */
[C---:B---3--:R-:W-:Y:S05]  /*14810*/  HMMA.16816.F32 R124, R168.reuse, R140, R124 ;  /* 0x0000008ca87c723c */ /* 0x048fea000000187c */
[----:B------:R-:W-:Y:S01]  /*14820*/  FMUL.FTZ R131, R0, R131 ;  /* 0x0000008300837220 */ /* 0x000fe20000410000 */
[----:B------:R-:W-:Y:S01]  /*14830*/  F2FP.F16.F32.PACK_AB R136, R206, R207 ;  /* 0x000000cfce88723e */ /* 0x000fe200000000ff */
[--C-:B-1----:R-:W-:Y:S01]  /*14840*/  FFMA.FTZ R133, R187, UR4, -R176.reuse ;  /* 0x00000004bb857c23 */ /* 0x102fe200080108b0 */
[----:B------:R-:W-:Y:S03]  /*14850*/  F2FP.F16.F32.PACK_AB R138, R204, R205 ;  /* 0x000000cdcc8a723e */ /* 0x000fe600000000ff */
[----:B--2---:R-:W-:Y:S01]  /*14860*/  F2FP.F16.F32.PACK_AB R137, R202, R203 ;  /* 0x000000cbca89723e */ /* 0x004fe200000000ff */
[----:B------:R-:W-:Y:S01]  /*14870*/  HMMA.16816.F32 R128, R168, R142, R128 ;  /* 0x0000008ea880723c */ /* 0x000fe20000001880 */
[----:B------:R1:W-:Y:S01]  /*14880*/  MUFU.EX2 R199, R133 ;  /* 0x0000008500c77308 */ /* 0x0003e20000000800 */
[----:B------:R-:W2:Y:S01]  /*14890*/  LDSM.16.MT88.4 R140, [R213+0x12800] ;  /* 0x01280000d58c783b */ /* 0x000ea20000004200 */
[----:B-----5:R-:W-:Y:S02]  /*148a0*/  F2FP.F16.F32.PACK_AB R139, R200, R201 ;  /* 0x000000c9c88b723e */ /* 0x020fe400000000ff */
[----:B------:R-:W-:Y:S05]  /*148b0*/  MOV R134, R195 ;  /* 0x000000c300867202 */ /* 0x000fea0000000f00 */
[C---:B----4-:R-:W-:Y:S01]  /*148c0*/  HMMA.16816.F32 R4, R136.reuse, R144, R4 ;  /* 0x000000908804723c */ /* 0x050fe20000001804 */
[----:B------:R-:W-:Y:S05]  /*148d0*/  LDSM.16.MT88.4 R168, [R213+0x14800] ;  /* 0x01480000d5a8783b */ /* 0x000fea0000004200 */
[C---:B------:R-:W-:Y:S03]  /*148e0*/  HMMA.16816.F32 R8, R136.reuse, R146, R8 ;  /* 0x000000928808723c */ /* 0x040fe60000001808 */
[----:B------:R-:W3:Y:S02]  /*148f0*/  LDSM.16.MT88.4 R144, [R215+0x12800] ;  /* 0x01280000d790783b */ /* 0x000ee40000004200 */
[--C-:B-1----:R-:W-:Y:S01]  /*14900*/  FFMA.FTZ R133, R189, UR4, -R176.reuse ;  /* 0x00000004bd857c23 */ /* 0x102fe200080108b0 */
[C---:B------:R-:W-:Y:S03]  /*14910*/  HMMA.16816.F32 R12, R136.reuse, R148, R12 ;  /* 0x00000094880c723c */ /* 0x040fe6000000180c */
[----:B------:R1:W4:Y:S03]  /*14920*/  MUFU.EX2 R198, R133 ;  /* 0x0000008500c67308 */ /* 0x0003260000000800 */
[C---:B------:R-:W-:Y:S01]  /*14930*/  HMMA.16816.F32 R16, R136.reuse, R150, R16 ;  /* 0x000000968810723c */ /* 0x040fe20000001810 */
[----:B------:R-:W5:Y:S05]  /*14940*/  LDSM.16.MT88.4 R148, [R216+0x14800] ;  /* 0x01480000d894783b */ /* 0x000f6a0000004200 */
[C---:B------:R-:W-:Y:S06]  /*14950*/  HMMA.16816.F32 R20, R136.reuse, R152, R20 ;  /* 0x000000988814723c */ /* 0x040fec0000001814 */
[C---:B------:R-:W-:Y:S01]  /*14960*/  HMMA.16816.F32 R24, R136.reuse, R154, R24 ;  /* 0x0000009a8818723c */ /* 0x040fe20000001818 */
[----:B------:R-:W4:Y:S04]  /*14970*/  LDSM.16.MT88.4 R152, [R215+0x14800] ;  /* 0x01480000d798783b */ /* 0x000f280000004200 */
[--C-:B-1----:R-:W-:Y:S01]  /*14980*/  FFMA.FTZ R133, R191, UR4, -R176.reuse ;  /* 0x00000004bf857c23 */ /* 0x102fe200080108b0 */
[C---:B------:R-:W-:Y:S03]  /*14990*/  HMMA.16816.F32 R28, R136.reuse, R156, R28 ;  /* 0x0000009c881c723c */ /* 0x040fe6000000181c */
[----:B------:R1:W-:Y:S03]  /*149a0*/  MUFU.EX2 R197, R133 ;  /* 0x0000008500c57308 */ /* 0x0003e60000000800 */
[C---:B------:R-:W-:Y:S01]  /*149b0*/  HMMA.16816.F32 R32, R136.reuse, R158, R32 ;  /* 0x0000009e8820723c */ /* 0x040fe20000001820 */
[----:B------:R-:W-:Y:S05]  /*149c0*/  LDSM.16.MT88.4 R156, [R216+0x11000] ;  /* 0x01100000d89c783b */ /* 0x000fea0000004200 */
[C---:B--2---:R-:W-:Y:S06]  /*149d0*/  HMMA.16816.F32 R36, R136.reuse, R140, R36 ;  /* 0x0000008c8824723c */ /* 0x044fec0000001824 */
[C---:B------:R-:W-:Y:S01]  /*149e0*/  HMMA.16816.F32 R40, R136.reuse, R142, R40 ;  /* 0x0000008e8828723c */ /* 0x040fe20000001828 */
[----:B------:R-:W2:Y:S04]  /*149f0*/  LDSM.16.MT88.4 R140, [R213+0x16800] ;  /* 0x01680000d58c783b */ /* 0x000ea80000004200 */
[--C-:B-1----:R-:W-:Y:S01]  /*14a00*/  FFMA.FTZ R133, R193, UR4, -R176.reuse ;  /* 0x00000004c1857c23 */ /* 0x102fe200080108b0 */
[C---:B------:R-:W-:Y:S03]  /*14a10*/  HMMA.16816.F32 R44, R136.reuse, R160, R44 ;  /* 0x000000a0882c723c */ /* 0x040fe6000000182c */
[----:B------:R1:W2:Y:S03]  /*14a20*/  MUFU.EX2 R196, R133 ;  /* 0x0000008500c47308 */ /* 0x0002a60000000800 */
[C---:B------:R-:W-:Y:S01]  /*14a30*/  HMMA.16816.F32 R48, R136.reuse, R162, R48 ;  /* 0x000000a28830723c */ /* 0x040fe20000001830 */
[----:B------:R-:W-:Y:S05]  /*14a40*/  LDSM.16.MT88.4 R160, [R214+0x13000] ;  /* 0x01300000d6a0783b */ /* 0x000fea0000004200 */
[C---:B------:R-:W-:Y:S06]  /*14a50*/  HMMA.16816.F32 R52, R136.reuse, R164, R52 ;  /* 0x000000a48834723c */ /* 0x040fec0000001834 */
[C---:B------:R-:W-:Y:S01]  /*14a60*/  HMMA.16816.F32 R56, R136.reuse, R166, R56 ;  /* 0x000000a68838723c */ /* 0x040fe20000001838 */
[----:B------:R-:W-:Y:S04]  /*14a70*/  LDSM.16.MT88.4 R164, [R216+0x13000] ;  /* 0x01300000d8a4783b */ /* 0x000fe80000004200 */
[--C-:B-1----:R-:W-:Y:S01]  /*14a80*/  FFMA.FTZ R133, R188, UR4, -R177.reuse ;  /* 0x00000004bc857c23 */ /* 0x102fe200080108b1 */
[C---:B---3--:R-:W-:Y:S03]  /*14a90*/  HMMA.16816.F32 R60, R136.reuse, R144, R60 ;  /* 0x00000090883c723c */ /* 0x048fe6000000183c */
[----:B------:R1:W-:Y:S03]  /*14aa0*/  MUFU.EX2 R195, R133 ;  /* 0x0000008500c37308 */ /* 0x0003e60000000800 */
[C---:B------:R-:W-:Y:S01]  /*14ab0*/  HMMA.16816.F32 R64, R136.reuse, R146, R64 ;  /* 0x000000928840723c */ /* 0x040fe20000001840 */
[----:B------:R-:W3:Y:S05]  /*14ac0*/  LDSM.16.MT88.4 R144, [R214+0x16800] ;  /* 0x01680000d690783b */ /* 0x000eea0000004200 */
[C---:B------:R-:W-:Y:S06]  /*14ad0*/  HMMA.16816.F32 R68, R136.reuse, R168, R68 ;  /* 0x000000a88844723c */ /* 0x040fec0000001844 */
[C---:B------:R-:W-:Y:S01]  /*14ae0*/  HMMA.16816.F32 R72, R136.reuse, R170, R72 ;  /* 0x000000aa8848723c */ /* 0x040fe20000001848 */
[----:B------:R-:W-:Y:S04]  /*14af0*/  LDSM.16.MT88.4 R168, [R213+0x15000] ;  /* 0x01500000d5a8783b */ /* 0x000fe80000004200 */
[--C-:B-1----:R-:W-:Y:S01]  /*14b00*/  FFMA.FTZ R133, R180, UR4, -R177.reuse ;  /* 0x00000004b4857c23 */ /* 0x102fe200080108b1 */
[C---:B------:R-:W-:Y:S03]  /*14b10*/  HMMA.16816.F32 R76, R136.reuse, R172, R76 ;  /* 0x000000ac884c723c */ /* 0x040fe6000000184c */
[----:B------:R1:W3:Y:S03]  /*14b20*/  MUFU.EX2 R194, R133 ;  /* 0x0000008500c27308 */ /* 0x0002e60000000800 */
[C---:B------:R-:W-:Y:S01]  /*14b30*/  HMMA.16816.F32 R80, R136.reuse, R174, R80 ;  /* 0x000000ae8850723c */ /* 0x040fe20000001850 */
[----:B------:R-:W-:Y:S05]  /*14b40*/  LDSM.16.MT88.4 R172, [R214+0x15000] ;  /* 0x01500000d6ac783b */ /* 0x000fea0000004200 */
[C---:B-----5:R-:W-:Y:S06]  /*14b50*/  HMMA.16816.F32 R84, R136.reuse, R148, R84 ;  /* 0x000000948854723c */ /* 0x060fec0000001854 */
[C---:B------:R-:W-:Y:S01]  /*14b60*/  HMMA.16816.F32 R88, R136.reuse, R150, R88 ;  /* 0x000000968858723c */ /* 0x040fe20000001858 */
[----:B------:R-:W5:Y:S04]  /*14b70*/  LDSM.16.MT88.4 R148, [R216+0x16800] ;  /* 0x01680000d894783b */ /* 0x000f680000004200 */
[--C-:B-1----:R-:W-:Y:S01]  /*14b80*/  FFMA.FTZ R133, R190, UR4, -R177.reuse ;  /* 0x00000004be857c23 */ /* 0x102fe200080108b1 */
[C---:B----4-:R-:W-:Y:S03]  /*14b90*/  HMMA.16816.F32 R92, R136.reuse, R152, R92 ;  /* 0x00000098885c723c */ /* 0x050fe6000000185c */
[----:B------:R1:W-:Y:S03]  /*14ba0*/  MUFU.EX2 R193, R133 ;  /* 0x0000008500c17308 */ /* 0x0003e60000000800 */
[C---:B------:R-:W-:Y:S01]  /*14bb0*/  HMMA.16816.F32 R96, R136.reuse, R154, R96 ;  /* 0x0000009a8860723c */ /* 0x040fe20000001860 */
[----:B------:R-:W4:Y:S05]  /*14bc0*/  LDSM.16.MT88.4 R152, [R215+0x16800] ;  /* 0x01680000d798783b */ /* 0x000f2a0000004200 */
[C---:B--2---:R-:W-:Y:S06]  /*14bd0*/  HMMA.16816.F32 R100, R136.reuse, R140, R100 ;  /* 0x0000008c8864723c */ /* 0x044fec0000001864 */
[C---:B------:R-:W-:Y:S01]  /*14be0*/  HMMA.16816.F32 R104, R136.reuse, R142, R104 ;  /* 0x0000008e8868723c */ /* 0x040fe20000001868 */
[----:B------:R-:W2:Y:S04]  /*14bf0*/  LDSM.16.MT88.4 R140, [R213+0x11000] ;  /* 0x01100000d58c783b */ /* 0x000ea80000004200 */
[--C-:B-1----:R-:W-:Y:S01]  /*14c00*/  FFMA.FTZ R133, R192, UR4, -R177.reuse ;  /* 0x00000004c0857c23 */ /* 0x102fe200080108b1 */
[C---:B---3--:R-:W-:Y:S03]  /*14c10*/  HMMA.16816.F32 R108, R136.reuse, R144, R108 ;  /* 0x00000090886c723c */ /* 0x048fe6000000186c */
[----:B------:R1:W3:Y:S03]  /*14c20*/  MUFU.EX2 R192, R133 ;  /* 0x0000008500c07308 */ /* 0x0002e60000000800 */
[C---:B------:R-:W-:Y:S01]  /*14c30*/  HMMA.16816.F32 R112, R136.reuse, R146, R112 ;  /* 0x000000928870723c */ /* 0x040fe20000001870 */
[----:B------:R-:W2:Y:S05]  /*14c40*/  LDSM.16.MT88.4 R144, [R214+0x11000] ;  /* 0x01100000d690783b */ /* 0x000eaa0000004200 */
[C---:B-----5:R-:W-:Y:S06]  /*14c50*/  HMMA.16816.F32 R116, R136.reuse, R148, R116 ;  /* 0x000000948874723c */ /* 0x060fec0000001874 */
[C---:B------:R-:W-:Y:S01]  /*14c60*/  HMMA.16816.F32 R120, R136.reuse, R150, R120 ;  /* 0x000000968878723c */ /* 0x040fe20000001878 */
[----:B------:R-:W5:Y:S04]  /*14c70*/  LDSM.16.MT88.4 R148, [R215+0x11000] ;  /* 0x01100000d794783b */ /* 0x000f680000004200 */
[--C-:B-1----:R-:W-:Y:S01]  /*14c80*/  FFMA.FTZ R133, R208, UR4, -R176.reuse ;  /* 0x00000004d0857c23 */ /* 0x102fe200080108b0 */
[C---:B----4-:R-:W-:Y:S03]  /*14c90*/  HMMA.16816.F32 R124, R136.reuse, R152, R124 ;  /* 0x00000098887c723c */ /* 0x050fe6000000187c */
[----:B------:R1:W-:Y:S02]  /*14ca0*/  MUFU.EX2 R191, R133 ;  /* 0x0000008500bf7308 */ /* 0x0003e40000000800 */
[----:B------:R-:W-:Y:S01]  /*14cb0*/  MOV R208, R182 ;  /* 0x000000b600d07202 */ /* 0x000fe20000000f00 */
[----:B------:R-:W-:Y:S01]  /*14cc0*/  HMMA.16816.F32 R128, R136, R154, R128 ;  /* 0x0000009a8880723c */ /* 0x000fe20000001880 */
[----:B------:R-:W4:Y:S06]  /*14cd0*/  LDSM.16.MT88.4 R152, [R213+0x13000] ;  /* 0x01300000d598783b */ /* 0x000f2c0000004200 */
[----:B------:R-:W-:Y:S02]  /*14ce0*/  F2FP.F16.F32.PACK_AB R136, R198, R199 ;  /* 0x000000c7c688723e */ /* 0x000fe400000000ff */
[----:B------:R-:W-:Y:S02]  /*14cf0*/  LDSM.16.MT88.4 R180, [R216+0x13800] ;  /* 0x01380000d8b4783b */ /* 0x000fe40000004200 */
[----:B------:R-:W-:Y:S02]  /*14d00*/  F2FP.F16.F32.PACK_AB R138, R196, R197 ;  /* 0x000000c5c48a723e */ /* 0x000fe400000000ff */
[----:B------:R-:W-:Y:S01]  /*14d10*/  F2FP.F16.F32.PACK_AB R137, R194, R195 ;  /* 0x000000c3c289723e */ /* 0x000fe200000000ff */
[--C-:B-1----:R-:W-:Y:S01]  /*14d20*/  FFMA.FTZ R133, R209, UR4, -R176.reuse ;  /* 0x00000004d1857c23 */ /* 0x102fe200080108b0 */
[----:B---3--:R-:W-:Y:S02]  /*14d30*/  F2FP.F16.F32.PACK_AB R139, R192, R193 ;  /* 0x000000c1c08b723e */ /* 0x008fe400000000ff */
[----:B------:R-:W-:Y:S01]  /*14d40*/  MOV R209, R134 ;  /* 0x0000008600d17202 */ /* 0x000fe20000000f00 */
[----:B------:R1:W3:Y:S04]  /*14d50*/  MUFU.EX2 R190, R133 ;  /* 0x0000008500be7308 */ /* 0x0002e80000000800 */
[C---:B--2---:R-:W-:Y:S06]  /*14d60*/  HMMA.16816.F32 R4, R136.reuse, R140, R4 ;  /* 0x0000008c8804723c */ /* 0x044fec0000001804 */
[C---:B------:R-:W-:Y:S01]  /*14d70*/  HMMA.16816.F32 R8, R136.reuse, R142, R8 ;  /* 0x0000008e8808723c */ /* 0x040fe20000001808 */
[----:B------:R-:W2:Y:S05]  /*14d80*/  LDSM.16.MT88.4 R140, [R215+0x13000] ;  /* 0x01300000d78c783b */ /* 0x000eaa0000004200 */
[C---:B------:R-:W-:Y:S05]  /*14d90*/  HMMA.16816.F32 R12, R136.reuse, R144, R12 ;  /* 0x00000090880c723c */ /* 0x040fea000000180c */
[--C-:B-1----:R-:W-:Y:S01]  /*14da0*/  FFMA.FTZ R133, R211, UR4, -R176.reuse ;  /* 0x00000004d3857c23 */ /* 0x102fe200080108b0 */
[C---:B------:R-:W-:Y:S01]  /*14db0*/  HMMA.16816.F32 R16, R136.reuse, R146, R16 ;  /* 0x000000928810723c */ /* 0x040fe20000001810 */
[----:B------:R-:W1:Y:S02]  /*14dc0*/  LDSM.16.MT88.4 R144, [R216+0x15000] ;  /* 0x01500000d890783b */ /* 0x000e640000004200 */
[----:B------:R3:W-:Y:S02]  /*14dd0*/  MUFU.EX2 R189, R133 ;  /* 0x0000008500bd7308 */ /* 0x0007e40000000800 */
[----:B------:R-:W-:Y:S01]  /*14de0*/  FFMA.FTZ R176, R244, UR4, -R176 ;  /* 0x00000004f4b07c23 */ /* 0x000fe200080108b0 */
[C---:B------:R-:W-:Y:S03]  /*14df0*/  HMMA.16816.F32 R20, R136.reuse, R156, R20 ;  /* 0x0000009c8814723c */ /* 0x040fe60000001814 */
[----:B------:R-:W2:Y:S04]  /*14e00*/  LDL.LU R244, [R1+0x4] ;  /* 0x0000040001f47983 */ /* 0x000ea80000300800 */
[----:B------:R-:W1:Y:S01]  /*14e10*/  MUFU.EX2 R188, R176 ;  /* 0x000000b000bc7308 */ /* 0x000e620000000800 */
[C---:B------:R-:W-:Y:S01]  /*14e20*/  HMMA.16816.F32 R24, R136.reuse, R158, R24 ;  /* 0x0000009e8818723c */ /* 0x040fe20000001818 */
[----:B------:R-:W1:Y:S02]  /*14e30*/  LDSM.16.MT88.4 R156, [R215+0x15000] ;  /* 0x01500000d79c783b */ /* 0x000e640000004200 */
[----:B------:R-:W-:Y:S03]  /*14e40*/  MOV R211, R178 ;  /* 0x000000b200d37202 */ /* 0x000fe60000000f00 */
[C---:B-----5:R-:W-:Y:S05]  /*14e50*/  HMMA.16816.F32 R28, R136.reuse, R148, R28 ;  /* 0x00000094881c723c */ /* 0x060fea000000181c */
[--C-:B---3--:R-:W-:Y:S01]  /*14e60*/  FFMA.FTZ R133, R210, UR4, -R177.reuse ;  /* 0x00000004d2857c23 */ /* 0x108fe200080108b1 */
[C---:B------:R-:W-:Y:S01]  /*14e70*/  HMMA.16816.F32 R32, R136.reuse, R150, R32 ;  /* 0x000000968820723c */ /* 0x040fe20000001820 */
[----:B------:R-:W3:Y:S02]  /*14e80*/  LDL.LU R210, [R1] ;  /* 0x0000000001d27983 */ /* 0x000ee40000300800 */
[----:B------:R5:W-:Y:S02]  /*14e90*/  MUFU.EX2 R187, R133 ;  /* 0x0000008500bb7308 */ /* 0x000be40000000800 */
[----:B------:R-:W1:Y:S01]  /*14ea0*/  LDSM.16.MT88.4 R148, [R213+0x17000] ;  /* 0x01700000d594783b */ /* 0x000e620000004200 */
[C---:B----4-:R-:W-:Y:S06]  /*14eb0*/  HMMA.16816.F32 R36, R136.reuse, R152, R36 ;  /* 0x000000988824723c */ /* 0x050fec0000001824 */
[C---:B------:R-:W-:Y:S01]  /*14ec0*/  HMMA.16816.F32 R40, R136.reuse, R154, R40 ;  /* 0x0000009a8828723c */ /* 0x040fe20000001828 */
[----:B------:R-:W-:Y:S05]  /*14ed0*/  LDSM.16.MT88.4 R152, [R215+0x17000] ;  /* 0x01700000d798783b */ /* 0x000fea0000004200 */
[C---:B------:R-:W-:Y:S05]  /*14ee0*/  HMMA.16816.F32 R44, R136.reuse, R160, R44 ;  /* 0x000000a0882c723c */ /* 0x040fea000000182c */
[--C-:B-----5:R-:W-:Y:S01]  /*14ef0*/  FFMA.FTZ R133, R245, UR4, -R177.reuse ;  /* 0x00000004f5857c23 */ /* 0x120fe200080108b1 */
[C---:B------:R-:W-:Y:S01]  /*14f00*/  HMMA.16816.F32 R48, R136.reuse, R162, R48 ;  /* 0x000000a28830723c */ /* 0x040fe20000001830 */
[----:B------:R-:W-:Y:S02]  /*14f10*/  LDSM.16.MT88.4 R160, [R216+0x11800] ;  /* 0x01180000d8a0783b */ /* 0x000fe40000004200 */
[----:B------:R4:W5:Y:S02]  /*14f20*/  MUFU.EX2 R186, R133 ;  /* 0x0000008500ba7308 */ /* 0x0009640000000800 */
[----:B------:R-:W-:Y:S01]  /*14f30*/  MOV R245, R179 ;  /* 0x000000b300f57202 */ /* 0x000fe20000000f00 */
[C---:B------:R-:W-:Y:S06]  /*14f40*/  HMMA.16816.F32 R52, R136.reuse, R164, R52 ;  /* 0x000000a48834723c */ /* 0x040fec0000001834 */
[C---:B------:R-:W-:Y:S01]  /*14f50*/  HMMA.16816.F32 R56, R136.reuse, R166, R56 ;  /* 0x000000a68838723c */ /* 0x040fe20000001838 */
[----:B------:R-:W-:Y:S05]  /*14f60*/  LDSM.16.MT88.4 R164, [R215+0x11800] ;  /* 0x01180000d7a4783b */ /* 0x000fea0000004200 */
[C---:B--2---:R-:W-:Y:S05]  /*14f70*/  HMMA.16816.F32 R60, R136.reuse, R140, R60 ;  /* 0x0000008c883c723c */ /* 0x044fea000000183c */
[--C-:B----4-:R-:W-:Y:S01]  /*14f80*/  FFMA.FTZ R133, R248, UR4, -R177.reuse ;  /* 0x00000004f8857c23 */ /* 0x110fe200080108b1 */
[C---:B------:R-:W-:Y:S01]  /*14f90*/  HMMA.16816.F32 R64, R136.reuse, R142, R64 ;  /* 0x0000008e8840723c */ /* 0x040fe20000001840 */
[----:B------:R-:W2:Y:S02]  /*14fa0*/  LDSM.16.MT88.4 R140, [R214+0x17000] ;  /* 0x01700000d68c783b */ /* 0x000ea40000004200 */
[----:B------:R-:W-:Y:S02]  /*14fb0*/  MUFU.EX2 R134, R133 ;  /* 0x0000008500867308 */ /* 0x000fe40000000800 */
[----:B------:R-:W-:Y:S01]  /*14fc0*/  FFMA.FTZ R177, R135, UR4, -R177 ;  /* 0x0000000487b17c23 */ /* 0x000fe200080108b1 */
[C---:B------:R-:W-:Y:S07]  /*14fd0*/  HMMA.16816.F32 R68, R136.reuse, R168, R68 ;  /* 0x000000a88844723c */ /* 0x040fee0000001844 */
[----:B------:R4:W4:Y:S01]  /*14fe0*/  MUFU.EX2 R133, R177 ;  /* 0x000000b100857308 */ /* 0x0009220000000800 */
[C---:B------:R-:W-:Y:S03]  /*14ff0*/  HMMA.16816.F32 R72, R136.reuse, R170, R72 ;  /* 0x000000aa8848723c */ /* 0x040fe60000001848 */
[----:B------:R-:W-:Y:S03]  /*15000*/  F2FP.F16.F32.PACK_AB R168, R190, R191 ;  /* 0x000000bfbea8723e */ /* 0x000fe600000000ff */
[C---:B------:R-:W-:Y:S05]  /*15010*/  HMMA.16816.F32 R76, R136.reuse, R172, R76 ;  /* 0x000000ac884c723c */ /* 0x040fea000000184c */
[----:B-1----:R-:W-:Y:S01]  /*15020*/  F2FP.F16.F32.PACK_AB R170, R188, R189 ;  /* 0x000000bdbcaa723e */ /* 0x002fe200000000ff */
[C---:B------:R-:W-:Y:S01]  /*15030*/  HMMA.16816.F32 R80, R136.reuse, R174, R80 ;  /* 0x000000ae8850723c */ /* 0x040fe20000001850 */
[----:B------:R-:W-:Y:S04]  /*15040*/  LDSM.16.MT88.4 R172, [R213+0x13800] ;  /* 0x01380000d5ac783b */ /* 0x000fe80000004200 */
[----:B-----5:R-:W-:Y:S01]  /*15050*/  F2FP.F16.F32.PACK_AB R169, R186, R187 ;  /* 0x000000bbbaa9723e */ /* 0x020fe200000000ff */
[C---:B------:R-:W-:Y:S03]  /*15060*/  HMMA.16816.F32 R84, R136.reuse, R144, R84 ;  /* 0x000000908854723c */ /* 0x040fe60000001854 */
[----:B----4-:R-:W-:Y:S02]  /*15070*/  LDSM.16.MT88.4 R176, [R214+0x13800] ;  /* 0x01380000d6b0783b */ /* 0x010fe40000004200 */
[----:B------:R-:W-:Y:S01]  /*15080*/  F2FP.F16.F32.PACK_AB R171, R133, R134 ;  /* 0x0000008685ab723e */ /* 0x000fe200000000ff */
[C---:B------:R-:W-:Y:S05]  /*15090*/  HMMA.16816.F32 R88, R136.reuse, R146, R88 ;  /* 0x000000928858723c */ /* 0x040fea0000001858 */
[----:B------:R-:W1:Y:S01]  /*150a0*/  LDSM.16.MT88.4 R144, [R216+0x17000] ;  /* 0x01700000d890783b */ /* 0x000e620000004200 */
[C---:B------:R-:W-:Y:S06]  /*150b0*/  HMMA.16816.F32 R92, R136.reuse, R156, R92 ;  /* 0x0000009c885c723c */ /* 0x040fec000000185c */
[C---:B------:R-:W-:Y:S01]  /*150c0*/  HMMA.16816.F32 R96, R136.reuse, R158, R96 ;  /* 0x0000009e8860723c */ /* 0x040fe20000001860 */
[----:B------:R-:W-:Y:S05]  /*150d0*/  LDSM.16.MT88.4 R156, [R214+0x11800] ;  /* 0x01180000d69c783b */ /* 0x000fea0000004200 */
[C---:B------:R-:W-:Y:S06]  /*150e0*/  HMMA.16816.F32 R100, R136.reuse, R148, R100 ;  /* 0x000000948864723c */ /* 0x040fec0000001864 */
[C---:B------:R-:W-:Y:S01]  /*150f0*/  HMMA.16816.F32 R104, R136.reuse, R150, R104 ;  /* 0x000000968868723c */ /* 0x040fe20000001868 */
[----:B------:R-:W4:Y:S05]  /*15100*/  LDSM.16.MT88.4 R148, [R213+0x11800] ;  /* 0x01180000d594783b */ /* 0x000f2a0000004200 */
[C---:B--2---:R-:W-:Y:S06]  /*15110*/  HMMA.16816.F32 R108, R136.reuse, R140, R108 ;  /* 0x0000008c886c723c */ /* 0x044fec000000186c */
[C---:B------:R-:W-:Y:S06]  /*15120*/  HMMA.16816.F32 R112, R136.reuse, R142, R112 ;  /* 0x0000008e8870723c */ /* 0x040fec0000001870 */
[C---:B-1----:R-:W-:Y:S06]  /*15130*/  HMMA.16816.F32 R116, R136.reuse, R144, R116 ;  /* 0x000000908874723c */ /* 0x042fec0000001874 */
[C---:B------:R-:W-:Y:S06]  /*15140*/  HMMA.16816.F32 R120, R136.reuse, R146, R120 ;  /* 0x000000928878723c */ /* 0x040fec0000001878 */
[C---:B------:R-:W-:Y:S06]  /*15150*/  HMMA.16816.F32 R124, R136.reuse, R152, R124 ;  /* 0x00000098887c723c */ /* 0x040fec000000187c */
[----:B------:R-:W-:Y:S06]  /*15160*/  HMMA.16816.F32 R128, R136, R154, R128 ;  /* 0x0000009a8880723c */ /* 0x000fec0000001880 */
[C---:B----4-:R-:W-:Y:S01]  /*15170*/  HMMA.16816.F32 R136, R168.reuse, R148, R4 ;  /* 0x00000094a888723c */ /* 0x050fe20000001804 */
[----:B------:R-:W1:Y:S05]  /*15180*/  LDSM.16.MT88.4 R4, [R215+0x13800] ;  /* 0x01380000d704783b */ /* 0x000e6a0000004200 */
[C---:B------:R-:W-:Y:S03]  /*15190*/  HMMA.16816.F32 R144, R168.reuse, R150, R8 ;  /* 0x00000096a890723c */ /* 0x040fe60000001808 */
[----:B------:R-:W2:Y:S03]  /*151a0*/  LDSM.16.MT88.4 R8, [R213+0x15800] ;  /* 0x01580000d508783b */ /* 0x000ea60000004200 */
[C---:B------:R-:W-:Y:S05]  /*151b0*/  HMMA.16816.F32 R140, R168.reuse, R156, R12 ;  /* 0x0000009ca88c723c */ /* 0x040fea000000180c */
[----:B------:R-:W4:Y:S01]  /*151c0*/  LDSM.16.MT88.4 R12, [R214+0x15800] ;  /* 0x01580000d60c783b */ /* 0x000f220000004200 */
[C---:B------:R-:W-:Y:S06]  /*151d0*/  HMMA.16816.F32 R152, R168.reuse, R158, R16 ;  /* 0x0000009ea898723c */ /* 0x040fec0000001810 */
[C---:B------:R-:W-:Y:S01]  /*151e0*/  HMMA.16816.F32 R148, R168.reuse, R160, R20 ;  /* 0x000000a0a894723c */ /* 0x040fe20000001814 */
[----:B------:R-:W5:Y:S05]  /*151f0*/  LDSM.16.MT88.4 R16, [R216+0x15800] ;  /* 0x01580000d810783b */ /* 0x000f6a0000004200 */
[C---:B------:R-:W-:Y:S03]  /*15200*/  HMMA.16816.F32 R160, R168.reuse, R162, R24 ;  /* 0x000000a2a8a0723c */ /* 0x040fe60000001818 */
[----:B------:R-:W5:Y:S03]  /*15210*/  LDSM.16.MT88.4 R20, [R215+0x15800] ;  /* 0x01580000d714783b */ /* 0x000f660000004200 */
[C---:B------:R-:W-:Y:S05]  /*15220*/  HMMA.16816.F32 R156, R168.reuse, R164, R28 ;  /* 0x000000a4a89c723c */ /* 0x040fea000000181c */
[----:B------:R-:W5:Y:S01]  /*15230*/  LDSM.16.MT88.4 R24, [R213+0x17800] ;  /* 0x01780000d518783b */ /* 0x000f620000004200 */
[C---:B------:R-:W-:Y:S06]  /*15240*/  HMMA.16816.F32 R164, R168.reuse, R166, R32 ;  /* 0x000000a6a8a4723c */ /* 0x040fec0000001820 */
[C---:B------:R-:W-:Y:S01]  /*15250*/  HMMA.16816.F32 R36, R168.reuse, R172, R36 ;  /* 0x000000aca824723c */ /* 0x040fe20000001824 */
[----:B------:R-:W3:Y:S05]  /*15260*/  LDSM.16.MT88.4 R28, [R214+0x17800] ;  /* 0x01780000d61c783b */ /* 0x000eea0000004200 */
[C---:B------:R-:W-:Y:S06]  /*15270*/  HMMA.16816.F32 R40, R168.reuse, R174, R40 ;  /* 0x000000aea828723c */ /* 0x040fec0000001828 */
[C---:B------:R-:W-:Y:S06]  /*15280*/  HMMA.16816.F32 R44, R168.reuse, R176, R44 ;  /* 0x000000b0a82c723c */ /* 0x040fec000000182c */
[C---:B------:R-:W-:Y:S06]  /*15290*/  HMMA.16816.F32 R48, R168.reuse, R178, R48 ;  /* 0x000000b2a830723c */ /* 0x040fec0000001830 */
[C---:B------:R-:W-:Y:S06]  /*152a0*/  HMMA.16816.F32 R52, R168.reuse, R180, R52 ;  /* 0x000000b4a834723c */ /* 0x040fec0000001834 */
[C---:B------:R-:W-:Y:S06]  /*152b0*/  HMMA.16816.F32 R56, R168.reuse, R182, R56 ;  /* 0x000000b6a838723c */ /* 0x040fec0000001838 */
[C---:B-1----:R-:W-:Y:S06]  /*152c0*/  HMMA.16816.F32 R60, R168.reuse, R4, R60 ;  /* 0x00000004a83c723c */ /* 0x042fec000000183c */
[C---:B------:R-:W-:Y:S01]  /*152d0*/  HMMA.16816.F32 R64, R168.reuse, R6, R64 ;  /* 0x00000006a840723c */ /* 0x040fe20000001840 */
[----:B------:R-:W1:Y:S05]  /*152e0*/  LDSM.16.MT88.4 R4, [R216+0x17800] ;  /* 0x01780000d804783b */ /* 0x000e6a0000004200 */
[C---:B--2---:R-:W-:Y:S06]  /*152f0*/  HMMA.16816.F32 R68, R168.reuse, R8, R68 ;  /* 0x00000008a844723c */ /* 0x044fec0000001844 */
[C---:B------:R-:W-:Y:S01]  /*15300*/  HMMA.16816.F32 R72, R168.reuse, R10, R72 ;  /* 0x0000000aa848723c */ /* 0x040fe20000001848 */
[----:B------:R-:W2:Y:S05]  /*15310*/  LDSM.16.MT88.4 R8, [R215+0x17800] ;  /* 0x01780000d708783b */ /* 0x000eaa0000004200 */
[C---:B----4-:R-:W-:Y:S06]  /*15320*/  HMMA.16816.F32 R76, R168.reuse, R12, R76 ;  /* 0x0000000ca84c723c */ /* 0x050fec000000184c */
[C---:B------:R-:W-:Y:S06]  /*15330*/  HMMA.16816.F32 R80, R168.reuse, R14, R80 ;  /* 0x0000000ea850723c */ /* 0x040fec0000001850 */
[C---:B-----5:R-:W-:Y:S06]  /*15340*/  HMMA.16816.F32 R84, R168.reuse, R16, R84 ;  /* 0x00000010a854723c */ /* 0x060fec0000001854 */
[C---:B------:R-:W-:Y:S06]  /*15350*/  HMMA.16816.F32 R88, R168.reuse, R18, R88 ;  /* 0x00000012a858723c */ /* 0x040fec0000001858 */
[C---:B------:R-:W-:Y:S05]  /*15360*/  HMMA.16816.F32 R92, R168.reuse, R20, R92 ;  /* 0x00000014a85c723c */ /* 0x040fea000000185c */
[----:B------:R-:W-:Y:S01]  /*15370*/  FFMA.FTZ R0, R0, R244, R249 ;  /* 0x000000f400007223 */ /* 0x000fe200000100f9 */
[C---:B------:R-:W-:Y:S06]  /*15380*/  HMMA.16816.F32 R96, R168.reuse, R22, R96 ;  /* 0x00000016a860723c */ /* 0x040fec0000001860 */
[C---:B------:R-:W-:Y:S05]  /*15390*/  HMMA.16816.F32 R100, R168.reuse, R24, R100 ;  /* 0x00000018a864723c */ /* 0x040fea0000001864 */
[----:B---3--:R-:W-:Y:S01]  /*153a0*/  FFMA.FTZ R12, R2, R210, R245 ;  /* 0x000000d2020c7223 */ /* 0x008fe200000100f5 */
        /* <DEDUP_REMOVED lines=8> */
[C---:B------:R-:W-:Y:S05]  /*15430*/  HMMA.16816.F32 R120, R168.reuse, R6, R120 ;  /* 0x00000006a878723c */ /* 0x040fea0000001878 */
[----:B------:R-:W-:Y:S01]  /*15440*/  FADD.FTZ R12, R208, R0 ;  /* 0x00000000d00c7221 */ /* 0x000fe20000010000 */
[----:B------:R-:W-:Y:S01]  /*15450*/  FADD.FTZ R0, R250, R2 ;  /* 0x00000002fa007221 */ /* 0x000fe20000010000 */
[C---:B--2---:R-:W-:Y:S04]  /*15460*/  HMMA.16816.F32 R124, R168.reuse, R8, R124 ;  /* 0x00000008a87c723c */ /* 0x044fe8000000187c */
[----:B------:R-:W-:Y:S01]  /*15470*/  FADD.FTZ R2, R203, R0 ;  /* 0x00000000cb027221 */ /* 0x000fe20000010000 */
[----:B------:R-:W-:Y:S01]  /*15480*/  FADD.FTZ R12, R207, R12 ;  /* 0x0000000ccf0c7221 */ /* 0x000fe20000010000 */
[----:B------:R-:W-:Y:S05]  /*15490*/  HMMA.16816.F32 R128, R168, R10, R128 ;  /* 0x0000000aa880723c */ /* 0x000fea0000001880 */
[----:B------:R-:W-:Y:S01]  /*154a0*/  FADD.FTZ R2, R202, R2 ;  /* 0x00000002ca027221 */ /* 0x000fe20000010000 */
[----:B------:R-:W-:Y:S05]  /*154b0*/  FADD.FTZ R0, R206, R12 ;  /* 0x0000000cce007221 */ /* 0x000fea0000010000 */
[----:B------:R-:W-:Y:S01]  /*154c0*/  FADD.FTZ R12, R205, R0 ;  /* 0x00000000cd0c7221 */ /* 0x000fe20000010000 */
[----:B------:R-:W-:Y:S03]  /*154d0*/  FADD.FTZ R0, R201, R2 ;  /* 0x00000002c9007221 */ /* 0x000fe60000010000 */
        /* <DEDUP_REMOVED lines=15> */
[----:B------:R-:W-:Y:S01]  /*155d0*/  FADD.FTZ R0, R134, R0 ;  /* 0x0000000086007221 */ /* 0x000fe20000010000 */
[----:B------:R-:W-:Y:S02]  /*155e0*/  MOV R134, R3 ;  /* 0x0000000300867202 */ /* 0x000fe40000000f00 */
[----:B------:R-:W-:Y:S01]  /*155f0*/  FADD.FTZ R2, R188, R2 ;  /* 0x00000002bc027221 */ /* 0x000fe20000010000 */
[----:B------:R-:W-:Y:S01]  /*15600*/  FADD.FTZ R0, R133, R0 ;  /* 0x0000000085007221 */ /* 0x000fe20000010000 */
[----:B------:R-:W-:Y:S03]  /*15610*/  MOV R133, R132 ;  /* 0x0000008400857202 */ /* 0x000fe60000000f00 */
[----:B------:R1:W-:Y:S04]  /*15620*/  STL [R1], R2 ;  /* 0x0000000201007387 */ /* 0x0003e80000100800 */
[----:B------:R1:W-:Y:S01]  /*15630*/  STL [R1+0x4], R0 ;  /* 0x0000040001007387 */ /* 0x0003e20000100800 */
[----:B------:R-:W-:Y:S05]  /*15640*/  @P0 BRA `(.L_x_2439) ;  /* 0xffffffac00b00947 */ /* 0x000fea000383ffff */
.L_x_2435:
[----:B------:R-:W1:Y:S04]  /*15650*/  LDL.LU R5, [R1] ;  /* 0x0000000001057983 */ /* 0x000e680000300800 */
[----:B------:R-:W2:Y:S01]  /*15660*/  LDL.LU R4, [R1+0x4] ;  /* 0x0000040001047983 */ /* 0x000ea20000300800 */
[----:B------:R-:W3:Y:S01]  /*15670*/  S2UR UR4, SR_CgaCtaId ;  /* 0x00000000000479c3 */ /* 0x000ee20000008800 */
[----:B------:R-:W-:Y:S01]  /*15680*/  UMOV UR6, 0x400 ;  /* 0x0000040000067882 */ /* 0x000fe20000000000 */
[----:B------:R-:W-:Y:S02]  /*15690*/  UISETP.NE.AND UP0, UPT, UR13, -0x1, UPT ;  /* 0xffffffff0d00788c */ /* 0x000fe4000bf05270 */
[----:B---3--:R-:W-:-:S09]  /*156a0*/  ULEA UR4, UR4, UR6, 0x18 ;  /* 0x0000000604047291 */ /* 0x008fd2000f8ec03f */
[----:B------:R-:W-:Y:S02]  /*156b0*/  @UP0 ULDC.64 UR6, c[0x0][0x298] ;  /* 0x0000a60000060ab9 */ /* 0x000fe40000000a00 */
[----:B------:R-:W-:-:S04]  /*156c0*/  @UP0 UIMAD.WIDE.U32 UR10, UR13, UR6, URZ ;  /* 0x000000060d0a02a5 */ /* 0x000fc8000f8e003f */
[----:B------:R-:W-:Y:S01]  /*156d0*/  @UP0 UIMAD UR8, UR13, UR7, UR11 ;  /* 0x000000070d0802a4 */ /* 0x000fe2000f8e020b */
[----:B-1----:R-:W1:Y:S04]  /*156e0*/  SHFL.BFLY PT, R0, R5, 0x2, 0x1f ;  /* 0x0c401f0005007f89 */ /* 0x002e6800000e0000 */
[----:B--2---:R-:W2:Y:S01]  /*156f0*/  SHFL.BFLY PT, R2, R4, 0x2, 0x1f ;  /* 0x0c401f0004027f89 */ /* 0x004ea200000e0000 */
[----:B-1----:R-:W-:Y:S01]  /*15700*/  FADD.FTZ R0, R0, R5 ;  /* 0x0000000500007221 */ /* 0x002fe20000010000 */
[----:B--2---:R-:W-:-:S04]  /*15710*/  FADD.FTZ R2, R2, R4 ;  /* 0x0000000402027221 */ /* 0x004fc80000010000 */
[----:B------:R-:W1:Y:S04]  /*15720*/  SHFL.BFLY PT, R5, R0, 0x1, 0x1f ;  /* 0x0c201f0000057f89 */ /* 0x000e6800000e0000 */
[----:B------:R-:W2:Y:S01]  /*15730*/  SHFL.BFLY PT, R4, R2, 0x1, 0x1f ;  /* 0x0c201f0002047f89 */ /* 0x000ea200000e0000 */
[----:B-1----:R-:W-:Y:S01]  /*15740*/  FADD.FTZ R134, R0, R5 ;  /* 0x0000000500867221 */ /* 0x002fe20000010000 */
[----:B------:R-:W-:Y:S01]  /*15750*/  MOV R0, 0x3f800000 ;  /* 0x3f80000000007802 */ /* 0x000fe20000000f00 */
[----:B--2---:R-:W-:-:S03]  /*15760*/  FADD.FTZ R133, R2, R4 ;  /* 0x0000000402857221 */ /* 0x004fc60000010000 */
[----:B------:R-:W-:Y:S02]  /*15770*/  FSETP.NE.FTZ.AND P4, PT, R134, RZ, PT ;  /* 0x000000ff8600720b */ /* 0x000fe40003f95000 */
[----:B------:R-:W-:Y:S02]  /*15780*/  MOV R2, 0x3f800000 ;  /* 0x3f80000000027802 */ /* 0x000fe40000000f00 */
[----:B------:R-:W-:-:S09]  /*15790*/  FSETP.NE.FTZ.AND P3, PT, R133, RZ, PT ;  /* 0x000000ff8500720b */ /* 0x000fd20003f75000 */
[----:B------:R-:W1:Y:S08]  /*157a0*/  @P4 MUFU.RCP R0, R134 ;  /* 0x0000008600004308 */ /* 0x000e700000001000 */
[----:B------:R-:W2:Y:S01]  /*157b0*/  @P3 MUFU.RCP R2, R133 ;  /* 0x0000008500023308 */ /* 0x000ea20000001000 */
[C---:B-1---5:R-:W-:Y:S01]  /*157c0*/  FMUL.FTZ R170, R0.reuse, R160 ;  /* 0x000000a000aa7220 */ /* 0x062fe20000410000 */
[C---:B------:R-:W-:Y:S01]  /*157d0*/  FMUL.FTZ R160, R0.reuse, R40 ;  /* 0x0000002800a07220 */ /* 0x040fe20000410000 */
[C---:B------:R-:W-:Y:S01]  /*157e0*/  FMUL.FTZ R40, R0.reuse, R73 ;  /* 0x0000004900287220 */ /* 0x040fe20000410000 */
[C---:B------:R-:W-:Y:S01]  /*157f0*/  FMUL.FTZ R11, R0.reuse, R153 ;  /* 0x00000099000b7220 */ /* 0x040fe20000410000 */
[----:B------:R-:W1:Y:S01]  /*15800*/  S2R R73, SR_TID.X ;  /* 0x0000000000497919 */ /* 0x000e620000002100 */
[C---:B------:R-:W-:Y:S01]  /*15810*/  FMUL.FTZ R169, R0.reuse, R156 ;  /* 0x0000009c00a97220 */ /* 0x040fe20000410000 */
[C---:B------:R-:W-:Y:S01]  /*15820*/  FMUL.FTZ R168, R0.reuse, R164 ;  /* 0x000000a400a87220 */ /* 0x040fe20000410000 */
[----:B------:R-:W-:Y:S01]  /*15830*/  FMUL.FTZ R153, R0, R48 ;  /* 0x0000003000997220 */ /* 0x000fe20000410000 */
[C---:B--2---:R-:W-:Y:S01]  /*15840*/  FMUL.FTZ R20, R2.reuse, R39 ;  /* 0x0000002702147220 */ /* 0x044fe20000410000 */
[C---:B------:R-:W-:Y:S01]  /*15850*/  FMUL.FTZ R39, R2.reuse, R74 ;  /* 0x0000004a02277220 */ /* 0x040fe20000410000 */
[C---:B------:R-:W-:Y:S01]  /*15860*/  FMUL.FTZ R19, R2.reuse, R43 ;  /* 0x0000002b02137220 */ /* 0x040fe20000410000 */
[----:B------:R-:W-:Y:S01]  /*15870*/  FMUL.FTZ R43, R2, R66 ;  /* 0x00000042022b7220 */ /* 0x000fe20000410000 */
        /* <DEDUP_REMOVED lines=60> */
[--C-:B------:R-:W-:Y:S01]  /*15c40*/  SHF.R.S32.HI R38, RZ, 0x2, R66.reuse ;  /* 0x00000002ff267819 */ /* 0x100fe20000011442 */
[C---:B------:R-:W-:Y:S01]  /*15c50*/  FMUL.FTZ R18, R2.reuse, R47 ;  /* 0x0000002f02127220 */ /* 0x040fe20000410000 */
[----:B------:R-:W-:Y:S01]  /*15c60*/  SHF.R.S32.HI R0, RZ, 0x1f, R66 ;  /* 0x0000001fff007819 */ /* 0x000fe20000011442 */
        /* <DEDUP_REMOVED lines=60> */
[----:B------:R-:W-:-:S02]  /*16030*/  IADD3 R2, R38, -R0, RZ ;  /* 0x8000000026027210 */ /* 0x000fc40007ffe0ff */
[----:B------:R-:W-:Y:S02]  /*16040*/  F2FP.F16.F32.PACK_AB R45, R4, R45 ;  /* 0x0000002d042d723e */ /* 0x000fe400000000ff */
[----:B------:R-:W-:Y:S02]  /*16050*/  LEA.HI R70, R74, R73, RZ, 0x5 ;  /* 0x000000494a467211 */ /* 0x000fe400078f28ff */
[----:B------:R-:W-:Y:S02]  /*16060*/  LOP3.LUT R0, R66, 0x3ffffffc, RZ, 0xc0, !PT ;  /* 0x3ffffffc42007812 */ /* 0x000fe400078ec0ff */
[----:B------:R-:W-:Y:S02]  /*16070*/  SHF.L.U32 R4, R2, 0x6, RZ ;  /* 0x0000000602047819 */ /* 0x000fe400000006ff */
[----:B------:R-:W-:Y:S02]  /*16080*/  F2FP.F16.F32.PACK_AB R55, R19, R42 ;  /* 0x0000002a1337723e */ /* 0x000fe400000000ff */
[----:B------:R-:W-:-:S02]  /*16090*/  F2FP.F16.F32.PACK_AB R42, R69, R68 ;  /* 0x00000044452a723e */ /* 0x000fc400000000ff */
[----:B------:R-:W-:Y:S02]  /*160a0*/  SHF.R.S32.HI R69, RZ, 0x5, R70 ;  /* 0x00000005ff457819 */ /* 0x000fe40000011446 */
[----:B------:R-:W-:Y:S02]  /*160b0*/  IADD3 R0, -R0, R73, RZ ;  /* 0x0000004900007210 */ /* 0x000fe40007ffe1ff */
[----:B------:R-:W-:Y:S02]  /*160c0*/  LOP3.LUT R4, R4, 0x1c0, RZ, 0xc0, !PT ;  /* 0x000001c004047812 */ /* 0x000fe400078ec0ff */
[----:B------:R-:W-:Y:S02]  /*160d0*/  F2FP.F16.F32.PACK_AB R49, R16, R49 ;  /* 0x000000311031723e */ /* 0x000fe400000000ff */
[----:B------:R-:W-:Y:S02]  /*160e0*/  F2FP.F16.F32.PACK_AB R47, R15, R47 ;  /* 0x0000002f0f2f723e */ /* 0x000fe400000000ff */
[----:B------:R-:W-:-:S02]  /*160f0*/  LOP3.LUT R16, R2, 0x1, RZ, 0xc0, !PT ;  /* 0x0000000102107812 */ /* 0x000fc400078ec0ff */
[----:B------:R-:W-:Y:S02]  /*16100*/  LEA R15, R69, R0, 0x9 ;  /* 0x00000000450f7211 */ /* 0x000fe400078e48ff */
[----:B------:R-:W-:Y:S02]  /*16110*/  LEA.HI R0, R4, R4, RZ, 0x1d ;  /* 0x0000000404007211 */ /* 0x000fe400078fe8ff */
[----:B------:R-:W-:Y:S02]  /*16120*/  ISETP.NE.U32.AND P0, PT, R16, 0x1, PT ;  /* 0x000000011000780c */ /* 0x000fe40003f05070 */
[----:B------:R-:W-:Y:S02]  /*16130*/  LEA R0, R15, R0, 0x1 ;  /* 0x000000000f007211 */ /* 0x000fe400078e08ff */
[----:B------:R-:W-:Y:S02]  /*16140*/  R2P PR, R2, 0x6 ;  /* 0x0000000602007804 */ /* 0x000fe40000000000 */
[----:B------:R-:W-:-:S02]  /*16150*/  F2FP.F16.F32.PACK_AB R6, R6, R175 ;  /* 0x000000af0606723e */ /* 0x000fc400000000ff */
[----:B------:R-:W-:Y:S01]  /*16160*/  LEA R0, R0, UR4, 0x1 ;  /* 0x0000000400007c11 */ /* 0x000fe2000f8e08ff */
[----:B------:R-:W-:Y:S01]  /*16170*/  ULDC.U8 UR4, c[0x0][0x3d8] ;  /* 0x0000f60000047ab9 */ /* 0x000fe20000000000 */
[----:B------:R-:W-:Y:S02]  /*16180*/  MOV R4, 0x20 ;  /* 0x0000002000047802 */ /* 0x000fe40000000f00 */
[----:B------:R-:W-:Y:S01]  /*16190*/  F2FP.F16.F32.PACK_AB R5, R139, R5 ;  /* 0x000000058b05723e */ /* 0x000fe200000000ff */
[----:B------:R1:W-:Y:S01]  /*161a0*/  STS [R0], R6 ;  /* 0x0000000600007388 */ /* 0x0003e20000000800 */
[----:B------:R-:W-:Y:S02]  /*161b0*/  SEL R4, R4, 0xffffffe0, !P1 ;  /* 0xffffffe004047807 */ /* 0x000fe40004800000 */
[----:B------:R-:W-:Y:S01]  /*161c0*/  IADD3 R2, R0, -0x10, RZ ;  /* 0xfffffff000027810 */ /* 0x000fe20007ffe0ff */
[----:B------:R2:W-:Y:S01]  /*161d0*/  STS [R0+0x400], R5 ;  /* 0x0004000500007388 */ /* 0x0005e20000000800 */
[----:B------:R-:W-:-:S02]  /*161e0*/  F2FP.F16.F32.PACK_AB R7, R7, R174 ;  /* 0x000000ae0707723e */ /* 0x000fc400000000ff */
[----:B------:R-:W-:Y:S02]  /*161f0*/  F2FP.F16.F32.PACK_AB R9, R147, R9 ;  /* 0x000000099309723e */ /* 0x000fe400000000ff */
[----:B------:R-:W-:Y:S02]  /*16200*/  @P0 IADD3 R2, R0, 0x10, RZ ;  /* 0x0000001000020810 */ /* 0x000fe40007ffe0ff */
[----:B------:R-:W-:Y:S02]  /*16210*/  F2FP.F16.F32.PACK_AB R8, R8, R173 ;  /* 0x000000ad0808723e */ /* 0x000fe400000000ff */
[----:B------:R-:W-:Y:S01]  /*16220*/  F2FP.F16.F32.PACK_AB R12, R143, R12 ;  /* 0x0000000c8f0c723e */ /* 0x000fe200000000ff */
[----:B------:R3:W-:Y:S01]  /*16230*/  STS [R2], R7 ;  /* 0x0000000702007388 */ /* 0x0007e20000000800 */
[----:B------:R-:W-:Y:S02]  /*16240*/  F2FP.F16.F32.PACK_AB R11, R11, R172 ;  /* 0x000000ac0b0b723e */ /* 0x000fe400000000ff */
[----:B------:R-:W-:Y:S01]  /*16250*/  F2FP.F16.F32.PACK_AB R10, R155, R10 ;  /* 0x0000000a9b0a723e */ /* 0x000fe200000000ff */
[----:B------:R4:W-:Y:S01]  /*16260*/  STS [R2+0x400], R9 ;  /* 0x0004000902007388 */ /* 0x0009e20000000800 */
[----:B------:R-:W-:-:S02]  /*16270*/  F2FP.F16.F32.PACK_AB R13, R13, R171 ;  /* 0x000000ab0d0d723e */ /* 0x000fc400000000ff */
[----:B------:R-:W-:Y:S02]  /*16280*/  F2FP.F16.F32.PACK_AB R14, R151, R14 ;  /* 0x0000000e970e723e */ /* 0x000fe400000000ff */
[----:B------:R-:W-:Y:S02]  /*16290*/  F2FP.F16.F32.PACK_AB R64, R161, R170 ;  /* 0x000000aaa140723e */ /* 0x000fe400000000ff */
[----:B-1----:R-:W-:Y:S02]  /*162a0*/  MOV R6, 0x40 ;  /* 0x0000004000067802 */ /* 0x002fe40000000f00 */
[----:B------:R-:W-:Y:S02]  /*162b0*/  F2FP.F16.F32.PACK_AB R63, R163, R162 ;  /* 0x000000a2a33f723e */ /* 0x000fe400000000ff */
[----:B--2---:R-:W-:Y:S02]  /*162c0*/  IADD3 R5, R0, R4, RZ ;  /* 0x0000000400057210 */ /* 0x004fe40007ffe0ff */
[----:B------:R-:W-:-:S02]  /*162d0*/  SEL R6, R6, 0xffffffc0, !P2 ;  /* 0xffffffc006067807 */ /* 0x000fc40005000000 */
[----:B------:R-:W-:Y:S01]  /*162e0*/  IADD3 R4, R4, R2, RZ ;  /* 0x0000000204047210 */ /* 0x000fe20007ffe0ff */
[----:B------:R1:W-:Y:S01]  /*162f0*/  STS [R5], R8 ;  /* 0x0000000805007388 */ /* 0x0003e20000000800 */
[----:B------:R-:W-:Y:S02]  /*16300*/  F2FP.F16.F32.PACK_AB R62, R157, R169 ;  /* 0x000000a99d3e723e */ /* 0x000fe400000000ff */
[----:B------:R-:W-:Y:S01]  /*16310*/  F2FP.F16.F32.PACK_AB R61, R159, R61 ;  /* 0x0000003d9f3d723e */ /* 0x000fe200000000ff */
[----:B------:R-:W-:Y:S01]  /*16320*/  STS [R5+0x400], R12 ;  /* 0x0004000c05007388 */ /* 0x000fe20000000800 */
[----:B---3--:R-:W-:Y:S02]  /*16330*/  IADD3 R7, R5, R6, RZ ;  /* 0x0000000605077210 */ /* 0x008fe40007ffe0ff */
[----:B------:R-:W-:Y:S01]  /*16340*/  F2FP.F16.F32.PACK_AB R60, R165, R168 ;  /* 0x000000a8a53c723e */ /* 0x000fe200000000ff */
[----:B------:R-:W-:Y:S01]  /*16350*/  STS [R4], R11 ;  /* 0x0000000b04007388 */ /* 0x000fe20000000800 */
[----:B----4-:R-:W-:-:S02]  /*16360*/  IADD3 R9, R6, R2, RZ ;  /* 0x0000000206097210 */ /* 0x010fc40007ffe0ff */
[----:B------:R-:W-:Y:S01]  /*16370*/  F2FP.F16.F32.PACK_AB R59, R167, R166 ;  /* 0x000000a6a73b723e */ /* 0x000fe200000000ff */
[----:B------:R-:W-:Y:S01]  /*16380*/  STS [R4+0x400], R10 ;  /* 0x0004000a04007388 */ /* 0x000fe20000000800 */
[----:B------:R-:W-:Y:S02]  /*16390*/  F2FP.F16.F32.PACK_AB R58, R144, R164 ;  /* 0x000000a4903a723e */ /* 0x000fe400000000ff */
[----:B------:R-:W-:Y:S02]  /*163a0*/  F2FP.F16.F32.PACK_AB R57, R20, R57 ;  /* 0x000000391439723e */ /* 0x000fe400000000ff */
[----:B------:R-:W-:Y:S02]  /*163b0*/  F2FP.F16.F32.PACK_AB R56, R141, R160 ;  /* 0x000000a08d38723e */ /* 0x000fe400000000ff */
[----:B------:R-:W-:Y:S02]  /*163c0*/  F2FP.F16.F32.PACK_AB R54, R140, R156 ;  /* 0x0000009c8c36723e */ /* 0x000fe400000000ff */
[----:B------:R-:W-:-:S02]  /*163d0*/  F2FP.F16.F32.PACK_AB R53, R18, R53 ;  /* 0x000000351235723e */ /* 0x000fc400000000ff */
[----:B------:R-:W-:Y:S02]  /*163e0*/  F2FP.F16.F32.PACK_AB R52, R137, R153 ;  /* 0x000000998934723e */ /* 0x000fe400000000ff */
[-C--:B-1----:R-:W-:Y:S02]  /*163f0*/  IADD3 R8, R0, R6.reuse, RZ ;  /* 0x0000000600087210 */ /* 0x082fe40007ffe0ff */
[----:B------:R-:W-:Y:S02]  /*16400*/  IADD3 R6, R4, R6, RZ ;  /* 0x0000000604067210 */ /* 0x000fe40007ffe0ff */
[----:B------:R-:W-:Y:S01]  /*16410*/  F2FP.F16.F32.PACK_AB R51, R17, R51 ;  /* 0x000000331133723e */ /* 0x000fe200000000ff */
[----:B------:R-:W-:Y:S01]  /*16420*/  STS [R8], R13 ;  /* 0x0000000d08007388 */ /* 0x000fe20000000800 */
[----:B------:R-:W-:Y:S02]  /*16430*/  F2FP.F16.F32.PACK_AB R50, R136, R152 ;  /* 0x000000988832723e */ /* 0x000fe400000000ff */
        /* <DEDUP_REMOVED lines=16> */
[----:B------:R-:W-:Y:S01]  /*16540*/  STS [R6], R60 ;  /* 0x0000003c06007388 */ /* 0x000fe20000000800 */
        /* <DEDUP_REMOVED lines=37> */
[----:B------:R-:W-:Y:S01]  /*167a0*/  ISETP.NE.AND P1, PT, RZ, UR4, PT ;  /* 0x00000004ff007c0c */ /* 0x000fe2000bf25270 */
        /* <DEDUP_REMOVED lines=27> */
[----:B------:R-:W-:Y:S04]  /*16960*/  STS [R4+0x6000], R20 ;  /* 0x0060001404007388 */ /* 0x000fe80000000800 */
[----:B------:R4:W-:Y:S01]  /*16970*/  STS [R4+0x6400], R19 ;  /* 0x0064001304007388 */ /* 0x0009e20000000800 */
[----:B-1----:R-:W1:Y:S03]  /*16980*/  @P3 MUFU.LG2 R0, R133 ;  /* 0x0000008500003308 */ /* 0x002e660000000c00 */
[----:B------:R-:W-:Y:S04]  /*16990*/  STS [R8+0x6000], R18 ;  /* 0x0060001208007388 */ /* 0x000fe80000000800 */
[----:B------:R-:W-:Y:S01]  /*169a0*/  STS [R8+0x6400], R17 ;  /* 0x0064001108007388 */ /* 0x000fe20000000800 */
[----:B--2---:R-:W2:Y:S03]  /*169b0*/  @P3 LDC R2, c[0x0][0x2e8] ;  /* 0x0000ba00ff023b82 */ /* 0x004ea60000000800 */
[----:B------:R-:W-:Y:S04]  /*169c0*/  STS [R9+0x6000], R68 ;  /* 0x0060004409007388 */ /* 0x000fe80000000800 */
[----:B------:R-:W-:Y:S01]  /*169d0*/  STS [R9+0x6400], R67 ;  /* 0x0064004309007388 */ /* 0x000fe20000000800 */
[----:B---3--:R-:W3:Y:S01]  /*169e0*/  @P4 MUFU.LG2 R5, R134 ;  /* 0x0000008600054308 */ /* 0x008ee20000000c00 */
[----:B-1----:R-:W-:-:S02]  /*169f0*/  @P3 FMUL.FTZ R0, R0, 0.69314718246459960938 ;  /* 0x3f31721800003820 */ /* 0x002fc40000410000 */
[----:B------:R-:W-:Y:S04]  /*16a00*/  STS [R7+0x6000], R66 ;  /* 0x0060004207007388 */ /* 0x000fe80000000800 */
[----:B------:R1:W-:Y:S01]  /*16a10*/  STS [R7+0x6400], R65 ;  /* 0x0064004107007388 */ /* 0x0003e20000000800 */
[----:B----4-:R-:W4:Y:S03]  /*16a20*/  @P4 LDC R4, c[0x0][0x2e8] ;  /* 0x0000ba00ff044b82 */ /* 0x010f260000000800 */
[----:B------:R-:W-:Y:S04]  /*16a30*/  STS [R6+0x6000], R16 ;  /* 0x0060001006007388 */ /* 0x000fe80000000800 */
[----:B------:R2:W-:Y:S01]  /*16a40*/  STS [R6+0x6400], R15 ;  /* 0x0064000f06007388 */ /* 0x0005e20000000800 */
[----:B---3--:R-:W-:Y:S01]  /*16a50*/  @P4 FMUL.FTZ R5, R5, 0.69314718246459960938 ;  /* 0x3f31721805054820 */ /* 0x008fe20000410000 */
[----:B-1----:R-:W-:-:S02]  /*16a60*/  MOV R7, 0x7f800000 ;  /* 0x7f80000000077802 */ /* 0x002fc40000000f00 */
[----:B--2---:R-:W-:Y:S01]  /*16a70*/  MOV R6, 0x7f800000 ;  /* 0x7f80000000067802 */ /* 0x004fe20000000f00 */
[----:B------:R-:W-:Y:S06]  /*16a80*/  @P0 BRA `(.L_x_2440) ;  /* 0x00000000001c0947 */ /* 0x000fec0003800000 */
[----:B------:R-:W1:Y:S01]  /*16a90*/  S2UR UR8, SR_CTAID.Y ;  /* 0x00000000000879c3 */ /* 0x000e620000002600 */
[----:B------:R-:W-:Y:S01]  /*16aa0*/  ULDC.64 UR6, c[0x0][0x290] ;  /* 0x0000a40000067ab9 */ /* 0x000fe20000000a00 */
[----:B-1----:R-:W-:Y:S02]  /*16ab0*/  USHF.R.S32.HI UR4, URZ, 0x1f, UR8 ;  /* 0x0000001f3f047899 */ /* 0x002fe40008011408 */
[----:B------:R-:W-:Y:S02]  /*16ac0*/  UIMAD.WIDE.U32 UR10, UR8, UR6, URZ ;  /* 0x00000006080a72a5 */ /* 0x000fe4000f8e003f */
[----:B------:R-:W-:-:S04]  /*16ad0*/  UIMAD UR4, UR4, UR6, URZ ;  /* 0x00000006040472a4 */ /* 0x000fc8000f8e023f */
[----:B------:R-:W-:-:S04]  /*16ae0*/  UIMAD UR4, UR8, UR7, UR4 ;  /* 0x00000007080472a4 */ /* 0x000fc8000f8e0204 */
[----:B------:R-:W-:-:S12]  /*16af0*/  UIADD3 UR8, UR11, UR4, URZ ;  /* 0x000000040b087290 */ /* 0x000fd8000fffe03f */
.L_x_2440:
[----:B----4-:R-:W-:Y:S01]  /*16b00*/  @P4 FFMA.FTZ R6, R132, R4, R5 ;  /* 0x0000000484064223 */ /* 0x010fe20000010005 */
[----:B------:R-:W-:Y:S01]  /*16b10*/  @P3 FFMA.FTZ R7, R3, R2, R0 ;  /* 0x0000000203073223 */ /* 0x000fe20000010000 */
        /* <DEDUP_REMOVED lines=8> */
.L_x_2441:
[----:B------:R-:W-:Y:S01]  /*16ba0*/  S2UR UR4, SR_CTAID.Z ;  /* 0x00000000000479c3 */ /* 0x000fe20000002700 */
[----:B------:R-:W-:Y:S01]  /*16bb0*/  ULDC UR6, c[0x0][0x270] ;  /* 0x00009c0000067ab9 */ /* 0x000fe20000000800 */
[----:B------:R-:W-:-:S06]  /*16bc0*/  ULDC UR13, c[0x0][0x2c4] ;  /* 0x0000b100000d7ab9 */ /* 0x000fcc0000000800 */
[----:B------:R-:W1:Y:S02]  /*16bd0*/  S2UR UR7, SR_CTAID.Y ;  /* 0x00000000000779c3 */ /* 0x000e640000002600 */
[----:B-1----:R-:W-:-:S04]  /*16be0*/  UIMAD UR6, UR7, UR6, UR4 ;  /* 0x00000006070672a4 */ /* 0x002fc8000f8e0204 */
[----:B------:R-:W-:Y:S02]  /*16bf0*/  UIMAD UR13, UR6, UR13, URZ ;  /* 0x0000000d060d72a4 */ /* 0x000fe4000f8e023f */
.L_x_2442:
        /* <DEDUP_REMOVED lines=32> */
.L_x_2444:
[----:B------:R-:W-:Y:S05]  /*16e00*/  BSYNC B0 ;  /* 0x0000000000007941 */ /* 0x000fea0003800000 */
.L_x_2443:
[----:B------:R-:W2:Y:S04]  /*16e10*/  LDL R0, [R1+0x18] ;  /* 0x0000180001007983 */ /* 0x000ea80000100800 */
[----:B------:R-:W3:Y:S04]  /*16e20*/  LDL R5, [R1+0x20] ;  /* 0x0000200001057983 */ /* 0x000ee80000100800 */
[----:B------:R-:W4:Y:S04]  /*16e30*/  LDL R4, [R1+0x1c] ;  /* 0x00001c0001047983 */ /* 0x000f280000100800 */
[----:B-1----:R-:W5:Y:S04]  /*16e40*/  LDL.64 R2, [R1+0x8] ;  /* 0x0000080001027983 */ /* 0x002f680000100a00 */
[----:B------:R1:W5:Y:S01]  /*16e50*/  LDL.64 R38, [R1+0x8] ;  /* 0x0000080001267983 */ /* 0x0003620000100a00 */
[----:B------:R-:W1:Y:S03]  /*16e60*/  S2UR UR7, SR_CTAID.X ;  /* 0x00000000000779c3 */ /* 0x000e660000002500 */
[----:B------:R2:W2:Y:S04]  /*16e70*/  LDS.128 R32, [R239+0x1800] ;  /* 0x00180000ef207984 */ /* 0x0004a80000000c00 */
[----:B------:R2:W2:Y:S01]  /*16e80*/  LDS.128 R24, [R239] ;  /* 0x00000000ef187984 */ /* 0x0004a20000000c00 */
[----:B------:R-:W5:Y:S03]  /*16e90*/  LDC.64 R28, c[0x0][0x298] ;  /* 0x0000a600ff1c7b82 */ /* 0x000f660000000a00 */
[----:B------:R2:W2:Y:S04]  /*16ea0*/  LDS.128 R20, [R239+0x2000] ;  /* 0x00200000ef147984 */ /* 0x0004a80000000c00 */
[----:B------:R2:W2:Y:S04]  /*16eb0*/  LDS.128 R16, [R239+0x4000] ;  /* 0x00400000ef107984 */ /* 0x0004a80000000c00 */
[----:B------:R2:W2:Y:S01]  /*16ec0*/  LDS.128 R12, [R239+0x6000] ;  /* 0x00600000ef0c7984 */ /* 0x0004a20000000c00 */
[----:B-1----:R-:W-:-:S04]  /*16ed0*/  USHF.L.U32 UR7, UR7, 0x6, URZ ;  /* 0x0000000607077899 */ /* 0x002fc8000800063f */
[----:B------:R-:W-:Y:S01]  /*16ee0*/  USHF.R.S32.HI UR6, URZ, 0x1f, UR7 ;  /* 0x0000001f3f067899 */ /* 0x000fe20008011407 */
[----:B------:R-:W-:Y:S01]  /*16ef0*/  LEA.HI R11, R8, R11, RZ, 0x3 ;  /* 0x0000000b080b7211 */ /* 0x000fe200078f18ff */
[----:B------:R-:W-:Y:S01]  /*16f00*/  BSSY B0, `(.L_x_2445) ;  /* 0x0000030000007945 */ /* 0x000fe20003800000 */
[----:B--2---:R-:W-:Y:S01]  /*16f10*/  IMAD.MOV.U32 R37, RZ, RZ, R0 ;  /* 0x000000ffff257224 */ /* 0x004fe200078e0000 */
[----:B------:R-:W-:Y:S01]  /*16f20*/  LEA.HI R0, R74, R73, RZ, 0x3 ;  /* 0x000000494a007211 */ /* 0x000fe200078f18ff */
[----:B---3--:R-:W-:-:S03]  /*16f30*/  IMAD.MOV.U32 R31, RZ, RZ, R5 ;  /* 0x000000ffff1f7224 */ /* 0x008fc600078e0005 */
[----:B------:R-:W-:Y:S01]  /*16f40*/  SHF.R.S32.HI R10, RZ, 0x3, R0 ;  /* 0x00000003ff0a7819 */ /* 0x000fe20000011400 */
[----:B----4-:R-:W-:Y:S02]  /*16f50*/  IMAD.MOV.U32 R36, RZ, RZ, R4 ;  /* 0x000000ffff247224 */ /* 0x010fe400078e0004 */
[----:B------:R-:W1:Y:S01]  /*16f60*/  LDC.64 R4, c[0x0][0x2a0] ;  /* 0x0000a800ff047b82 */ /* 0x000e620000000a00 */
[----:B------:R-:W-:Y:S01]  /*16f70*/  IADD3 R6, R10, 0x10, RZ ;  /* 0x000000100a067810 */ /* 0x000fe20007ffe0ff */
[----:B-----5:R-:W-:Y:S02]  /*16f80*/  IMAD.MOV.U32 R38, RZ, RZ, R2 ;  /* 0x000000ffff267224 */ /* 0x020fe400078e0002 */
[----:B------:R-:W-:-:S03]  /*16f90*/  IMAD R0, R28, UR6, RZ ;  /* 0x000000061c007c24 */ /* 0x000fc6000f8e02ff */
[----:B------:R-:W-:Y:S02]  /*16fa0*/  SHF.R.S32.HI R39, RZ, 0x1f, R38 ;  /* 0x0000001fff277819 */ /* 0x000fe40000011426 */
[----:B------:R-:W-:Y:S01]  /*16fb0*/  ISETP.GE.AND P2, PT, R6, UR5, PT ;  /* 0x0000000506007c0c */ /* 0x000fe2000bf46270 */
[----:B------:R-:W-:Y:S02]  /*16fc0*/  IMAD R6, R29, UR7, R0 ;  /* 0x000000071d067c24 */ /* 0x000fe4000f8e0200 */
[----:B------:R-:W-:Y:S01]  /*16fd0*/  IMAD.WIDE.U32 R2, R28, UR7, R38 ;  /* 0x000000071c027c25 */ /* 0x000fe2000f8e0026 */
[----:B------:R-:W-:Y:S01]  /*16fe0*/  UIADD3 UR7, -UR7, UR15, URZ ;  /* 0x0000000f07077290 */ /* 0x000fe2000fffe13f */
[----:B------:R2:W-:Y:S01]  /*16ff0*/  STL [R1+0xc], R39 ;  /* 0x00000c2701007387 */ /* 0x0005e20000100800 */
[----:B------:R-:W-:Y:S01]  /*17000*/  USHF.R.S32.HI UR6, URZ, 0x1f, UR4 ;  /* 0x0000001f3f067899 */ /* 0x000fe20008011404 */
[----:B------:R-:W-:-:S03]  /*17010*/  IADD3 R2, P0, R2, UR10, RZ ;  /* 0x0000000a02027c10 */ /* 0x000fc6000ff1e0ff */
[C---:B------:R-:W-:Y:S01]  /*17020*/  ISETP.GE.AND P3, PT, R10.reuse, UR7, PT ;  /* 0x000000070a007c0c */ /* 0x040fe2000bf66270 */
[----:B------:R-:W-:Y:S01]  /*17030*/  VIADD R8, R10, 0x20 ;  /* 0x000000200a087836 */ /* 0x000fe20000000000 */
[----:B------:R-:W-:Y:S01]  /*17040*/  IADD3.X R3, R3, UR8, R6, P0, !PT ;  /* 0x0000000803037c10 */ /* 0x000fe200087fe406 */
[----:B-1----:R-:W-:Y:S02]  /*17050*/  IMAD R0, R4, UR6, RZ ;  /* 0x0000000604007c24 */ /* 0x002fe4000f8e02ff */
[----:B------:R-:W-:Y:S01]  /*17060*/  VIADD R7, R10, 0x30 ;  /* 0x000000300a077836 */ /* 0x000fe20000000000 */
[----:B------:R-:W-:Y:S01]  /*17070*/  ISETP.GE.AND P1, PT, R8, UR5, PT ;  /* 0x0000000508007c0c */ /* 0x000fe2000bf26270 */
[----:B------:R-:W-:Y:S01]  /*17080*/  IMAD R5, R5, UR4, R0 ;  /* 0x0000000405057c24 */ /* 0x000fe2000f8e0200 */
[----:B------:R-:W-:Y:S01]  /*17090*/  SHF.R.S32.HI R0, RZ, 0x3, R11 ;  /* 0x00000003ff007819 */ /* 0x000fe2000001140b */
[----:B------:R-:W-:Y:S01]  /*170a0*/  IMAD.WIDE.U32 R8, R4, UR4, R2 ;  /* 0x0000000404087c25 */ /* 0x000fe2000f8e0002 */
[----:B------:R-:W-:-:S02]  /*170b0*/  ISETP.GE.AND P0, PT, R7, UR5, PT ;  /* 0x0000000507007c0c */ /* 0x000fc4000bf06270 */
[----:B------:R-:W-:Y:S02]  /*170c0*/  SHF.R.S32.HI R30, RZ, 0x1f, R0 ;  /* 0x0000001fff1e7819 */ /* 0x000fe40000011400 */
[----:B------:R-:W-:Y:S01]  /*170d0*/  IADD3 R7, R5, R9, RZ ;  /* 0x0000000905077210 */ /* 0x000fe20007ffe0ff */
[----:B--2---:R-:W-:Y:S08]  /*170e0*/  @P3 BRA `(.L_x_2446) ;  /* 0x0000000000443947 */ /* 0x004ff00003800000 */
        /* <DEDUP_REMOVED lines=15> */
[----:B------:R1:W-:Y:S04]  /*171e0*/  @!P4 STG.E.128 desc[UR26][R2.64+0x100], R16 ;  /* 0x000100100200c986 */ /* 0x0003e8000c101d1a */
[----:B------:R1:W-:Y:S02]  /*171f0*/  @!P3 STG.E.128 desc[UR26][R2.64+0x180], R12 ;  /* 0x0001800c0200b986 */ /* 0x0003e4000c101d1a */
.L_x_2446:
[----:B------:R-:W-:Y:S05]  /*17200*/  BSYNC B0 ;  /* 0x0000000000007941 */ /* 0x000fea0003800000 */
.L_x_2445:
[----:B-1----:R1:W2:Y:S01]  /*17210*/  LDS.128 R24, [R239+0x800] ;  /* 0x00080000ef187984 */ /* 0x0022a20000000c00 */
[----:B------:R-:W-:Y:S03]  /*17220*/  BSSY B0, `(.L_x_2447) ;  /* 0x0000019000007945 */ /* 0x000fe60003800000 */
[----:B------:R1:W3:Y:S04]  /*17230*/  LDS.128 R20, [R239+0x2800] ;  /* 0x00280000ef147984 */ /* 0x0002e80000000c00 */
[----:B------:R1:W4:Y:S04]  /*17240*/  LDS.128 R16, [R239+0x4800] ;  /* 0x00480000ef107984 */ /* 0x0003280000000c00 */
        /* <DEDUP_REMOVED lines=12> */
[----:B------:R-:W-:-:S04]  /*17310*/  IMAD.MOV.U32 R2, RZ, RZ, R8 ;  /* 0x000000ffff027224 */ /* 0x000fc800078e0008 */
[----:B------:R-:W-:-:S04]  /*17320*/  IMAD.WIDE.U32 R4, R0, R28, R2 ;  /* 0x0000001c00047225 */ /* 0x000fc800078e0002 */
[----:B------:R-:W-:Y:S01]  /*17330*/  IMAD R0, R0, R29, R11 ;  /* 0x0000001d00007224 */ /* 0x000fe200078e020b */
[----:B------:R-:W-:-:S03]  /*17340*/  LEA R2, P6, R4, UR6, 0x1 ;  /* 0x0000000604027c11 */ /* 0x000fc6000f8c08ff */
[----:B------:R-:W-:-:S05]  /*17350*/  IMAD.IADD R0, R0, 0x1, R5 ;  /* 0x0000000100007824 */ /* 0x000fca00078e0205 */
[----:B------:R-:W-:-:S05]  /*17360*/  LEA.HI.X R3, R4, UR7, R0, 0x1, P6 ;  /* 0x0000000704037c11 */ /* 0x000fca000b0f0c00 */
[----:B--2---:R2:W-:Y:S04]  /*17370*/  @!P5 STG.E.128 desc[UR26][R2.64], R24 ;  /* 0x000000180200d986 */ /* 0x0045e8000c101d1a */
[----:B---3--:R2:W-:Y:S04]  /*17380*/  @!P4 STG.E.128 desc[UR26][R2.64+0x80], R20 ;  /* 0x000080140200c986 */ /* 0x0085e8000c101d1a */
[----:B----4-:R2:W-:Y:S04]  /*17390*/  @!P3 STG.E.128 desc[UR26][R2.64+0x100], R16 ;  /* 0x000100100200b986 */ /* 0x0105e8000c101d1a */
[----:B-1----:R2:W-:Y:S02]  /*173a0*/  @!P2 STG.E.128 desc[UR26][R2.64+0x180], R12 ;  /* 0x0001800c0200a986 */ /* 0x0025e4000c101d1a */
.L_x_2448:
[----:B------:R-:W-:Y:S05]  /*173b0*/  BSYNC B0 ;  /* 0x0000000000007941 */ /* 0x000fea0003800000 */
.L_x_2447:
[----:B--2---:R2:W2:Y:S01]  /*173c0*/  LDS.128 R24, [R239+0x1000] ;  /* 0x00100000ef187984 */ /* 0x0044a20000000c00 */
[----:B------:R-:W-:Y:S03]  /*173d0*/  BSSY B0, `(.L_x_2449) ;  /* 0x0000019000007945 */ /* 0x000fe60003800000 */
[----:B---3--:R3:W2:Y:S04]  /*173e0*/  LDS.128 R20, [R239+0x3000] ;  /* 0x00300000ef147984 */ /* 0x0086a80000000c00 */
[----:B----4-:R3:W4:Y:S04]  /*173f0*/  LDS.128 R16, [R239+0x5000] ;  /* 0x00500000ef107984 */ /* 0x0107280000000c00 */
[----:B-1----:R3:W1:Y:S01]  /*17400*/  LDS.128 R12, [R239+0x7000] ;  /* 0x00700000ef0c7984 */ /* 0x0026620000000c00 */
        /* <DEDUP_REMOVED lines=18> */
[----:B------:R2:W-:Y:S04]  /*17530*/  @!P3 STG.E.128 desc[UR26][R2.64+0x80], R20 ;  /* 0x000080140200b986 */ /* 0x0005e8000c101d1a */
[----:B----4-:R2:W-:Y:S04]  /*17540*/  @!P2 STG.E.128 desc[UR26][R2.64+0x100], R16 ;  /* 0x000100100200a986 */ /* 0x0105e8000c101d1a */
[----:B-1----:R2:W-:Y:S02]  /*17550*/  @!P1 STG.E.128 desc[UR26][R2.64+0x180], R12 ;  /* 0x0001800c02009986 */ /* 0x0025e4000c101d1a */
.L_x_2450:
[----:B------:R-:W-:Y:S05]  /*17560*/  BSYNC B0 ;  /* 0x0000000000007941 */ /* 0x000fea0003800000 */
.L_x_2449:
[----:B--2---:R2:W2:Y:S04]  /*17570*/  LDS.128 R20, [R239+0x3800] ;  /* 0x00380000ef147984 */ /* 0x0044a80000000c00 */
[----:B----4-:R4:W2:Y:S04]  /*17580*/  LDS.128 R16, [R239+0x5800] ;  /* 0x00580000ef107984 */ /* 0x0108a80000000c00 */
[----:B-1----:R4:W1:Y:S01]  /*17590*/  LDS.128 R12, [R239+0x7800] ;  /* 0x00780000ef0c7984 */ /* 0x0028620000000c00 */
[----:B------:R-:W-:Y:S05]  /*175a0*/  @P0 EXIT ;  /* 0x000000000000094d */ /* 0x000fea0003800000 */
[----:B------:R-:W-:Y:S01]  /*175b0*/  IADD3 R0, P0, R10, 0x30, RZ ;  /* 0x000000300a007810 */ /* 0x000fe20007f1e0ff */
[----:B------:R-:W-:Y:S01]  /*175c0*/  IMAD.MOV.U32 R3, RZ, RZ, R7 ;  /* 0x000000ffff037224 */ /* 0x000fe200078e0007 */
[----:B------:R-:W-:Y:S01]  /*175d0*/  ULDC.64 UR4, c[0x0][0x280] ;  /* 0x0000a00000047ab9 */ /* 0x000fe20000000a00 */
[----:B------:R-:W-:Y:S02]  /*175e0*/  ULDC UR6, c[0x0][0x2d0] ;  /* 0x0000b40000067ab9 */ /* 0x000fe40000000800 */
        /* <DEDUP_REMOVED lines=10> */
[----:B------:R-:W-:Y:S02]  /*17690*/  LEA.HI.X R3, R4, UR5, R0, 0x1, P0 ;  /* 0x0000000504037c11 */ /* 0x000fe400080f0c00 */
[----:B------:R-:W-:-:S03]  /*176a0*/  ISETP.GE.AND P0, PT, R31, UR6, PT ;  /* 0x000000061f007c0c */ /* 0x000fc6000bf06270 */
[----:B------:R1:W-:Y:S04]  /*176b0*/  @!P3 STG.E.128 desc[UR26][R2.64], R32 ;  /* 0x000000200200b986 */ /* 0x0003e8000c101d1a */
[----:B--2---:R2:W-:Y:S04]  /*176c0*/  @!P2 STG.E.128 desc[UR26][R2.64+0x80], R20 ;  /* 0x000080140200a986 */ /* 0x0045e8000c101d1a */
[----:B------:R2:W-:Y:S02]  /*176d0*/  @!P1 STG.E.128 desc[UR26][R2.64+0x100], R16 ;  /* 0x0001001002009986 */ /* 0x0005e4000c101d1a */
[----:B------:R-:W-:Y:S05]  /*176e0*/  @P0 EXIT ;  /* 0x000000000000094d */ /* 0x000fea0003800000 */
[----:B-1----:R-:W-:Y:S01]  /*176f0*/  STG.E.128 desc[UR26][R2.64+0x180], R12 ;  /* 0x0001800c02007986 */ /* 0x002fe2000c101d1a */
[----:B------:R-:W-:Y:S05]  /*17700*/  EXIT ;  /* 0x000000000000794d */ /* 0x000fea0003800000 */
.L_x_2451:
        /* <DEDUP_REMOVED lines=15> */
.L_x_8893:


//--------------------- .text._ZN5flash24flash_fwd_splitkv_kernelI23Flash_fwd_kernel_traitsILi256ELi64ELi64ELi4ELb0ELb0EN7cutlass6half_tE19Flash_kernel_traitsILi256ELi64ELi64ELi4ES3_EELb0ELb1ELb0ELb0ELb0ELb0ELb0ELb1EEEvNS_16Flash_fwd_paramsE --------------------------
	.section	.text._ZN5flash24flash_fwd_splitkv_kernelI23Flash_fwd_kernel_traitsILi256ELi64ELi64ELi4ELb0ELb0EN7cutlass6half_tE19Flash_kernel_traitsILi256ELi64ELi64ELi4ES3_EELb0ELb1ELb0ELb0ELb0ELb0ELb0ELb1EEEvNS_16Flash_fwd_paramsE,"ax",@progbits
	.align	128
        .global         _ZN5flash24flash_fwd_splitkv_kernelI23Flash_fwd_kernel_traitsILi256ELi64ELi64ELi4ELb0ELb0EN7cutlass6half_tE19Flash_kernel_traitsILi256ELi64ELi64ELi4ES3_EELb0ELb1ELb0ELb0ELb0ELb0ELb0ELb1EEEvNS_16Flash_fwd_paramsE
        .type           _ZN5flash24flash_fwd_splitkv_kernelI23Flash_fwd_kernel_traitsILi256ELi64ELi64ELi4ELb0ELb0EN7cutlass6half_tE19Flash_kernel_traitsILi256ELi64ELi64ELi4ES3_EELb0ELb1ELb0ELb0ELb0ELb0ELb0ELb1EEEvNS_16Flash_fwd_paramsE,@function
        .size           _ZN5flash24flash_fwd_splitkv_kernelI23Flash_fwd_kernel_traitsILi256ELi64ELi64ELi4ELb0ELb0EN7cutlass6half_tE19Flash_kernel_traitsILi256ELi64ELi64ELi4ES3_EELb0ELb1ELb0ELb0ELb0ELb0ELb0ELb1EEEvNS_16Flash_fwd_paramsE,(.L_x_8856 - _ZN5flash24flash_fwd_splitkv_kernelI23Flash_fwd_kernel_traitsILi256ELi64ELi64ELi4ELb0ELb0EN7cutlass6half_tE19Flash_kernel_traitsILi256ELi64ELi64ELi4ES3_EELb0ELb1ELb0ELb0ELb0ELb0ELb0ELb1EEEvNS_16Flash_fwd_paramsE)
        .other          _ZN5flash24flash_fwd_splitkv_kernelI23Flash_fwd_kernel_traitsILi256ELi64ELi64ELi4ELb0ELb0EN7cutlass6half_tE19Flash_kernel_traitsILi256ELi64ELi64ELi4ES3_EELb0ELb1ELb0ELb0ELb0ELb0ELb0ELb1EEEvNS_16Flash_fwd_paramsE,@"STO_CUDA_ENTRY STV_DEFAULT"
_ZN5flash24flash_fwd_splitkv_kernelI23Flash_fwd_kernel_traitsILi256ELi64ELi64ELi4ELb0ELb0EN7cutlass6half_tE19Flash_kernel_traitsILi256ELi64ELi64ELi4ES3_EELb0ELb1ELb0ELb0ELb0ELb0ELb0ELb1EEEvNS_16Flash_fwd_paramsE:
.text._ZN5flash24flash_fwd_splitkv_kernelI23Flash_fwd_kernel_traitsILi256ELi64ELi64ELi4ELb0ELb0EN7cutlass6half_tE19Flash_kernel_traitsILi256ELi64ELi64ELi4ES3_EELb0ELb1ELb0ELb0ELb0ELb0ELb0ELb1EEEvNS_16Flash_fwd_paramsE:
[----:B------:R-:W1:Y:S01]  /*0000*/  LDC R1, c[0x0][0x28] ;  /* 0x00000a00ff017b82 */ /* 0x000e620000000800 */
[----:B------:R-:W2:Y:S07]  /*0010*/  S2R R237, SR_CTAID.X ;  /* 0x0000000000ed7919 */ /* 0x000eae0000002500 */
[----:B------:R-:W3:Y:S01]  /*0020*/  LDC.64 R10, c[0x0][0x198] ;  /* 0x00006600ff0a7b82 */ /* 0x000ee20000000a00 */
[----:B------:R-:W-:Y:S01]  /*0030*/  BSSY B4, `(.L_x_2452) ;  /* 0x0000006000047945 */ /* 0x000fe20003800000 */
[----:B-1----:R-:W-:Y:S01]  /*0040*/  IADD3 R1, R1, -0x10, RZ ;  /* 0xfffffff001017810 */ /* 0x002fe20007ffe0ff */
[----:B------:R-:W1:Y:S01]  /*0050*/  S2R R236, SR_CTAID.Y ;  /* 0x0000000000ec7919 */ /* 0x000e620000002600 */
[----:B------:R-:W-:Y:S01]  /*0060*/  MOV R234, 0x90 ;  /* 0x0000009000ea7802 */ /* 0x000fe20000000f00 */
[----:B--2---:R-:W4:Y:S06]  /*0070*/  S2R R235, SR_CTAID.Z ;  /* 0x0000000000eb7919 */ /* 0x004f2c0000002700 */
[----:B-1-34-:R-:W-:Y:S05]  /*0080*/  CALL.REL.NOINC `($_ZN5flash24flash_fwd_splitkv_kernelI23Flash_fwd_kernel_traitsILi256ELi64ELi64ELi4ELb0ELb0EN7cutlass6half_tE19Flash_kernel_traitsILi256ELi64ELi64ELi4ES3_EELb0ELb1ELb0ELb0ELb0ELb0ELb0ELb1EEEvNS_16Flash_fwd_paramsE$_ZN5flash30compute_attn_1rowblock_splitkvI23Flash_fwd_kernel_traitsILi256ELi64ELi64ELi4ELb0ELb0EN7cutlass6half_tE19Flash_kernel_traitsILi256ELi64ELi64ELi4ES3_EELb0ELb1ELb0ELb0ELb0ELb0ELb0ELb1ENS_16Flash_fwd_paramsEEEvRKT8_iiiii) ;  /* 0x0000000000087944 */ /* 0x01afea0003c00000 */
[----:B------:R-:W-:Y:S05]  /*0090*/  BSYNC B4 ;  /* 0x0000000000047941 */ /* 0x000fea0003800000 */
.L_x_2452:
[----:B------:R-:W-:Y:S05]  /*00a0*/  EXIT ;  /* 0x000000000000794d */ /* 0x000fea0003800000 */
        .type           $_ZN5flash24flash_fwd_splitkv_kernelI23Flash_fwd_kernel_traitsILi256ELi64ELi64ELi4ELb0ELb0EN7cutlass6half_tE19Flash_kernel_traitsILi256ELi64ELi64ELi4ES3_EELb0ELb1ELb0ELb0ELb0ELb0ELb0ELb1EEEvNS_16Flash_fwd_paramsE$_ZN5flash30compute_attn_1rowblock_splitkvI23Flash_fwd_kernel_traitsILi256ELi64ELi64ELi4ELb0ELb0EN7cutlass6half_tE19Flash_kernel_traitsILi256ELi64ELi64ELi4ES3_EELb0ELb1ELb0ELb0ELb0ELb0ELb0ELb1ENS_16Flash_fwd_paramsEEEvRKT8_iiiii,@function
        .size           $_ZN5flash24flash_fwd_splitkv_kernelI23Flash_fwd_kernel_traitsILi256ELi64ELi64ELi4ELb0ELb0EN7cutlass6half_tE19Flash_kernel_traitsILi256ELi64ELi64ELi4ES3_EELb0ELb1ELb0ELb0ELb0ELb0ELb0ELb1EEEvNS_16Flash_fwd_paramsE$_ZN5flash30compute_attn_1rowblock_splitkvI23Flash_fwd_kernel_traitsILi256ELi64ELi64ELi4ELb0ELb0EN7cutlass6half_tE19Flash_kernel_traitsILi256ELi64ELi64ELi4ES3_EELb0ELb1ELb0ELb0ELb0ELb0ELb0ELb1ENS_16Flash_fwd_paramsEEEvRKT8_iiiii,(.L_x_8856 - $_ZN5flash24flash_fwd_splitkv_kernelI23Flash_fwd_kernel_traitsILi256ELi64ELi64ELi4ELb0ELb0EN7cutlass6half_tE19Flash_kernel_traitsILi256ELi64ELi64ELi4ES3_EELb0ELb1ELb0ELb0ELb0ELb0ELb0ELb1EEEvNS_16Flash_fwd_paramsE$_ZN5flash30compute_attn_1rowblock_splitkvI23Flash_fwd_kernel_traitsILi256ELi64ELi64ELi4ELb0ELb0EN7cutlass6half_tE19Flash_kernel_traitsILi256ELi64ELi64ELi4ES3_EELb0ELb1ELb0ELb0ELb0ELb0ELb0ELb1ENS_16Flash_fwd_paramsEEEvRKT8_iiiii)
$_ZN5flash24flash_fwd_splitkv_kernelI23Flash_fwd_kernel_traitsILi256ELi64ELi64ELi4ELb0ELb0EN7cutlass6half_tE19Flash_kernel_traitsILi256ELi64ELi64ELi4ES3_EELb0ELb1ELb0ELb0ELb0ELb0ELb0ELb1EEEvNS_16Flash_fwd_paramsE$_ZN5flash30compute_attn_1rowblock_splitkvI23Flash_fwd_kernel_traitsILi256ELi64ELi64ELi4ELb0ELb0EN7cutlass6half_tE19Flash_kernel_traitsILi256ELi64ELi64ELi4ES3_EELb0ELb1ELb0ELb0ELb0ELb0ELb0ELb1ENS_16Flash_fwd_paramsEEEvRKT8_iiiii:
        /* <DEDUP_REMOVED lines=15> */
[----:B------:R-:W-:Y:S01]  /*01a0*/  BSSY B0, `(.L_x_2453) ;  /* 0x000000c000007945 */ /* 0x000fe20003800000 */
[----:B------:R-:W-:Y:S01]  /*01b0*/  IMAD.MOV.U32 R15, RZ, RZ, -0x1 ;  /* 0xffffffffff0f7424 */ /* 0x000fe200078e00ff */
[----:B--2---:R-:W-:-:S06]  /*01c0*/  @P0 IADD3 R238, -R239, R238, RZ ;  /* 0x000000eeefee0210 */ /* 0x004fcc0007ffe1ff */
[----:B------:R1:W5:Y:S01]  /*01d0*/  @!P0 LD.E R238, desc[UR6][R10.64+0xb4] ;  /* 0x0000b4060aee8980 */ /* 0x000362000c101900 */
[----:B---3--:R-:W-:-:S04]  /*01e0*/  ISETP.NE.U32.AND P0, PT, R2, RZ, PT ;  /* 0x000000ff0200720c */ /* 0x008fc80003f05070 */
[----:B------:R-:W-:Y:S01]  /*01f0*/  ISETP.NE.AND.EX P0, PT, R3, RZ, PT, P0 ;  /* 0x000000ff0300720c */ /* 0x000fe20003f05300 */
[----:B------:R-:W-:-:S12]  /*0200*/  IMAD.WIDE R2, R236, 0x4, R2 ;  /* 0x00000004ec027825 */ /* 0x000fd800078e0202 */
[----:B-1----:R-:W-:Y:S05]  /*0210*/  @!P0 BRA `(.L_x_2454) ;  /* 0x0000000000108947 */ /* 0x002fea0003800000 */
[----:B------:R-:W2:Y:S02]  /*0220*/  LD.E.U8 R0, desc[UR6][R10.64+0x1b2] ;  /* 0x0001b2060a007980 */ /* 0x000ea4000c101100 */
[----:B--2---:R-:W-:-:S13]  /*0230*/  ISETP.NE.AND P1, PT, R0, RZ, PT ;  /* 0x000000ff0000720c */ /* 0x004fda0003f25270 */
[----:B------:R-:W-:Y:S05]  /*0240*/  @!P1 BRA `(.L_x_2454) ;  /* 0x0000000000049947 */ /* 0x000fea0003800000 */
[----:B------:R1:W5:Y:S02]  /*0250*/  LD.E R15, desc[UR6][R2.64] ;  /* 0x00000006020f7980 */ /* 0x000364000c101900 */
.L_x_2454:
[----:B------:R-:W-:Y:S05]  /*0260*/  BSYNC B0 ;  /* 0x0000000000007941 */ /* 0x000fea0003800000 */
.L_x_2453:
        /* <DEDUP_REMOVED lines=8> */
.L_x_2456:
[----:B------:R2:W5:Y:S02]  /*02f0*/  LD.E R84, desc[UR6][R10.64+0xb8] ;  /* 0x0000b8060a547980 */ /* 0x000564000c101900 */
.L_x_2457:
[----:B------:R-:W-:Y:S05]  /*0300*/  BSYNC B0 ;  /* 0x0000000000007941 */ /* 0x000fea0003800000 */
.L_x_2455:
[----:B-1-3--:R-:W3:Y:S01]  /*0310*/  LD.E.64 R2, desc[UR6][R10.64+0xf8] ;  /* 0x0000f8060a027980 */ /* 0x00aee2000c101b00 */
[----:B------:R-:W-:Y:S01]  /*0320*/  BSSY B1, `(.L_x_2458) ;  /* 0x0000012000017945 */ /* 0x000fe20003800000 */
[----:B-----5:R-:W-:Y:S01]  /*0330*/  IMAD.IADD R84, R84, 0x1, -R14 ;  /* 0x0000000154547824 */ /* 0x020fe200078e0a0e */
[----:B---3--:R-:W-:-:S04]  /*0340*/  ISETP.NE.U32.AND P0, PT, R2, RZ, PT ;  /* 0x000000ff0200720c */ /* 0x008fc80003f05070 */
[----:B------:R-:W-:-:S13]  /*0350*/  ISETP.NE.AND.EX P0, PT, R3, RZ, PT, P0 ;  /* 0x000000ff0300720c */ /* 0x000fda0003f05300 */
[----:B------:R-:W-:Y:S05]  /*0360*/  @!P0 BRA `(.L_x_2459) ;  /* 0x0000000000108947 */ /* 0x000fea0003800000 */
[----:B------:R-:W-:-:S05]  /*0370*/  IMAD.WIDE R2, R236, 0x4, R2 ;  /* 0x00000004ec027825 */ /* 0x000fca00078e0202 */
[----:B------:R-:W3:Y:S02]  /*0380*/  LD.E R53, desc[UR6][R2.64] ;  /* 0x0000000602357980 */ /* 0x000ee4000c101900 */
[----:B---3--:R-:W-:Y:S01]  /*0390*/  IADD3 R53, R53, -R14, RZ ;  /* 0x8000000e35357210 */ /* 0x008fe20007ffe0ff */
[----:B------:R-:W-:Y:S05]  /*03a0*/  BRA `(.L_x_2460) ;  /* 0x0000000000247947 */ /* 0x000fea0003800000 */
.L_x_2459:
[----:B------:R-:W3:Y:S01]  /*03b0*/  LD.E.64 R2, desc[UR6][R10.64+0x108] ;  /* 0x000108060a027980 */ /* 0x000ee2000c101b00 */
[----:B------:R-:W-:Y:S01]  /*03c0*/  BSSY B0, `(.L_x_2461) ;  /* 0x0000006000007945 */ /* 0x000fe20003800000 */
[----:B------:R-:W-:Y:S01]  /*03d0*/  IMAD.MOV.U32 R53, RZ, RZ, RZ ;  /* 0x000000ffff357224 */ /* 0x000fe200078e00ff */
[----:B---3--:R-:W-:-:S04]  /*03e0*/  ISETP.NE.U32.AND P0, PT, R2, RZ, PT ;  /* 0x000000ff0200720c */ /* 0x008fc80003f05070 */
[----:B------:R-:W-:-:S13]  /*03f0*/  ISETP.NE.AND.EX P0, PT, R3, RZ, PT, P0 ;  /* 0x000000ff0300720c */ /* 0x000fda0003f05300 */
[----:B------:R-:W-:Y:S05]  /*0400*/  @!P0 BRA `(.L_x_2462) ;  /* 0x0000000000048947 */ /* 0x000fea0003800000 */
[----:B------:R1:W5:Y:S02]  /*0410*/  LD.E R53, desc[UR6][R10.64+0xbc] ;  /* 0x0000bc060a357980 */ /* 0x000364000c101900 */
.L_x_2462:
[----:B------:R-:W-:Y:S05]  /*0420*/  BSYNC B0 ;  /* 0x0000000000007941 */ /* 0x000fea0003800000 */
.L_x_2461:
[----:B-----5:R-:W-:Y:S02]  /*0430*/  IADD3 R53, R84, R53, RZ ;  /* 0x0000003554357210 */ /* 0x020fe40007ffe0ff */
.L_x_2460:
[----:B------:R-:W-:Y:S05]  /*0440*/  BSYNC B1 ;  /* 0x0000000000017941 */ /* 0x000fea0003800000 */
.L_x_2458:
[----:B------:R-:W-:Y:S01]  /*0450*/  IMAD.SHL.U32 R52, R237, 0x40, RZ ;  /* 0x00000040ed347824 */ /* 0x000fe200078e00ff */
[----:B------:R-:W-:Y:S01]  /*0460*/  MOV R2, R234 ;  /* 0x000000ea00027202 */ /* 0x000fe20000000f00 */
[----:B------:R-:W-:-:S03]  /*0470*/  IMAD.MOV.U32 R3, RZ, RZ, 0x0 ;  /* 0x00000000ff037424 */ /* 0x000fc600078e00ff */
[----:B------:R-:W-:-:S13]  /*0480*/  ISETP.GT.AND P0, PT, R238, R52, PT ;  /* 0x00000034ee00720c */ /* 0x000fda0003f04270 */
[----:B-12---:R-:W-:Y:S05]  /*0490*/  @!P0 RET.REL.NODEC R2 `(_ZN5flash24flash_fwd_splitkv_kernelI23Flash_fwd_kernel_traitsILi256ELi64ELi64ELi4ELb0ELb0EN7cutlass6half_tE19Flash_kernel_traitsILi256ELi64ELi64ELi4ES3_EELb0ELb1ELb0ELb0ELb0ELb0ELb0ELb1EEEvNS_16Flash_fwd_paramsE) ;  /* 0xfffffff802d88950 */ /* 0x006fea0003c3ffff */
[----:B------:R-:W2:Y:S04]  /*04a0*/  LD.E R8, desc[UR6][R10.64+0xb8] ;  /* 0x0000b8060a087980 */ /* 0x000ea8000c101900 */
[----:B------:R-:W3:Y:S04]  /*04b0*/  LD.E R6, desc[UR6][R10.64+0x184] ;  /* 0x000184060a067980 */ /* 0x000ee8000c101900 */
[----:B------:R-:W4:Y:S01]  /*04c0*/  LD.E R2, desc[UR6][R10.64+0x188] ;  /* 0x000188060a027980 */ /* 0x000f22000c101900 */
[C---:B------:R-:W-:Y:S02]  /*04d0*/  IADD3 R0, R53.reuse, R52, -R238 ;  /* 0x0000003435007210 */ /* 0x040fe40007ffe8ee */
[----:B------:R-:W-:Y:S01]  /*04e0*/  IADD3 R3, -R238, 0x7f, R52 ;  /* 0x0000007fee037810 */ /* 0x000fe20007ffe134 */
[----:B------:R-:W-:Y:S01]  /*04f0*/  VIADD R4, R53, 0x3f ;  /* 0x0000003f35047836 */ /* 0x000fe20000000000 */
[----:B------:R-:W1:Y:S01]  /*0500*/  S2R R45, SR_TID.X ;  /* 0x00000000002d7919 */ /* 0x000e620000002100 */
[----:B--2---:R-:W-:-:S02]  /*0510*/  VIADD R8, R8, 0x3f ;  /* 0x0000003f08087836 */ /* 0x004fc40000000000 */
[----:B---3--:R-:W-:Y:S01]  /*0520*/  IMAD.IADD R6, R0, 0x1, -R6 ;  /* 0x0000000100067824 */ /* 0x008fe200078e0a06 */
[----:B----4-:R-:W-:Y:S02]  /*0530*/  IADD3 R2, R2, R3, R53 ;  /* 0x0000000302027210 */ /* 0x010fe40007ffe035 */
[----:B------:R-:W-:Y:S02]  /*0540*/  SHF.R.S32.HI R3, RZ, 0x1f, R4 ;  /* 0x0000001fff037819 */ /* 0x000fe40000011404 */
[----:B------:R-:W-:Y:S02]  /*0550*/  SHF.R.S32.HI R7, RZ, 0x1f, R8 ;  /* 0x0000001fff077819 */ /* 0x000fe40000011408 */
[----:B------:R-:W-:Y:S02]  /*0560*/  SHF.R.S32.HI R0, RZ, 0x1f, R2 ;  /* 0x0000001fff007819 */ /* 0x000fe40000011402 */
[----:B------:R-:W-:Y:S02]  /*0570*/  SHF.R.S32.HI R5, RZ, 0x1f, R6 ;  /* 0x0000001fff057819 */ /* 0x000fe40000011406 */
[----:B------:R-:W-:-:S02]  /*0580*/  LEA.HI R3, R3, R4, RZ, 0x6 ;  /* 0x0000000403037211 */ /* 0x000fc400078f30ff */
[----:B------:R-:W-:Y:S02]  /*0590*/  LEA.HI R7, R7, R8, RZ, 0x6 ;  /* 0x0000000807077211 */ /* 0x000fe400078f30ff */
[----:B------:R-:W-:Y:S02]  /*05a0*/  LEA.HI R0, R0, R2, RZ, 0x6 ;  /* 0x0000000200007211 */ /* 0x000fe400078f30ff */
[----:B------:R-:W-:Y:S02]  /*05b0*/  LEA.HI R5, R5, R6, RZ, 0x6 ;  /* 0x0000000605057211 */ /* 0x000fe400078f30ff */
[----:B------:R-:W-:Y:S02]  /*05c0*/  SHF.R.S32.HI R3, RZ, 0x6, R3 ;  /* 0x00000006ff037819 */ /* 0x000fe40000011403 */
[----:B------:R-:W-:Y:S02]  /*05d0*/  SHF.R.S32.HI R7, RZ, 0x6, R7 ;  /* 0x00000006ff077819 */ /* 0x000fe40000011407 */
[----:B------:R-:W-:-:S02]  /*05e0*/  SHF.R.S32.HI R0, RZ, 0x6, R0 ;  /* 0x00000006ff007819 */ /* 0x000fc40000011400 */
[----:B------:R-:W-:Y:S02]  /*05f0*/  SHF.R.S32.HI R5, RZ, 0x6, R5 ;  /* 0x00000006ff057819 */ /* 0x000fe40000011405 */
[----:B------:R-:W-:Y:S02]  /*0600*/  VIMNMX3 R165, R7, R3, R0, PT ;  /* 0x0000000307a5720f */ /* 0x000fe40003800100 */
[----:B------:R-:W-:-:S04]  /*0610*/  VIMNMX R231, RZ, R5, !PT ;  /* 0x00000005ffe77248 */ /* 0x000fc80007fe0100 */
[----:B------:R-:W-:-:S13]  /*0620*/  ISETP.GE.AND P0, PT, R231, R165, PT ;  /* 0x000000a5e700720c */ /* 0x000fda0003f06270 */
[----:B-1----:R-:W-:Y:S05]  /*0630*/  @!P0 BRA `(.L_x_2463) ;  /* 0x0000000800648947 */ /* 0x002fea0003800000 */
        /* <DEDUP_REMOVED lines=13> */
[----:B------:R-:W-:-:S05]  /*0710*/  IMAD.SHL.U32 R20, R45, 0x8, RZ ;  /* 0x000000082d147824 */ /* 0x000fca00078e00ff */
[----:B------:R-:W-:Y:S02]  /*0720*/  SHF.R.S32.HI R21, RZ, 0x1f, R20 ;  /* 0x0000001fff157819 */ /* 0x000fe40000011414 */
[----:B------:R-:W-:Y:S02]  /*0730*/  SHF.R.S32.HI R8, RZ, 0x3, R8 ;  /* 0x00000003ff087819 */ /* 0x000fe40000011408 */
[----:B------:R-:W-:Y:S02]  /*0740*/  IADD3 R238, -R52, R238, RZ ;  /* 0x000000ee34ee7210 */ /* 0x000fe40007ffe1ff */
[----:B-1----:R-:W-:Y:S01]  /*0750*/  @!P0 SHF.R.S32.HI R10, RZ, 0x1f, R236 ;  /* 0x0000001fff0a8819 */ /* 0x002fe200000114ec */
        /* <DEDUP_REMOVED lines=45> */
.L_x_2465:
[----:B------:R-:W-:Y:S05]  /*0a30*/  BSYNC B0 ;  /* 0x0000000000007941 */ /* 0x000fea0003800000 */
.L_x_2464:
        /* <DEDUP_REMOVED lines=21> */
.L_x_2467:
[----:B------:R-:W-:Y:S05]  /*0b90*/  BSYNC B0 ;  /* 0x0000000000007941 */ /* 0x000fea0003800000 */
.L_x_2466:
        /* <DEDUP_REMOVED lines=23> */
.L_x_2469:
[----:B------:R-:W-:Y:S05]  /*0d10*/  BSYNC B0 ;  /* 0x0000000000007941 */ /* 0x000fea0003800000 */
.L_x_2468:
[C---:B------:R-:W-:Y:S01]  /*0d20*/  VIADD R3, R8.reuse, 0x30 ;  /* 0x0000003008037836 */ /* 0x040fe20000000000 */
[-C--:B------:R-:W-:Y:S01]  /*0d30*/  ISETP.GE.OR P6, PT, R8, R238.reuse, P3 ;  /* 0x000000ee0800720c */ /* 0x080fe20001fc6670 */
[----:B------:R-:W-:Y:S01]  /*0d40*/  BSSY B0, `(.L_x_2470) ;  /* 0x000001e000007945 */ /* 0x000fe20003800000 */
[-C--:B------:R-:W-:Y:S02]  /*0d50*/  ISETP.GE.OR P4, PT, R12, R238.reuse, P3 ;  /* 0x000000ee0c00720c */ /* 0x080fe40001f86670 */
[C---:B------:R-:W-:Y:S02]  /*0d60*/  ISETP.GE.AND P1, PT, R3.reuse, R238, PT ;  /* 0x000000ee0300720c */ /* 0x040fe40003f26270 */
        /* <DEDUP_REMOVED lines=27> */
.L_x_2471:
[----:B------:R-:W-:Y:S05]  /*0f20*/  BSYNC B0 ;  /* 0x0000000000007941 */ /* 0x000fea0003800000 */
.L_x_2470:
[----:B------:R5:W-:Y:S01]  /*0f30*/  @!P5 ST.E desc[UR6][R12.64+0x40], R3 ;  /* 0x000040030c00d985 */ /* 0x000be2000c101906 */
[----:B------:R-:W-:-:S03]  /*0f40*/  MOV R2, R234 ;  /* 0x000000ea00027202 */ /* 0x000fc60000000f00 */
[----:B------:R-:W-:Y:S04]  /*0f50*/  @!P6 ST.E desc[UR6][R12.64], R4 ;  /* 0x000000040c00e985 */ /* 0x000fe8000c101906 */
[----:B------:R1:W-:Y:S01]  /*0f60*/  @!P4 ST.E desc[UR6][R12.64+0x80], R0 ;  /* 0x000080000c00c985 */ /* 0x0003e2000c101906 */
[----:B-----5:R-:W-:-:S04]  /*0f70*/  MOV R3, 0x0 ;  /* 0x0000000000037802 */ /* 0x020fc80000000f00 */
[----:B-1234-:R-:W-:Y:S05]  /*0f80*/  @P3 RET.REL.NODEC R2 `(_ZN5flash24flash_fwd_splitkv_kernelI23Flash_fwd_kernel_traitsILi256ELi64ELi64ELi4ELb0ELb0EN7cutlass6half_tE19Flash_kernel_traitsILi256ELi64ELi64ELi4ES3_EELb0ELb1ELb0ELb0ELb0ELb0ELb0ELb1EEEvNS_16Flash_fwd_paramsE) ;  /* 0xfffffff0021c3950 */ /* 0x01efea0003c3ffff */
[----:B------:R-:W-:Y:S02]  /*0f90*/  MOV R0, 0x7f800000 ;  /* 0x7f80000000007802 */ /* 0x000fe40000000f00 */
[----:B------:R-:W-:-:S03]  /*0fa0*/  MOV R235, 0x0 ;  /* 0x0000000000eb7802 */ /* 0x000fc60000000f00 */
[----:B------:R1:W-:Y:S02]  /*0fb0*/  ST.E desc[UR6][R12.64+0xc0], R0 ;  /* 0x0000c0000c007985 */ /* 0x0003e4000c101906 */
[----:B-1----:R-:W-:Y:S05]  /*0fc0*/  RET.REL.NODEC R234 `(_ZN5flash24flash_fwd_splitkv_kernelI23Flash_fwd_kernel_traitsILi256ELi64ELi64ELi4ELb0ELb0EN7cutlass6half_tE19Flash_kernel_traitsILi256ELi64ELi64ELi4ES3_EELb0ELb1ELb0ELb0ELb0ELb0ELb0ELb1EEEvNS_16Flash_fwd_paramsE) ;  /* 0xfffffff0ea0c7950 */ /* 0x002fea0003c3ffff */
.L_x_2463:
        /* <DEDUP_REMOVED lines=32> */
[----:B------:R1:W5:Y:S04]  /*11d0*/  LD.E.64 R26, desc[UR6][R10.64+0x58] ;  /* 0x000058060a1a7980 */ /* 0x000368000c101b00 */
[----:B------:R1:W5:Y:S01]  /*11e0*/  LD.E.64 R46, desc[UR6][R10.64+0x40] ;  /* 0x000040060a2e7980 */ /* 0x000362000c101b00 */
[----:B--2---:R-:W-:-:S04]  /*11f0*/  IABS R4, R5 ;  /* 0x0000000500047213 */ /* 0x004fc80000000000 */
[----:B------:R-:W2:Y:S08]  /*1200*/  I2F.RP R8, R4 ;  /* 0x0000000400087306 */ /* 0x000eb00000209400 */
[----:B--2---:R-:W2:Y:S02]  /*1210*/  MUFU.RCP R8, R8 ;  /* 0x0000000800087308 */ /* 0x004ea40000001000 */
[----:B--2---:R-:W-:-:S06]  /*1220*/  VIADD R8, R8, 0xffffffe ;  /* 0x0ffffffe08087836 */ /* 0x004fcc0000000000 */
[----:B------:R-:W2:Y:S01]  /*1230*/  F2I.FTZ.U32.TRUNC.NTZ R9, R8 ;  /* 0x0000000800097305 */ /* 0x000ea2000021f000 */
[----:B------:R-:W-:Y:S01]  /*1240*/  IABS R0, R5 ;  /* 0x0000000500007213 */ /* 0x000fe20000000000 */
[----:B--2---:R-:W-:Y:S01]  /*1250*/  IMAD.MOV R7, RZ, RZ, -R9 ;  /* 0x000000ffff077224 */ /* 0x004fe200078e0a09 */
[----:B------:R-:W-:-:S03]  /*1260*/  MOV R8, RZ ;  /* 0x000000ff00087202 */ /* 0x000fc60000000f00 */
[----:B------:R-:W-:-:S04]  /*1270*/  IMAD R7, R7, R4, RZ ;  /* 0x0000000407077224 */ /* 0x000fc800078e02ff */
[----:B------:R-:W-:-:S04]  /*1280*/  IMAD.HI.U32 R7, R9, R7, R8 ;  /* 0x0000000709077227 */ /* 0x000fc800078e0008 */
        /* <DEDUP_REMOVED lines=10> */
[----:B------:R-:W-:-:S05]  /*1330*/  @P2 IADD3 R7, R7, 0x1, RZ ;  /* 0x0000000107072810 */ /* 0x000fca0007ffe0ff */
[----:B------:R-:W-:-:S05]  /*1340*/  IMAD.MOV.U32 R8, RZ, RZ, R7 ;  /* 0x000000ffff087224 */ /* 0x000fca00078e0007 */
[----:B------:R-:W-:Y:S02]  /*1350*/  @!P0 IADD3 R8, -R8, RZ, RZ ;  /* 0x000000ff08088210 */ /* 0x000fe40007ffe1ff */
[----:B------:R-:W-:-:S05]  /*1360*/  @!P1 LOP3.LUT R8, RZ, R5, RZ, 0x33, !PT ;  /* 0x00000005ff089212 */ /* 0x000fca00078e33ff */
[----:B-----5:R-:W-:-:S05]  /*1370*/  IMAD.WIDE R12, R8, 0x4, R240 ;  /* 0x00000004080c7825 */ /* 0x020fca00078e02f0 */
[----:B------:R-:W2:Y:S04]  /*1380*/  LD.E R3, desc[UR6][R12.64] ;  /* 0x000000060c037980 */ /* 0x000ea8000c101900 */
[----:B------:R-:W2:Y:S01]  /*1390*/  LD.E.64 R12, desc[UR6][R10.64+0x28] ;  /* 0x000028060a0c7980 */ /* 0x000ea2000c101b00 */
[----:B---3--:R-:W-:-:S04]  /*13a0*/  IABS R7, R6 ;  /* 0x0000000600077213 */ /* 0x008fc80000000000 */
[----:B------:R-:W3:Y:S08]  /*13b0*/  I2F.RP R0, R7 ;  /* 0x0000000700007306 */ /* 0x000ef00000209400 */
[----:B---3--:R-:W3:Y:S02]  /*13c0*/  MUFU.RCP R0, R0 ;  /* 0x0000000000007308 */ /* 0x008ee40000001000 */
[----:B---3--:R-:W-:-:S06]  /*13d0*/  VIADD R0, R0, 0xffffffe ;  /* 0x0ffffffe00007836 */ /* 0x008fcc0000000000 */
[----:B------:R-:W3:Y:S01]  /*13e0*/  F2I.FTZ.U32.TRUNC.NTZ R23, R0 ;  /* 0x0000000000177305 */ /* 0x000ee2000021f000 */
[----:B------:R-:W-:Y:S01]  /*13f0*/  IMAD.MOV.U32 R22, RZ, RZ, RZ ;  /* 0x000000ffff167224 */ /* 0x000fe200078e00ff */
[----:B------:R-:W-:Y:S02]  /*1400*/  IABS R4, R235 ;  /* 0x000000eb00047213 */ /* 0x000fe40000000000 */
[----:B---3--:R-:W-:-:S05]  /*1410*/  IADD3 R0, RZ, -R23, RZ ;  /* 0x80000017ff007210 */ /* 0x008fca0007ffe0ff */
[----:B------:R-:W-:Y:S01]  /*1420*/  IMAD R16, R0, R7, RZ ;  /* 0x0000000700107224 */ /* 0x000fe200078e02ff */
[----:B------:R-:W-:-:S03]  /*1430*/  IABS R0, R6 ;  /* 0x0000000600007213 */ /* 0x000fc60000000000 */
[----:B------:R-:W-:Y:S01]  /*1440*/  IMAD.HI.U32 R16, R23, R16, R22 ;  /* 0x0000001017107227 */ /* 0x000fe200078e0016 */
[----:B------:R-:W-:-:S05]  /*1450*/  IADD3 R0, RZ, -R0, RZ ;  /* 0x80000000ff007210 */ /* 0x000fca0007ffe0ff */
[----:B------:R-:W-:-:S04]  /*1460*/  IMAD.HI.U32 R16, R16, R4, RZ ;  /* 0x0000000410107227 */ /* 0x000fc800078e00ff */
[----:B------:R-:W-:-:S05]  /*1470*/  IMAD R0, R16, R0, R4 ;  /* 0x0000000010007224 */ /* 0x000fca00078e0204 */
[----:B------:R-:W-:Y:S02]  /*1480*/  ISETP.GT.U32.AND P1, PT, R7, R0, PT ;  /* 0x000000000700720c */ /* 0x000fe40003f24070 */
[----:B------:R-:W-:-:S11]  /*1490*/  IADD3 R8, -R8, RZ, RZ ;  /* 0x000000ff08087210 */ /* 0x000fd60007ffe1ff */
[----:B------:R-:W-:-:S05]  /*14a0*/  @!P1 IMAD.IADD R0, R0, 0x1, -R7 ;  /* 0x0000000100009824 */ /* 0x000fca00078e0a07 */
[----:B------:R-:W-:Y:S02]  /*14b0*/  ISETP.GE.U32.AND P2, PT, R0, R7, PT ;  /* 0x000000070000720c */ /* 0x000fe40003f46070 */
[----:B------:R-:W-:Y:S01]  /*14c0*/  LOP3.LUT R7, R235, R6, RZ, 0x3c, !PT ;  /* 0x00000006eb077212 */ /* 0x000fe200078e3cff */
[----:B------:R-:W-:Y:S01]  /*14d0*/  @!P1 VIADD R16, R16, 0x1 ;  /* 0x0000000110109836 */ /* 0x000fe20000000000 */
[----:B------:R-:W-:Y:S02]  /*14e0*/  ISETP.NE.AND P1, PT, R6, RZ, PT ;  /* 0x000000ff0600720c */ /* 0x000fe40003f25270 */
[----:B------:R-:W-:Y:S01]  /*14f0*/  ISETP.GE.AND P0, PT, R7, RZ, PT ;  /* 0x000000ff0700720c */ /* 0x000fe20003f06270 */
[----:B------:R-:W-:-:S04]  /*1500*/  IMAD R5, R5, R8, R2 ;  /* 0x0000000805057224 */ /* 0x000fc800078e0202 */
[----:B----4-:R-:W-:Y:S02]  /*1510*/  IMAD R7, R49, R5, RZ ;  /* 0x0000000531077224 */ /* 0x010fe400078e02ff */
[----:B------:R-:W-:-:S06]  /*1520*/  @P2 IADD3 R16, R16, 0x1, RZ ;  /* 0x0000000110102810 */ /* 0x000fcc0007ffe0ff */
[----:B------:R-:W-:Y:S02]  /*1530*/  @!P0 IADD3 R16, -R16, RZ, RZ ;  /* 0x000000ff10108210 */ /* 0x000fe40007ffe1ff */
[----:B------:R-:W-:-:S04]  /*1540*/  @!P1 LOP3.LUT R16, RZ, R6, RZ, 0x33, !PT ;  /* 0x00000006ff109212 */ /* 0x000fc800078e33ff */
[----:B------:R-:W-:Y:S02]  /*1550*/  SHF.R.S32.HI R8, RZ, 0x1f, R16 ;  /* 0x0000001fff087819 */ /* 0x000fe40000011410 */
[----:B--2---:R-:W-:Y:S01]  /*1560*/  SHF.R.S32.HI R0, RZ, 0x1f, R3 ;  /* 0x0000001fff007819 */ /* 0x004fe20000011403 */
[----:B------:R-:W-:-:S04]  /*1570*/  IMAD R4, R19, R3, RZ ;  /* 0x0000000313047224 */ /* 0x000fc800078e02ff */
[C---:B------:R-:W-:Y:S02]  /*1580*/  IMAD R4, R18.reuse, R0, R4 ;  /* 0x0000000012047224 */ /* 0x040fe400078e0204 */
[----:B------:R-:W-:-:S04]  /*1590*/  IMAD.WIDE.U32 R18, R18, R3, RZ ;  /* 0x0000000312127225 */ /* 0x000fc800078e00ff */
[----:B------:R-:W-:Y:S01]  /*15a0*/  IMAD.IADD R19, R19, 0x1, R4 ;  /* 0x0000000113137824 */ /* 0x000fe200078e0204 */
[----:B------:R-:W-:Y:S01]  /*15b0*/  SHF.R.S32.HI R4, RZ, 0x1f, R5 ;  /* 0x0000001fff047819 */ /* 0x000fe20000011405 */
[----:B------:R-:W-:-:S04]  /*15c0*/  IMAD.WIDE.U32 R18, R5, R48, R18 ;  /* 0x0000003005127225 */ /* 0x000fc800078e0012 */
[----:B------:R-:W-:-:S04]  /*15d0*/  IMAD R7, R48, R4, R7 ;  /* 0x0000000430077224 */ /* 0x000fc800078e0207 */
        /* <DEDUP_REMOVED lines=11> */
[----:B-1----:R-:W-:Y:S05]  /*1690*/  BRA `(.L_x_2474) ;  /* 0x0000000400447947 */ /* 0x002fea0003800000 */
.L_x_2473:
        /* <DEDUP_REMOVED lines=22> */
[----:B------:R-:W-:Y:S02]  /*1800*/  IMAD R0, R5, R0, R7 ;  /* 0x0000000005007224 */ /* 0x000fe400078e0207 */
[----:B---3--:R-:W-:-:S03]  /*1810*/  @!P3 IMAD R2, R49, R14, RZ ;  /* 0x0000000e3102b224 */ /* 0x008fc600078e02ff */
[----:B------:R-:W-:Y:S01]  /*1820*/  ISETP.GT.U32.AND P0, PT, R3, R0, PT ;  /* 0x000000000300720c */ /* 0x000fe20003f04070 */
[----:B------:R-:W-:Y:S02]  /*1830*/  @!P3 IMAD R2, R4, R48, R2 ;  /* 0x000000300402b224 */ /* 0x000fe400078e0202 */
[----:B------:R-:W-:Y:S01]  /*1840*/  @!P3 IMAD.WIDE.U32 R24, R48, R14, RZ ;  /* 0x0000000e3018b225 */ /* 0x000fe200078e00ff */
[----:B-----5:R-:W-:-:S03]  /*1850*/  @!P3 SHF.R.S32.HI R4, RZ, 0x1f, R13 ;  /* 0x0000001fff04b819 */ /* 0x020fc6000001140d */
[----:B------:R-:W-:Y:S01]  /*1860*/  @P3 IMAD.IADD R7, R14, 0x1, R15 ;  /* 0x000000010e073824 */ /* 0x000fe200078e020f */
[----:B------:R-:W-:Y:S01]  /*1870*/  @!P3 IADD3 R25, R25, R2, RZ ;  /* 0x000000021919b210 */ /* 0x000fe20007ffe0ff */
[----:B----4-:R-:W-:-:S04]  /*1880*/  @!P3 IMAD R2, R17, R13, RZ ;  /* 0x0000000d1102b224 */ /* 0x010fc800078e02ff */
[----:B------:R-:W-:Y:S01]  /*1890*/  @!P0 IADD3 R0, R0, -R3, RZ ;  /* 0x8000000300008210 */ /* 0x000fe20007ffe0ff */
[-C--:B------:R-:W-:Y:S02]  /*18a0*/  @P3 IMAD R9, R49, R7.reuse, RZ ;  /* 0x0000000731093224 */ /* 0x080fe400078e02ff */
[----:B------:R-:W-:Y:S01]  /*18b0*/  @P3 IMAD.WIDE.U32 R28, R48, R7, RZ ;  /* 0x00000007301c3225 */ /* 0x000fe200078e00ff */
[----:B------:R-:W-:-:S03]  /*18c0*/  ISETP.GE.U32.AND P2, PT, R0, R3, PT ;  /* 0x000000030000720c */ /* 0x000fc60003f46070 */
[C---:B------:R-:W-:Y:S02]  /*18d0*/  @!P3 IMAD R2, R16.reuse, R4, R2 ;  /* 0x000000041002b224 */ /* 0x040fe400078e0202 */
[----:B------:R-:W-:Y:S01]  /*18e0*/  @!P3 IMAD.WIDE.U32 R16, R16, R13, R24 ;  /* 0x0000000d1010b225 */ /* 0x000fe200078e0018 */
[----:B------:R-:W-:Y:S02]  /*18f0*/  @P3 IADD3 R9, R29, R9, RZ ;  /* 0x000000091d093210 */ /* 0x000fe40007ffe0ff */
[----:B------:R-:W-:Y:S01]  /*1900*/  LOP3.LUT R3, R235, R6, RZ, 0x3c, !PT ;  /* 0x00000006eb037212 */ /* 0x000fe200078e3cff */
[----:B------:R-:W-:Y:S01]  /*1910*/  @P3 IMAD.MOV.U32 R12, RZ, RZ, R28 ;  /* 0x000000ffff0c3224 */ /* 0x000fe200078e001c */
[----:B------:R-:W-:Y:S01]  /*1920*/  @!P3 IADD3 R9, R17, R2, RZ ;  /* 0x000000021109b210 */ /* 0x000fe20007ffe0ff */
[----:B------:R-:W-:Y:S01]  /*1930*/  @!P3 IMAD.MOV.U32 R12, RZ, RZ, R16 ;  /* 0x000000ffff0cb224 */ /* 0x000fe200078e0010 */
[----:B------:R-:W-:Y:S01]  /*1940*/  LEA R2, R165, 0xffffffc0, 0x6 ;  /* 0xffffffc0a5027811 */ /* 0x000fe200078e30ff */
[----:B------:R-:W-:Y:S01]  /*1950*/  @!P0 VIADD R5, R5, 0x1 ;  /* 0x0000000105058836 */ /* 0x000fe20000000000 */
[----:B------:R-:W-:Y:S01]  /*1960*/  ISETP.GE.AND P1, PT, R3, RZ, PT ;  /* 0x000000ff0300720c */ /* 0x000fe20003f26270 */
[----:B------:R-:W-:Y:S01]  /*1970*/  @!P3 IMAD R7, R47, R14, RZ ;  /* 0x0000000e2f07b224 */ /* 0x000fe200078e02ff */
[----:B------:R-:W-:Y:S01]  /*1980*/  @!P3 SHF.R.S32.HI R0, RZ, 0x1f, R14 ;  /* 0x0000001fff00b819 */ /* 0x000fe2000001140e */
[----:B------:R-:W-:Y:S01]  /*1990*/  IMAD R8, R49, R2, RZ ;  /* 0x0000000231087224 */ /* 0x000fe200078e02ff */
[----:B------:R-:W-:-:S02]  /*19a0*/  SHF.R.S32.HI R4, RZ, 0x1f, R2 ;  /* 0x0000001fff047819 */ /* 0x000fc40000011402 */
[----:B------:R-:W-:Y:S02]  /*19b0*/  MOV R24, R12 ;  /* 0x0000000c00187202 */ /* 0x000fe40000000f00 */
[----:B------:R-:W-:Y:S02]  /*19c0*/  MOV R25, R9 ;  /* 0x0000000900197202 */ /* 0x000fe40000000f00 */
[----:B------:R-:W-:Y:S02]  /*19d0*/  ISETP.NE.AND P0, PT, R6, RZ, PT ;  /* 0x000000ff0600720c */ /* 0x000fe40003f05270 */
[----:B------:R-:W-:Y:S01]  /*19e0*/  @P2 IADD3 R5, R5, 0x1, RZ ;  /* 0x0000000105052810 */ /* 0x000fe20007ffe0ff */
[----:B------:R-:W-:Y:S02]  /*19f0*/  @!P3 IMAD R0, R0, R46, R7 ;  /* 0x0000002e0000b224 */ /* 0x000fe400078e0207 */
[----:B------:R-:W-:Y:S02]  /*1a00*/  IMAD R8, R4, R48, R8 ;  /* 0x0000003004087224 */ /* 0x000fe400078e0208 */
[----:B------:R-:W-:Y:S01]  /*1a10*/  IMAD.WIDE.U32 R24, R48, R2, R24 ;  /* 0x0000000230187225 */ /* 0x000fe200078e0018 */
[----:B------:R-:W-:-:S03]  /*1a20*/  MOV R16, R5 ;  /* 0x0000000500107202 */ /* 0x000fc60000000f00 */
[----:B------:R-:W-:Y:S01]  /*1a30*/  @!P3 IMAD.WIDE.U32 R28, R46, R14, RZ ;  /* 0x0000000e2e1cb225 */ /* 0x000fe200078e00ff */
[----:B------:R-:W-:-:S03]  /*1a40*/  IADD3 R25, R25, R8, RZ ;  /* 0x0000000819197210 */ /* 0x000fc60007ffe0ff */
[----:B------:R-:W-:Y:S01]  /*1a50*/  @!P3 IMAD.IADD R9, R29, 0x1, R0 ;  /* 0x000000011d09b824 */ /* 0x000fe200078e0200 */
[----:B------:R-:W-:Y:S01]  /*1a60*/  @!P3 SHF.R.S32.HI R0, RZ, 0x1f, R13 ;  /* 0x0000001fff00b819 */ /* 0x000fe2000001140d */
[----:B------:R-:W-:Y:S01]  /*1a70*/  @!P3 IMAD R5, R23, R13, RZ ;  /* 0x0000000d1705b224 */ /* 0x000fe200078e02ff */
[----:B------:R-:W-:Y:S01]  /*1a80*/  @!P3 MOV R8, R28 ;  /* 0x0000001c0008b202 */ /* 0x000fe20000000f00 */
[----:B------:R-:W-:Y:S01]  /*1a90*/  @!P1 IMAD.MOV R16, RZ, RZ, -R16 ;  /* 0x000000ffff109224 */ /* 0x000fe200078e0a10 */
[----:B------:R-:W-:Y:S01]  /*1aa0*/  @!P0 LOP3.LUT R16, RZ, R6, RZ, 0x33, !PT ;  /* 0x00000006ff108212 */ /* 0x000fe200078e33ff */
[----:B------:R-:W-:Y:S01]  /*1ab0*/  @!P3 IMAD R0, R22, R0, R5 ;  /* 0x000000001600b224 */ /* 0x000fe200078e0205 */
[----:B------:R-:W-:Y:S01]  /*1ac0*/  @P3 IADD3 R14, R14, R15, RZ ;  /* 0x0000000f0e0e3210 */ /* 0x000fe20007ffe0ff */
[----:B------:R-:W-:Y:S01]  /*1ad0*/  @!P3 IMAD.WIDE.U32 R22, R22, R13, R8 ;  /* 0x0000000d1616b225 */ /* 0x000fe200078e0008 */
[----:B------:R-:W-:-:S03]  /*1ae0*/  SHF.R.S32.HI R8, RZ, 0x1f, R16 ;  /* 0x0000001fff087819 */ /* 0x000fc60000011410 */
[----:B------:R-:W-:Y:S02]  /*1af0*/  IMAD R5, R19, R16, RZ ;  /* 0x0000001013057224 */ /* 0x000fe400078e02ff */
[-C--:B------:R-:W-:Y:S02]  /*1b00*/  @P3 IMAD R3, R47, R14.reuse, RZ ;  /* 0x0000000e2f033224 */ /* 0x080fe400078e02ff */
[----:B------:R-:W-:-:S04]  /*1b10*/  @P3 IMAD.WIDE.U32 R14, R46, R14, RZ ;  /* 0x0000000e2e0e3225 */ /* 0x000fc800078e00ff */
        /* <DEDUP_REMOVED lines=9> */
.L_x_2474:
[----:B------:R-:W-:Y:S05]  /*1bb0*/  BSYNC B0 ;  /* 0x0000000000007941 */ /* 0x000fea0003800000 */
.L_x_2472:
[----:B------:R-:W-:Y:S01]  /*1bc0*/  ISETP.NE.AND P0, PT, R239, -0x1, PT ;  /* 0xffffffffef00780c */ /* 0x000fe20003f05270 */
[----:B------:R-:W2:Y:S04]  /*1bd0*/  LD.E.64 R22, desc[UR6][R10.64+0x30] ;  /* 0x000030060a167980 */ /* 0x000ea8000c101b00 */
[----:B------:R-:W3:Y:S04]  /*1be0*/  LD.E R154, desc[UR6][R10.64+0xc0] ;  /* 0x0000c0060a9a7980 */ /* 0x000ee8000c101900 */
[----:B------:R-:W4:Y:S04]  /*1bf0*/  LD.E.64 R24, desc[UR6][R10.64+0x48] ;  /* 0x000048060a187980 */ /* 0x000f28000c101b00 */
[----:B------:R-:W3:Y:S04]  /*1c00*/  @!P0 LD.E.64 R28, desc[UR6][R10.64+0x18] ;  /* 0x000018060a1c8980 */ /* 0x000ee8000c101b00 */
[----:B------:R-:W4:Y:S04]  /*1c10*/  LD.E.64 R6, desc[UR6][R10.64+0x10] ;  /* 0x000010060a067980 */ /* 0x000f28000c101b00 */
[----:B------:R-:W4:Y:S04]  /*1c20*/  LD.E.64 R162, desc[UR6][R10.64+0x8] ;  /* 0x000008060aa27980 */ /* 0x000f28000c101b00 */
[----:B------:R1:W5:Y:S04]  /*1c30*/  @P4 LD.E R20, desc[UR6][R20.64] ;  /* 0x0000000614144980 */ /* 0x000368000c101900 */
[----:B------:R1:W5:Y:S01]  /*1c40*/  LD.E.64 R172, desc[UR6][R10.64] ;  /* 0x000000060aac7980 */ /* 0x000362000c101b00 */
[----:B------:R-:W-:-:S04]  /*1c50*/  SHF.R.S32.HI R51, RZ, 0x1f, R45 ;  /* 0x0000001fff337819 */ /* 0x000fc8000001142d */
[CC--:B------:R-:W-:Y:S02]  /*1c60*/  LEA.HI R54, R51.reuse, R45.reuse, RZ, 0x3 ;  /* 0x0000002d33367211 */ /* 0x0c0fe400078f18ff */
[----:B------:R-:W-:Y:S02]  /*1c70*/  LEA.HI R55, R51, R45, RZ, 0x4 ;  /* 0x0000002d33377211 */ /* 0x000fe400078f20ff */
[----:B------:R-:W-:Y:S02]  /*1c80*/  SHF.R.S32.HI R160, RZ, 0x3, R54 ;  /* 0x00000003ffa07819 */ /* 0x000fe40000011436 */
[----:B------:R-:W-:Y:S02]  /*1c90*/  LOP3.LUT R54, R54, 0xfffffff8, RZ, 0xc0, !PT ;  /* 0xfffffff836367812 */ /* 0x000fe400078ec0ff */
[----:B------:R-:W-:Y:S01]  /*1ca0*/  LOP3.LUT R12, R55, 0xfffffff0, RZ, 0xc0, !PT ;  /* 0xfffffff0370c7812 */ /* 0x000fe200078ec0ff */
[----:B------:R-:W-:Y:S02]  /*1cb0*/  IMAD.SHL.U32 R155, R160, 0x40, RZ ;  /* 0x00000040a09b7824 */ /* 0x000fe400078e00ff */
[----:B------:R-:W-:-:S02]  /*1cc0*/  IMAD.IADD R54, R45, 0x1, -R54 ;  /* 0x000000012d367824 */ /* 0x000fc400078e0a36 */
[----:B------:R-:W-:Y:S01]  /*1cd0*/  IMAD.IADD R12, R45, 0x1, -R12 ;  /* 0x000000012d0c7824 */ /* 0x000fe200078e0a0c */
[----:B------:R-:W-:Y:S01]  /*1ce0*/  LOP3.LUT R155, R155, 0x1c0, RZ, 0xc0, !PT ;  /* 0x000001c09b9b7812 */ /* 0x000fe200078ec0ff */
[----:B------:R-:W-:-:S03]  /*1cf0*/  IMAD.SHL.U32 R18, R54, 0x8, RZ ;  /* 0x0000000836127824 */ /* 0x000fc600078e00ff */
[----:B------:R-:W-:Y:S02]  /*1d00*/  SHF.R.S32.HI R17, RZ, 0x1f, R12 ;  /* 0x0000001fff117819 */ /* 0x000fe4000001140c */
[----:B------:R-:W-:Y:S02]  /*1d10*/  LOP3.LUT R9, R155, 0x38, R18, 0xf8, !PT ;  /* 0x000000389b097812 */ /* 0x000fe400078ef812 */
[----:B------:R-:W-:Y:S02]  /*1d20*/  SHF.R.U32.HI R155, RZ, 0x3, R155 ;  /* 0x00000003ff9b7819 */ /* 0x000fe4000001169b */
[----:B------:R-:W-:Y:S02]  /*1d30*/  SHF.R.S32.HI R14, RZ, 0x4, R55 ;  /* 0x00000004ff0e7819 */ /* 0x000fe40000011437 */
[----:B------:R-:W-:Y:S02]  /*1d40*/  LOP3.LUT R155, R9, R155, RZ, 0x3c, !PT ;  /* 0x0000009b099b7212 */ /* 0x000fe400078e3cff */
[----:B------:R-:W-:-:S02]  /*1d50*/  LEA.HI R17, R17, R12, RZ, 0x3 ;  /* 0x0000000c11117211 */ /* 0x000fc400078f18ff */
[----:B------:R-:W-:Y:S02]  /*1d60*/  LEA.HI R9, R51, R45, RZ, 0x6 ;  /* 0x0000002d33097211 */ /* 0x000fe400078f30ff */
[----:B------:R-:W-:Y:S02]  /*1d70*/  LEA.HI R55, R55, R14, RZ, 0x1 ;  /* 0x0000000e37377211 */ /* 0x000fe400078f08ff */
[----:B------:R-:W-:Y:S02]  /*1d80*/  IADD3 R30, P1, R18, R15, RZ ;  /* 0x0000000f121e7210 */ /* 0x000fe40007f3e0ff */
[----:B------:R-:W-:Y:S01]  /*1d90*/  LOP3.LUT R15, R17, 0xfffffff8, RZ, 0xc0, !PT ;  /* 0xfffffff8110f7812 */ /* 0x000fe200078ec0ff */
[----:B------:R-:W-:Y:S01]  /*1da0*/  IMAD.SHL.U32 R9, R9, 0x8, RZ ;  /* 0x0000000809097824 */ /* 0x000fe200078e00ff */
[----:B------:R-:W-:Y:S02]  /*1db0*/  SHF.R.S32.HI R19, RZ, 0x1f, R18 ;  /* 0x0000001fff137819 */ /* 0x000fe40000011412 */
[----:B------:R-:W-:Y:S01]  /*1dc0*/  LOP3.LUT R55, R55, 0xfffffffe, RZ, 0xc0, !PT ;  /* 0xfffffffe37377812 */ /* 0x000fe200078ec0ff */
[----:B------:R-:W-:Y:S01]  /*1dd0*/  IMAD.IADD R15, R12, 0x1, -R15 ;  /* 0x000000010c0f7824 */ /* 0x000fe200078e0a0f */
[----:B------:R-:W-:Y:S01]  /*1de0*/  LOP3.LUT R155, R155, 0xfffffe00, R9, 0xf8, !PT ;  /* 0xfffffe009b9b7812 */ /* 0x000fe200078ef809 */
[----:B------:R-:W-:-:S02]  /*1df0*/  IMAD.X R31, R19, 0x1, R13, P1 ;  /* 0x00000001131f7824 */ /* 0x000fc400008e060d */
[----:B------:R-:W-:Y:S02]  /*1e00*/  IMAD.IADD R55, R14, 0x1, -R55 ;  /* 0x000000010e377824 */ /* 0x000fe400078e0a37 */
[----:B------:R-:W-:Y:S02]  /*1e10*/  IMAD.SHL.U32 R14, R15, 0x40, RZ ;  /* 0x000000400f0e7824 */ /* 0x000fe400078e00ff */
[----:B------:R-:W-:-:S03]  /*1e20*/  IMAD R4, R4, R46, RZ ;  /* 0x0000002e04047224 */ /* 0x000fc600078e02ff */
[----:B------:R-:W-:Y:S01]  /*1e30*/  LOP3.LUT R14, R14, 0x1c0, RZ, 0xc0, !PT ;  /* 0x000001c00e0e7812 */ /* 0x000fe200078ec0ff */
[C---:B------:R-:W-:Y:S01]  /*1e40*/  IMAD R4, R5.reuse, R47, R4 ;  /* 0x0000002f05047224 */ /* 0x040fe200078e0204 */
[----:B------:R-:W-:Y:S01]  /*1e50*/  SHF.R.S32.HI R59, RZ, 0x1f, R236 ;  /* 0x0000001fff3b7819 */ /* 0x000fe200000114ec */
[----:B------:R-:W-:-:S04]  /*1e60*/  IMAD.WIDE.U32 R32, R5, R46, R30 ;  /* 0x0000002e05207225 */ /* 0x000fc800078e001e */
[----:B------:R-:W-:Y:S01]  /*1e70*/  IMAD.SHL.U32 R35, R17, 0x40, RZ ;  /* 0x0000004011237824 */ /* 0x000fe200078e00ff */
[----:B------:R-:W-:Y:S01]  /*1e80*/  SHF.R.S32.HI R161, RZ, 0x1f, R160 ;  /* 0x0000001fffa17819 */ /* 0x000fe200000114a0 */
[----:B------:R-:W-:Y:S01]  /*1e90*/  IMAD R180, R47, R160, RZ ;  /* 0x000000a02fb47224 */ /* 0x000fe200078e02ff */
[----:B------:R-:W-:Y:S02]  /*1ea0*/  SHF.R.S32.HI R83, RZ, 0x1f, R84 ;  /* 0x0000001fff537819 */ /* 0x000fe40000011454 */
[----:B------:R-:W-:Y:S01]  /*1eb0*/  LOP3.LUT P3, RZ, R15, 0x4, RZ, 0xc0, !PT ;  /* 0x000000040fff7812 */ /* 0x000fe2000786c0ff */
[----:B------:R-:W-:Y:S01]  /*1ec0*/  IMAD R180, R161, R46, R180 ;  /* 0x0000002ea1b47224 */ /* 0x000fe200078e02b4 */
[----:B------:R-:W-:Y:S02]  /*1ed0*/  LOP3.LUT P2, RZ, R15, 0x2, RZ, 0xc0, !PT ;  /* 0x000000020fff7812 */ /* 0x000fe4000784c0ff */
[----:B------:R-:W-:-:S04]  /*1ee0*/  LEA.HI R83, R83, R84, RZ, 0x6 ;  /* 0x0000005453537211 */ /* 0x000fc800078f30ff */
[----:B------:R-:W-:-:S04]  /*1ef0*/  SHF.R.S32.HI R83, RZ, 0x6, R83 ;  /* 0x00000006ff537819 */ /* 0x000fc80000011453 */
[----:B------:R-:W-:Y:S01]  /*1f00*/  VIMNMX R83, R231, R83, !PT ;  /* 0x00000053e7537248 */ /* 0x000fe20007fe0100 */
[----:B------:R-:W-:Y:S01]  /*1f10*/  IMAD R158, R49, R160, RZ ;  /* 0x000000a0319e7224 */ /* 0x000fe200078e02ff */
[----:B------:R-:W-:-:S03]  /*1f20*/  LEA.HI R51, R51, R45, RZ, 0x5 ;  /* 0x0000002d33337211 */ /* 0x000fc600078f28ff */
[----:B------:R-:W-:Y:S01]  /*1f30*/  IMAD R158, R161, R48, R158 ;  /* 0x00000030a19e7224 */ /* 0x000fe200078e029e */
[----:B------:R-:W-:Y:S01]  /*1f40*/  LOP3.LUT R50, R51, 0xffffffe0, RZ, 0xc0, !PT ;  /* 0xffffffe033327812 */ /* 0x000fe200078ec0ff */
[----:B------:R-:W-:Y:S01]  /*1f50*/  IMAD.MOV.U32 R34, RZ, RZ, 0x10 ;  /* 0x00000010ff227424 */ /* 0x000fe200078e00ff */
[C---:B------:R-:W-:Y:S01]  /*1f60*/  SHF.L.U64.HI R230, R48.reuse, 0x4, R49 ;  /* 0x0000000430e67819 */ /* 0x040fe20000010231 */
[----:B------:R-:W-:Y:S01]  /*1f70*/  IMAD.SHL.U32 R229, R48, 0x10, RZ ;  /* 0x0000001030e57824 */ /* 0x000fe200078e00ff */
[C---:B------:R-:W-:Y:S01]  /*1f80*/  SHF.L.U64.HI R228, R46.reuse, 0x4, R47 ;  /* 0x000000042ee47819 */ /* 0x040fe2000001022f */
[----:B------:R-:W-:Y:S01]  /*1f90*/  IMAD.SHL.U32 R227, R46, 0x10, RZ ;  /* 0x000000102ee37824 */ /* 0x000fe200078e00ff */
[----:B------:R-:W-:Y:S01]  /*1fa0*/  SHF.R.S32.HI R51, RZ, 0x5, R51 ;  /* 0x00000005ff337819 */ /* 0x000fe20000011433 */
[----:B------:R-:W-:Y:S01]  /*1fb0*/  IMAD.IADD R50, R45, 0x1, -R50 ;  /* 0x000000012d327824 */ /* 0x000fe200078e0a32 */
[----:B------:R-:W-:Y:S01]  /*1fc0*/  SEL R34, R34, 0xfffffff0, !P2 ;  /* 0xfffffff022227807 */ /* 0x000fe20005000000 */
[----:B------:R-:W-:-:S02]  /*1fd0*/  IMAD.SHL.U32 R152, R54, 0x4, RZ ;  /* 0x0000000436987824 */ /* 0x000fc400078e00ff */
[----:B--2---:R-:W-:-:S04]  /*1fe0*/  @P0 IMAD.WIDE.U32 R12, R22, R239, RZ ;  /* 0x000000ef160c0225 */ /* 0x004fc800078e00ff */
[----:B------:R-:W-:-:S04]  /*1ff0*/  @P0 IMAD R9, R23, R239, RZ ;  /* 0x000000ef17090224 */ /* 0x000fc800078e02ff */
[----:B------:R-:W-:Y:S02]  /*2000*/  @P0 IMAD.IADD R9, R13, 0x1, R9 ;  /* 0x000000010d090824 */ /* 0x000fe400078e0209 */
[----:B------:R-:W-:Y:S02]  /*2010*/  IMAD.SHL.U32 R13, R55, 0x8, RZ ;  /* 0x00000008370d7824 */ /* 0x000fe400078e00ff */
[----:B---3--:R-:W-:-:S03]  /*2020*/  @!P0 IMAD R5, R29, R236, RZ ;  /* 0x000000ec1d058224 */ /* 0x008fc600078e02ff */
[----:B------:R-:W-:Y:S01]  /*2030*/  LOP3.LUT R13, R14, 0x8, R13, 0xf8, !PT ;  /* 0x000000080e0d7812 */ /* 0x000fe200078ef80d */
[----:B------:R-:W-:Y:S01]  /*2040*/  @!P0 IMAD.WIDE.U32 R30, R28, R236, RZ ;  /* 0x000000ec1c1e8225 */ /* 0x000fe200078e00ff */
[----:B------:R-:W-:-:S03]  /*2050*/  SHF.R.U32.HI R14, RZ, 0x3, R14 ;  /* 0x00000003ff0e7819 */ /* 0x000fc6000001160e */
[----:B------:R-:W-:Y:S01]  /*2060*/  @!P0 IMAD R5, R28, R59, R5 ;  /* 0x0000003b1c058224 */ /* 0x000fe200078e0205 */
[----:B------:R-:W-:Y:S01]  /*2070*/  LOP3.LUT R13, R13, R14, RZ, 0x3c, !PT ;  /* 0x0000000e0d0d7212 */ /* 0x000fe200078e3cff */
[----:B------:R-:W-:Y:S01]  /*2080*/  @!P0 IMAD.MOV.U32 R12, RZ, RZ, R30 ;  /* 0x000000ffff0c8224 */ /* 0x000fe200078e001e */
[----:B------:R-:W-:Y:S01]  /*2090*/  MOV R28, R32 ;  /* 0x00000020001c7202 */ /* 0x000fe20000000f00 */
[----:B------:R-:W-:Y:S01]  /*20a0*/  @!P0 IMAD.IADD R9, R31, 0x1, R5 ;  /* 0x000000011f098824 */ /* 0x000fe200078e0205 */
[----:B------:R-:W-:Y:S01]  /*20b0*/  LOP3.LUT R35, R13, 0xfffffe00, R35, 0xf8, !PT ;  /* 0xfffffe000d237812 */ /* 0x000fe200078ef823 */
[----:B------:R-:W-:Y:S01]  /*20c0*/  IMAD R5, R27, R16, RZ ;  /* 0x000000101b057224 */ /* 0x000fe200078e02ff */
[C---:B------:R-:W-:Y:S01]  /*20d0*/  IADD3 R30, P1, R18.reuse, R12, RZ ;  /* 0x0000000c121e7210 */ /* 0x040fe20007f3e0ff */
[----:B------:R-:W-:Y:S02]  /*20e0*/  IMAD.IADD R29, R33, 0x1, R4 ;  /* 0x00000001211d7824 */ /* 0x000fe400078e0204 */
[----:B------:R-:W-:-:S02]  /*20f0*/  VIADD R13, R18, 0x40 ;  /* 0x00000040120d7836 */ /* 0x000fc40000000000 */
[-C--:B------:R-:W-:Y:S02]  /*2100*/  IMAD R5, R8, R26.reuse, R5 ;  /* 0x0000001a08057224 */ /* 0x080fe400078e0205 */
[----:B------:R-:W-:Y:S02]  /*2110*/  @P0 IMAD.MOV.U32 R170, RZ, RZ, R22 ;  /* 0x000000ffffaa0224 */ /* 0x000fe400078e0016 */
[----:B------:R-:W-:Y:S01]  /*2120*/  @P0 IMAD.MOV.U32 R171, RZ, RZ, R23 ;  /* 0x000000ffffab0224 */ /* 0x000fe200078e0017 */
[----:B------:R-:W-:Y:S01]  /*2130*/  SHF.R.S32.HI R4, RZ, 0x1f, R235 ;  /* 0x0000001fff047819 */ /* 0x000fe200000114eb */
[----:B------:R-:W-:-:S04]  /*2140*/  IMAD.WIDE.U32 R26, R16, R26, R28 ;  /* 0x0000001a101a7225 */ /* 0x000fc800078e001c */
[----:B------:R-:W-:Y:S02]  /*2150*/  @!P0 IMAD.MOV.U32 R170, RZ, RZ, R22 ;  /* 0x000000ffffaa8224 */ /* 0x000fe400078e0016 */
[----:B------:R-:W-:Y:S01]  /*2160*/  @!P0 IMAD.MOV.U32 R171, RZ, RZ, R23 ;  /* 0x000000ffffab8224 */ /* 0x000fe200078e0017 */
[----:B------:R-:W-:Y:S01]  /*2170*/  ISETP.GE.AND P0, PT, R13, R154, PT ;  /* 0x0000009a0d00720c */ /* 0x000fe20003f06270 */
[----:B----4-:R-:W-:Y:S02]  /*2180*/  IMAD R12, R25, R235, RZ ;  /* 0x000000eb190c7224 */ /* 0x010fe400078e02ff */
[----:B------:R-:W-:Y:S02]  /*2190*/  IMAD.X R31, R19, 0x1, R9, P1 ;  /* 0x00000001131f7824 */ /* 0x000fe400008e0609 */
[----:B------:R-:W-:Y:S01]  /*21a0*/  IMAD.IADD R25, R27, 0x1, R5 ;  /* 0x000000011b197824 */ /* 0x000fe200078e0205 */
[----:B------:R-:W-:Y:S01]  /*21b0*/  SEL R5, RZ, 0xffffffff, P0 ;  /* 0xffffffffff057807 */ /* 0x000fe20000000000 */
[----:B------:R-:W-:Y:S01]  /*21c0*/  IMAD R4, R24, R4, R12 ;  /* 0x0000000418047224 */ /* 0x000fe200078e020c */
[----:B------:R-:W-:Y:S01]  /*21d0*/  ISETP.GE.AND P1, PT, R18, R154, PT ;  /* 0x0000009a1200720c */ /* 0x000fe20003f26270 */
[----:B------:R-:W-:Y:S01]  /*21e0*/  IMAD.WIDE.U32 R30, R235, R24, R30 ;  /* 0x00000018eb1e7225 */ /* 0x000fe200078e001e */
[----:B------:R-:W-:-:S02]  /*21f0*/  MOV R24, R26 ;  /* 0x0000001a00187202 */ /* 0x000fc40000000f00 */
[----:B------:R-:W-:Y:S01]  /*2200*/  IADD3 R12, R18, 0x80, RZ ;  /* 0x00000080120c7810 */ /* 0x000fe20007ffe0ff */
[----:B------:R-:W-:Y:S01]  /*2210*/  IMAD.IADD R167, R31, 0x1, R4 ;  /* 0x000000011fa77824 */ /* 0x000fe200078e0204 */
[----:B------:R-:W-:Y:S01]  /*2220*/  SEL R4, RZ, 0x1, P1 ;  /* 0x00000001ff047807 */ /* 0x000fe20000800000 */
[----:B------:R-:W-:Y:S01]  /*2230*/  IMAD.SHL.U32 R5, R5, 0x2, RZ ;  /* 0x0000000205057824 */ /* 0x000fe200078e00ff */
[----:B------:R-:W-:Y:S01]  /*2240*/  ISETP.GE.AND P0, PT, R12, R154, PT ;  /* 0x0000009a0c00720c */ /* 0x000fe20003f06270 */
[----:B------:R-:W-:-:S03]  /*2250*/  IMAD.WIDE.U32 R14, R160, R46, R24 ;  /* 0x0000002ea00e7225 */ /* 0x000fc600078e0018 */
[----:B------:R-:W-:Y:S01]  /*2260*/  LOP3.LUT R5, R5, 0x2, R4, 0xe2, !PT ;  /* 0x0000000205057812 */ /* 0x000fe200078ee204 */
[----:B------:R-:W-:Y:S01]  /*2270*/  VIADD R9, R18, 0xc0 ;  /* 0x000000c012097836 */ /* 0x000fe20000000000 */
[----:B------:R-:W-:Y:S01]  /*2280*/  SEL R4, RZ, 0x4, P0 ;  /* 0x00000004ff047807 */ /* 0x000fe20000000000 */
[----:B------:R-:W-:Y:S01]  /*2290*/  IMAD.IADD R180, R15, 0x1, R180 ;  /* 0x000000010fb47824 */ /* 0x000fe200078e02b4 */
[C---:B------:R-:W-:Y:S02]  /*22a0*/  LEA R181, P0, R14.reuse, R6, 0x1 ;  /* 0x000000060eb57211 */ /* 0x040fe400078008ff */
[----:B------:R-:W-:Y:S02]  /*22b0*/  ISETP.GE.AND P1, PT, R9, R154, PT ;  /* 0x0000009a0900720c */ /* 0x000fe40003f26270 */
[----:B------:R-:W-:Y:S02]  /*22c0*/  LEA.HI.X R180, R14, R7, R180, 0x1, P0 ;  /* 0x000000070eb47211 */ /* 0x000fe400000f0cb4 */
[----:B------:R-:W-:-:S02]  /*22d0*/  IADD3 R156, P0, R18, R3, RZ ;  /* 0x00000003129c7210 */ /* 0x000fc40007f1e0ff */
[----:B------:R-:W-:Y:S02]  /*22e0*/  SEL R153, RZ, 0x8, P1 ;  /* 0x00000008ff997807 */ /* 0x000fe40000800000 */
[----:B------:R-:W-:Y:S02]  /*22f0*/  ISETP.GT.AND P1, PT, R165, R83, PT ;  /* 0x00000053a500720c */ /* 0x000fe40003f24270 */
[----:B------:R-:W-:Y:S01]  /*2300*/  IADD3.X R157, R19, R0, RZ, P0, !PT ;  /* 0x00000000139d7210 */ /* 0x000fe200007fe4ff */
[----:B------:R-:W-:-:S04]  /*2310*/  IMAD.WIDE R22, R237, 0x40, R160 ;  /* 0x00000040ed167825 */ /* 0x000fc800078e02a0 */
[----:B------:R-:W-:-:S04]  /*2320*/  IMAD.WIDE.U32 R156, R160, R48, R156 ;  /* 0x00000030a09c7225 */ /* 0x000fc800078e009c */
[----:B------:R-:W-:Y:S02]  /*2330*/  IMAD.MOV.U32 R166, RZ, RZ, R30 ;  /* 0x000000ffffa67224 */ /* 0x000fe400078e001e */
[----:B------:R-:W-:Y:S01]  /*2340*/  IMAD R168, R23, R170, RZ ;  /* 0x000000aa17a87224 */ /* 0x000fe200078e02ff */
[----:B------:R-:W-:Y:S01]  /*2350*/  LEA R233, P0, R156, R162, 0x1 ;  /* 0x000000a29ce97211 */ /* 0x000fe200078008ff */
[----:B------:R-:W-:Y:S02]  /*2360*/  IMAD.MOV.U32 R33, RZ, RZ, 0x20 ;  /* 0x00000020ff217424 */ /* 0x000fe400078e00ff */
[----:B------:R-:W-:Y:S02]  /*2370*/  IMAD.IADD R159, R157, 0x1, R158 ;  /* 0x000000019d9f7824 */ /* 0x000fe400078e029e */
[C---:B------:R-:W-:Y:S02]  /*2380*/  IMAD R168, R22.reuse, R171, R168 ;  /* 0x000000ab16a87224 */ /* 0x040fe400078e02a8 */
[----:B------:R-:W-:Y:S01]  /*2390*/  IMAD.WIDE.U32 R166, R22, R170, R166 ;  /* 0x000000aa16a67225 */ /* 0x000fe200078e00a6 */
[----:B------:R-:W-:-:S02]  /*23a0*/  LOP3.LUT R153, R153, R5, R4, 0xfe, !PT ;  /* 0x0000000599997212 */ /* 0x000fc400078efe04 */
[----:B------:R-:W-:Y:S01]  /*23b0*/  SEL R33, R33, 0xffffffe0, !P3 ;  /* 0xffffffe021217807 */ /* 0x000fe20005800000 */
[----:B------:R-:W-:Y:S01]  /*23c0*/  @!P4 IMAD.MOV.U32 R20, RZ, RZ, RZ ;  /* 0x000000ffff14c224 */ /* 0x000fe200078e00ff */
        /* <DEDUP_REMOVED lines=14> */
[----:B-----5:R-:W-:Y:S01]  /*24b0*/  IMAD.IADD R20, R20, 0x1, R2 ;  /* 0x0000000114147824 */ /* 0x020fe200078e0202 */
[----:B------:R-:W-:Y:S01]  /*24c0*/  LOP3.LUT R147, R153, 0xffff, RZ, 0xc0, !PT ;  /* 0x0000ffff99937812 */ /* 0x000fe200078ec0ff */
[C---:B------:R-:W-:Y:S01]  /*24d0*/  IMAD.SHL.U32 R61, R46.reuse, 0x20, RZ ;  /* 0x000000202e3d7824 */ /* 0x040fe200078e00ff */
[----:B------:R-:W-:Y:S01]  /*24e0*/  SHF.L.U64.HI R62, R46, 0x5, R47 ;  /* 0x000000052e3e7819 */ /* 0x000fe2000001022f */
[----:B------:R-:W-:-:S02]  /*24f0*/  IMAD R60, R47, 0x60, RZ ;  /* 0x000000602f3c7824 */ /* 0x000fc400078e02ff */
[----:B------:R-:W-:Y:S01]  /*2500*/  IMAD.WIDE.U32 R174, R46, 0x60, RZ ;  /* 0x000000602eae7825 */ /* 0x000fe200078e00ff */
[C---:B------:R-:W-:Y:S02]  /*2510*/  LOP3.LUT R150, R147.reuse, 0x1, RZ, 0xc0, !PT ;  /* 0x0000000193967812 */ /* 0x040fe400078ec0ff */
[C---:B------:R-:W-:Y:S01]  /*2520*/  LOP3.LUT R149, R147.reuse, 0x2, RZ, 0xc0, !PT ;  /* 0x0000000293957812 */ /* 0x040fe200078ec0ff */
[C---:B------:R-:W-:Y:S01]  /*2530*/  VIADD R57, R160.reuse, 0x20 ;  /* 0x00000020a0397836 */ /* 0x040fe20000000000 */
        /* <DEDUP_REMOVED lines=11> */
[----:B------:R-:W-:-:S02]  /*25f0*/  IMAD.SHL.U32 R61, R61, 0x2, RZ ;  /* 0x000000023d3d7824 */ /* 0x000fc400078e00ff */
[----:B------:R-:W-:Y:S02]  /*2600*/  IMAD.IADD R60, R175, 0x1, R60 ;  /* 0x00000001af3c7824 */ /* 0x000fe400078e023c */
[-C--:B--2---:R-:W-:Y:S02]  /*2610*/  IMAD R0, R37, R236.reuse, RZ ;  /* 0x000000ec25007224 */ /* 0x084fe400078e02ff */
[----:B---3--:R-:W-:Y:S02]  /*2620*/  IMAD R4, R39, R236, RZ ;  /* 0x000000ec27047224 */ /* 0x008fe400078e02ff */
[----:B------:R-:W-:Y:S02]  /*2630*/  IMAD R0, R36, R59, R0 ;  /* 0x0000003b24007224 */ /* 0x000fe400078e0200 */
        /* <DEDUP_REMOVED lines=10> */
[C---:B------:R-:W-:Y:S02]  /*26e0*/  IMAD R5, R176.reuse, R0, R5 ;  /* 0x00000000b0057224 */ /* 0x040fe400078e0205 */
[----:B------:R-:W-:Y:S01]  /*26f0*/  IMAD.WIDE.U32 R36, R176, R2, R36 ;  /* 0x00000002b0247225 */ /* 0x000fe200078e0024 */
[----:B------:R-:W-:Y:S02]  /*2700*/  IADD3 R31, R31, R3, RZ ;  /* 0x000000031f1f7210 */ /* 0x000fe40007ffe0ff */
[----:B------:R-:W-:Y:S01]  /*2710*/  LEA.HI R144, R17, R17, RZ, 0x1 ;  /* 0x0000001111907211 */ /* 0x000fe200078f08ff */
[-C--:B------:R-:W-:Y:S02]  /*2720*/  IMAD R4, R29, R16.reuse, RZ ;  /* 0x000000101d047224 */ /* 0x080fe400078e02ff */
[----:B------:R-:W-:Y:S01]  /*2730*/  IMAD R3, R27, R16, RZ ;  /* 0x000000101b037224 */ /* 0x000fe200078e02ff */
[----:B------:R-:W-:Y:S01]  /*2740*/  IADD3 R0, P0, -R84, R160, RZ ;  /* 0x000000a054007210 */ /* 0x000fe20007f1e1ff */
[----:B------:R-:W-:Y:S01]  /*2750*/  IMAD.IADD R37, R37, 0x1, R5 ;  /* 0x0000000125257824 */ /* 0x000fe200078e0205 */
[----:B------:R-:W-:Y:S01]  /*2760*/  SHF.R.S32.HI R5, RZ, 0x1f, R84 ;  /* 0x0000001fff057819 */ /* 0x000fe20000011454 */
[-C--:B------:R-:W-:Y:S01]  /*2770*/  IMAD R4, R28, R8.reuse, R4 ;  /* 0x000000081c047224 */ /* 0x080fe200078e0204 */
[----:B------:R-:W-:Y:S01]  /*2780*/  SHF.R.S32.HI R144, RZ, 0x1, R144 ;  /* 0x00000001ff907819 */ /* 0x000fe20000011490 */
[----:B------:R-:W-:-:S02]  /*2790*/  IMAD R3, R26, R8, R3 ;  /* 0x000000081a037224 */ /* 0x000fc400078e0203 */
[----:B------:R-:W-:-:S04]  /*27a0*/  IMAD.WIDE.U32 R28, R28, R16, R36 ;  /* 0x000000101c1c7225 */ /* 0x000fc800078e0024 */
[----:B------:R-:W-:-:S04]  /*27b0*/  IMAD.WIDE.U32 R26, R26, R16, R30 ;  /* 0x000000101a1a7225 */ /* 0x000fc800078e001e */
[----:B------:R-:W-:Y:S01]  /*27c0*/  IMAD.X R5, R161, 0x1, ~R5, P0 ;  /* 0x00000001a1057824 */ /* 0x000fe200000e0e05 */
[----:B------:R-:W-:Y:S01]  /*27d0*/  IADD3 R27, R27, R3, RZ ;  /* 0x000000031b1b7210 */ /* 0x000fe20007ffe0ff */
[----:B------:R-:W-:Y:S02]  /*27e0*/  IMAD.IADD R17, R29, 0x1, R4 ;  /* 0x000000011d117824 */ /* 0x000fe400078e0204 */
[----:B------:R-:W-:Y:S02]  /*27f0*/  IMAD R4, R160, R144, R152 ;  /* 0x00000090a0047224 */ /* 0x000fe400078e0298 */
[C---:B------:R-:W-:Y:S02]  /*2800*/  IMAD R114, R5.reuse, R178, RZ ;  /* 0x000000b205727224 */ /* 0x040fe400078e02ff */
[----:B------:R-:W-:Y:S02]  /*2810*/  IMAD R112, R5, R176, RZ ;  /* 0x000000b005707224 */ /* 0x000fe400078e02ff */
[----:B------:R-:W-:-:S02]  /*2820*/  IMAD.MOV.U32 R16, RZ, RZ, R28 ;  /* 0x000000ffff107224 */ /* 0x000fc400078e001c */
[----:B------:R-:W-:Y:S02]  /*2830*/  IMAD R118, R144, R20, RZ ;  /* 0x0000001490767224 */ /* 0x000fe400078e02ff */
[----:B------:R-:W-:Y:S02]  /*2840*/  IMAD.IADD R3, R152, 0x1, R4 ;  /* 0x0000000198037824 */ /* 0x000fe400078e0204 */
[-C--:B------:R-:W-:Y:S02]  /*2850*/  IMAD R114, R179, R0.reuse, R114 ;  /* 0x00000000b3727224 */ /* 0x080fe400078e0272 */
[----:B------:R-:W-:Y:S01]  /*2860*/  IMAD.WIDE.U32 R20, R178, R0, R26 ;  /* 0x00000000b2147225 */ /* 0x000fe200078e001a */
[----:B------:R-:W-:-:S03]  /*2870*/  SHF.R.S32.HI R2, RZ, 0x1f, R118 ;  /* 0x0000001fff027819 */ /* 0x000fc60000011476 */
[-C--:B------:R-:W-:Y:S02]  /*2880*/  IMAD R112, R177, R0.reuse, R112 ;  /* 0x00000000b1707224 */ /* 0x080fe400078e0270 */
[----:B------:R-:W-:Y:S01]  /*2890*/  IMAD.WIDE.U32 R16, R176, R0, R16 ;  /* 0x00000000b0107225 */ /* 0x000fe200078e0010 */
[C---:B------:R-:W-:Y:S02]  /*28a0*/  IADD3 R0, P3, R118.reuse, R4, RZ ;  /* 0x0000000476007210 */ /* 0x040fe40007f7e0ff */
[----:B------:R-:W-:Y:S02]  /*28b0*/  IADD3 R118, P2, R118, R3, RZ ;  /* 0x0000000376767210 */ /* 0x000fe40007f5e0ff */
[----:B------:R-:W-:Y:S02]  /*28c0*/  IADD3 R114, R21, R114, RZ ;  /* 0x0000007215727210 */ /* 0x000fe40007ffe0ff */
[----:B------:R-:W-:Y:S01]  /*28d0*/  LEA R115, P0, R20, R24, 0x1 ;  /* 0x0000001814737211 */ /* 0x000fe200078008ff */
[----:B------:R-:W-:Y:S01]  /*28e0*/  IMAD.IADD R112, R17, 0x1, R112 ;  /* 0x0000000111707824 */ /* 0x000fe200078e0270 */
[----:B------:R-:W-:Y:S01]  /*28f0*/  LEA R113, P1, R16, R22, 0x1 ;  /* 0x0000001610717211 */ /* 0x000fe200078208ff */
[----:B------:R-:W-:Y:S01]  /*2900*/  IMAD.SHL.U32 R119, R118, 0x2, RZ ;  /* 0x0000000276777824 */ /* 0x000fe200078e00ff */
[----:B------:R-:W-:Y:S01]  /*2910*/  LEA.HI.X R114, R20, R25, R114, 0x1, P0 ;  /* 0x0000001914727211 */ /* 0x000fe200000f0c72 */
[----:B------:R-:W-:Y:S01]  /*2920*/  IMAD.SHL.U32 R20, R0, 0x2, RZ ;  /* 0x0000000200147824 */ /* 0x000fe200078e00ff */
[----:B------:R-:W-:-:S02]  /*2930*/  LEA.HI.X.SX32 R4, R4, R2, 0x1, P3 ;  /* 0x0000000204047211 */ /* 0x000fc400018f0eff */
[----:B------:R-:W-:Y:S02]  /*2940*/  LEA.HI.X.SX32 R2, R3, R2, 0x1, P2 ;  /* 0x0000000203027211 */ /* 0x000fe400010f0eff */
[----:B------:R-:W-:Y:S02]  /*2950*/  LEA.HI.X R112, R16, R23, R112, 0x1, P1 ;  /* 0x0000001710707211 */ /* 0x000fe400008f0c70 */
[-C--:B------:R-:W-:Y:S02]  /*2960*/  IADD3 R117, P3, R14, R119.reuse, RZ ;  /* 0x000000770e757210 */ /* 0x080fe40007f7e0ff */
[----:B------:R-:W-:Y:S02]  /*2970*/  SHF.L.U64.HI R118, R118, 0x1, R2 ;  /* 0x0000000176767819 */ /* 0x000fe40000010202 */
[----:B------:R-:W-:Y:S02]  /*2980*/  IADD3 R36, P1, R14, R20, RZ ;  /* 0x000000140e247210 */ /* 0x000fe40007f3e0ff */
[----:B------:R-:W-:-:S02]  /*2990*/  IADD3 R119, P2, R6, R119, RZ ;  /* 0x0000007706777210 */ /* 0x000fc40007f5e0ff */
[----:B------:R-:W-:Y:S02]  /*29a0*/  SHF.L.U64.HI R0, R0, 0x1, R4 ;  /* 0x0000000100007819 */ /* 0x000fe40000010204 */
[----:B------:R-:W-:Y:S02]  /*29b0*/  IADD3 R20, P0, R6, R20, RZ ;  /* 0x0000001406147210 */ /* 0x000fe40007f1e0ff */
[----:B------:R-:W-:Y:S01]  /*29c0*/  IADD3.X R116, R15, R118, RZ, P3, !PT ;  /* 0x000000760f747210 */ /* 0x000fe20001ffe4ff */
[----:B------:R-:W-:Y:S01]  /*29d0*/  IMAD.X R118, R7, 0x1, R118, P2 ;  /* 0x0000000107767824 */ /* 0x000fe200010e0676 */
[----:B------:R-:W-:Y:S01]  /*29e0*/  IADD3 R80, P2, R229, 0x40, RZ ;  /* 0x00000040e5507810 */ /* 0x000fe20007f5e0ff */
[--C-:B------:R-:W-:Y:S01]  /*29f0*/  IMAD.X R21, R7, 0x1, R0.reuse, P0 ;  /* 0x0000000107157824 */ /* 0x100fe200000e0600 */
[----:B------:R-:W-:Y:S01]  /*2a00*/  IADD3 R70, P0, R229, 0xc0, RZ ;  /* 0x000000c0e5467810 */ /* 0x000fe20007f1e0ff */
[----:B------:R-:W-:Y:S01]  /*2a10*/  IMAD.X R37, R15, 0x1, R0, P1 ;  /* 0x000000010f257824 */ /* 0x000fe200008e0600 */
[----:B------:R-:W-:Y:S01]  /*2a20*/  IADD3 R76, P1, R229, 0x80, RZ ;  /* 0x00000080e54c7810 */ /* 0x000fe20007f3e0ff */
[--C-:B------:R-:W-:Y:S01]  /*2a30*/  IMAD.X R79, RZ, RZ, R230.reuse, P2 ;  /* 0x000000ffff4f7224 */ /* 0x100fe200010e06e6 */
[----:B------:R-:W-:Y:S01]  /*2a40*/  SHF.L.U32 R151, R144, 0x4, RZ ;  /* 0x0000000490977819 */ /* 0x000fe200000006ff */
[----:B------:R-:W-:Y:S01]  /*2a50*/  IMAD.X R69, RZ, RZ, R230, P0 ;  /* 0x000000ffff457224 */ /* 0x000fe200000e06e6 */
[----:B------:R-:W-:-:S02]  /*2a60*/  IADD3 R78, P2, R80, R229, RZ ;  /* 0x000000e5504e7210 */ /* 0x000fc40007f5e0ff */
[-C--:B------:R-:W-:Y:S02]  /*2a70*/  IADD3.X R75, RZ, R230.reuse, RZ, P1, !PT ;  /* 0x000000e6ff4b7210 */ /* 0x080fe40000ffe4ff */
[-C--:B------:R-:W-:Y:S02]  /*2a80*/  IADD3 R74, P1, R76, R229.reuse, RZ ;  /* 0x000000e54c4a7210 */ /* 0x080fe40007f3e0ff */
[-C--:B------:R-:W-:Y:S02]  /*2a90*/  IADD3 R68, P0, R70, R229.reuse, RZ ;  /* 0x000000e546447210 */ /* 0x080fe40007f1e0ff */
[C---:B------:R-:W-:Y:S01]  /*2aa0*/  SHF.L.U32 R86, R178.reuse, 0x4, RZ ;  /* 0x00000004b2567819 */ /* 0x040fe200000006ff */
[----:B------:R-:W-:Y:S01]  /*2ab0*/  VIADD R145, R151, 0x40 ;  /* 0x0000004097917836 */ /* 0x000fe20000000000 */
[----:B------:R-:W-:Y:S01]  /*2ac0*/  IADD3.X R67, R69, R230, RZ, P0, !PT ;  /* 0x000000e645437210 */ /* 0x000fe200007fe4ff */
[C---:B------:R-:W-:Y:S01]  /*2ad0*/  VIADD R141, R151.reuse, 0xc0 ;  /* 0x000000c0978d7836 */ /* 0x040fe20000000000 */
[----:B------:R-:W-:Y:S01]  /*2ae0*/  IADD3 R143, R151, 0x80, RZ ;  /* 0x00000080978f7810 */ /* 0x000fe20007ffe0ff */
[--C-:B------:R-:W-:Y:S01]  /*2af0*/  IMAD.X R77, R79, 0x1, R230.reuse, P2 ;  /* 0x000000014f4d7824 */ /* 0x100fe200010e06e6 */
[----:B------:R-:W-:Y:S01]  /*2b00*/  SHF.L.U64.HI R85, R178, 0x4, R179 ;  /* 0x00000004b2557819 */ /* 0x000fe200000102b3 */
[----:B------:R-:W-:Y:S01]  /*2b10*/  IMAD.X R73, R75, 0x1, R230, P1 ;  /* 0x000000014b497824 */ /* 0x000fe200008e06e6 */
[-C--:B------:R-:W-:Y:S01]  /*2b20*/  IADD3 R66, P3, R74, R229.reuse, RZ ;  /* 0x000000e54a427210 */ /* 0x080fe20007f7e0ff */
[----:B------:R-:W-:Y:S01]  /*2b30*/  IMAD.SHL.U32 R96, R178, 0x20, RZ ;  /* 0x00000020b2607824 */ /* 0x000fe200078e00ff */
[----:B------:R-:W-:-:S02]  /*2b40*/  IADD3 R64, P2, R68, R229, RZ ;  /* 0x000000e544407210 */ /* 0x000fc40007f5e0ff */
[C---:B------:R-:W-:Y:S01]  /*2b50*/  IADD3 R100, P0, R86.reuse, 0xc0, RZ ;  /* 0x000000c056647810 */ /* 0x040fe20007f1e0ff */
[C---:B------:R-:W-:Y:S01]  /*2b60*/  IMAD.IADD R142, R151.reuse, 0x1, R145 ;  /* 0x00000001978e7824 */ /* 0x040fe200078e0291 */
[C---:B------:R-:W-:Y:S01]  /*2b70*/  IADD3 R88, P5, R86.reuse, 0x40, RZ ;  /* 0x0000004056587810 */ /* 0x040fe20007fbe0ff */
[C---:B------:R-:W-:Y:S01]  /*2b80*/  IMAD.IADD R138, R151.reuse, 0x1, R141 ;  /* 0x00000001978a7824 */ /* 0x040fe200078e028d */
[----:B------:R-:W-:Y:S02]  /*2b90*/  IADD3 R92, P1, R86, 0x80, RZ ;  /* 0x00000080565c7810 */ /* 0x000fe40007f3e0ff */
[----:B------:R-:W-:Y:S02]  /*2ba0*/  IADD3 R72, P4, R78, R229, RZ ;  /* 0x000000e54e487210 */ /* 0x000fe40007f9e0ff */
[----:B------:R-:W-:Y:S01]  /*2bb0*/  IADD3 R140, R151, R143, RZ ;  /* 0x0000008f978c7210 */ /* 0x000fe20007ffe0ff */
[C---:B------:R-:W-:Y:S01]  /*2bc0*/  IMAD.SHL.U32 R108, R176.reuse, 0x10, RZ ;  /* 0x00000010b06c7824 */ /* 0x040fe200078e00ff */
[----:B------:R-:W-:Y:S01]  /*2bd0*/  IADD3.X R87, RZ, R85, RZ, P5, !PT ;  /* 0x00000055ff577210 */ /* 0x000fe20002ffe4ff */
[C---:B------:R-:W-:Y:S01]  /*2be0*/  IMAD.SHL.U32 R110, R176.reuse, 0x20, RZ ;  /* 0x00000020b06e7824 */ /* 0x040fe200078e00ff */
[C-C-:B------:R-:W-:Y:S01]  /*2bf0*/  SHF.L.U64.HI R107, R176.reuse, 0x4, R177.reuse ;  /* 0x00000004b06b7819 */ /* 0x140fe200000102b1 */
[--C-:B------:R-:W-:Y:S01]  /*2c00*/  IMAD.X R65, R73, 0x1, R230.reuse, P3 ;  /* 0x0000000149417824 */ /* 0x100fe200018e06e6 */
[----:B------:R-:W-:Y:S01]  /*2c10*/  SHF.L.U64.HI R109, R176, 0x5, R177 ;  /* 0x00000005b06d7819 */ /* 0x000fe200000102b1 */
[----:B------:R-:W-:Y:S01]  /*2c20*/  IMAD.X R63, R67, 0x1, R230, P2 ;  /* 0x00000001433f7824 */ /* 0x000fe200010e06e6 */
[----:B------:R-:W-:Y:S01]  /*2c30*/  SHF.L.U64.HI R95, R178, 0x5, R179 ;  /* 0x00000005b25f7819 */ /* 0x000fe200000102b3 */
[--C-:B------:R-:W-:Y:S01]  /*2c40*/  IMAD.X R99, RZ, RZ, R85.reuse, P0 ;  /* 0x000000ffff637224 */ /* 0x100fe200000e0655 */
[----:B------:R-:W-:Y:S01]  /*2c50*/  IADD3.X R71, R77, R230, RZ, P4, !PT ;  /* 0x000000e64d477210 */ /* 0x000fe200027fe4ff */
[----:B------:R-:W-:Y:S01]  /*2c60*/  IMAD.SHL.U32 R146, R144, 0x20, RZ ;  /* 0x0000002090927824 */ /* 0x000fe200078e00ff */
[----:B------:R-:W-:Y:S01]  /*2c70*/  IADD3 R90, P5, R88, R86, RZ ;  /* 0x00000056585a7210 */ /* 0x000fe20007fbe0ff */
[----:B------:R-:W-:Y:S01]  /*2c80*/  IMAD R111, R177, 0x60, RZ ;  /* 0x00000060b16f7824 */ /* 0x000fe200078e02ff */
[----:B------:R-:W-:Y:S01]  /*2c90*/  IADD3 R98, P3, R96, R88, RZ ;  /* 0x0000005860627210 */ /* 0x000fe20007f7e0ff */
[----:B------:R-:W-:Y:S01]  /*2ca0*/  IMAD.X R91, RZ, RZ, R85, P1 ;  /* 0x000000ffff5b7224 */ /* 0x000fe200008e0655 */
[----:B------:R-:W-:Y:S01]  /*2cb0*/  IADD3 R102, P2, R100, R86, RZ ;  /* 0x0000005664667210 */ /* 0x000fe20007f5e0ff */
[----:B------:R-:W-:Y:S01]  /*2cc0*/  IMAD R144, R144, 0x30, RZ ;  /* 0x0000003090907824 */ /* 0x000fe200078e02ff */
[----:B------:R-:W-:Y:S01]  /*2cd0*/  IADD3 R106, P0, R100, R96, RZ ;  /* 0x00000060646a7210 */ /* 0x000fe20007f1e0ff */
[C---:B------:R-:W-:Y:S01]  /*2ce0*/  IMAD.IADD R139, R151.reuse, 0x1, R142 ;  /* 0x00000001978b7824 */ /* 0x040fe200078e028e */
[----:B------:R-:W-:Y:S01]  /*2cf0*/  IADD3 R94, P4, R92, R86, RZ ;  /* 0x000000565c5e7210 */ /* 0x000fe20007f9e0ff */
[C---:B------:R-:W-:Y:S01]  /*2d00*/  IMAD.IADD R136, R151.reuse, 0x1, R138 ;  /* 0x0000000197887824 */ /* 0x040fe200078e028a */
[----:B------:R-:W-:Y:S01]  /*2d10*/  IADD3 R104, P1, R96, R92, RZ ;  /* 0x0000005c60687210 */ /* 0x000fe20007f3e0ff */
[----:B------:R-:W-:Y:S01]  /*2d20*/  IMAD.WIDE.U32 R176, R176, 0x60, RZ ;  /* 0x00000060b0b07825 */ /* 0x000fe200078e00ff */
[----:B------:R-:W-:-:S02]  /*2d30*/  IADD3 R137, R151, R140, RZ ;  /* 0x0000008c97897210 */ /* 0x000fc40007ffe0ff */
[C---:B------:R-:W-:Y:S01]  /*2d40*/  SHF.L.U64.HI R107, R108.reuse, 0x1, R107 ;  /* 0x000000016c6b7819 */ /* 0x040fe2000001026b */
[----:B------:R-:W-:Y:S01]  /*2d50*/  IMAD.SHL.U32 R108, R108, 0x2, RZ ;  /* 0x000000026c6c7824 */ /* 0x000fe200078e00ff */
[C---:B------:R-:W-:Y:S01]  /*2d60*/  SHF.L.U64.HI R109, R110.reuse, 0x1, R109 ;  /* 0x000000016e6d7819 */ /* 0x040fe2000001026d */
[----:B------:R-:W-:Y:S01]  /*2d70*/  IMAD.SHL.U32 R110, R110, 0x2, RZ ;  /* 0x000000026e6e7824 */ /* 0x000fe200078e00ff */
[----:B------:R-:W-:Y:S01]  /*2d80*/  MOV R14, R165 ;  /* 0x000000a5000e7202 */ /* 0x000fe20000000f00 */
        /* <DEDUP_REMOVED lines=19> */
.L_x_2593:
[----:B------:R-:W-:Y:S01]  /*2ec0*/  MOV R3, R112 ;  /* 0x0000007000037202 */ /* 0x000fe20000000f00 */
[----:B------:R-:W-:Y:S01]  /*2ed0*/  IMAD.SHL.U32 R16, R14, 0x40, RZ ;  /* 0x000000400e107824 */ /* 0x000fe200078e00ff */
[----:B------:R-:W-:Y:S01]  /*2ee0*/  BSSY B0, `(.L_x_2476) ;  /* 0x000001f000007945 */ /* 0x000fe20003800000 */
[----:B------:R-:W-:Y:S02]  /*2ef0*/  IMAD.MOV.U32 R2, RZ, RZ, R113 ;  /* 0x000000ffff027224 */ /* 0x000fe400078e0071 */
[----:B------:R-:W-:Y:S04]  /*2f00*/  VIADD R15, R16, 0xffffffc0 ;  /* 0xffffffc0100f7836 */ /* 0x000fe80000000000 */
[----:B------:R-:W-:Y:S01]  /*2f10*/  IMAD.IADD R183, R53, 0x1, -R15 ;  /* 0x0000000135b77824 */ /* 0x000fe200078e0a0f */
[----:B------:R-:W-:Y:S04]  /*2f20*/  IADD3 R182, R84, -R15, RZ ;  /* 0x8000000f54b67210 */ /* 0x000fe80007ffe0ff */
[-C--:B------:R-:W-:Y:S02]  /*2f30*/  ISETP.GE.AND P3, PT, R160, R183.reuse, PT ;  /* 0x000000b7a000720c */ /* 0x080fe40003f66270 */
[-C--:B------:R-:W-:Y:S02]  /*2f40*/  ISETP.GE.AND P0, PT, R58, R183.reuse, PT ;  /* 0x000000b73a00720c */ /* 0x080fe40003f06270 */
[-C--:B------:R-:W-:Y:S02]  /*2f50*/  ISETP.GE.AND P3, PT, R160, R182.reuse, !P3 ;  /* 0x000000b6a000720c */ /* 0x080fe40005f66270 */
[----:B------:R-:W-:Y:S02]  /*2f60*/  ISETP.GE.AND P4, PT, R57, R183, PT ;  /* 0x000000b73900720c */ /* 0x000fe40003f86270 */
[----:B------:R-:W-:Y:S09]  /*2f70*/  ISETP.GE.AND P0, PT, R58, R182, !P0 ;  /* 0x000000b63a00720c */ /* 0x000ff20004706270 */
[----:B---345:R-:W-:Y:S05]  /*2f80*/  @!P3 BRA `(.L_x_2477) ;  /* 0x000000000050b947 */ /* 0x038fea0003800000 */
        /* <DEDUP_REMOVED lines=20> */
.L_x_2477:
[----:B------:R-:W-:Y:S05]  /*30d0*/  BSYNC B0 ;  /* 0x0000000000007941 */ /* 0x000fea0003800000 */
.L_x_2476:
        /* <DEDUP_REMOVED lines=18> */
.L_x_2479:
[----:B------:R-:W-:Y:S05]  /*3200*/  BSYNC B0 ;  /* 0x0000000000007941 */ /* 0x000fea0003800000 */
.L_x_2478:
[-C--:B------:R-:W-:Y:S01]  /*3210*/  ISETP.GE.AND P4, PT, R57, R182.reuse, !P4 ;  /* 0x000000b63900720c */ /* 0x080fe20006786270 */
        /* <DEDUP_REMOVED lines=20> */
.L_x_2481:
[----:B------:R-:W-:Y:S05]  /*3360*/  BSYNC B0 ;  /* 0x0000000000007941 */ /* 0x000fea0003800000 */
.L_x_2480:
        /* <DEDUP_REMOVED lines=18> */
.L_x_2483:
[----:B------:R-:W-:Y:S05]  /*3490*/  BSYNC B0 ;  /* 0x0000000000007941 */ /* 0x000fea0003800000 */
.L_x_2482:
        /* <DEDUP_REMOVED lines=21> */
[----:B------:R-:W-:Y:S02]  /*35f0*/  MOV R2, R115 ;  /* 0x0000007300027202 */ /* 0x000fe40000000f00 */
[----:B------:R-:W-:Y:S02]  /*3600*/  MOV R3, R114 ;  /* 0x0000007200037202 */ /* 0x000fe40000000f00 */
[----:B------:R-:W-:Y:S03]  /*3610*/  ISETP.GE.AND P0, PT, R18, R17, PT ;  /* 0x000000111200720c */ /* 0x000fe60003f06270 */
[----:B------:R-:W2:Y:S10]  /*3620*/  LD.E.128 R24, desc[UR6][R2.64] ;  /* 0x0000000602187980 */ /* 0x000eb4000c101d00 */
[----:B------:R-:W3:Y:S06]  /*3630*/  @!P0 LD.E.64 R30, desc[UR6][R36.64] ;  /* 0x00000006241e8980 */ /* 0x000eec000c101b00 */
[----:B------:R-:W5:Y:S01]  /*3640*/  @!P0 LD.E.64 R2, desc[UR6][R20.64] ;  /* 0x0000000614028980 */ /* 0x000f62000c101b00 */
[--C-:B---34-:R-:W-:Y:S01]  /*3650*/  @!P0 HADD2.F32 R22, -RZ, R30.reuse.H0_H0 ;  /* 0x2000001eff168230 */ /* 0x118fe20000004100 */
[----:B--2---:R-:W-:Y:S01]  /*3660*/  @!P0 MOV R0, R24 ;  /* 0x0000001800008202 */ /* 0x004fe20000000f00 */
[----:B------:R-:W-:Y:S01]  /*3670*/  @!P0 HADD2.F32 R28, -RZ, R30.H1_H1 ;  /* 0x3000001eff1c8230 */ /* 0x000fe20000004100 */
[----:B------:R-:W-:Y:S01]  /*3680*/  @!P0 MOV R7, R25 ;  /* 0x0000001900078202 */ /* 0x000fe20000000f00 */
[--C-:B------:R-:W-:Y:S02]  /*3690*/  @!P0 HADD2.F32 R29, -RZ, R31.reuse.H0_H0 ;  /* 0x2000001fff1d8230 */ /* 0x100fe40000004100 */
[----:B------:R-:W-:Y:S02]  /*36a0*/  @!P0 HADD2.F32 R23, -RZ, R0.H0_H0 ;  /* 0x20000000ff178230 */ /* 0x000fe40000004100 */
[----:B------:R-:W-:Y:S02]  /*36b0*/  @!P0 HADD2.F32 R30, -RZ, R31.H1_H1 ;  /* 0x3000001fff1e8230 */ /* 0x000fe40000004100 */
[--C-:B-----5:R-:W-:Y:S02]  /*36c0*/  @!P0 HADD2.F32 R8, -RZ, R2.reuse.H0_H0 ;  /* 0x20000002ff088230 */ /* 0x120fe40000004100 */
        /* <DEDUP_REMOVED lines=37> */
.L_x_2490:
[----:B------:R-:W-:Y:S05]  /*3920*/  BSYNC B0 ;  /* 0x0000000000007941 */ /* 0x000fea0003800000 */
.L_x_2489:
[----:B------:R-:W-:Y:S04]  /*3930*/  BSSY B0, `(.L_x_2491) ;  /* 0x0000035000007945 */ /* 0x000fe80003800000 */
[----:B------:R-:W-:Y:S05]  /*3940*/  @P3 BRA `(.L_x_2492) ;  /* 0x0000000000cc3947 */ /* 0x000fea0003800000 */
[----:B------:R-:W-:Y:S02]  /*3950*/  MOV R2, R115 ;  /* 0x0000007300027202 */ /* 0x000fe40000000f00 */
[----:B------:R-:W-:Y:S02]  /*3960*/  MOV R3, R114 ;  /* 0x0000007200037202 */ /* 0x000fe40000000f00 */
[----:B------:R-:W-:Y:S03]  /*3970*/  ISETP.GE.AND P0, PT, R13, R17, PT ;  /* 0x000000110d00720c */ /* 0x000fe60003f06270 */
[----:B-1----:R-:W2:Y:S10]  /*3980*/  LD.E.128 R24, desc[UR6][R2.64+0x80] ;  /* 0x0000800602187980 */ /* 0x002eb4000c101d00 */
        /* <DEDUP_REMOVED lines=47> */
.L_x_2492:
[----:B------:R-:W-:Y:S05]  /*3c80*/  BSYNC B0 ;  /* 0x0000000000007941 */ /* 0x000fea0003800000 */
.L_x_2491:
[----:B------:R-:W-:Y:S04]  /*3c90*/  BSSY B0, `(.L_x_2493) ;  /* 0x0000035000007945 */ /* 0x000fe80003800000 */
[----:B------:R-:W-:Y:S05]  /*3ca0*/  @P2 BRA `(.L_x_2494) ;  /* 0x0000000000cc2947 */ /* 0x000fea0003800000 */
[----:B------:R-:W-:Y:S02]  /*3cb0*/  MOV R2, R115 ;  /* 0x0000007300027202 */ /* 0x000fe40000000f00 */
[----:B------:R-:W-:Y:S02]  /*3cc0*/  MOV R3, R114 ;  /* 0x0000007200037202 */ /* 0x000fe40000000f00 */
[----:B------:R-:W-:Y:S03]  /*3cd0*/  ISETP.GE.AND P0, PT, R12, R17, PT ;  /* 0x000000110c00720c */ /* 0x000fe60003f06270 */
[----:B-12---:R-:W2:Y:S10]  /*3ce0*/  LD.E.128 R24, desc[UR6][R2.64+0x100] ;  /* 0x0001000602187980 */ /* 0x006eb4000c101d00 */
        /* <DEDUP_REMOVED lines=47> */
.L_x_2494:
[----:B------:R-:W-:Y:S05]  /*3fe0*/  BSYNC B0 ;  /* 0x0000000000007941 */ /* 0x000fea0003800000 */
.L_x_2493:
        /* <DEDUP_REMOVED lines=52> */
.L_x_2488:
[----:B------:R-:W-:Y:S05]  /*4330*/  BSYNC B1 ;  /* 0x0000000000017941 */ /* 0x000fea0003800000 */
.L_x_2487:
        /* <DEDUP_REMOVED lines=9> */
[----:B------:R-:W-:Y:S02]  /*43d0*/  ISETP.GE.AND P3, PT, R13, R164, PT ;  /* 0x000000a40d00720c */ /* 0x000fe40003f66270 */
[-C--:B---34-:R-:W-:Y:S02]  /*43e0*/  IADD3 R6, P5, R20, R38.reuse, RZ ;  /* 0x0000002614067210 */ /* 0x098fe40007fbe0ff */
[----:B------:R-:W-:Y:S02]  /*43f0*/  IADD3 R38, P4, R36, R38, RZ ;  /* 0x0000002624267210 */ /* 0x000fe40007f9e0ff */
[-C--:B------:R-:W-:Y:S01]  /*4400*/  ISETP.GE.AND P2, PT, R12, R164.reuse, PT ;  /* 0x000000a40c00720c */ /* 0x080fe20003f46270 */
[--C-:B------:R-:W-:Y:S01]  /*4410*/  IMAD.X R7, R21, 0x1, R0.reuse, P5 ;  /* 0x0000000115077824 */ /* 0x100fe200028e0600 */
[----:B------:R-:W-:Y:S01]  /*4420*/  ISETP.GE.AND P1, PT, R9, R164, PT ;  /* 0x000000a40900720c */ /* 0x000fe20003f26270 */
[----:B------:R-:W-:Y:S01]  /*4430*/  IMAD.X R39, R37, 0x1, R0, P4 ;  /* 0x0000000125277824 */ /* 0x000fe200020e0600 */
[----:B------:R-:W-:Y:S11]  /*4440*/  @P0 BRA `(.L_x_2498) ;  /* 0x0000000000d40947 */ /* 0x000ff60003800000 */
        /* <DEDUP_REMOVED lines=53> */
.L_x_2498:
[----:B------:R-:W-:Y:S05]  /*47a0*/  BSYNC B0 ;  /* 0x0000000000007941 */ /* 0x000fea0003800000 */
.L_x_2497:
        /* <DEDUP_REMOVED lines=55> */
.L_x_2500:
[----:B------:R-:W-:Y:S05]  /*4b20*/  BSYNC B0 ;  /* 0x0000000000007941 */ /* 0x000fea0003800000 */
.L_x_2499:
[----:B------:R-:W-:Y:S04]  /*4b30*/  BSSY B0, `(.L_x_2501) ;  /* 0x0000037000007945 */ /* 0x000fe80003800000 */
        /* <DEDUP_REMOVED lines=54> */
.L_x_2502:
[----:B------:R-:W-:Y:S05]  /*4ea0*/  BSYNC B0 ;  /* 0x0000000000007941 */ /* 0x000fea0003800000 */
.L_x_2501:
        /* <DEDUP_REMOVED lines=54> */
.L_x_2496:
[----:B------:R-:W-:Y:S05]  /*5210*/  BSYNC B1 ;  /* 0x0000000000017941 */ /* 0x000fea0003800000 */
.L_x_2495:
        /* <DEDUP_REMOVED lines=10> */
[-C--:B-1-34-:R-:W-:Y:S02]  /*52c0*/  IADD3 R6, P5, R20, R38.reuse, RZ ;  /* 0x0000002614067210 */ /* 0x09afe40007fbe0ff */
[----:B------:R-:W-:Y:S02]  /*52d0*/  IADD3 R38, P4, R36, R38, RZ ;  /* 0x0000002624267210 */ /* 0x000fe40007f9e0ff */
[-C--:B------:R-:W-:Y:S01]  /*52e0*/  ISETP.GE.AND P2, PT, R12, R164.reuse, PT ;  /* 0x000000a40c00720c */ /* 0x080fe20003f46270 */
[--C-:B------:R-:W-:Y:S01]  /*52f0*/  IMAD.X R7, R21, 0x1, R0.reuse, P5 ;  /* 0x0000000115077824 */ /* 0x100fe200028e0600 */
[----:B------:R-:W-:Y:S01]  /*5300*/  ISETP.GE.AND P1, PT, R9, R164, PT ;  /* 0x000000a40900720c */ /* 0x000fe20003f26270 */
[----:B------:R-:W-:Y:S01]  /*5310*/  IMAD.X R39, R37, 0x1, R0, P4 ;  /* 0x0000000125277824 */ /* 0x000fe200020e0600 */
[----:B------:R-:W-:Y:S11]  /*5320*/  @P0 BRA `(.L_x_2506) ;  /* 0x0000000000d40947 */ /* 0x000ff60003800000 */
[----:B--2---:R-:W-:Y:S02]  /*5330*/  LEA R24, P4, R96, R115, 0x1 ;  /* 0x0000007360187211 */ /* 0x004fe400078808ff */
        /* <DEDUP_REMOVED lines=52> */
.L_x_2506:
[----:B------:R-:W-:Y:S05]  /*5680*/  BSYNC B0 ;  /* 0x0000000000007941 */ /* 0x000fea0003800000 */
.L_x_2505:
[----:B------:R-:W-:Y:S04]  /*5690*/  BSSY B0, `(.L_x_2507) ;  /* 0x0000037000007945 */ /* 0x000fe80003800000 */
[----:B------:R-:W-:Y:S05]  /*56a0*/  @P3 BRA `(.L_x_2508) ;  /* 0x0000000000d43947 */ /* 0x000fea0003800000 */
        /* <DEDUP_REMOVED lines=53> */
.L_x_2508:
[----:B------:R-:W-:Y:S05]  /*5a00*/  BSYNC B0 ;  /* 0x0000000000007941 */ /* 0x000fea0003800000 */
.L_x_2507:
        /* <DEDUP_REMOVED lines=55> */
.L_x_2510:
[----:B------:R-:W-:Y:S05]  /*5d80*/  BSYNC B0 ;  /* 0x0000000000007941 */ /* 0x000fea0003800000 */
.L_x_2509:
        /* <DEDUP_REMOVED lines=54> */
.L_x_2504:
[----:B------:R-:W-:Y:S05]  /*60f0*/  BSYNC B1 ;  /* 0x0000000000017941 */ /* 0x000fea0003800000 */
.L_x_2503:
        /* <DEDUP_REMOVED lines=74> */
.L_x_2514:
[----:B------:R-:W-:Y:S05]  /*65a0*/  BSYNC B0 ;  /* 0x0000000000007941 */ /* 0x000fea0003800000 */
.L_x_2513:
        /* <DEDUP_REMOVED lines=55> */
.L_x_2516:
[----:B------:R-:W-:Y:S05]  /*6920*/  BSYNC B0 ;  /* 0x0000000000007941 */ /* 0x000fea0003800000 */
.L_x_2515:
        /* <DEDUP_REMOVED lines=55> */
.L_x_2518:
[----:B------:R-:W-:Y:S05]  /*6ca0*/  BSYNC B0 ;  /* 0x0000000000007941 */ /* 0x000fea0003800000 */
.L_x_2517:
        /* <DEDUP_REMOVED lines=54> */
.L_x_2512:
[----:B------:R-:W-:Y:S05]  /*7010*/  BSYNC B1 ;  /* 0x0000000000017941 */ /* 0x000fea0003800000 */
.L_x_2511:
[----:B------:R-:W2:Y:S02]  /*7020*/  LD.E R0, desc[UR6][R10.64+0xd0] ;  /* 0x0000d0060a007980 */ /* 0x000ea4000c101900 */
[----:B--2---:R-:W-:Y:S05]  /*7030*/  IMAD.U32 R0, R0, -0x20, RZ ;  /* 0xffffffe000007824 */ /* 0x004fea00078e00ff */
[C---:B------:R-:W-:Y:S02]  /*7040*/  LEA R20, P1, R0.reuse, R20, 0x1 ;  /* 0x0000001400147211 */ /* 0x040fe400078208ff */
[C---:B------:R-:W-:Y:S02]  /*7050*/  LEA R36, P0, R0.reuse, R36, 0x1 ;  /* 0x0000002400247211 */ /* 0x040fe400078008ff */
[C---:B------:R-:W-:Y:S02]  /*7060*/  LEA.HI.X.SX32 R21, R0.reuse, R21, 0x1, P1 ;  /* 0x0000001500157211 */ /* 0x040fe400008f0eff */
[----:B------:R-:W-:Y:S01]  /*7070*/  LEA.HI.X.SX32 R37, R0, R37, 0x1, P0 ;  /* 0x0000002500257211 */ /* 0x000fe200000f0eff */
[----:B------:R-:W-:Y:S05]  /*7080*/  BRA `(.L_x_2519) ;  /* 0x0000007000487947 */ /* 0x000fea0003800000 */
.L_x_2486:
        /* <DEDUP_REMOVED lines=101> */
.L_x_2525:
[----:B------:R-:W-:Y:S05]  /*76e0*/  BSYNC B0 ;  /* 0x0000000000007941 */ /* 0x000fea0003800000 */
.L_x_2524:
[----:B-----5:R2:W-:Y:S02]  /*76f0*/  ST.E.128 desc[UR6][R120.64], R28 ;  /* 0x0000001c78007985 */ /* 0x0205e4000c101d06 */
.L_x_2523:
[----:B------:R-:W-:Y:S05]  /*7700*/  BSYNC B1 ;  /* 0x0000000000017941 */ /* 0x000fea0003800000 */
.L_x_2522:
[----:B------:R-:W-:Y:S01]  /*7710*/  ISETP.GE.AND P0, PT, R13, R164, PT ;  /* 0x000000a40d00720c */ /* 0x000fe20003f06270 */
[----:B------:R-:W-:Y:S11]  /*7720*/  BSSY B1, `(.L_x_2526) ;  /* 0x0000064000017945 */ /* 0x000ff60003800000 */
[----:B------:R-:W-:Y:S01]  /*7730*/  @!UPT UIADD3 URZ, URZ, URZ, URZ ;  /* 0x0000003f3f3ff290 */ /* 0x000fe2000fffe03f */
[----:B------:R-:W-:Y:S05]  /*7740*/  @P0 BRA `(.L_x_2527) ;  /* 0x0000000400840947 */ /* 0x000fea0003800000 */
[----:B---34-:R-:W-:Y:S01]  /*7750*/  IMAD.MOV.U32 R22, RZ, RZ, R115 ;  /* 0x000000ffff167224 */ /* 0x018fe200078e0073 */
[----:B------:R-:W-:Y:S01]  /*7760*/  MOV R23, R114 ;  /* 0x0000007200177202 */ /* 0x000fe20000000f00 */
[----:B------:R-:W-:Y:S01]  /*7770*/  BSSY B0, `(.L_x_2528) ;  /* 0x000005d000007945 */ /* 0x000fe20003800000 */
[----:B------:R-:W-:Y:S03]  /*7780*/  ISETP.GE.AND P0, PT, R13, R17, PT ;  /* 0x000000110d00720c */ /* 0x000fe60003f06270 */
[----:B--2---:R2:W5:Y:S10]  /*7790*/  LD.E.128 R28, desc[UR6][R22.64+0x80] ;  /* 0x00008006161c7980 */ /* 0x004574000c101d00 */
[----:B------:R-:W-:Y:S05]  /*77a0*/  @P0 BRA `(.L_x_2529) ;  /* 0x0000000400640947 */ /* 0x000fea0003800000 */
[----:B------:R-:W-:Y:S02]  /*77b0*/  LEA.HI R0, R17, R17, RZ, 0x1 ;  /* 0x0000001111007211 */ /* 0x000fe400078f08ff */
[----:B-1----:R-:W-:Y:S02]  /*77c0*/  MOV R4, RZ ;  /* 0x000000ff00047202 */ /* 0x002fe40000000f00 */
        /* <DEDUP_REMOVED lines=87> */
.L_x_2529:
[----:B------:R-:W-:Y:S05]  /*7d40*/  BSYNC B0 ;  /* 0x0000000000007941 */ /* 0x000fea0003800000 */
.L_x_2528:
[----:B-----5:R3:W-:Y:S02]  /*7d50*/  ST.E.128 desc[UR6][R120.64+0x80], R28 ;  /* 0x0000801c78007985 */ /* 0x0207e4000c101d06 */
.L_x_2527:
[----:B------:R-:W-:Y:S05]  /*7d60*/  BSYNC B1 ;  /* 0x0000000000017941 */ /* 0x000fea0003800000 */
.L_x_2526:
[----:B------:R-:W-:Y:S01]  /*7d70*/  ISETP.GE.AND P0, PT, R12, R164, PT ;  /* 0x000000a40c00720c */ /* 0x000fe20003f06270 */
[----:B------:R-:W-:Y:S11]  /*7d80*/  BSSY B1, `(.L_x_2530) ;  /* 0x0000064000017945 */ /* 0x000ff60003800000 */
[----:B------:R-:W-:Y:S01]  /*7d90*/  @!UPT UIADD3 URZ, URZ, URZ, URZ ;  /* 0x0000003f3f3ff290 */ /* 0x000fe2000fffe03f */
[----:B------:R-:W-:Y:S05]  /*7da0*/  @P0 BRA `(.L_x_2531) ;  /* 0x0000000400840947 */ /* 0x000fea0003800000 */
[----:B--234-:R-:W-:Y:S01]  /*7db0*/  IMAD.MOV.U32 R22, RZ, RZ, R115 ;  /* 0x000000ffff167224 */ /* 0x01cfe200078e0073 */
[----:B------:R-:W-:Y:S01]  /*7dc0*/  MOV R23, R114 ;  /* 0x0000007200177202 */ /* 0x000fe20000000f00 */
[----:B------:R-:W-:Y:S01]  /*7dd0*/  BSSY B0, `(.L_x_2532) ;  /* 0x000005d000007945 */ /* 0x000fe20003800000 */
[----:B------:R-:W-:Y:S03]  /*7de0*/  ISETP.GE.AND P0, PT, R12, R17, PT ;  /* 0x000000110c00720c */ /* 0x000fe60003f06270 */
[----:B------:R2:W5:Y:S10]  /*7df0*/  LD.E.128 R28, desc[UR6][R22.64+0x100] ;  /* 0x00010006161c7980 */ /* 0x000574000c101d00 */
        /* <DEDUP_REMOVED lines=90> */
.L_x_2533:
[----:B------:R-:W-:Y:S05]  /*83a0*/  BSYNC B0 ;  /* 0x0000000000007941 */ /* 0x000fea0003800000 */
.L_x_2532:
[----:B-----5:R3:W-:Y:S02]  /*83b0*/  ST.E.128 desc[UR6][R120.64+0x100], R28 ;  /* 0x0001001c78007985 */ /* 0x0207e4000c101d06 */
.L_x_2531:
[----:B------:R-:W-:Y:S05]  /*83c0*/  BSYNC B1 ;  /* 0x0000000000017941 */ /* 0x000fea0003800000 */
.L_x_2530:
[----:B------:R-:W-:Y:S11]  /*83d0*/  ISETP.GE.AND P0, PT, R9, R164, PT ;  /* 0x000000a40900720c */ /* 0x000ff60003f06270 */
[----:B------:R-:W-:Y:S02]  /*83e0*/  @!UPT UIADD3 URZ, URZ, URZ, URZ ;  /* 0x0000003f3f3ff290 */ /* 0x000fe4000fffe03f */
        /* <DEDUP_REMOVED lines=96> */
.L_x_2535:
[----:B------:R-:W-:Y:S05]  /*89f0*/  BSYNC B0 ;  /* 0x0000000000007941 */ /* 0x000fea0003800000 */
.L_x_2534:
[----:B-----5:R3:W-:Y:S02]  /*8a00*/  ST.E.128 desc[UR6][R120.64+0x180], R28 ;  /* 0x0001801c78007985 */ /* 0x0207e4000c101d06 */
.L_x_2521:
[----:B------:R-:W-:Y:S05]  /*8a10*/  BSYNC B2 ;  /* 0x0000000000027941 */ /* 0x000fea0003800000 */
.L_x_2520:
        /* <DEDUP_REMOVED lines=14> */
[----:B--2---:R2:W5:Y:S01]  /*8b00*/  LD.E.128 R28, desc[UR6][R6.64] ;  /* 0x00000006061c7980 */ /* 0x004562000c101d00 */
[----:B------:R-:W-:Y:S05]  /*8b10*/  LEA.HI.X R189, R229, R121, R230, 0x1, P0 ;  /* 0x00000079e5bd7211 */ /* 0x000fea00000f0ce6 */
[----:B------:R-:W-:Y:S05]  /*8b20*/  @P1 BRA `(.L_x_2541) ;  /* 0x0000000400641947 */ /* 0x000fea0003800000 */
[----:B------:R-:W-:Y:S02]  /*8b30*/  LEA.HI R0, R17, R17, RZ, 0x1 ;  /* 0x0000001111007211 */ /* 0x000fe400078f08ff */
[----:B-1----:R-:W-:Y:S02]  /*8b40*/  MOV R5, RZ ;  /* 0x000000ff00057202 */ /* 0x002fe40000000f00 */
        /* <DEDUP_REMOVED lines=14> */
[----:B--2---:R1:W2:Y:S08]  /*8c30*/  LD.E.128 R4, desc[UR6][R2.64] ;  /* 0x0000000602047980 */ /* 0x0042b0000c101d00 */
        /* <DEDUP_REMOVED lines=72> */
.L_x_2541:
[----:B------:R-:W-:Y:S05]  /*90c0*/  BSYNC B0 ;  /* 0x0000000000007941 */ /* 0x000fea0003800000 */
.L_x_2540:
[----:B-----5:R3:W-:Y:S02]  /*90d0*/  ST.E.128 desc[UR6][R188.64], R28 ;  /* 0x0000001cbc007985 */ /* 0x0207e4000c101d06 */
.L_x_2539:
[----:B------:R-:W-:Y:S05]  /*90e0*/  BSYNC B1 ;  /* 0x0000000000017941 */ /* 0x000fea0003800000 */
.L_x_2538:
[----:B------:R-:W-:Y:S01]  /*90f0*/  ISETP.GE.AND P0, PT, R13, R164, PT ;  /* 0x000000a40d00720c */ /* 0x000fe20003f06270 */
[----:B------:R-:W-:Y:S11]  /*9100*/  BSSY B1, `(.L_x_2542) ;  /* 0x0000066000017945 */ /* 0x000ff60003800000 */
[----:B------:R-:W-:Y:S01]  /*9110*/  @!UPT UIADD3 URZ, URZ, URZ, URZ ;  /* 0x0000003f3f3ff290 */ /* 0x000fe2000fffe03f */
[----:B------:R-:W-:Y:S05]  /*9120*/  @P0 BRA `(.L_x_2543) ;  /* 0x00000004008c0947 */ /* 0x000fea0003800000 */
[C---:B--234-:R-:W-:Y:S01]  /*9130*/  LEA R6, P0, R88.reuse, R115, 0x1 ;  /* 0x0000007358067211 */ /* 0x05cfe200078008ff */
        /* <DEDUP_REMOVED lines=96> */
.L_x_2545:
[----:B------:R-:W-:Y:S05]  /*9740*/  BSYNC B0 ;  /* 0x0000000000007941 */ /* 0x000fea0003800000 */
.L_x_2544:
[----:B-----5:R3:W-:Y:S02]  /*9750*/  ST.E.128 desc[UR6][R188.64], R28 ;  /* 0x0000001cbc007985 */ /* 0x0207e4000c101d06 */
.L_x_2543:
[----:B------:R-:W-:Y:S05]  /*9760*/  BSYNC B1 ;  /* 0x0000000000017941 */ /* 0x000fea0003800000 */
.L_x_2542:
[----:B------:R-:W-:Y:S01]  /*9770*/  ISETP.GE.AND P0, PT, R12, R164, PT ;  /* 0x000000a40c00720c */ /* 0x000fe20003f06270 */
[----:B------:R-:W-:Y:S11]  /*9780*/  BSSY B1, `(.L_x_2546) ;  /* 0x0000066000017945 */ /* 0x000ff60003800000 */
[----:B------:R-:W-:Y:S01]  /*9790*/  @!UPT UIADD3 URZ, URZ, URZ, URZ ;  /* 0x0000003f3f3ff290 */ /* 0x000fe2000fffe03f */
[----:B------:R-:W-:Y:S05]  /*97a0*/  @P0 BRA `(.L_x_2547) ;  /* 0x00000004008c0947 */ /* 0x000fea0003800000 */
[----:B--234-:R-:W-:Y:S01]  /*97b0*/  LEA R6, P0, R92, R115, 0x1 ;  /* 0x000000735c067211 */ /* 0x01cfe200078008ff */
        /* <DEDUP_REMOVED lines=96> */
.L_x_2549:
[----:B------:R-:W-:Y:S05]  /*9dc0*/  BSYNC B0 ;  /* 0x0000000000007941 */ /* 0x000fea0003800000 */
.L_x_2548:
[----:B-----5:R3:W-:Y:S02]  /*9dd0*/  ST.E.128 desc[UR6][R188.64], R28 ;  /* 0x0000001cbc007985 */ /* 0x0207e4000c101d06 */
.L_x_2547:
[----:B------:R-:W-:Y:S05]  /*9de0*/  BSYNC B1 ;  /* 0x0000000000017941 */ /* 0x000fea0003800000 */
.L_x_2546:
[----:B------:R-:W-:Y:S11]  /*9df0*/  ISETP.GE.AND P0, PT, R9, R164, PT ;  /* 0x000000a40900720c */ /* 0x000ff60003f06270 */
[----:B------:R-:W-:Y:S02]  /*9e00*/  @!UPT UIADD3 URZ, URZ, URZ, URZ ;  /* 0x0000003f3f3ff290 */ /* 0x000fe4000fffe03f */
        /* <DEDUP_REMOVED lines=98> */
.L_x_2551:
[----:B------:R-:W-:Y:S05]  /*a430*/  BSYNC B0 ;  /* 0x0000000000007941 */ /* 0x000fea0003800000 */
.L_x_2550:
[----:B-----5:R3:W-:Y:S02]  /*a440*/  ST.E.128 desc[UR6][R188.64], R28 ;  /* 0x0000001cbc007985 */ /* 0x0207e4000c101d06 */
.L_x_2537:
[----:B------:R-:W-:Y:S05]  /*a450*/  BSYNC B2 ;  /* 0x0000000000027941 */ /* 0x000fea0003800000 */
.L_x_2536:
        /* <DEDUP_REMOVED lines=106> */
.L_x_2557:
[----:B------:R-:W-:Y:S05]  /*ab00*/  BSYNC B0 ;  /* 0x0000000000007941 */ /* 0x000fea0003800000 */
.L_x_2556:
[----:B-----5:R3:W-:Y:S02]  /*ab10*/  ST.E.128 desc[UR6][R188.64], R28 ;  /* 0x0000001cbc007985 */ /* 0x0207e4000c101d06 */
.L_x_2555:
[----:B------:R-:W-:Y:S05]  /*ab20*/  BSYNC B1 ;  /* 0x0000000000017941 */ /* 0x000fea0003800000 */
.L_x_2554:
        /* <DEDUP_REMOVED lines=101> */
.L_x_2561:
[----:B------:R-:W-:Y:S05]  /*b180*/  BSYNC B0 ;  /* 0x0000000000007941 */ /* 0x000fea0003800000 */
.L_x_2560:
[----:B-----5:R3:W-:Y:S02]  /*b190*/  ST.E.128 desc[UR6][R188.64], R28 ;  /* 0x0000001cbc007985 */ /* 0x0207e4000c101d06 */
.L_x_2559:
[----:B------:R-:W-:Y:S05]  /*b1a0*/  BSYNC B1 ;  /* 0x0000000000017941 */ /* 0x000fea0003800000 */
.L_x_2558:
        /* <DEDUP_REMOVED lines=101> */
.L_x_2565:
[----:B------:R-:W-:Y:S05]  /*b800*/  BSYNC B0 ;  /* 0x0000000000007941 */ /* 0x000fea0003800000 */
.L_x_2564:
[----:B-----5:R3:W-:Y:S02]  /*b810*/  ST.E.128 desc[UR6][R188.64], R28 ;  /* 0x0000001cbc007985 */ /* 0x0207e4000c101d06 */
.L_x_2563:
[----:B------:R-:W-:Y:S05]  /*b820*/  BSYNC B1 ;  /* 0x0000000000017941 */ /* 0x000fea0003800000 */
.L_x_2562:
        /* <DEDUP_REMOVED lines=100> */
.L_x_2567:
[----:B------:R-:W-:Y:S05]  /*be70*/  BSYNC B0 ;  /* 0x0000000000007941 */ /* 0x000fea0003800000 */
.L_x_2566:
[----:B-----5:R3:W-:Y:S02]  /*be80*/  ST.E.128 desc[UR6][R188.64], R28 ;  /* 0x0000001cbc007985 */ /* 0x0207e4000c101d06 */
.L_x_2553:
[----:B------:R-:W-:Y:S05]  /*be90*/  BSYNC B2 ;  /* 0x0000000000027941 */ /* 0x000fea0003800000 */
.L_x_2552:
        /* <DEDUP_REMOVED lines=10> */
[----:B--234-:R-:W-:Y:S01]  /*bf40*/  MOV R6, R115 ;  /* 0x0000007300067202 */ /* 0x01cfe20000000f00 */
[----:B------:R-:W-:Y:S01]  /*bf50*/  IMAD.WIDE.U32 R182, R48, 0x60, R120 ;  /* 0x0000006030b67825 */ /* 0x000fe200078e0078 */
[----:B------:R-:W-:Y:S01]  /*bf60*/  MOV R7, R114 ;  /* 0x0000007200077202 */ /* 0x000fe20000000f00 */
[----:B------:R-:W-:Y:S01]  /*bf70*/  BSSY B0, `(.L_x_2572) ;  /* 0x0000061000007945 */ /* 0x000fe20003800000 */
[----:B------:R-:W-:Y:S01]  /*bf80*/  ISETP.GE.AND P0, PT, R18, R17, PT ;  /* 0x000000111200720c */ /* 0x000fe20003f06270 */
[----:B------:R-:W-:Y:S05]  /*bf90*/  IMAD.WIDE.U32 R6, R178, 0x60, R6 ;  /* 0x00000060b2067825 */ /* 0x000fea00078e0006 */
[----:B------:R-:W-:Y:S01]  /*bfa0*/  IADD3 R7, R7, R0, RZ ;  /* 0x0000000007077210 */ /* 0x000fe20007ffe0ff */
[----:B------:R-:W-:Y:S04]  /*bfb0*/  IMAD R0, R49, 0x60, RZ ;  /* 0x0000006031007824 */ /* 0x000fe800078e02ff */
[----:B------:R2:W5:Y:S01]  /*bfc0*/  LD.E.128 R28, desc[UR6][R6.64] ;  /* 0x00000006061c7980 */ /* 0x000562000c101d00 */
[----:B------:R-:W-:Y:S01]  /*bfd0*/  IADD3 R183, R183, R0, RZ ;  /* 0x00000000b7b77210 */ /* 0x000fe20007ffe0ff */
[----:B------:R-:W-:Y:S06]  /*bfe0*/  @P0 BRA `(.L_x_2573) ;  /* 0x0000000400640947 */ /* 0x000fec0003800000 */
        /* <DEDUP_REMOVED lines=89> */
.L_x_2573:
[----:B------:R-:W-:Y:S05]  /*c580*/  BSYNC B0 ;  /* 0x0000000000007941 */ /* 0x000fea0003800000 */
.L_x_2572:
[----:B-----5:R3:W-:Y:S02]  /*c590*/  ST.E.128 desc[UR6][R182.64], R28 ;  /* 0x0000001cb6007985 */ /* 0x0207e4000c101d06 */
.L_x_2571:
[----:B------:R-:W-:Y:S05]  /*c5a0*/  BSYNC B1 ;  /* 0x0000000000017941 */ /* 0x000fea0003800000 */
.L_x_2570:
        /* <DEDUP_REMOVED lines=101> */
.L_x_2577:
[----:B------:R-:W-:Y:S05]  /*cc00*/  BSYNC B0 ;  /* 0x0000000000007941 */ /* 0x000fea0003800000 */
.L_x_2576:
[----:B-----5:R3:W-:Y:S02]  /*cc10*/  ST.E.128 desc[UR6][R182.64], R28 ;  /* 0x0000001cb6007985 */ /* 0x0207e4000c101d06 */
.L_x_2575:
[----:B------:R-:W-:Y:S05]  /*cc20*/  BSYNC B1 ;  /* 0x0000000000017941 */ /* 0x000fea0003800000 */
.L_x_2574:
        /* <DEDUP_REMOVED lines=101> */
.L_x_2581:
[----:B------:R-:W-:Y:S05]  /*d280*/  BSYNC B0 ;  /* 0x0000000000007941 */ /* 0x000fea0003800000 */
.L_x_2580:
[----:B-----5:R3:W-:Y:S02]  /*d290*/  ST.E.128 desc[UR6][R182.64], R28 ;  /* 0x0000001cb6007985 */ /* 0x0207e4000c101d06 */
.L_x_2579:
[----:B------:R-:W-:Y:S05]  /*d2a0*/  BSYNC B1 ;  /* 0x0000000000017941 */ /* 0x000fea0003800000 */
.L_x_2578:
        /* <DEDUP_REMOVED lines=101> */
.L_x_2583:
[----:B------:R-:W-:Y:S05]  /*d900*/  BSYNC B0 ;  /* 0x0000000000007941 */ /* 0x000fea0003800000 */
.L_x_2582:
[----:B-----5:R3:W-:Y:S02]  /*d910*/  ST.E.128 desc[UR6][R182.64], R40 ;  /* 0x00000028b6007985 */ /* 0x0207e4000c101d06 */
.L_x_2569:
[----:B------:R-:W-:Y:S05]  /*d920*/  BSYNC B2 ;  /* 0x0000000000027941 */ /* 0x000fea0003800000 */
.L_x_2568:
        /* <DEDUP_REMOVED lines=11> */
.L_x_2485:
        /* <DEDUP_REMOVED lines=11> */
[--C-:B------:R-:W-:Y:S02]  /*da90*/  @P4 IMAD.MOV.U32 R2, RZ, RZ, R115.reuse ;  /* 0x000000ffff024224 */ /* 0x100fe400078e0073 */
[--C-:B------:R-:W-:Y:S05]  /*daa0*/  @P4 IMAD.MOV.U32 R3, RZ, RZ, R114.reuse ;  /* 0x000000ffff034224 */ /* 0x100fea00078e0072 */
[----:B-1-34-:R1:W2:Y:S02]  /*dab0*/  @P4 LD.E.128 R4, desc[UR6][R2.64] ;  /* 0x0000000602044980 */ /* 0x01a2a4000c101d00 */
        /* <DEDUP_REMOVED lines=15> */
.L_x_2585:
[----:B------:R-:W-:Y:S05]  /*dbb0*/  BSYNC B0 ;  /* 0x0000000000007941 */ /* 0x000fea0003800000 */
.L_x_2584:
        /* <DEDUP_REMOVED lines=30> */
.L_x_2587:
[----:B------:R-:W-:Y:S05]  /*dda0*/  BSYNC B0 ;  /* 0x0000000000007941 */ /* 0x000fea0003800000 */
.L_x_2586:
        /* <DEDUP_REMOVED lines=30> */
.L_x_2589:
[----:B------:R-:W-:Y:S05]  /*df90*/  BSYNC B0 ;  /* 0x0000000000007941 */ /* 0x000fea0003800000 */
.L_x_2588:
[----:B------:R-:W-:Y:S05]  /*dfa0*/  @!P0 BRA `(.L_x_2519) ;  /* 0x0000000000808947 */ /* 0x000fea0003800000 */
[----:B------:R-:W-:Y:S02]  /*dfb0*/  ISETP.NE.AND P1, PT, R150, RZ, PT ;  /* 0x000000ff9600720c */ /* 0x000fe40003f25270 */
[----:B------:R-:W-:Y:S02]  /*dfc0*/  ISETP.NE.AND P2, PT, R149, RZ, PT ;  /* 0x000000ff9500720c */ /* 0x000fe40003f45270 */
[----:B------:R-:W-:Y:S09]  /*dfd0*/  ISETP.NE.AND P3, PT, R148, RZ, PT ;  /* 0x000000ff9400720c */ /* 0x000ff20003f65270 */
[----:B-1----:R-:W-:Y:S02]  /*dfe0*/  @P1 IMAD.MOV.U32 R2, RZ, RZ, R115 ;  /* 0x000000ffff021224 */ /* 0x002fe400078e0073 */
[----:B------:R-:W-:Y:S02]  /*dff0*/  @P1 IMAD.MOV.U32 R3, RZ, RZ, R114 ;  /* 0x000000ffff031224 */ /* 0x000fe400078e0072 */
[----:B------:R-:W-:Y:S02]  /*e000*/  @P1 IMAD R0, R179, 0x60, RZ ;  /* 0x00000060b3001824 */ /* 0x000fe400078e02ff */
[----:B------:R-:W-:Y:S04]  /*e010*/  @P1 IMAD.WIDE.U32 R2, R178, 0x60, R2 ;  /* 0x00000060b2021825 */ /* 0x000fe800078e0002 */
[----:B------:R-:W-:Y:S02]  /*e020*/  @P1 IMAD.IADD R3, R3, 0x1, R0 ;  /* 0x0000000103031824 */ /* 0x000fe400078e0200 */
[----:B---34-:R-:W-:Y:S03]  /*e030*/  @P1 IMAD.WIDE.U32 R22, R48, 0x60, R120 ;  /* 0x0000006030161825 */ /* 0x018fe600078e0078 */
        /* <DEDUP_REMOVED lines=23> */
.L_x_2519:
[----:B------:R-:W-:Y:S05]  /*e1b0*/  BSYNC B3 ;  /* 0x0000000000037941 */ /* 0x000fea0003800000 */
.L_x_2484:
[----:B------:R-:W-:Y:S01]  /*e1c0*/  ISETP.NE.U32.AND P1, PT, R240, RZ, PT ;  /* 0x000000fff000720c */ /* 0x000fe20003f25070 */
[----:B------:R-:W2:Y:S01]  /*e1d0*/  LD.E R0, desc[UR6][R10.64+0x128] ;  /* 0x000128060a007980 */ /* 0x000ea2000c101900 */
[----:B-1----:R-:W-:Y:S01]  /*e1e0*/  IMAD.MOV.U32 R2, RZ, RZ, R115 ;  /* 0x000000ffff027224 */ /* 0x002fe200078e0073 */
        /* <DEDUP_REMOVED lines=14> */
[----:B---34-:R-:W3:Y:S01]  /*e2d0*/  LD.E.64 R26, desc[UR6][R10.64+0x40] ;  /* 0x000040060a1a7980 */ /* 0x018ee2000c101b00 */
        /* <DEDUP_REMOVED lines=73> */
.L_x_2591:
[----:B------:R-:W2:Y:S01]  /*e770*/  LD.E R2, desc[UR6][R10.64+0x40] ;  /* 0x000040060a027980 */ /* 0x000ea2000c101900 */
[----:B---34-:R-:W-:Y:S02]  /*e780*/  IMAD.MOV.U32 R4, RZ, RZ, R123 ;  /* 0x000000ffff047224 */ /* 0x018fe400078e007b */
        /* <DEDUP_REMOVED lines=8> */
.L_x_2592:
[----:B------:R-:W-:Y:S05]  /*e810*/  BSYNC B0 ;  /* 0x0000000000007941 */ /* 0x000fea0003800000 */
.L_x_2590:
[----:B------:R-:W-:Y:S04]  /*e820*/  IADD3 R14, R14, -0x1, RZ ;  /* 0xffffffff0e0e7810 */ /* 0x000fe80007ffe0ff */
[----:B------:R-:W-:Y:S11]  /*e830*/  ISETP.GT.AND P0, PT, R14, R83, PT ;  /* 0x000000530e00720c */ /* 0x000ff60003f04270 */
[----:B------:R-:W-:Y:S02]  /*e840*/  @!UPT UIADD3 URZ, URZ, URZ, URZ ;  /* 0x0000003f3f3ff290 */ /* 0x000fe4000fffe03f */
[----:B------:R-:W-:Y:S05]  /*e850*/  @P0 BRA `(.L_x_2593) ;  /* 0xffffff4400980947 */ /* 0x000fea000383ffff */
.L_x_2475:
[----:B------:R-:W-:Y:S05]  /*e860*/  WARPSYNC.ALL ;  /* 0x0000000000007948 */ /* 0x000fea0003800000 */
[----:B------:R-:W-:Y:S06]  /*e870*/  BAR.SYNC.DEFER_BLOCKING 0x0 ;  /* 0x0000000000007b1d */ /* 0x000fec0000010000 */
[----:B------:R-:W2:Y:S02]  /*e880*/  LD.E R0, desc[UR6][R10.64+0xd0] ;  /* 0x0000d0060a007980 */ /* 0x000ea4000c101900 */
[----:B------:R-:W1:Y:S01]  /*e890*/  S2UR UR4, SR_CgaCtaId ;  /* 0x00000000000479c3 */ /* 0x000e620000008800 */
[----:B------:R-:W-:Y:S01]  /*e8a0*/  UMOV UR5, 0x400 ;  /* 0x0000040000057882 */ /* 0x000fe20000000000 */
[----:B------:R-:W-:Y:S01]  /*e8b0*/  BSSY B3, `(.L_x_2594) ;  /* 0x0000aeb000037945 */ /* 0x000fe20003800000 */
[C---:B------:R-:W-:Y:S01]  /*e8c0*/  SHF.L.U64.HI R3, R170.reuse, 0x4, R171 ;  /* 0x00000004aa037819 */ /* 0x040fe200000102ab */
[----:B---34-:R-:W-:Y:S01]  /*e8d0*/  IMAD.SHL.U32 R5, R170, 0x10, RZ ;  /* 0x00000010aa057824 */ /* 0x018fe200078e00ff */
        /* <DEDUP_REMOVED lines=11> */
[----:B------:R-:W-:-:S04]  /*e990*/  @P1 LEA R14, P0, R236, R6, 0x2 ;  /* 0x00000006ec0e1211 */ /* 0x000fc800078010ff */
[----:B------:R-:W-:Y:S01]  /*e9a0*/  @P1 LEA.HI.X R15, R236, R7, R59, 0x2, P0 ;  /* 0x00000007ec0f1211 */ /* 0x000fe200000f143b */
[----:B------:R-:W-:-:S06]  /*e9b0*/  IMAD.MOV.U32 R7, RZ, RZ, RZ ;  /* 0x000000ffff077224 */ /* 0x000fcc00078e00ff */
[----:B------:R1:W2:Y:S01]  /*e9c0*/  @P1 LD.E R7, desc[UR6][R14.64] ;  /* 0x000000060e071980 */ /* 0x0002a2000c101900 */
[----:B------:R-:W-:Y:S02]  /*e9d0*/  IADD3 R5, P1, R5, R166, RZ ;  /* 0x000000a605057210 */ /* 0x000fe40007f3e0ff */
[----:B------:R-:W-:Y:S02]  /*e9e0*/  LEA.HI R17, R0, R0, RZ, 0x1 ;  /* 0x0000000000117211 */ /* 0x000fe400078f08ff */
[----:B---3--:R-:W-:Y:S01]  /*e9f0*/  ISETP.NE.AND P4, PT, R4, RZ, PT ;  /* 0x000000ff0400720c */ /* 0x008fe20003f85270 */
[----:B------:R-:W-:Y:S01]  /*ea00*/  IMAD.MOV.U32 R168, RZ, RZ, R166 ;  /* 0x000000ffffa87224 */ /* 0x000fe200078e00a6 */
[----:B-----5:R-:W-:Y:S02]  /*ea10*/  LEA R38, P2, R166, R172, 0x1 ;  /* 0x000000aca6267211 */ /* 0x020fe400078408ff */
[----:B------:R-:W-:Y:S01]  /*ea20*/  LEA R6, P0, R170, R166, 0x5 ;  /* 0x000000a6aa067211 */ /* 0x000fe200078028ff */
[----:B------:R-:W-:Y:S01]  /*ea30*/  IMAD R8, R171, 0x30, RZ ;  /* 0x00000030ab087824 */ /* 0x000fe200078e02ff */
[--C-:B------:R-:W-:Y:S01]  /*ea40*/  LEA.HI.X R39, R166, R173, R169.reuse, 0x1, P2 ;  /* 0x000000ada6277211 */ /* 0x100fe200010f0ca9 */
[----:B-1----:R-:W-:Y:S01]  /*ea50*/  IMAD.X R14, R3, 0x1, R169, P1 ;  /* 0x00000001030e7824 */ /* 0x002fe200008e06a9 */
[----:B------:R-:W-:-:S02]  /*ea60*/  LEA R36, P1, R5, R172, 0x1 ;  /* 0x000000ac05247211 */ /* 0x000fc400078208ff */
[----:B------:R-:W-:Y:S02]  /*ea70*/  SHF.R.S32.HI R3, RZ, 0x1, R17 ;  /* 0x00000001ff037819 */ /* 0x000fe40000011411 */
[----:B------:R-:W-:-:S03]  /*ea80*/  LEA.HI.X R37, R5, R173, R14, 0x1, P1 ;  /* 0x000000ad05257211 */ /* 0x000fc600008f0c0e */
[----:B------:R-:W-:Y:S01]  /*ea90*/  IMAD R21, R160, R3, R152 ;  /* 0x00000003a0157224 */ /* 0x000fe200078e0298 */
[C---:B------:R-:W-:Y:S01]  /*eaa0*/  LEA.HI.X R15, R170.reuse, R169, R171, 0x5, P0 ;  /* 0x000000a9aa0f7211 */ /* 0x040fe200000f2cab */
[----:B------:R-:W-:Y:S01]  /*eab0*/  IMAD.WIDE.U32 R168, R170, 0x30, R168 ;  /* 0x00000030aaa87825 */ /* 0x000fe200078e00a8 */
[----:B------:R-:W-:-:S03]  /*eac0*/  LEA R16, P0, R6, R172, 0x1 ;  /* 0x000000ac06107211 */ /* 0x000fc600078008ff */
[----:B------:R-:W-:Y:S02]  /*ead0*/  IMAD.IADD R14, R238, 0x1, -R52 ;  /* 0x00000001ee0e7824 */ /* 0x000fe400078e0a34 */
[----:B------:R-:W-:Y:S01]  /*eae0*/  IMAD.IADD R152, R152, 0x1, R21 ;  /* 0x0000000198987824 */ /* 0x000fe200078e0215 */
[-C--:B------:R-:W-:Y:S01]  /*eaf0*/  LEA.HI.X R17, R6, R173.reuse, R15, 0x1, P0 ;  /* 0x000000ad06117211 */ /* 0x080fe200000f0c0f */
[----:B------:R-:W-:Y:S01]  /*eb00*/  IMAD.IADD R4, R169, 0x1, R8 ;  /* 0x00000001a9047824 */ /* 0x000fe200078e0208 */
[----:B------:R-:W-:Y:S02]  /*eb10*/  ISETP.GE.AND P0, PT, R160, R14, PT ;  /* 0x0000000ea000720c */ /* 0x000fe40003f06270 */
[C---:B------:R-:W-:Y:S01]  /*eb20*/  LEA R30, P1, R168.reuse, R172, 0x1 ;  /* 0x000000aca81e7211 */ /* 0x040fe200078208ff */
[----:B------:R-:W-:Y:S01]  /*eb30*/  IMAD.SHL.U32 R15, R3, 0x10, RZ ;  /* 0x00000010030f7824 */ /* 0x000fe200078e00ff */
[----:B------:R-:W-:Y:S02]  /*eb40*/  ISETP.GT.AND P0, PT, R45, -0x8, !P0 ;  /* 0xfffffff82d00780c */ /* 0x000fe40004704270 */
[----:B------:R-:W-:-:S02]  /*eb50*/  LEA.HI.X R31, R168, R173, R4, 0x1, P1 ;  /* 0x000000ada81f7211 */ /* 0x000fc400008f0c04 */
[----:B--2---:R-:W-:-:S05]  /*eb60*/  IADD3 R5, R7, R84, R52 ;  /* 0x0000005407057210 */ /* 0x004fca0007ffe034 */
[----:B------:R-:W-:-:S05]  /*eb70*/  IMAD R5, R5, R3, RZ ;  /* 0x0000000305057224 */ /* 0x000fca00078e02ff */
[----:B------:R-:W-:Y:S02]  /*eb80*/  SHF.R.S32.HI R26, RZ, 0x1f, R5 ;  /* 0x0000001fff1a7819 */ /* 0x000fe40000011405 */
[C---:B------:R-:W-:Y:S02]  /*eb90*/  IADD3 R20, P3, R5.reuse, R21, RZ ;  /* 0x0000001505147210 */ /* 0x040fe40007f7e0ff */
[----:B------:R-:W-:Y:S02]  /*eba0*/  IADD3 R8, P2, R5, R152, RZ ;  /* 0x0000009805087210 */ /* 0x000fe40007f5e0ff */
[-C--:B------:R-:W-:Y:S02]  /*ebb0*/  LEA.HI.X.SX32 R21, R21, R26.reuse, 0x1, P3 ;  /* 0x0000001a15157211 */ /* 0x080fe400018f0eff */
[----:B------:R-:W-:Y:S01]  /*ebc0*/  LEA.HI.X.SX32 R26, R152, R26, 0x1, P2 ;  /* 0x0000001a981a7211 */ /* 0x000fe200010f0eff */
[----:B------:R-:W-:Y:S08]  /*ebd0*/  @!P4 BRA `(.L_x_2596) ;  /* 0x0000003800c8c947 */ /* 0x000ff00003800000 */
[----:B------:R-:W-:Y:S04]  /*ebe0*/  BSSY B2, `(.L_x_2597) ;  /* 0x00000e5000027945 */ /* 0x000fe80003800000 */
[----:B------:R-:W-:Y:S05]  /*ebf0*/  @!P0 BRA `(.L_x_2598) ;  /* 0x0000000c008c8947 */ /* 0x000fea0003800000 */
[----:B------:R-:W-:Y:S01]  /*ec00*/  ISETP.GE.AND P2, PT, R18, R2, PT ;  /* 0x000000021200720c */ /* 0x000fe20003f46270 */
[C---:B------:R-:W-:Y:S01]  /*ec10*/  IMAD.SHL.U32 R56, R20.reuse, 0x2, RZ ;  /* 0x0000000214387824 */ /* 0x040fe200078e00ff */
[----:B------:R-:W-:Y:S01]  /*ec20*/  SHF.L.U64.HI R4, R20, 0x1, R21 ;  /* 0x0000000114047819 */ /* 0x000fe20000010215 */
[----:B------:R-:W-:Y:S03]  /*ec30*/  BSSY B1, `(.L_x_2599) ;  /* 0x000003a000017945 */ /* 0x000fe60003800000 */
[-C--:B------:R-:W-:Y:S02]  /*ec40*/  IADD3 R22, P1, R24, R56.reuse, RZ ;  /* 0x0000003818167210 */ /* 0x080fe40007f3e0ff */
[----:B------:R-:W-:-:S03]  /*ec50*/  IADD3 R56, P0, R28, R56, RZ ;  /* 0x000000381c387210 */ /* 0x000fc60007f1e0ff */
[--C-:B------:R-:W-:Y:S02]  /*ec60*/  IMAD.X R23, R25, 0x1, R4.reuse, P1 ;  /* 0x0000000119177824 */ /* 0x100fe400008e0604 */
[----:B------:R1:W-:Y:S01]  /*ec70*/  @P2 STS.128 [R242], RZ ;  /* 0x000000fff2002388 */ /* 0x0003e20000000c00 */
[----:B------:R-:W-:Y:S01]  /*ec80*/  IMAD.X R57, R29, 0x1, R4, P0 ;  /* 0x000000011d397824 */ /* 0x000fe200000e0604 */
[----:B------:R-:W-:Y:S06]  /*ec90*/  @P2 BRA `(.L_x_2600) ;  /* 0x0000000000cc2947 */ /* 0x000fec0003800000 */
        /* <DEDUP_REMOVED lines=16> */
[----:B----4-:R-:W-:Y:S02]  /*eda0*/  HADD2.F32 R40, -RZ, R7.H1_H1 ;  /* 0x30000007ff287230 */ /* 0x010fe40000004100 */
[----:B------:R-:W-:Y:S01]  /*edb0*/  FMUL.FTZ R8, R42, R27 ;  /* 0x0000001b2a087220 */ /* 0x000fe20000410000 */
[----:B------:R-:W-:-:S02]  /*edc0*/  HADD2.F32 R41, -RZ, R6.H1_H1 ;  /* 0x30000006ff297230 */ /* 0x000fc40000004100 */
[----:B------:R-:W-:Y:S01]  /*edd0*/  FMUL.FTZ R59, R58, R32 ;  /* 0x000000203a3b7220 */ /* 0x000fe20000410000 */
        /* <DEDUP_REMOVED lines=29> */
.L_x_2602:
[----:B------:R-:W-:Y:S05]  /*efb0*/  BSYNC B0 ;  /* 0x0000000000007941 */ /* 0x000fea0003800000 */
.L_x_2601:
[----:B-----5:R3:W-:Y:S02]  /*efc0*/  STS.128 [R242], R40 ;  /* 0x00000028f2007388 */ /* 0x0207e40000000c00 */
.L_x_2600:
[----:B------:R-:W-:Y:S05]  /*efd0*/  BSYNC B1 ;  /* 0x0000000000017941 */ /* 0x000fea0003800000 */
.L_x_2599:
        /* <DEDUP_REMOVED lines=53> */
.L_x_2606:
[----:B------:R-:W-:Y:S05]  /*f330*/  BSYNC B0 ;  /* 0x0000000000007941 */ /* 0x000fea0003800000 */
.L_x_2605:
[----:B-----5:R1:W-:Y:S02]  /*f340*/  STS.128 [R242+0x2000], R40 ;  /* 0x00200028f2007388 */ /* 0x0203e40000000c00 */
.L_x_2604:
[----:B------:R-:W-:Y:S05]  /*f350*/  BSYNC B1 ;  /* 0x0000000000017941 */ /* 0x000fea0003800000 */
.L_x_2603:
        /* <DEDUP_REMOVED lines=53> */
.L_x_2610:
[----:B------:R-:W-:Y:S05]  /*f6b0*/  BSYNC B0 ;  /* 0x0000000000007941 */ /* 0x000fea0003800000 */
.L_x_2609:
[----:B-----5:R3:W-:Y:S02]  /*f6c0*/  STS.128 [R242+0x4000], R40 ;  /* 0x00400028f2007388 */ /* 0x0207e40000000c00 */
.L_x_2608:
[----:B------:R-:W-:Y:S05]  /*f6d0*/  BSYNC B1 ;  /* 0x0000000000017941 */ /* 0x000fea0003800000 */
.L_x_2607:
        /* <DEDUP_REMOVED lines=8> */
[----:B------:R4:W3:Y:S01]  /*f760*/  LD.E.64 R6, desc[UR6][R22.64+0xc0] ;  /* 0x0000c00616067980 */ /* 0x0008e2000c101b00 */
[----:B-----5:R-:W-:Y:S02]  /*f770*/  MOV R8, R43 ;  /* 0x0000002b00087202 */ /* 0x020fe40000000f00 */
[----:B-12---:R-:W-:-:S03]  /*f780*/  MOV R39, R42 ;  /* 0x0000002a00277202 */ /* 0x006fc60000000f00 */
[--C-:B------:R-:W-:Y:S02]  /*f790*/  HADD2.F32 R38, -RZ, R8.reuse.H1_H1 ;  /* 0x30000008ff267230 */ /* 0x100fe40000004100 */
[----:B------:R-:W-:Y:S01]  /*f7a0*/  HADD2.F32 R43, -RZ, R8.H0_H0 ;  /* 0x20000008ff2b7230 */ /* 0x000fe20000004100 */
[----:B----4-:R-:W-:Y:S01]  /*f7b0*/  MOV R22, R40 ;  /* 0x0000002800167202 */ /* 0x010fe20000000f00 */
[--C-:B------:R-:W-:Y:S02]  /*f7c0*/  HADD2.F32 R40, -RZ, R41.reuse.H0_H0 ;  /* 0x20000029ff287230 */ /* 0x100fe40000004100 */
[----:B------:R-:W-:Y:S02]  /*f7d0*/  HADD2.F32 R41, -RZ, R41.H1_H1 ;  /* 0x30000029ff297230 */ /* 0x000fe40000004100 */
[----:B---3--:R-:W-:Y:S02]  /*f7e0*/  HADD2.F32 R23, -RZ, R5.H1_H1 ;  /* 0x30000005ff177230 */ /* 0x008fe40000004100 */
[----:B------:R-:W-:-:S02]  /*f7f0*/  HADD2.F32 R26, -RZ, R4.H1_H1 ;  /* 0x30000004ff1a7230 */ /* 0x000fc40000004100 */
[----:B------:R-:W-:Y:S02]  /*f800*/  HADD2.F32 R27, -RZ, R7.H1_H1 ;  /* 0x30000007ff1b7230 */ /* 0x000fe40000004100 */
        /* <DEDUP_REMOVED lines=9> */
[--C-:B------:R-:W-:Y:S02]  /*f8a0*/  HADD2.F32 R23, -RZ, R22.reuse.H1_H1 ;  /* 0x30000016ff177230 */ /* 0x100fe40000004100 */
[C---:B------:R-:W-:Y:S01]  /*f8b0*/  FFMA.FTZ R41, R40.reuse, R26, R41 ;  /* 0x0000001a28297223 */ /* 0x040fe20000010029 */
[----:B------:R-:W-:Y:S02]  /*f8c0*/  HADD2.F32 R26, -RZ, R39.H1_H1 ;  /* 0x30000027ff1a7230 */ /* 0x000fe40000004100 */
[----:B------:R-:W-:Y:S01]  /*f8d0*/  FFMA.FTZ R42, R40, R32, -R42 ;  /* 0x00000020282a7223 */ /* 0x000fe2000001082a */
[----:B------:R-:W-:Y:S02]  /*f8e0*/  HADD2.F32 R7, -RZ, R7.H0_H0 ;  /* 0x20000007ff077230 */ /* 0x000fe40000004100 */
[----:B------:R-:W-:Y:S01]  /*f8f0*/  FFMA.FTZ R8, R43, R27, -R8 ;  /* 0x0000001b2b087223 */ /* 0x000fe20000010808 */
[C---:B------:R-:W-:Y:S01]  /*f900*/  FMUL.FTZ R27, R23.reuse, R4 ;  /* 0x00000004171b7220 */ /* 0x040fe20000410000 */
[----:B------:R-:W-:Y:S01]  /*f910*/  FMUL.FTZ R32, R23, R6 ;  /* 0x0000000617207220 */ /* 0x000fe20000410000 */
[----:B------:R-:W-:-:S02]  /*f920*/  HADD2.F32 R22, -RZ, R22.H0_H0 ;  /* 0x20000016ff167230 */ /* 0x000fc40000004100 */
        /* <DEDUP_REMOVED lines=8> */
[----:B------:R-:W-:Y:S02]  /*f9b0*/  F2FP.F16.F32.PACK_AB R41, R41, R42 ;  /* 0x0000002a2929723e */ /* 0x000fe400000000ff */
[----:B------:R-:W-:-:S02]  /*f9c0*/  F2FP.F16.F32.PACK_AB R27, R32, R27 ;  /* 0x0000001b201b723e */ /* 0x000fc400000000ff */
[----:B------:R-:W-:Y:S02]  /*f9d0*/  F2FP.F16.F32.PACK_AB R23, R26, R23 ;  /* 0x000000171a17723e */ /* 0x000fe400000000ff */
[----:B------:R-:W-:Y:S02]  /*f9e0*/  MOV R40, R27 ;  /* 0x0000001b00287202 */ /* 0x000fe40000000f00 */
[----:B------:R-:W-:Y:S02]  /*f9f0*/  MOV R42, R23 ;  /* 0x00000017002a7202 */ /* 0x000fe40000000f00 */
[----:B------:R-:W-:Y:S02]  /*fa00*/  MOV R43, R8 ;  /* 0x00000008002b7202 */ /* 0x000fe40000000f00 */
.L_x_2612:
[----:B------:R-:W-:Y:S05]  /*fa10*/  BSYNC B0 ;  /* 0x0000000000007941 */ /* 0x000fea0003800000 */
.L_x_2611:
[----:B-----5:R3:W-:Y:S02]  /*fa20*/  STS.128 [R242+0x6000], R40 ;  /* 0x00600028f2007388 */ /* 0x0207e40000000c00 */
.L_x_2598:
[----:B------:R-:W-:Y:S05]  /*fa30*/  BSYNC B2 ;  /* 0x0000000000027941 */ /* 0x000fea0003800000 */
.L_x_2597:
[----:B------:R-:W-:Y:S01]  /*fa40*/  VIADD R27, R160, 0x10 ;  /* 0x00000010a01b7836 */ /* 0x000fe20000000000 */
[----:B------:R-:W-:Y:S04]  /*fa50*/  BSSY B2, `(.L_x_2613) ;  /* 0x00000ee000027945 */ /* 0x000fe80003800000 */
[----:B------:R-:W-:-:S04]  /*fa60*/  ISETP.GE.AND P0, PT, R27, R14, PT ;  /* 0x0000000e1b00720c */ /* 0x000fc80003f06270 */
[----:B------:R-:W-:-:S13]  /*fa70*/  ISETP.LT.OR P0, PT, R45, -0x87, P0 ;  /* 0xffffff792d00780c */ /* 0x000fda0000701670 */
[----:B------:R-:W-:Y:S05]  /*fa80*/  @P0 BRA `(.L_x_2614) ;  /* 0x0000000c00a80947 */ /* 0x000fea0003800000 */
[----:B------:R-:W-:Y:S01]  /*fa90*/  ISETP.GE.AND P0, PT, R18, R2, PT ;  /* 0x000000021200720c */ /* 0x000fe20003f06270 */
[----:B------:R-:W-:Y:S01]  /*faa0*/  BSSY B1, `(.L_x_2615) ;  /* 0x000003f000017945 */ /* 0x000fe20003800000 */
[----:B------:R-:W-:-:S04]  /*fab0*/  IADD3 R4, P1, R15, R20, RZ ;  /* 0x000000140f047210 */ /* 0x000fc80007f3e0ff */
[----:B------:R-:W-:Y:S01]  /*fac0*/  LEA.HI.X.SX32 R15, R15, R21, 0x1, P1 ;  /* 0x000000150f0f7211 */ /* 0x000fe200008f0eff */
[----:B------:R-:W-:-:S03]  /*fad0*/  IMAD.SHL.U32 R56, R4, 0x2, RZ ;  /* 0x0000000204387824 */ /* 0x000fc600078e00ff */
[----:B------:R-:W-:Y:S02]  /*fae0*/  SHF.L.U64.HI R4, R4, 0x1, R15 ;  /* 0x0000000104047819 */ /* 0x000fe4000001020f */
[-C--:B------:R-:W-:Y:S01]  /*faf0*/  IADD3 R22, P2, R24, R56.reuse, RZ ;  /* 0x0000003818167210 */ /* 0x080fe20007f5e0ff */
[----:B------:R1:W-:Y:S01]  /*fb00*/  @P0 STS.128 [R242+0x800], RZ ;  /* 0x000800fff2000388 */ /* 0x0003e20000000c00 */
[----:B------:R-:W-:-:S03]  /*fb10*/  IADD3 R56, P1, R28, R56, RZ ;  /* 0x000000381c387210 */ /* 0x000fc60007f3e0ff */
[--C-:B------:R-:W-:Y:S02]  /*fb20*/  IMAD.X R23, R25, 0x1, R4.reuse, P2 ;  /* 0x0000000119177824 */ /* 0x100fe400010e0604 */
[----:B------:R-:W-:Y:S01]  /*fb30*/  IMAD.X R57, R29, 0x1, R4, P1 ;  /* 0x000000011d397824 */ /* 0x000fe200008e0604 */
[----:B------:R-:W-:Y:S07]  /*fb40*/  @P0 BRA `(.L_x_2616) ;  /* 0x0000000000d00947 */ /* 0x000fee0003800000 */
        /* <DEDUP_REMOVED lines=9> */
[--C-:B------:R-:W-:Y:S01]  /*fbe0*/  HADD2.F32 R42, -RZ, R26.reuse.H0_H0 ;  /* 0x2000001aff2a7230 */ /* 0x100fe20000004100 */
[----:B------:R-:W-:Y:S01]  /*fbf0*/  MOV R15, R40 ;  /* 0x00000028000f7202 */ /* 0x000fe20000000f00 */
[----:B------:R-:W-:-:S02]  /*fc00*/  HADD2.F32 R43, -RZ, R26.H1_H1 ;  /* 0x3000001aff2b7230 */ /* 0x000fc40000004100 */
[--C-:B------:R-:W-:Y:S02]  /*fc10*/  HADD2.F32 R40, -RZ, R8.reuse.H1_H1 ;  /* 0x30000008ff287230 */ /* 0x100fe40000004100 */
        /* <DEDUP_REMOVED lines=37> */
.L_x_2618:
[----:B------:R-:W-:Y:S05]  /*fe70*/  BSYNC B0 ;  /* 0x0000000000007941 */ /* 0x000fea0003800000 */
.L_x_2617:
[----:B-----5:R3:W-:Y:S02]  /*fe80*/  STS.128 [R242+0x800], R40 ;  /* 0x00080028f2007388 */ /* 0x0207e40000000c00 */
.L_x_2616:
[----:B------:R-:W-:Y:S05]  /*fe90*/  BSYNC B1 ;  /* 0x0000000000017941 */ /* 0x000fea0003800000 */
.L_x_2615:
        /* <DEDUP_REMOVED lines=54> */
.L_x_2622:
[----:B------:R-:W-:Y:S05]  /*10200*/  BSYNC B0 ;  /* 0x0000000000007941 */ /* 0x000fea0003800000 */
.L_x_2621:
[----:B-----5:R3:W-:Y:S02]  /*10210*/  STS.128 [R242+0x2800], R40 ;  /* 0x00280028f2007388 */ /* 0x0207e40000000c00 */
.L_x_2620:
[----:B------:R-:W-:Y:S05]  /*10220*/  BSYNC B1 ;  /* 0x0000000000017941 */ /* 0x000fea0003800000 */
.L_x_2619:
        /* <DEDUP_REMOVED lines=54> */
.L_x_2626:
[----:B------:R-:W-:Y:S05]  /*10590*/  BSYNC B0 ;  /* 0x0000000000007941 */ /* 0x000fea0003800000 */
.L_x_2625:
[----:B-----5:R3:W-:Y:S02]  /*105a0*/  STS.128 [R242+0x4800], R40 ;  /* 0x00480028f2007388 */ /* 0x0207e40000000c00 */
.L_x_2624:
[----:B------:R-:W-:Y:S05]  /*105b0*/  BSYNC B1 ;  /* 0x0000000000017941 */ /* 0x000fea0003800000 */
.L_x_2623:
        /* <DEDUP_REMOVED lines=8> */
[----:B------:R1:W3:Y:S01]  /*10640*/  LD.E.64 R6, desc[UR6][R22.64+0xc0] ;  /* 0x0000c00616067980 */ /* 0x0002e2000c101b00 */
[----:B-----5:R-:W-:Y:S02]  /*10650*/  MOV R8, R39 ;  /* 0x0000002700087202 */ /* 0x020fe40000000f00 */
[----:B------:R-:W-:-:S03]  /*10660*/  MOV R15, R36 ;  /* 0x00000024000f7202 */ /* 0x000fc60000000f00 */
[--C-:B------:R-:W-:Y:S02]  /*10670*/  HADD2.F32 R36, -RZ, R8.reuse.H1_H1 ;  /* 0x30000008ff247230 */ /* 0x100fe40000004100 */
[----:B------:R-:W-:Y:S01]  /*10680*/  HADD2.F32 R41, -RZ, R8.H0_H0 ;  /* 0x20000008ff297230 */ /* 0x000fe20000004100 */
[----:B-1----:R-:W-:Y:S02]  /*10690*/  MOV R22, R37 ;  /* 0x0000002500167202 */ /* 0x002fe40000000f00 */
[----:B------:R-:W-:-:S03]  /*106a0*/  MOV R37, R38 ;  /* 0x0000002600257202 */ /* 0x000fc60000000f00 */
[--C-:B------:R-:W-:Y:S02]  /*106b0*/  HADD2.F32 R38, -RZ, R22.reuse.H0_H0 ;  /* 0x20000016ff267230 */ /* 0x100fe40000004100 */
[----:B------:R-:W-:Y:S02]  /*106c0*/  HADD2.F32 R39, -RZ, R22.H1_H1 ;  /* 0x30000016ff277230 */ /* 0x000fe40000004100 */
        /* <DEDUP_REMOVED lines=36> */
.L_x_2628:
[----:B------:R-:W-:Y:S05]  /*10910*/  BSYNC B0 ;  /* 0x0000000000007941 */ /* 0x000fea0003800000 */
.L_x_2627:
[----:B-----5:R1:W-:Y:S02]  /*10920*/  STS.128 [R242+0x6800], R36 ;  /* 0x00680024f2007388 */ /* 0x0203e40000000c00 */
.L_x_2614:
[----:B------:R-:W-:Y:S05]  /*10930*/  BSYNC B2 ;  /* 0x0000000000027941 */ /* 0x000fea0003800000 */
.L_x_2613:
[----:B------:R-:W-:Y:S01]  /*10940*/  VIADD R32, R160, 0x20 ;  /* 0x00000020a0207836 */ /* 0x000fe20000000000 */
[----:B------:R-:W-:Y:S04]  /*10950*/  BSSY B2, `(.L_x_2629) ;  /* 0x00000ec000027945 */ /* 0x000fe80003800000 */
[----:B------:R-:W-:-:S04]  /*10960*/  ISETP.GE.AND P0, PT, R32, R14, PT ;  /* 0x0000000e2000720c */ /* 0x000fc80003f06270 */
[----:B------:R-:W-:-:S13]  /*10970*/  ISETP.LT.OR P0, PT, R45, -0x107, P0 ;  /* 0xfffffef92d00780c */ /* 0x000fda0000701670 */
[----:B------:R-:W-:Y:S05]  /*10980*/  @P0 BRA `(.L_x_2630) ;  /* 0x0000000c00a00947 */ /* 0x000fea0003800000 */
[----:B------:R-:W-:Y:S01]  /*10990*/  ISETP.GE.AND P0, PT, R18, R2, PT ;  /* 0x000000021200720c */ /* 0x000fe20003f06270 */
[----:B------:R-:W-:Y:S01]  /*109a0*/  IMAD.SHL.U32 R4, R3, 0x20, RZ ;  /* 0x0000002003047824 */ /* 0x000fe200078e00ff */
[----:B------:R-:W-:Y:S04]  /*109b0*/  BSSY B1, `(.L_x_2631) ;  /* 0x000003e000017945 */ /* 0x000fe80003800000 */
[----:B------:R-:W-:-:S04]  /*109c0*/  IADD3 R5, P1, R4, R20, RZ ;  /* 0x0000001404057210 */ /* 0x000fc80007f3e0ff */
[----:B------:R-:W-:Y:S01]  /*109d0*/  LEA.HI.X.SX32 R4, R4, R21, 0x1, P1 ;  /* 0x0000001504047211 */ /* 0x000fe200008f0eff */
[C---:B-1-3--:R-:W-:Y:S02]  /*109e0*/  IMAD.SHL.U32 R40, R5.reuse, 0x2, RZ ;  /* 0x0000000205287824 */ /* 0x04afe400078e00ff */
[----:B------:R1:W-:Y:S01]  /*109f0*/  @P0 STS.128 [R242+0x1000], RZ ;  /* 0x001000fff2000388 */ /* 0x0003e20000000c00 */
[----:B------:R-:W-:Y:S02]  /*10a00*/  SHF.L.U64.HI R4, R5, 0x1, R4 ;  /* 0x0000000105047819 */ /* 0x000fe40000010204 */
[-C--:B------:R-:W-:Y:S02]  /*10a10*/  IADD3 R22, P2, R24, R40.reuse, RZ ;  /* 0x0000002818167210 */ /* 0x080fe40007f5e0ff */
[----:B------:R-:W-:-:S03]  /*10a20*/  IADD3 R40, P1, R28, R40, RZ ;  /* 0x000000281c287210 */ /* 0x000fc60007f3e0ff */
[--C-:B------:R-:W-:Y:S02]  /*10a30*/  IMAD.X R23, R25, 0x1, R4.reuse, P2 ;  /* 0x0000000119177824 */ /* 0x100fe400010e0604 */
[----:B------:R-:W-:Y:S01]  /*10a40*/  IMAD.X R41, R29, 0x1, R4, P1 ;  /* 0x000000011d297824 */ /* 0x000fe200008e0604 */
[----:B------:R-:W-:Y:S07]  /*10a50*/  @P0 BRA `(.L_x_2632) ;  /* 0x0000000000cc0947 */ /* 0x000fee0003800000 */
[----:B--2---:R2:W5:Y:S01]  /*10a60*/  LD.E.128 R36, desc[UR6][R16.64] ;  /* 0x0000000610247980 */ /* 0x004562000c101d00 */
        /* <DEDUP_REMOVED lines=27> */
[--C-:B------:R-:W-:Y:S02]  /*10c20*/  HADD2.F32 R36, -RZ, R42.reuse.H1_H1 ;  /* 0x3000002aff247230 */ /* 0x100fe40000004100 */
        /* <DEDUP_REMOVED lines=20> */
.L_x_2634:
[----:B------:R-:W-:Y:S05]  /*10d70*/  BSYNC B0 ;  /* 0x0000000000007941 */ /* 0x000fea0003800000 */
.L_x_2633:
[----:B-----5:R3:W-:Y:S02]  /*10d80*/  STS.128 [R242+0x1000], R36 ;  /* 0x00100024f2007388 */ /* 0x0207e40000000c00 */
.L_x_2632:
[----:B------:R-:W-:Y:S05]  /*10d90*/  BSYNC B1 ;  /* 0x0000000000017941 */ /* 0x000fea0003800000 */
.L_x_2631:
[----:B------:R-:W-:Y:S01]  /*10da0*/  ISETP.GE.AND P0, PT, R13, R2, PT ;  /* 0x000000020d00720c */ /* 0x000fe20003f06270 */
[----:B------:R-:W-:-:S12]  /*10db0*/  BSSY B1, `(.L_x_2635) ;  /* 0x0000036000017945 */ /* 0x000fd80003800000 */
[----:B------:R1:W-:Y:S01]  /*10dc0*/  @P0 STS.128 [R242+0x3000], RZ ;  /* 0x003000fff2000388 */ /* 0x0003e20000000c00 */
[----:B------:R-:W-:Y:S05]  /*10dd0*/  @P0 BRA `(.L_x_2636) ;  /* 0x0000000000cc0947 */ /* 0x000fea0003800000 */
[----:B--23--:R2:W5:Y:S01]  /*10de0*/  LD.E.128 R36, desc[UR6][R16.64+0x80] ;  /* 0x0000800610247980 */ /* 0x00c562000c101d00 */
        /* <DEDUP_REMOVED lines=48> */
.L_x_2638:
[----:B------:R-:W-:Y:S05]  /*110f0*/  BSYNC B0 ;  /* 0x0000000000007941 */ /* 0x000fea0003800000 */
.L_x_2637:
[----:B-----5:R3:W-:Y:S02]  /*11100*/  STS.128 [R242+0x3000], R36 ;  /* 0x00300024f2007388 */ /* 0x0207e40000000c00 */
.L_x_2636:
[----:B------:R-:W-:Y:S05]  /*11110*/  BSYNC B1 ;  /* 0x0000000000017941 */ /* 0x000fea0003800000 */
.L_x_2635:
        /* <DEDUP_REMOVED lines=53> */
.L_x_2642:
[----:B------:R-:W-:Y:S05]  /*11470*/  BSYNC B0 ;  /* 0x0000000000007941 */ /* 0x000fea0003800000 */
.L_x_2641:
[----:B-----5:R3:W-:Y:S02]  /*11480*/  STS.128 [R242+0x5000], R36 ;  /* 0x00500024f2007388 */ /* 0x0207e40000000c00 */
.L_x_2640:
[----:B------:R-:W-:Y:S05]  /*11490*/  BSYNC B1 ;  /* 0x0000000000017941 */ /* 0x000fea0003800000 */
.L_x_2639:
[----:B------:R-:W-:-:S13]  /*114a0*/  ISETP.GE.AND P0, PT, R9, R2, PT ;  /* 0x000000020900720c */ /* 0x000fda0003f06270 */
[----:B------:R1:W-:Y:S01]  /*114b0*/  @P0 STS.128 [R242+0x7000], RZ ;  /* 0x007000fff2000388 */ /* 0x0003e20000000c00 */
[----:B------:R-:W-:Y:S05]  /*114c0*/  @P0 BRA `(.L_x_2630) ;  /* 0x0000000000d00947 */ /* 0x000fea0003800000 */
[----:B--23--:R2:W5:Y:S01]  /*114d0*/  LD.E.128 R36, desc[UR6][R16.64+0x180] ;  /* 0x0001800610247980 */ /* 0x00c562000c101d00 */
[----:B------:R-:W-:Y:S01]  /*114e0*/  ISETP.GE.AND P0, PT, R9, R0, PT ;  /* 0x000000000900720c */ /* 0x000fe20003f06270 */
[----:B------:R-:W-:-:S12]  /*114f0*/  BSSY B0, `(.L_x_2643) ;  /* 0x0000030000007945 */ /* 0x000fd80003800000 */
[----:B------:R-:W-:Y:S05]  /*11500*/  @P0 BRA `(.L_x_2644) ;  /* 0x0000000000b80947 */ /* 0x000fea0003800000 */
[----:B------:R3:W4:Y:S04]  /*11510*/  LD.E.64 R4, desc[UR6][R40.64+0xc0] ;  /* 0x0000c00628047980 */ /* 0x000728000c101b00 */
[----:B------:R-:W4:Y:S01]  /*11520*/  LD.E.64 R6, desc[UR6][R22.64+0xc0] ;  /* 0x0000c00616067980 */ /* 0x000f22000c101b00 */
[----:B--2--5:R-:W-:Y:S02]  /*11530*/  MOV R16, R37 ;  /* 0x0000002500107202 */ /* 0x024fe40000000f00 */
[----:B------:R-:W-:Y:S02]  /*11540*/  MOV R8, R39 ;  /* 0x0000002700087202 */ /* 0x000fe40000000f00 */
[----:B------:R-:W-:Y:S01]  /*11550*/  MOV R15, R36 ;  /* 0x00000024000f7202 */ /* 0x000fe20000000f00 */
[--C-:B------:R-:W-:Y:S01]  /*11560*/  HADD2.F32 R37, -RZ, R16.reuse.H0_H0 ;  /* 0x20000010ff257230 */ /* 0x100fe20000004100 */
[----:B------:R-:W-:Y:S01]  /*11570*/  MOV R36, R38 ;  /* 0x0000002600247202 */ /* 0x000fe20000000f00 */
[----:B------:R-:W-:-:S02]  /*11580*/  HADD2.F32 R38, -RZ, R16.H1_H1 ;  /* 0x30000010ff267230 */ /* 0x000fc40000004100 */
[--C-:B------:R-:W-:Y:S02]  /*11590*/  HADD2.F32 R26, -RZ, R8.reuse.H1_H1 ;  /* 0x30000008ff1a7230 */ /* 0x100fe40000004100 */
[----:B---3--:R-:W-:Y:S02]  /*115a0*/  HADD2.F32 R40, -RZ, R8.H0_H0 ;  /* 0x20000008ff287230 */ /* 0x008fe40000004100 */
[----:B----4-:R-:W-:Y:S02]  /*115b0*/  HADD2.F32 R16, -RZ, R5.H1_H1 ;  /* 0x30000005ff107230 */ /* 0x010fe40000004100 */
[----:B------:R-:W-:Y:S02]  /*115c0*/  HADD2.F32 R17, -RZ, R4.H1_H1 ;  /* 0x30000004ff117230 */ /* 0x000fe40000004100 */
[----:B------:R-:W-:Y:S02]  /*115d0*/  HADD2.F32 R22, -RZ, R7.H1_H1 ;  /* 0x30000007ff167230 */ /* 0x000fe40000004100 */
        /* <DEDUP_REMOVED lines=33> */
.L_x_2644:
[----:B------:R-:W-:Y:S05]  /*117f0*/  BSYNC B0 ;  /* 0x0000000000007941 */ /* 0x000fea0003800000 */
.L_x_2643:
[----:B-----5:R3:W-:Y:S02]  /*11800*/  STS.128 [R242+0x7000], R36 ;  /* 0x00700024f2007388 */ /* 0x0207e40000000c00 */
.L_x_2630:
[----:B------:R-:W-:Y:S05]  /*11810*/  BSYNC B2 ;  /* 0x0000000000027941 */ /* 0x000fea0003800000 */
.L_x_2629:
[----:B-1-3--:R-:W-:-:S05]  /*11820*/  VIADD R40, R160, 0x30 ;  /* 0x00000030a0287836 */ /* 0x00afca0000000000 */
[----:B------:R-:W-:-:S04]  /*11830*/  ISETP.GE.AND P0, PT, R40, R14, PT ;  /* 0x0000000e2800720c */ /* 0x000fc80003f06270 */
[----:B------:R-:W-:-:S13]  /*11840*/  ISETP.LT.OR P0, PT, R45, -0x187, P0 ;  /* 0xfffffe792d00780c */ /* 0x000fda0000701670 */
[----:B------:R-:W-:Y:S05]  /*11850*/  @P0 BRA `(.L_x_2645) ;  /* 0x0000007c00c00947 */ /* 0x000fea0003800000 */
[----:B------:R-:W-:Y:S01]  /*11860*/  ISETP.GE.AND P0, PT, R18, R2, PT ;  /* 0x000000021200720c */ /* 0x000fe20003f06270 */
[----:B------:R-:W-:Y:S01]  /*11870*/  IMAD R4, R3, 0x30, RZ ;  /* 0x0000003003047824 */ /* 0x000fe200078e02ff */
[----:B------:R-:W-:Y:S04]  /*11880*/  BSSY B1, `(.L_x_2646) ;  /* 0x000003f000017945 */ /* 0x000fe80003800000 */
[----:B------:R-:W-:-:S04]  /*11890*/  IADD3 R3, P1, R4, R20, RZ ;  /* 0x0000001404037210 */ /* 0x000fc80007f3e0ff */
[----:B------:R-:W-:Y:S01]  /*118a0*/  LEA.HI.X.SX32 R21, R4, R21, 0x1, P1 ;  /* 0x0000001504157211 */ /* 0x000fe200008f0eff */
[C---:B------:R-:W-:Y:S02]  /*118b0*/  IMAD.SHL.U32 R4, R3.reuse, 0x2, RZ ;  /* 0x0000000203047824 */ /* 0x040fe400078e00ff */
[----:B------:R1:W-:Y:S01]  /*118c0*/  @P0 STS.128 [R242+0x1800], RZ ;  /* 0x001800fff2000388 */ /* 0x0003e20000000c00 */
[----:B------:R-:W-:Y:S02]  /*118d0*/  SHF.L.U64.HI R3, R3, 0x1, R21 ;  /* 0x0000000103037819 */ /* 0x000fe40000010215 */
[-C--:B------:R-:W-:Y:S02]  /*118e0*/  IADD3 R14, P2, R24, R4.reuse, RZ ;  /* 0x00000004180e7210 */ /* 0x080fe40007f5e0ff */
[----:B------:R-:W-:-:S03]  /*118f0*/  IADD3 R24, P1, R28, R4, RZ ;  /* 0x000000041c187210 */ /* 0x000fc60007f3e0ff */
[--C-:B------:R-:W-:Y:S02]  /*11900*/  IMAD.X R15, R25, 0x1, R3.reuse, P2 ;  /* 0x00000001190f7824 */ /* 0x100fe400010e0603 */
[----:B------:R-:W-:Y:S01]  /*11910*/  IMAD.X R25, R29, 0x1, R3, P1 ;  /* 0x000000011d197824 */ /* 0x000fe200008e0603 */
[----:B------:R-:W-:Y:S07]  /*11920*/  @P0 BRA `(.L_x_2647) ;  /* 0x0000000000d00947 */ /* 0x000fee0003800000 */
[----:B------:R3:W5:Y:S01]  /*11930*/  LD.E.128 R20, desc[UR6][R30.64] ;  /* 0x000000061e147980 */ /* 0x000762000c101d00 */
[----:B------:R-:W-:Y:S01]  /*11940*/  ISETP.GE.AND P0, PT, R18, R0, PT ;  /* 0x000000001200720c */ /* 0x000fe20003f06270 */
[----:B------:R-:W-:-:S12]  /*11950*/  BSSY B0, `(.L_x_2648) ;  /* 0x0000030000007945 */ /* 0x000fd80003800000 */
[----:B------:R-:W-:Y:S05]  /*11960*/  @P0 BRA `(.L_x_2649) ;  /* 0x0000000000b80947 */ /* 0x000fea0003800000 */
[----:B------:R-:W4:Y:S04]  /*11970*/  LD.E.64 R4, desc[UR6][R24.64] ;  /* 0x0000000618047980 */ /* 0x000f28000c101b00 */
[----:B------:R-:W3:Y:S01]  /*11980*/  LD.E.64 R6, desc[UR6][R14.64] ;  /* 0x000000060e067980 */ /* 0x000ee2000c101b00 */
[----:B--2--5:R-:W-:Y:S02]  /*11990*/  MOV R16, R21 ;  /* 0x0000001500107202 */ /* 0x024fe40000000f00 */
[----:B------:R-:W-:Y:S02]  /*119a0*/  MOV R3, R23 ;  /* 0x0000001700037202 */ /* 0x000fe40000000f00 */
[----:B------:R-:W-:Y:S01]  /*119b0*/  MOV R21, R22 ;  /* 0x0000001600157202 */ /* 0x000fe20000000f00 */
[--C-:B------:R-:W-:Y:S01]  /*119c0*/  HADD2.F32 R22, -RZ, R16.reuse.H0_H0 ;  /* 0x20000010ff167230 */ /* 0x100fe20000004100 */
[----:B------:R-:W-:Y:S01]  /*119d0*/  MOV R8, R20 ;  /* 0x0000001400087202 */ /* 0x000fe20000000f00 */
[----:B------:R-:W-:-:S02]  /*119e0*/  HADD2.F32 R23, -RZ, R16.H1_H1 ;  /* 0x30000010ff177230 */ /* 0x000fc40000004100 */
[--C-:B------:R-:W-:Y:S02]  /*119f0*/  HADD2.F32 R20, -RZ, R3.reuse.H1_H1 ;  /* 0x30000003ff147230 */ /* 0x100fe40000004100 */
[----:B------:R-:W-:Y:S02]  /*11a00*/  HADD2.F32 R28, -RZ, R3.H0_H0 ;  /* 0x20000003ff1c7230 */ /* 0x000fe40000004100 */
[----:B----4-:R-:W-:Y:S02]  /*11a10*/  HADD2.F32 R16, -RZ, R5.H1_H1 ;  /* 0x30000005ff107230 */ /* 0x010fe40000004100 */
        /* <DEDUP_REMOVED lines=35> */
.L_x_2649:
[----:B------:R-:W-:Y:S05]  /*11c50*/  BSYNC B0 ;  /* 0x0000000000007941 */ /* 0x000fea0003800000 */
.L_x_2648:
[----:B-----5:R1:W-:Y:S02]  /*11c60*/  STS.128 [R242+0x1800], R20 ;  /* 0x00180014f2007388 */ /* 0x0203e40000000c00 */
.L_x_2647:
[----:B------:R-:W-:Y:S05]  /*11c70*/  BSYNC B1 ;  /* 0x0000000000017941 */ /* 0x000fea0003800000 */
.L_x_2646:
[----:B------:R-:W-:Y:S01]  /*11c80*/  ISETP.GE.AND P0, PT, R13, R2, PT ;  /* 0x000000020d00720c */ /* 0x000fe20003f06270 */
[----:B------:R-:W-:-:S12]  /*11c90*/  BSSY B1, `(.L_x_2650) ;  /* 0x0000036000017945 */ /* 0x000fd80003800000 */
[----:B------:R1:W-:Y:S01]  /*11ca0*/  @P0 STS.128 [R242+0x3800], RZ ;  /* 0x003800fff2000388 */ /* 0x0003e20000000c00 */
[----:B------:R-:W-:Y:S05]  /*11cb0*/  @P0 BRA `(.L_x_2651) ;  /* 0x0000000000cc0947 */ /* 0x000fea0003800000 */
[----:B--2---:R2:W5:Y:S01]  /*11cc0*/  LD.E.128 R16, desc[UR6][R30.64+0x80] ;  /* 0x000080061e107980 */ /* 0x004562000c101d00 */
[----:B------:R-:W-:Y:S01]  /*11cd0*/  ISETP.GE.AND P0, PT, R13, R0, PT ;  /* 0x000000000d00720c */ /* 0x000fe20003f06270 */
[----:B------:R-:W-:-:S12]  /*11ce0*/  BSSY B0, `(.L_x_2652) ;  /* 0x000002f000007945 */ /* 0x000fd80003800000 */
[----:B------:R-:W-:Y:S05]  /*11cf0*/  @P0 BRA `(.L_x_2653) ;  /* 0x0000000000b40947 */ /* 0x000fea0003800000 */
[----:B------:R-:W3:Y:S04]  /*11d00*/  LD.E.64 R4, desc[UR6][R24.64+0x40] ;  /* 0x0000400618047980 */ /* 0x000ee8000c101b00 */
[----:B------:R-:W4:Y:S01]  /*11d10*/  LD.E.64 R6, desc[UR6][R14.64+0x40] ;  /* 0x000040060e067980 */ /* 0x000f22000c101b00 */
[----:B-1---5:R-:W-:Y:S02]  /*11d20*/  MOV R22, R17 ;  /* 0x0000001100167202 */ /* 0x022fe40000000f00 */
        /* <DEDUP_REMOVED lines=42> */
.L_x_2653:
[----:B------:R-:W-:Y:S05]  /*11fd0*/  BSYNC B0 ;  /* 0x0000000000007941 */ /* 0x000fea0003800000 */
.L_x_2652:
[----:B-----5:R1:W-:Y:S02]  /*11fe0*/  STS.128 [R242+0x3800], R16 ;  /* 0x00380010f2007388 */ /* 0x0203e40000000c00 */
.L_x_2651:
[----:B------:R-:W-:Y:S05]  /*11ff0*/  BSYNC B1 ;  /* 0x0000000000017941 */ /* 0x000fea0003800000 */
.L_x_2650:
[----:B------:R-:W-:Y:S01]  /*12000*/  ISETP.GE.AND P0, PT, R12, R2, PT ;  /* 0x000000020c00720c */ /* 0x000fe20003f06270 */
[----:B------:R-:W-:-:S12]  /*12010*/  BSSY B1, `(.L_x_2654) ;  /* 0x0000036000017945 */ /* 0x000fd80003800000 */
[----:B------:R1:W-:Y:S01]  /*12020*/  @P0 STS.128 [R242+0x5800], RZ ;  /* 0x005800fff2000388 */ /* 0x0003e20000000c00 */
[----:B------:R-:W-:Y:S05]  /*12030*/  @P0 BRA `(.L_x_2655) ;  /* 0x0000000000cc0947 */ /* 0x000fea0003800000 */
[----:B-12---:R1:W5:Y:S01]  /*12040*/  LD.E.128 R16, desc[UR6][R30.64+0x100] ;  /* 0x000100061e107980 */ /* 0x006362000c101d00 */
        /* <DEDUP_REMOVED lines=48> */
.L_x_2657:
[----:B------:R-:W-:Y:S05]  /*12350*/  BSYNC B0 ;  /* 0x0000000000007941 */ /* 0x000fea0003800000 */
.L_x_2656:
[----:B-----5:R2:W-:Y:S02]  /*12360*/  STS.128 [R242+0x5800], R16 ;  /* 0x00580010f2007388 */ /* 0x0205e40000000c00 */
.L_x_2655:
[----:B------:R-:W-:Y:S05]  /*12370*/  BSYNC B1 ;  /* 0x0000000000017941 */ /* 0x000fea0003800000 */
.L_x_2654:
        /* <DEDUP_REMOVED lines=10> */
[----:B------:R-:W-:Y:S02]  /*12420*/  MOV R0, R31 ;  /* 0x0000001f00007202 */ /* 0x000fe40000000f00 */
[----:B------:R-:W-:-:S03]  /*12430*/  MOV R6, R28 ;  /* 0x0000001c00067202 */ /* 0x000fc60000000f00 */
[--C-:B------:R-:W-:Y:S02]  /*12440*/  HADD2.F32 R13, -RZ, R0.reuse.H1_H1 ;  /* 0x30000000ff0d7230 */ /* 0x100fe40000004100 */
[----:B------:R-:W-:Y:S02]  /*12450*/  HADD2.F32 R18, -RZ, R0.H0_H0 ;  /* 0x20000000ff127230 */ /* 0x000fe40000004100 */
[--C-:B-1----:R-:W-:Y:S01]  /*12460*/  HADD2.F32 R15, -RZ, R16.reuse.H0_H0 ;  /* 0x20000010ff0f7230 */ /* 0x102fe20000004100 */
[----:B------:R-:W-:Y:S01]  /*12470*/  MOV R14, R30 ;  /* 0x0000001e000e7202 */ /* 0x000fe20000000f00 */
[----:B------:R-:W-:Y:S02]  /*12480*/  HADD2.F32 R16, -RZ, R16.H1_H1 ;  /* 0x30000010ff107230 */ /* 0x000fe40000004100 */
[----:B--2---:R-:W-:Y:S02]  /*12490*/  HADD2.F32 R7, -RZ, R3.H1_H1 ;  /* 0x30000003ff077230 */ /* 0x004fe40000004100 */
[----:B------:R-:W-:-:S02]  /*124a0*/  HADD2.F32 R8, -RZ, R2.H1_H1 ;  /* 0x30000002ff087230 */ /* 0x000fc40000004100 */
[----:B---3--:R-:W-:Y:S02]  /*124b0*/  HADD2.F32 R9, -RZ, R5.H1_H1 ;  /* 0x30000005ff097230 */ /* 0x008fe40000004100 */
        /* <DEDUP_REMOVED lines=32> */
[----:B------:R-:W-:Y:S02]  /*126c0*/  MOV R31, R0 ;  /* 0x00000000001f7202 */ /* 0x000fe40000000f00 */
.L_x_2659:
[----:B------:R-:W-:Y:S05]  /*126d0*/  BSYNC B0 ;  /* 0x0000000000007941 */ /* 0x000fea0003800000 */
.L_x_2658:
[----:B-----5:R1:W-:Y:S01]  /*126e0*/  STS.128 [R242+0x7800], R28 ;  /* 0x0078001cf2007388 */ /* 0x0203e20000000c00 */
[----:B------:R-:W-:Y:S05]  /*126f0*/  BRA `(.L_x_2645) ;  /* 0x0000007000187947 */ /* 0x000fea0003800000 */
.L_x_2596:
        /* <DEDUP_REMOVED lines=19> */
[----:B------:R-:W3:Y:S01]  /*12830*/  LD.E.128 R40, desc[UR6][R40.64] ;  /* 0x0000000628287980 */ /* 0x000ee2000c101d00 */
[----:B------:R-:W-:-:S05]  /*12840*/  LEA.HI.X R21, R5, R29, R4, 0x1, P0 ;  /* 0x0000001d05157211 */ /* 0x000fca00000f0c04 */
[----:B------:R4:W2:Y:S02]  /*12850*/  LD.E.128 R4, desc[UR6][R20.64] ;  /* 0x0000000614047980 */ /* 0x0008a4000c101d00 */
[----:B----4-:R-:W-:Y:S02]  /*12860*/  MOV R20, RZ ;  /* 0x000000ff00147202 */ /* 0x010fe40000000f00 */
        /* <DEDUP_REMOVED lines=44> */
[----:B------:R-:W-:Y:S01]  /*12b30*/  FMUL.FTZ R61, R61, R42 ;  /* 0x0000002a3d3d7220 */ /* 0x000fe20000410000 */
[----:B------:R-:W-:Y:S02]  /*12b40*/  HADD2.F32 R27, -RZ, R32.H0_H0 ;  /* 0x20000020ff1b7230 */ /* 0x000fe40000004100 */
[--C-:B----4-:R-:W-:Y:S02]  /*12b50*/  HADD2.F32 R7, -RZ, R21.reuse.H0_H0 ;  /* 0x20000015ff077230 */ /* 0x110fe40000004100 */
[----:B------:R-:W-:Y:S02]  /*12b60*/  HADD2.F32 R41, -RZ, R21.H1_H1 ;  /* 0x30000015ff297230 */ /* 0x000fe40000004100 */
        /* <DEDUP_REMOVED lines=28> */
.L_x_2665:
[----:B------:R-:W-:Y:S05]  /*12d30*/  BSYNC B0 ;  /* 0x0000000000007941 */ /* 0x000fea0003800000 */
.L_x_2664:
[----:B-----5:R3:W-:Y:S02]  /*12d40*/  STS.128 [R242], R56 ;  /* 0x00000038f2007388 */ /* 0x0207e40000000c00 */
.L_x_2663:
[----:B------:R-:W-:Y:S05]  /*12d50*/  BSYNC B1 ;  /* 0x0000000000017941 */ /* 0x000fea0003800000 */
.L_x_2662:
        /* <DEDUP_REMOVED lines=17> */
[----:B------:R-:W2:Y:S01]  /*12e70*/  LD.E.128 R40, desc[UR6][R40.64+0x80] ;  /* 0x0000800628287980 */ /* 0x000ea2000c101d00 */
[----:B------:R-:W-:-:S05]  /*12e80*/  LEA.HI.X R21, R5, R29, R4, 0x1, P0 ;  /* 0x0000001d05157211 */ /* 0x000fca00000f0c04 */
[----:B------:R1:W4:Y:S02]  /*12e90*/  LD.E.128 R4, desc[UR6][R20.64+0x80] ;  /* 0x0000800614047980 */ /* 0x000324000c101d00 */
[----:B-1----:R-:W-:Y:S02]  /*12ea0*/  MOV R20, RZ ;  /* 0x000000ff00147202 */ /* 0x002fe40000000f00 */
        /* <DEDUP_REMOVED lines=46> */
[--C-:B---3--:R-:W-:Y:S02]  /*13190*/  HADD2.F32 R7, -RZ, R21.reuse.H0_H0 ;  /* 0x20000015ff077230 */ /* 0x108fe40000004100 */
        /* <DEDUP_REMOVED lines=29> */
.L_x_2669:
[----:B------:R-:W-:Y:S05]  /*13370*/  BSYNC B0 ;  /* 0x0000000000007941 */ /* 0x000fea0003800000 */
.L_x_2668:
[----:B-----5:R1:W-:Y:S02]  /*13380*/  STS.128 [R242+0x2000], R56 ;  /* 0x00200038f2007388 */ /* 0x0203e40000000c00 */
.L_x_2667:
[----:B------:R-:W-:Y:S05]  /*13390*/  BSYNC B1 ;  /* 0x0000000000017941 */ /* 0x000fea0003800000 */
.L_x_2666:
        /* <DEDUP_REMOVED lines=19> */
[----:B------:R2:W4:Y:S02]  /*134d0*/  LD.E.128 R4, desc[UR6][R20.64+0x100] ;  /* 0x0001000614047980 */ /* 0x000524000c101d00 */
[----:B--2---:R-:W-:Y:S02]  /*134e0*/  MOV R20, RZ ;  /* 0x000000ff00147202 */ /* 0x004fe40000000f00 */
[----:B------:R-:W-:-:S04]  /*134f0*/  @P1 IADD3 R20, -R3, RZ, RZ ;  /* 0x000000ff03141210 */ /* 0x000fc80007ffe1ff */
[----:B------:R-:W-:-:S04]  /*13500*/  IADD3 R21, P0, R20, R8, RZ ;  /* 0x0000000814157210 */ /* 0x000fc80007f1e0ff */
        /* <DEDUP_REMOVED lines=44> */
[--C-:B--2---:R-:W-:Y:S02]  /*137d0*/  HADD2.F32 R7, -RZ, R21.reuse.H0_H0 ;  /* 0x20000015ff077230 */ /* 0x104fe40000004100 */
        /* <DEDUP_REMOVED lines=29> */
.L_x_2673:
[----:B------:R-:W-:Y:S05]  /*139b0*/  BSYNC B0 ;  /* 0x0000000000007941 */ /* 0x000fea0003800000 */
.L_x_2672:
[----:B-----5:R3:W-:Y:S02]  /*139c0*/  STS.128 [R242+0x4000], R56 ;  /* 0x00400038f2007388 */ /* 0x0207e40000000c00 */
.L_x_2671:
[----:B------:R-:W-:Y:S05]  /*139d0*/  BSYNC B1 ;  /* 0x0000000000017941 */ /* 0x000fea0003800000 */
.L_x_2670:
        /* <DEDUP_REMOVED lines=26> */
[----:B-1---5:R-:W-:Y:S02]  /*13b80*/  MOV R38, R56 ;  /* 0x0000003800267202 */ /* 0x022fe40000000f00 */
[----:B------:R-:W-:Y:S02]  /*13b90*/  MOV R32, R59 ;  /* 0x0000003b00207202 */ /* 0x000fe40000000f00 */
[----:B------:R-:W-:Y:S02]  /*13ba0*/  MOV R27, R57 ;  /* 0x00000039001b7202 */ /* 0x000fe40000000f00 */
[----:B------:R-:W-:Y:S02]  /*13bb0*/  MOV R44, R58 ;  /* 0x0000003a002c7202 */ /* 0x000fe40000000f00 */
[----:B---3--:R-:W-:Y:S02]  /*13bc0*/  MOV R39, R40 ;  /* 0x0000002800277202 */ /* 0x008fe40000000f00 */
        /* <DEDUP_REMOVED lines=34> */
[----:B------:R-:W-:Y:S01]  /*13df0*/  FMUL.FTZ R60, R60, R56 ;  /* 0x000000383c3c7220 */ /* 0x000fe20000410000 */
[----:B--2---:R-:W-:-:S02]  /*13e00*/  HADD2.F32 R38, -RZ, R20.H0_H0 ;  /* 0x20000014ff267230 */ /* 0x004fc40000004100 */
[----:B------:R-:W-:Y:S02]  /*13e10*/  HADD2.F32 R43, -RZ, R20.H1_H1 ;  /* 0x30000014ff2b7230 */ /* 0x000fe40000004100 */
[--C-:B------:R-:W-:Y:S02]  /*13e20*/  HADD2.F32 R20, -RZ, R21.reuse.H0_H0 ;  /* 0x20000015ff147230 */ /* 0x100fe40000004100 */
        /* <DEDUP_REMOVED lines=27> */
.L_x_2675:
[----:B------:R-:W-:Y:S05]  /*13fe0*/  BSYNC B0 ;  /* 0x0000000000007941 */ /* 0x000fea0003800000 */
.L_x_2674:
[----:B-----5:R3:W-:Y:S02]  /*13ff0*/  STS.128 [R242+0x6000], R56 ;  /* 0x00600038f2007388 */ /* 0x0207e40000000c00 */
.L_x_2661:
[----:B------:R-:W-:Y:S05]  /*14000*/  BSYNC B2 ;  /* 0x0000000000027941 */ /* 0x000fea0003800000 */
.L_x_2660:
        /* <DEDUP_REMOVED lines=15> */
[C---:B------:R-:W-:Y:S02]  /*14100*/  IADD3 R21, P1, R15.reuse, R8, RZ ;  /* 0x000000080f157210 */ /* 0x040fe40007f3e0ff */
[----:B------:R-:W-:Y:S02]  /*14110*/  MOV R6, R3 ;  /* 0x0000000300067202 */ /* 0x000fe40000000f00 */
[----:B------:R-:W-:-:S05]  /*14120*/  LEA.HI.X.SX32 R20, R15, R26, 0x1, P1 ;  /* 0x0000001a0f147211 */ /* 0x000fca00008f0eff */
        /* <DEDUP_REMOVED lines=86> */
.L_x_2681:
[----:B------:R-:W-:Y:S05]  /*14690*/  BSYNC B0 ;  /* 0x0000000000007941 */ /* 0x000fea0003800000 */
.L_x_2680:
[----:B-----5:R3:W-:Y:S02]  /*146a0*/  STS.128 [R242+0x800], R56 ;  /* 0x00080038f2007388 */ /* 0x0207e40000000c00 */
.L_x_2679:
[----:B------:R-:W-:Y:S05]  /*146b0*/  BSYNC B1 ;  /* 0x0000000000017941 */ /* 0x000fea0003800000 */
.L_x_2678:
        /* <DEDUP_REMOVED lines=9> */
[----:B------:R-:W-:Y:S02]  /*14750*/  IADD3 R20, R15, 0x40, RZ ;  /* 0x000000400f147810 */ /* 0x000fe40007ffe0ff */
[----:B------:R-:W-:Y:S02]  /*14760*/  MOV R4, RZ ;  /* 0x000000ff00047202 */ /* 0x000fe40000000f00 */
[C---:B------:R-:W-:Y:S02]  /*14770*/  IADD3 R21, P1, R20.reuse, R8, RZ ;  /* 0x0000000814157210 */ /* 0x040fe40007f3e0ff */
[----:B------:R-:W-:Y:S02]  /*14780*/  MOV R6, R3 ;  /* 0x0000000300067202 */ /* 0x000fe40000000f00 */
[----:B------:R-:W-:-:S03]  /*14790*/  LEA.HI.X.SX32 R20, R20, R26, 0x1, P1 ;  /* 0x0000001a14147211 */ /* 0x000fc600008f0eff */
        /* <DEDUP_REMOVED lines=86> */
.L_x_2685:
[----:B------:R-:W-:Y:S05]  /*14d00*/  BSYNC B0 ;  /* 0x0000000000007941 */ /* 0x000fea0003800000 */
.L_x_2684:
[----:B-----5:R3:W-:Y:S02]  /*14d10*/  STS.128 [R242+0x2800], R56 ;  /* 0x00280038f2007388 */ /* 0x0207e40000000c00 */
.L_x_2683:
[----:B------:R-:W-:Y:S05]  /*14d20*/  BSYNC B1 ;  /* 0x0000000000017941 */ /* 0x000fea0003800000 */
.L_x_2682:
        /* <DEDUP_REMOVED lines=100> */
.L_x_2689:
[----:B------:R-:W-:Y:S05]  /*15370*/  BSYNC B0 ;  /* 0x0000000000007941 */ /* 0x000fea0003800000 */
.L_x_2688:
[----:B-----5:R3:W-:Y:S02]  /*15380*/  STS.128 [R242+0x4800], R56 ;  /* 0x00480038f2007388 */ /* 0x0207e40000000c00 */
.L_x_2687:
[----:B------:R-:W-:Y:S05]  /*15390*/  BSYNC B1 ;  /* 0x0000000000017941 */ /* 0x000fea0003800000 */
.L_x_2686:
        /* <DEDUP_REMOVED lines=23> */
[----:B------:R1:W3:Y:S01]  /*15510*/  LD.E.128 R4, desc[UR6][R22.64] ;  /* 0x0000000616047980 */ /* 0x0002e2000c101d00 */
[----:B------:R-:W-:-:S04]  /*15520*/  IADD3 R20, P1, R21, R20, RZ ;  /* 0x0000001415147210 */ /* 0x000fc80007f3e0ff */
[----:B------:R-:W-:Y:S02]  /*15530*/  LEA.HI.X.SX32 R15, R21, R15, 0x1, P1 ;  /* 0x0000000f150f7211 */ /* 0x000fe400008f0eff */
[----:B-1----:R-:W-:-:S04]  /*15540*/  LEA R22, P1, R20, R24, 0x1 ;  /* 0x0000001814167211 */ /* 0x002fc800078208ff */
        /* <DEDUP_REMOVED lines=33> */
[----:B----4-:R-:W-:-:S02]  /*15760*/  HADD2.F32 R37, -RZ, R20.H0_H0 ;  /* 0x20000014ff257230 */ /* 0x010fc40000004100 */
[----:B------:R-:W-:Y:S01]  /*15770*/  @!P0 FADD.FTZ R43, -R43, -RZ ;  /* 0x800000ff2b2b8221 */ /* 0x000fe20000010100 */
[----:B------:R-:W-:Y:S02]  /*15780*/  HADD2.F32 R39, -RZ, R20.H1_H1 ;  /* 0x30000014ff277230 */ /* 0x000fe40000004100 */
[----:B------:R-:W-:Y:S01]  /*15790*/  FMUL.FTZ R6, R4, R6 ;  /* 0x0000000604067220 */ /* 0x000fe20000410000 */
[----:B------:R-:W-:Y:S02]  /*157a0*/  HADD2.F32 R42, -RZ, R42.H1_H1 ;  /* 0x3000002aff2a7230 */ /* 0x000fe40000004100 */
[----:B------:R-:W-:Y:S01]  /*157b0*/  @!P0 FADD.FTZ R44, -R44, -RZ ;  /* 0x800000ff2c2c8221 */ /* 0x000fe20000010100 */
[----:B------:R-:W-:Y:S02]  /*157c0*/  HADD2.F32 R38, -RZ, R15.H0_H0 ;  /* 0x2000000fff267230 */ /* 0x000fe40000004100 */
        /* <DEDUP_REMOVED lines=31> */
.L_x_2691:
[----:B------:R-:W-:Y:S05]  /*159c0*/  BSYNC B0 ;  /* 0x0000000000007941 */ /* 0x000fea0003800000 */
.L_x_2690:
[----:B-----5:R1:W-:Y:S02]  /*159d0*/  STS.128 [R242+0x6800], R40 ;  /* 0x00680028f2007388 */ /* 0x0203e40000000c00 */
.L_x_2677:
[----:B------:R-:W-:Y:S05]  /*159e0*/  BSYNC B2 ;  /* 0x0000000000027941 */ /* 0x000fea0003800000 */
.L_x_2676:
        /* <DEDUP_REMOVED lines=14> */
[----:B------:R-:W-:Y:S02]  /*15ad0*/  SHF.L.U32 R15, R3, 0x5, RZ ;  /* 0x00000005030f7819 */ /* 0x000fe400000006ff */
        /* <DEDUP_REMOVED lines=14> */
[----:B------:R3:W4:Y:S01]  /*15bc0*/  LD.E.128 R4, desc[UR6][R22.64] ;  /* 0x0000000616047980 */ /* 0x000722000c101d00 */
[----:B------:R-:W-:-:S04]  /*15bd0*/  IADD3 R20, P1, R21, R20, RZ ;  /* 0x0000001415147210 */ /* 0x000fc80007f3e0ff */
[----:B------:R-:W-:Y:S02]  /*15be0*/  LEA.HI.X.SX32 R15, R21, R15, 0x1, P1 ;  /* 0x0000000f150f7211 */ /* 0x000fe400008f0eff */
[----:B---3--:R-:W-:-:S04]  /*15bf0*/  LEA R22, P1, R20, R24, 0x1 ;  /* 0x0000001814167211 */ /* 0x008fc800078208ff */
[----:B------:R-:W-:-:S06]  /*15c00*/  LEA.HI.X R23, R20, R25, R15, 0x1, P1 ;  /* 0x0000001914177211 */ /* 0x000fcc00008f0c0f */
[----:B------:R-:W3:Y:S01]  /*15c10*/  LD.E.128 R20, desc[UR6][R22.64] ;  /* 0x0000000616147980 */ /* 0x000ee2000c101d00 */
[----:B-----5:R-:W-:Y:S02]  /*15c20*/  MOV R15, R41 ;  /* 0x00000029000f7202 */ /* 0x020fe40000000f00 */
        /* <DEDUP_REMOVED lines=27> */
[----:B------:R-:W-:-:S02]  /*15de0*/  HADD2.F32 R43, -RZ, R43.H1_H1 ;  /* 0x3000002bff2b7230 */ /* 0x000fc40000004100 */
[----:B------:R-:W-:Y:S01]  /*15df0*/  @!P0 FADD.FTZ R44, -R44, -RZ ;  /* 0x800000ff2c2c8221 */ /* 0x000fe20000010100 */
[----:B------:R-:W-:Y:S01]  /*15e00*/  FMUL.FTZ R57, R37, R57 ;  /* 0x0000003925397220 */ /* 0x000fe20000410000 */
[----:B------:R-:W-:Y:S01]  /*15e10*/  FMUL.FTZ R6, R4, R6 ;  /* 0x0000000604067220 */ /* 0x000fe20000410000 */
[----:B------:R-:W-:Y:S01]  /*15e20*/  FMUL.FTZ R7, R39, R7 ;  /* 0x0000000727077220 */ /* 0x000fe20000410000 */
[----:B------:R-:W-:Y:S01]  /*15e30*/  @!P0 FADD.FTZ R56, -R56, -RZ ;  /* 0x800000ff38388221 */ /* 0x000fe20000010100 */
[----:B------:R-:W-:Y:S01]  /*15e40*/  FMUL.FTZ R5, R38, R5 ;  /* 0x0000000526057220 */ /* 0x000fe20000410000 */
[----:B------:R-:W-:Y:S02]  /*15e50*/  HADD2.F32 R4, -RZ, R41.H0_H0 ;  /* 0x20000029ff047230 */ /* 0x000fe40000004100 */
[--C-:B---3--:R-:W-:Y:S02]  /*15e60*/  HADD2.F32 R37, -RZ, R20.reuse.H0_H0 ;  /* 0x20000014ff257230 */ /* 0x108fe40000004100 */
[----:B------:R-:W-:-:S02]  /*15e70*/  HADD2.F32 R39, -RZ, R20.H1_H1 ;  /* 0x30000014ff277230 */ /* 0x000fc40000004100 */
[----:B------:R-:W-:Y:S02]  /*15e80*/  HADD2.F32 R38, -RZ, R15.H0_H0 ;  /* 0x2000000fff267230 */ /* 0x000fe40000004100 */
        /* <DEDUP_REMOVED lines=8> */
[----:B------:R-:W-:Y:S02]  /*15f10*/  HADD2.F32 R22, -RZ, R23.H0_H0 ;  /* 0x20000017ff167230 */ /* 0x000fe40000004100 */
[--C-:B------:R-:W-:Y:S02]  /*15f20*/  HADD2.F32 R37, -RZ, R40.reuse.H0_H0 ;  /* 0x20000028ff257230 */ /* 0x100fe40000004100 */
[----:B------:R-:W-:Y:S02]  /*15f30*/  HADD2.F32 R41, -RZ, R41.H1_H1 ;  /* 0x30000029ff297230 */ /* 0x000fe40000004100 */
[----:B------:R-:W-:Y:S02]  /*15f40*/  HADD2.F32 R23, -RZ, R23.H1_H1 ;  /* 0x30000017ff177230 */ /* 0x000fe40000004100 */
[----:B------:R-:W-:Y:S02]  /*15f50*/  HADD2.F32 R36, -RZ, R15.H1_H1 ;  /* 0x3000000fff247230 */ /* 0x000fe40000004100 */
[----:B------:R-:W-:-:S02]  /*15f60*/  HADD2.F32 R40, -RZ, R40.H1_H1 ;  /* 0x30000028ff287230 */ /* 0x000fc40000004100 */
[--C-:B------:R-:W-:Y:S02]  /*15f70*/  HADD2.F32 R15, -RZ, R42.reuse.H0_H0 ;  /* 0x2000002aff0f7230 */ /* 0x100fe40000004100 */
[----:B------:R-:W-:Y:S01]  /*15f80*/  FFMA.FTZ R39, R41, R39, R59 ;  /* 0x0000002729277223 */ /* 0x000fe2000001003b */
        /* <DEDUP_REMOVED lines=13> */
.L_x_2697:
[----:B------:R-:W-:Y:S05]  /*16060*/  BSYNC B0 ;  /* 0x0000000000007941 */ /* 0x000fea0003800000 */
.L_x_2696:
[----:B-----5:R1:W-:Y:S02]  /*16070*/  STS.128 [R242+0x1000], R40 ;  /* 0x00100028f2007388 */ /* 0x0203e40000000c00 */
.L_x_2695:
[----:B------:R-:W-:Y:S05]  /*16080*/  BSYNC B1 ;  /* 0x0000000000017941 */ /* 0x000fea0003800000 */
.L_x_2694:
        /* <DEDUP_REMOVED lines=9> */
[----:B------:R-:W-:Y:S02]  /*16120*/  LEA R15, R3, 0x40, 0x5 ;  /* 0x00000040030f7811 */ /* 0x000fe400078e28ff */
        /* <DEDUP_REMOVED lines=88> */
.L_x_2701:
[----:B------:R-:W-:Y:S05]  /*166b0*/  BSYNC B0 ;  /* 0x0000000000007941 */ /* 0x000fea0003800000 */
.L_x_2700:
[----:B-----5:R1:W-:Y:S02]  /*166c0*/  STS.128 [R242+0x3000], R40 ;  /* 0x00300028f2007388 */ /* 0x0203e40000000c00 */
.L_x_2699:
[----:B------:R-:W-:Y:S05]  /*166d0*/  BSYNC B1 ;  /* 0x0000000000017941 */ /* 0x000fea0003800000 */
.L_x_2698:
        /* <DEDUP_REMOVED lines=98> */
.L_x_2705:
[----:B------:R-:W-:Y:S05]  /*16d00*/  BSYNC B0 ;  /* 0x0000000000007941 */ /* 0x000fea0003800000 */
.L_x_2704:
[----:B-----5:R1:W-:Y:S02]  /*16d10*/  STS.128 [R242+0x5000], R40 ;  /* 0x00500028f2007388 */ /* 0x0203e40000000c00 */
.L_x_2703:
[----:B------:R-:W-:Y:S05]  /*16d20*/  BSYNC B1 ;  /* 0x0000000000017941 */ /* 0x000fea0003800000 */
.L_x_2702:
[----:B------:R-:W-:-:S13]  /*16d30*/  ISETP.GE.AND P0, PT, R9, R2, PT ;  /* 0x000000020900720c */ /* 0x000fda0003f06270 */
[----:B------:R1:W-:Y:S01]  /*16d40*/  @P0 STS.128 [R242+0x7000], RZ ;  /* 0x007000fff2000388 */ /* 0x0003e20000000c00 */
[----:B------:R-:W-:Y:S05]  /*16d50*/  @P0 BRA `(.L_x_2693) ;  /* 0x0000000400900947 */ /* 0x000fea0003800000 */
[----:B-123--:R1:W5:Y:S01]  /*16d60*/  LD.E.128 R36, desc[UR6][R16.64+0x180] ;  /* 0x0001800610247980 */ /* 0x00e362000c101d00 */
        /* <DEDUP_REMOVED lines=15> */
[----:B-1----:R-:W-:Y:S01]  /*16e60*/  MOV R16, RZ ;  /* 0x000000ff00107202 */ /* 0x002fe20000000f00 */
[----:B------:R-:W2:Y:S01]  /*16e70*/  LD.E.128 R40, desc[UR6][R40.64+0x180] ;  /* 0x0001800628287980 */ /* 0x000ea2000c101d00 */
        /* <DEDUP_REMOVED lines=15> */
[--C-:B---3--:R-:W-:Y:S02]  /*16f70*/  HADD2.F32 R40, -RZ, R4.reuse.H0_H0 ;  /* 0x20000004ff287230 */ /* 0x108fe40000004100 */
[----:B------:R-:W-:Y:S02]  /*16f80*/  HADD2.F32 R42, -RZ, R4.H1_H1 ;  /* 0x30000004ff2a7230 */ /* 0x000fe40000004100 */
[--C-:B------:R-:W-:Y:S01]  /*16f90*/  HADD2.F32 R4, -RZ, R5.reuse.H0_H0 ;  /* 0x20000005ff047230 */ /* 0x100fe20000004100 */
[----:B------:R-:W-:Y:S01]  /*16fa0*/  MOV R41, R43 ;  /* 0x0000002b00297202 */ /* 0x000fe20000000f00 */
[--C-:B------:R-:W-:Y:S02]  /*16fb0*/  HADD2.F32 R56, -RZ, R36.reuse.H0_H0 ;  /* 0x20000024ff387230 */ /* 0x100fe40000004100 */
[----:B------:R-:W-:Y:S02]  /*16fc0*/  HADD2.F32 R57, -RZ, R36.H1_H1 ;  /* 0x30000024ff397230 */ /* 0x000fe40000004100 */
[----:B------:R-:W-:Y:S01]  /*16fd0*/  @!P0 FADD.FTZ R40, -R40, -RZ ;  /* 0x800000ff28288221 */ /* 0x000fe20000010100 */
[----:B------:R-:W-:-:S02]  /*16fe0*/  HADD2.F32 R43, -RZ, R5.H1_H1 ;  /* 0x30000005ff2b7230 */ /* 0x000fc40000004100 */
[----:B------:R-:W-:Y:S01]  /*16ff0*/  @!P0 FADD.FTZ R4, -R4, -RZ ;  /* 0x800000ff04048221 */ /* 0x000fe20000010100 */
[----:B------:R-:W-:Y:S02]  /*17000*/  HADD2.F32 R36, -RZ, R39.H0_H0 ;  /* 0x20000027ff247230 */ /* 0x000fe40000004100 */
        /* <DEDUP_REMOVED lines=23> */
[--C-:B----4-:R-:W-:Y:S02]  /*17180*/  HADD2.F32 R17, -RZ, R20.reuse.H0_H0 ;  /* 0x20000014ff117230 */ /* 0x110fe40000004100 */
[----:B------:R-:W-:Y:S02]  /*17190*/  HADD2.F32 R41, -RZ, R20.H1_H1 ;  /* 0x30000014ff297230 */ /* 0x000fe40000004100 */
[----:B------:R-:W-:-:S02]  /*171a0*/  HADD2.F32 R38, -RZ, R15.H0_H0 ;  /* 0x2000000fff267230 */ /* 0x000fc40000004100 */
        /* <DEDUP_REMOVED lines=29> */
.L_x_2707:
[----:B------:R-:W-:Y:S05]  /*17380*/  BSYNC B0 ;  /* 0x0000000000007941 */ /* 0x000fea0003800000 */
.L_x_2706:
[----:B-----5:R2:W-:Y:S02]  /*17390*/  STS.128 [R242+0x7000], R36 ;  /* 0x00700024f2007388 */ /* 0x0205e40000000c00 */
.L_x_2693:
[----:B------:R-:W-:Y:S05]  /*173a0*/  BSYNC B2 ;  /* 0x0000000000027941 */ /* 0x000fea0003800000 */
.L_x_2692:
[----:B-1----:R-:W-:-:S05]  /*173b0*/  VIADD R40, R160, 0x30 ;  /* 0x00000030a0287836 */ /* 0x002fca0000000000 */
        /* <DEDUP_REMOVED lines=11> */
[-C--:B------:R-:W-:Y:S01]  /*17470*/  ISETP.GE.AND P0, PT, R18, R3.reuse, PT ;  /* 0x000000031200720c */ /* 0x080fe20003f06270 */
[----:B------:R-:W-:Y:S01]  /*17480*/  IMAD R14, R3, 0x30, RZ ;  /* 0x00000030030e7824 */ /* 0x000fe200078e02ff */
[----:B------:R-:W-:Y:S02]  /*17490*/  MOV R4, RZ ;  /* 0x000000ff00047202 */ /* 0x000fe40000000f00 */
[----:B------:R-:W-:Y:S02]  /*174a0*/  MOV R6, R3 ;  /* 0x0000000300067202 */ /* 0x000fe40000000f00 */
[----:B------:R-:W-:-:S04]  /*174b0*/  IADD3 R15, P1, R14, R8, RZ ;  /* 0x000000080e0f7210 */ /* 0x000fc80007f3e0ff */
[----:B------:R-:W-:-:S03]  /*174c0*/  LEA.HI.X.SX32 R14, R14, R26, 0x1, P1 ;  /* 0x0000001a0e0e7211 */ /* 0x000fc600008f0eff */
[C---:B------:R-:W-:Y:S02]  /*174d0*/  @P0 IADD3 R4, -R3.reuse, RZ, RZ ;  /* 0x000000ff03040210 */ /* 0x040fe40007ffe1ff */
[----:B------:R-:W-:Y:S02]  /*174e0*/  @P0 IADD3 R6, -R3, RZ, RZ ;  /* 0x000000ff03060210 */ /* 0x000fe40007ffe1ff */
[----:B------:R-:W-:-:S03]  /*174f0*/  IADD3 R5, P1, R4, R15, RZ ;  /* 0x0000000f04057210 */ /* 0x000fc60007f3e0ff */
[----:B--2---:R-:W-:Y:S01]  /*17500*/  IMAD.WIDE R36, R6, 0x2, R30 ;  /* 0x0000000206247825 */ /* 0x004fe200078e021e */
[----:B------:R-:W-:Y:S02]  /*17510*/  LEA.HI.X.SX32 R4, R4, R14, 0x1, P1 ;  /* 0x0000000e04047211 */ /* 0x000fe400008f0eff */
[----:B------:R-:W-:-:S03]  /*17520*/  LEA R16, P1, R5, R28, 0x1 ;  /* 0x0000001c05107211 */ /* 0x000fc600078208ff */
[----:B---3--:R-:W2:Y:S01]  /*17530*/  LD.E.128 R36, desc[UR6][R36.64] ;  /* 0x0000000624247980 */ /* 0x008ea2000c101d00 */
        /* <DEDUP_REMOVED lines=58> */
[----:B------:R-:W-:Y:S02]  /*178e0*/  HADD2.F32 R18, -RZ, R19.H0_H0 ;  /* 0x20000013ff127230 */ /* 0x000fe40000004100 */
[----:B------:R-:W-:Y:S02]  /*178f0*/  HADD2.F32 R20, -RZ, R14.H1_H1 ;  /* 0x3000000eff147230 */ /* 0x000fe40000004100 */
        /* <DEDUP_REMOVED lines=10> */
[----:B------:R-:W-:Y:S01]  /*179a0*/  F2FP.F16.F32.PACK_AB R20, R20, R16 ;  /* 0x000000101414723e */ /* 0x000fe200000000ff */
[----:B------:R-:W-:Y:S01]  /*179b0*/  FFMA.FTZ R22, R22, R41, R42 ;  /* 0x0000002916167223 */ /* 0x000fe2000001002a */
[----:B------:R-:W-:Y:S02]  /*179c0*/  F2FP.F16.F32.PACK_AB R4, R37, R4 ;  /* 0x000000042504723e */ /* 0x000fe400000000ff */
[----:B------:R-:W-:-:S02]  /*179d0*/  F2FP.F16.F32.PACK_AB R6, R7, R6 ;  /* 0x000000060706723e */ /* 0x000fc400000000ff */
[----:B------:R-:W-:Y:S02]  /*179e0*/  MOV R21, R20 ;  /* 0x0000001400157202 */ /* 0x000fe40000000f00 */
[----:B------:R-:W-:Y:S02]  /*179f0*/  F2FP.F16.F32.PACK_AB R22, R22, R5 ;  /* 0x000000051616723e */ /* 0x000fe400000000ff */
[----:B------:R-:W-:Y:S02]  /*17a00*/  MOV R20, R4 ;  /* 0x0000000400147202 */ /* 0x000fe40000000f00 */
[----:B------:R-:W-:Y:S02]  /*17a10*/  MOV R23, R6 ;  /* 0x0000000600177202 */ /* 0x000fe40000000f00 */
.L_x_2711:
[----:B------:R-:W-:Y:S05]  /*17a20*/  BSYNC B0 ;  /* 0x0000000000007941 */ /* 0x000fea0003800000 */
.L_x_2710:
[----:B-----5:R1:W-:Y:S02]  /*17a30*/  STS.128 [R242+0x1800], R20 ;  /* 0x00180014f2007388 */ /* 0x0203e40000000c00 */
.L_x_2709:
[----:B------:R-:W-:Y:S05]  /*17a40*/  BSYNC B1 ;  /* 0x0000000000017941 */ /* 0x000fea0003800000 */
.L_x_2708:
        /* <DEDUP_REMOVED lines=9> */
[----:B------:R-:W-:Y:S02]  /*17ae0*/  MOV R13, 0x30 ;  /* 0x00000030000d7802 */ /* 0x000fe40000000f00 */
[----:B------:R-:W-:Y:S02]  /*17af0*/  MOV R4, RZ ;  /* 0x000000ff00047202 */ /* 0x000fe40000000f00 */
[----:B------:R-:W-:Y:S01]  /*17b00*/  MOV R6, R3 ;  /* 0x0000000300067202 */ /* 0x000fe20000000f00 */
[----:B------:R-:W-:-:S05]  /*17b10*/  IMAD R13, R3, R13, 0x40 ;  /* 0x00000040030d7424 */ /* 0x000fca00078e020d */
[----:B------:R-:W-:Y:S02]  /*17b20*/  IADD3 R14, P1, R13, R8, RZ ;  /* 0x000000080d0e7210 */ /* 0x000fe40007f3e0ff */
[----:B------:R-:W-:Y:S02]  /*17b30*/  @P0 IADD3 R4, -R3, RZ, RZ ;  /* 0x000000ff03040210 */ /* 0x000fe40007ffe1ff */
[----:B------:R-:W-:Y:S02]  /*17b40*/  LEA.HI.X.SX32 R13, R13, R26, 0x1, P1 ;  /* 0x0000001a0d0d7211 */ /* 0x000fe400008f0eff */
[C---:B------:R-:W-:Y:S02]  /*17b50*/  IADD3 R5, P1, R4.reuse, R14, RZ ;  /* 0x0000000e04057210 */ /* 0x040fe40007f3e0ff */
[----:B------:R-:W-:Y:S02]  /*17b60*/  @P0 IADD3 R6, -R3, RZ, RZ ;  /* 0x000000ff03060210 */ /* 0x000fe40007ffe1ff */
[----:B------:R-:W-:-:S02]  /*17b70*/  LEA.HI.X.SX32 R4, R4, R13, 0x1, P1 ;  /* 0x0000000d04047211 */ /* 0x000fc400008f0eff */
[----:B------:R-:W-:Y:S01]  /*17b80*/  LEA R16, P1, R5, R28, 0x1 ;  /* 0x0000001c05107211 */ /* 0x000fe200078208ff */
[----:B--2---:R-:W-:-:S03]  /*17b90*/  IMAD.WIDE R36, R6, 0x2, R30 ;  /* 0x0000000206247825 */ /* 0x004fc600078e021e */
[----:B------:R-:W-:Y:S02]  /*17ba0*/  LEA.HI.X R17, R5, R29, R4, 0x1, P1 ;  /* 0x0000001d05117211 */ /* 0x000fe400008f0c04 */
[----:B------:R-:W-:Y:S01]  /*17bb0*/  MOV R15, RZ ;  /* 0x000000ff000f7202 */ /* 0x000fe20000000f00 */
[----:B---3--:R-:W2:Y:S01]  /*17bc0*/  LD.E.128 R36, desc[UR6][R36.64+0x80] ;  /* 0x0000800624247980 */ /* 0x008ea2000c101d00 */
        /* <DEDUP_REMOVED lines=10> */
[----:B------:R-:W-:Y:S02]  /*17c70*/  MOV R14, R23 ;  /* 0x00000017000e7202 */ /* 0x000fe40000000f00 */
[----:B--2---:R-:W-:Y:S02]  /*17c80*/  MOV R20, R36 ;  /* 0x0000002400147202 */ /* 0x004fe40000000f00 */
[----:B------:R-:W-:-:S02]  /*17c90*/  MOV R22, R38 ;  /* 0x0000002600167202 */ /* 0x000fc40000000f00 */
[----:B------:R-:W-:Y:S01]  /*17ca0*/  MOV R23, R37 ;  /* 0x0000002500177202 */ /* 0x000fe20000000f00 */
[--C-:B----4-:R-:W-:Y:S01]  /*17cb0*/  HADD2.F32 R36, -RZ, R4.reuse.H0_H0 ;  /* 0x20000004ff247230 */ /* 0x110fe20000004100 */
[----:B------:R-:W-:Y:S01]  /*17cc0*/  MOV R37, R39 ;  /* 0x0000002700257202 */ /* 0x000fe20000000f00 */
[----:B------:R-:W-:Y:S02]  /*17cd0*/  HADD2.F32 R38, -RZ, R4.H1_H1 ;  /* 0x30000004ff267230 */ /* 0x000fe40000004100 */
[----:B------:R-:W-:Y:S02]  /*17ce0*/  HADD2.F32 R4, -RZ, R5.H0_H0 ;  /* 0x20000005ff047230 */ /* 0x000fe40000004100 */
[----:B------:R-:W-:Y:S01]  /*17cf0*/  @!P0 FADD.FTZ R36, -R36, -RZ ;  /* 0x800000ff24248221 */ /* 0x000fe20000010100 */
[--C-:B------:R-:W-:Y:S02]  /*17d00*/  HADD2.F32 R42, -RZ, R20.reuse.H0_H0 ;  /* 0x20000014ff2a7230 */ /* 0x100fe40000004100 */
[----:B------:R-:W-:Y:S01]  /*17d10*/  @!P0 FADD.FTZ R38, -R38, -RZ ;  /* 0x800000ff26268221 */ /* 0x000fe20000010100 */
[----:B------:R-:W-:-:S02]  /*17d20*/  HADD2.F32 R43, -RZ, R20.H1_H1 ;  /* 0x30000014ff2b7230 */ /* 0x000fc40000004100 */
[----:B------:R-:W-:Y:S01]  /*17d30*/  @!P0 FADD.FTZ R4, -R4, -RZ ;  /* 0x800000ff04048221 */ /* 0x000fe20000010100 */
[----:B------:R-:W-:Y:S02]  /*17d40*/  HADD2.F32 R39, -RZ, R5.H1_H1 ;  /* 0x30000005ff277230 */ /* 0x000fe40000004100 */
[----:B------:R-:W-:Y:S01]  /*17d50*/  FMUL.FTZ R42, R42, R36 ;  /* 0x000000242a2a7220 */ /* 0x000fe20000410000 */
[----:B------:R-:W-:Y:S02]  /*17d60*/  HADD2.F32 R20, -RZ, R23.H0_H0 ;  /* 0x20000017ff147230 */ /* 0x000fe40000004100 */
[----:B------:R-:W-:Y:S01]  /*17d70*/  FMUL.FTZ R43, R43, R38 ;  /* 0x000000262b2b7220 */ /* 0x000fe20000410000 */
[--C-:B------:R-:W-:Y:S02]  /*17d80*/  HADD2.F32 R5, -RZ, R6.reuse.H0_H0 ;  /* 0x20000006ff057230 */ /* 0x100fe40000004100 */
[----:B------:R-:W-:Y:S01]  /*17d90*/  @!P0 FADD.FTZ R39, -R39, -RZ ;  /* 0x800000ff27278221 */ /* 0x000fe20000010100 */
[----:B------:R-:W-:-:S02]  /*17da0*/  HADD2.F32 R41, -RZ, R6.H1_H1 ;  /* 0x30000006ff297230 */ /* 0x000fc40000004100 */
[----:B------:R-:W-:Y:S01]  /*17db0*/  FMUL.FTZ R20, R20, R4 ;  /* 0x0000000414147220 */ /* 0x000fe20000410000 */
[--C-:B------:R-:W-:Y:S02]  /*17dc0*/  HADD2.F32 R6, -RZ, R7.reuse.H0_H0 ;  /* 0x20000007ff067230 */ /* 0x100fe40000004100 */
[----:B------:R-:W-:Y:S01]  /*17dd0*/  @!P0 FADD.FTZ R5, -R5, -RZ ;  /* 0x800000ff05058221 */ /* 0x000fe20000010100 */
[----:B------:R-:W-:Y:S02]  /*17de0*/  HADD2.F32 R7, -RZ, R7.H1_H1 ;  /* 0x30000007ff077230 */ /* 0x000fe40000004100 */
[----:B------:R-:W-:Y:S01]  /*17df0*/  @!P0 FADD.FTZ R41, -R41, -RZ ;  /* 0x800000ff29298221 */ /* 0x000fe20000010100 */
[----:B------:R-:W-:Y:S02]  /*17e00*/  HADD2.F32 R36, -RZ, R22.H0_H0 ;  /* 0x20000016ff247230 */ /* 0x000fe40000004100 */
[----:B------:R-:W-:Y:S01]  /*17e10*/  @!P0 FADD.FTZ R6, -R6, -RZ ;  /* 0x800000ff06068221 */ /* 0x000fe20000010100 */
[----:B------:R-:W-:-:S02]  /*17e20*/  HADD2.F32 R4, -RZ, R37.H0_H0 ;  /* 0x20000025ff047230 */ /* 0x000fc40000004100 */
[----:B------:R-:W-:Y:S01]  /*17e30*/  @!P0 FADD.FTZ R7, -R7, -RZ ;  /* 0x800000ff07078221 */ /* 0x000fe20000010100 */
[----:B------:R-:W-:Y:S02]  /*17e40*/  HADD2.F32 R37, -RZ, R37.H1_H1 ;  /* 0x30000025ff257230 */ /* 0x000fe40000004100 */
[----:B------:R-:W-:Y:S01]  /*17e50*/  FMUL.FTZ R5, R36, R5 ;  /* 0x0000000524057220 */ /* 0x000fe20000410000 */
[----:B------:R-:W-:Y:S02]  /*17e60*/  HADD2.F32 R22, -RZ, R22.H1_H1 ;  /* 0x30000016ff167230 */ /* 0x000fe40000004100 */
[----:B------:R-:W-:Y:S01]  /*17e70*/  FMUL.FTZ R6, R4, R6 ;  /* 0x0000000604067220 */ /* 0x000fe20000410000 */
[--C-:B------:R-:W-:Y:S02]  /*17e80*/  HADD2.F32 R4, -RZ, R15.reuse.H0_H0 ;  /* 0x2000000fff047230 */ /* 0x100fe40000004100 */
[----:B------:R-:W-:Y:S01]  /*17e90*/  FMUL.FTZ R7, R37, R7 ;  /* 0x0000000725077220 */ /* 0x000fe20000410000 */
[----:B------:R-:W-:-:S02]  /*17ea0*/  HADD2.F32 R36, -RZ, R15.H1_H1 ;  /* 0x3000000fff247230 */ /* 0x000fc40000004100 */
[----:B------:R-:W-:Y:S01]  /*17eb0*/  FMUL.FTZ R41, R22, R41 ;  /* 0x0000002916297220 */ /* 0x000fe20000410000 */
[----:B------:R-:W-:Y:S02]  /*17ec0*/  HADD2.F32 R23, -RZ, R23.H1_H1 ;  /* 0x30000017ff177230 */ /* 0x000fe40000004100 */
[--C-:B---3--:R-:W-:Y:S02]  /*17ed0*/  HADD2.F32 R15, -RZ, R16.reuse.H0_H0 ;  /* 0x20000010ff0f7230 */ /* 0x108fe40000004100 */
[----:B------:R-:W-:Y:S02]  /*17ee0*/  HADD2.F32 R37, -RZ, R16.H1_H1 ;  /* 0x30000010ff257230 */ /* 0x000fe40000004100 */
[----:B------:R-:W-:Y:S01]  /*17ef0*/  FMUL.FTZ R23, R23, R39 ;  /* 0x0000002717177220 */ /* 0x000fe20000410000 */
[----:B------:R-:W-:Y:S02]  /*17f00*/  HADD2.F32 R22, -RZ, R13.H0_H0 ;  /* 0x2000000dff167230 */ /* 0x000fe40000004100 */
[----:B------:R-:W-:Y:S01]  /*17f10*/  FFMA.FTZ R4, R4, R15, R42 ;  /* 0x0000000f04047223 */ /* 0x000fe2000001002a */
[----:B------:R-:W-:-:S02]  /*17f20*/  HADD2.F32 R16, -RZ, R17.H0_H0 ;  /* 0x20000011ff107230 */ /* 0x000fc40000004100 */
[----:B------:R-:W-:Y:S01]  /*17f30*/  FFMA.FTZ R36, R36, R37, R43 ;  /* 0x0000002524247223 */ /* 0x000fe2000001002b */
[----:B------:R-:W-:Y:S02]  /*17f40*/  HADD2.F32 R38, -RZ, R17.H1_H1 ;  /* 0x30000011ff267230 */ /* 0x000fe40000004100 */
[--C-:B------:R-:W-:Y:S02]  /*17f50*/  HADD2.F32 R17, -RZ, R18.reuse.H0_H0 ;  /* 0x20000012ff117230 */ /* 0x100fe40000004100 */
[----:B------:R-:W-:Y:S01]  /*17f60*/  FFMA.FTZ R16, R22, R16, R20 ;  /* 0x0000001016107223 */ /* 0x000fe20000010014 */
[----:B------:R-:W-:Y:S01]  /*17f70*/  HADD2.F32 R39, -RZ, R18.H1_H1 ;  /* 0x30000012ff277230 */ /* 0x000fe20000004100 */
[----:B------:R-:W-:Y:S01]  /*17f80*/  F2FP.F16.F32.PACK_AB R4, R36, R4 ;  /* 0x000000042404723e */ /* 0x000fe200000000ff */
[----:B------:R-:W-:Y:S02]  /*17f90*/  HADD2.F32 R15, -RZ, R13.H1_H1 ;  /* 0x3000000dff0f7230 */ /* 0x000fe40000004100 */
[----:B------:R-:W-:-:S02]  /*17fa0*/  HADD2.F32 R18, -RZ, R19.H0_H0 ;  /* 0x20000013ff127230 */ /* 0x000fc40000004100 */
[----:B------:R-:W-:Y:S02]  /*17fb0*/  HADD2.F32 R13, -RZ, R21.H0_H0 ;  /* 0x20000015ff0d7230 */ /* 0x000fe40000004100 */
[----:B------:R-:W-:Y:S01]  /*17fc0*/  FFMA.FTZ R15, R15, R38, R23 ;  /* 0x000000260f0f7223 */ /* 0x000fe20000010017 */
[--C-:B------:R-:W-:Y:S02]  /*17fd0*/  HADD2.F32 R20, -RZ, R14.reuse.H0_H0 ;  /* 0x2000000eff147230 */ /* 0x100fe40000004100 */
[----:B------:R-:W-:Y:S02]  /*17fe0*/  HADD2.F32 R19, -RZ, R19.H1_H1 ;  /* 0x30000013ff137230 */ /* 0x000fe40000004100 */
[----:B------:R-:W-:Y:S01]  /*17ff0*/  FFMA.FTZ R5, R13, R17, R5 ;  /* 0x000000110d057223 */ /* 0x000fe20000010005 */
[----:B------:R-:W-:Y:S02]  /*18000*/  HADD2.F32 R21, -RZ, R21.H1_H1 ;  /* 0x30000015ff157230 */ /* 0x000fe40000004100 */
[----:B------:R-:W-:Y:S01]  /*18010*/  FFMA.FTZ R6, R20, R18, R6 ;  /* 0x0000001214067223 */ /* 0x000fe20000010006 */
[----:B------:R-:W-:Y:S01]  /*18020*/  HADD2.F32 R14, -RZ, R14.H1_H1 ;  /* 0x3000000eff0e7230 */ /* 0x000fe20000004100 */
[----:B------:R-:W-:Y:S01]  /*18030*/  F2FP.F16.F32.PACK_AB R15, R15, R16 ;  /* 0x000000100f0f723e */ /* 0x000fe200000000ff */
[----:B------:R-:W-:Y:S01]  /*18040*/  FFMA.FTZ R21, R21, R39, R41 ;  /* 0x0000002715157223 */ /* 0x000fe20000010029 */
[----:B------:R-:W-:-:S02]  /*18050*/  MOV R20, R4 ;  /* 0x0000000400147202 */ /* 0x000fc40000000f00 */
[----:B------:R-:W-:Y:S02]  /*18060*/  FFMA.FTZ R7, R14, R19, R7 ;  /* 0x000000130e077223 */ /* 0x000fe40000010007 */
[----:B------:R-:W-:-:S03]  /*18070*/  F2FP.F16.F32.PACK_AB R5, R21, R5 ;  /* 0x000000051505723e */ /* 0x000fc600000000ff */
[----:B------:R-:W-:Y:S02]  /*18080*/  F2FP.F16.F32.PACK_AB R6, R7, R6 ;  /* 0x000000060706723e */ /* 0x000fe400000000ff */
[----:B------:R-:W-:Y:S02]  /*18090*/  MOV R21, R15 ;  /* 0x0000000f00157202 */ /* 0x000fe40000000f00 */
[----:B------:R-:W-:Y:S02]  /*180a0*/  MOV R22, R5 ;  /* 0x0000000500167202 */ /* 0x000fe40000000f00 */
[----:B------:R-:W-:Y:S02]  /*180b0*/  MOV R23, R6 ;  /* 0x0000000600177202 */ /* 0x000fe40000000f00 */
.L_x_2715:
[----:B------:R-:W-:Y:S05]  /*180c0*/  BSYNC B0 ;  /* 0x0000000000007941 */ /* 0x000fea0003800000 */
.L_x_2714:
[----:B-----5:R1:W-:Y:S02]  /*180d0*/  STS.128 [R242+0x3800], R20 ;  /* 0x00380014f2007388 */ /* 0x0203e40000000c00 */
.L_x_2713:
[----:B------:R-:W-:Y:S05]  /*180e0*/  BSYNC B1 ;  /* 0x0000000000017941 */ /* 0x000fea0003800000 */
.L_x_2712:
        /* <DEDUP_REMOVED lines=13> */
[C---:B------:R-:W-:Y:S02]  /*181c0*/  IADD3 R13, P1, R12.reuse, R8, RZ ;  /* 0x000000080c0d7210 */ /* 0x040fe40007f3e0ff */
[C---:B------:R-:W-:Y:S02]  /*181d0*/  @P0 IADD3 R4, -R3.reuse, RZ, RZ ;  /* 0x000000ff03040210 */ /* 0x040fe40007ffe1ff */
[----:B------:R-:W-:Y:S02]  /*181e0*/  LEA.HI.X.SX32 R12, R12, R26, 0x1, P1 ;  /* 0x0000001a0c0c7211 */ /* 0x000fe400008f0eff */
[C---:B------:R-:W-:Y:S02]  /*181f0*/  IADD3 R5, P1, R4.reuse, R13, RZ ;  /* 0x0000000d04057210 */ /* 0x040fe40007f3e0ff */
[----:B------:R-:W-:Y:S02]  /*18200*/  @P0 IADD3 R6, -R3, RZ, RZ ;  /* 0x000000ff03060210 */ /* 0x000fe40007ffe1ff */
[----:B------:R-:W-:-:S02]  /*18210*/  LEA.HI.X.SX32 R4, R4, R12, 0x1, P1 ;  /* 0x0000000c04047211 */ /* 0x000fc400008f0eff */
[----:B------:R-:W-:Y:S01]  /*18220*/  LEA R14, P1, R5, R28, 0x1 ;  /* 0x0000001c050e7211 */ /* 0x000fe200078208ff */
[----:B-1----:R-:W-:-:S03]  /*18230*/  IMAD.WIDE R20, R6, 0x2, R30 ;  /* 0x0000000206147825 */ /* 0x002fc600078e021e */
[----:B------:R-:W-:-:S03]  /*18240*/  LEA.HI.X R15, R5, R29, R4, 0x1, P1 ;  /* 0x0000001d050f7211 */ /* 0x000fc600008f0c04 */
[----:B------:R-:W3:Y:S04]  /*18250*/  LD.E.128 R20, desc[UR6][R20.64+0x100] ;  /* 0x0001000614147980 */ /* 0x000ee8000c101d00 */
[----:B------:R1:W4:Y:S02]  /*18260*/  LD.E.128 R4, desc[UR6][R14.64] ;  /* 0x000000060e047980 */ /* 0x000324000c101d00 */
[----:B-1----:R-:W-:Y:S02]  /*18270*/  MOV R14, RZ ;  /* 0x000000ff000e7202 */ /* 0x002fe40000000f00 */
[----:B------:R-:W-:-:S04]  /*18280*/  @P0 IADD3 R14, -R3, RZ, RZ ;  /* 0x000000ff030e0210 */ /* 0x000fc80007ffe1ff */
[----:B------:R-:W-:-:S04]  /*18290*/  IADD3 R13, P1, R14, R13, RZ ;  /* 0x0000000d0e0d7210 */ /* 0x000fc80007f3e0ff */
[----:B------:R-:W-:Y:S02]  /*182a0*/  LEA.HI.X.SX32 R12, R14, R12, 0x1, P1 ;  /* 0x0000000c0e0c7211 */ /* 0x000fe400008f0eff */
[----:B------:R-:W-:-:S04]  /*182b0*/  LEA R14, P1, R13, R24, 0x1 ;  /* 0x000000180d0e7211 */ /* 0x000fc800078208ff */
[----:B------:R-:W-:-:S06]  /*182c0*/  LEA.HI.X R15, R13, R25, R12, 0x1, P1 ;  /* 0x000000190d0f7211 */ /* 0x000fcc00008f0c0c */
[----:B------:R-:W4:Y:S01]  /*182d0*/  LD.E.128 R12, desc[UR6][R14.64] ;  /* 0x000000060e0c7980 */ /* 0x000f22000c101d00 */
[----:B--2--5:R-:W-:Y:S02]  /*182e0*/  MOV R36, R16 ;  /* 0x0000001000247202 */ /* 0x024fe40000000f00 */
[----:B------:R-:W-:Y:S02]  /*182f0*/  MOV R16, R19 ;  /* 0x0000001300107202 */ /* 0x000fe40000000f00 */
[----:B------:R-:W-:Y:S02]  /*18300*/  MOV R19, R18 ;  /* 0x0000001200137202 */ /* 0x000fe40000000f00 */
[----:B---3--:R-:W-:Y:S02]  /*18310*/  MOV R18, R20 ;  /* 0x0000001400127202 */ /* 0x008fe40000000f00 */
[----:B------:R-:W-:Y:S01]  /*18320*/  MOV R20, R22 ;  /* 0x0000001600147202 */ /* 0x000fe20000000f00 */
[----:B----4-:R-:W-:-:S02]  /*18330*/  HADD2.F32 R22, -RZ, R4.H0_H0 ;  /* 0x20000004ff167230 */ /* 0x010fc40000004100 */
[----:B------:R-:W-:Y:S02]  /*18340*/  HADD2.F32 R37, -RZ, R4.H1_H1 ;  /* 0x30000004ff257230 */ /* 0x000fe40000004100 */
[--C-:B------:R-:W-:Y:S02]  /*18350*/  HADD2.F32 R4, -RZ, R5.reuse.H0_H0 ;  /* 0x20000005ff047230 */ /* 0x100fe40000004100 */
[----:B------:R-:W-:Y:S01]  /*18360*/  @!P0 FADD.FTZ R22, -R22, -RZ ;  /* 0x800000ff16168221 */ /* 0x000fe20000010100 */
[--C-:B------:R-:W-:Y:S02]  /*18370*/  HADD2.F32 R41, -RZ, R18.reuse.H0_H0 ;  /* 0x20000012ff297230 */ /* 0x100fe40000004100 */
[----:B------:R-:W-:Y:S01]  /*18380*/  @!P0 FADD.FTZ R37, -R37, -RZ ;  /* 0x800000ff25258221 */ /* 0x000fe20000010100 */
[----:B------:R-:W-:Y:S02]  /*18390*/  HADD2.F32 R42, -RZ, R18.H1_H1 ;  /* 0x30000012ff2a7230 */ /* 0x000fe40000004100 */
[----:B------:R-:W-:Y:S01]  /*183a0*/  @!P0 FADD.FTZ R4, -R4, -RZ ;  /* 0x800000ff04048221 */ /* 0x000fe20000010100 */
[----:B------:R-:W-:-:S02]  /*183b0*/  HADD2.F32 R38, -RZ, R5.H1_H1 ;  /* 0x30000005ff267230 */ /* 0x000fc40000004100 */
[----:B------:R-:W-:Y:S01]  /*183c0*/  FMUL.FTZ R41, R41, R22 ;  /* 0x0000001629297220 */ /* 0x000fe20000410000 */
[----:B------:R-:W-:Y:S02]  /*183d0*/  HADD2.F32 R18, -RZ, R21.H0_H0 ;  /* 0x20000015ff127230 */ /* 0x000fe40000004100 */
[----:B------:R-:W-:Y:S01]  /*183e0*/  FMUL.FTZ R42, R42, R37 ;  /* 0x000000252a2a7220 */ /* 0x000fe20000410000 */
[--C-:B------:R-:W-:Y:S02]  /*183f0*/  HADD2.F32 R5, -RZ, R6.reuse.H0_H0 ;  /* 0x20000006ff057230 */ /* 0x100fe40000004100 */
[----:B------:R-:W-:Y:S01]  /*18400*/  @!P0 FADD.FTZ R38, -R38, -RZ ;  /* 0x800000ff26268221 */ /* 0x000fe20000010100 */
[----:B------:R-:W-:Y:S02]  /*18410*/  HADD2.F32 R39, -RZ, R6.H1_H1 ;  /* 0x30000006ff277230 */ /* 0x000fe40000004100 */
[----:B------:R-:W-:Y:S01]  /*18420*/  FMUL.FTZ R18, R18, R4 ;  /* 0x0000000412127220 */ /* 0x000fe20000410000 */
[----:B------:R-:W-:-:S02]  /*18430*/  HADD2.F32 R6, -RZ, R7.H0_H0 ;  /* 0x20000007ff067230 */ /* 0x000fc40000004100 */
[----:B------:R-:W-:Y:S01]  /*18440*/  @!P0 FADD.FTZ R5, -R5, -RZ ;  /* 0x800000ff05058221 */ /* 0x000fe20000010100 */
[----:B------:R-:W-:Y:S02]  /*18450*/  HADD2.F32 R7, -RZ, R7.H1_H1 ;  /* 0x30000007ff077230 */ /* 0x000fe40000004100 */
[----:B------:R-:W-:Y:S01]  /*18460*/  @!P0 FADD.FTZ R39, -R39, -RZ ;  /* 0x800000ff27278221 */ /* 0x000fe20000010100 */
[--C-:B------:R-:W-:Y:S02]  /*18470*/  HADD2.F32 R22, -RZ, R20.reuse.H0_H0 ;  /* 0x20000014ff167230 */ /* 0x100fe40000004100 */
[----:B------:R-:W-:Y:S01]  /*18480*/  @!P0 FADD.FTZ R6, -R6, -RZ ;  /* 0x800000ff06068221 */ /* 0x000fe20000010100 */
[----:B------:R-:W-:Y:S02]  /*18490*/  HADD2.F32 R4, -RZ, R23.H0_H0 ;  /* 0x20000017ff047230 */ /* 0x000fe40000004100 */
[----:B------:R-:W-:Y:S01]  /*184a0*/  @!P0 FADD.FTZ R7, -R7, -RZ ;  /* 0x800000ff07078221 */ /* 0x000fe20000010100 */
[----:B------:R-:W-:-:S02]  /*184b0*/  HADD2.F32 R20, -RZ, R20.H1_H1 ;  /* 0x30000014ff147230 */ /* 0x000fc40000004100 */
[----:B------:R-:W-:Y:S01]  /*184c0*/  FMUL.FTZ R5, R22, R5 ;  /* 0x0000000516057220 */ /* 0x000fe20000410000 */
[----:B------:R-:W-:Y:S02]  /*184d0*/  HADD2.F32 R23, -RZ, R23.H1_H1 ;  /* 0x30000017ff177230 */ /* 0x000fe40000004100 */
[----:B------:R-:W-:Y:S01]  /*184e0*/  FMUL.FTZ R6, R4, R6 ;  /* 0x0000000604067220 */ /* 0x000fe20000410000 */
[----:B------:R-:W-:Y:S02]  /*184f0*/  HADD2.F32 R22, -RZ, R17.H0_H0 ;  /* 0x20000011ff167230 */ /* 0x000fe40000004100 */
[----:B------:R-:W-:Y:S01]  /*18500*/  FMUL.FTZ R39, R20, R39 ;  /* 0x0000002714277220 */ /* 0x000fe20000410000 */
[----:B------:R-:W-:Y:S02]  /*18510*/  HADD2.F32 R21, -RZ, R21.H1_H1 ;  /* 0x30000015ff157230 */ /* 0x000fe40000004100 */
[----:B------:R-:W-:Y:S01]  /*18520*/  FMUL.FTZ R7, R23, R7 ;  /* 0x0000000717077220 */ /* 0x000fe20000410000 */
[----:B------:R-:W-:-:S02]  /*18530*/  HADD2.F32 R4, -RZ, R36.H0_H0 ;  /* 0x20000024ff047230 */ /* 0x000fc40000004100 */
[----:B------:R-:W-:Y:S02]  /*18540*/  HADD2.F32 R36, -RZ, R36.H1_H1 ;  /* 0x30000024ff247230 */ /* 0x000fe40000004100 */
[----:B------:R-:W-:Y:S01]  /*18550*/  FMUL.FTZ R21, R21, R38 ;  /* 0x0000002615157220 */ /* 0x000fe20000410000 */
[--C-:B------:R-:W-:Y:S02]  /*18560*/  HADD2.F32 R20, -RZ, R12.reuse.H0_H0 ;  /* 0x2000000cff147230 */ /* 0x100fe40000004100 */
[----:B------:R-:W-:Y:S02]  /*18570*/  HADD2.F32 R23, -RZ, R12.H1_H1 ;  /* 0x3000000cff177230 */ /* 0x000fe40000004100 */
[--C-:B------:R-:W-:Y:S02]  /*18580*/  HADD2.F32 R12, -RZ, R13.reuse.H0_H0 ;  /* 0x2000000dff0c7230 */ /* 0x100fe40000004100 */
[----:B------:R-:W-:Y:S01]  /*18590*/  FFMA.FTZ R4, R4, R20, R41 ;  /* 0x0000001404047223 */ /* 0x000fe20000010029 */
[----:B------:R-:W-:-:S02]  /*185a0*/  HADD2.F32 R37, -RZ, R13.H1_H1 ;  /* 0x3000000dff257230 */ /* 0x000fc40000004100 */
[----:B------:R-:W-:Y:S01]  /*185b0*/  FFMA.FTZ R23, R36, R23, R42 ;  /* 0x0000001724177223 */ /* 0x000fe2000001002a */
[--C-:B------:R-:W-:Y:S02]  /*185c0*/  HADD2.F32 R13, -RZ, R14.reuse.H0_H0 ;  /* 0x2000000eff0d7230 */ /* 0x100fe40000004100 */
[----:B------:R-:W-:Y:S01]  /*185d0*/  FFMA.FTZ R12, R22, R12, R18 ;  /* 0x0000000c160c7223 */ /* 0x000fe20000010012 */
[----:B------:R-:W-:Y:S02]  /*185e0*/  HADD2.F32 R18, -RZ, R17.H1_H1 ;  /* 0x30000011ff127230 */ /* 0x000fe40000004100 */
[----:B------:R-:W-:Y:S01]  /*185f0*/  HADD2.F32 R38, -RZ, R14.H1_H1 ;  /* 0x3000000eff267230 */ /* 0x000fe20000004100 */
[----:B------:R-:W-:Y:S01]  /*18600*/  F2FP.F16.F32.PACK_AB R4, R23, R4 ;  /* 0x000000041704723e */ /* 0x000fe200000000ff */
[--C-:B------:R-:W-:Y:S02]  /*18610*/  HADD2.F32 R17, -RZ, R19.reuse.H0_H0 ;  /* 0x20000013ff117230 */ /* 0x100fe40000004100 */
[----:B------:R-:W-:Y:S01]  /*18620*/  FFMA.FTZ R18, R18, R37, R21 ;  /* 0x0000002512127223 */ /* 0x000fe20000010015 */
[----:B------:R-:W-:-:S02]  /*18630*/  HADD2.F32 R20, -RZ, R19.H1_H1 ;  /* 0x30000013ff147230 */ /* 0x000fc40000004100 */
[--C-:B------:R-:W-:Y:S02]  /*18640*/  HADD2.F32 R14, -RZ, R15.reuse.H0_H0 ;  /* 0x2000000fff0e7230 */ /* 0x100fe40000004100 */
[----:B------:R-:W-:Y:S01]  /*18650*/  FFMA.FTZ R5, R17, R13, R5 ;  /* 0x0000000d11057223 */ /* 0x000fe20000010005 */
[--C-:B------:R-:W-:Y:S02]  /*18660*/  HADD2.F32 R19, -RZ, R16.reuse.H0_H0 ;  /* 0x20000010ff137230 */ /* 0x100fe40000004100 */
[----:B------:R-:W-:Y:S01]  /*18670*/  FFMA.FTZ R20, R20, R38, R39 ;  /* 0x0000002614147223 */ /* 0x000fe20000010027 */
[----:B------:R-:W-:Y:S01]  /*18680*/  HADD2.F32 R15, -RZ, R15.H1_H1 ;  /* 0x3000000fff0f7230 */ /* 0x000fe20000004100 */
[----:B------:R-:W-:Y:S01]  /*18690*/  F2FP.F16.F32.PACK_AB R12, R18, R12 ;  /* 0x0000000c120c723e */ /* 0x000fe200000000ff */
[----:B------:R-:W-:Y:S02]  /*186a0*/  HADD2.F32 R16, -RZ, R16.H1_H1 ;  /* 0x30000010ff107230 */ /* 0x000fe40000004100 */
[----:B------:R-:W-:Y:S01]  /*186b0*/  FFMA.FTZ R6, R19, R14, R6 ;  /* 0x0000000e13067223 */ /* 0x000fe20000010006 */
[----:B------:R-:W-:-:S02]  /*186c0*/  F2FP.F16.F32.PACK_AB R5, R20, R5 ;  /* 0x000000051405723e */ /* 0x000fc400000000ff */
[----:B------:R-:W-:Y:S01]  /*186d0*/  MOV R17, R12 ;  /* 0x0000000c00117202 */ /* 0x000fe20000000f00 */
[----:B------:R-:W-:Y:S01]  /*186e0*/  FFMA.FTZ R7, R16, R15, R7 ;  /* 0x0000000f10077223 */ /* 0x000fe20000010007 */
[----:B------:R-:W-:Y:S02]  /*186f0*/  MOV R16, R4 ;  /* 0x0000000400107202 */ /* 0x000fe40000000f00 */
[----:B------:R-:W-:Y:S02]  /*18700*/  MOV R18, R5 ;  /* 0x0000000500127202 */ /* 0x000fe40000000f00 */
[----:B------:R-:W-:-:S04]  /*18710*/  F2FP.F16.F32.PACK_AB R6, R7, R6 ;  /* 0x000000060706723e */ /* 0x000fc800000000ff */
[----:B------:R-:W-:Y:S02]  /*18720*/  MOV R19, R6 ;  /* 0x0000000600137202 */ /* 0x000fe40000000f00 */
.L_x_2719:
[----:B------:R-:W-:Y:S05]  /*18730*/  BSYNC B0 ;  /* 0x0000000000007941 */ /* 0x000fea0003800000 */
.L_x_2718:
[----:B-----5:R1:W-:Y:S02]  /*18740*/  STS.128 [R242+0x5800], R16 ;  /* 0x00580010f2007388 */ /* 0x0203e40000000c00 */
.L_x_2717:
[----:B------:R-:W-:Y:S05]  /*18750*/  BSYNC B1 ;  /* 0x0000000000017941 */ /* 0x000fea0003800000 */
.L_x_2716:
        /* <DEDUP_REMOVED lines=21> */
[----:B------:R-:W-:-:S03]  /*188b0*/  IMAD.WIDE R6, R4, 0x2, R6 ;  /* 0x0000000204067825 */ /* 0x000fc600078e0206 */
[----:B------:R-:W-:Y:S02]  /*188c0*/  LEA.HI.X R13, R2, R29, R0, 0x1, P1 ;  /* 0x0000001d020d7211 */ /* 0x000fe400008f0c00 */
[----:B------:R-:W-:Y:S01]  /*188d0*/  MOV R0, RZ ;  /* 0x000000ff00007202 */ /* 0x000fe20000000f00 */
[----:B------:R-:W2:Y:S01]  /*188e0*/  LD.E.128 R20, desc[UR6][R6.64] ;  /* 0x0000000606147980 */ /* 0x000ea2000c101d00 */
[----:B------:R-:W-:-:S04]  /*188f0*/  @P0 IADD3 R0, -R3, RZ, RZ ;  /* 0x000000ff03000210 */ /* 0x000fc80007ffe1ff */
[----:B------:R-:W-:-:S04]  /*18900*/  IADD3 R8, P1, R0, R8, RZ ;  /* 0x0000000800087210 */ /* 0x000fc80007f3e0ff */
[----:B------:R-:W-:Y:S01]  /*18910*/  LEA.HI.X.SX32 R0, R0, R26, 0x1, P1 ;  /* 0x0000001a00007211 */ /* 0x000fe200008f0eff */
[----:B------:R3:W4:Y:S02]  /*18920*/  LD.E.128 R4, desc[UR6][R12.64] ;  /* 0x000000060c047980 */ /* 0x000724000c101d00 */
        /* <DEDUP_REMOVED lines=13> */
[--C-:B------:R-:W-:Y:S02]  /*18a00*/  HADD2.F32 R8, -RZ, R17.reuse.H0_H0 ;  /* 0x20000011ff087230 */ /* 0x100fe40000004100 */
[----:B------:R-:W-:Y:S02]  /*18a10*/  HADD2.F32 R17, -RZ, R17.H1_H1 ;  /* 0x30000011ff117230 */ /* 0x000fe40000004100 */
[--C-:B----4-:R-:W-:Y:S02]  /*18a20*/  HADD2.F32 R18, -RZ, R4.reuse.H0_H0 ;  /* 0x20000004ff127230 */ /* 0x110fe40000004100 */
[----:B------:R-:W-:-:S02]  /*18a30*/  HADD2.F32 R20, -RZ, R4.H1_H1 ;  /* 0x30000004ff147230 */ /* 0x000fc40000004100 */
[--C-:B------:R-:W-:Y:S02]  /*18a40*/  HADD2.F32 R4, -RZ, R5.reuse.H0_H0 ;  /* 0x20000005ff047230 */ /* 0x100fe40000004100 */
[----:B------:R-:W-:Y:S01]  /*18a50*/  @!P0 FADD.FTZ R18, -R18, -RZ ;  /* 0x800000ff12128221 */ /* 0x000fe20000010100 */
[----:B------:R-:W-:Y:S02]  /*18a60*/  HADD2.F32 R21, -RZ, R5.H1_H1 ;  /* 0x30000005ff157230 */ /* 0x000fe40000004100 */
[----:B------:R-:W-:Y:S01]  /*18a70*/  @!P0 FADD.FTZ R20, -R20, -RZ ;  /* 0x800000ff14148221 */ /* 0x000fe20000010100 */
[--C-:B------:R-:W-:Y:S02]  /*18a80*/  HADD2.F32 R5, -RZ, R6.reuse.H0_H0 ;  /* 0x20000006ff057230 */ /* 0x100fe40000004100 */
[----:B------:R-:W-:Y:S01]  /*18a90*/  @!P0 FADD.FTZ R4, -R4, -RZ ;  /* 0x800000ff04048221 */ /* 0x000fe20000010100 */
[----:B------:R-:W-:Y:S02]  /*18aa0*/  HADD2.F32 R22, -RZ, R6.H1_H1 ;  /* 0x30000006ff167230 */ /* 0x000fe40000004100 */
[----:B------:R-:W-:Y:S01]  /*18ab0*/  FMUL.FTZ R23, R23, R18 ;  /* 0x0000001217177220 */ /* 0x000fe20000410000 */
[----:B------:R-:W-:-:S02]  /*18ac0*/  HADD2.F32 R6, -RZ, R7.H0_H0 ;  /* 0x20000007ff067230 */ /* 0x000fc40000004100 */
        /* <DEDUP_REMOVED lines=11> */
[----:B------:R-:W-:Y:S01]  /*18b80*/  FMUL.FTZ R6, R4, R6 ;  /* 0x0000000604067220 */ /* 0x000fe20000410000 */
[----:B------:R-:W-:Y:S01]  /*18b90*/  FMUL.FTZ R7, R19, R7 ;  /* 0x0000000713077220 */ /* 0x000fe20000410000 */
[--C-:B------:R-:W-:Y:S02]  /*18ba0*/  HADD2.F32 R4, -RZ, R3.reuse.H0_H0 ;  /* 0x20000003ff047230 */ /* 0x100fe40000004100 */
[----:B------:R-:W-:Y:S01]  /*18bb0*/  FMUL.FTZ R22, R16, R22 ;  /* 0x0000001610167220 */ /* 0x000fe20000410000 */
[----:B------:R-:W-:Y:S02]  /*18bc0*/  HADD2.F32 R18, -RZ, R3.H1_H1 ;  /* 0x30000003ff127230 */ /* 0x000fe40000004100 */
[----:B------:R-:W-:Y:S01]  /*18bd0*/  @!P0 FADD.FTZ R21, -R21, -RZ ;  /* 0x800000ff15158221 */ /* 0x000fe20000010100 */
[----:B------:R-:W-:-:S02]  /*18be0*/  HADD2.F32 R16, -RZ, R0.H0_H0 ;  /* 0x20000000ff107230 */ /* 0x000fc40000004100 */
[----:B------:R-:W-:Y:S01]  /*18bf0*/  FMUL.FTZ R24, R24, R20 ;  /* 0x0000001418187220 */ /* 0x000fe20000410000 */
[----:B------:R-:W-:Y:S01]  /*18c00*/  FMUL.FTZ R17, R17, R21 ;  /* 0x0000001511117220 */ /* 0x000fe20000410000 */
[--C-:B---3--:R-:W-:Y:S02]  /*18c10*/  HADD2.F32 R3, -RZ, R12.reuse.H0_H0 ;  /* 0x2000000cff037230 */ /* 0x108fe40000004100 */
[----:B------:R-:W-:Y:S02]  /*18c20*/  HADD2.F32 R19, -RZ, R12.H1_H1 ;  /* 0x3000000cff137230 */ /* 0x000fe40000004100 */
[--C-:B------:R-:W-:Y:S02]  /*18c30*/  HADD2.F32 R12, -RZ, R13.reuse.H0_H0 ;  /* 0x2000000dff0c7230 */ /* 0x100fe40000004100 */
[----:B------:R-:W-:Y:S01]  /*18c40*/  FFMA.FTZ R3, R4, R3, R23 ;  /* 0x0000000304037223 */ /* 0x000fe20000010017 */
[----:B------:R-:W-:Y:S02]  /*18c50*/  HADD2.F32 R20, -RZ, R13.H1_H1 ;  /* 0x3000000dff147230 */ /* 0x000fe40000004100 */
[----:B------:R-:W-:Y:S01]  /*18c60*/  FFMA.FTZ R18, R18, R19, R24 ;  /* 0x0000001312127223 */ /* 0x000fe20000010018 */
[----:B------:R-:W-:-:S02]  /*18c70*/  HADD2.F32 R13, -RZ, R14.H0_H0 ;  /* 0x2000000eff0d7230 */ /* 0x000fc40000004100 */
[----:B------:R-:W-:Y:S01]  /*18c80*/  FFMA.FTZ R8, R16, R12, R8 ;  /* 0x0000000c10087223 */ /* 0x000fe20000010008 */
[----:B------:R-:W-:Y:S02]  /*18c90*/  HADD2.F32 R21, -RZ, R14.H1_H1 ;  /* 0x3000000eff157230 */ /* 0x000fe40000004100 */
[----:B------:R-:W-:Y:S01]  /*18ca0*/  HADD2.F32 R12, -RZ, R0.H1_H1 ;  /* 0x30000000ff0c7230 */ /* 0x000fe20000004100 */
[----:B------:R-:W-:Y:S01]  /*18cb0*/  F2FP.F16.F32.PACK_AB R3, R18, R3 ;  /* 0x000000031203723e */ /* 0x000fe200000000ff */
[----:B------:R-:W-:Y:S02]  /*18cc0*/  HADD2.F32 R14, -RZ, R15.H0_H0 ;  /* 0x2000000fff0e7230 */ /* 0x000fe40000004100 */
[----:B------:R-:W-:Y:S02]  /*18cd0*/  HADD2.F32 R4, -RZ, R9.H0_H0 ;  /* 0x20000009ff047230 */ /* 0x000fe40000004100 */
[----:B------:R-:W-:Y:S01]  /*18ce0*/  FFMA.FTZ R12, R12, R20, R17 ;  /* 0x000000140c0c7223 */ /* 0x000fe20000010011 */
[----:B------:R-:W-:Y:S01]  /*18cf0*/  HADD2.F32 R0, -RZ, R2.H0_H0 ;  /* 0x20000002ff007230 */ /* 0x000fe20000004100 */
[----:B------:R-:W-:Y:S01]  /*18d00*/  MOV R16, R3 ;  /* 0x0000000300107202 */ /* 0x000fe20000000f00 */
[----:B------:R-:W-:-:S02]  /*18d10*/  HADD2.F32 R15, -RZ, R15.H1_H1 ;  /* 0x3000000fff0f7230 */ /* 0x000fc40000004100 */
[----:B------:R-:W-:Y:S01]  /*18d20*/  FFMA.FTZ R4, R4, R13, R5 ;  /* 0x0000000d04047223 */ /* 0x000fe20000010005 */
[----:B------:R-:W-:Y:S02]  /*18d30*/  HADD2.F32 R2, -RZ, R2.H1_H1 ;  /* 0x30000002ff027230 */ /* 0x000fe40000004100 */
[----:B------:R-:W-:Y:S01]  /*18d40*/  FFMA.FTZ R0, R0, R14, R6 ;  /* 0x0000000e00007223 */ /* 0x000fe20000010006 */
[----:B------:R-:W-:Y:S01]  /*18d50*/  HADD2.F32 R9, -RZ, R9.H1_H1 ;  /* 0x30000009ff097230 */ /* 0x000fe20000004100 */
[----:B------:R-:W-:Y:S01]  /*18d60*/  F2FP.F16.F32.PACK_AB R8, R12, R8 ;  /* 0x000000080c08723e */ /* 0x000fe200000000ff */
[----:B------:R-:W-:-:S03]  /*18d70*/  FFMA.FTZ R2, R2, R15, R7 ;  /* 0x0000000f02027223 */ /* 0x000fc60000010007 */
[----:B------:R-:W-:Y:S01]  /*18d80*/  FFMA.FTZ R9, R9, R21, R22 ;  /* 0x0000001509097223 */ /* 0x000fe20000010016 */
[----:B------:R-:W-:Y:S02]  /*18d90*/  MOV R17, R8 ;  /* 0x0000000800117202 */ /* 0x000fe40000000f00 */
[----:B------:R-:W-:Y:S02]  /*18da0*/  F2FP.F16.F32.PACK_AB R0, R2, R0 ;  /* 0x000000000200723e */ /* 0x000fe400000000ff */
[----:B------:R-:W-:Y:S02]  /*18db0*/  F2FP.F16.F32.PACK_AB R4, R9, R4 ;  /* 0x000000040904723e */ /* 0x000fe400000000ff */
[----:B------:R-:W-:Y:S02]  /*18dc0*/  MOV R19, R0 ;  /* 0x0000000000137202 */ /* 0x000fe40000000f00 */
[----:B------:R-:W-:Y:S02]  /*18dd0*/  MOV R18, R4 ;  /* 0x0000000400127202 */ /* 0x000fe40000000f00 */
.L_x_2721:
[----:B------:R-:W-:Y:S05]  /*18de0*/  BSYNC B0 ;  /* 0x0000000000007941 */ /* 0x000fea0003800000 */
.L_x_2720:
[----:B-----5:R1:W-:Y:S01]  /*18df0*/  STS.128 [R242+0x7800], R16 ;  /* 0x00780010f2007388 */ /* 0x0203e20000000c00 */
[----:B------:R-:W-:Y:S05]  /*18e00*/  BRA `(.L_x_2645) ;  /* 0x0000000800547947 */ /* 0x000fea0003800000 */
.L_x_2595:
        /* <DEDUP_REMOVED lines=42> */
.L_x_2723:
[----:B------:R-:W-:Y:S05]  /*190b0*/  BSYNC B0 ;  /* 0x0000000000007941 */ /* 0x000fea0003800000 */
.L_x_2722:
        /* <DEDUP_REMOVED lines=35> */
.L_x_2725:
[----:B------:R-:W-:Y:S05]  /*192f0*/  BSYNC B0 ;  /* 0x0000000000007941 */ /* 0x000fea0003800000 */
.L_x_2724:
[----:B------:R-:W-:Y:S04]  /*19300*/  BSSY B0, `(.L_x_2726) ;  /* 0x0000022000007945 */ /* 0x000fe80003800000 */
[----:B------:R-:W-:Y:S05]  /*19310*/  @P5 BRA `(.L_x_2727) ;  /* 0x0000000000805947 */ /* 0x000fea0003800000 */
[----:B------:R-:W-:Y:S02]  /*19320*/  ISETP.GE.AND P5, PT, R18, R154, PT ;  /* 0x0000009a1200720c */ /* 0x000fe40003fa6270 */
[----:B----4-:R-:W-:-:S04]  /*19330*/  LEA R2, P3, R170, R166, 0x5 ;  /* 0x000000a6aa027211 */ /* 0x010fc800078628ff */
[----:B------:R-:W-:Y:S02]  /*19340*/  LEA.HI.X R0, R170, R169, R171, 0x5, P3 ;  /* 0x000000a9aa007211 */ /* 0x000fe400018f2cab */
[----:B-123-5:R-:W-:-:S04]  /*19350*/  @!P0 LEA R6, P4, R2, R172, 0x1 ;  /* 0x000000ac02068211 */ /* 0x02efc800078808ff */
        /* <DEDUP_REMOVED lines=28> */
.L_x_2727:
[----:B------:R-:W-:Y:S05]  /*19520*/  BSYNC B0 ;  /* 0x0000000000007941 */ /* 0x000fea0003800000 */
.L_x_2726:
[----:B------:R-:W-:Y:S05]  /*19530*/  @P6 BRA `(.L_x_2645) ;  /* 0x0000000000886947 */ /* 0x000fea0003800000 */
[----:B------:R-:W-:Y:S01]  /*19540*/  ISETP.GE.AND P5, PT, R18, R154, PT ;  /* 0x0000009a1200720c */ /* 0x000fe20003fa6270 */
[----:B------:R-:W-:Y:S02]  /*19550*/  IMAD.MOV.U32 R167, RZ, RZ, R169 ;  /* 0x000000ffffa77224 */ /* 0x000fe400078e00a9 */
[----:B------:R-:W-:Y:S02]  /*19560*/  IMAD R0, R171, 0x30, RZ ;  /* 0x00000030ab007824 */ /* 0x000fe400078e02ff */
[----:B------:R-:W-:-:S04]  /*19570*/  IMAD.WIDE.U32 R170, R170, 0x30, R166 ;  /* 0x00000030aaaa7825 */ /* 0x000fc800078e00a6 */
[----:B------:R-:W-:Y:S01]  /*19580*/  IMAD.IADD R0, R0, 0x1, R171 ;  /* 0x0000000100007824 */ /* 0x000fe200078e02ab */
[CC--:B-1---5:R-:W-:Y:S02]  /*19590*/  @!P0 LEA R4, P4, R170.reuse, R172.reuse, 0x1 ;  /* 0x000000acaa048211 */ /* 0x0e2fe400078808ff */
[CC--:B----4-:R-:W-:Y:S01]  /*195a0*/  @!P1 LEA R2, P3, R170.reuse, R172.reuse, 0x1 ;  /* 0x000000acaa029211 */ /* 0x0d0fe200078608ff */
[----:B------:R1:W-:Y:S01]  /*195b0*/  @P5 STS.128 [R242+0x1800], RZ ;  /* 0x001800fff2005388 */ /* 0x0003e20000000c00 */
[C---:B--23--:R-:W-:Y:S02]  /*195c0*/  @!P5 LEA R6, P6, R170.reuse, R172, 0x1 ;  /* 0x000000acaa06d211 */ /* 0x04cfe400078c08ff */
        /* <DEDUP_REMOVED lines=25> */
.L_x_2645:
[----:B------:R-:W-:Y:S05]  /*19760*/  BSYNC B3 ;  /* 0x0000000000037941 */ /* 0x000fea0003800000 */
.L_x_2594:
[----:B------:R-:W-:Y:S01]  /*19770*/  VIADD R243, R165, 0xffffffff ;  /* 0xffffffffa5f37836 */ /* 0x000fe20000000000 */
[----:B------:R-:W-:Y:S01]  /*19780*/  BSSY B0, `(.L_x_2728) ;  /* 0x000002a000007945 */ /* 0x000fe20003800000 */
[----:B-1--4-:R-:W-:Y:S01]  /*19790*/  IMAD.SHL.U32 R3, R160, 0x8, RZ ;  /* 0x00000008a0037824 */ /* 0x012fe200078e00ff */
[----:B------:R-:W-:Y:S01]  /*197a0*/  LOP3.LUT R244, R153, 0xff, RZ, 0xc0, !PT ;  /* 0x000000ff99f47812 */ /* 0x000fe200078ec0ff */
[----:B------:R-:W-:Y:S02]  /*197b0*/  IMAD.SHL.U32 R2, R243, 0x40, RZ ;  /* 0x00000040f3027824 */ /* 0x000fe400078e00ff */
[----:B------:R-:W-:Y:S02]  /*197c0*/  IMAD.SHL.U32 R4, R54, 0x40, RZ ;  /* 0x0000004036047824 */ /* 0x000fe400078e00ff */
        /* <DEDUP_REMOVED lines=10> */
[-C--:B------:R-:W-:Y:S01]  /*19870*/  @P2 MOV R8, R233.reuse ;  /* 0x000000e900082202 */ /* 0x080fe20000000f00 */
[--C-:B--2---:R-:W-:Y:S01]  /*19880*/  @!P6 IMAD.MOV.U32 R7, RZ, RZ, R232.reuse ;  /* 0x000000ffff07e224 */ /* 0x104fe200078e00e8 */
        /* <DEDUP_REMOVED lines=25> */
.L_x_2729:
[----:B------:R-:W-:Y:S05]  /*19a20*/  BSYNC B0 ;  /* 0x0000000000007941 */ /* 0x000fea0003800000 */
.L_x_2728:
[----:B------:R-:W-:Y:S04]  /*19a30*/  BSSY B0, `(.L_x_2730) ;  /* 0x0000025000007945 */ /* 0x000fe80003800000 */
[----:B------:R-:W-:Y:S05]  /*19a40*/  @P5 BRA `(.L_x_2731) ;  /* 0x00000000008c5947 */ /* 0x000fea0003800000 */
[C---:B------:R-:W-:Y:S02]  /*19a50*/  LOP3.LUT R5, R244.reuse, 0x1, RZ, 0xc0, !PT ;  /* 0x00000001f4057812 */ /* 0x040fe400078ec0ff */
[C---:B------:R-:W-:Y:S02]  /*19a60*/  LOP3.LUT P5, RZ, R244.reuse, 0x2, RZ, 0xc0, !PT ;  /* 0x00000002f4ff7812 */ /* 0x040fe400078ac0ff */
[----:B------:R-:W-:Y:S02]  /*19a70*/  ISETP.NE.U32.AND P6, PT, R5, 0x1, PT ;  /* 0x000000010500780c */ /* 0x000fe40003fc5070 */
[----:B------:R-:W-:Y:S02]  /*19a80*/  LOP3.LUT P3, RZ, R244, 0x4, RZ, 0xc0, !PT ;  /* 0x00000004f4ff7812 */ /* 0x000fe4000786c0ff */
[----:B--234-:R-:W-:-:S05]  /*19a90*/  IADD3 R6, P1, R229, R156, RZ ;  /* 0x0000009ce5067210 */ /* 0x01cfca0007f3e0ff */
        /* <DEDUP_REMOVED lines=30> */
.L_x_2731:
[----:B------:R-:W-:Y:S05]  /*19c80*/  BSYNC B0 ;  /* 0x0000000000007941 */ /* 0x000fea0003800000 */
.L_x_2730:
        /* <DEDUP_REMOVED lines=8> */
[----:B--234-:R-:W-:-:S02]  /*19d10*/  SHF.L.U64.HI R6, R48, 0x5, R49 ;  /* 0x0000000530067819 */ /* 0x01cfc40000010231 */
[----:B------:R-:W-:-:S05]  /*19d20*/  LEA R7, P1, R48, R156, 0x5 ;  /* 0x0000009c30077211 */ /* 0x000fca00078228ff */
[----:B-1----:R-:W-:-:S04]  /*19d30*/  @!P6 LEA R8, P3, R5, R233, 0x1 ;  /* 0x000000e90508e211 */ /* 0x002fc800078608ff */
        /* <DEDUP_REMOVED lines=28> */
.L_x_2733:
[----:B------:R-:W-:Y:S05]  /*19f00*/  BSYNC B0 ;  /* 0x0000000000007941 */ /* 0x000fea0003800000 */
.L_x_2732:
        /* <DEDUP_REMOVED lines=8> */
[----:B------:R-:W-:Y:S01]  /*19f90*/  IMAD.WIDE.U32 R158, R48, 0x30, R158 ;  /* 0x00000030309e7825 */ /* 0x000fe200078e009e */
[----:B------:R-:W-:-:S03]  /*19fa0*/  LOP3.LUT P1, RZ, R244, 0x8, RZ, 0xc0, !PT ;  /* 0x00000008f4ff7812 */ /* 0x000fc6000782c0ff */
[----:B------:R-:W-:-:S04]  /*19fb0*/  IMAD.IADD R5, R159, 0x1, R5 ;  /* 0x000000019f057824 */ /* 0x000fc800078e0205 */
[CC--:B-1-34-:R-:W-:Y:S02]  /*19fc0*/  @P4 LEA R12, P6, R158.reuse, R162.reuse, 0x1 ;  /* 0x000000a29e0c4211 */ /* 0x0dafe400078c08ff */
[----:B--2---:R-:W-:Y:S02]  /*19fd0*/  @!P5 IMAD.MOV.U32 R6, RZ, RZ, R233 ;  /* 0x000000ffff06d224 */ /* 0x004fe400078e00e9 */
[----:B------:R-:W-:Y:S01]  /*19fe0*/  @!P5 IMAD.MOV.U32 R7, RZ, RZ, R232 ;  /* 0x000000ffff07d224 */ /* 0x000fe200078e00e8 */
[CC--:B------:R-:W-:Y:S01]  /*19ff0*/  @P3 LEA R8, P2, R158.reuse, R162.reuse, 0x1 ;  /* 0x000000a29e083211 */ /* 0x0c0fe200078408ff */
[----:B------:R-:W-:Y:S01]  /*1a000*/  @!P5 IMAD R49, R49, 0x60, RZ ;  /* 0x000000603131d824 */ /* 0x000fe200078e02ff */
[----:B------:R-:W-:Y:S01]  /*1a010*/  @P1 LEA R14, P0, R158, R162, 0x1 ;  /* 0x000000a29e0e1211 */ /* 0x000fe200078008ff */
[----:B------:R-:W-:Y:S01]  /*1a020*/  @!P5 IMAD.WIDE.U32 R6, R48, 0x60, R6 ;  /* 0x000000603006d825 */ /* 0x000fe200078e0006 */
[CCC-:B------:R-:W-:Y:S02]  /*1a030*/  @P4 LEA.HI.X R13, R158.reuse, R163.reuse, R5.reuse, 0x1, P6 ;  /* 0x000000a39e0d4211 */ /* 0x1c0fe400030f0c05 */
[CC--:B------:R-:W-:Y:S01]  /*1a040*/  @P3 LEA.HI.X R9, R158.reuse, R163.reuse, R5, 0x1, P2 ;  /* 0x000000a39e093211 */ /* 0x0c0fe200010f0c05 */
[----:B------:R-:W-:Y:S01]  /*1a050*/  @!P5 IMAD.IADD R7, R49, 0x1, R7 ;  /* 0x000000013107d824 */ /* 0x000fe200078e0207 */
[----:B------:R-:W-:-:S04]  /*1a060*/  @P1 LEA.HI.X R15, R158, R163, R5, 0x1, P0 ;  /* 0x000000a39e0f1211 */ /* 0x000fc800000f0c05 */
        /* <DEDUP_REMOVED lines=20> */
.L_x_2735:
[----:B------:R-:W-:Y:S05]  /*1a1b0*/  BSYNC B0 ;  /* 0x0000000000007941 */ /* 0x000fea0003800000 */
.L_x_2734:
[----:B------:R-:W0:Y:S01]  /*1a1c0*/  LDGDEPBAR ;  /* 0x00000000000079af */ /* 0x000e220000000000 */
[----:B------:R-:W-:Y:S01]  /*1a1d0*/  LOP3.LUT R4, R4, 0x1c0, RZ, 0xc0, !PT ;  /* 0x000001c004047812 */ /* 0x000fe200078ec0ff */
[----:B------:R-:W-:Y:S01]  /*1a1e0*/  IMAD R226, R51, 0x400, R35 ;  /* 0x0000040033e27824 */ /* 0x000fe200078e0223 */
[-C--:B------:R-:W-:Y:S01]  /*1a1f0*/  ISETP.GE.AND P1, PT, R160, R0.reuse, PT ;  /* 0x00000000a000720c */ /* 0x080fe20003f26270 */
[----:B-1-34-:R1:W5:Y:S01]  /*1a200*/  LD.E R8, desc[UR6][R10.64+0x184] ;  /* 0x000184060a087980 */ /* 0x01a362000c101900 */
[----:B------:R-:W-:Y:S02]  /*1a210*/  LOP3.LUT R3, R4, 0x8, R3, 0xf8, !PT ;  /* 0x0000000804037812 */ /* 0x000fe400078ef803 */
[----:B------:R-:W-:Y:S01]  /*1a220*/  SHF.R.U32.HI R225, RZ, 0x3, R4 ;  /* 0x00000003ffe17819 */ /* 0x000fe20000011604 */
[----:B------:R-:W-:Y:S01]  /*1a230*/  BSSY B0, `(.L_x_2736) ;  /* 0x000002f000007945 */ /* 0x000fe20003800000 */
[----:B------:R-:W-:Y:S02]  /*1a240*/  ISETP.GE.AND P6, PT, R27, R0, PT ;  /* 0x000000001b00720c */ /* 0x000fe40003fc6270 */
[----:B------:R-:W-:-:S02]  /*1a250*/  LOP3.LUT R225, R3, R225, RZ, 0x3c, !PT ;  /* 0x000000e103e17212 */ /* 0x000fc400078e3cff */
[----:B------:R1:W5:Y:S01]  /*1a260*/  LD.E R3, desc[UR6][R10.64+0x188] ;  /* 0x000188060a037980 */ /* 0x000362000c101900 */
[-C--:B------:R-:W-:Y:S02]  /*1a270*/  ISETP.GE.AND P4, PT, R32, R0.reuse, PT ;  /* 0x000000002000720c */ /* 0x080fe40003f86270 */
[----:B------:R-:W-:Y:S01]  /*1a280*/  IMAD R225, R55, 0x200, R225 ;  /* 0x0000020037e17824 */ /* 0x000fe200078e02e1 */
[----:B------:R-:W-:Y:S02]  /*1a290*/  ISETP.GE.AND P0, PT, R40, R0, PT ;  /* 0x000000002800720c */ /* 0x000fe40003f06270 */
[----:B------:R-:W-:Y:S02]  /*1a2a0*/  LEA R226, R226, UR4, 0x1 ;  /* 0x00000004e2e27c11 */ /* 0x000fe4000f8e08ff */
[----:B------:R-:W-:Y:S01]  /*1a2b0*/  LEA R225, R225, UR4, 0x1 ;  /* 0x00000004e1e17c11 */ /* 0x000fe2000f8e08ff */
        /* <DEDUP_REMOVED lines=10> */
[----:B------:R-:W-:Y:S01]  /*1a360*/  @P1 IMAD.MOV.U32 R12, RZ, RZ, R181 ;  /* 0x000000ffff0c1224 */ /* 0x000fe200078e00b5 */
[-C--:B--2---:R-:W-:Y:S01]  /*1a370*/  @P2 MOV R6, R181.reuse ;  /* 0x000000b500062202 */ /* 0x084fe20000000f00 */
        /* <DEDUP_REMOVED lines=19> */
[----:B--2---:R-:W-:Y:S01]  /*1a4b0*/  @P3 MOV R4, R181 ;  /* 0x000000b500043202 */ /* 0x004fe20000000f00 */
[----:B------:R-:W-:-:S05]  /*1a4c0*/  @P3 IMAD.MOV.U32 R5, RZ, RZ, R180 ;  /* 0x000000ffff053224 */ /* 0x000fca00078e00b4 */
[----:B------:R-:W-:Y:S01]  /*1a4d0*/  @!PT LDS RZ, [RZ] ;  /* 0x00000000fffff984 */ /* 0x000fe20000000800 */
[----:B------:R-:W-:Y:S01]  /*1a4e0*/  @!PT LDS RZ, [RZ] ;  /* 0x00000000fffff984 */ /* 0x000fe20000000800 */
[----:B------:R-:W-:Y:S01]  /*1a4f0*/  @!PT LDS RZ, [RZ] ;  /* 0x00000000fffff984 */ /* 0x000fe20000000800 */
[----:B------:R3:W-:Y:S04]  /*1a500*/  @P3 LDGSTS.E.BYPASS.LTC128B.128 [R242+0x16000], desc[UR6][R4.64+0x180] ;  /* 0x1600018004f23fae */ /* 0x0007e8000b901d46 */
[----:B------:R3:W-:Y:S02]  /*1a510*/  @!P3 STS.128 [R242+0x16000], RZ ;  /* 0x016000fff200b388 */ /* 0x0007e40000000c00 */
.L_x_2737:
[----:B------:R-:W-:Y:S05]  /*1a520*/  BSYNC B0 ;  /* 0x0000000000007941 */ /* 0x000fea0003800000 */
.L_x_2736:
        /* <DEDUP_REMOVED lines=9> */
[C---:B------:R-:W-:Y:S02]  /*1a5c0*/  LOP3.LUT P3, RZ, R244.reuse, 0x4, RZ, 0xc0, !PT ;  /* 0x00000004f4ff7812 */ /* 0x040fe4000786c0ff */
[----:B------:R-:W-:-:S09]  /*1a5d0*/  LOP3.LUT P2, RZ, R244, 0x8, RZ, 0xc0, !PT ;  /* 0x00000008f4ff7812 */ /* 0x000fd2000784c0ff */
[----:B------:R-:W-:-:S04]  /*1a5e0*/  @!P6 LEA R14, P1, R227, R181, 0x1 ;  /* 0x000000b5e30ee211 */ /* 0x000fc800078208ff */
[C---:B------:R-:W-:Y:S02]  /*1a5f0*/  @!P6 LEA.HI.X R15, R227.reuse, R180, R228, 0x1, P1 ;  /* 0x000000b4e30fe211 */ /* 0x040fe400008f0ce4 */
[----:B---3--:R-:W-:-:S03]  /*1a600*/  @P5 LEA R12, P1, R227, R181, 0x1 ;  /* 0x000000b5e30c5211 */ /* 0x008fc600078208ff */
[----:B------:R-:W-:Y:S01]  /*1a610*/  @!PT LDS RZ, [RZ] ;  /* 0x00000000fffff984 */ /* 0x000fe20000000800 */
[----:B------:R-:W-:Y:S01]  /*1a620*/  @!PT LDS RZ, [RZ] ;  /* 0x00000000fffff984 */ /* 0x000fe20000000800 */
[----:B------:R-:W-:Y:S01]  /*1a630*/  @!PT LDS RZ, [RZ] ;  /* 0x00000000fffff984 */ /* 0x000fe20000000800 */
[----:B------:R3:W-:Y:S01]  /*1a640*/  @!P6 LDGSTS.E.BYPASS.LTC128B.128 [R242+0x10800], desc[UR6][R14.64] ;  /* 0x108000000ef2efae */ /* 0x0007e2000b901d46 */
[CCC-:B------:R-:W-:Y:S02]  /*1a650*/  @P5 LEA.HI.X R13, R227.reuse, R180.reuse, R228.reuse, 0x1, P1 ;  /* 0x000000b4e30d5211 */ /* 0x1c0fe400008f0ce4 */
[CC--:B--2---:R-:W-:Y:S01]  /*1a660*/  @P3 LEA R6, P1, R227.reuse, R181.reuse, 0x1 ;  /* 0x000000b5e3063211 */ /* 0x0c4fe200078208ff */
[----:B------:R3:W-:Y:S03]  /*1a670*/  @P6 STS.128 [R242+0x10800], RZ ;  /* 0x010800fff2006388 */ /* 0x0007e60000000c00 */
[C---:B------:R-:W-:Y:S01]  /*1a680*/  @P3 LEA.HI.X R7, R227.reuse, R180, R228, 0x1, P1 ;  /* 0x000000b4e3073211 */ /* 0x040fe200008f0ce4 */
[----:B------:R-:W-:Y:S01]  /*1a690*/  @!PT LDS RZ, [RZ] ;  /* 0x00000000fffff984 */ /* 0x000fe20000000800 */
[----:B------:R-:W-:Y:S01]  /*1a6a0*/  @!PT LDS RZ, [RZ] ;  /* 0x00000000fffff984 */ /* 0x000fe20000000800 */
[----:B------:R-:W-:Y:S01]  /*1a6b0*/  @!PT LDS RZ, [RZ] ;  /* 0x00000000fffff984 */ /* 0x000fe20000000800 */
[----:B------:R3:W-:Y:S01]  /*1a6c0*/  @P5 LDGSTS.E.BYPASS.LTC128B.128 [R242+0x12800], desc[UR6][R12.64+0x80] ;  /* 0x128000800cf25fae */ /* 0x0007e2000b901d46 */
[----:B------:R-:W-:-:S03]  /*1a6d0*/  @P2 LEA R4, P1, R227, R181, 0x1 ;  /* 0x000000b5e3042211 */ /* 0x000fc600078208ff */
[----:B------:R3:W-:Y:S01]  /*1a6e0*/  @!P5 STS.128 [R242+0x12800], RZ ;  /* 0x012800fff200d388 */ /* 0x0007e20000000c00 */
[----:B------:R-:W-:-:S03]  /*1a6f0*/  @P2 LEA.HI.X R5, R227, R180, R228, 0x1, P1 ;  /* 0x000000b4e3052211 */ /* 0x000fc600008f0ce4 */
        /* <DEDUP_REMOVED lines=10> */
.L_x_2739:
[----:B------:R-:W-:Y:S05]  /*1a7a0*/  BSYNC B0 ;  /* 0x0000000000007941 */ /* 0x000fea0003800000 */
.L_x_2738:
        /* <DEDUP_REMOVED lines=12> */
[----:B---3--:R-:W-:-:S05]  /*1a870*/  SHF.L.U64.HI R4, R46, 0x5, R47 ;  /* 0x000000052e047819 */ /* 0x008fca000001022f */
[CC--:B------:R-:W-:Y:S02]  /*1a880*/  @P5 LEA R14, P1, R0.reuse, R181.reuse, 0x1 ;  /* 0x000000b5000e5211 */ /* 0x0c0fe400078208ff */
[CC--:B--2---:R-:W-:Y:S02]  /*1a890*/  @!P6 LEA R16, P3, R0.reuse, R181.reuse, 0x1 ;  /* 0x000000b50010e211 */ /* 0x0c4fe400078608ff */
[CCC-:B------:R-:W-:Y:S02]  /*1a8a0*/  @P5 LEA.HI.X R15, R0.reuse, R180.reuse, R4.reuse, 0x1, P1 ;  /* 0x000000b4000f5211 */ /* 0x1c0fe400008f0c04 */
[CCC-:B------:R-:W-:Y:S02]  /*1a8b0*/  @!P6 LEA.HI.X R17, R0.reuse, R180.reuse, R4.reuse, 0x1, P3 ;  /* 0x000000b40011e211 */ /* 0x1c0fe400018f0c04 */
[CC--:B------:R-:W-:Y:S02]  /*1a8c0*/  @P4 LEA R12, P3, R0.reuse, R181.reuse, 0x1 ;  /* 0x000000b5000c4211 */ /* 0x0c0fe400078608ff */
[C---:B------:R-:W-:Y:S01]  /*1a8d0*/  @P2 LEA R6, P1, R0.reuse, R181, 0x1 ;  /* 0x000000b500062211 */ /* 0x040fe200078208ff */
[----:B------:R-:W-:Y:S01]  /*1a8e0*/  @!PT LDS RZ, [RZ] ;  /* 0x00000000fffff984 */ /* 0x000fe20000000800 */
[----:B------:R-:W-:Y:S01]  /*1a8f0*/  @!PT LDS RZ, [RZ] ;  /* 0x00000000fffff984 */ /* 0x000fe20000000800 */
[----:B------:R-:W-:Y:S01]  /*1a900*/  @!PT LDS RZ, [RZ] ;  /* 0x00000000fffff984 */ /* 0x000fe20000000800 */
[----:B------:R2:W-:Y:S01]  /*1a910*/  @!P6 LDGSTS.E.BYPASS.LTC128B.128 [R242+0x11000], desc[UR6][R16.64] ;  /* 0x1100000010f2efae */ /* 0x0005e2000b901d46 */
[----:B------:R-:W-:-:S02]  /*1a920*/  @P4 LEA.HI.X R13, R0, R180, R4, 0x1, P3 ;  /* 0x000000b4000d4211 */ /* 0x000fc400018f0c04 */
[----:B------:R-:W-:Y:S01]  /*1a930*/  @P2 LEA.HI.X R7, R0, R180, R4, 0x1, P1 ;  /* 0x000000b400072211 */ /* 0x000fe200008f0c04 */
        /* <DEDUP_REMOVED lines=16> */
.L_x_2741:
[----:B------:R-:W-:Y:S05]  /*1aa40*/  BSYNC B0 ;  /* 0x0000000000007941 */ /* 0x000fea0003800000 */
.L_x_2740:
[----:B------:R1:W-:Y:S01]  /*1aa50*/  @P0 STS.128 [R242+0x11800], RZ ;  /* 0x011800fff2000388 */ /* 0x0003e20000000c00 */
[----:B------:R-:W-:Y:S03]  /*1aa60*/  BSSY B0, `(.L_x_2742) ;  /* 0x0000034000007945 */ /* 0x000fe60003800000 */
[----:B------:R1:W-:Y:S04]  /*1aa70*/  @P0 STS.128 [R242+0x13800], RZ ;  /* 0x013800fff2000388 */ /* 0x0003e80000000c00 */
[----:B------:R1:W-:Y:S04]  /*1aa80*/  @P0 STS.128 [R242+0x15800], RZ ;  /* 0x015800fff2000388 */ /* 0x0003e80000000c00 */
[----:B------:R1:W-:Y:S01]  /*1aa90*/  @P0 STS.128 [R242+0x17800], RZ ;  /* 0x017800fff2000388 */ /* 0x0003e20000000c00 */
[----:B------:R-:W-:Y:S05]  /*1aaa0*/  @P0 BRA `(.L_x_2743) ;  /* 0x0000000000bc0947 */ /* 0x000fea0003800000 */
[C---:B------:R-:W-:Y:S02]  /*1aab0*/  R2P PR, R244.reuse, 0xe ;  /* 0x0000000ef4007804 */ /* 0x040fe40000000000 */
[----:B------:R-:W-:-:S04]  /*1aac0*/  LOP3.LUT R0, R244, 0x1, RZ, 0xc0, !PT ;  /* 0x00000001f4007812 */ /* 0x000fc800078ec0ff */
[----:B------:R-:W-:-:S07]  /*1aad0*/  ISETP.NE.U32.AND P0, PT, R0, 0x1, PT ;  /* 0x000000010000780c */ /* 0x000fce0003f05070 */
[----:B--23--:R-:W-:Y:S01]  /*1aae0*/  @P1 MOV R12, R181 ;  /* 0x000000b5000c1202 */ /* 0x00cfe20000000f00 */
[--C-:B------:R-:W-:Y:S01]  /*1aaf0*/  @P2 IMAD.MOV.U32 R6, RZ, RZ, R181.reuse ;  /* 0x000000ffff062224 */ /* 0x100fe200078e00b5 */
[-C--:B------:R-:W-:Y:S01]  /*1ab00*/  @P1 MOV R13, R180.reuse ;  /* 0x000000b4000d1202 */ /* 0x080fe20000000f00 */
[----:B------:R-:W-:Y:S01]  /*1ab10*/  @P3 IMAD.MOV.U32 R4, RZ, RZ, R181 ;  /* 0x000000ffff043224 */ /* 0x000fe200078e00b5 */
[-C--:B------:R-:W-:Y:S01]  /*1ab20*/  @P2 MOV R7, R180.reuse ;  /* 0x000000b400072202 */ /* 0x080fe20000000f00 */
[----:B------:R-:W-:Y:S01]  /*1ab30*/  @P3 IMAD R0, R47, 0x60, RZ ;  /* 0x000000602f003824 */ /* 0x000fe200078e02ff */
[----:B------:R-:W-:Y:S01]  /*1ab40*/  @P3 MOV R5, R180 ;  /* 0x000000b400053202 */ /* 0x000fe20000000f00 */
[----:B------:R-:W-:-:S04]  /*1ab50*/  @P1 IMAD.WIDE.U32 R14, R46, 0x60, R12 ;  /* 0x000000602e0e1825 */ /* 0x000fc800078e000c */
[----:B------:R-:W-:-:S04]  /*1ab60*/  @P2 IMAD.WIDE.U32 R12, R46, 0x60, R6 ;  /* 0x000000602e0c2825 */ /* 0x000fc800078e0006 */
[----:B------:R-:W-:Y:S01]  /*1ab70*/  @P3 IMAD.WIDE.U32 R6, R46, 0x60, R4 ;  /* 0x000000602e063825 */ /* 0x000fe200078e0004 */
[----:B------:R-:W-:-:S03]  /*1ab80*/  @!P0 MOV R4, R181 ;  /* 0x000000b500048202 */ /* 0x000fc60000000f00 */
[----:B------:R-:W-:Y:S02]  /*1ab90*/  @!P0 IMAD.MOV.U32 R5, RZ, RZ, R180 ;  /* 0x000000ffff058224 */ /* 0x000fe400078e00b4 */
[----:B------:R-:W-:Y:S02]  /*1aba0*/  @P3 IMAD.IADD R0, R0, 0x1, R7 ;  /* 0x0000000100003824 */ /* 0x000fe400078e0207 */
[----:B------:R-:W-:-:S03]  /*1abb0*/  @!P0 IMAD.WIDE.U32 R16, R46, 0x60, R4 ;  /* 0x000000602e108825 */ /* 0x000fc600078e0004 */
[----:B------:R-:W-:Y:S01]  /*1abc0*/  @P3 MOV R7, R0 ;  /* 0x0000000000073202 */ /* 0x000fe20000000f00 */
[C---:B------:R-:W-:Y:S02]  /*1abd0*/  @P1 IMAD R5, R47.reuse, 0x60, RZ ;  /* 0x000000602f051824 */ /* 0x040fe400078e02ff */
[C---:B------:R-:W-:Y:S02]  /*1abe0*/  @P2 IMAD R4, R47.reuse, 0x60, RZ ;  /* 0x000000602f042824 */ /* 0x040fe400078e02ff */
[----:B------:R-:W-:Y:S01]  /*1abf0*/  @!P0 IMAD R47, R47, 0x60, RZ ;  /* 0x000000602f2f8824 */ /* 0x000fe200078e02ff */
[----:B------:R-:W-:Y:S02]  /*1ac00*/  @P1 IADD3 R5, R5, R15, RZ ;  /* 0x0000000f05051210 */ /* 0x000fe40007ffe0ff */
[----:B------:R-:W-:Y:S02]  /*1ac10*/  @P2 IADD3 R4, R4, R13, RZ ;  /* 0x0000000d04042210 */ /* 0x000fe40007ffe0ff */
[----:B------:R-:W-:-:S02]  /*1ac20*/  @!P0 IADD3 R17, R47, R17, RZ ;  /* 0x000000112f118210 */ /* 0x000fc40007ffe0ff */
[----:B------:R-:W-:Y:S01]  /*1ac30*/  @P1 MOV R15, R5 ;  /* 0x00000005000f1202 */ /* 0x000fe20000000f00 */
[----:B------:R-:W-:Y:S01]  /*1ac40*/  @P2 IMAD.MOV.U32 R5, RZ, RZ, R4 ;  /* 0x000000ffff052224 */ /* 0x000fe200078e0004 */
[----:B------:R-:W-:Y:S01]  /*1ac50*/  @P2 MOV R4, R12 ;  /* 0x0000000c00042202 */ /* 0x000fe20000000f00 */
        /* <DEDUP_REMOVED lines=20> */
.L_x_2743:
[----:B------:R-:W-:Y:S05]  /*1ada0*/  BSYNC B0 ;  /* 0x0000000000007941 */ /* 0x000fea0003800000 */
.L_x_2742:
[----:B-----5:R-:W-:Y:S01]  /*1adb0*/  LDSM.16.M88.4 R20, [R226] ;  /* 0x00000000e214783b */ /* 0x020fe20000000200 */
[----:B------:R-:W-:Y:S01]  /*1adc0*/  R2P PR, R54, 0x6 ;  /* 0x0000000636007804 */ /* 0x000fe20000000000 */
[----:B------:R-:W-:Y:S01]  /*1add0*/  VIADD R0, R225, 0x8000 ;  /* 0x00008000e1007836 */ /* 0x000fe20000000000 */
[----:B------:R-:W-:Y:S01]  /*1ade0*/  ISETP.GT.AND P6, PT, R243, R231, PT ;  /* 0x000000e7f300720c */ /* 0x000fe20003fc4270 */
[----:B------:R-:W4:Y:S01]  /*1adf0*/  LDSM.16.M88.4 R60, [R225+0x8000] ;  /* 0x00800000e13c783b */ /* 0x000f220000000200 */
[----:B------:R-:W-:Y:S01]  /*1ae00*/  VIADD R223, R225, 0x8020 ;  /* 0x00008020e1df7836 */ /* 0x000fe20000000000 */
[----:B------:R-:W-:Y:S01]  /*1ae10*/  IADD3 R8, -R8, R53, -R238 ;  /* 0x0000003508087210 */ /* 0x000fe20007ffe9ee */
[--C-:B------:R-:W-:Y:S01]  /*1ae20*/  IMAD R224, R34, 0x2, R226.reuse ;  /* 0x0000000222e07824 */ /* 0x100fe200078e02e2 */
[----:B------:R-:W1:Y:S01]  /*1ae30*/  LDSM.16.M88.4 R40, [R225+0x8800] ;  /* 0x00880000e128783b */ /* 0x000e620000000200 */
[C---:B------:R-:W-:Y:S01]  /*1ae40*/  IMAD R222, R33.reuse, 0x2, R226 ;  /* 0x0000000221de7824 */ /* 0x040fe200078e02e2 */
[----:B------:R-:W-:Y:S01]  /*1ae50*/  ISETP.NE.U32.AND P0, PT, R240, RZ, PT ;  /* 0x000000fff000720c */ /* 0x000fe20003f05070 */
[----:B------:R-:W-:Y:S01]  /*1ae60*/  BSSY B1, `(.L_x_2744) ;  /* 0x00001b8000017945 */ /* 0x000fe20003800000 */
[----:B--2---:R-:W2:Y:S01]  /*1ae70*/  LDSM.16.M88.4 R28, [R225+0x9000] ;  /* 0x00900000e11c783b */ /* 0x004ea20000000200 */
[----:B------:R-:W-:-:S02]  /*1ae80*/  LEA R221, R33, R224, 0x1 ;  /* 0x000000e021dd7211 */ /* 0x000fc400078e08ff */
[----:B------:R-:W-:Y:S01]  /*1ae90*/  @P1 IADD3 R223, R0, -0x20, RZ ;  /* 0xffffffe000df1810 */ /* 0x000fe20007ffe0ff */
[----:B---3--:R-:W3:Y:S01]  /*1aea0*/  LDSM.16.M88.4 R4, [R225+0x9800] ;  /* 0x00980000e104783b */ /* 0x008ee20000000200 */
[----:B------:R-:W-:Y:S01]  /*1aeb0*/  IMAD.MOV.U32 R0, RZ, RZ, 0x40 ;  /* 0x00000040ff007424 */ /* 0x000fe200078e00ff */
[----:B------:R-:W-:Y:S02]  /*1aec0*/  ISETP.NE.AND.EX P0, PT, R241, RZ, PT, P0 ;  /* 0x000000fff100720c */ /* 0x000fe40003f05300 */
[----:B------:R-:W-:Y:S01]  /*1aed0*/  LDSM.16.M88.4 R12, [R224] ;  /* 0x00000000e00c783b */ /* 0x000fe20000000200 */
[C---:B------:R-:W-:Y:S01]  /*1aee0*/  VIADD R215, R223.reuse, 0x800 ;  /* 0x00000800dfd77836 */ /* 0x040fe20000000000 */
[----:B------:R-:W-:Y:S01]  /*1aef0*/  SEL R0, R0, 0xffffffc0, !P2 ;  /* 0xffffffc000007807 */ /* 0x000fe20005000000 */
[C---:B------:R-:W-:Y:S01]  /*1af00*/  VIADD R213, R223.reuse, 0x1800 ;  /* 0x00001800dfd57836 */ /* 0x040fe20000000000 */
[----:B------:R-:W3:Y:S01]  /*1af10*/  LDSM.16.M88.4 R72, [R223] ;  /* 0x00000000df48783b */ /* 0x000ee20000000200 */
[C---:B------:R-:W-:Y:S01]  /*1af20*/  IADD3 R214, R223.reuse, 0x1000, RZ ;  /* 0x00001000dfd67810 */ /* 0x040fe20007ffe0ff */
[C---:B------:R-:W-:Y:S01]  /*1af30*/  VIADD R211, R223.reuse, 0x2000 ;  /* 0x00002000dfd37836 */ /* 0x040fe20000000000 */
[----:B------:R-:W-:Y:S01]  /*1af40*/  IADD3 R210, R223, 0x2800, RZ ;  /* 0x00002800dfd27810 */ /* 0x000fe20007ffe0ff */
[----:B------:R-:W3:Y:S01]  /*1af50*/  LDSM.16.M88.4 R68, [R223+0x800] ;  /* 0x00080000df44783b */ /* 0x000ee20000000200 */
[----:B------:R-:W-:Y:S01]  /*1af60*/  IMAD.IADD R219, R225, 0x1, R0 ;  /* 0x00000001e1db7824 */ /* 0x000fe200078e0200 */
[C---:B------:R-:W-:Y:S01]  /*1af70*/  IADD3 R207, R223.reuse, 0x4000, RZ ;  /* 0x00004000dfcf7810 */ /* 0x040fe20007ffe0ff */
[----:B------:R-:W-:Y:S01]  /*1af80*/  IMAD.IADD R212, R0, 0x1, R223 ;  /* 0x0000000100d47824 */ /* 0x000fe200078e02df */
[----:B------:R-:W3:Y:S01]  /*1af90*/  LDSM.16.M88.4 R16, [R223+0x1000] ;  /* 0x00100000df10783b */ /* 0x000ee20000000200 */
[----:B------:R-:W-:Y:S01]  /*1afa0*/  SHF.R.S32.HI R0, RZ, 0x1f, R50 ;  /* 0x0000001fff007819 */ /* 0x000fe20000011432 */
[C---:B------:R-:W-:Y:S01]  /*1afb0*/  VIADD R209, R223.reuse, 0x3000 ;  /* 0x00003000dfd17836 */ /* 0x040fe20000000000 */
[C---:B------:R-:W-:Y:S01]  /*1afc0*/  IADD3 R204, R223.reuse, 0x5800, RZ ;  /* 0x00005800dfcc7810 */ /* 0x040fe20007ffe0ff */
[----:B------:R-:W3:Y:S01]  /*1afd0*/  LDSM.16.M88.4 R80, [R223+0x1800] ;  /* 0x00180000df50783b */ /* 0x000ee20000000200 */
[----:B------:R-:W-:Y:S01]  /*1afe0*/  LEA.HI R0, R0, R50, RZ, 0x2 ;  /* 0x0000003200007211 */ /* 0x000fe200078f10ff */
[C---:B------:R-:W-:Y:S01]  /*1aff0*/  VIADD R208, R223.reuse, 0x3800 ;  /* 0x00003800dfd07836 */ /* 0x040fe20000000000 */
[C---:B------:R-:W-:Y:S01]  /*1b000*/  IADD3 R201, R223.reuse, 0x7000, RZ ;  /* 0x00007000dfc97810 */ /* 0x040fe20007ffe0ff */
[----:B------:R-:W-:Y:S01]  /*1b010*/  LDSM.16.M88.4 R88, [R222] ;  /* 0x00000000de58783b */ /* 0x000fe20000000200 */
[----:B------:R-:W-:Y:S01]  /*1b020*/  SHF.R.S32.HI R0, RZ, 0x2, R0 ;  /* 0x00000002ff007819 */ /* 0x000fe20000011400 */
[----:B------:R-:W-:Y:S01]  /*1b030*/  VIADD R206, R223, 0x4800 ;  /* 0x00004800dfce7836 */ /* 0x000fe20000000000 */
[----:B----4-:R-:W-:Y:S01]  /*1b040*/  HMMA.16816.F32 R64, R20, R60, RZ ;  /* 0x0000003c1440723c */ /* 0x010fe200000018ff */
[----:B------:R-:W-:Y:S02]  /*1b050*/  LDSM.16.M88.4 R76, [R219+0x8800] ;  /* 0x00880000db4c783b */ /* 0x000fe40000000200 */
[----:B------:R-:W-:-:S02]  /*1b060*/  IMAD R0, R51, 0x10, R0 ;  /* 0x0000001033007824 */ /* 0x000fc400078e0200 */
[----:B------:R-:W-:Y:S01]  /*1b070*/  VIADD R205, R223, 0x5000 ;  /* 0x00005000dfcd7836 */ /* 0x000fe20000000000 */
[----:B------:R-:W-:Y:S01]  /*1b080*/  LDSM.16.M88.4 R92, [R221] ;  /* 0x00000000dd5c783b */ /* 0x000fe20000000200 */
[C---:B-1----:R-:W-:Y:S01]  /*1b090*/  HMMA.16816.F32 R56, R20.reuse, R40, RZ ;  /* 0x000000281438723c */ /* 0x042fe200000018ff */
[----:B------:R-:W-:Y:S01]  /*1b0a0*/  IMAD.IADD R52, R52, 0x1, R0 ;  /* 0x0000000134347824 */ /* 0x000fe200078e0200 */
[----:B------:R-:W-:Y:S01]  /*1b0b0*/  IADD3 R0, R53, 0x1, -R238 ;  /* 0x0000000135007810 */ /* 0x000fe20007ffe8ee */
[----:B------:R-:W-:Y:S01]  /*1b0c0*/  LDSM.16.M88.4 R96, [R212+0x1800] ;  /* 0x00180000d460783b */ /* 0x000fe20000000200 */
[----:B------:R-:W-:Y:S02]  /*1b0d0*/  VIADD R203, R223, 0x6000 ;  /* 0x00006000dfcb7836 */ /* 0x000fe40000000000 */
[C---:B------:R-:W-:Y:S01]  /*1b0e0*/  HMMA.16816.F32 R60, R20.reuse, R62, RZ ;  /* 0x0000003e143c723c */ /* 0x040fe200000018ff */
[----:B------:R-:W-:Y:S01]  /*1b0f0*/  LDSM.16.M88.4 R84, [R226+0x2000] ;  /* 0x00200000e254783b */ /* 0x000fe20000000200 */
[----:B------:R-:W-:Y:S01]  /*1b100*/  IMAD.IADD R3, R3, 0x1, R0 ;  /* 0x0000000103037824 */ /* 0x000fe200078e0200 */
[----:B------:R-:W-:Y:S01]  /*1b110*/  IADD3 R245, R52, 0x8, RZ ;  /* 0x0000000834f57810 */ /* 0x000fe20007ffe0ff */
[----:B------:R-:W-:Y:S01]  /*1b120*/  IMAD.SHL.U32 R0, R45, 0x2, RZ ;  /* 0x000000022d007824 */ /* 0x000fe200078e00ff */
[----:B------:R-:W0:Y:S01]  /*1b130*/  LDGDEPBAR ;  /* 0x00000000000079af */ /* 0x000e220000000000 */
[C---:B------:R-:W-:Y:S01]  /*1b140*/  HMMA.16816.F32 R40, R20.reuse, R42, RZ ;  /* 0x0000002a1428723c */ /* 0x040fe200000018ff */
[----:B------:R-:W-:Y:S01]  /*1b150*/  IADD3 R248, R3, 0x8, R52 ;  /* 0x0000000803f87810 */ /* 0x000fe20007ffe034 */
[C---:B------:R-:W-:Y:S01]  /*1b160*/  VIADD R202, R223.reuse, 0x6800 ;  /* 0x00006800dfca7836 */ /* 0x040fe20000000000 */
[C---:B------:R-:W-:Y:S01]  /*1b170*/  VIADDMNMX R245, R8.reuse, R245, RZ, !PT ;  /* 0x000000f508f57246 */ /* 0x040fe200078001ff */
[----:B------:R-:W-:Y:S01]  /*1b180*/  VIADD R200, R223, 0x7800 ;  /* 0x00007800dfc87836 */ /* 0x000fe20000000000 */
[-C--:B------:R-:W-:Y:S01]  /*1b190*/  VIADDMNMX R247, R8, R52.reuse, RZ, !PT ;  /* 0x0000003408f77246 */ /* 0x080fe200078001ff */
[----:B--2---:R-:W-:Y:S01]  /*1b1a0*/  HMMA.16816.F32 R36, R20, R28, RZ ;  /* 0x0000001c1424723c */ /* 0x004fe200000018ff */
[----:B------:R-:W-:-:S02]  /*1b1b0*/  VIADDMNMX R246, R3, R52, R53, PT ;  /* 0x0000003403f67246 */ /* 0x000fc40003800135 */
[----:B------:R-:W-:Y:S02]  /*1b1c0*/  VIMNMX R248, R248, R53, PT ;  /* 0x00000035f8f87248 */ /* 0x000fe40003fe0100 */
[----:B------:R-:W-:Y:S01]  /*1b1d0*/  LOP3.LUT R0, R0, 0x6, RZ, 0xc0, !PT ;  /* 0x0000000600007812 */ /* 0x000fe200078ec0ff */
[C---:B------:R-:W-:Y:S06]  /*1b1e0*/  HMMA.16816.F32 R28, R20.reuse, R30, RZ ;  /* 0x0000001e141c723c */ /* 0x040fec00000018ff */
[C---:B---3--:R-:W-:Y:S06]  /*1b1f0*/  HMMA.16816.F32 R24, R20.reuse, R4, RZ ;  /* 0x000000041418723c */ /* 0x048fec00000018ff */
[----:B------:R-:W-:Y:S01]  /*1b200*/  HMMA.16816.F32 R20, R20, R6, RZ ;  /* 0x000000061414723c */ /* 0x000fe200000018ff */
[----:B------:R-:W1:Y:S05]  /*1b210*/  LDSM.16.M88.4 R4, [R219+0x8000] ;  /* 0x00800000db04783b */ /* 0x000e6a0000000200 */
[C---:B------:R-:W-:Y:S06]  /*1b220*/  HMMA.16816.F32 R64, R12.reuse, R72, R64 ;  /* 0x000000480c40723c */ /* 0x040fec0000001840 */
[C---:B------:R-:W-:Y:S01]  /*1b230*/  HMMA.16816.F32 R60, R12.reuse, R74, R60 ;  /* 0x0000004a0c3c723c */ /* 0x040fe2000000183c */
        /* <DEDUP_REMOVED lines=20> */
[----:B---3--:R-:W-:Y:S06]  /*1b380*/  HMMA.16816.F32 R24, R88, R68, R24 ;  /* 0x000000445818723c */ /* 0x008fec0000001818 */
[C---:B----4-:R-:W-:Y:S06]  /*1b390*/  HMMA.16816.F32 R56, R92.reuse, R12, R56 ;  /* 0x0000000c5c38723c */ /* 0x050fec0000001838 */
[----:B------:R-:W-:Y:S01]  /*1b3a0*/  HMMA.16816.F32 R40, R92, R14, R40 ;  /* 0x0000000e5c28723c */ /* 0x000fe20000001828 */
[----:B------:R-:W-:Y:S05]  /*1b3b0*/  LDSM.16.M88.4 R12, [R223+0x2800] ;  /* 0x00280000df0c783b */ /* 0x000fea0000000200 */
[----:B------:R-:W-:Y:S01]  /*1b3c0*/  HMMA.16816.F32 R88, R88, R70, R20 ;  /* 0x000000465858723c */ /* 0x000fe20000001814 */
[----:B------:R-:W3:Y:S04]  /*1b3d0*/  LDSM.16.M88.4 R68, [R225+0xb800] ;  /* 0x00b80000e144783b */ /* 0x000ee80000000200 */
[----:B------:R-:W4:Y:S01]  /*1b3e0*/  LDSM.16.M88.4 R20, [R224+0x2000] ;  /* 0x00200000e014783b */ /* 0x000f220000000200 */
[C---:B------:R-:W-:Y:S06]  /*1b3f0*/  HMMA.16816.F32 R64, R92.reuse, R16, R64 ;  /* 0x000000105c40723c */ /* 0x040fec0000001840 */
[C---:B------:R-:W-:Y:S01]  /*1b400*/  HMMA.16816.F32 R60, R92.reuse, R18, R60 ;  /* 0x000000125c3c723c */ /* 0x040fe2000000183c */
[----:B------:R-:W4:Y:S05]  /*1b410*/  LDSM.16.M88.4 R16, [R223+0x2000] ;  /* 0x00200000df10783b */ /* 0x000f2a0000000200 */
[C---:B-1----:R-:W-:Y:S06]  /*1b420*/  HMMA.16816.F32 R36, R92.reuse, R4, R36 ;  /* 0x000000045c24723c */ /* 0x042fec0000001824 */
[C---:B------:R-:W-:Y:S01]  /*1b430*/  HMMA.16816.F32 R28, R92.reuse, R6, R28 ;  /* 0x000000065c1c723c */ /* 0x040fe2000000181c */
[----:B------:R-:W1:Y:S05]  /*1b440*/  LDSM.16.M88.4 R4, [R223+0x3000] ;  /* 0x00300000df04783b */ /* 0x000e6a0000000200 */
[----:B------:R-:W-:Y:S06]  /*1b450*/  HMMA.16816.F32 R24, R92, R96, R24 ;  /* 0x000000605c18723c */ /* 0x000fec0000001818 */
[C---:B------:R-:W-:Y:S06]  /*1b460*/  HMMA.16816.F32 R56, R84.reuse, R76, R56 ;  /* 0x0000004c5438723c */ /* 0x040fec0000001838 */
[----:B------:R-:W-:Y:S01]  /*1b470*/  HMMA.16816.F32 R40, R84, R78, R40 ;  /* 0x0000004e5428723c */ /* 0x000fe20000001828 */
[----:B------:R-:W1:Y:S05]  /*1b480*/  LDSM.16.M88.4 R76, [R223+0x3800] ;  /* 0x00380000df4c783b */ /* 0x000e6a0000000200 */
[----:B------:R-:W-:Y:S06]  /*1b490*/  HMMA.16816.F32 R88, R92, R98, R88 ;  /* 0x000000625c58723c */ /* 0x000fec0000001858 */
[C---:B------:R-:W-:Y:S06]  /*1b4a0*/  HMMA.16816.F32 R64, R84.reuse, R80, R64 ;  /* 0x000000505440723c */ /* 0x040fec0000001840 */
[C---:B------:R-:W-:Y:S06]  /*1b4b0*/  HMMA.16816.F32 R60, R84.reuse, R82, R60 ;  /* 0x00000052543c723c */ /* 0x040fec000000183c */
[C---:B--2---:R-:W-:Y:S06]  /*1b4c0*/  HMMA.16816.F32 R36, R84.reuse, R72, R36 ;  /* 0x000000485424723c */ /* 0x044fec0000001824 */
[C---:B------:R-:W-:Y:S01]  /*1b4d0*/  HMMA.16816.F32 R80, R84.reuse, R74, R28 ;  /* 0x0000004a5450723c */ /* 0x040fe2000000181c */
[----:B------:R-:W-:Y:S04]  /*1b4e0*/  LDSM.16.M88.4 R72, [R222+0x2000] ;  /* 0x00200000de48783b */ /* 0x000fe80000000200 */
[----:B------:R-:W2:Y:S01]  /*1b4f0*/  LDSM.16.M88.4 R28, [R219+0xa000] ;  /* 0x00a00000db1c783b */ /* 0x000ea20000000200 */
[----:B---3--:R-:W-:Y:S03]  /*1b500*/  HMMA.16816.F32 R92, R84, R68, R24 ;  /* 0x00000044545c723c */ /* 0x008fe60000001818 */
[----:B------:R-:W3:Y:S03]  /*1b510*/  LDSM.16.M88.4 R24, [R219+0xa800] ;  /* 0x00a80000db18783b */ /* 0x000ee60000000200 */
[C---:B----4-:R-:W-:Y:S06]  /*1b520*/  HMMA.16816.F32 R56, R20.reuse, R12, R56 ;  /* 0x0000000c1438723c */ /* 0x050fec0000001838 */
[----:B------:R-:W-:Y:S01]  /*1b530*/  HMMA.16816.F32 R40, R20, R14, R40 ;  /* 0x0000000e1428723c */ /* 0x000fe20000001828 */
[----:B------:R-:W4:Y:S05]  /*1b540*/  LDSM.16.M88.4 R12, [R219+0xb000] ;  /* 0x00b00000db0c783b */ /* 0x000f2a0000000200 */
[----:B------:R-:W-:Y:S01]  /*1b550*/  HMMA.16816.F32 R88, R84, R70, R88 ;  /* 0x000000465458723c */ /* 0x000fe20000001858 */
[----:B------:R-:W-:Y:S04]  /*1b560*/  LDSM.16.M88.4 R68, [R221+0x2000] ;  /* 0x00200000dd44783b */ /* 0x000fe80000000200 */
[----:B------:R-:W-:Y:S01]  /*1b570*/  LDSM.16.M88.4 R84, [R225+0xc800] ;  /* 0x00c80000e154783b */ /* 0x000fe20000000200 */
        /* <DEDUP_REMOVED lines=9> */
[----:B------:R-:W-:Y:S01]  /*1b610*/  LDSM.16.M88.4 R76, [R226+0x4000] ;  /* 0x00400000e24c783b */ /* 0x000fe20000000200 */
[C---:B--2---:R-:W-:Y:S06]  /*1b620*/  HMMA.16816.F32 R64, R72.reuse, R28, R64 ;  /* 0x0000001c4840723c */ /* 0x044fec0000001840 */
[C---:B------:R-:W-:Y:S01]  /*1b630*/  HMMA.16816.F32 R60, R72.reuse, R30, R60 ;  /* 0x0000001e483c723c */ /* 0x040fe2000000183c */
[----:B------:R-:W2:Y:S05]  /*1b640*/  LDSM.16.M88.4 R28, [R212+0x3000] ;  /* 0x00300000d41c783b */ /* 0x000eaa0000000200 */
[C---:B---3--:R-:W-:Y:S06]  /*1b650*/  HMMA.16816.F32 R56, R72.reuse, R24, R56 ;  /* 0x000000184838723c */ /* 0x048fec0000001838 */
[C---:B------:R-:W-:Y:S01]  /*1b660*/  HMMA.16816.F32 R40, R72.reuse, R26, R40 ;  /* 0x0000001a4828723c */ /* 0x040fe20000001828 */
[----:B------:R-:W3:Y:S05]  /*1b670*/  LDSM.16.M88.4 R24, [R212+0x3800] ;  /* 0x00380000d418783b */ /* 0x000eea0000000200 */
[C---:B----4-:R-:W-:Y:S06]  /*1b680*/  HMMA.16816.F32 R36, R72.reuse, R12, R36 ;  /* 0x0000000c4824723c */ /* 0x050fec0000001824 */
[C---:B------:R-:W-:Y:S01]  /*1b690*/  HMMA.16816.F32 R80, R72.reuse, R14, R80 ;  /* 0x0000000e4850723c */ /* 0x040fe20000001850 */
[----:B------:R-:W4:Y:S05]  /*1b6a0*/  LDSM.16.M88.4 R12, [R225+0xc000] ;  /* 0x00c00000e10c783b */ /* 0x000f2a0000000200 */
        /* <DEDUP_REMOVED lines=10> */
[C---:B--2---:R-:W-:Y:S06]  /*1b750*/  HMMA.16816.F32 R36, R68.reuse, R28, R36 ;  /* 0x0000001c4424723c */ /* 0x044fec0000001824 */
[C---:B------:R-:W-:Y:S01]  /*1b760*/  HMMA.16816.F32 R80, R68.reuse, R30, R80 ;  /* 0x0000001e4450723c */ /* 0x040fe20000001850 */
[----:B------:R-:W-:Y:S05]  /*1b770*/  LDSM.16.M88.4 R28, [R223+0x5000] ;  /* 0x00500000df1c783b */ /* 0x000fea0000000200 */
[C---:B---3--:R-:W-:Y:S06]  /*1b780*/  HMMA.16816.F32 R92, R68.reuse, R24, R92 ;  /* 0x00000018445c723c */ /* 0x048fec000000185c */
[----:B------:R-:W-:Y:S01]  /*1b790*/  HMMA.16816.F32 R88, R68, R26, R88 ;  /* 0x0000001a4458723c */ /* 0x000fe20000001858 */
[----:B------:R-:W2:Y:S04]  /*1b7a0*/  LDSM.16.M88.4 R24, [R224+0x4000] ;  /* 0x00400000e018783b */ /* 0x000ea80000000200 */
[----:B------:R-:W-:Y:S01]  /*1b7b0*/  LDSM.16.M88.4 R68, [R223+0x5800] ;  /* 0x00580000df44783b */ /* 0x000fe20000000200 */
[C---:B----4-:R-:W-:Y:S06]  /*1b7c0*/  HMMA.16816.F32 R64, R76.reuse, R12, R64 ;  /* 0x0000000c4c40723c */ /* 0x050fec0000001840 */
[C---:B------:R-:W-:Y:S01]  /*1b7d0*/  HMMA.16816.F32 R60, R76.reuse, R14, R60 ;  /* 0x0000000e4c3c723c */ /* 0x040fe2000000183c */
[----:B------:R-:W3:Y:S05]  /*1b7e0*/  LDSM.16.M88.4 R12, [R223+0x4800] ;  /* 0x00480000df0c783b */ /* 0x000eea0000000200 */
[C---:B------:R-:W-:Y:S06]  /*1b7f0*/  HMMA.16816.F32 R56, R76.reuse, R84, R56 ;  /* 0x000000544c38723c */ /* 0x040fec0000001838 */
[C---:B------:R-:W-:Y:S01]  /*1b800*/  HMMA.16816.F32 R40, R76.reuse, R86, R40 ;  /* 0x000000564c28723c */ /* 0x040fe20000001828 */
[----:B------:R-:W-:Y:S05]  /*1b810*/  LDSM.16.M88.4 R84, [R225+0xe800] ;  /* 0x00e80000e154783b */ /* 0x000fea0000000200 */
[C---:B------:R-:W-:Y:S06]  /*1b820*/  HMMA.16816.F32 R36, R76.reuse, R16, R36 ;  /* 0x000000104c24723c */ /* 0x040fec0000001824 */
[C---:B------:R-:W-:Y:S01]  /*1b830*/  HMMA.16816.F32 R80, R76.reuse, R18, R80 ;  /* 0x000000124c50723c */ /* 0x040fe20000001850 */
[----:B------:R-:W4:Y:S05]  /*1b840*/  LDSM.16.M88.4 R16, [R219+0xc000] ;  /* 0x00c00000db10783b */ /* 0x000f2a0000000200 */
[C---:B-1----:R-:W-:Y:S06]  /*1b850*/  HMMA.16816.F32 R92, R76.reuse, R4, R92 ;  /* 0x000000044c5c723c */ /* 0x042fec000000185c */
        /* <DEDUP_REMOVED lines=18> */
[----:B------:R-:W4:Y:S05]  /*1b980*/  LDSM.16.M88.4 R16, [R212+0x5000] ;  /* 0x00500000d410783b */ /* 0x000f2a0000000200 */
[C---:B-1----:R-:W-:Y:S06]  /*1b990*/  HMMA.16816.F32 R56, R72.reuse, R4, R56 ;  /* 0x000000044838723c */ /* 0x042fec0000001838 */
        /* <DEDUP_REMOVED lines=8> */
[----:B------:R-:W-:Y:S01]  /*1ba20*/  LDSM.16.M88.4 R72, [R223+0x7800] ;  /* 0x00780000df48783b */ /* 0x000fe20000000200 */
[C---:B------:R-:W-:Y:S06]  /*1ba30*/  HMMA.16816.F32 R64, R76.reuse, R28, R64 ;  /* 0x0000001c4c40723c */ /* 0x040fec0000001840 */
[C---:B------:R-:W-:Y:S01]  /*1ba40*/  HMMA.16816.F32 R60, R76.reuse, R30, R60 ;  /* 0x0000001e4c3c723c */ /* 0x040fe2000000183c */
[----:B------:R-:W3:Y:S05]  /*1ba50*/  LDSM.16.M88.4 R28, [R225+0xf800] ;  /* 0x00f80000e11c783b */ /* 0x000eea0000000200 */
[C---:B------:R-:W-:Y:S06]  /*1ba60*/  HMMA.16816.F32 R56, R76.reuse, R24, R56 ;  /* 0x000000184c38723c */ /* 0x040fec0000001838 */
[C---:B------:R-:W-:Y:S01]  /*1ba70*/  HMMA.16816.F32 R40, R76.reuse, R26, R40 ;  /* 0x0000001a4c28723c */ /* 0x040fe20000001828 */
[----:B------:R-:W-:Y:S05]  /*1ba80*/  LDSM.16.M88.4 R24, [R224+0x6000] ;  /* 0x00600000e018783b */ /* 0x000fea0000000200 */
        /* <DEDUP_REMOVED lines=15> */
[----:B------:R-:W2:Y:S05]  /*1bb80*/  LDSM.16.M88.4 R12, [R219+0xe000] ;  /* 0x00e00000db0c783b */ /* 0x000eaa0000000200 */
[C---:B---3--:R-:W-:Y:S06]  /*1bb90*/  HMMA.16816.F32 R92, R20.reuse, R28, R92 ;  /* 0x0000001c145c723c */ /* 0x048fec000000185c */
[----:B------:R-:W-:Y:S01]  /*1bba0*/  HMMA.16816.F32 R88, R20, R30, R88 ;  /* 0x0000001e1458723c */ /* 0x000fe20000001858 */
[----:B------:R-:W3:Y:S04]  /*1bbb0*/  LDSM.16.M88.4 R20, [R219+0xe800] ;  /* 0x00e80000db14783b */ /* 0x000ee80000000200 */
[----:B------:R-:W-:Y:S01]  /*1bbc0*/  LDSM.16.M88.4 R28, [R212+0x6000] ;  /* 0x00600000d41c783b */ /* 0x000fe20000000200 */
[C---:B----4-:R-:W-:Y:S06]  /*1bbd0*/  HMMA.16816.F32 R64, R24.reuse, R16, R64 ;  /* 0x000000101840723c */ /* 0x050fec0000001840 */
        /* <DEDUP_REMOVED lines=10> */
[----:B------:R-:W1:Y:S05]  /*1bc80*/  LDSM.16.M88.4 R24, [R212+0x7000] ;  /* 0x00700000d418783b */ /* 0x000e6a0000000200 */
[C---:B--2---:R-:W-:Y:S06]  /*1bc90*/  HMMA.16816.F32 R64, R76.reuse, R12, R64 ;  /* 0x0000000c4c40723c */ /* 0x044fec0000001840 */
[----:B------:R-:W-:Y:S01]  /*1bca0*/  HMMA.16816.F32 R60, R76, R14, R60 ;  /* 0x0000000e4c3c723c */ /* 0x000fe2000000183c */
[----:B------:R-:W2:Y:S01]  /*1bcb0*/  LDSM.16.M88.4 R12, [R212+0x7800] ;  /* 0x00780000d40c783b */ /* 0x000ea20000000200 */
[----:B------:R-:W-:-:S04]  /*1bcc0*/  DEPBAR.LE SB0, 0x0 ;  /* 0x000080000000791a */ /* 0x000fc80000000000 */
[C---:B---3--:R-:W-:Y:S06]  /*1bcd0*/  HMMA.16816.F32 R56, R76.reuse, R20, R56 ;  /* 0x000000144c38723c */ /* 0x048fec0000001838 */
[C---:B------:R-:W-:Y:S06]  /*1bce0*/  HMMA.16816.F32 R40, R76.reuse, R22, R40 ;  /* 0x000000164c28723c */ /* 0x040fec0000001828 */
[C---:B----4-:R-:W-:Y:S06]  /*1bcf0*/  HMMA.16816.F32 R36, R76.reuse, R16, R36 ;  /* 0x000000104c24723c */ /* 0x050fec0000001824 */
[C---:B------:R-:W-:Y:S06]  /*1bd00*/  HMMA.16816.F32 R80, R76.reuse, R18, R80 ;  /* 0x000000124c50723c */ /* 0x040fec0000001850 */
[C---:B------:R-:W-:Y:S06]  /*1bd10*/  HMMA.16816.F32 R92, R76.reuse, R68, R92 ;  /* 0x000000444c5c723c */ /* 0x040fec000000185c */
[----:B------:R-:W-:Y:S06]  /*1bd20*/  HMMA.16816.F32 R88, R76, R70, R88 ;  /* 0x000000464c58723c */ /* 0x000fec0000001858 */
[C---:B-1----:R-:W-:Y:S06]  /*1bd30*/  HMMA.16816.F32 R64, R4.reuse, R28, R64 ;  /* 0x0000001c0440723c */ /* 0x042fec0000001840 */
[C---:B------:R-:W-:Y:S06]  /*1bd40*/  HMMA.16816.F32 R60, R4.reuse, R30, R60 ;  /* 0x0000001e043c723c */ /* 0x040fec000000183c */
[C---:B------:R-:W-:Y:S06]  /*1bd50*/  HMMA.16816.F32 R56, R4.reuse, R84, R56 ;  /* 0x000000540438723c */ /* 0x040fec0000001838 */
[C---:B------:R-:W-:Y:S06]  /*1bd60*/  HMMA.16816.F32 R40, R4.reuse, R86, R40 ;  /* 0x000000560428723c */ /* 0x040fec0000001828 */
[C---:B------:R-:W-:Y:S06]  /*1bd70*/  HMMA.16816.F32 R36, R4.reuse, R24, R36 ;  /* 0x000000180424723c */ /* 0x040fec0000001824 */
[C---:B------:R-:W-:Y:S06]  /*1bd80*/  HMMA.16816.F32 R80, R4.reuse, R26, R80 ;  /* 0x0000001a0450723c */ /* 0x040fec0000001850 */
[C---:B--2---:R-:W-:Y:S06]  /*1bd90*/  HMMA.16816.F32 R92, R4.reuse, R12, R92 ;  /* 0x0000000c045c723c */ /* 0x044fec000000185c */
[----:B------:R-:W-:Y:S01]  /*1bda0*/  HMMA.16816.F32 R88, R4, R14, R88 ;  /* 0x0000000e0458723c */ /* 0x000fe20000001858 */
[----:B------:R-:W-:Y:S06]  /*1bdb0*/  BAR.SYNC.DEFER_BLOCKING 0x0 ;  /* 0x0000000000007b1d */ /* 0x000fec0000010000 */
[----:B------:R-:W-:-:S02]  /*1bdc0*/  NOP ;  /* 0x0000000000007918 */ /* 0x000fc40000000000 */
[----:B------:R-:W-:-:S15]  /*1bdd0*/  @!P6 BRA `(.L_x_2745) ;  /* 0x0000000c0000e947 */ /* 0x000fde0003800000 */
[----:B------:R-:W-:Y:S04]  /*1bde0*/  BSSY B0, `(.L_x_2746) ;  /* 0x0000042000007945 */ /* 0x000fe80003800000 */
[----:B------:R-:W-:Y:S05]  /*1bdf0*/  @!P0 BRA `(.L_x_2747) ;  /* 0x0000000000f48947 */ /* 0x000fea0003800000 */
[----:B------:R-:W2:Y:S01]  /*1be00*/  LD.E R5, desc[UR6][R10.64+0x170] ;  /* 0x000170060a057980 */ /* 0x000ea2000c101900 */
[----:B------:R-:W-:Y:S02]  /*1be10*/  IADD3 R9, R2, -0x40, RZ ;  /* 0xffffffc002097810 */ /* 0x000fe40007ffe0ff */
[----:B------:R-:W-:Y:S02]  /*1be20*/  IABS R6, R2 ;  /* 0x0000000200067213 */ /* 0x000fe40000000000 */
[----:B------:R-:W-:Y:S02]  /*1be30*/  IABS R3, R9 ;  /* 0x0000000900037213 */ /* 0x000fe40000000000 */
[-C--:B--2---:R-:W-:Y:S02]  /*1be40*/  IABS R7, R5.reuse ;  /* 0x0000000500077213 */ /* 0x084fe40000000000 */
[-C--:B------:R-:W-:Y:S02]  /*1be50*/  IABS R4, R5.reuse ;  /* 0x0000000500047213 */ /* 0x080fe40000000000 */
[----:B------:R-:W1:Y:S01]  /*1be60*/  I2F.RP R14, R7 ;  /* 0x00000007000e7306 */ /* 0x000e620000209400 */
[----:B------:R-:W-:-:S02]  /*1be70*/  LOP3.LUT R9, R9, R5, RZ, 0x3c, !PT ;  /* 0x0000000509097212 */ /* 0x000fc400078e3cff */
[----:B------:R-:W-:Y:S02]  /*1be80*/  IADD3 R4, RZ, -R4, RZ ;  /* 0x80000004ff047210 */ /* 0x000fe40007ffe0ff */
[----:B------:R-:W-:-:S03]  /*1be90*/  ISETP.GE.AND P1, PT, R9, RZ, PT ;  /* 0x000000ff0900720c */ /* 0x000fc60003f26270 */
        /* <DEDUP_REMOVED lines=8> */
[----:B------:R-:W-:Y:S02]  /*1bf20*/  IMAD R3, R8, R4, R3 ;  /* 0x0000000408037224 */ /* 0x000fe400078e0203 */
[----:B------:R-:W-:-:S03]  /*1bf30*/  IMAD.HI.U32 R12, R12, R6, RZ ;  /* 0x000000060c0c7227 */ /* 0x000fc600078e00ff */
[----:B------:R-:W-:Y:S01]  /*1bf40*/  ISETP.GT.U32.AND P2, PT, R7, R3, PT ;  /* 0x000000030700720c */ /* 0x000fe20003f44070 */
[----:B------:R-:W-:-:S05]  /*1bf50*/  IMAD R4, R12, R4, R6 ;  /* 0x000000040c047224 */ /* 0x000fca00078e0206 */
[----:B------:R-:W-:-:S07]  /*1bf60*/  ISETP.GT.U32.AND P3, PT, R7, R4, PT ;  /* 0x000000040700720c */ /* 0x000fce0003f64070 */
[----:B------:R-:W-:Y:S01]  /*1bf70*/  @!P2 IMAD.IADD R3, R3, 0x1, -R7 ;  /* 0x000000010303a824 */ /* 0x000fe200078e0a07 */
[----:B------:R-:W-:Y:S02]  /*1bf80*/  @!P2 IADD3 R8, R8, 0x1, RZ ;  /* 0x000000010808a810 */ /* 0x000fe40007ffe0ff */
[----:B------:R-:W-:Y:S02]  /*1bf90*/  ISETP.NE.AND P2, PT, R5, RZ, PT ;  /* 0x000000ff0500720c */ /* 0x000fe40003f45270 */
[-C--:B------:R-:W-:Y:S01]  /*1bfa0*/  ISETP.GE.U32.AND P4, PT, R3, R7.reuse, PT ;  /* 0x000000070300720c */ /* 0x080fe20003f86070 */
[----:B------:R-:W-:Y:S01]  /*1bfb0*/  @!P3 VIADD R12, R12, 0x1 ;  /* 0x000000010c0cb836 */ /* 0x000fe20000000000 */
[----:B------:R-:W-:Y:S02]  /*1bfc0*/  @!P3 IADD3 R4, R4, -R7, RZ ;  /* 0x800000070404b210 */ /* 0x000fe40007ffe0ff */
[----:B------:R-:W-:Y:S02]  /*1bfd0*/  LOP3.LUT R3, R2, R5, RZ, 0x3c, !PT ;  /* 0x0000000502037212 */ /* 0x000fe400078e3cff */
[----:B------:R-:W-:-:S02]  /*1bfe0*/  ISETP.GE.U32.AND P5, PT, R4, R7, PT ;  /* 0x000000070400720c */ /* 0x000fc40003fa6070 */
[----:B------:R-:W-:Y:S02]  /*1bff0*/  ISETP.GE.AND P3, PT, R3, RZ, PT ;  /* 0x000000ff0300720c */ /* 0x000fe40003f66270 */
[----:B------:R-:W-:-:S03]  /*1c000*/  LOP3.LUT R3, RZ, R5, RZ, 0x33, !PT ;  /* 0x00000005ff037212 */ /* 0x000fc600078e33ff */
[----:B------:R-:W-:-:S04]  /*1c010*/  @P4 VIADD R8, R8, 0x1 ;  /* 0x0000000108084836 */ /* 0x000fc80000000000 */
[----:B------:R-:W-:Y:S02]  /*1c020*/  IMAD.MOV.U32 R4, RZ, RZ, R8 ;  /* 0x000000ffff047224 */ /* 0x000fe400078e0008 */
[----:B------:R-:W-:Y:S01]  /*1c030*/  @P5 IADD3 R12, R12, 0x1, RZ ;  /* 0x000000010c0c5810 */ /* 0x000fe20007ffe0ff */
[----:B------:R-:W2:Y:S02]  /*1c040*/  LD.E.64 R8, desc[UR6][R10.64+0x38] ;  /* 0x000038060a087980 */ /* 0x000ea4000c101b00 */
[----:B------:R-:W-:Y:S02]  /*1c050*/  @!P1 IADD3 R4, -R4, RZ, RZ ;  /* 0x000000ff04049210 */ /* 0x000fe40007ffe1ff */
[----:B------:R-:W-:Y:S02]  /*1c060*/  @!P3 IMAD.MOV R12, RZ, RZ, -R12 ;  /* 0x000000ffff0cb224 */ /* 0x000fe400078e0a0c */
[----:B------:R-:W-:-:S03]  /*1c070*/  SEL R4, R3, R4, !P2 ;  /* 0x0000000403047207 */ /* 0x000fc60005000000 */
[----:B------:R-:W-:Y:S02]  /*1c080*/  SEL R3, R3, R12, !P2 ;  /* 0x0000000c03037207 */ /* 0x000fe40005000000 */
[----:B------:R-:W-:-:S04]  /*1c090*/  IMAD.WIDE R6, R4, 0x4, R240 ;  /* 0x0000000404067825 */ /* 0x000fc800078e02f0 */
[C---:B------:R-:W-:Y:S02]  /*1c0a0*/  IMAD.WIDE R12, R3.reuse, 0x4, R240 ;  /* 0x00000004030c7825 */ /* 0x040fe400078e02f0 */
[----:B------:R-:W3:Y:S04]  /*1c0b0*/  LD.E R6, desc[UR6][R6.64] ;  /* 0x0000000606067980 */ /* 0x000ee8000c101900 */
[----:B------:R-:W3:Y:S04]  /*1c0c0*/  LD.E R7, desc[UR6][R12.64] ;  /* 0x000000060c077980 */ /* 0x000ee8000c101900 */
[----:B------:R-:W4:Y:S01]  /*1c0d0*/  LD.E.64 R12, desc[UR6][R10.64+0x20] ;  /* 0x000020060a0c7980 */ /* 0x000f22000c101b00 */
[----:B------:R-:W-:-:S05]  /*1c0e0*/  IADD3 R3, R3, -R4, RZ ;  /* 0x8000000403037210 */ /* 0x000fca0007ffe0ff */
[----:B------:R-:W-:-:S05]  /*1c0f0*/  IMAD R5, R5, R3, -0x40 ;  /* 0xffffffc005057424 */ /* 0x000fca00078e0203 */
[----:B------:R-:W-:Y:S01]  /*1c100*/  SHF.R.S32.HI R4, RZ, 0x1f, R5 ;  /* 0x0000001fff047819 */ /* 0x000fe20000011405 */
[-C--:B--2---:R-:W-:Y:S02]  /*1c110*/  IMAD R3, R9, R5.reuse, RZ ;  /* 0x0000000509037224 */ /* 0x084fe400078e02ff */
[----:B------:R-:W-:-:S04]  /*1c120*/  IMAD.WIDE.U32 R14, R8, R5, RZ ;  /* 0x00000005080e7225 */ /* 0x000fc800078e00ff */
[----:B------:R-:W-:-:S05]  /*1c130*/  IMAD R4, R8, R4, R3 ;  /* 0x0000000408047224 */ /* 0x000fca00078e0203 */
[----:B------:R-:W-:Y:S01]  /*1c140*/  IADD3 R15, R15, R4, RZ ;  /* 0x000000040f0f7210 */ /* 0x000fe20007ffe0ff */
[----:B---3--:R-:W-:-:S05]  /*1c150*/  IMAD.IADD R6, R6, 0x1, -R7 ;  /* 0x0000000106067824 */ /* 0x008fca00078e0a07 */
[----:B------:R-:W-:Y:S01]  /*1c160*/  SHF.R.S32.HI R5, RZ, 0x1f, R6 ;  /* 0x0000001fff057819 */ /* 0x000fe20000011406 */
[----:B----4-:R-:W-:Y:S02]  /*1c170*/  IMAD R3, R13, R6, RZ ;  /* 0x000000060d037224 */ /* 0x010fe400078e02ff */
[----:B------:R-:W-:-:S04]  /*1c180*/  IMAD.WIDE.U32 R6, R6, R12, R14 ;  /* 0x0000000c06067225 */ /* 0x000fc800078e000e */
[----:B------:R-:W-:Y:S01]  /*1c190*/  IMAD R3, R12, R5, R3 ;  /* 0x000000050c037224 */ /* 0x000fe200078e0203 */
[----:B------:R-:W-:-:S03]  /*1c1a0*/  MOV R5, R6 ;  /* 0x0000000600057202 */ /* 0x000fc60000000f00 */
[----:B------:R-:W-:Y:S01]  /*1c1b0*/  IMAD.IADD R3, R7, 0x1, R3 ;  /* 0x0000000107037824 */ /* 0x000fe200078e0203 */
[----:B------:R-:W-:Y:S05]  /*1c1c0*/  BRA `(.L_x_2748) ;  /* 0x00000000000c7947 */ /* 0x000fea0003800000 */
.L_x_2747:
[----:B------:R-:W2:Y:S02]  /*1c1d0*/  LD.E R5, desc[UR6][R10.64+0x38] ;  /* 0x000038060a057980 */ /* 0x000ea4000c101900 */
[----:B--2---:R-:W-:-:S04]  /*1c1e0*/  LEA R5, -R5, RZ, 0x6 ;  /* 0x000000ff05057211 */ /* 0x004fc800078e31ff */
[----:B------:R-:W-:Y:S02]  /*1c1f0*/  SHF.R.S32.HI R3, RZ, 0x1f, R5 ;  /* 0x0000001fff037819 */ /* 0x000fe40000011405 */
.L_x_2748:
[----:B------:R-:W-:Y:S05]  /*1c200*/  BSYNC B0 ;  /* 0x0000000000007941 */ /* 0x000fea0003800000 */
.L_x_2746:
[C---:B------:R-:W-:Y:S02]  /*1c210*/  LOP3.LUT P5, RZ, R244.reuse, 0x1, RZ, 0xc0, !PT ;  /* 0x00000001f4ff7812 */ /* 0x040fe400078ac0ff */
[C---:B------:R-:W-:Y:S02]  /*1c220*/  LOP3.LUT P4, RZ, R244.reuse, 0x2, RZ, 0xc0, !PT ;  /* 0x00000002f4ff7812 */ /* 0x040fe4000788c0ff */
[C---:B------:R-:W-:Y:S02]  /*1c230*/  LEA R24, P2, R5.reuse, R233, 0x1 ;  /* 0x000000e905187211 */ /* 0x040fe400078408ff */
[C---:B------:R-:W-:Y:S02]  /*1c240*/  IADD3 R4, P1, R5.reuse, R229, RZ ;  /* 0x000000e505047210 */ /* 0x040fe40007f3e0ff */
[C---:B------:R-:W-:Y:S02]  /*1c250*/  LOP3.LUT P3, RZ, R244.reuse, 0x4, RZ, 0xc0, !PT ;  /* 0x00000004f4ff7812 */ /* 0x040fe4000786c0ff */
[----:B------:R-:W-:Y:S01]  /*1c260*/  LEA.HI.X R25, R5, R232, R3, 0x1, P2 ;  /* 0x000000e805197211 */ /* 0x000fe200010f0c03 */
[----:B------:R-:W-:Y:S01]  /*1c270*/  IMAD.X R3, R3, 0x1, R230, P1 ;  /* 0x0000000103037824 */ /* 0x000fe200008e06e6 */
[----:B------:R-:W-:-:S02]  /*1c280*/  LOP3.LUT P2, RZ, R244, 0x8, RZ, 0xc0, !PT ;  /* 0x00000008f4ff7812 */ /* 0x000fc4000784c0ff */
[CC--:B------:R-:W-:Y:S01]  /*1c290*/  @P5 LEA R22, P1, R4.reuse, R233.reuse, 0x1 ;  /* 0x000000e904165211 */ /* 0x0c0fe200078208ff */
[----:B------:R-:W-:Y:S01]  /*1c2a0*/  @P4 IMAD.MOV.U32 R5, RZ, RZ, R25 ;  /* 0x000000ffff054224 */ /* 0x000fe200078e0019 */
[----:B------:R-:W-:Y:S01]  /*1c2b0*/  @!PT LDS RZ, [RZ] ;  /* 0x00000000fffff984 */ /* 0x000fe20000000800 */
[----:B------:R-:W-:Y:S01]  /*1c2c0*/  @!PT LDS RZ, [RZ] ;  /* 0x00000000fffff984 */ /* 0x000fe20000000800 */
[----:B------:R-:W-:Y:S01]  /*1c2d0*/  @!PT LDS RZ, [RZ] ;  /* 0x00000000fffff984 */ /* 0x000fe20000000800 */
[----:B------:R-:W-:Y:S02]  /*1c2e0*/  @P5 LDGSTS.E.BYPASS.LTC128B.128 [R242+0x8000], desc[UR6][R24.64] ;  /* 0x0800000018f25fae */ /* 0x000fe4000b901d46 */
[CCC-:B------:R-:W-:Y:S02]  /*1c2f0*/  @P5 LEA.HI.X R23, R4.reuse, R232.reuse, R3.reuse, 0x1, P1 ;  /* 0x000000e804175211 */ /* 0x1c0fe400008f0c03 */
[C---:B------:R-:W-:Y:S01]  /*1c300*/  @P4 LEA R18, P1, R4.reuse, R233, 0x1 ;  /* 0x000000e904124211 */ /* 0x040fe200078208ff */
[----:B------:R1:W-:Y:S03]  /*1c310*/  @!P5 STS.128 [R242+0x8000], RZ ;  /* 0x008000fff200d388 */ /* 0x0003e60000000c00 */
[----:B------:R-:W-:-:S02]  /*1c320*/  @P4 LEA.HI.X R19, R4, R232, R3, 0x1, P1 ;  /* 0x000000e804134211 */ /* 0x000fc400008f0c03 */
[----:B------:R-:W-:-:S04]  /*1c330*/  @P3 LEA R16, P1, R4, R233, 0x1 ;  /* 0x000000e904103211 */ /* 0x000fc800078208ff */
[C---:B------:R-:W-:Y:S02]  /*1c340*/  @P3 LEA.HI.X R17, R4.reuse, R232, R3, 0x1, P1 ;  /* 0x000000e804113211 */ /* 0x040fe400008f0c03 */
[----:B------:R-:W-:-:S04]  /*1c350*/  @P2 LEA R14, P1, R4, R233, 0x1 ;  /* 0x000000e9040e2211 */ /* 0x000fc800078208ff */
[C---:B------:R-:W-:Y:S02]  /*1c360*/  @P2 LEA.HI.X R15, R4.reuse, R232, R3, 0x1, P1 ;  /* 0x000000e8040f2211 */ /* 0x040fe400008f0c03 */
[----:B------:R-:W-:-:S05]  /*1c370*/  IADD3 R4, P1, R4, R229, RZ ;  /* 0x000000e504047210 */ /* 0x000fca0007f3e0ff */
[----:B------:R-:W-:Y:S01]  /*1c380*/  IMAD.X R3, R3, 0x1, R230, P1 ;  /* 0x0000000103037824 */ /* 0x000fe200008e06e6 */
[----:B------:R-:W-:-:S04]  /*1c390*/  @P5 LEA R20, P1, R4, R233, 0x1 ;  /* 0x000000e904145211 */ /* 0x000fc800078208ff */
[C---:B------:R-:W-:Y:S02]  /*1c3a0*/  @P5 LEA.HI.X R21, R4.reuse, R232, R3, 0x1, P1 ;  /* 0x000000e804155211 */ /* 0x040fe400008f0c03 */
[----:B------:R-:W-:-:S04]  /*1c3b0*/  @P4 LEA R12, P1, R4, R233, 0x1 ;  /* 0x000000e9040c4211 */ /* 0x000fc800078208ff */
[C---:B------:R-:W-:Y:S02]  /*1c3c0*/  @P4 LEA.HI.X R13, R4.reuse, R232, R3, 0x1, P1 ;  /* 0x000000e8040d4211 */ /* 0x040fe400008f0c03 */
        /* <DEDUP_REMOVED lines=12> */
[----:B------:R-:W-:Y:S01]  /*1c490*/  @P2 LEA R44, P1, R4, R233, 0x1 ;  /* 0x000000e9042c2211 */ /* 0x000fe200078208ff */
[----:B------:R-:W-:-:S03]  /*1c4a0*/  IMAD.MOV.U32 R233, RZ, RZ, R24 ;  /* 0x000000ffffe97224 */ /* 0x000fc600078e0018 */
[----:B------:R-:W-:Y:S01]  /*1c4b0*/  @P2 LEA.HI.X R45, R4, R232, R3, 0x1, P1 ;  /* 0x000000e8042d2211 */ /* 0x000fe200008f0c03 */
[----:B------:R-:W-:Y:S02]  /*1c4c0*/  @P4 IMAD.MOV.U32 R4, RZ, RZ, R24 ;  /* 0x000000ffff044224 */ /* 0x000fe400078e0018 */
[----:B------:R-:W-:-:S03]  /*1c4d0*/  IMAD.MOV.U32 R232, RZ, RZ, R25 ;  /* 0x000000ffffe87224 */ /* 0x000fc600078e0019 */
[----:B------:R-:W-:Y:S01]  /*1c4e0*/  @!PT LDS RZ, [RZ] ;  /* 0x00000000fffff984 */ /* 0x000fe20000000800 */
[----:B------:R-:W-:Y:S01]  /*1c4f0*/  @!PT LDS RZ, [RZ] ;  /* 0x00000000fffff984 */ /* 0x000fe20000000800 */
[----:B------:R-:W-:Y:S01]  /*1c500*/  @!PT LDS RZ, [RZ] ;  /* 0x00000000fffff984 */ /* 0x000fe20000000800 */
[----:B------:R2:W-:Y:S04]  /*1c510*/  @P4 LDGSTS.E.BYPASS.LTC128B.128 [R242+0xa000], desc[UR6][R4.64+0x80] ;  /* 0x0a00008004f24fae */ /* 0x0005e8000b901d46 */
[----:B------:R1:W-:Y:S01]  /*1c520*/  @!P4 STS.128 [R242+0xa000], RZ ;  /* 0x00a000fff200c388 */ /* 0x0003e20000000c00 */
[----:B--2---:R-:W-:Y:S02]  /*1c530*/  @P3 IMAD.MOV.U32 R4, RZ, RZ, R24 ;  /* 0x000000ffff043224 */ /* 0x004fe400078e0018 */
[----:B------:R-:W-:-:S05]  /*1c540*/  @P3 IMAD.MOV.U32 R5, RZ, RZ, R25 ;  /* 0x000000ffff053224 */ /* 0x000fca00078e0019 */
        /* <DEDUP_REMOVED lines=73> */
.L_x_2745:
[----:B------:R-:W-:Y:S05]  /*1c9e0*/  BSYNC B1 ;  /* 0x0000000000017941 */ /* 0x000fea0003800000 */
.L_x_2744:
[----:B------:R-:W2:Y:S01]  /*1c9f0*/  LD.E R189, desc[UR6][R10.64+0xdc] ;  /* 0x0000dc060abd7980 */ /* 0x000ea2000c101900 */
[----:B------:R-:W-:Y:S01]  /*1ca00*/  IMAD.IADD R0, R2, 0x1, R0 ;  /* 0x0000000102007824 */ /* 0x000fe200078e0200 */
[----:B------:R-:W-:-:S03]  /*1ca10*/  LEA R220, R35, UR4, 0x1 ;  /* 0x0000000423dc7c11 */ /* 0x000fc6000f8e08ff */
[C---:B------:R-:W-:Y:S01]  /*1ca20*/  VIADD R2, R0.reuse, 0x1 ;  /* 0x0000000100027836 */ /* 0x040fe20000000000 */
[C---:B------:R-:W-:Y:S01]  /*1ca30*/  ISETP.GE.AND P5, PT, R0.reuse, R245, PT ;  /* 0x000000f50000720c */ /* 0x040fe20003fa6270 */
[C---:B------:R-:W-:Y:S01]  /*1ca40*/  VIADD R3, R0.reuse, 0x9 ;  /* 0x0000000900037836 */ /* 0x040fe20000000000 */
[CC--:B------:R-:W-:Y:S01]  /*1ca50*/  ISETP.GE.AND P1, PT, R0.reuse, R247.reuse, PT ;  /* 0x000000f70000720c */ /* 0x0c0fe20003f26270 */
[----:B-1----:R-:W-:Y:S01]  /*1ca60*/  VIADD R6, R0, 0x28 ;  /* 0x0000002800067836 */ /* 0x002fe20000000000 */
[----:B------:R-:W-:Y:S01]  /*1ca70*/  ISETP.GE.AND P4, PT, R2, R247, PT ;  /* 0x000000f70200720c */ /* 0x000fe20003f86270 */
[----:B------:R-:W-:Y:S01]  /*1ca80*/  VIADD R8, R0, 0x20 ;  /* 0x0000002000087836 */ /* 0x000fe20000000000 */
[----:B------:R-:W-:Y:S01]  /*1ca90*/  ISETP.GE.AND P2, PT, R2, R245, PT ;  /* 0x000000f50200720c */ /* 0x000fe20003f46270 */
[----:B------:R-:W-:Y:S01]  /*1caa0*/  VIADD R7, R0, 0x21 ;  /* 0x0000002100077836 */ /* 0x000fe20000000000 */
[----:B------:R-:W-:Y:S01]  /*1cab0*/  ISETP.GE.OR P4, PT, R2, R246, !P4 ;  /* 0x000000f60200720c */ /* 0x000fe20006786670 */
[----:B------:R-:W-:Y:S01]  /*1cac0*/  VIADD R5, R0, 0x29 ;  /* 0x0000002900057836 */ /* 0x000fe20000000000 */
[-C--:B------:R-:W-:Y:S01]  /*1cad0*/  ISETP.GE.OR P2, PT, R2, R248.reuse, !P2 ;  /* 0x000000f80200720c */ /* 0x080fe20005746670 */
[C---:B------:R-:W-:Y:S01]  /*1cae0*/  VIADD R2, R0.reuse, 0x8 ;  /* 0x0000000800027836 */ /* 0x040fe20000000000 */
[C---:B------:R-:W-:Y:S01]  /*1caf0*/  ISETP.GE.OR P5, PT, R0.reuse, R248, !P5 ;  /* 0x000000f80000720c */ /* 0x040fe20006fa6670 */
[C---:B------:R-:W-:Y:S01]  /*1cb00*/  VIADD R4, R0.reuse, 0x30 ;  /* 0x0000003000047836 */ /* 0x040fe20000000000 */
[----:B------:R-:W-:Y:S01]  /*1cb10*/  ISETP.GE.OR P1, PT, R0, R246, !P1 ;  /* 0x000000f60000720c */ /* 0x000fe20004f26670 */
[--C-:B------:R-:W-:Y:S01]  /*1cb20*/  IMAD R218, R34, 0x2, R220.reuse ;  /* 0x0000000222da7824 */ /* 0x100fe200078e02dc */
[----:B------:R-:W-:Y:S01]  /*1cb30*/  FSEL R66, R66, -INF , !P5 ;  /* 0xff80000042427808 */ /* 0x000fe20006800000 */
[----:B------:R-:W-:Y:S01]  /*1cb40*/  LDSM.16.MT88.4 R156, [R220+0x10000] ;  /* 0x01000000dc9c783b */ /* 0x000fe20000004200 */
[----:B------:R-:W-:Y:S01]  /*1cb50*/  FSEL R65, R65, -INF , !P4 ;  /* 0xff80000041417808 */ /* 0x000fe20006000000 */
[----:B------:R-:W-:Y:S01]  /*1cb60*/  IMAD R217, R33, 0x2, R220 ;  /* 0x0000000221d97824 */ /* 0x000fe200078e02dc */
[----:B------:R-:W-:Y:S01]  /*1cb70*/  FSEL R64, R64, -INF , !P1 ;  /* 0xff80000040407808 */ /* 0x000fe20004800000 */
[----:B------:R-:W-:Y:S01]  /*1cb80*/  LDSM.16.MT88.4 R148, [R218+0x10000] ;  /* 0x01000000da94783b */ /* 0x000fe20000004200 */
[----:B------:R-:W-:Y:S01]  /*1cb90*/  ISETP.GE.AND P5, PT, R3, R247, PT ;  /* 0x000000f70300720c */ /* 0x000fe20003fa6270 */
[----:B------:R-:W-:Y:S01]  /*1cba0*/  IMAD R216, R33, 0x2, R218 ;  /* 0x0000000221d87824 */ /* 0x000fe200078e02da */
[----:B------:R-:W-:Y:S01]  /*1cbb0*/  ISETP.GE.AND P4, PT, R3, R245, PT ;  /* 0x000000f50300720c */ /* 0x000fe20003f86270 */
[----:B------:R-:W-:Y:S01]  /*1cbc0*/  LDSM.16.MT88.4 R184, [R218+0x10800] ;  /* 0x01080000dab8783b */ /* 0x000fe20000004200 */
[----:B------:R-:W-:-:S02]  /*1cbd0*/  ISETP.GE.AND P3, PT, R2, R247, PT ;  /* 0x000000f70200720c */ /* 0x000fc40003f66270 */
[----:B------:R-:W-:Y:S01]  /*1cbe0*/  ISETP.GE.AND P1, PT, R2, R245, PT ;  /* 0x000000f50200720c */ /* 0x000fe20003f26270 */
[----:B------:R-:W-:Y:S01]  /*1cbf0*/  LDSM.16.MT88.4 R24, [R220+0x12800] ;  /* 0x01280000dc18783b */ /* 0x000fe20000004200 */
[C---:B------:R-:W-:Y:S02]  /*1cc00*/  ISETP.GE.OR P5, PT, R3.reuse, R246, !P5 ;  /* 0x000000f60300720c */ /* 0x040fe40006fa6670 */
[----:B------:R-:W-:Y:S01]  /*1cc10*/  ISETP.GE.OR P4, PT, R3, R248, !P4 ;  /* 0x000000f80300720c */ /* 0x000fe20006786670 */
[----:B------:R-:W-:Y:S01]  /*1cc20*/  VIADD R3, R0, 0x11 ;  /* 0x0000001100037836 */ /* 0x000fe20000000000 */
[C---:B------:R-:W-:Y:S01]  /*1cc30*/  ISETP.GE.OR P3, PT, R2.reuse, R246, !P3 ;  /* 0x000000f60200720c */ /* 0x040fe20005f66670 */
[----:B------:R-:W-:Y:S01]  /*1cc40*/  LDSM.16.MT88.4 R132, [R216+0x10000] ;  /* 0x01000000d884783b */ /* 0x000fe20000004200 */
[----:B------:R-:W-:Y:S01]  /*1cc50*/  ISETP.GE.OR P1, PT, R2, R248, !P1 ;  /* 0x000000f80200720c */ /* 0x000fe20004f26670 */
[----:B------:R-:W-:Y:S01]  /*1cc60*/  VIADD R2, R0, 0x10 ;  /* 0x0000001000027836 */ /* 0x000fe20000000000 */
[----:B------:R-:W-:Y:S01]  /*1cc70*/  FSEL R61, R61, -INF , !P5 ;  /* 0xff8000003d3d7808 */ /* 0x000fe20006800000 */
[----:B------:R-:W-:Y:S01]  /*1cc80*/  LDSM.16.MT88.4 R48, [R218+0x12000] ;  /* 0x01200000da30783b */ /* 0x000fe20000004200 */
[----:B------:R-:W-:-:S02]  /*1cc90*/  FSEL R62, R62, -INF , !P1 ;  /* 0xff8000003e3e7808 */ /* 0x000fc40004800000 */
[----:B------:R-:W-:Y:S01]  /*1cca0*/  FSEL R60, R60, -INF , !P3 ;  /* 0xff8000003c3c7808 */ /* 0x000fe20005800000 */
[----:B------:R-:W-:Y:S01]  /*1ccb0*/  LDSM.16.MT88.4 R96, [R216+0x14000] ;  /* 0x01400000d860783b */ /* 0x000fe20000004200 */
[C---:B------:R-:W-:Y:S02]  /*1ccc0*/  ISETP.GE.AND P1, PT, R3.reuse, R247, PT ;  /* 0x000000f70300720c */ /* 0x040fe40003f26270 */
[CC--:B------:R-:W-:Y:S01]  /*1ccd0*/  ISETP.GE.AND P5, PT, R3.reuse, R245.reuse, PT ;  /* 0x000000f50300720c */ /* 0x0c0fe20003fa6270 */
[----:B------:R-:W-:Y:S01]  /*1cce0*/  LDSM.16.MT88.4 R104, [R220+0x16000] ;  /* 0x01600000dc68783b */ /* 0x000fe20000004200 */
[----:B------:R-:W-:Y:S02]  /*1ccf0*/  ISETP.GE.AND P3, PT, R2, R245, PT ;  /* 0x000000f50200720c */ /* 0x000fe40003f66270 */
[C---:B------:R-:W-:Y:S01]  /*1cd00*/  ISETP.GE.OR P1, PT, R3.reuse, R246, !P1 ;  /* 0x000000f60300720c */ /* 0x040fe20004f26670 */
[----:B------:R-:W-:Y:S01]  /*1cd10*/  LDSM.16.MT88.4 R28, [R216+0x10800] ;  /* 0x01080000d81c783b */ /* 0x000fe20000004200 */
[-C--:B------:R-:W-:Y:S01]  /*1cd20*/  ISETP.GE.OR P5, PT, R3, R248.reuse, !P5 ;  /* 0x000000f80300720c */ /* 0x080fe20006fa6670 */
[----:B------:R-:W-:Y:S01]  /*1cd30*/  VIADD R3, R0, 0x19 ;  /* 0x0000001900037836 */ /* 0x000fe20000000000 */
[----:B------:R-:W-:Y:S01]  /*1cd40*/  ISETP.GE.OR P3, PT, R2, R248, !P3 ;  /* 0x000000f80200720c */ /* 0x000fe20005f66670 */
[----:B------:R-:W-:Y:S01]  /*1cd50*/  LDSM.16.MT88.4 R20, [R218+0x12800] ;  /* 0x01280000da14783b */ /* 0x000fe20000004200 */
[----:B------:R-:W-:-:S02]  /*1cd60*/  FSEL R67, R67, -INF , !P2 ;  /* 0xff80000043437808 */ /* 0x000fc40005000000 */
[----:B------:R-:W-:Y:S01]  /*1cd70*/  FSEL R58, R58, -INF , !P3 ;  /* 0xff8000003a3a7808 */ /* 0x000fe20005800000 */
[----:B------:R-:W-:Y:S01]  /*1cd80*/  LDSM.16.MT88.4 R140, [R217+0x10000] ;  /* 0x01000000d98c783b */ /* 0x000fe20000004200 */
[CC--:B------:R-:W-:Y:S02]  /*1cd90*/  ISETP.GE.AND P3, PT, R3.reuse, R247.reuse, PT ;  /* 0x000000f70300720c */ /* 0x0c0fe40003f66270 */
[----:B------:R-:W-:Y:S01]  /*1cda0*/  ISETP.GE.AND P2, PT, R2, R247, PT ;  /* 0x000000f70200720c */ /* 0x000fe20003f46270 */
[----:B------:R-:W-:Y:S01]  /*1cdb0*/  LDSM.16.MT88.4 R72, [R220+0x14000] ;  /* 0x01400000dc48783b */ /* 0x000fe20000004200 */
[----:B------:R-:W-:Y:S02]  /*1cdc0*/  ISETP.GE.OR P3, PT, R3, R246, !P3 ;  /* 0x000000f60300720c */ /* 0x000fe40005f66670 */
[----:B------:R-:W-:Y:S01]  /*1cdd0*/  FMNMX.FTZ R9, R64, R65, !PT ;  /* 0x0000004140097209 */ /* 0x000fe20007810000 */
[----:B------:R-:W-:Y:S01]  /*1cde0*/  LDSM.16.MT88.4 R112, [R218+0x16000] ;  /* 0x01600000da70783b */ /* 0x000fe20000004200 */
[----:B------:R-:W-:-:S02]  /*1cdf0*/  FSEL R57, R57, -INF , !P1 ;  /* 0xff80000039397808 */ /* 0x000fc40004800000 */
[----:B------:R-:W-:Y:S01]  /*1ce00*/  ISETP.GE.OR P2, PT, R2, R246, !P2 ;  /* 0x000000f60200720c */ /* 0x000fe20005746670 */
[----:B------:R-:W-:Y:S01]  /*1ce10*/  VIADD R2, R0, 0x18 ;  /* 0x0000001800027836 */ /* 0x000fe20000000000 */
[----:B------:R-:W-:Y:S01]  /*1ce20*/  ISETP.GE.AND P1, PT, R3, R245, PT ;  /* 0x000000f50300720c */ /* 0x000fe20003f26270 */
[----:B------:R-:W-:Y:S01]  /*1ce30*/  LDSM.16.MT88.4 R120, [R217+0x16000] ;  /* 0x01600000d978783b */ /* 0x000fe20000004200 */
[----:B------:R-:W-:Y:S02]  /*1ce40*/  FSEL R41, R41, -INF , !P3 ;  /* 0xff80000029297808 */ /* 0x000fe40005800000 */
[----:B------:R-:W-:Y:S01]  /*1ce50*/  ISETP.GE.AND P3, PT, R6, R247, PT ;  /* 0x000000f70600720c */ /* 0x000fe20003f66270 */
[----:B------:R-:W-:Y:S01]  /*1ce60*/  LDSM.16.MT88.4 R168, [R216+0x16000] ;  /* 0x01600000d8a8783b */ /* 0x000fe20000004200 */
[----:B------:R-:W-:Y:S02]  /*1ce70*/  FMNMX.FTZ R9, R60, R9, !PT ;  /* 0x000000093c097209 */ /* 0x000fe40007810000 */
[----:B------:R-:W-:Y:S01]  /*1ce80*/  FMNMX.FTZ R12, R66, R67, !PT ;  /* 0x00000043420c7209 */ /* 0x000fe20007810000 */
[----:B------:R-:W-:Y:S01]  /*1ce90*/  LDSM.16.MT88.4 R32, [R217+0x10800] ;  /* 0x01080000d920783b */ /* 0x000fe20000004200 */
[----:B------:R-:W-:Y:S01]  /*1cea0*/  ISETP.GE.OR P1, PT, R3, R248, !P1 ;  /* 0x000000f80300720c */ /* 0x000fe20004f26670 */
[----:B------:R-:W-:Y:S01]  /*1ceb0*/  VIADD R3, R0, 0x31 ;  /* 0x0000003100037836 */ /* 0x000fe20000000000 */
[----:B------:R-:W-:-:S02]  /*1cec0*/  FSEL R63, R63, -INF , !P4 ;  /* 0xff8000003f3f7808 */ /* 0x000fc40006000000 */
[----:B------:R-:W-:Y:S02]  /*1ced0*/  ISETP.GE.OR P3, PT, R6, R246, !P3 ;  /* 0x000000f60600720c */ /* 0x000fe40005f66670 */
[----:B------:R-:W-:Y:S02]  /*1cee0*/  ISETP.GE.AND P4, PT, R2, R247, PT ;  /* 0x000000f70200720c */ /* 0x000fe40003f86270 */
[----:B------:R-:W-:Y:S02]  /*1cef0*/  FSEL R56, R56, -INF , !P2 ;  /* 0xff80000038387808 */ /* 0x000fe40005000000 */
[----:B------:R-:W-:Y:S02]  /*1cf00*/  FMNMX.FTZ R9, R61, R9, !PT ;  /* 0x000000093d097209 */ /* 0x000fe40007810000 */
[----:B------:R-:W-:Y:S02]  /*1cf10*/  FMNMX.FTZ R12, R62, R12, !PT ;  /* 0x0000000c3e0c7209 */ /* 0x000fe40007810000 */
[----:B------:R-:W-:-:S02]  /*1cf20*/  FSEL R234, R80, -INF , !P3 ;  /* 0xff80000050ea7808 */ /* 0x000fc40005800000 */
[----:B------:R-:W-:Y:S02]  /*1cf30*/  ISETP.GE.OR P4, PT, R2, R246, !P4 ;  /* 0x000000f60200720c */ /* 0x000fe40006786670 */
[----:B------:R-:W-:Y:S02]  /*1cf40*/  FMNMX.FTZ R9, R56, R9, !PT ;  /* 0x0000000938097209 */ /* 0x000fe40007810000 */
[----:B------:R-:W-:Y:S02]  /*1cf50*/  ISETP.GE.AND P3, PT, R3, R247, PT ;  /* 0x000000f70300720c */ /* 0x000fe40003f66270 */
[----:B------:R-:W-:Y:S02]  /*1cf60*/  ISETP.GE.AND P2, PT, R2, R245, PT ;  /* 0x000000f50200720c */ /* 0x000fe40003f46270 */
[----:B------:R-:W-:Y:S02]  /*1cf70*/  FMNMX.FTZ R12, R63, R12, !PT ;  /* 0x0000000c3f0c7209 */ /* 0x000fe40007810000 */
[----:B------:R-:W-:-:S02]  /*1cf80*/  FSEL R59, R59, -INF , !P5 ;  /* 0xff8000003b3b7808 */ /* 0x000fc40006800000 */
[----:B------:R-:W-:Y:S02]  /*1cf90*/  ISETP.GE.AND P5, PT, R8, R247, PT ;  /* 0x000000f70800720c */ /* 0x000fe40003fa6270 */
[----:B------:R-:W-:Y:S02]  /*1cfa0*/  FSEL R40, R40, -INF , !P4 ;  /* 0xff80000028287808 */ /* 0x000fe40006000000 */
[----:B------:R-:W-:Y:S02]  /*1cfb0*/  FMNMX.FTZ R9, R57, R9, !PT ;  /* 0x0000000939097209 */ /* 0x000fe40007810000 */
[----:B------:R-:W-:Y:S02]  /*1cfc0*/  ISETP.GE.OR P3, PT, R3, R246, !P3 ;  /* 0x000000f60300720c */ /* 0x000fe40005f66670 */
[----:B------:R-:W-:Y:S01]  /*1cfd0*/  ISETP.GE.OR P2, PT, R2, R248, !P2 ;  /* 0x000000f80200720c */ /* 0x000fe20005746670 */
[----:B------:R-:W-:Y:S01]  /*1cfe0*/  VIADD R2, R0, 0x38 ;  /* 0x0000003800027836 */ /* 0x000fe20000000000 */
[----:B------:R-:W-:Y:S01]  /*1cff0*/  FMNMX.FTZ R12, R58, R12, !PT ;  /* 0x0000000c3a0c7209 */ /* 0x000fe20007810000 */
[----:B------:R-:W-:Y:S01]  /*1d000*/  VIADD R0, R0, 0x39 ;  /* 0x0000003900007836 */ /* 0x000fe20000000000 */
[----:B------:R-:W-:-:S02]  /*1d010*/  ISETP.GE.AND P4, PT, R7, R247, PT ;  /* 0x000000f70700720c */ /* 0x000fc40003f86270 */
[----:B------:R-:W-:Y:S02]  /*1d020*/  ISETP.GE.OR P5, PT, R8, R246, !P5 ;  /* 0x000000f60800720c */ /* 0x000fe40006fa6670 */
[----:B------:R-:W-:Y:S02]  /*1d030*/  FMNMX.FTZ R9, R40, R9, !PT ;  /* 0x0000000928097209 */ /* 0x000fe40007810000 */
[----:B------:R-:W-:Y:S02]  /*1d040*/  FSEL R197, R93, -INF , !P3 ;  /* 0xff8000005dc57808 */ /* 0x000fe40005800000 */
[----:B------:R-:W-:Y:S02]  /*1d050*/  ISETP.GE.AND P3, PT, R8, R245, PT ;  /* 0x000000f50800720c */ /* 0x000fe40003f66270 */
[----:B------:R-:W-:Y:S02]  /*1d060*/  FSEL R42, R42, -INF , !P2 ;  /* 0xff8000002a2a7808 */ /* 0x000fe40005000000 */
[----:B------:R-:W-:-:S02]  /*1d070*/  FMNMX.FTZ R12, R59, R12, !PT ;  /* 0x0000000c3b0c7209 */ /* 0x000fc40007810000 */
[----:B------:R-:W-:Y:S02]  /*1d080*/  ISETP.GE.OR P4, PT, R7, R246, !P4 ;  /* 0x000000f60700720c */ /* 0x000fe40006786670 */
[----:B------:R-:W-:Y:S02]  /*1d090*/  FSEL R16, R36, -INF , !P5 ;  /* 0xff80000024107808 */ /* 0x000fe40006800000 */
[----:B------:R-:W-:Y:S02]  /*1d0a0*/  FMNMX.FTZ R9, R41, R9, !PT ;  /* 0x0000000929097209 */ /* 0x000fe40007810000 */
[----:B------:R-:W-:Y:S02]  /*1d0b0*/  FSEL R43, R43, -INF , !P1 ;  /* 0xff8000002b2b7808 */ /* 0x000fe40004800000 */
[----:B------:R-:W-:Y:S02]  /*1d0c0*/  ISETP.GE.OR P3, PT, R8, R248, !P3 ;  /* 0x000000f80800720c */ /* 0x000fe40005f66670 */
[----:B------:R-:W-:-:S02]  /*1d0d0*/  ISETP.GE.AND P1, PT, R7, R245, PT ;  /* 0x000000f50700720c */ /* 0x000fc40003f26270 */
[----:B------:R-:W-:Y:S02]  /*1d0e0*/  FMNMX.FTZ R12, R42, R12, !PT ;  /* 0x0000000c2a0c7209 */ /* 0x000fe40007810000 */
[----:B------:R-:W-:Y:S02]  /*1d0f0*/  ISETP.GE.AND P5, PT, R5, R247, PT ;  /* 0x000000f70500720c */ /* 0x000fe40003fa6270 */
[----:B------:R-:W-:Y:S02]  /*1d100*/  FSEL R17, R37, -INF , !P4 ;  /* 0xff80000025117808 */ /* 0x000fe40006000000 */
[----:B------:R-:W-:Y:S02]  /*1d110*/  FMNMX.FTZ R9, R16, R9, !PT ;  /* 0x0000000910097209 */ /* 0x000fe40007810000 */
[----:B------:R-:W-:Y:S02]  /*1d120*/  ISETP.GE.AND P2, PT, R6, R245, PT ;  /* 0x000000f50600720c */ /* 0x000fe40003f46270 */
[----:B------:R-:W-:-:S02]  /*1d130*/  ISETP.GE.OR P1, PT, R7, R248, !P1 ;  /* 0x000000f80700720c */ /* 0x000fc40004f26670 */
[----:B------:R-:W-:Y:S02]  /*1d140*/  FSEL R251, R38, -INF , !P3 ;  /* 0xff80000026fb7808 */ /* 0x000fe40005800000 */
[----:B------:R-:W-:Y:S02]  /*1d150*/  FMNMX.FTZ R12, R43, R12, !PT ;  /* 0x0000000c2b0c7209 */ /* 0x000fe40007810000 */
[----:B------:R-:W-:Y:S02]  /*1d160*/  ISETP.GE.AND P4, PT, R4, R247, PT ;  /* 0x000000f70400720c */ /* 0x000fe40003f86270 */
[----:B------:R-:W-:Y:S02]  /*1d170*/  ISETP.GE.OR P5, PT, R5, R246, !P5 ;  /* 0x000000f60500720c */ /* 0x000fe40006fa6670 */
[----:B------:R-:W-:Y:S02]  /*1d180*/  FMNMX.FTZ R9, R17, R9, !PT ;  /* 0x0000000911097209 */ /* 0x000fe40007810000 */
[----:B------:R-:W-:-:S02]  /*1d190*/  ISETP.GE.OR P3, PT, R6, R248, !P2 ;  /* 0x000000f80600720c */ /* 0x000fc40005766670 */
[----:B------:R-:W-:Y:S02]  /*1d1a0*/  ISETP.GE.AND P2, PT, R5, R245, PT ;  /* 0x000000f50500720c */ /* 0x000fe40003f46270 */
[----:B------:R-:W-:Y:S02]  /*1d1b0*/  FSEL R250, R39, -INF , !P1 ;  /* 0xff80000027fa7808 */ /* 0x000fe40004800000 */
[----:B------:R-:W-:Y:S02]  /*1d1c0*/  FMNMX.FTZ R12, R251, R12, !PT ;  /* 0x0000000cfb0c7209 */ /* 0x000fe40007810000 */
[----:B------:R-:W-:Y:S02]  /*1d1d0*/  ISETP.GE.OR P4, PT, R4, R246, !P4 ;  /* 0x000000f60400720c */ /* 0x000fe40006786670 */
[----:B------:R-:W-:Y:S02]  /*1d1e0*/  FSEL R252, R81, -INF , !P5 ;  /* 0xff80000051fc7808 */ /* 0x000fe40006800000 */
[----:B------:R-:W-:-:S02]  /*1d1f0*/  FMNMX.FTZ R9, R234, R9, !PT ;  /* 0x00000009ea097209 */ /* 0x000fc40007810000 */
[----:B------:R-:W-:Y:S02]  /*1d200*/  ISETP.GE.AND P1, PT, R4, R245, PT ;  /* 0x000000f50400720c */ /* 0x000fe40003f26270 */
[----:B------:R-:W-:Y:S02]  /*1d210*/  ISETP.GE.OR P2, PT, R5, R248, !P2 ;  /* 0x000000f80500720c */ /* 0x000fe40005746670 */
[----:B------:R-:W-:Y:S02]  /*1d220*/  FSEL R249, R82, -INF , !P3 ;  /* 0xff80000052f97808 */ /* 0x000fe40005800000 */
[----:B------:R-:W-:Y:S02]  /*1d230*/  FMNMX.FTZ R12, R250, R12, !PT ;  /* 0x0000000cfa0c7209 */ /* 0x000fe40007810000 */
[----:B------:R-:W-:Y:S02]  /*1d240*/  ISETP.GE.AND P5, PT, R2, R247, PT ;  /* 0x000000f70200720c */ /* 0x000fe40003fa6270 */
[----:B------:R-:W-:-:S02]  /*1d250*/  FSEL R198, R92, -INF , !P4 ;  /* 0xff8000005cc67808 */ /* 0x000fc40006000000 */
[----:B------:R-:W-:Y:S02]  /*1d260*/  FMNMX.FTZ R9, R252, R9, !PT ;  /* 0x00000009fc097209 */ /* 0x000fe40007810000 */
[----:B------:R-:W-:Y:S02]  /*1d270*/  ISETP.GE.OR P3, PT, R4, R248, !P1 ;  /* 0x000000f80400720c */ /* 0x000fe40004f66670 */
[----:B------:R-:W-:Y:S01]  /*1d280*/  ISETP.GE.AND P1, PT, R3, R245, PT ;  /* 0x000000f50300720c */ /* 0x000fe20003f26270 */
[----:B------:R-:W-:Y:S01]  /*1d290*/  LDSM.16.MT88.4 R4, [R220+0x10800] ;  /* 0x01080000dc04783b */ /* 0x000fe20000004200 */
[----:B------:R-:W-:Y:S02]  /*1d2a0*/  FSEL R199, R83, -INF , !P2 ;  /* 0xff80000053c77808 */ /* 0x000fe40005000000 */
[----:B------:R-:W-:Y:S01]  /*1d2b0*/  FMNMX.FTZ R12, R249, R12, !PT ;  /* 0x0000000cf90c7209 */ /* 0x000fe20007810000 */
[----:B------:R-:W-:Y:S01]  /*1d2c0*/  LDSM.16.MT88.4 R80, [R218+0x14000] ;  /* 0x01400000da50783b */ /* 0x000fe20000004200 */
[----:B------:R-:W-:-:S02]  /*1d2d0*/  ISETP.GE.AND P4, PT, R0, R247, PT ;  /* 0x000000f70000720c */ /* 0x000fc40003f86270 */
[----:B------:R-:W-:Y:S02]  /*1d2e0*/  ISETP.GE.OR P5, PT, R2, R246, !P5 ;  /* 0x000000f60200720c */ /* 0x000fe40006fa6670 */
[----:B------:R-:W-:Y:S02]  /*1d2f0*/  FMNMX.FTZ R9, R198, R9, !PT ;  /* 0x00000009c6097209 */ /* 0x000fe40007810000 */
[----:B------:R-:W-:Y:S02]  /*1d300*/  ISETP.GE.AND P2, PT, R2, R245, PT ;  /* 0x000000f50200720c */ /* 0x000fe40003f46270 */
[----:B------:R-:W-:Y:S02]  /*1d310*/  ISETP.GE.OR P1, PT, R3, R248, !P1 ;  /* 0x000000f80300720c */ /* 0x000fe40004f26670 */
[----:B------:R-:W-:Y:S02]  /*1d320*/  FSEL R193, R94, -INF , !P3 ;  /* 0xff8000005ec17808 */ /* 0x000fe40005800000 */
[----:B------:R-:W-:-:S02]  /*1d330*/  FMNMX.FTZ R12, R199, R12, !PT ;  /* 0x0000000cc70c7209 */ /* 0x000fc40007810000 */
[----:B------:R-:W-:Y:S02]  /*1d340*/  ISETP.GE.OR P4, PT, R0, R246, !P4 ;  /* 0x000000f60000720c */ /* 0x000fe40006786670 */
[----:B------:R-:W-:Y:S02]  /*1d350*/  FSEL R196, R88, -INF , !P5 ;  /* 0xff80000058c47808 */ /* 0x000fe40006800000 */
[----:B------:R-:W-:Y:S02]  /*1d360*/  FMNMX.FTZ R9, R197, R9, !PT ;  /* 0x00000009c5097209 */ /* 0x000fe40007810000 */
[----:B------:R-:W-:Y:S02]  /*1d370*/  ISETP.GE.OR P3, PT, R2, R248, !P2 ;  /* 0x000000f80200720c */ /* 0x000fe40005766670 */
[----:B------:R-:W-:Y:S02]  /*1d380*/  ISETP.GE.AND P2, PT, R0, R245, PT ;  /* 0x000000f50000720c */ /* 0x000fe40003f46270 */
[----:B------:R-:W-:-:S02]  /*1d390*/  FSEL R192, R95, -INF , !P1 ;  /* 0xff8000005fc07808 */ /* 0x000fc40004800000 */
[----:B------:R-:W-:Y:S02]  /*1d3a0*/  FMNMX.FTZ R12, R193, R12, !PT ;  /* 0x0000000cc10c7209 */ /* 0x000fe40007810000 */
[----:B------:R-:W-:Y:S02]  /*1d3b0*/  FSEL R195, R89, -INF , !P4 ;  /* 0xff80000059c37808 */ /* 0x000fe40006000000 */
[----:B------:R-:W-:Y:S02]  /*1d3c0*/  FMNMX.FTZ R9, R196, R9, !PT ;  /* 0x00000009c4097209 */ /* 0x000fe40007810000 */
[----:B------:R-:W-:Y:S02]  /*1d3d0*/  ISETP.GE.OR P2, PT, R0, R248, !P2 ;  /* 0x000000f80000720c */ /* 0x000fe40005746670 */
[----:B------:R-:W-:Y:S02]  /*1d3e0*/  FSEL R191, R90, -INF , !P3 ;  /* 0xff8000005abf7808 */ /* 0x000fe40005800000 */
[----:B------:R-:W-:-:S02]  /*1d3f0*/  FMNMX.FTZ R12, R192, R12, !PT ;  /* 0x0000000cc00c7209 */ /* 0x000fc40007810000 */
[----:B------:R-:W-:Y:S02]  /*1d400*/  FMNMX.FTZ R8, R195, R9, !PT ;  /* 0x00000009c3087209 */ /* 0x000fe40007810000 */
[----:B------:R-:W-:Y:S02]  /*1d410*/  FSEL R190, R91, -INF , !P2 ;  /* 0xff8000005bbe7808 */ /* 0x000fe40005000000 */
[----:B------:R-:W-:Y:S01]  /*1d420*/  FMNMX.FTZ R0, R191, R12, !PT ;  /* 0x0000000cbf007209 */ /* 0x000fe20007810000 */
[----:B------:R-:W1:Y:S03]  /*1d430*/  SHFL.BFLY PT, R9, R8, 0x2, 0x1f ;  /* 0x0c401f0008097f89 */ /* 0x000e6600000e0000 */
[----:B------:R-:W-:Y:S01]  /*1d440*/  FMNMX.FTZ R0, R190, R0, !PT ;  /* 0x00000000be007209 */ /* 0x000fe20007810000 */
[----:B------:R-:W-:Y:S04]  /*1d450*/  LDSM.16.MT88.4 R88, [R217+0x14000] ;  /* 0x01400000d958783b */ /* 0x000fe80000004200 */
[----:B------:R-:W3:Y:S01]  /*1d460*/  SHFL.BFLY PT, R3, R0, 0x2, 0x1f ;  /* 0x0c401f0000037f89 */ /* 0x000ee200000e0000 */
[----:B-1----:R-:W-:-:S05]  /*1d470*/  FMNMX.FTZ R9, R8, R9, !PT ;  /* 0x0000000908097209 */ /* 0x002fca0007810000 */
[----:B------:R-:W1:Y:S01]  /*1d480*/  SHFL.BFLY PT, R164, R9, 0x1, 0x1f ;  /* 0x0c201f0009a47f89 */ /* 0x000e6200000e0000 */
[----:B---3--:R-:W-:-:S05]  /*1d490*/  FMNMX.FTZ R3, R0, R3, !PT ;  /* 0x0000000300037209 */ /* 0x008fca0007810000 */
[----:B------:R-:W3:Y:S01]  /*1d4a0*/  SHFL.BFLY PT, R0, R3, 0x1, 0x1f ;  /* 0x0c201f0003007f89 */ /* 0x000ee200000e0000 */
[----:B-1----:R-:W-:-:S04]  /*1d4b0*/  FMNMX.FTZ R164, R9, R164, !PT ;  /* 0x000000a409a47209 */ /* 0x002fc80007810000 */
[----:B------:R-:W-:Y:S01]  /*1d4c0*/  FSETP.NEU.FTZ.AND P1, PT, R164, -INF , PT ;  /* 0xff800000a400780b */ /* 0x000fe20003f3d000 */
[----:B--2---:R-:W-:Y:S01]  /*1d4d0*/  FMUL.FTZ R194, R189, R164 ;  /* 0x000000a4bdc27220 */ /* 0x004fe20000410000 */
[----:B---3--:R-:W-:-:S04]  /*1d4e0*/  FMNMX.FTZ R3, R3, R0, !PT ;  /* 0x0000000003037209 */ /* 0x008fc80007810000 */
[----:B------:R-:W-:Y:S02]  /*1d4f0*/  FSEL R194, R194, RZ, P1 ;  /* 0x000000ffc2c27208 */ /* 0x000fe40000800000 */
[----:B------:R-:W-:Y:S01]  /*1d500*/  FSETP.NEU.FTZ.AND P1, PT, R3, -INF , PT ;  /* 0xff8000000300780b */ /* 0x000fe20003f3d000 */
[----:B------:R-:W-:Y:S02]  /*1d510*/  FMUL.FTZ R188, R189, R3 ;  /* 0x00000003bdbc7220 */ /* 0x000fe40000410000 */
[-CC-:B------:R-:W-:Y:S01]  /*1d520*/  FFMA.FTZ R179, R64, R189.reuse, -R194.reuse ;  /* 0x000000bd40b37223 */ /* 0x180fe200000108c2 */
[-CC-:B------:R-:W-:Y:S01]  /*1d530*/  FFMA.FTZ R178, R65, R189.reuse, -R194.reuse ;  /* 0x000000bd41b27223 */ /* 0x180fe200000108c2 */
[-CC-:B------:R-:W-:Y:S01]  /*1d540*/  FFMA.FTZ R176, R60, R189.reuse, -R194.reuse ;  /* 0x000000bd3cb07223 */ /* 0x180fe200000108c2 */
[----:B------:R-:W-:Y:S01]  /*1d550*/  FSEL R188, R188, RZ, P1 ;  /* 0x000000ffbcbc7208 */ /* 0x000fe20000800000 */
[-CC-:B------:R-:W-:Y:S01]  /*1d560*/  FFMA.FTZ R174, R61, R189.reuse, -R194.reuse ;  /* 0x000000bd3dae7223 */ /* 0x180fe200000108c2 */
[-CC-:B------:R-:W-:Y:S01]  /*1d570*/  FFMA.FTZ R172, R56, R189.reuse, -R194.reuse ;  /* 0x000000bd38ac7223 */ /* 0x180fe200000108c2 */
[----:B------:R-:W-:Y:S01]  /*1d580*/  MUFU.EX2 R179, R179 ;  /* 0x000000b300b37308 */ /* 0x000fe20000000800 */
[-C--:B------:R-:W-:Y:S01]  /*1d590*/  FFMA.FTZ R9, R57, R189.reuse, -R194 ;  /* 0x000000bd39097223 */ /* 0x080fe200000108c2 */
[-CC-:B------:R-:W-:Y:S01]  /*1d5a0*/  FFMA.FTZ R183, R66, R189.reuse, -R188.reuse ;  /* 0x000000bd42b77223 */ /* 0x180fe200000108bc */
[-CC-:B------:R-:W-:Y:S01]  /*1d5b0*/  FFMA.FTZ R182, R67, R189.reuse, -R188.reuse ;  /* 0x000000bd43b67223 */ /* 0x180fe200000108bc */
[-CC-:B------:R-:W-:Y:S01]  /*1d5c0*/  FFMA.FTZ R177, R62, R189.reuse, -R188.reuse ;  /* 0x000000bd3eb17223 */ /* 0x180fe200000108bc */
[-C--:B------:R-:W-:Y:S01]  /*1d5d0*/  FFMA.FTZ R175, R63, R189.reuse, -R188 ;  /* 0x000000bd3faf7223 */ /* 0x080fe200000108bc */
[-CC-:B------:R-:W-:Y:S01]  /*1d5e0*/  FFMA.FTZ R8, R40, R189.reuse, -R194.reuse ;  /* 0x000000bd28087223 */ /* 0x180fe200000108c2 */
[-C--:B------:R-:W-:Y:S01]  /*1d5f0*/  FFMA.FTZ R0, R41, R189.reuse, -R194 ;  /* 0x000000bd29007223 */ /* 0x080fe200000108c2 */
[----:B------:R-:W1:Y:S01]  /*1d600*/  MUFU.EX2 R178, R178 ;  /* 0x000000b200b27308 */ /* 0x000e620000000800 */
[-CC-:B------:R-:W-:Y:S01]  /*1d610*/  FFMA.FTZ R173, R58, R189.reuse, -R188.reuse ;  /* 0x000000bd3aad7223 */ /* 0x180fe200000108bc */
[-CC-:B------:R-:W-:Y:S01]  /*1d620*/  FFMA.FTZ R167, R59, R189.reuse, -R188.reuse ;  /* 0x000000bd3ba77223 */ /* 0x180fe200000108bc */
[-CC-:B------:R-:W-:Y:S01]  /*1d630*/  FFMA.FTZ R166, R42, R189.reuse, -R188.reuse ;  /* 0x000000bd2aa67223 */ /* 0x180fe200000108bc */
[-CC-:B------:R-:W-:Y:S01]  /*1d640*/  FFMA.FTZ R2, R43, R189.reuse, -R188.reuse ;  /* 0x000000bd2b027223 */ /* 0x180fe200000108bc */
[----:B------:R-:W-:Y:S01]  /*1d650*/  LDSM.16.MT88.4 R56, [R217+0x12000] ;  /* 0x01200000d938783b */ /* 0x000fe20000004200 */
[-CC-:B------:R-:W-:Y:S01]  /*1d660*/  FFMA.FTZ R192, R192, R189.reuse, -R188.reuse ;  /* 0x000000bdc0c07223 */ /* 0x180fe200000108bc */
[----:B------:R-:W-:Y:S01]  /*1d670*/  FFMA.FTZ R191, R191, R189, -R188 ;  /* 0x000000bdbfbf7223 */ /* 0x000fe200000108bc */
[----:B------:R-:W2:Y:S01]  /*1d680*/  MUFU.EX2 R176, R176 ;  /* 0x000000b000b07308 */ /* 0x000ea20000000800 */
[----:B------:R-:W3:Y:S04]  /*1d690*/  LDSM.16.MT88.4 R40, [R220+0x12000] ;  /* 0x01200000dc28783b */ /* 0x000ee80000004200 */
[----:B------:R-:W4:Y:S03]  /*1d6a0*/  LDSM.16.MT88.4 R64, [R216+0x12000] ;  /* 0x01200000d840783b */ /* 0x000f260000004200 */
[----:B------:R-:W5:Y:S01]  /*1d6b0*/  MUFU.EX2 R174, R174 ;  /* 0x000000ae00ae7308 */ /* 0x000f620000000800 */
[----:B-1----:R-:W-:Y:S01]  /*1d6c0*/  F2FP.F16.F32.PACK_AB R128, R178, R179 ;  /* 0x000000b3b280723e */ /* 0x002fe200000000ff */
[----:B------:R-:W-:-:S06]  /*1d6d0*/  FADD.FTZ R178, R179, R178 ;  /* 0x000000b2b3b27221 */ /* 0x000fcc0000010000 */
[----:B------:R-:W-:Y:S01]  /*1d6e0*/  MUFU.EX2 R183, R183 ;  /* 0x000000b700b77308 */ /* 0x000fe20000000800 */
[----:B--2---:R-:W-:-:S07]  /*1d6f0*/  FADD.FTZ R178, R176, R178 ;  /* 0x000000b2b0b27221 */ /* 0x004fce0000010000 */
[----:B------:R-:W1:Y:S01]  /*1d700*/  MUFU.EX2 R182, R182 ;  /* 0x000000b600b67308 */ /* 0x000e620000000800 */
[C---:B-----5:R-:W-:Y:S01]  /*1d710*/  F2FP.F16.F32.PACK_AB R130, R174.reuse, R176 ;  /* 0x000000b0ae82723e */ /* 0x060fe200000000ff */
[----:B------:R-:W-:-:S06]  /*1d720*/  FADD.FTZ R178, R174, R178 ;  /* 0x000000b2aeb27221 */ /* 0x000fcc0000010000 */
[----:B------:R-:W2:Y:S08]  /*1d730*/  MUFU.EX2 R177, R177 ;  /* 0x000000b100b17308 */ /* 0x000eb00000000800 */
[----:B------:R-:W5:Y:S01]  /*1d740*/  MUFU.EX2 R175, R175 ;  /* 0x000000af00af7308 */ /* 0x000f620000000800 */
[----:B-1----:R-:W-:Y:S01]  /*1d750*/  F2FP.F16.F32.PACK_AB R129, R182, R183 ;  /* 0x000000b7b681723e */ /* 0x002fe200000000ff */
[----:B------:R-:W-:-:S06]  /*1d760*/  FADD.FTZ R182, R183, R182 ;  /* 0x000000b6b7b67221 */ /* 0x000fcc0000010000 */
[----:B------:R-:W1:Y:S01]  /*1d770*/  MUFU.EX2 R172, R172 ;  /* 0x000000ac00ac7308 */ /* 0x000e620000000800 */
[----:B--2---:R-:W-:-:S07]  /*1d780*/  FADD.FTZ R182, R177, R182 ;  /* 0x000000b6b1b67221 */ /* 0x004fce0000010000 */
[----:B------:R-:W2:Y:S01]  /*1d790*/  MUFU.EX2 R9, R9 ;  /* 0x0000000900097308 */ /* 0x000ea20000000800 */
[C---:B-----5:R-:W-:Y:S01]  /*1d7a0*/  F2FP.F16.F32.PACK_AB R131, R175.reuse, R177 ;  /* 0x000000b1af83723e */ /* 0x060fe200000000ff */
[----:B------:R-:W-:-:S06]  /*1d7b0*/  FADD.FTZ R182, R175, R182 ;  /* 0x000000b6afb67221 */ /* 0x000fcc0000010000 */
[----:B------:R-:W-:Y:S01]  /*1d7c0*/  MUFU.EX2 R8, R8 ;  /* 0x0000000800087308 */ /* 0x000fe20000000800 */
[----:B------:R-:W-:Y:S01]  /*1d7d0*/  HMMA.16816.F32 R160, R128, R156, RZ ;  /* 0x0000009c80a0723c */ /* 0x000fe200000018ff */
[----:B-1----:R-:W-:-:S05]  /*1d7e0*/  FADD.FTZ R178, R172, R178 ;  /* 0x000000b2acb27221 */ /* 0x002fca0000010000 */
[----:B------:R-:W-:Y:S01]  /*1d7f0*/  HMMA.16816.F32 R152, R128, R148, RZ ;  /* 0x000000948098723c */ /* 0x000fe200000018ff */
[----:B------:R-:W1:Y:S01]  /*1d800*/  MUFU.EX2 R0, R0 ;  /* 0x0000000000007308 */ /* 0x000e620000000800 */
[C---:B--2---:R-:W-:Y:S01]  /*1d810*/  F2FP.F16.F32.PACK_AB R12, R9.reuse, R172 ;  /* 0x000000ac090c723e */ /* 0x044fe200000000ff */
[----:B------:R-:W-:-:S03]  /*1d820*/  FADD.FTZ R178, R9, R178 ;  /* 0x000000b209b27221 */ /* 0x000fc60000010000 */
[C---:B------:R-:W-:Y:S03]  /*1d830*/  HMMA.16816.F32 R156, R128.reuse, R158, RZ ;  /* 0x0000009e809c723c */ /* 0x040fe600000018ff */
[----:B------:R-:W2:Y:S03]  /*1d840*/  MUFU.EX2 R173, R173 ;  /* 0x000000ad00ad7308 */ /* 0x000ea60000000800 */
[C---:B---3--:R-:W-:Y:S05]  /*1d850*/  HMMA.16816.F32 R36, R128.reuse, R40, RZ ;  /* 0x000000288024723c */ /* 0x048fea00000018ff */
[----:B------:R-:W3:Y:S01]  /*1d860*/  MUFU.EX2 R167, R167 ;  /* 0x000000a700a77308 */ /* 0x000ee20000000800 */
[----:B-1----:R-:W-:Y:S01]  /*1d870*/  F2FP.F16.F32.PACK_AB R14, R0, R8 ;  /* 0x00000008000e723e */ /* 0x002fe200000000ff */
[----:B------:R-:W-:Y:S01]  /*1d880*/  HMMA.16816.F32 R52, R128, R56, RZ ;  /* 0x000000388034723c */ /* 0x000fe200000018ff */
[----:B------:R-:W-:-:S04]  /*1d890*/  FADD.FTZ R8, R8, R178 ;  /* 0x000000b208087221 */ /* 0x000fc80000010000 */
[----:B------:R-:W-:Y:S01]  /*1d8a0*/  FADD.FTZ R8, R0, R8 ;  /* 0x0000000800087221 */ /* 0x000fe20000010000 */
[----:B------:R-:W-:Y:S01]  /*1d8b0*/  MUFU.EX2 R166, R166 ;  /* 0x000000a600a67308 */ /* 0x000fe20000000800 */
[----:B----4-:R-:W-:Y:S01]  /*1d8c0*/  HMMA.16816.F32 R60, R128, R64, RZ ;  /* 0x00000040803c723c */ /* 0x010fe200000018ff */
[----:B--2---:R-:W-:-:S05]  /*1d8d0*/  FADD.FTZ R182, R173, R182 ;  /* 0x000000b6adb67221 */ /* 0x004fca0000010000 */
[----:B------:R-:W-:Y:S01]  /*1d8e0*/  HMMA.16816.F32 R40, R128, R42, RZ ;  /* 0x0000002a8028723c */ /* 0x000fe200000018ff */
[----:B------:R-:W1:Y:S01]  /*1d8f0*/  MUFU.EX2 R2, R2 ;  /* 0x0000000200027308 */ /* 0x000e620000000800 */
[C---:B---3--:R-:W-:Y:S01]  /*1d900*/  F2FP.F16.F32.PACK_AB R13, R167.reuse, R173 ;  /* 0x000000ada70d723e */ /* 0x048fe200000000ff */
[----:B------:R-:W-:-:S03]  /*1d910*/  FADD.FTZ R182, R167, R182 ;  /* 0x000000b6a7b67221 */ /* 0x000fc60000010000 */
[C---:B------:R-:W-:Y:S03]  /*1d920*/  HMMA.16816.F32 R56, R128.reuse, R58, RZ ;  /* 0x0000003a8038723c */ /* 0x040fe600000018ff */
[----:B------:R-:W-:Y:S03]  /*1d930*/  MUFU.EX2 R192, R192 ;  /* 0x000000c000c07308 */ /* 0x000fe60000000800 */
[----:B------:R-:W-:Y:S01]  /*1d940*/  HMMA.16816.F32 R64, R128, R66, RZ ;  /* 0x000000428040723c */ /* 0x000fe200000018ff */
[----:B-1----:R-:W-:-:S05]  /*1d950*/  F2FP.F16.F32.PACK_AB R15, R2, R166 ;  /* 0x000000a6020f723e */ /* 0x002fca00000000ff */
[----:B------:R-:W-:Y:S01]  /*1d960*/  HMMA.16816.F32 R136, R128, R132, RZ ;  /* 0x000000848088723c */ /* 0x000fe200000018ff */
[----:B------:R-:W-:-:S04]  /*1d970*/  FADD.FTZ R166, R166, R182 ;  /* 0x000000b6a6a67221 */ /* 0x000fc80000010000 */
[----:B------:R-:W-:Y:S01]  /*1d980*/  FADD.FTZ R166, R2, R166 ;  /* 0x000000a602a67221 */ /* 0x000fe20000010000 */
[C---:B------:R-:W-:Y:S06]  /*1d990*/  HMMA.16816.F32 R152, R12.reuse, R184, R152 ;  /* 0x000000b80c98723c */ /* 0x040fec0000001898 */
[----:B------:R-:W-:Y:S01]  /*1d9a0*/  HMMA.16816.F32 R160, R12, R4, R160 ;  /* 0x000000040ca0723c */ /* 0x000fe200000018a0 */
[----:B------:R-:W-:Y:S02]  /*1d9b0*/  IMAD.MOV.U32 R185, RZ, RZ, R17 ;  /* 0x000000ffffb97224 */ /* 0x000fe400078e0011 */
[----:B------:R-:W-:-:S02]  /*1d9c0*/  IMAD.MOV.U32 R184, RZ, RZ, R16 ;  /* 0x000000ffffb87224 */ /* 0x000fc400078e0010 */
[----:B------:R-:W1:Y:S01]  /*1d9d0*/  LDSM.16.MT88.4 R16, [R217+0x12800] ;  /* 0x01280000d910783b */ /* 0x000e620000004200 */
[C---:B------:R-:W-:Y:S03]  /*1d9e0*/  HMMA.16816.F32 R156, R12.reuse, R6, R156 ;  /* 0x000000060c9c723c */ /* 0x040fe6000000189c */
[----:B------:R-:W2:Y:S03]  /*1d9f0*/  LDSM.16.MT88.4 R4, [R216+0x12800] ;  /* 0x01280000d804783b */ /* 0x000ea60000004200 */
[C---:B------:R-:W-:Y:S06]  /*1da00*/  HMMA.16816.F32 R36, R12.reuse, R24, R36 ;  /* 0x000000180c24723c */ /* 0x040fec0000001824 */
[----:B------:R-:W-:Y:S01]  /*1da10*/  HMMA.16816.F32 R40, R12, R26, R40 ;  /* 0x0000001a0c28723c */ /* 0x000fe20000001828 */
[----:B------:R-:W3:Y:S05]  /*1da20*/  LDSM.16.MT88.4 R24, [R218+0x14800] ;  /* 0x01480000da18783b */ /* 0x000eea0000004200 */
[C---:B------:R-:W-:Y:S06]  /*1da30*/  HMMA.16816.F32 R44, R128.reuse, R48, RZ ;  /* 0x00000030802c723c */ /* 0x040fec00000018ff */
[C---:B------:R-:W-:Y:S06]  /*1da40*/  HMMA.16816.F32 R76, R128.reuse, R80, RZ ;  /* 0x00000050804c723c */ /* 0x040fec00000018ff */
[C---:B------:R-:W-:Y:S06]  /*1da50*/  HMMA.16816.F32 R92, R128.reuse, R96, RZ ;  /* 0x00000060805c723c */ /* 0x040fec00000018ff */
[----:B------:R-:W-:Y:S06]  /*1da60*/  HMMA.16816.F32 R100, R128, R104, RZ ;  /* 0x000000688064723c */ /* 0x000fec00000018ff */
[C---:B-1----:R-:W-:Y:S06]  /*1da70*/  HMMA.16816.F32 R52, R12.reuse, R16, R52 ;  /* 0x000000100c34723c */ /* 0x042fec0000001834 */
[C---:B------:R-:W-:Y:S01]  /*1da80*/  HMMA.16816.F32 R56, R12.reuse, R18, R56 ;  /* 0x000000120c38723c */ /* 0x040fe20000001838 */
[----:B------:R-:W-:Y:S05]  /*1da90*/  LDSM.16.MT88.4 R16, [R220+0x16800] ;  /* 0x01680000dc10783b */ /* 0x000fea0000004200 */
[C---:B--2---:R-:W-:Y:S06]  /*1daa0*/  HMMA.16816.F32 R60, R12.reuse, R4, R60 ;  /* 0x000000040c3c723c */ /* 0x044fec000000183c */
[----:B------:R-:W-:Y:S01]  /*1dab0*/  HMMA.16816.F32 R64, R12, R6, R64 ;  /* 0x000000060c40723c */ /* 0x000fe20000001840 */
[----:B------:R-:W1:Y:S05]  /*1dac0*/  LDSM.16.MT88.4 R4, [R216+0x14800] ;  /* 0x01480000d804783b */ /* 0x000e6a0000004200 */
[C---:B------:R-:W-:Y:S06]  /*1dad0*/  HMMA.16816.F32 R132, R128.reuse, R134, RZ ;  /* 0x000000868084723c */ /* 0x040fec00000018ff */
[C---:B------:R-:W-:Y:S06]  /*1dae0*/  HMMA.16816.F32 R48, R128.reuse, R50, RZ ;  /* 0x000000328030723c */ /* 0x040fec00000018ff */
[C---:B------:R-:W-:Y:S06]  /*1daf0*/  HMMA.16816.F32 R80, R128.reuse, R82, RZ ;  /* 0x000000528050723c */ /* 0x040fec00000018ff */
[C---:B------:R-:W-:Y:S06]  /*1db00*/  HMMA.16816.F32 R96, R128.reuse, R98, RZ ;  /* 0x000000628060723c */ /* 0x040fec00000018ff */
[----:B------:R-:W-:Y:S06]  /*1db10*/  HMMA.16816.F32 R104, R128, R106, RZ ;  /* 0x0000006a8068723c */ /* 0x000fec00000018ff */
[C---:B------:R-:W-:Y:S06]  /*1db20*/  HMMA.16816.F32 R136, R12.reuse, R28, R136 ;  /* 0x0000001c0c88723c */ /* 0x040fec0000001888 */
        /* <DEDUP_REMOVED lines=12> */
[----:B------:R-:W-:Y:S01]  /*1dbf0*/  HMMA.16816.F32 R104, R12, R18, R104 ;  /* 0x000000120c68723c */ /* 0x000fe20000001868 */
[----:B------:R-:W5:Y:S05]  /*1dc00*/  LDSM.16.MT88.4 R16, [R216+0x16800] ;  /* 0x01680000d810783b */ /* 0x000f6a0000004200 */
        /* <DEDUP_REMOVED lines=13> */
[-CC-:B------:R-:W-:Y:S01]  /*1dce0*/  FFMA.FTZ R168, R184, R189.reuse, -R194.reuse ;  /* 0x000000bdb8a87223 */ /* 0x180fe200000108c2 */
[-C--:B------:R-:W-:Y:S01]  /*1dcf0*/  FFMA.FTZ R169, R185, R189.reuse, -R194 ;  /* 0x000000bdb9a97223 */ /* 0x080fe200000108c2 */
[-CC-:B------:R-:W-:Y:S01]  /*1dd00*/  FFMA.FTZ R185, R249, R189.reuse, -R188.reuse ;  /* 0x000000bdf9b97223 */ /* 0x180fe200000108bc */
[-CC-:B------:R-:W-:Y:S01]  /*1dd10*/  FFMA.FTZ R184, R199, R189.reuse, -R188.reuse ;  /* 0x000000bdc7b87223 */ /* 0x180fe200000108bc */
[-C--:B------:R-:W-:Y:S01]  /*1dd20*/  FFMA.FTZ R249, R190, R189.reuse, -R188 ;  /* 0x000000bdbef97223 */ /* 0x080fe200000108bc */
[----:B------:R-:W-:Y:S01]  /*1dd30*/  HMMA.16816.F32 R148, R12, R186, R148 ;  /* 0x000000ba0c94723c */ /* 0x000fe20000001894 */
[-CC-:B------:R-:W-:Y:S01]  /*1dd40*/  FFMA.FTZ R170, R234, R189.reuse, -R194.reuse ;  /* 0x000000bdeaaa7223 */ /* 0x180fe200000108c2 */
[----:B------:R-:W-:Y:S01]  /*1dd50*/  FFMA.FTZ R171, R252, R189, -R194 ;  /* 0x000000bdfcab7223 */ /* 0x000fe200000108c2 */
[----:B------:R-:W-:Y:S01]  /*1dd60*/  MUFU.EX2 R168, R168 ;  /* 0x000000a800a87308 */ /* 0x000fe20000000800 */
[----:B------:R-:W-:-:S02]  /*1dd70*/  MOV R234, 0x90 ;  /* 0x0000009000ea7802 */ /* 0x000fc40000000f00 */
[C---:B------:R-:W-:Y:S01]  /*1dd80*/  HMMA.16816.F32 R144, R12.reuse, R32, R144 ;  /* 0x000000200c90723c */ /* 0x040fe20000001890 */
[-CC-:B------:R-:W-:Y:S01]  /*1dd90*/  FFMA.FTZ R187, R251, R189.reuse, -R188.reuse ;  /* 0x000000bdfbbb7223 */ /* 0x180fe200000108bc */
[-C--:B------:R-:W-:Y:S01]  /*1dda0*/  FFMA.FTZ R186, R250, R189.reuse, -R188 ;  /* 0x000000bdfaba7223 */ /* 0x080fe200000108bc */
[----:B------:R-:W-:Y:S02]  /*1ddb0*/  FFMA.FTZ R250, R195, R189, -R194 ;  /* 0x000000bdc3fa7223 */ /* 0x000fe400000108c2 */
[----:B------:R-:W5:Y:S01]  /*1ddc0*/  MUFU.EX2 R169, R169 ;  /* 0x000000a900a97308 */ /* 0x000f620000000800 */
[C---:B------:R-:W-:Y:S01]  /*1ddd0*/  HMMA.16816.F32 R140, R12.reuse, R34, R140 ;  /* 0x000000220c8c723c */ /* 0x040fe2000000188c */
[----:B------:R-:W-:Y:S05]  /*1dde0*/  LDSM.16.MT88.4 R32, [R218+0x11000] ;  /* 0x01100000da20783b */ /* 0x000fea0000004200 */
[C---:B--2---:R-:W-:Y:S01]  /*1ddf0*/  HMMA.16816.F32 R68, R12.reuse, R28, R68 ;  /* 0x0000001c0c44723c */ /* 0x044fe20000001844 */
[----:B------:R-:W-:Y:S05]  /*1de00*/  MUFU.EX2 R170, R170 ;  /* 0x000000aa00aa7308 */ /* 0x000fea0000000800 */
[C---:B------:R-:W-:Y:S01]  /*1de10*/  HMMA.16816.F32 R72, R12.reuse, R30, R72 ;  /* 0x0000001e0c48723c */ /* 0x040fe20000001848 */
[----:B------:R-:W-:Y:S02]  /*1de20*/  LDSM.16.MT88.4 R28, [R217+0x11000] ;  /* 0x01100000d91c783b */ /* 0x000fe40000004200 */
[----:B------:R-:W-:Y:S03]  /*1de30*/  MUFU.EX2 R171, R171 ;  /* 0x000000ab00ab7308 */ /* 0x000fe60000000800 */
[C---:B----4-:R-:W-:Y:S05]  /*1de40*/  HMMA.16816.F32 R84, R12.reuse, R20, R84 ;  /* 0x000000140c54723c */ /* 0x050fea0000001854 */
[----:B------:R-:W-:Y:S01]  /*1de50*/  MUFU.EX2 R187, R187 ;  /* 0x000000bb00bb7308 */ /* 0x000fe20000000800 */
[C---:B------:R-:W-:Y:S01]  /*1de60*/  HMMA.16816.F32 R88, R12.reuse, R22, R88 ;  /* 0x000000160c58723c */ /* 0x040fe20000001858 */
[----:B------:R-:W2:Y:S05]  /*1de70*/  LDSM.16.MT88.4 R20, [R220+0x11000] ;  /* 0x01100000dc14783b */ /* 0x000eaa0000004200 */
[C---:B---3--:R-:W-:Y:S01]  /*1de80*/  HMMA.16816.F32 R108, R12.reuse, R24, R108 ;  /* 0x000000180c6c723c */ /* 0x048fe2000000186c */
[----:B------:R-:W3:Y:S05]  /*1de90*/  MUFU.EX2 R186, R186 ;  /* 0x000000ba00ba7308 */ /* 0x000eea0000000800 */
[C---:B------:R-:W-:Y:S01]  /*1dea0*/  HMMA.16816.F32 R112, R12.reuse, R26, R112 ;  /* 0x0000001a0c70723c */ /* 0x040fe20000001870 */
[----:B------:R-:W4:Y:S02]  /*1deb0*/  LDSM.16.MT88.4 R24, [R216+0x11000] ;  /* 0x01100000d818783b */ /* 0x000f240000004200 */
[----:B------:R-:W-:Y:S03]  /*1dec0*/  MUFU.EX2 R185, R185 ;  /* 0x000000b900b97308 */ /* 0x000fe60000000800 */
[C---:B-1----:R-:W-:Y:S05]  /*1ded0*/  HMMA.16816.F32 R116, R12.reuse, R4, R116 ;  /* 0x000000040c74723c */ /* 0x042fea0000001874 */
[----:B------:R-:W1:Y:S01]  /*1dee0*/  MUFU.EX2 R184, R184 ;  /* 0x000000b800b87308 */ /* 0x000e620000000800 */
[----:B------:R-:W-:Y:S01]  /*1def0*/  HMMA.16816.F32 R120, R12, R6, R120 ;  /* 0x000000060c78723c */ /* 0x000fe20000001878 */
[----:B-----5:R-:W-:Y:S01]  /*1df00*/  F2FP.F16.F32.PACK_AB R4, R169, R168 ;  /* 0x000000a8a904723e */ /* 0x020fe200000000ff */
[----:B------:R-:W-:Y:S01]  /*1df10*/  FADD.FTZ R168, R168, R8 ;  /* 0x00000008a8a87221 */ /* 0x000fe20000010000 */
[----:B---3--:R-:W-:Y:S01]  /*1df20*/  F2FP.F16.F32.PACK_AB R5, R186, R187 ;  /* 0x000000bbba05723e */ /* 0x008fe200000000ff */
[----:B------:R-:W-:-:S02]  /*1df30*/  FADD.FTZ R187, R187, R166 ;  /* 0x000000a6bbbb7221 */ /* 0x000fc40000010000 */
[C---:B------:R-:W-:Y:S01]  /*1df40*/  HMMA.16816.F32 R124, R12.reuse, R16, R124 ;  /* 0x000000100c7c723c */ /* 0x040fe2000000187c */
[----:B------:R-:W-:Y:S01]  /*1df50*/  F2FP.F16.F32.PACK_AB R6, R171, R170 ;  /* 0x000000aaab06723e */ /* 0x000fe200000000ff */
[----:B------:R-:W-:Y:S01]  /*1df60*/  MUFU.EX2 R250, R250 ;  /* 0x000000fa00fa7308 */ /* 0x000fe20000000800 */
[----:B------:R-:W-:Y:S01]  /*1df70*/  FADD.FTZ R168, R169, R168 ;  /* 0x000000a8a9a87221 */ /* 0x000fe20000010000 */
[----:B------:R-:W-:Y:S02]  /*1df80*/  FADD.FTZ R187, R186, R187 ;  /* 0x000000bbbabb7221 */ /* 0x000fe40000010000 */
[----:B------:R-:W-:Y:S01]  /*1df90*/  HMMA.16816.F32 R128, R12, R18, R128 ;  /* 0x000000120c80723c */ /* 0x000fe20000001880 */
[----:B------:R-:W3:Y:S01]  /*1dfa0*/  LDSM.16.MT88.4 R12, [R218+0x13000] ;  /* 0x01300000da0c783b */ /* 0x000ee20000004200 */
[----:B------:R-:W-:Y:S01]  /*1dfb0*/  FADD.FTZ R170, R170, R168 ;  /* 0x000000a8aaaa7221 */ /* 0x000fe20000010000 */
[----:B-1----:R-:W-:Y:S02]  /*1dfc0*/  F2FP.F16.F32.PACK_AB R7, R184, R185 ;  /* 0x000000b9b807723e */ /* 0x002fe400000000ff */
[----:B------:R-:W1:Y:S01]  /*1dfd0*/  LDSM.16.MT88.4 R16, [R220+0x13000] ;  /* 0x01300000dc10783b */ /* 0x000e620000004200 */
[----:B------:R-:W-:Y:S01]  /*1dfe0*/  MUFU.EX2 R249, R249 ;  /* 0x000000f900f97308 */ /* 0x000fe20000000800 */
[----:B------:R-:W-:Y:S01]  /*1dff0*/  FADD.FTZ R185, R185, R187 ;  /* 0x000000bbb9b97221 */ /* 0x000fe20000010000 */
[----:B------:R-:W-:-:S02]  /*1e000*/  FADD.FTZ R170, R171, R170 ;  /* 0x000000aaabaa7221 */ /* 0x000fc40000010000 */
[----:B--2---:R-:W-:Y:S01]  /*1e010*/  HMMA.16816.F32 R160, R4, R20, R160 ;  /* 0x0000001404a0723c */ /* 0x004fe200000018a0 */
[----:B------:R-:W-:-:S05]  /*1e020*/  FADD.FTZ R185, R184, R185 ;  /* 0x000000b9b8b97221 */ /* 0x000fca0000010000 */
[C---:B------:R-:W-:Y:S01]  /*1e030*/  HMMA.16816.F32 R156, R4.reuse, R22, R156 ;  /* 0x00000016049c723c */ /* 0x040fe2000000189c */
[----:B------:R-:W2:Y:S05]  /*1e040*/  LDSM.16.MT88.4 R20, [R217+0x13000] ;  /* 0x01300000d914783b */ /* 0x000eaa0000004200 */
[C---:B----4-:R-:W-:Y:S06]  /*1e050*/  HMMA.16816.F32 R136, R4.reuse, R24, R136 ;  /* 0x000000180488723c */ /* 0x050fec0000001888 */
[C---:B------:R-:W-:Y:S01]  /*1e060*/  HMMA.16816.F32 R132, R4.reuse, R26, R132 ;  /* 0x0000001a0484723c */ /* 0x040fe20000001884 */
[----:B------:R-:W4:Y:S05]  /*1e070*/  LDSM.16.MT88.4 R24, [R216+0x13000] ;  /* 0x01300000d818783b */ /* 0x000f2a0000004200 */
[C---:B------:R-:W-:Y:S06]  /*1e080*/  HMMA.16816.F32 R152, R4.reuse, R32, R152 ;  /* 0x000000200498723c */ /* 0x040fec0000001898 */
[----:B---3--:R-:W-:Y:S01]  /*1e090*/  HMMA.16816.F32 R44, R4, R12, R44 ;  /* 0x0000000c042c723c */ /* 0x008fe2000000182c */
[-CC-:B------:R-:W-:Y:S01]  /*1e0a0*/  FFMA.FTZ R32, R198, R189.reuse, -R194.reuse ;  /* 0x000000bdc6207223 */ /* 0x180fe200000108c2 */
[----:B------:R-:W-:-:S04]  /*1e0b0*/  FFMA.FTZ R33, R197, R189, -R194 ;  /* 0x000000bdc5217223 */ /* 0x000fc800000108c2 */
[C---:B------:R-:W-:Y:S01]  /*1e0c0*/  HMMA.16816.F32 R48, R4.reuse, R14, R48 ;  /* 0x0000000e0430723c */ /* 0x040fe20000001830 */
[----:B------:R-:W3:Y:S01]  /*1e0d0*/  LDSM.16.MT88.4 R12, [R220+0x15000] ;  /* 0x01500000dc0c783b */ /* 0x000ee20000004200 */
[----:B------:R-:W5:Y:S04]  /*1e0e0*/  MUFU.EX2 R32, R32 ;  /* 0x0000002000207308 */ /* 0x000f680000000800 */
[C---:B-1----:R-:W-:Y:S04]  /*1e0f0*/  HMMA.16816.F32 R36, R4.reuse, R16, R36 ;  /* 0x000000100424723c */ /* 0x042fe80000001824 */
[----:B------:R-:W1:Y:S02]  /*1e100*/  MUFU.EX2 R33, R33 ;  /* 0x0000002100217308 */ /* 0x000e640000000800 */
[C---:B------:R-:W-:Y:S01]  /*1e110*/  HMMA.16816.F32 R40, R4.reuse, R18, R40 ;  /* 0x000000120428723c */ /* 0x040fe20000001828 */
[----:B------:R-:W3:Y:S05]  /*1e120*/  LDSM.16.MT88.4 R16, [R218+0x15000] ;  /* 0x01500000da10783b */ /* 0x000eea0000004200 */
[----:B--2---:R-:W-:Y:S01]  /*1e130*/  HMMA.16816.F32 R52, R4, R20, R52 ;  /* 0x000000140434723c */ /* 0x004fe20000001834 */
[----:B-----5:R-:W-:-:S05]  /*1e140*/  FADD.FTZ R170, R32, R170 ;  /* 0x000000aa20aa7221 */ /* 0x020fca0000010000 */
[----:B------:R-:W-:Y:S01]  /*1e150*/  HMMA.16816.F32 R56, R4, R22, R56 ;  /* 0x000000160438723c */ /* 0x000fe20000001838 */
[----:B------:R-:W2:Y:S01]  /*1e160*/  LDSM.16.MT88.4 R20, [R217+0x15000] ;  /* 0x01500000d914783b */ /* 0x000ea20000004200 */
[----:B-1----:R-:W-:-:S04]  /*1e170*/  FADD.FTZ R170, R33, R170 ;  /* 0x000000aa21aa7221 */ /* 0x002fc80000010000 */
[C---:B----4-:R-:W-:Y:S06]  /*1e180*/  HMMA.16816.F32 R60, R4.reuse, R24, R60 ;  /* 0x00000018043c723c */ /* 0x050fec000000183c */
[C---:B------:R-:W-:Y:S01]  /*1e190*/  HMMA.16816.F32 R64, R4.reuse, R26, R64 ;  /* 0x0000001a0440723c */ /* 0x040fe20000001840 */
[----:B------:R-:W-:Y:S05]  /*1e1a0*/  LDSM.16.MT88.4 R24, [R218+0x17000] ;  /* 0x01700000da18783b */ /* 0x000fea0000004200 */
[C---:B---3--:R-:W-:Y:S06]  /*1e1b0*/  HMMA.16816.F32 R68, R4.reuse, R12, R68 ;  /* 0x0000000c0444723c */ /* 0x048fec0000001844 */
[C---:B------:R-:W-:Y:S01]  /*1e1c0*/  HMMA.16816.F32 R72, R4.reuse, R14, R72 ;  /* 0x0000000e0448723c */ /* 0x040fe20000001848 */
[----:B------:R-:W1:Y:S05]  /*1e1d0*/  LDSM.16.MT88.4 R12, [R216+0x15000] ;  /* 0x01500000d80c783b */ /* 0x000e6a0000004200 */
[C---:B------:R-:W-:Y:S06]  /*1e1e0*/  HMMA.16816.F32 R76, R4.reuse, R16, R76 ;  /* 0x00000010044c723c */ /* 0x040fec000000184c */
[C---:B------:R-:W-:Y:S01]  /*1e1f0*/  HMMA.16816.F32 R80, R4.reuse, R18, R80 ;  /* 0x000000120450723c */ /* 0x040fe20000001850 */
[----:B------:R-:W3:Y:S05]  /*1e200*/  LDSM.16.MT88.4 R16, [R220+0x17000] ;  /* 0x01700000dc10783b */ /* 0x000eea0000004200 */
[C---:B--2---:R-:W-:Y:S06]  /*1e210*/  HMMA.16816.F32 R84, R4.reuse, R20, R84 ;  /* 0x000000140454723c */ /* 0x044fec0000001854 */
[C---:B------:R-:W-:Y:S01]  /*1e220*/  HMMA.16816.F32 R88, R4.reuse, R22, R88 ;  /* 0x000000160458723c */ /* 0x040fe20000001858 */
[----:B------:R-:W2:Y:S05]  /*1e230*/  LDSM.16.MT88.4 R20, [R217+0x17000] ;  /* 0x01700000d914783b */ /* 0x000eaa0000004200 */
[C---:B------:R-:W-:Y:S06]  /*1e240*/  HMMA.16816.F32 R148, R4.reuse, R34, R148 ;  /* 0x000000220494723c */ /* 0x040fec0000001894 */
[----:B------:R-:W-:Y:S01]  /*1e250*/  HMMA.16816.F32 R144, R4, R28, R144 ;  /* 0x0000001c0490723c */ /* 0x000fe20000001890 */
[-C--:B------:R-:W-:Y:S01]  /*1e260*/  FFMA.FTZ R34, R196, R189.reuse, -R194 ;  /* 0x000000bdc4227223 */ /* 0x080fe200000108c2 */
[----:B------:R-:W-:-:S02]  /*1e270*/  FFMA.FTZ R35, R193, R189, -R188 ;  /* 0x000000bdc1237223 */ /* 0x000fc400000108bc */
[----:B------:R-:W-:Y:S02]  /*1e280*/  MUFU.EX2 R188, R191 ;  /* 0x000000bf00bc7308 */ /* 0x000fe40000000800 */
[C---:B-1----:R-:W-:Y:S06]  /*1e290*/  HMMA.16816.F32 R92, R4.reuse, R12, R92 ;  /* 0x0000000c045c723c */ /* 0x042fec000000185c */
[C---:B------:R-:W-:Y:S01]  /*1e2a0*/  HMMA.16816.F32 R96, R4.reuse, R14, R96 ;  /* 0x0000000e0460723c */ /* 0x040fe20000001860 */
[----:B------:R-:W1:Y:S01]  /*1e2b0*/  LDSM.16.MT88.4 R12, [R216+0x17000] ;  /* 0x01700000d80c783b */ /* 0x000e620000004200 */
[----:B------:R-:W4:Y:S04]  /*1e2c0*/  MUFU.EX2 R34, R34 ;  /* 0x0000002200227308 */ /* 0x000f280000000800 */
[C---:B---3--:R-:W-:Y:S04]  /*1e2d0*/  HMMA.16816.F32 R100, R4.reuse, R16, R100 ;  /* 0x000000100464723c */ /* 0x048fe80000001864 */
[----:B------:R-:W3:Y:S02]  /*1e2e0*/  MUFU.EX2 R35, R35 ;  /* 0x0000002300237308 */ /* 0x000ee40000000800 */
[C---:B------:R-:W-:Y:S01]  /*1e2f0*/  HMMA.16816.F32 R104, R4.reuse, R18, R104 ;  /* 0x000000120468723c */ /* 0x040fe20000001868 */
[----:B------:R-:W5:Y:S05]  /*1e300*/  LDSM.16.MT88.4 R16, [R220+0x11800] ;  /* 0x01180000dc10783b */ /* 0x000f6a0000004200 */
[----:B------:R-:W-:Y:S01]  /*1e310*/  HMMA.16816.F32 R140, R4, R30, R140 ;  /* 0x0000001e048c723c */ /* 0x000fe2000000188c */
[----:B------:R-:W-:Y:S01]  /*1e320*/  LDSM.16.MT88.4 R28, [R218+0x13800] ;  /* 0x01380000da1c783b */ /* 0x000fe20000004200 */
[----:B----4-:R-:W-:-:S04]  /*1e330*/  FADD.FTZ R170, R34, R170 ;  /* 0x000000aa22aa7221 */ /* 0x010fc80000010000 */
[----:B------:R-:W-:Y:S01]  /*1e340*/  HMMA.16816.F32 R108, R4, R24, R108 ;  /* 0x00000018046c723c */ /* 0x000fe2000000186c */
[----:B---3--:R-:W-:-:S05]  /*1e350*/  FADD.FTZ R185, R35, R185 ;  /* 0x000000b923b97221 */ /* 0x008fca0000010000 */
[----:B------:R-:W-:Y:S01]  /*1e360*/  HMMA.16816.F32 R112, R4, R26, R112 ;  /* 0x0000001a0470723c */ /* 0x000fe20000001870 */
[----:B------:R-:W3:Y:S01]  /*1e370*/  LDSM.16.MT88.4 R24, [R218+0x11800] ;  /* 0x01180000da18783b */ /* 0x000ee20000004200 */
[----:B------:R-:W-:-:S04]  /*1e380*/  FADD.FTZ R185, R192, R185 ;  /* 0x000000b9c0b97221 */ /* 0x000fc80000010000 */
[----:B--2---:R-:W-:Y:S01]  /*1e390*/  HMMA.16816.F32 R116, R4, R20, R116 ;  /* 0x000000140474723c */ /* 0x004fe20000001874 */
[----:B------:R-:W-:-:S05]  /*1e3a0*/  FADD.FTZ R185, R188, R185 ;  /* 0x000000b9bcb97221 */ /* 0x000fca0000010000 */
[C---:B-1----:R-:W-:Y:S06]  /*1e3b0*/  HMMA.16816.F32 R124, R4.reuse, R12, R124 ;  /* 0x0000000c047c723c */ /* 0x042fec000000187c */
[C---:B------:R-:W-:Y:S01]  /*1e3c0*/  HMMA.16816.F32 R128, R4.reuse, R14, R128 ;  /* 0x0000000e0480723c */ /* 0x040fe20000001880 */
[----:B------:R-:W1:Y:S05]  /*1e3d0*/  LDSM.16.MT88.4 R12, [R216+0x11800] ;  /* 0x01180000d80c783b */ /* 0x000e6a0000004200 */
[----:B------:R-:W-:Y:S01]  /*1e3e0*/  HMMA.16816.F32 R120, R4, R22, R120 ;  /* 0x000000160478723c */ /* 0x000fe20000001878 */
[----:B------:R-:W2:Y:S06]  /*1e3f0*/  LDSM.16.MT88.4 R20, [R217+0x11800] ;  /* 0x01180000d914783b */ /* 0x000eac0000004200 */
[----:B------:R-:W-:-:S02]  /*1e400*/  F2FP.F16.F32.PACK_AB R4, R33, R32 ;  /* 0x000000202104723e */ /* 0x000fc400000000ff */
[C---:B------:R-:W-:Y:S01]  /*1e410*/  F2FP.F16.F32.PACK_AB R6, R250.reuse, R34 ;  /* 0x00000022fa06723e */ /* 0x040fe200000000ff */
[----:B------:R-:W-:Y:S01]  /*1e420*/  FADD.FTZ R250, R250, R170 ;  /* 0x000000aafafa7221 */ /* 0x000fe20000010000 */
[----:B------:R-:W-:Y:S02]  /*1e430*/  F2FP.F16.F32.PACK_AB R5, R192, R35 ;  /* 0x00000023c005723e */ /* 0x000fe400000000ff */
[C---:B------:R-:W-:Y:S01]  /*1e440*/  F2FP.F16.F32.PACK_AB R7, R249.reuse, R188 ;  /* 0x000000bcf907723e */ /* 0x040fe200000000ff */
[----:B------:R-:W-:-:S06]  /*1e450*/  FADD.FTZ R249, R249, R185 ;  /* 0x000000b9f9f97221 */ /* 0x000fcc0000010000 */
[C---:B-----5:R-:W-:Y:S06]  /*1e460*/  HMMA.16816.F32 R160, R4.reuse, R16, R160 ;  /* 0x0000001004a0723c */ /* 0x060fec00000018a0 */
[C---:B------:R-:W-:Y:S01]  /*1e470*/  HMMA.16816.F32 R156, R4.reuse, R18, R156 ;  /* 0x00000012049c723c */ /* 0x040fe2000000189c */
[----:B------:R-:W4:Y:S05]  /*1e480*/  LDSM.16.MT88.4 R16, [R220+0x13800] ;  /* 0x01380000dc10783b */ /* 0x000f2a0000004200 */
[C---:B---3--:R-:W-:Y:S06]  /*1e490*/  HMMA.16816.F32 R152, R4.reuse, R24, R152 ;  /* 0x000000180498723c */ /* 0x048fec0000001898 */
[C---:B-1----:R-:W-:Y:S06]  /*1e4a0*/  HMMA.16816.F32 R136, R4.reuse, R12, R136 ;  /* 0x0000000c0488723c */ /* 0x042fec0000001888 */
[C---:B------:R-:W-:Y:S01]  /*1e4b0*/  HMMA.16816.F32 R132, R4.reuse, R14, R132 ;  /* 0x0000000e0484723c */ /* 0x040fe20000001884 */
[----:B------:R-:W1:Y:S05]  /*1e4c0*/  LDSM.16.MT88.4 R12, [R216+0x13800] ;  /* 0x01380000d80c783b */ /* 0x000e6a0000004200 */
[C---:B------:R-:W-:Y:S01]  /*1e4d0*/  HMMA.16816.F32 R148, R4.reuse, R26, R148 ;  /* 0x0000001a0494723c */ /* 0x040fe20000001894 */
[----:B------:R-:W3:Y:S05]  /*1e4e0*/  LDSM.16.MT88.4 R24, [R217+0x13800] ;  /* 0x01380000d918783b */ /* 0x000eea0000004200 */
[C---:B--2---:R-:W-:Y:S06]  /*1e4f0*/  HMMA.16816.F32 R144, R4.reuse, R20, R144 ;  /* 0x000000140490723c */ /* 0x044fec0000001890 */
[C---:B------:R-:W-:Y:S01]  /*1e500*/  HMMA.16816.F32 R140, R4.reuse, R22, R140 ;  /* 0x00000016048c723c */ /* 0x040fe2000000188c */
[----:B------:R-:W2:Y:S05]  /*1e510*/  LDSM.16.MT88.4 R20, [R220+0x15800] ;  /* 0x01580000dc14783b */ /* 0x000eaa0000004200 */
[C---:B----4-:R-:W-:Y:S06]  /*1e520*/  HMMA.16816.F32 R36, R4.reuse, R16, R36 ;  /* 0x000000100424723c */ /* 0x050fec0000001824 */
[C---:B------:R-:W-:Y:S01]  /*1e530*/  HMMA.16816.F32 R40, R4.reuse, R18, R40 ;  /* 0x000000120428723c */ /* 0x040fe20000001828 */
[----:B------:R-:W4:Y:S05]  /*1e540*/  LDSM.16.MT88.4 R16, [R218+0x15800] ;  /* 0x01580000da10783b */ /* 0x000f2a0000004200 */
[C---:B------:R-:W-:Y:S06]  /*1e550*/  HMMA.16816.F32 R44, R4.reuse, R28, R44 ;  /* 0x0000001c042c723c */ /* 0x040fec000000182c */
[C---:B-1----:R-:W-:Y:S06]  /*1e560*/  HMMA.16816.F32 R60, R4.reuse, R12, R60 ;  /* 0x0000000c043c723c */ /* 0x042fec000000183c */
[C---:B------:R-:W-:Y:S01]  /*1e570*/  HMMA.16816.F32 R64, R4.reuse, R14, R64 ;  /* 0x0000000e0440723c */ /* 0x040fe20000001840 */
[----:B------:R-:W1:Y:S05]  /*1e580*/  LDSM.16.MT88.4 R12, [R216+0x15800] ;  /* 0x01580000d80c783b */ /* 0x000e6a0000004200 */
        /* <DEDUP_REMOVED lines=14> */
[C---:B-----5:R-:W-:Y:S06]  /*1e670*/  HMMA.16816.F32 R84, R4.reuse, R28, R84 ;  /* 0x0000001c0454723c */ /* 0x060fec0000001854 */
[C---:B------:R-:W-:Y:S06]  /*1e680*/  HMMA.16816.F32 R88, R4.reuse, R30, R88 ;  /* 0x0000001e0458723c */ /* 0x040fec0000001858 */
[C---:B---3--:R-:W-:Y:S06]  /*1e690*/  HMMA.16816.F32 R100, R4.reuse, R24, R100 ;  /* 0x000000180464723c */ /* 0x048fec0000001864 */
[C---:B------:R-:W-:Y:S06]  /*1e6a0*/  HMMA.16816.F32 R104, R4.reuse, R26, R104 ;  /* 0x0000001a0468723c */ /* 0x040fec0000001868 */
[C---:B--2---:R-:W-:Y:S06]  /*1e6b0*/  HMMA.16816.F32 R108, R4.reuse, R20, R108 ;  /* 0x00000014046c723c */ /* 0x044fec000000186c */
[C---:B------:R-:W-:Y:S06]  /*1e6c0*/  HMMA.16816.F32 R112, R4.reuse, R22, R112 ;  /* 0x000000160470723c */ /* 0x040fec0000001870 */
[C---:B----4-:R-:W-:Y:S06]  /*1e6d0*/  HMMA.16816.F32 R116, R4.reuse, R16, R116 ;  /* 0x000000100474723c */ /* 0x050fec0000001874 */
[C---:B------:R-:W-:Y:S06]  /*1e6e0*/  HMMA.16816.F32 R120, R4.reuse, R18, R120 ;  /* 0x000000120478723c */ /* 0x040fec0000001878 */
[C---:B-1----:R-:W-:Y:S06]  /*1e6f0*/  HMMA.16816.F32 R124, R4.reuse, R12, R124 ;  /* 0x0000000c047c723c */ /* 0x042fec000000187c */
[----:B------:R-:W-:Y:S01]  /*1e700*/  HMMA.16816.F32 R128, R4, R14, R128 ;  /* 0x0000000e0480723c */ /* 0x000fe20000001880 */
[----:B------:R-:W-:-:S08]  /*1e710*/  NOP ;  /* 0x0000000000007918 */ /* 0x000fd00000000000 */
[----:B------:R-:W-:-:S15]  /*1e720*/  @!P6 BRA `(.L_x_2749) ;  /* 0x000000500020e947 */ /* 0x000fde0003800000 */
[----:B------:R-:W1:Y:S01]  /*1e730*/  LDC.64 R8, c[0x0][0x208] ;  /* 0x00008200ff087b82 */ /* 0x000e620000000a00 */
[----:B------:R-:W-:-:S04]  /*1e740*/  DEPBAR.LE SB0, 0x0 ;  /* 0x000080000000791a */ /* 0x000fc80000000000 */
[----:B------:R-:W-:Y:S05]  /*1e750*/  WARPSYNC.ALL ;  /* 0x0000000000007948 */ /* 0x000fea0003800000 */
[----:B------:R-:W-:Y:S01]  /*1e760*/  BSSY B0, `(.L_x_2750) ;  /* 0x000004e000007945 */ /* 0x000fe20003800000 */
[----:B------:R-:W-:Y:S01]  /*1e770*/  IADD3 R243, R165, -0x2, RZ ;  /* 0xfffffffea5f37810 */ /* 0x000fe20007ffe0ff */
[----:B------:R-:W-:Y:S06]  /*1e780*/  BAR.SYNC.DEFER_BLOCKING 0x0 ;  /* 0x0000000000007b1d */ /* 0x000fec0000010000 */
[----:B------:R-:W-:Y:S05]  /*1e790*/  @!P0 BRA `(.L_x_2751) ;  /* 0x0000000400148947 */ /* 0x000fea0003800000 */
[----:B-1----:R-:W-:Y:S02]  /*1e7a0*/  R2UR UR4, R8 ;  /* 0x00000000080472ca */ /* 0x002fe400000e0000 */
[----:B------:R-:W-:-:S13]  /*1e7b0*/  R2UR UR5, R9 ;  /* 0x00000000090572ca */ /* 0x000fda00000e0000 */
[----:B------:R-:W2:Y:S01]  /*1e7c0*/  LD.E R13, desc[UR4][R10.64+0x170] ;  /* 0x000170040a0d7980 */ /* 0x000ea2000c101900 */
[----:B------:R-:W-:Y:S01]  /*1e7d0*/  IMAD.SHL.U32 R0, R243, 0x40, RZ ;  /* 0x00000040f3007824 */ /* 0x000fe200078e00ff */
[----:B------:R-:W-:Y:S02]  /*1e7e0*/  R2UR UR10, R8 ;  /* 0x00000000080a72ca */ /* 0x000fe400000e0000 */
[----:B------:R-:W-:Y:S02]  /*1e7f0*/  R2UR UR11, R9 ;  /* 0x00000000090b72ca */ /* 0x000fe400000e0000 */
[----:B------:R-:W-:Y:S02]  /*1e800*/  IABS R2, R0 ;  /* 0x0000000000027213 */ /* 0x000fe40000000000 */
[----:B------:R-:W-:Y:S02]  /*1e810*/  IADD3 R14, R0, 0x40, RZ ;  /* 0x00000040000e7810 */ /* 0x000fe40007ffe0ff */
[----:B------:R-:W-:-:S02]  /*1e820*/  R2UR UR12, R8 ;  /* 0x00000000080c72ca */ /* 0x000fc400000e0000 */
[----:B------:R-:W-:Y:S02]  /*1e830*/  IABS R5, R14 ;  /* 0x0000000e00057213 */ /* 0x000fe40000000000 */
[C---:B------:R-:W-:Y:S02]  /*1e840*/  R2UR UR13, R9.reuse ;  /* 0x00000000090d72ca */ /* 0x040fe400000e0000 */
[----:B------:R-:W-:Y:S02]  /*1e850*/  R2UR UR8, R8 ;  /* 0x00000000080872ca */ /* 0x000fe400000e0000 */
[----:B------:R-:W-:Y:S02]  /*1e860*/  R2UR UR9, R9 ;  /* 0x00000000090972ca */ /* 0x000fe400000e0000 */
[-C--:B--2---:R-:W-:Y:S02]  /*1e870*/  IABS R6, R13.reuse ;  /* 0x0000000d00067213 */ /* 0x084fe40000000000 */
[----:B------:R-:W-:-:S02]  /*1e880*/  IABS R4, R13 ;  /* 0x0000000d00047213 */ /* 0x000fc40000000000 */
[----:B------:R-:W1:Y:S01]  /*1e890*/  I2F.RP R16, R6 ;  /* 0x0000000600107306 */ /* 0x000e620000209400 */
[-C--:B------:R-:W-:Y:S02]  /*1e8a0*/  LOP3.LUT R0, R0, R13.reuse, RZ, 0x3c, !PT ;  /* 0x0000000d00007212 */ /* 0x080fe400078e3cff */
[----:B------:R-:W-:Y:S01]  /*1e8b0*/  IMAD.MOV R4, RZ, RZ, -R4 ;  /* 0x000000ffff047224 */ /* 0x000fe200078e0a04 */
        /* <DEDUP_REMOVED lines=16> */
[----:B------:R-:W-:Y:S02]  /*1e9c0*/  @!P2 IMAD.IADD R2, R2, 0x1, -R6 ;  /* 0x000000010202a824 */ /* 0x000fe400078e0a06 */
[----:B------:R-:W-:Y:S01]  /*1e9d0*/  @!P2 VIADD R7, R7, 0x1 ;  /* 0x000000010707a836 */ /* 0x000fe20000000000 */
[----:B------:R-:W-:Y:S02]  /*1e9e0*/  ISETP.NE.AND P2, PT, R13, RZ, PT ;  /* 0x000000ff0d00720c */ /* 0x000fe40003f45270 */
[-C--:B------:R-:W-:Y:S01]  /*1e9f0*/  ISETP.GE.U32.AND P5, PT, R2, R6.reuse, PT ;  /* 0x000000060200720c */ /* 0x080fe20003fa6070 */
[----:B------:R-:W-:Y:S01]  /*1ea00*/  @!P4 VIADD R12, R12, 0x1 ;  /* 0x000000010c0cc836 */ /* 0x000fe20000000000 */
[----:B------:R-:W-:-:S04]  /*1ea10*/  @!P4 IADD3 R4, R4, -R6, RZ ;  /* 0x800000060404c210 */ /* 0x000fc80007ffe0ff */
[----:B------:R-:W-:Y:S02]  /*1ea20*/  ISETP.GE.U32.AND P6, PT, R4, R6, PT ;  /* 0x000000060400720c */ /* 0x000fe40003fc6070 */
[----:B------:R-:W-:-:S05]  /*1ea30*/  LOP3.LUT R4, RZ, R13, RZ, 0x33, !PT ;  /* 0x0000000dff047212 */ /* 0x000fca00078e33ff */
[----:B------:R-:W-:-:S04]  /*1ea40*/  @P5 VIADD R7, R7, 0x1 ;  /* 0x0000000107075836 */ /* 0x000fc80000000000 */
[----:B------:R-:W-:Y:S02]  /*1ea50*/  IMAD.MOV.U32 R5, RZ, RZ, R7 ;  /* 0x000000ffff057224 */ /* 0x000fe400078e0007 */
[----:B------:R-:W-:Y:S01]  /*1ea60*/  @P6 IADD3 R12, R12, 0x1, RZ ;  /* 0x000000010c0c6810 */ /* 0x000fe20007ffe0ff */
[----:B------:R-:W2:Y:S01]  /*1ea70*/  LD.E.64 R6, desc[UR4][R10.64+0x40] ;  /* 0x000040040a067980 */ /* 0x000ea2000c101b00 */
[----:B------:R-:W-:Y:S02]  /*1ea80*/  @!P1 IMAD.MOV R5, RZ, RZ, -R5 ;  /* 0x000000ffff059224 */ /* 0x000fe400078e0a05 */
[----:B------:R-:W-:-:S03]  /*1ea90*/  @!P3 IADD3 R12, -R12, RZ, RZ ;  /* 0x000000ff0c0cb210 */ /* 0x000fc60007ffe1ff */
[C---:B------:R-:W-:Y:S02]  /*1eaa0*/  SEL R5, R4.reuse, R5, !P2 ;  /* 0x0000000504057207 */ /* 0x040fe40005000000 */
[----:B------:R-:W-:-:S03]  /*1eab0*/  SEL R4, R4, R12, !P2 ;  /* 0x0000000c04047207 */ /* 0x000fc60005000000 */
[----:B------:R-:W-:-:S04]  /*1eac0*/  IMAD.WIDE R16, R5, 0x4, R240 ;  /* 0x0000000405107825 */ /* 0x000fc800078e02f0 */
[C---:B------:R-:W-:Y:S01]  /*1ead0*/  IMAD.WIDE R14, R4.reuse, 0x4, R240 ;  /* 0x00000004040e7825 */ /* 0x040fe200078e02f0 */
        /* <DEDUP_REMOVED lines=12> */
[----:B----4-:R-:W-:-:S04]  /*1eba0*/  IMAD R2, R15, R0, RZ ;  /* 0x000000000f027224 */ /* 0x010fc800078e02ff */
[----:B------:R-:W-:Y:S02]  /*1ebb0*/  IMAD R2, R14, R5, R2 ;  /* 0x000000050e027224 */ /* 0x000fe400078e0202 */
[----:B------:R-:W-:-:S04]  /*1ebc0*/  IMAD.WIDE.U32 R4, R0, R14, R12 ;  /* 0x0000000e00047225 */ /* 0x000fc800078e000c */
[----:B------:R-:W-:Y:S01]  /*1ebd0*/  IMAD.IADD R2, R5, 0x1, R2 ;  /* 0x0000000105027824 */ /* 0x000fe200078e0202 */
[----:B------:R-:W-:Y:S05]  /*1ebe0*/  BRA `(.L_x_2752) ;  /* 0x0000000000147947 */ /* 0x000fea0003800000 */
.L_x_2751:
[----:B-1----:R-:W-:Y:S02]  /*1ebf0*/  R2UR UR4, R8 ;  /* 0x00000000080472ca */ /* 0x002fe400000e0000 */
[----:B------:R-:W-:-:S13]  /*1ec00*/  R2UR UR5, R9 ;  /* 0x00000000090572ca */ /* 0x000fda00000e0000 */
[----:B------:R-:W2:Y:S02]  /*1ec10*/  LD.E R4, desc[UR4][R10.64+0x40] ;  /* 0x000040040a047980 */ /* 0x000ea4000c101900 */
[----:B--2---:R-:W-:-:S05]  /*1ec20*/  IMAD.U32 R4, R4, -0x40, RZ ;  /* 0xffffffc004047824 */ /* 0x004fca00078e00ff */
[----:B------:R-:W-:Y:S02]  /*1ec30*/  SHF.R.S32.HI R2, RZ, 0x1f, R4 ;  /* 0x0000001fff027819 */ /* 0x000fe40000011404 */
.L_x_2752:
[----:B------:R-:W-:Y:S05]  /*1ec40*/  BSYNC B0 ;  /* 0x0000000000007941 */ /* 0x000fea0003800000 */
.L_x_2750:
[C---:B------:R-:W-:Y:S01]  /*1ec50*/  LOP3.LUT P6, RZ, R244.reuse, 0x1, RZ, 0xc0, !PT ;  /* 0x00000001f4ff7812 */ /* 0x040fe200078cc0ff */
[----:B------:R-:W-:Y:S01]  /*1ec60*/  BSSY B1, `(.L_x_2753) ;  /* 0x00002c8000017945 */ /* 0x000fe20003800000 */
[C---:B------:R-:W-:Y:S02]  /*1ec70*/  LOP3.LUT P5, RZ, R244.reuse, 0x2, RZ, 0xc0, !PT ;  /* 0x00000002f4ff7812 */ /* 0x040fe400078ac0ff */
[C---:B------:R-:W-:Y:S02]  /*1ec80*/  LOP3.LUT P4, RZ, R244.reuse, 0x4, RZ, 0xc0, !PT ;  /* 0x00000004f4ff7812 */ /* 0x040fe4000788c0ff */
[----:B------:R-:W-:Y:S02]  /*1ec90*/  LOP3.LUT P3, RZ, R244, 0x8, RZ, 0xc0, !PT ;  /* 0x00000008f4ff7812 */ /* 0x000fe4000786c0ff */
[C---:B------:R-:W-:Y:S02]  /*1eca0*/  LEA R166, P2, R4.reuse, R181, 0x1 ;  /* 0x000000b504a67211 */ /* 0x040fe400078408ff */
[----:B------:R-:W-:-:S02]  /*1ecb0*/  IADD3 R0, P1, R4, R227, RZ ;  /* 0x000000e304007210 */ /* 0x000fc40007f3e0ff */
[----:B------:R-:W-:Y:S02]  /*1ecc0*/  LEA.HI.X R167, R4, R180, R2, 0x1, P2 ;  /* 0x000000b404a77211 */ /* 0x000fe400010f0c02 */
[----:B------:R-:W-:Y:S01]  /*1ecd0*/  @P6 R2UR UR10, R8 ;  /* 0x00000000080a62ca */ /* 0x000fe200000e0000 */
[----:B------:R-:W-:Y:S01]  /*1ece0*/  IMAD.X R2, R2, 0x1, R228, P1 ;  /* 0x0000000102027824 */ /* 0x000fe200008e06e4 */
[C---:B------:R-:W-:Y:S01]  /*1ecf0*/  @P6 R2UR UR11, R9.reuse ;  /* 0x00000000090b62ca */ /* 0x040fe200000e0000 */
[----:B------:R-:W-:Y:S01]  /*1ed00*/  @P5 IMAD.MOV.U32 R32, RZ, RZ, R166 ;  /* 0x000000ffff205224 */ /* 0x000fe200078e00a6 */
[----:B------:R-:W-:Y:S01]  /*1ed10*/  @P5 R2UR UR8, R8 ;  /* 0x00000000080852ca */ /* 0x000fe200000e0000 */
[----:B------:R-:W-:Y:S01]  /*1ed20*/  @P5 IMAD.MOV.U32 R33, RZ, RZ, R167 ;  /* 0x000000ffff215224 */ /* 0x000fe200078e00a7 */
[----:B------:R-:W-:Y:S02]  /*1ed30*/  @P5 R2UR UR9, R9 ;  /* 0x00000000090952ca */ /* 0x000fe400000e0000 */
[----:B------:R-:W-:-:S02]  /*1ed40*/  @P6 LEA R16, P2, R0, R181, 0x1 ;  /* 0x000000b500106211 */ /* 0x000fc400078408ff */
[----:B------:R-:W-:Y:S02]  /*1ed50*/  @P4 R2UR UR4, R8 ;  /* 0x00000000080442ca */ /* 0x000fe400000e0000 */
[----:B------:R-:W-:Y:S02]  /*1ed60*/  @P4 R2UR UR5, R9 ;  /* 0x00000000090542ca */ /* 0x000fe400000e0000 */
[C---:B------:R-:W-:Y:S01]  /*1ed70*/  @P6 LEA.HI.X R17, R0.reuse, R180, R2, 0x1, P2 ;  /* 0x000000b400116211 */ /* 0x040fe200010f0c02 */
[----:B------:R-:W-:Y:S01]  /*1ed80*/  @!PT LDS RZ, [RZ] ;  /* 0x00000000fffff984 */ /* 0x000fe20000000800 */
[----:B------:R-:W-:Y:S01]  /*1ed90*/  @!PT LDS RZ, [RZ] ;  /* 0x00000000fffff984 */ /* 0x000fe20000000800 */
[----:B------:R-:W-:Y:S01]  /*1eda0*/  @!PT LDS RZ, [RZ] ;  /* 0x00000000fffff984 */ /* 0x000fe20000000800 */
[----:B------:R-:W-:Y:S01]  /*1edb0*/  @P6 LDGSTS.E.BYPASS.LTC128B.128 [R242+0x10000], desc[UR10][R166.64] ;  /* 0x10000000a6f26fae */ /* 0x000fe2000b901d4a */
[CC--:B------:R-:W-:Y:S02]  /*1edc0*/  @P5 LEA R14, P1, R0.reuse, R181.reuse, 0x1 ;  /* 0x000000b5000e5211 */ /* 0x0c0fe400078208ff */
[----:B------:R-:W-:Y:S01]  /*1edd0*/  @P4 LEA R12, P2, R0, R181, 0x1 ;  /* 0x000000b5000c4211 */ /* 0x000fe200078408ff */
[----:B------:R-:W-:Y:S01]  /*1ede0*/  @!P6 STS.128 [R242+0x10000], RZ ;  /* 0x010000fff200e388 */ /* 0x000fe20000000c00 */
[----:B------:R-:W-:-:S02]  /*1edf0*/  @P3 R2UR UR12, R8 ;  /* 0x00000000080c32ca */ /* 0x000fc400000e0000 */
[----:B------:R-:W-:Y:S01]  /*1ee00*/  @P3 R2UR UR13, R9 ;  /* 0x00000000090d32ca */ /* 0x000fe200000e0000 */
[----:B------:R-:W-:Y:S01]  /*1ee10*/  @!PT LDS RZ, [RZ] ;  /* 0x00000000fffff984 */ /* 0x000fe20000000800 */
[----:B------:R-:W-:Y:S01]  /*1ee20*/  @!PT LDS RZ, [RZ] ;  /* 0x00000000fffff984 */ /* 0x000fe20000000800 */
[----:B------:R-:W-:Y:S01]  /*1ee30*/  @!PT LDS RZ, [RZ] ;  /* 0x00000000fffff984 */ /* 0x000fe20000000800 */
[----:B------:R1:W-:Y:S01]  /*1ee40*/  @P5 LDGSTS.E.BYPASS.LTC128B.128 [R242+0x12000], desc[UR8][R32.64+0x80] ;  /* 0x1200008020f25fae */ /* 0x0003e2000b901d48 */
[CCC-:B------:R-:W-:Y:S02]  /*1ee50*/  @P5 LEA.HI.X R15, R0.reuse, R180.reuse, R2.reuse, 0x1, P1 ;  /* 0x000000b4000f5211 */ /* 0x1c0fe400008f0c02 */
[CCC-:B------:R-:W-:Y:S01]  /*1ee60*/  @P4 LEA.HI.X R13, R0.reuse, R180.reuse, R2.reuse, 0x1, P2 ;  /* 0x000000b4000d4211 */ /* 0x1c0fe200010f0c02 */
[----:B------:R-:W-:Y:S01]  /*1ee70*/  @!P5 STS.128 [R242+0x12000], RZ ;  /* 0x012000fff200d388 */ /* 0x000fe20000000c00 */
[C---:B------:R-:W-:Y:S02]  /*1ee80*/  @P3 LEA R6, P1, R0.reuse, R181, 0x1 ;  /* 0x000000b500063211 */ /* 0x040fe400078208ff */
[C---:B------:R-:W-:Y:S02]  /*1ee90*/  IADD3 R4, P2, R0.reuse, R227, RZ ;  /* 0x000000e300047210 */ /* 0x040fe40007f5e0ff */
[----:B------:R-:W-:-:S02]  /*1eea0*/  @P3 LEA.HI.X R7, R0, R180, R2, 0x1, P1 ;  /* 0x000000b400073211 */ /* 0x000fc400008f0c02 */
[-C--:B------:R-:W-:Y:S01]  /*1eeb0*/  @P5 LEA R22, P1, R4, R181.reuse, 0x1 ;  /* 0x000000b504165211 */ /* 0x080fe200078208ff */
[----:B------:R-:W-:Y:S01]  /*1eec0*/  IMAD.X R2, R2, 0x1, R228, P2 ;  /* 0x0000000102027824 */ /* 0x000fe200010e06e4 */
[-C--:B------:R-:W-:Y:S02]  /*1eed0*/  @P6 LEA R24, P2, R4, R181.reuse, 0x1 ;  /* 0x000000b504186211 */ /* 0x080fe400078408ff */
[----:B------:R-:W-:Y:S02]  /*1eee0*/  @P3 R2UR UR14, R8 ;  /* 0x00000000080e32ca */ /* 0x000fe400000e0000 */
[CCC-:B------:R-:W-:Y:S02]  /*1eef0*/  @P6 LEA.HI.X R25, R4.reuse, R180.reuse, R2.reuse, 0x1, P2 ;  /* 0x000000b404196211 */ /* 0x1c0fe400010f0c02 */
[C---:B------:R-:W-:Y:S02]  /*1ef00*/  @P4 LEA R20, P2, R4.reuse, R181, 0x1 ;  /* 0x000000b504144211 */ /* 0x040fe400078408ff */
[----:B------:R-:W-:-:S02]  /*1ef10*/  @P5 LEA.HI.X R23, R4, R180, R2, 0x1, P1 ;  /* 0x000000b404175211 */ /* 0x000fc400008f0c02 */
[CC--:B------:R-:W-:Y:S02]  /*1ef20*/  @P4 LEA.HI.X R21, R4.reuse, R180.reuse, R2, 0x1, P2 ;  /* 0x000000b404154211 */ /* 0x0c0fe400010f0c02 */
[C---:B------:R-:W-:Y:S01]  /*1ef30*/  @P3 LEA R18, P1, R4.reuse, R181, 0x1 ;  /* 0x000000b504123211 */ /* 0x040fe200078208ff */
[----:B-1----:R-:W-:Y:S01]  /*1ef40*/  @P4 IMAD.MOV.U32 R32, RZ, RZ, R166 ;  /* 0x000000ffff204224 */ /* 0x002fe200078e00a6 */
[C---:B------:R-:W-:Y:S01]  /*1ef50*/  IADD3 R0, P2, R4.reuse, R227, RZ ;  /* 0x000000e304007210 */ /* 0x040fe20007f5e0ff */
[----:B------:R-:W-:Y:S01]  /*1ef60*/  @P4 IMAD.MOV.U32 R33, RZ, RZ, R167 ;  /* 0x000000ffff214224 */ /* 0x000fe200078e00a7 */
[----:B------:R-:W-:Y:S02]  /*1ef70*/  @P3 R2UR UR15, R9 ;  /* 0x00000000090f32ca */ /* 0x000fe400000e0000 */
[----:B------:R-:W-:Y:S01]  /*1ef80*/  @P3 LEA.HI.X R19, R4, R180, R2, 0x1, P1 ;  /* 0x000000b404133211 */ /* 0x000fe200008f0c02 */
[----:B------:R-:W-:Y:S01]  /*1ef90*/  IMAD.X R2, R2, 0x1, R228, P2 ;  /* 0x0000000102027824 */ /* 0x000fe200010e06e4 */
[----:B------:R-:W-:Y:S01]  /*1efa0*/  @!PT LDS RZ, [RZ] ;  /* 0x00000000fffff984 */ /* 0x000fe20000000800 */
[----:B------:R-:W-:Y:S01]  /*1efb0*/  @!PT LDS RZ, [RZ] ;  /* 0x00000000fffff984 */ /* 0x000fe20000000800 */
[----:B------:R-:W-:Y:S01]  /*1efc0*/  @!PT LDS RZ, [RZ] ;  /* 0x00000000fffff984 */ /* 0x000fe20000000800 */
[----:B------:R1:W-:Y:S01]  /*1efd0*/  @P4 LDGSTS.E.BYPASS.LTC128B.128 [R242+0x14000], desc[UR4][R32.64+0x100] ;  /* 0x1400010020f24fae */ /* 0x0003e2000b901d44 */
[----:B------:R-:W-:-:S02]  /*1efe0*/  @P6 LEA R28, P2, R0, R181, 0x1 ;  /* 0x000000b5001c6211 */ /* 0x000fc400078408ff */
[CC--:B------:R-:W-:Y:S01]  /*1eff0*/  @P5 LEA R26, P1, R0.reuse, R181.reuse, 0x1 ;  /* 0x000000b5001a5211 */ /* 0x0c0fe200078208ff */
[----:B------:R-:W-:Y:S01]  /*1f000*/  @!P4 STS.128 [R242+0x14000], RZ ;  /* 0x014000fff200c388 */ /* 0x000fe20000000c00 */
[CCC-:B------:R-:W-:Y:S02]  /*1f010*/  @P6 LEA.HI.X R29, R0.reuse, R180.reuse, R2.reuse, 0x1, P2 ;  /* 0x000000b4001d6211 */ /* 0x1c0fe400010f0c02 */
[CC--:B------:R-:W-:Y:S02]  /*1f020*/  @P4 LEA R4, P2, R0.reuse, R181.reuse, 0x1 ;  /* 0x000000b500044211 */ /* 0x0c0fe400078408ff */
[CCC-:B------:R-:W-:Y:S02]  /*1f030*/  @P5 LEA.HI.X R27, R0.reuse, R180.reuse, R2.reuse, 0x1, P1 ;  /* 0x000000b4001b5211 */ /* 0x1c0fe400008f0c02 */
[C---:B------:R-:W-:Y:S02]  /*1f040*/  @P3 LEA R30, P1, R0.reuse, R181, 0x1 ;  /* 0x000000b5001e3211 */ /* 0x040fe400078208ff */
[----:B------:R-:W-:-:S02]  /*1f050*/  @P4 LEA.HI.X R5, R0, R180, R2, 0x1, P2 ;  /* 0x000000b400054211 */ /* 0x000fc400010f0c02 */
[----:B------:R-:W-:Y:S02]  /*1f060*/  @P3 LEA.HI.X R31, R0, R180, R2, 0x1, P1 ;  /* 0x000000b4001f3211 */ /* 0x000fe400008f0c02 */
[----:B------:R-:W2:Y:S01]  /*1f070*/  S2R R0, SR_TID.X ;  /* 0x0000000000007919 */ /* 0x000ea20000002100 */
[----:B-1----:R-:W-:Y:S02]  /*1f080*/  @P3 IMAD.MOV.U32 R32, RZ, RZ, R166 ;  /* 0x000000ffff203224 */ /* 0x002fe400078e00a6 */
[----:B------:R-:W-:-:S05]  /*1f090*/  @P3 IMAD.MOV.U32 R33, RZ, RZ, R167 ;  /* 0x000000ffff213224 */ /* 0x000fca00078e00a7 */
        /* <DEDUP_REMOVED lines=9> */
[----:B------:R-:W-:Y:S01]  /*1f130*/  @!P6 STS.128 [R242+0x10800], RZ ;  /* 0x010800fff200e388 */ /* 0x000fe20000000c00 */
[----:B--2---:R-:W-:-:S03]  /*1f140*/  IMAD.SHL.U32 R0, R0, 0x2, RZ ;  /* 0x0000000200007824 */ /* 0x004fc600078e00ff */
[----:B------:R-:W-:Y:S01]  /*1f150*/  @!PT LDS RZ, [RZ] ;  /* 0x00000000fffff984 */ /* 0x000fe20000000800 */
[----:B------:R-:W-:Y:S01]  /*1f160*/  @!PT LDS RZ, [RZ] ;  /* 0x00000000fffff984 */ /* 0x000fe20000000800 */
[----:B------:R-:W-:Y:S01]  /*1f170*/  @!PT LDS RZ, [RZ] ;  /* 0x00000000fffff984 */ /* 0x000fe20000000800 */
[----:B------:R-:W-:Y:S04]  /*1f180*/  @P5 LDGSTS.E.BYPASS.LTC128B.128 [R242+0x12800], desc[UR8][R14.64+0x80] ;  /* 0x128000800ef25fae */ /* 0x000fe8000b901d48 */
[----:B------:R-:W-:Y:S01]  /*1f190*/  @!P5 STS.128 [R242+0x12800], RZ ;  /* 0x012800fff200d388 */ /* 0x000fe20000000c00 */
[----:B------:R-:W-:-:S03]  /*1f1a0*/  LOP3.LUT R165, R0, 0x6, RZ, 0xc0, !PT ;  /* 0x0000000600a57812 */ /* 0x000fc600078ec0ff */
[----:B------:R-:W-:Y:S01]  /*1f1b0*/  @!PT LDS RZ, [RZ] ;  /* 0x00000000fffff984 */ /* 0x000fe20000000800 */
[----:B------:R-:W-:Y:S01]  /*1f1c0*/  @!PT LDS RZ, [RZ] ;  /* 0x00000000fffff984 */ /* 0x000fe20000000800 */
[----:B------:R-:W-:Y:S01]  /*1f1d0*/  @!PT LDS RZ, [RZ] ;  /* 0x00000000fffff984 */ /* 0x000fe20000000800 */
[----:B------:R-:W-:Y:S02]  /*1f1e0*/  @P4 LDGSTS.E.BYPASS.LTC128B.128 [R242+0x14800], desc[UR4][R12.64+0x100] ;  /* 0x148001000cf24fae */ /* 0x000fe4000b901d44 */
[----:B------:R-:W-:Y:S02]  /*1f1f0*/  IMAD R165, R243, 0x40, R165 ;  /* 0x00000040f3a57824 */ /* 0x000fe400078e02a5 */
[----:B------:R-:W-:Y:S03]  /*1f200*/  @!P4 STS.128 [R242+0x14800], RZ ;  /* 0x014800fff200c388 */ /* 0x000fe60000000c00 */
[----:B------:R-:W-:Y:S01]  /*1f210*/  ISETP.GE.AND P2, PT, R165, R247, PT ;  /* 0x000000f7a500720c */ /* 0x000fe20003f46270 */
[----:B------:R-:W-:Y:S01]  /*1f220*/  @!PT LDS RZ, [RZ] ;  /* 0x00000000fffff984 */ /* 0x000fe20000000800 */
[----:B------:R-:W-:Y:S01]  /*1f230*/  @!PT LDS RZ, [RZ] ;  /* 0x00000000fffff984 */ /* 0x000fe20000000800 */
[----:B------:R-:W-:Y:S01]  /*1f240*/  @!PT LDS RZ, [RZ] ;  /* 0x00000000fffff984 */ /* 0x000fe20000000800 */
[----:B------:R-:W-:Y:S01]  /*1f250*/  @P3 LDGSTS.E.BYPASS.LTC128B.128 [R242+0x16800], desc[UR12][R6.64+0x180] ;  /* 0x1680018006f23fae */ /* 0x000fe2000b901d4c */
[----:B------:R-:W-:Y:S02]  /*1f260*/  @P6 R2UR UR12, R8 ;  /* 0x00000000080c62ca */ /* 0x000fe400000e0000 */
[----:B------:R-:W-:Y:S01]  /*1f270*/  @P6 R2UR UR13, R9 ;  /* 0x00000000090d62ca */ /* 0x000fe200000e0000 */
[----:B------:R-:W-:Y:S01]  /*1f280*/  @!P3 STS.128 [R242+0x16800], RZ ;  /* 0x016800fff200b388 */ /* 0x000fe20000000c00 */
[----:B------:R-:W-:-:S03]  /*1f290*/  ISETP.GE.OR P2, PT, R165, R246, !P2 ;  /* 0x000000f6a500720c */ /* 0x000fc60005746670 */
        /* <DEDUP_REMOVED lines=12> */
[----:B------:R-:W-:Y:S01]  /*1f360*/  @P4 R2UR UR9, R9 ;  /* 0x00000000090942ca */ /* 0x000fe200000e0000 */
[----:B------:R-:W-:Y:S04]  /*1f370*/  @!P5 STS.128 [R242+0x13000], RZ ;  /* 0x013000fff200d388 */ /* 0x000fe80000000c00 */
[----:B------:R-:W-:Y:S01]  /*1f380*/  @!PT LDS RZ, [RZ] ;  /* 0x00000000fffff984 */ /* 0x000fe20000000800 */
[----:B------:R-:W-:Y:S01]  /*1f390*/  @!PT LDS RZ, [RZ] ;  /* 0x00000000fffff984 */ /* 0x000fe20000000800 */
[----:B------:R-:W-:Y:S01]  /*1f3a0*/  @!PT LDS RZ, [RZ] ;  /* 0x00000000fffff984 */ /* 0x000fe20000000800 */
[----:B------:R-:W-:Y:S01]  /*1f3b0*/  @P4 LDGSTS.E.BYPASS.LTC128B.128 [R242+0x15000], desc[UR4][R20.64+0x100] ;  /* 0x1500010014f24fae */ /* 0x000fe2000b901d44 */
[----:B------:R-:W-:-:S02]  /*1f3c0*/  @P3 R2UR UR4, R8 ;  /* 0x00000000080432ca */ /* 0x000fc400000e0000 */
        /* <DEDUP_REMOVED lines=12> */
[----:B------:R-:W-:-:S03]  /*1f490*/  ISETP.GE.AND P6, PT, R165, R245, PT ;  /* 0x000000f5a500720c */ /* 0x000fc60003fc6270 */
[----:B------:R-:W-:Y:S01]  /*1f4a0*/  @!PT LDS RZ, [RZ] ;  /* 0x00000000fffff984 */ /* 0x000fe20000000800 */
[----:B------:R-:W-:Y:S01]  /*1f4b0*/  @!PT LDS RZ, [RZ] ;  /* 0x00000000fffff984 */ /* 0x000fe20000000800 */
[----:B------:R-:W-:Y:S01]  /*1f4c0*/  @!PT LDS RZ, [RZ] ;  /* 0x00000000fffff984 */ /* 0x000fe20000000800 */
[----:B------:R1:W-:Y:S01]  /*1f4d0*/  @P5 LDGSTS.E.BYPASS.LTC128B.128 [R242+0x13800], desc[UR10][R26.64+0x80] ;  /* 0x138000801af25fae */ /* 0x0003e2000b901d4a */
[----:B------:R-:W-:-:S03]  /*1f4e0*/  ISETP.GE.OR P6, PT, R165, R248, !P6 ;  /* 0x000000f8a500720c */ /* 0x000fc600077c6670 */
        /* <DEDUP_REMOVED lines=11> */
[----:B------:R-:W-:Y:S04]  /*1f5a0*/  LDSM.16.M88.4 R176, [R225+0x8800] ;  /* 0x00880000e1b0783b */ /* 0x000fe80000000200 */
[----:B------:R-:W-:Y:S04]  /*1f5b0*/  LDSM.16.M88.4 R168, [R225+0x9000] ;  /* 0x00900000e1a8783b */ /* 0x000fe80000000200 */
[----:B-1----:R-:W-:Y:S04]  /*1f5c0*/  LDSM.16.M88.4 R24, [R225+0x9800] ;  /* 0x00980000e118783b */ /* 0x002fe80000000200 */
[----:B--2---:R-:W-:Y:S04]  /*1f5d0*/  LDSM.16.M88.4 R4, [R225+0x8000] ;  /* 0x00800000e104783b */ /* 0x004fe80000000200 */
[----:B------:R-:W-:Y:S04]  /*1f5e0*/  LDSM.16.M88.4 R20, [R224] ;  /* 0x00000000e014783b */ /* 0x000fe80000000200 */
[----:B---3--:R-:W1:Y:S04]  /*1f5f0*/  LDSM.16.M88.4 R28, [R226] ;  /* 0x00000000e21c783b */ /* 0x008e680000000200 */
[----:B------:R-:W2:Y:S04]  /*1f600*/  LDSM.16.M88.4 R16, [R223] ;  /* 0x00000000df10783b */ /* 0x000ea80000000200 */
[----:B------:R-:W3:Y:S04]  /*1f610*/  LDSM.16.M88.4 R192, [R215] ;  /* 0x00000000d7c0783b */ /* 0x000ee80000000200 */
[----:B------:R-:W4:Y:S04]  /*1f620*/  LDSM.16.M88.4 R188, [R214] ;  /* 0x00000000d6bc783b */ /* 0x000f280000000200 */
[----:B------:R-:W5:Y:S04]  /*1f630*/  LDSM.16.M88.4 R184, [R213] ;  /* 0x00000000d5b8783b */ /* 0x000f680000000200 */
[----:B------:R-:W-:Y:S04]  /*1f640*/  LDSM.16.M88.4 R196, [R219+0x8800] ;  /* 0x00880000dbc4783b */ /* 0x000fe80000000200 */
[----:B------:R-:W0:Y:S01]  /*1f650*/  LDGDEPBAR ;  /* 0x00000000000079af */ /* 0x000e220000000000 */
[C---:B-1----:R-:W-:Y:S06]  /*1f660*/  HMMA.16816.F32 R12, R28.reuse, R4, RZ ;  /* 0x000000041c0c723c */ /* 0x042fec00000018ff */
[C---:B------:R-:W-:Y:S06]  /*1f670*/  HMMA.16816.F32 R4, R28.reuse, R6, RZ ;  /* 0x000000061c04723c */ /* 0x040fec00000018ff */
[C---:B------:R-:W-:Y:S06]  /*1f680*/  HMMA.16816.F32 R180, R28.reuse, R176, RZ ;  /* 0x000000b01cb4723c */ /* 0x040fec00000018ff */
[C---:B------:R-:W-:Y:S06]  /*1f690*/  HMMA.16816.F32 R172, R28.reuse, R168, RZ ;  /* 0x000000a81cac723c */ /* 0x040fec00000018ff */
[C---:B------:R-:W-:Y:S06]  /*1f6a0*/  HMMA.16816.F32 R176, R28.reuse, R178, RZ ;  /* 0x000000b21cb0723c */ /* 0x040fec00000018ff */
[C---:B------:R-:W-:Y:S06]  /*1f6b0*/  HMMA.16816.F32 R168, R28.reuse, R170, RZ ;  /* 0x000000aa1ca8723c */ /* 0x040fec00000018ff */
[C---:B------:R-:W-:Y:S06]  /*1f6c0*/  HMMA.16816.F32 R32, R28.reuse, R24, RZ ;  /* 0x000000181c20723c */ /* 0x040fec00000018ff */
[----:B------:R-:W-:Y:S01]  /*1f6d0*/  HMMA.16816.F32 R28, R28, R26, RZ ;  /* 0x0000001a1c1c723c */ /* 0x000fe200000018ff */
[----:B------:R-:W-:Y:S05]  /*1f6e0*/  LDSM.16.M88.4 R24, [R222] ;  /* 0x00000000de18783b */ /* 0x000fea0000000200 */
[C---:B--2---:R-:W-:Y:S06]  /*1f6f0*/  HMMA.16816.F32 R12, R20.reuse, R16, R12 ;  /* 0x00000010140c723c */ /* 0x044fec000000180c */
[C---:B------:R-:W-:Y:S01]  /*1f700*/  HMMA.16816.F32 R4, R20.reuse, R18, R4 ;  /* 0x000000121404723c */ /* 0x040fe20000001804 */
[----:B------:R-:W1:Y:S05]  /*1f710*/  LDSM.16.M88.4 R16, [R219+0x8000] ;  /* 0x00800000db10783b */ /* 0x000e6a0000000200 */
[C---:B---3--:R-:W-:Y:S06]  /*1f720*/  HMMA.16816.F32 R180, R20.reuse, R192, R180 ;  /* 0x000000c014b4723c */ /* 0x048fec00000018b4 */
[C---:B------:R-:W-:Y:S01]  /*1f730*/  HMMA.16816.F32 R176, R20.reuse, R194, R176 ;  /* 0x000000c214b0723c */ /* 0x040fe200000018b0 */
[----:B------:R-:W2:Y:S05]  /*1f740*/  LDSM.16.M88.4 R192, [R219+0x9000] ;  /* 0x00900000dbc0783b */ /* 0x000eaa0000000200 */
[C---:B----4-:R-:W-:Y:S06]  /*1f750*/  HMMA.16816.F32 R172, R20.reuse, R188, R172 ;  /* 0x000000bc14ac723c */ /* 0x050fec00000018ac */
[C---:B------:R-:W-:Y:S01]  /*1f760*/  HMMA.16816.F32 R168, R20.reuse, R190, R168 ;  /* 0x000000be14a8723c */ /* 0x040fe200000018a8 */
[----:B------:R-:W3:Y:S05]  /*1f770*/  LDSM.16.M88.4 R188, [R219+0x9800] ;  /* 0x00980000dbbc783b */ /* 0x000eea0000000200 */
[C---:B-----5:R-:W-:Y:S06]  /*1f780*/  HMMA.16816.F32 R32, R20.reuse, R184, R32 ;  /* 0x000000b81420723c */ /* 0x060fec0000001820 */
[----:B------:R-:W-:Y:S01]  /*1f790*/  HMMA.16816.F32 R28, R20, R186, R28 ;  /* 0x000000ba141c723c */ /* 0x000fe2000000181c */
[----:B------:R-:W-:Y:S04]  /*1f7a0*/  LDSM.16.M88.4 R184, [R221] ;  /* 0x00000000ddb8783b */ /* 0x000fe80000000200 */
[----:B------:R-:W-:Y:S01]  /*1f7b0*/  LDSM.16.M88.4 R20, [R212] ;  /* 0x00000000d414783b */ /* 0x000fe20000000200 */
[C---:B-1----:R-:W-:Y:S06]  /*1f7c0*/  HMMA.16816.F32 R12, R24.reuse, R16, R12 ;  /* 0x00000010180c723c */ /* 0x042fec000000180c */
[C---:B------:R-:W-:Y:S01]  /*1f7d0*/  HMMA.16816.F32 R4, R24.reuse, R18, R4 ;  /* 0x000000121804723c */ /* 0x040fe20000001804 */
[----:B------:R-:W1:Y:S05]  /*1f7e0*/  LDSM.16.M88.4 R16, [R212+0x800] ;  /* 0x00080000d410783b */ /* 0x000e6a0000000200 */
[C---:B------:R-:W-:Y:S06]  /*1f7f0*/  HMMA.16816.F32 R180, R24.reuse, R196, R180 ;  /* 0x000000c418b4723c */ /* 0x040fec00000018b4 */
[C---:B------:R-:W-:Y:S01]  /*1f800*/  HMMA.16816.F32 R176, R24.reuse, R198, R176 ;  /* 0x000000c618b0723c */ /* 0x040fe200000018b0 */
[----:B------:R-:W4:Y:S05]  /*1f810*/  LDSM.16.M88.4 R196, [R212+0x1000] ;  /* 0x00100000d4c4783b */ /* 0x000f2a0000000200 */
[C---:B--2---:R-:W-:Y:S06]  /*1f820*/  HMMA.16816.F32 R172, R24.reuse, R192, R172 ;  /* 0x000000c018ac723c */ /* 0x044fec00000018ac */
[C---:B------:R-:W-:Y:S01]  /*1f830*/  HMMA.16816.F32 R168, R24.reuse, R194, R168 ;  /* 0x000000c218a8723c */ /* 0x040fe200000018a8 */
[----:B------:R-:W-:Y:S05]  /*1f840*/  LDSM.16.M88.4 R192, [R226+0x2000] ;  /* 0x00200000e2c0783b */ /* 0x000fea0000000200 */
[C---:B---3--:R-:W-:Y:S06]  /*1f850*/  HMMA.16816.F32 R32, R24.reuse, R188, R32 ;  /* 0x000000bc1820723c */ /* 0x048fec0000001820 */
[----:B------:R-:W-:Y:S01]  /*1f860*/  HMMA.16816.F32 R28, R24, R190, R28 ;  /* 0x000000be181c723c */ /* 0x000fe2000000181c */
[----:B------:R-:W2:Y:S04]  /*1f870*/  LDSM.16.M88.4 R24, [R225+0xa000] ;  /* 0x00a00000e118783b */ /* 0x000ea80000000200 */
[----:B------:R-:W-:Y:S01]  /*1f880*/  LDSM.16.M88.4 R188, [R212+0x1800] ;  /* 0x00180000d4bc783b */ /* 0x000fe20000000200 */
[C---:B-1----:R-:W-:Y:S06]  /*1f890*/  HMMA.16816.F32 R180, R184.reuse, R16, R180 ;  /* 0x00000010b8b4723c */ /* 0x042fec00000018b4 */
[C---:B------:R-:W-:Y:S01]  /*1f8a0*/  HMMA.16816.F32 R176, R184.reuse, R18, R176 ;  /* 0x00000012b8b0723c */ /* 0x040fe200000018b0 */
[----:B------:R-:W1:Y:S05]  /*1f8b0*/  LDSM.16.M88.4 R16, [R225+0xb000] ;  /* 0x00b00000e110783b */ /* 0x000e6a0000000200 */
[C---:B------:R-:W-:Y:S06]  /*1f8c0*/  HMMA.16816.F32 R12, R184.reuse, R20, R12 ;  /* 0x00000014b80c723c */ /* 0x040fec000000180c */
[C---:B------:R-:W-:Y:S01]  /*1f8d0*/  HMMA.16816.F32 R4, R184.reuse, R22, R4 ;  /* 0x00000016b804723c */ /* 0x040fe20000001804 */
[----:B------:R-:W3:Y:S05]  /*1f8e0*/  LDSM.16.M88.4 R20, [R225+0xa800] ;  /* 0x00a80000e114783b */ /* 0x000eea0000000200 */
[C---:B----4-:R-:W-:Y:S06]  /*1f8f0*/  HMMA.16816.F32 R172, R184.reuse, R196, R172 ;  /* 0x000000c4b8ac723c */ /* 0x050fec00000018ac */
[----:B------:R-:W-:Y:S01]  /*1f900*/  HMMA.16816.F32 R168, R184, R198, R168 ;  /* 0x000000c6b8a8723c */ /* 0x000fe200000018a8 */
[----:B------:R-:W4:Y:S05]  /*1f910*/  LDSM.16.M88.4 R196, [R225+0xb800] ;  /* 0x00b80000e1c4783b */ /* 0x000f2a0000000200 */
[C---:B--2---:R-:W-:Y:S06]  /*1f920*/  HMMA.16816.F32 R12, R192.reuse, R24, R12 ;  /* 0x00000018c00c723c */ /* 0x044fec000000180c */
[C---:B------:R-:W-:Y:S01]  /*1f930*/  HMMA.16816.F32 R4, R192.reuse, R26, R4 ;  /* 0x0000001ac004723c */ /* 0x040fe20000001804 */
[----:B------:R-:W-:Y:S05]  /*1f940*/  LDSM.16.M88.4 R24, [R209] ;  /* 0x00000000d118783b */ /* 0x000fea0000000200 */
[C---:B-1----:R-:W-:Y:S06]  /*1f950*/  HMMA.16816.F32 R172, R192.reuse, R16, R172 ;  /* 0x00000010c0ac723c */ /* 0x042fec00000018ac */
[----:B------:R-:W-:Y:S01]  /*1f960*/  HMMA.16816.F32 R168, R192, R18, R168 ;  /* 0x00000012c0a8723c */ /* 0x000fe200000018a8 */
[----:B------:R-:W1:Y:S05]  /*1f970*/  LDSM.16.M88.4 R16, [R224+0x2000] ;  /* 0x00200000e010783b */ /* 0x000e6a0000000200 */
[C---:B------:R-:W-:Y:S06]  /*1f980*/  HMMA.16816.F32 R32, R184.reuse, R188, R32 ;  /* 0x000000bcb820723c */ /* 0x040fec0000001820 */
[----:B------:R-:W-:Y:S01]  /*1f990*/  HMMA.16816.F32 R28, R184, R190, R28 ;  /* 0x000000beb81c723c */ /* 0x000fe2000000181c */
[----:B------:R-:W2:Y:S04]  /*1f9a0*/  LDSM.16.M88.4 R188, [R211] ;  /* 0x00000000d3bc783b */ /* 0x000ea80000000200 */
[----:B------:R-:W5:Y:S01]  /*1f9b0*/  LDSM.16.M88.4 R184, [R210] ;  /* 0x00000000d2b8783b */ /* 0x000f620000000200 */
[C---:B---3--:R-:W-:Y:S06]  /*1f9c0*/  HMMA.16816.F32 R180, R192.reuse, R20, R180 ;  /* 0x00000014c0b4723c */ /* 0x048fec00000018b4 */
[C---:B------:R-:W-:Y:S01]  /*1f9d0*/  HMMA.16816.F32 R176, R192.reuse, R22, R176 ;  /* 0x00000016c0b0723c */ /* 0x040fe200000018b0 */
[----:B------:R-:W3:Y:S05]  /*1f9e0*/  LDSM.16.M88.4 R20, [R208] ;  /* 0x00000000d014783b */ /* 0x000eea0000000200 */
[C---:B----4-:R-:W-:Y:S06]  /*1f9f0*/  HMMA.16816.F32 R32, R192.reuse, R196, R32 ;  /* 0x000000c4c020723c */ /* 0x050fec0000001820 */
[----:B------:R-:W-:Y:S01]  /*1fa00*/  HMMA.16816.F32 R28, R192, R198, R28 ;  /* 0x000000c6c01c723c */ /* 0x000fe2000000181c */
[----:B------:R-:W-:Y:S04]  /*1fa10*/  LDSM.16.M88.4 R192, [R219+0xa800] ;  /* 0x00a80000dbc0783b */ /* 0x000fe80000000200 */
[----:B------:R-:W-:Y:S01]  /*1fa20*/  LDSM.16.M88.4 R196, [R219+0xa000] ;  /* 0x00a00000dbc4783b */ /* 0x000fe20000000200 */
        /* <DEDUP_REMOVED lines=8> */
[----:B------:R-:W4:Y:S05]  /*1fab0*/  LDSM.16.M88.4 R184, [R219+0xb800] ;  /* 0x00b80000dbb8783b */ /* 0x000f2a0000000200 */
        /* <DEDUP_REMOVED lines=20> */
[C---:B-1----:R-:W-:Y:S06]  /*1fc00*/  HMMA.16816.F32 R180, R20.reuse, R192, R180 ;  /* 0x000000c014b4723c */ /* 0x042fec00000018b4 */
[C---:B------:R-:W-:Y:S01]  /*1fc10*/  HMMA.16816.F32 R176, R20.reuse, R194, R176 ;  /* 0x000000c214b0723c */ /* 0x040fe200000018b0 */
[----:B------:R-:W1:Y:S05]  /*1fc20*/  LDSM.16.M88.4 R192, [R225+0xd000] ;  /* 0x00d00000e1c0783b */ /* 0x000e6a0000000200 */
[C---:B--2---:R-:W-:Y:S06]  /*1fc30*/  HMMA.16816.F32 R172, R20.reuse, R188, R172 ;  /* 0x000000bc14ac723c */ /* 0x044fec00000018ac */
[C---:B------:R-:W-:Y:S01]  /*1fc40*/  HMMA.16816.F32 R168, R20.reuse, R190, R168 ;  /* 0x000000be14a8723c */ /* 0x040fe200000018a8 */
[----:B------:R-:W-:Y:S05]  /*1fc50*/  LDSM.16.M88.4 R188, [R224+0x4000] ;  /* 0x00400000e0bc783b */ /* 0x000fea0000000200 */
[C---:B----4-:R-:W-:Y:S06]  /*1fc60*/  HMMA.16816.F32 R32, R20.reuse, R184, R32 ;  /* 0x000000b81420723c */ /* 0x050fec0000001820 */
[----:B------:R-:W-:Y:S01]  /*1fc70*/  HMMA.16816.F32 R28, R20, R186, R28 ;  /* 0x000000ba141c723c */ /* 0x000fe2000000181c */
[----:B------:R-:W2:Y:S04]  /*1fc80*/  LDSM.16.M88.4 R184, [R225+0xd800] ;  /* 0x00d80000e1b8783b */ /* 0x000ea80000000200 */
[----:B------:R-:W4:Y:S01]  /*1fc90*/  LDSM.16.M88.4 R20, [R207] ;  /* 0x00000000cf14783b */ /* 0x000f220000000200 */
        /* <DEDUP_REMOVED lines=8> */
[----:B------:R-:W5:Y:S05]  /*1fd20*/  LDSM.16.M88.4 R196, [R205] ;  /* 0x00000000cdc4783b */ /* 0x000f6a0000000200 */
[C---:B--2---:R-:W-:Y:S06]  /*1fd30*/  HMMA.16816.F32 R32, R24.reuse, R184, R32 ;  /* 0x000000b81820723c */ /* 0x044fec0000001820 */
[----:B------:R-:W-:Y:S01]  /*1fd40*/  HMMA.16816.F32 R28, R24, R186, R28 ;  /* 0x000000ba181c723c */ /* 0x000fe2000000181c */
[----:B------:R-:W-:Y:S04]  /*1fd50*/  LDSM.16.M88.4 R184, [R222+0x4000] ;  /* 0x00400000deb8783b */ /* 0x000fe80000000200 */
[----:B------:R-:W2:Y:S01]  /*1fd60*/  LDSM.16.M88.4 R24, [R219+0xc000] ;  /* 0x00c00000db18783b */ /* 0x000ea20000000200 */
[C---:B----4-:R-:W-:Y:S06]  /*1fd70*/  HMMA.16816.F32 R12, R188.reuse, R20, R12 ;  /* 0x00000014bc0c723c */ /* 0x050fec000000180c */
[C---:B------:R-:W-:Y:S01]  /*1fd80*/  HMMA.16816.F32 R4, R188.reuse, R22, R4 ;  /* 0x00000016bc04723c */ /* 0x040fe20000001804 */
[----:B------:R-:W4:Y:S05]  /*1fd90*/  LDSM.16.M88.4 R20, [R219+0xc800] ;  /* 0x00c80000db14783b */ /* 0x000f2a0000000200 */
[C---:B---3--:R-:W-:Y:S06]  /*1fda0*/  HMMA.16816.F32 R180, R188.reuse, R16, R180 ;  /* 0x00000010bcb4723c */ /* 0x048fec00000018b4 */
[C---:B------:R-:W-:Y:S01]  /*1fdb0*/  HMMA.16816.F32 R176, R188.reuse, R18, R176 ;  /* 0x00000012bcb0723c */ /* 0x040fe200000018b0 */
[----:B------:R-:W3:Y:S05]  /*1fdc0*/  LDSM.16.M88.4 R16, [R219+0xd000] ;  /* 0x00d00000db10783b */ /* 0x000eea0000000200 */
[C---:B-1----:R-:W-:Y:S06]  /*1fdd0*/  HMMA.16816.F32 R32, R188.reuse, R192, R32 ;  /* 0x000000c0bc20723c */ /* 0x042fec0000001820 */
[C---:B------:R-:W-:Y:S01]  /*1fde0*/  HMMA.16816.F32 R28, R188.reuse, R194, R28 ;  /* 0x000000c2bc1c723c */ /* 0x040fe2000000181c */
[----:B------:R-:W1:Y:S05]  /*1fdf0*/  LDSM.16.M88.4 R192, [R219+0xd800] ;  /* 0x00d80000dbc0783b */ /* 0x000e6a0000000200 */
[C---:B-----5:R-:W-:Y:S06]  /*1fe00*/  HMMA.16816.F32 R172, R188.reuse, R196, R172 ;  /* 0x000000c4bcac723c */ /* 0x060fec00000018ac */
[----:B------:R-:W-:Y:S01]  /*1fe10*/  HMMA.16816.F32 R168, R188, R198, R168 ;  /* 0x000000c6bca8723c */ /* 0x000fe200000018a8 */
[----:B------:R-:W-:Y:S04]  /*1fe20*/  LDSM.16.M88.4 R188, [R212+0x4000] ;  /* 0x00400000d4bc783b */ /* 0x000fe80000000200 */
[----:B------:R-:W-:Y:S01]  /*1fe30*/  LDSM.16.M88.4 R196, [R222+0x6000] ;  /* 0x00600000dec4783b */ /* 0x000fe20000000200 */
[C---:B--2---:R-:W-:Y:S06]  /*1fe40*/  HMMA.16816.F32 R12, R184.reuse, R24, R12 ;  /* 0x00000018b80c723c */ /* 0x044fec000000180c */
[C---:B------:R-:W-:Y:S01]  /*1fe50*/  HMMA.16816.F32 R4, R184.reuse, R26, R4 ;  /* 0x0000001ab804723c */ /* 0x040fe20000001804 */
[----:B------:R-:W2:Y:S05]  /*1fe60*/  LDSM.16.M88.4 R24, [R221+0x4000] ;  /* 0x00400000dd18783b */ /* 0x000eaa0000000200 */
[C---:B----4-:R-:W-:Y:S06]  /*1fe70*/  HMMA.16816.F32 R180, R184.reuse, R20, R180 ;  /* 0x00000014b8b4723c */ /* 0x050fec00000018b4 */
[C---:B------:R-:W-:Y:S01]  /*1fe80*/  HMMA.16816.F32 R176, R184.reuse, R22, R176 ;  /* 0x00000016b8b0723c */ /* 0x040fe200000018b0 */
[----:B------:R-:W4:Y:S05]  /*1fe90*/  LDSM.16.M88.4 R20, [R212+0x4800] ;  /* 0x00480000d414783b */ /* 0x000f2a0000000200 */
[C---:B---3--:R-:W-:Y:S06]  /*1fea0*/  HMMA.16816.F32 R172, R184.reuse, R16, R172 ;  /* 0x00000010b8ac723c */ /* 0x048fec00000018ac */
[C---:B------:R-:W-:Y:S01]  /*1feb0*/  HMMA.16816.F32 R168, R184.reuse, R18, R168 ;  /* 0x00000012b8a8723c */ /* 0x040fe200000018a8 */
[----:B------:R-:W3:Y:S05]  /*1fec0*/  LDSM.16.M88.4 R16, [R212+0x5000] ;  /* 0x00500000d410783b */ /* 0x000eea0000000200 */
[C---:B-1----:R-:W-:Y:S06]  /*1fed0*/  HMMA.16816.F32 R32, R184.reuse, R192, R32 ;  /* 0x000000c0b820723c */ /* 0x042fec0000001820 */
[----:B------:R-:W-:Y:S01]  /*1fee0*/  HMMA.16816.F32 R28, R184, R194, R28 ;  /* 0x000000c2b81c723c */ /* 0x000fe2000000181c */
[----:B------:R-:W1:Y:S04]  /*1fef0*/  LDSM.16.M88.4 R184, [R212+0x5800] ;  /* 0x00580000d4b8783b */ /* 0x000e680000000200 */
[----:B------:R-:W-:Y:S01]  /*1ff00*/  LDSM.16.M88.4 R192, [R203] ;  /* 0x00000000cbc0783b */ /* 0x000fe20000000200 */
[C---:B--2---:R-:W-:Y:S06]  /*1ff10*/  HMMA.16816.F32 R12, R24.reuse, R188, R12 ;  /* 0x000000bc180c723c */ /* 0x044fec000000180c */
[C---:B------:R-:W-:Y:S01]  /*1ff20*/  HMMA.16816.F32 R4, R24.reuse, R190, R4 ;  /* 0x000000be1804723c */ /* 0x040fe20000001804 */
[----:B------:R-:W-:Y:S05]  /*1ff30*/  LDSM.16.M88.4 R188, [R225+0xe000] ;  /* 0x00e00000e1bc783b */ /* 0x000fea0000000200 */
[C---:B----4-:R-:W-:Y:S06]  /*1ff40*/  HMMA.16816.F32 R180, R24.reuse, R20, R180 ;  /* 0x0000001418b4723c */ /* 0x050fec00000018b4 */
[C---:B------:R-:W-:Y:S01]  /*1ff50*/  HMMA.16816.F32 R176, R24.reuse, R22, R176 ;  /* 0x0000001618b0723c */ /* 0x040fe200000018b0 */
[----:B------:R-:W-:Y:S05]  /*1ff60*/  LDSM.16.M88.4 R20, [R225+0xe800] ;  /* 0x00e80000e114783b */ /* 0x000fea0000000200 */
[C---:B---3--:R-:W-:Y:S06]  /*1ff70*/  HMMA.16816.F32 R172, R24.reuse, R16, R172 ;  /* 0x0000001018ac723c */ /* 0x048fec00000018ac */
[C---:B------:R-:W-:Y:S01]  /*1ff80*/  HMMA.16816.F32 R168, R24.reuse, R18, R168 ;  /* 0x0000001218a8723c */ /* 0x040fe200000018a8 */
[----:B------:R-:W2:Y:S05]  /*1ff90*/  LDSM.16.M88.4 R16, [R226+0x6000] ;  /* 0x00600000e210783b */ /* 0x000eaa0000000200 */
[C---:B-1----:R-:W-:Y:S06]  /*1ffa0*/  HMMA.16816.F32 R32, R24.reuse, R184, R32 ;  /* 0x000000b81820723c */ /* 0x042fec0000001820 */
[----:B------:R-:W-:Y:S01]  /*1ffb0*/  HMMA.16816.F32 R28, R24, R186, R28 ;  /* 0x000000ba181c723c */ /* 0x000fe2000000181c */
[----:B------:R-:W1:Y:S04]  /*1ffc0*/  LDSM.16.M88.4 R184, [R225+0xf000] ;  /* 0x00f00000e1b8783b */ /* 0x000e680000000200 */
[----:B------:R-:W3:Y:S01]  /*1ffd0*/  LDSM.16.M88.4 R24, [R225+0xf800] ;  /* 0x00f80000e118783b */ /* 0x000ee20000000200 */
[C---:B--2---:R-:W-:Y:S06]  /*1ffe0*/  HMMA.16816.F32 R180, R16.reuse, R20, R180 ;  /* 0x0000001410b4723c */ /* 0x044fec00000018b4 */
[C---:B------:R-:W-:Y:S01]  /*1fff0*/  HMMA.16816.F32 R176, R16.reuse, R22, R176 ;  /* 0x0000001610b0723c */ /* 0x040fe200000018b0 */
[----:B------:R-:W2:Y:S05]  /*20000*/  LDSM.16.M88.4 R20, [R224+0x6000] ;  /* 0x00600000e014783b */ /* 0x000eaa0000000200 */
[C---:B------:R-:W-:Y:S06]  /*20010*/  HMMA.16816.F32 R12, R16.reuse, R188, R12 ;  /* 0x000000bc100c723c */ /* 0x040fec000000180c */
[C---:B------:R-:W-:Y:S01]  /*20020*/  HMMA.16816.F32 R4, R16.reuse, R190, R4 ;  /* 0x000000be1004723c */ /* 0x040fe20000001804 */
[----:B------:R-:W4:Y:S05]  /*20030*/  LDSM.16.M88.4 R188, [R202] ;  /* 0x00000000cabc783b */ /* 0x000f2a0000000200 */
[C---:B-1----:R-:W-:Y:S06]  /*20040*/  HMMA.16816.F32 R172, R16.reuse, R184, R172 ;  /* 0x000000b810ac723c */ /* 0x042fec00000018ac */
[C---:B------:R-:W-:Y:S01]  /*20050*/  HMMA.16816.F32 R168, R16.reuse, R186, R168 ;  /* 0x000000ba10a8723c */ /* 0x040fe200000018a8 */
[----:B------:R-:W1:Y:S05]  /*20060*/  LDSM.16.M88.4 R184, [R201] ;  /* 0x00000000c9b8783b */ /* 0x000e6a0000000200 */
[C---:B---3--:R-:W-:Y:S06]  /*20070*/  HMMA.16816.F32 R32, R16.reuse, R24, R32 ;  /* 0x000000181020723c */ /* 0x048fec0000001820 */
[----:B------:R-:W-:Y:S01]  /*20080*/  HMMA.16816.F32 R28, R16, R26, R28 ;  /* 0x0000001a101c723c */ /* 0x000fe2000000181c */
[----:B------:R-:W3:Y:S04]  /*20090*/  LDSM.16.M88.4 R24, [R200] ;  /* 0x00000000c818783b */ /* 0x000ee80000000200 */
[----:B------:R-:W5:Y:S01]  /*200a0*/  LDSM.16.M88.4 R16, [R219+0xe000] ;  /* 0x00e00000db10783b */ /* 0x000f620000000200 */
        /* <DEDUP_REMOVED lines=9> */
[C---:B---3--:R-:W-:Y:S06]  /*20140*/  HMMA.16816.F32 R32, R20.reuse, R24, R32 ;  /* 0x000000181420723c */ /* 0x048fec0000001820 */
[----:B------:R-:W-:Y:S01]  /*20150*/  HMMA.16816.F32 R28, R20, R26, R28 ;  /* 0x0000001a141c723c */ /* 0x000fe2000000181c */
[----:B------:R-:W-:Y:S04]  /*20160*/  LDSM.16.M88.4 R24, [R221+0x6000] ;  /* 0x00600000dd18783b */ /* 0x000fe80000000200 */
[----:B------:R-:W3:Y:S01]  /*20170*/  LDSM.16.M88.4 R20, [R212+0x6000] ;  /* 0x00600000d414783b */ /* 0x000ee20000000200 */
[C---:B-----5:R-:W-:Y:S06]  /*20180*/  HMMA.16816.F32 R12, R196.reuse, R16, R12 ;  /* 0x00000010c40c723c */ /* 0x060fec000000180c */
[C---:B------:R-:W-:Y:S01]  /*20190*/  HMMA.16816.F32 R4, R196.reuse, R18, R4 ;  /* 0x00000012c404723c */ /* 0x040fe20000001804 */
[----:B------:R-:W4:Y:S05]  /*201a0*/  LDSM.16.M88.4 R16, [R212+0x6800] ;  /* 0x00680000d410783b */ /* 0x000f2a0000000200 */
[C---:B--2---:R-:W-:Y:S06]  /*201b0*/  HMMA.16816.F32 R180, R196.reuse, R192, R180 ;  /* 0x000000c0c4b4723c */ /* 0x044fec00000018b4 */
[C---:B------:R-:W-:Y:S06]  /*201c0*/  HMMA.16816.F32 R176, R196.reuse, R194, R176 ;  /* 0x000000c2c4b0723c */ /* 0x040fec00000018b0 */
[C---:B-1----:R-:W-:Y:S06]  /*201d0*/  HMMA.16816.F32 R32, R196.reuse, R184, R32 ;  /* 0x000000b8c420723c */ /* 0x042fec0000001820 */
[----:B------:R-:W-:Y:S01]  /*201e0*/  HMMA.16816.F32 R172, R196, R188, R172 ;  /* 0x000000bcc4ac723c */ /* 0x000fe200000018ac */
[----:B------:R-:W-:-:S05]  /*201f0*/  VIADD R184, R165, 0x1 ;  /* 0x00000001a5b87836 */ /* 0x000fca0000000000 */
[C---:B------:R-:W-:Y:S01]  /*20200*/  ISETP.GE.AND P1, PT, R184.reuse, R247, PT ;  /* 0x000000f7b800720c */ /* 0x040fe20003f26270 */
[----:B------:R-:W-:Y:S03]  /*20210*/  HMMA.16816.F32 R168, R196, R190, R168 ;  /* 0x000000bec4a8723c */ /* 0x000fe600000018a8 */
[----:B------:R-:W-:-:S03]  /*20220*/  ISETP.GE.OR P1, PT, R184, R246, !P1 ;  /* 0x000000f6b800720c */ /* 0x000fc60004f26670 */
[C---:B---3--:R-:W-:Y:S06]  /*20230*/  HMMA.16816.F32 R12, R24.reuse, R20, R12 ;  /* 0x00000014180c723c */ /* 0x048fec000000180c */
[C---:B------:R-:W-:Y:S01]  /*20240*/  HMMA.16816.F32 R4, R24.reuse, R22, R4 ;  /* 0x000000161804723c */ /* 0x040fe20000001804 */
[----:B------:R-:W1:Y:S05]  /*20250*/  LDSM.16.M88.4 R20, [R212+0x7000] ;  /* 0x00700000d414783b */ /* 0x000e6a0000000200 */
[C---:B----4-:R-:W-:Y:S06]  /*20260*/  HMMA.16816.F32 R180, R24.reuse, R16, R180 ;  /* 0x0000001018b4723c */ /* 0x050fec00000018b4 */
[----:B------:R-:W-:Y:S01]  /*20270*/  HMMA.16816.F32 R176, R24, R18, R176 ;  /* 0x0000001218b0723c */ /* 0x000fe200000018b0 */
[----:B------:R-:W-:-:S05]  /*20280*/  VIADD R17, R165, 0x8 ;  /* 0x00000008a5117836 */ /* 0x000fca0000000000 */
[----:B------:R-:W-:Y:S01]  /*20290*/  FSEL R16, R12, -INF , !P2 ;  /* 0xff8000000c107808 */ /* 0x000fe20005000000 */
[C---:B------:R-:W-:Y:S01]  /*202a0*/  VIADD R18, R165.reuse, 0x10 ;  /* 0x00000010a5127836 */ /* 0x040fe20000000000 */
[----:B------:R-:W-:Y:S01]  /*202b0*/  ISETP.GE.AND P2, PT, R184, R245, PT ;  /* 0x000000f5b800720c */ /* 0x000fe20003f46270 */
[----:B------:R-:W-:Y:S01]  /*202c0*/  VIADD R19, R165, 0x11 ;  /* 0x00000011a5137836 */ /* 0x000fe20000000000 */
[----:B------:R-:W-:Y:S01]  /*202d0*/  FSEL R0, R14, -INF , !P6 ;  /* 0xff8000000e007808 */ /* 0x000fe20007000000 */
[----:B------:R-:W-:Y:S01]  /*202e0*/  HMMA.16816.F32 R28, R196, R186, R28 ;  /* 0x000000bac41c723c */ /* 0x000fe2000000181c */
[----:B------:R-:W-:Y:S02]  /*202f0*/  FSEL R2, R13, -INF , !P1 ;  /* 0xff8000000d027808 */ /* 0x000fe40004800000 */
[C---:B------:R-:W-:Y:S02]  /*20300*/  ISETP.GE.AND P6, PT, R17.reuse, R247, PT ;  /* 0x000000f71100720c */ /* 0x040fe40003fc6270 */
[----:B------:R-:W-:-:S02]  /*20310*/  ISETP.GE.AND P1, PT, R17, R245, PT ;  /* 0x000000f51100720c */ /* 0x000fc40003f26270 */
[----:B------:R-:W-:Y:S01]  /*20320*/  ISETP.GE.OR P2, PT, R184, R248, !P2 ;  /* 0x000000f8b800720c */ /* 0x000fe20005746670 */
[----:B------:R-:W-:Y:S01]  /*20330*/  VIADD R184, R165, 0x9 ;  /* 0x00000009a5b87836 */ /* 0x000fe20000000000 */
[C---:B------:R-:W-:Y:S02]  /*20340*/  ISETP.GE.OR P6, PT, R17.reuse, R246, !P6 ;  /* 0x000000f61100720c */ /* 0x040fe400077c6670 */
[----:B------:R-:W-:Y:S02]  /*20350*/  ISETP.GE.OR P1, PT, R17, R248, !P1 ;  /* 0x000000f81100720c */ /* 0x000fe40004f26670 */
[----:B------:R-:W-:Y:S02]  /*20360*/  FSEL R17, R15, -INF , !P2 ;  /* 0xff8000000f117808 */ /* 0x000fe40005000000 */
[----:B------:R-:W-:Y:S01]  /*20370*/  ISETP.GE.AND P2, PT, R184, R247, PT ;  /* 0x000000f7b800720c */ /* 0x000fe20003f46270 */
[----:B------:R-:W2:Y:S01]  /*20380*/  LDSM.16.M88.4 R12, [R212+0x7800] ;  /* 0x00780000d40c783b */ /* 0x000ea20000000200 */
[----:B------:R-:W-:Y:S01]  /*20390*/  FSEL R4, R4, -INF , !P6 ;  /* 0xff80000004047808 */ /* 0x000fe20007000000 */
[----:B-1----:R-:W-:Y:S01]  /*203a0*/  HMMA.16816.F32 R172, R24, R20, R172 ;  /* 0x0000001418ac723c */ /* 0x002fe200000018ac */
[----:B------:R-:W-:Y:S01]  /*203b0*/  ISETP.GE.OR P2, PT, R184, R246, !P2 ;  /* 0x000000f6b800720c */ /* 0x000fe20005746670 */
[----:B------:R-:W-:-:S04]  /*203c0*/  DEPBAR.LE SB0, 0x0 ;  /* 0x000080000000791a */ /* 0x000fc80000000000 */
[----:B------:R-:W-:Y:S01]  /*203d0*/  FSEL R6, R6, -INF , !P1 ;  /* 0xff80000006067808 */ /* 0x000fe20004800000 */
[----:B------:R-:W-:Y:S01]  /*203e0*/  HMMA.16816.F32 R168, R24, R22, R168 ;  /* 0x0000001618a8723c */ /* 0x000fe200000018a8 */
[----:B------:R-:W-:Y:S01]  /*203f0*/  FSEL R5, R5, -INF , !P2 ;  /* 0xff80000005057808 */ /* 0x000fe20005000000 */
[----:B------:R-:W-:Y:S01]  /*20400*/  BAR.SYNC.DEFER_BLOCKING 0x0 ;  /* 0x0000000000007b1d */ /* 0x000fe20000010000 */
[----:B------:R-:W-:Y:S02]  /*20410*/  ISETP.GE.AND P6, PT, R184, R245, PT ;  /* 0x000000f5b800720c */ /* 0x000fe40003fc6270 */
[C---:B------:R-:W-:Y:S02]  /*20420*/  ISETP.GE.AND P1, PT, R18.reuse, R247, PT ;  /* 0x000000f71200720c */ /* 0x040fe40003f26270 */
[----:B------:R-:W-:Y:S02]  /*20430*/  ISETP.GE.AND P2, PT, R18, R245, PT ;  /* 0x000000f51200720c */ /* 0x000fe40003f46270 */
[----:B------:R-:W-:-:S02]  /*20440*/  ISETP.GE.OR P6, PT, R184, R248, !P6 ;  /* 0x000000f8b800720c */ /* 0x000fc400077c6670 */
[C---:B------:R-:W-:Y:S02]  /*20450*/  ISETP.GE.OR P1, PT, R18.reuse, R246, !P1 ;  /* 0x000000f61200720c */ /* 0x040fe40004f26670 */
[----:B------:R-:W-:Y:S01]  /*20460*/  ISETP.GE.OR P2, PT, R18, R248, !P2 ;  /* 0x000000f81200720c */ /* 0x000fe20005746670 */
[----:B------:R-:W-:Y:S01]  /*20470*/  VIADD R18, R165, 0x18 ;  /* 0x00000018a5127836 */ /* 0x000fe20000000000 */
[----:B------:R-:W-:Y:S02]  /*20480*/  FSEL R7, R7, -INF , !P6 ;  /* 0xff80000007077808 */ /* 0x000fe40007000000 */
[----:B------:R-:W-:Y:S01]  /*20490*/  FSEL R191, R180, -INF , !P1 ;  /* 0xff800000b4bf7808 */ /* 0x000fe20004800000 */
[----:B------:R-:W-:Y:S01]  /*204a0*/  IMAD.MOV.U32 R180, RZ, RZ, R167 ;  /* 0x000000ffffb47224 */ /* 0x000fe200078e00a7 */
[C---:B------:R-:W-:Y:S02]  /*204b0*/  ISETP.GE.AND P6, PT, R19.reuse, R247, PT ;  /* 0x000000f71300720c */ /* 0x040fe40003fc6270 */
[----:B------:R-:W-:-:S02]  /*204c0*/  ISETP.GE.AND P1, PT, R19, R245, PT ;  /* 0x000000f51300720c */ /* 0x000fc40003f26270 */
[----:B------:R-:W-:Y:S02]  /*204d0*/  FSEL R190, R182, -INF , !P2 ;  /* 0xff800000b6be7808 */ /* 0x000fe40005000000 */
[C---:B------:R-:W-:Y:S02]  /*204e0*/  ISETP.GE.AND P2, PT, R18.reuse, R247, PT ;  /* 0x000000f71200720c */ /* 0x040fe40003f46270 */
[C---:B------:R-:W-:Y:S02]  /*204f0*/  ISETP.GE.OR P6, PT, R19.reuse, R246, !P6 ;  /* 0x000000f61300720c */ /* 0x040fe400077c6670 */
[----:B------:R-:W-:Y:S01]  /*20500*/  ISETP.GE.OR P1, PT, R19, R248, !P1 ;  /* 0x000000f81300720c */ /* 0x000fe20004f26670 */
[----:B------:R-:W-:Y:S01]  /*20510*/  VIADD R19, R165, 0x19 ;  /* 0x00000019a5137836 */ /* 0x000fe20000000000 */
[----:B------:R-:W-:Y:S01]  /*20520*/  ISETP.GE.OR P2, PT, R18, R246, !P2 ;  /* 0x000000f61200720c */ /* 0x000fe20005746670 */
[----:B--2---:R-:W-:Y:S01]  /*20530*/  HMMA.16816.F32 R32, R24, R12, R32 ;  /* 0x0000000c1820723c */ /* 0x004fe20000001820 */
[----:B------:R-:W-:Y:S01]  /*20540*/  FSEL R21, R181, -INF , !P6 ;  /* 0xff800000b5157808 */ /* 0x000fe20007000000 */
[----:B------:R-:W-:Y:S01]  /*20550*/  IMAD.MOV.U32 R181, RZ, RZ, R166 ;  /* 0x000000ffffb57224 */ /* 0x000fe200078e00a6 */
[----:B------:R-:W-:-:S02]  /*20560*/  FSEL R176, R176, -INF , !P2 ;  /* 0xff800000b0b07808 */ /* 0x000fc40005000000 */
[----:B------:R-:W-:Y:S01]  /*20570*/  FSEL R20, R183, -INF , !P1 ;  /* 0xff800000b7147808 */ /* 0x000fe20004800000 */
[----:B------:R-:W-:Y:S01]  /*20580*/  HMMA.16816.F32 R28, R24, R14, R28 ;  /* 0x0000000e181c723c */ /* 0x000fe2000000181c */
[----:B------:R-:W-:Y:S01]  /*20590*/  ISETP.GE.AND P6, PT, R19, R247, PT ;  /* 0x000000f71300720c */ /* 0x000fe20003fc6270 */
[----:B------:R-:W-:Y:S01]  /*205a0*/  VIADD R12, R165, 0x28 ;  /* 0x00000028a50c7836 */ /* 0x000fe20000000000 */
[-C--:B------:R-:W-:Y:S01]  /*205b0*/  ISETP.GE.AND P2, PT, R19, R245.reuse, PT ;  /* 0x000000f51300720c */ /* 0x080fe20003f46270 */
[----:B------:R-:W-:Y:S01]  /*205c0*/  VIADD R13, R165, 0x29 ;  /* 0x00000029a50d7836 */ /* 0x000fe20000000000 */
[C---:B------:R-:W-:Y:S02]  /*205d0*/  ISETP.GE.AND P1, PT, R18.reuse, R245, PT ;  /* 0x000000f51200720c */ /* 0x040fe40003f26270 */
[C---:B------:R-:W-:Y:S02]  /*205e0*/  ISETP.GE.OR P6, PT, R19.reuse, R246, !P6 ;  /* 0x000000f61300720c */ /* 0x040fe400077c6670 */
[-C--:B------:R-:W-:Y:S01]  /*205f0*/  ISETP.GE.OR P2, PT, R19, R248.reuse, !P2 ;  /* 0x000000f81300720c */ /* 0x080fe20005746670 */
[C---:B------:R-:W-:Y:S01]  /*20600*/  VIADD R19, R165.reuse, 0x20 ;  /* 0x00000020a5137836 */ /* 0x040fe20000000000 */
[----:B------:R-:W-:Y:S01]  /*20610*/  ISETP.GE.OR P1, PT, R18, R248, !P1 ;  /* 0x000000f81200720c */ /* 0x000fe20004f26670 */
[----:B------:R-:W-:Y:S01]  /*20620*/  VIADD R18, R165, 0x21 ;  /* 0x00000021a5127836 */ /* 0x000fe20000000000 */
[----:B------:R-:W-:-:S02]  /*20630*/  FSEL R177, R177, -INF , !P6 ;  /* 0xff800000b1b17808 */ /* 0x000fc40007000000 */
[----:B------:R-:W-:Y:S02]  /*20640*/  FSEL R178, R178, -INF , !P1 ;  /* 0xff800000b2b27808 */ /* 0x000fe40004800000 */
[C---:B------:R-:W-:Y:S02]  /*20650*/  ISETP.GE.AND P1, PT, R19.reuse, R247, PT ;  /* 0x000000f71300720c */ /* 0x040fe40003f26270 */
[C---:B------:R-:W-:Y:S02]  /*20660*/  ISETP.GE.AND P6, PT, R19.reuse, R245, PT ;  /* 0x000000f51300720c */ /* 0x040fe40003fc6270 */
[C---:B------:R-:W-:Y:S02]  /*20670*/  ISETP.GE.OR P1, PT, R19.reuse, R246, !P1 ;  /* 0x000000f61300720c */ /* 0x040fe40004f26670 */
[----:B------:R-:W-:Y:S02]  /*20680*/  ISETP.GE.OR P6, PT, R19, R248, !P6 ;  /* 0x000000f81300720c */ /* 0x000fe400077c6670 */
[----:B------:R-:W-:-:S02]  /*20690*/  FSEL R179, R179, -INF , !P2 ;  /* 0xff800000b3b37808 */ /* 0x000fc40005000000 */
[----:B------:R-:W-:Y:S02]  /*206a0*/  ISETP.GE.AND P2, PT, R18, R247, PT ;  /* 0x000000f71200720c */ /* 0x000fe40003f46270 */
[----:B------:R-:W-:Y:S02]  /*206b0*/  FSEL R189, R172, -INF , !P1 ;  /* 0xff800000acbd7808 */ /* 0x000fe40004800000 */
[----:B------:R-:W-:Y:S02]  /*206c0*/  FSEL R183, R174, -INF , !P6 ;  /* 0xff800000aeb77808 */ /* 0x000fe40007000000 */
[----:B------:R-:W-:Y:S02]  /*206d0*/  ISETP.GE.AND P1, PT, R18, R245, PT ;  /* 0x000000f51200720c */ /* 0x000fe40003f26270 */
[----:B------:R-:W-:Y:S02]  /*206e0*/  ISETP.GE.AND P6, PT, R12, R247, PT ;  /* 0x000000f70c00720c */ /* 0x000fe40003fc6270 */
[----:B------:R-:W-:-:S02]  /*206f0*/  ISETP.GE.OR P2, PT, R18, R246, !P2 ;  /* 0x000000f61200720c */ /* 0x000fc40005746670 */
[----:B------:R-:W-:Y:S02]  /*20700*/  ISETP.GE.OR P1, PT, R18, R248, !P1 ;  /* 0x000000f81200720c */ /* 0x000fe40004f26670 */
[C---:B------:R-:W-:Y:S02]  /*20710*/  ISETP.GE.OR P6, PT, R12.reuse, R246, !P6 ;  /* 0x000000f60c00720c */ /* 0x040fe400077c6670 */
[----:B------:R-:W-:Y:S02]  /*20720*/  FSEL R188, R173, -INF , !P2 ;  /* 0xff800000adbc7808 */ /* 0x000fe40005000000 */
[----:B------:R-:W-:Y:S02]  /*20730*/  ISETP.GE.AND P2, PT, R12, R245, PT ;  /* 0x000000f50c00720c */ /* 0x000fe40003f46270 */
[----:B------:R-:W-:Y:S02]  /*20740*/  FSEL R184, R175, -INF , !P1 ;  /* 0xff800000afb87808 */ /* 0x000fe40004800000 */
[----:B------:R-:W-:-:S02]  /*20750*/  FSEL R186, R168, -INF , !P6 ;  /* 0xff800000a8ba7808 */ /* 0x000fc40007000000 */
[C---:B------:R-:W-:Y:S02]  /*20760*/  ISETP.GE.AND P1, PT, R13.reuse, R247, PT ;  /* 0x000000f70d00720c */ /* 0x040fe40003f26270 */
[----:B------:R-:W-:Y:S02]  /*20770*/  ISETP.GE.AND P6, PT, R13, R245, PT ;  /* 0x000000f50d00720c */ /* 0x000fe40003fc6270 */
[----:B------:R-:W-:Y:S01]  /*20780*/  ISETP.GE.OR P2, PT, R12, R248, !P2 ;  /* 0x000000f80c00720c */ /* 0x000fe20005746670 */
[----:B------:R-:W-:Y:S01]  /*20790*/  VIADD R12, R165, 0x30 ;  /* 0x00000030a50c7836 */ /* 0x000fe20000000000 */
[C---:B------:R-:W-:Y:S02]  /*207a0*/  ISETP.GE.OR P1, PT, R13.reuse, R246, !P1 ;  /* 0x000000f60d00720c */ /* 0x040fe40004f26670 */
[----:B------:R-:W-:Y:S01]  /*207b0*/  ISETP.GE.OR P6, PT, R13, R248, !P6 ;  /* 0x000000f80d00720c */ /* 0x000fe200077c6670 */
[----:B------:R-:W-:Y:S01]  /*207c0*/  VIADD R13, R165, 0x31 ;  /* 0x00000031a50d7836 */ /* 0x000fe20000000000 */
[----:B------:R-:W-:-:S02]  /*207d0*/  FSEL R182, R170, -INF , !P2 ;  /* 0xff800000aab67808 */ /* 0x000fc40005000000 */
[----:B------:R-:W-:Y:S02]  /*207e0*/  FSEL R187, R169, -INF , !P1 ;  /* 0xff800000a9bb7808 */ /* 0x000fe40004800000 */
[C---:B------:R-:W-:Y:S02]  /*207f0*/  ISETP.GE.AND P2, PT, R12.reuse, R247, PT ;  /* 0x000000f70c00720c */ /* 0x040fe40003f46270 */
[C---:B------:R-:W-:Y:S02]  /*20800*/  ISETP.GE.AND P1, PT, R12.reuse, R245, PT ;  /* 0x000000f50c00720c */ /* 0x040fe40003f26270 */
[----:B------:R-:W-:Y:S02]  /*20810*/  FSEL R185, R171, -INF , !P6 ;  /* 0xff800000abb97808 */ /* 0x000fe40007000000 */
[----:B------:R-:W-:Y:S02]  /*20820*/  ISETP.GE.AND P6, PT, R13, R247, PT ;  /* 0x000000f70d00720c */ /* 0x000fe40003fc6270 */
[----:B------:R-:W-:-:S02]  /*20830*/  ISETP.GE.OR P2, PT, R12, R246, !P2 ;  /* 0x000000f60c00720c */ /* 0x000fc40005746670 */
[----:B------:R-:W-:Y:S01]  /*20840*/  ISETP.GE.OR P1, PT, R12, R248, !P1 ;  /* 0x000000f80c00720c */ /* 0x000fe20004f26670 */
[----:B------:R-:W-:Y:S01]  /*20850*/  VIADD R12, R165, 0x38 ;  /* 0x00000038a50c7836 */ /* 0x000fe20000000000 */
[----:B------:R-:W-:Y:S02]  /*20860*/  ISETP.GE.OR P6, PT, R13, R246, !P6 ;  /* 0x000000f60d00720c */ /* 0x000fe400077c6670 */
[----:B------:R-:W-:Y:S02]  /*20870*/  FSEL R172, R32, -INF , !P2 ;  /* 0xff80000020ac7808 */ /* 0x000fe40005000000 */
[----:B------:R-:W-:Y:S02]  /*20880*/  FSEL R171, R33, -INF , !P6 ;  /* 0xff80000021ab7808 */ /* 0x000fe40007000000 */
[-C--:B------:R-:W-:Y:S02]  /*20890*/  ISETP.GE.AND P6, PT, R12, R245.reuse, PT ;  /* 0x000000f50c00720c */ /* 0x080fe40003fc6270 */
[----:B------:R-:W-:-:S02]  /*208a0*/  ISETP.GE.AND P2, PT, R13, R245, PT ;  /* 0x000000f50d00720c */ /* 0x000fc40003f46270 */
[-C--:B------:R-:W-:Y:S02]  /*208b0*/  ISETP.GE.OR P6, PT, R12, R248.reuse, !P6 ;  /* 0x000000f80c00720c */ /* 0x080fe400077c6670 */
[----:B------:R-:W-:Y:S02]  /*208c0*/  FSEL R168, R34, -INF , !P1 ;  /* 0xff80000022a87808 */ /* 0x000fe40004800000 */
[----:B------:R-:W-:Y:S02]  /*208d0*/  ISETP.GE.AND P1, PT, R12, R247, PT ;  /* 0x000000f70c00720c */ /* 0x000fe40003f26270 */
[----:B------:R-:W-:Y:S02]  /*208e0*/  FSEL R25, R30, -INF , !P6 ;  /* 0xff8000001e197808 */ /* 0x000fe40007000000 */
[----:B------:R-:W-:Y:S02]  /*208f0*/  ISETP.GT.AND P6, PT, R243, R231, PT ;  /* 0x000000e7f300720c */ /* 0x000fe40003fc4270 */
[----:B------:R-:W-:Y:S01]  /*20900*/  ISETP.GE.OR P2, PT, R13, R248, !P2 ;  /* 0x000000f80d00720c */ /* 0x000fe20005746670 */
[----:B------:R-:W-:Y:S01]  /*20910*/  VIADD R13, R165, 0x39 ;  /* 0x00000039a50d7836 */ /* 0x000fe20000000000 */
[----:B------:R-:W-:-:S02]  /*20920*/  ISETP.GE.OR P1, PT, R12, R246, !P1 ;  /* 0x000000f60c00720c */ /* 0x000fc40004f26670 */
[----:B------:R-:W-:Y:S02]  /*20930*/  FSEL R165, R35, -INF , !P2 ;  /* 0xff80000023a57808 */ /* 0x000fe40005000000 */
[----:B------:R-:W-:Y:S02]  /*20940*/  FSEL R170, R28, -INF , !P1 ;  /* 0xff8000001caa7808 */ /* 0x000fe40004800000 */
[C---:B------:R-:W-:Y:S02]  /*20950*/  ISETP.GE.AND P2, PT, R13.reuse, R247, PT ;  /* 0x000000f70d00720c */ /* 0x040fe40003f46270 */
[C---:B------:R-:W-:Y:S02]  /*20960*/  ISETP.GE.AND P1, PT, R13.reuse, R245, PT ;  /* 0x000000f50d00720c */ /* 0x040fe40003f26270 */
[C---:B------:R-:W-:Y:S02]  /*20970*/  ISETP.GE.OR P2, PT, R13.reuse, R246, !P2 ;  /* 0x000000f60d00720c */ /* 0x040fe40005746670 */
[----:B------:R-:W-:-:S02]  /*20980*/  ISETP.GE.OR P1, PT, R13, R248, !P1 ;  /* 0x000000f80d00720c */ /* 0x000fc40004f26670 */
[----:B------:R-:W-:Y:S02]  /*20990*/  FSEL R169, R29, -INF , !P2 ;  /* 0xff8000001da97808 */ /* 0x000fe40005000000 */
[----:B------:R-:W-:Y:S01]  /*209a0*/  FSEL R24, R31, -INF , !P1 ;  /* 0xff8000001f187808 */ /* 0x000fe20004800000 */
[----:B------:R-:W-:Y:S05]  /*209b0*/  @!P6 BRA `(.L_x_2754) ;  /* 0x0000000c00c8e947 */ /* 0x000fea0003800000 */
[----:B------:R-:W-:Y:S04]  /*209c0*/  BSSY B0, `(.L_x_2755) ;  /* 0x000004e000007945 */ /* 0x000fe80003800000 */
[----:B------:R-:W-:Y:S05]  /*209d0*/  @!P0 BRA `(.L_x_2756) ;  /* 0x00000004001c8947 */ /* 0x000fea0003800000 */
[----:B------:R-:W-:Y:S02]  /*209e0*/  R2UR UR4, R8 ;  /* 0x00000000080472ca */ /* 0x000fe400000e0000 */
[----:B------:R-:W-:-:S13]  /*209f0*/  R2UR UR5, R9 ;  /* 0x00000000090572ca */ /* 0x000fda00000e0000 */
[----:B------:R-:W2:Y:S01]  /*20a00*/  LD.E R26, desc[UR4][R10.64+0x170] ;  /* 0x000170040a1a7980 */ /* 0x000ea2000c101900 */
[----:B------:R-:W-:Y:S01]  /*20a10*/  IMAD.SHL.U32 R13, R243, 0x40, RZ ;  /* 0x00000040f30d7824 */ /* 0x000fe200078e00ff */
[C---:B------:R-:W-:Y:S02]  /*20a20*/  R2UR UR12, R8.reuse ;  /* 0x00000000080c72ca */ /* 0x040fe400000e0000 */
[----:B------:R-:W-:Y:S01]  /*20a30*/  R2UR UR13, R9 ;  /* 0x00000000090d72ca */ /* 0x000fe200000e0000 */
[----:B------:R-:W-:Y:S01]  /*20a40*/  VIADD R19, R13, 0xffffffc0 ;  /* 0xffffffc00d137836 */ /* 0x000fe20000000000 */
[----:B------:R-:W-:Y:S02]  /*20a50*/  IABS R15, R13 ;  /* 0x0000000d000f7213 */ /* 0x000fe40000000000 */
[----:B------:R-:W-:Y:S02]  /*20a60*/  R2UR UR10, R8 ;  /* 0x00000000080a72ca */ /* 0x000fe400000e0000 */
[----:B------:R-:W-:-:S02]  /*20a70*/  IABS R12, R19 ;  /* 0x00000013000c7213 */ /* 0x000fc40000000000 */
[C---:B------:R-:W-:Y:S02]  /*20a80*/  R2UR UR11, R9.reuse ;  /* 0x00000000090b72ca */ /* 0x040fe400000e0000 */
[----:B------:R-:W-:Y:S02]  /*20a90*/  R2UR UR8, R8 ;  /* 0x00000000080872ca */ /* 0x000fe400000e0000 */
[----:B------:R-:W-:Y:S02]  /*20aa0*/  R2UR UR9, R9 ;  /* 0x00000000090972ca */ /* 0x000fe400000e0000 */
[-C--:B--2---:R-:W-:Y:S02]  /*20ab0*/  IABS R18, R26.reuse ;  /* 0x0000001a00127213 */ /* 0x084fe40000000000 */
[-C--:B------:R-:W-:Y:S02]  /*20ac0*/  IABS R14, R26.reuse ;  /* 0x0000001a000e7213 */ /* 0x080fe40000000000 */
[----:B------:R-:W1:Y:S01]  /*20ad0*/  I2F.RP R28, R18 ;  /* 0x00000012001c7306 */ /* 0x000e620000209400 */
[----:B------:R-:W-:-:S02]  /*20ae0*/  LOP3.LUT R13, R13, R26, RZ, 0x3c, !PT ;  /* 0x0000001a0d0d7212 */ /* 0x000fc400078e3cff */
[----:B------:R-:W-:Y:S01]  /*20af0*/  IMAD.MOV R14, RZ, RZ, -R14 ;  /* 0x000000ffff0e7224 */ /* 0x000fe200078e0a0e */
[----:B------:R-:W-:-:S04]  /*20b00*/  LOP3.LUT R19, R19, R26, RZ, 0x3c, !PT ;  /* 0x0000001a13137212 */ /* 0x000fc800078e3cff */
        /* <DEDUP_REMOVED lines=14> */
[----:B------:R-:W-:-:S03]  /*20bf0*/  @!P2 VIADD R22, R22, 0x1 ;  /* 0x000000011616a836 */ /* 0x000fc60000000000 */
[-C--:B------:R-:W-:Y:S02]  /*20c00*/  ISETP.GE.U32.AND P1, PT, R15, R18.reuse, PT ;  /* 0x000000120f00720c */ /* 0x080fe40003f26070 */
[-C--:B------:R-:W-:Y:S02]  /*20c10*/  @!P0 IADD3 R12, R12, -R18.reuse, RZ ;  /* 0x800000120c0c8210 */ /* 0x080fe40007ffe0ff */
[----:B------:R-:W-:Y:S02]  /*20c20*/  @!P0 IADD3 R23, R23, 0x1, RZ ;  /* 0x0000000117178810 */ /* 0x000fe40007ffe0ff */
[----:B------:R-:W-:Y:S02]  /*20c30*/  ISETP.GE.U32.AND P2, PT, R12, R18, PT ;  /* 0x000000120c00720c */ /* 0x000fe40003f46070 */
[----:B------:R-:W-:Y:S02]  /*20c40*/  ISETP.GE.AND P0, PT, R19, RZ, PT ;  /* 0x000000ff1300720c */ /* 0x000fe40003f06270 */
[----:B------:R-:W-:Y:S01]  /*20c50*/  LOP3.LUT R12, RZ, R26, RZ, 0x33, !PT ;  /* 0x0000001aff0c7212 */ /* 0x000fe200078e33ff */
[----:B------:R-:W2:Y:S02]  /*20c60*/  LD.E.64 R18, desc[UR4][R10.64+0x38] ;  /* 0x000038040a127980 */ /* 0x000ea4000c101b00 */
[----:B------:R-:W-:Y:S01]  /*20c70*/  @P1 VIADD R22, R22, 0x1 ;  /* 0x0000000116161836 */ /* 0x000fe20000000000 */
[----:B------:R-:W-:-:S03]  /*20c80*/  ISETP.GE.AND P1, PT, R13, RZ, PT ;  /* 0x000000ff0d00720c */ /* 0x000fc60003f26270 */
[----:B------:R-:W-:Y:S02]  /*20c90*/  IMAD.MOV.U32 R14, RZ, RZ, R22 ;  /* 0x000000ffff0e7224 */ /* 0x000fe400078e0016 */
[----:B------:R-:W-:Y:S01]  /*20ca0*/  @P2 VIADD R23, R23, 0x1 ;  /* 0x0000000117172836 */ /* 0x000fe20000000000 */
[----:B------:R-:W-:-:S04]  /*20cb0*/  ISETP.NE.AND P2, PT, R26, RZ, PT ;  /* 0x000000ff1a00720c */ /* 0x000fc80003f45270 */
[----:B------:R-:W-:-:S03]  /*20cc0*/  MOV R15, R23 ;  /* 0x00000017000f7202 */ /* 0x000fc60000000f00 */
[----:B------:R-:W-:Y:S02]  /*20cd0*/  @!P1 IMAD.MOV R14, RZ, RZ, -R14 ;  /* 0x000000ffff0e9224 */ /* 0x000fe400078e0a0e */
[----:B------:R-:W-:-:S03]  /*20ce0*/  @!P0 IMAD.MOV R15, RZ, RZ, -R15 ;  /* 0x000000ffff0f8224 */ /* 0x000fc600078e0a0f */
[C---:B------:R-:W-:Y:S02]  /*20cf0*/  SEL R14, R12.reuse, R14, !P2 ;  /* 0x0000000e0c0e7207 */ /* 0x040fe40005000000 */
[----:B------:R-:W-:-:S03]  /*20d00*/  SEL R15, R12, R15, !P2 ;  /* 0x0000000f0c0f7207 */ /* 0x000fc60005000000 */
[----:B------:R-:W-:-:S04]  /*20d10*/  IMAD.WIDE R12, R14, 0x4, R240 ;  /* 0x000000040e0c7825 */ /* 0x000fc800078e02f0 */
[----:B------:R-:W-:Y:S02]  /*20d20*/  IMAD.WIDE R22, R15, 0x4, R240 ;  /* 0x000000040f167825 */ /* 0x000fe400078e02f0 */
        /* <DEDUP_REMOVED lines=8> */
[----:B------:R-:W-:-:S04]  /*20db0*/  IMAD R14, R18, R15, R14 ;  /* 0x0000000f120e7224 */ /* 0x000fc800078e020e */
[----:B------:R-:W-:Y:S02]  /*20dc0*/  IMAD.IADD R27, R27, 0x1, R14 ;  /* 0x000000011b1b7824 */ /* 0x000fe400078e020e */
[----:B---3--:R-:W-:-:S05]  /*20dd0*/  IMAD.IADD R12, R12, 0x1, -R13 ;  /* 0x000000010c0c7824 */ /* 0x008fca00078e0a0d */
[----:B------:R-:W-:Y:S01]  /*20de0*/  SHF.R.S32.HI R15, RZ, 0x1f, R12 ;  /* 0x0000001fff0f7819 */ /* 0x000fe2000001140c */
[----:B----4-:R-:W-:-:S04]  /*20df0*/  IMAD R13, R23, R12, RZ ;  /* 0x0000000c170d7224 */ /* 0x010fc800078e02ff */
[----:B------:R-:W-:Y:S02]  /*20e00*/  IMAD R13, R22, R15, R13 ;  /* 0x0000000f160d7224 */ /* 0x000fe400078e020d */
[----:B------:R-:W-:-:S04]  /*20e10*/  IMAD.WIDE.U32 R22, R12, R22, R26 ;  /* 0x000000160c167225 */ /* 0x000fc800078e001a */
[----:B------:R-:W-:Y:S01]  /*20e20*/  IMAD.MOV.U32 R19, RZ, RZ, R22 ;  /* 0x000000ffff137224 */ /* 0x000fe200078e0016 */
[----:B------:R-:W-:Y:S01]  /*20e30*/  IADD3 R18, R23, R13, RZ ;  /* 0x0000000d17127210 */ /* 0x000fe20007ffe0ff */
[----:B------:R-:W-:Y:S05]  /*20e40*/  BRA `(.L_x_2757) ;  /* 0x0000000000147947 */ /* 0x000fea0003800000 */
.L_x_2756:
[----:B------:R-:W-:Y:S02]  /*20e50*/  R2UR UR4, R8 ;  /* 0x00000000080472ca */ /* 0x000fe400000e0000 */
[----:B------:R-:W-:-:S13]  /*20e60*/  R2UR UR5, R9 ;  /* 0x00000000090572ca */ /* 0x000fda00000e0000 */
[----:B------:R-:W2:Y:S02]  /*20e70*/  LD.E R19, desc[UR4][R10.64+0x38] ;  /* 0x000038040a137980 */ /* 0x000ea4000c101900 */
[----:B--2---:R-:W-:-:S05]  /*20e80*/  IMAD.U32 R19, R19, -0x40, RZ ;  /* 0xffffffc013137824 */ /* 0x004fca00078e00ff */
[----:B------:R-:W-:Y:S02]  /*20e90*/  SHF.R.S32.HI R18, RZ, 0x1f, R19 ;  /* 0x0000001fff127819 */ /* 0x000fe40000011413 */
.L_x_2757:
[----:B------:R-:W-:Y:S05]  /*20ea0*/  BSYNC B0 ;  /* 0x0000000000007941 */ /* 0x000fea0003800000 */
.L_x_2755:
[C---:B------:R-:W-:Y:S01]  /*20eb0*/  @P5 IADD3 R13, P0, R19.reuse, R229, RZ ;  /* 0x000000e5130d5210 */ /* 0x040fe20007f1e0ff */
[----:B------:R1:W-:Y:S01]  /*20ec0*/  STL.64 [R1+0x8], R2 ;  /* 0x0000080201007387 */ /* 0x0003e20000100a00 */
[CC--:B------:R-:W-:Y:S02]  /*20ed0*/  LEA R32, P1, R19.reuse, R233.reuse, 0x1 ;  /* 0x000000e913207211 */ /* 0x0c0fe400078208ff */
[----:B------:R-:W-:Y:S01]  /*20ee0*/  LOP3.LUT R15, R244, 0x1, RZ, 0xc0, !PT ;  /* 0x00000001f40f7812 */ /* 0x000fe200078ec0ff */
[----:B------:R-:W-:Y:S01]  /*20ef0*/  @P5 IMAD.X R12, R18, 0x1, R230, P0 ;  /* 0x00000001120c5824 */ /* 0x000fe200000e06e6 */
[----:B------:R-:W-:Y:S02]  /*20f00*/  LEA.HI.X R33, R19, R232, R18, 0x1, P1 ;  /* 0x000000e813217211 */ /* 0x000fe400008f0c12 */
[----:B------:R-:W-:Y:S02]  /*20f10*/  @P5 LEA R28, P1, R13, R233, 0x1 ;  /* 0x000000e90d1c5211 */ /* 0x000fe400078208ff */
[----:B------:R-:W-:-:S02]  /*20f20*/  @P4 IADD3 R14, P0, R19, R229, RZ ;  /* 0x000000e5130e4210 */ /* 0x000fc40007f1e0ff */
[----:B------:R-:W-:Y:S02]  /*20f30*/  ISETP.NE.U32.AND P2, PT, R15, 0x1, PT ;  /* 0x000000010f00780c */ /* 0x000fe40003f45070 */
[-C--:B------:R-:W-:Y:S01]  /*20f40*/  @P5 LEA.HI.X R29, R13, R232.reuse, R12, 0x1, P1 ;  /* 0x000000e80d1d5211 */ /* 0x080fe200008f0c0c */
[----:B------:R-:W-:Y:S01]  /*20f50*/  @P4 IMAD.X R12, R18, 0x1, R230, P0 ;  /* 0x00000001120c4824 */ /* 0x000fe200000e06e6 */
[C---:B------:R-:W-:Y:S02]  /*20f60*/  @P4 LEA R26, P1, R14.reuse, R233, 0x1 ;  /* 0x000000e90e1a4211 */ /* 0x040fe400078208ff */
[----:B------:R-:W-:Y:S02]  /*20f70*/  @P3 IADD3 R13, P0, R19, R229, RZ ;  /* 0x000000e5130d3210 */ /* 0x000fe40007f1e0ff */
[----:B------:R-:W-:-:S03]  /*20f80*/  @P4 LEA.HI.X R27, R14, R232, R12, 0x1, P1 ;  /* 0x000000e80e1b4211 */ /* 0x000fc600008f0c0c */
[----:B------:R-:W-:Y:S01]  /*20f90*/  @P3 IMAD.X R12, R18, 0x1, R230, P0 ;  /* 0x00000001120c3824 */ /* 0x000fe200000e06e6 */
[----:B------:R-:W-:Y:S02]  /*20fa0*/  IADD3 R15, P1, P0, R229, R229, R19 ;  /* 0x000000e5e50f7210 */ /* 0x000fe4000783e013 */
[----:B------:R-:W-:Y:S02]  /*20fb0*/  @!P2 R2UR UR4, R8 ;  /* 0x000000000804a2ca */ /* 0x000fe400000e0000 */
[----:B------:R-:W-:Y:S02]  /*20fc0*/  IADD3.X R14, R230, R230, R18, P1, P0 ;  /* 0x000000e6e60e7210 */ /* 0x000fe40000fe0412 */
[-C--:B------:R-:W-:Y:S02]  /*20fd0*/  @P3 LEA R22, P0, R13, R233.reuse, 0x1 ;  /* 0x000000e90d163211 */ /* 0x080fe400078008ff */
[----:B------:R-:W-:Y:S02]  /*20fe0*/  @!P2 LEA R30, P1, R15, R233, 0x1 ;  /* 0x000000e90f1ea211 */ /* 0x000fe400078208ff */
[----:B------:R-:W-:-:S02]  /*20ff0*/  @P3 LEA.HI.X R23, R13, R232, R12, 0x1, P0 ;  /* 0x000000e80d173211 */ /* 0x000fc400000f0c0c */
[CCC-:B------:R-:W-:Y:S02]  /*21000*/  @!P2 LEA.HI.X R31, R15.reuse, R232.reuse, R14.reuse, 0x1, P1 ;  /* 0x000000e80f1fa211 */ /* 0x1c0fe400008f0c0e */
[CC--:B------:R-:W-:Y:S02]  /*21010*/  @P5 LEA R174, P0, R15.reuse, R233.reuse, 0x1 ;  /* 0x000000e90fae5211 */ /* 0x0c0fe400078008ff */
[CC--:B------:R-:W-:Y:S02]  /*21020*/  @P4 LEA R166, P1, R15.reuse, R233.reuse, 0x1 ;  /* 0x000000e90fa64211 */ /* 0x0c0fe400078208ff */
[CCC-:B------:R-:W-:Y:S02]  /*21030*/  @P5 LEA.HI.X R175, R15.reuse, R232.reuse, R14.reuse, 0x1, P0 ;  /* 0x000000e80faf5211 */ /* 0x1c0fe400000f0c0e */
[C---:B------:R-:W-:Y:S02]  /*21040*/  @P4 LEA.HI.X R167, R15.reuse, R232, R14, 0x1, P1 ;  /* 0x000000e80fa74211 */ /* 0x040fe400008f0c0e */
[----:B------:R-:W-:-:S02]  /*21050*/  @P3 LEA R34, P0, R15, R233, 0x1 ;  /* 0x000000e90f223211 */ /* 0x000fc400078008ff */
[CC--:B------:R-:W-:Y:S02]  /*21060*/  IADD3 R12, P1, R15.reuse, R229.reuse, RZ ;  /* 0x000000e50f0c7210 */ /* 0x0c0fe40007f3e0ff */
[-C--:B------:R-:W-:Y:S02]  /*21070*/  @P3 LEA.HI.X R35, R15, R232.reuse, R14, 0x1, P0 ;  /* 0x000000e80f233211 */ /* 0x080fe400000f0c0e */
[----:B------:R-:W-:Y:S01]  /*21080*/  @!P2 IADD3 R19, P0, R19, R229, RZ ;  /* 0x000000e51313a210 */ /* 0x000fe20007f1e0ff */
[--C-:B------:R-:W-:Y:S01]  /*21090*/  IMAD.X R14, R14, 0x1, R230.reuse, P1 ;  /* 0x000000010e0e7824 */ /* 0x100fe200008e06e6 */
[----:B------:R-:W-:Y:S02]  /*210a0*/  @!P2 LEA R198, P1, R12, R233, 0x1 ;  /* 0x000000e90cc6a211 */ /* 0x000fe400078208ff */
[----:B------:R-:W-:Y:S01]  /*210b0*/  @!P2 R2UR UR5, R9 ;  /* 0x000000000905a2ca */ /* 0x000fe200000e0000 */
[----:B------:R-:W-:Y:S01]  /*210c0*/  @!P2 IMAD.X R18, R18, 0x1, R230, P0 ;  /* 0x000000011212a824 */ /* 0x000fe200000e06e6 */
[----:B------:R-:W-:-:S02]  /*210d0*/  @!P2 LEA.HI.X R199, R12, R232, R14, 0x1, P1 ;  /* 0x000000e80cc7a211 */ /* 0x000fc400008f0c0e */
[CC--:B------:R-:W-:Y:S02]  /*210e0*/  @P4 LEA R194, P1, R12.reuse, R233.reuse, 0x1 ;  /* 0x000000e90cc24211 */ /* 0x0c0fe400078208ff */
[CC--:B------:R-:W-:Y:S02]  /*210f0*/  @P5 LEA R196, P0, R12.reuse, R233.reuse, 0x1 ;  /* 0x000000e90cc45211 */ /* 0x0c0fe400078008ff */
[CCC-:B------:R-:W-:Y:S02]  /*21100*/  @P4 LEA.HI.X R195, R12.reuse, R232.reuse, R14.reuse, 0x1, P1 ;  /* 0x000000e80cc34211 */ /* 0x1c0fe400008f0c0e */
[-C--:B-1----:R-:W-:Y:S02]  /*21110*/  @!P2 LEA R2, P1, R19, R233.reuse, 0x1 ;  /* 0x000000e91302a211 */ /* 0x082fe400078208ff */
[----:B------:R-:W-:Y:S02]  /*21120*/  @P5 LEA.HI.X R197, R12, R232, R14, 0x1, P0 ;  /* 0x000000e80cc55211 */ /* 0x000fe400000f0c0e */
[----:B------:R-:W-:Y:S01]  /*21130*/  @P5 R2UR UR12, R8 ;  /* 0x00000000080c52ca */ /* 0x000fe200000e0000 */
[----:B------:R1:W-:Y:S01]  /*21140*/  @!P2 STL [R1], R2 ;  /* 0x000000020100a387 */ /* 0x0003e20000100800 */
[----:B------:R-:W-:-:S02]  /*21150*/  @P3 LEA R192, P0, R12, R233, 0x1 ;  /* 0x000000e90cc03211 */ /* 0x000fc400078008ff */
[C---:B------:R-:W-:Y:S02]  /*21160*/  @P5 R2UR UR13, R9.reuse ;  /* 0x00000000090d52ca */ /* 0x040fe400000e0000 */
[----:B------:R-:W-:Y:S02]  /*21170*/  @P4 R2UR UR10, R8 ;  /* 0x00000000080a42ca */ /* 0x000fe400000e0000 */
[C---:B------:R-:W-:Y:S01]  /*21180*/  @P4 R2UR UR11, R9.reuse ;  /* 0x00000000090b42ca */ /* 0x040fe200000e0000 */
[----:B------:R-:W-:Y:S01]  /*21190*/  @P5 IMAD.MOV.U32 R13, RZ, RZ, R33 ;  /* 0x000000ffff0d5224 */ /* 0x000fe200078e0021 */
[----:B------:R-:W-:Y:S01]  /*211a0*/  @P3 LEA.HI.X R193, R12, R232, R14, 0x1, P0 ;  /* 0x000000e80cc13211 */ /* 0x000fe200000f0c0e */
[----:B------:R-:W-:Y:S01]  /*211b0*/  @!PT LDS RZ, [RZ] ;  /* 0x00000000fffff984 */ /* 0x000fe20000000800 */
[----:B------:R-:W-:Y:S01]  /*211c0*/  @!PT LDS RZ, [RZ] ;  /* 0x00000000fffff984 */ /* 0x000fe20000000800 */
[----:B------:R-:W-:Y:S01]  /*211d0*/  @!PT LDS RZ, [RZ] ;  /* 0x00000000fffff984 */ /* 0x000fe20000000800 */
[----:B------:R-:W-:Y:S04]  /*211e0*/  @!P2 LDGSTS.E.BYPASS.LTC128B.128 [R242+0x8000], desc[UR4][R32.64] ;  /* 0x0800000020f2afae */ /* 0x000fe8000b901d44 */
[----:B-1----:R-:W5:Y:S04]  /*211f0*/  LDL.LU.64 R2, [R1+0x8] ;  /* 0x0000080001027983 */ /* 0x002f680000300a00 */
[----:B------:R-:W2:Y:S01]  /*21200*/  LDL.LU.64 R14, [R1] ;  /* 0x00000000010e7983 */ /* 0x000ea20000300a00 */
[--C-:B------:R-:W-:Y:S01]  /*21210*/  @P5 IMAD.MOV.U32 R12, RZ, RZ, R32.reuse ;  /* 0x000000ffff0c5224 */ /* 0x100fe200078e0020 */
[C---:B------:R-:W-:Y:S01]  /*21220*/  @P3 R2UR UR8, R8.reuse ;  /* 0x00000000080832ca */ /* 0x040fe200000e0000 */
[----:B------:R-:W-:Y:S01]  /*21230*/  IMAD.MOV.U32 R233, RZ, RZ, R32 ;  /* 0x000000ffffe97224 */ /* 0x000fe200078e0020 */
[----:B------:R-:W-:Y:S01]  /*21240*/  @P3 R2UR UR9, R9 ;  /* 0x00000000090932ca */ /* 0x000fe200000e0000 */
[----:B------:R1:W-:Y:S01]  /*21250*/  @P2 STS.128 [R242+0x8000], RZ ;  /* 0x008000fff2002388 */ /* 0x0003e20000000c00 */
[----:B------:R-:W-:-:S02]  /*21260*/  @P3 R2UR UR14, R8 ;  /* 0x00000000080e32ca */ /* 0x000fc400000e0000 */
[C---:B------:R-:W-:Y:S01]  /*21270*/  @P3 R2UR UR15, R9.reuse ;  /* 0x00000000090f32ca */ /* 0x040fe200000e0000 */
[----:B------:R-:W-:Y:S01]  /*21280*/  @!PT LDS RZ, [RZ] ;  /* 0x00000000fffff984 */ /* 0x000fe20000000800 */
[----:B------:R-:W-:Y:S01]  /*21290*/  @!PT LDS RZ, [RZ] ;  /* 0x00000000fffff984 */ /* 0x000fe20000000800 */
[----:B------:R-:W-:Y:S01]  /*212a0*/  @!PT LDS RZ, [RZ] ;  /* 0x00000000fffff984 */ /* 0x000fe20000000800 */
[----:B------:R3:W-:Y:S01]  /*212b0*/  @P5 LDGSTS.E.BYPASS.LTC128B.128 [R242+0xa000], desc[UR12][R12.64+0x80] ;  /* 0x0a0000800cf25fae */ /* 0x0007e2000b901d4c */
[----:B------:R-:W-:Y:S02]  /*212c0*/  @!P2 R2UR UR12, R8 ;  /* 0x00000000080ca2ca */ /* 0x000fe400000e0000 */
[----:B------:R-:W-:Y:S01]  /*212d0*/  @!P2 R2UR UR13, R9 ;  /* 0x00000000090da2ca */ /* 0x000fe200000e0000 */
[----:B------:R1:W-:Y:S01]  /*212e0*/  @!P5 STS.128 [R242+0xa000], RZ ;  /* 0x00a000fff200d388 */ /* 0x0003e20000000c00 */
[----:B---3--:R-:W-:Y:S02]  /*212f0*/  @P4 IMAD.MOV.U32 R12, RZ, RZ, R32 ;  /* 0x000000ffff0c4224 */ /* 0x008fe400078e0020 */
[----:B------:R-:W-:-:S05]  /*21300*/  @P4 IMAD.MOV.U32 R13, RZ, RZ, R33 ;  /* 0x000000ffff0d4224 */ /* 0x000fca00078e0021 */
[----:B------:R-:W-:Y:S01]  /*21310*/  @!PT LDS RZ, [RZ] ;  /* 0x00000000fffff984 */ /* 0x000fe20000000800 */
[----:B------:R-:W-:Y:S01]  /*21320*/  @!PT LDS RZ, [RZ] ;  /* 0x00000000fffff984 */ /* 0x000fe20000000800 */
[----:B------:R-:W-:Y:S01]  /*21330*/  @!PT LDS RZ, [RZ] ;  /* 0x00000000fffff984 */ /* 0x000fe20000000800 */
[----:B------:R3:W-:Y:S01]  /*21340*/  @P4 LDGSTS.E.BYPASS.LTC128B.128 [R242+0xc000], desc[UR10][R12.64+0x100] ;  /* 0x0c0001000cf24fae */ /* 0x0007e2000b901d4a */
[----:B------:R-:W-:Y:S02]  /*21350*/  @P5 R2UR UR10, R8 ;  /* 0x00000000080a52ca */ /* 0x000fe400000e0000 */
[----:B------:R-:W-:Y:S01]  /*21360*/  @P5 R2UR UR11, R9 ;  /* 0x00000000090b52ca */ /* 0x000fe200000e0000 */
        /* <DEDUP_REMOVED lines=10> */
[----:B--2---:R-:W-:Y:S01]  /*21410*/  @!P2 LEA.HI.X R15, R19, R232, R18, 0x1, P1 ;  /* 0x000000e8130fa211 */ /* 0x004fe200008f0c12 */
[----:B------:R-:W-:-:S04]  /*21420*/  IMAD.MOV.U32 R232, RZ, RZ, R33 ;  /* 0x000000ffffe87224 */ /* 0x000fc800078e0021 */
[----:B------:R-:W-:Y:S01]  /*21430*/  @!PT LDS RZ, [RZ] ;  /* 0x00000000fffff984 */ /* 0x000fe20000000800 */
[----:B------:R-:W-:Y:S01]  /*21440*/  @!PT LDS RZ, [RZ] ;  /* 0x00000000fffff984 */ /* 0x000fe20000000800 */
[----:B------:R-:W-:Y:S01]  /*21450*/  @!PT LDS RZ, [RZ] ;  /* 0x00000000fffff984 */ /* 0x000fe20000000800 */
[----:B------:R1:W-:Y:S01]  /*21460*/  @!P2 LDGSTS.E.BYPASS.LTC128B.128 [R242+0x8800], desc[UR4][R14.64] ;  /* 0x088000000ef2afae */ /* 0x0003e2000b901d44 */
[C---:B------:R-:W-:Y:S02]  /*21470*/  @P3 R2UR UR4, R8.reuse ;  /* 0x00000000080432ca */ /* 0x040fe400000e0000 */
[C---:B------:R-:W-:Y:S01]  /*21480*/  @P3 R2UR UR5, R9.reuse ;  /* 0x00000000090532ca */ /* 0x040fe200000e0000 */
[----:B------:R1:W-:Y:S04]  /*21490*/  @P2 STS.128 [R242+0x8800], RZ ;  /* 0x008800fff2002388 */ /* 0x0003e80000000c00 */
[----:B------:R-:W-:Y:S01]  /*214a0*/  @!PT LDS RZ, [RZ] ;  /* 0x00000000fffff984 */ /* 0x000fe20000000800 */
[----:B------:R-:W-:Y:S01]  /*214b0*/  @!PT LDS RZ, [RZ] ;  /* 0x00000000fffff984 */ /* 0x000fe20000000800 */
[----:B------:R-:W-:Y:S01]  /*214c0*/  @!PT LDS RZ, [RZ] ;  /* 0x00000000fffff984 */ /* 0x000fe20000000800 */
[----:B------:R1:W-:Y:S01]  /*214d0*/  @P5 LDGSTS.E.BYPASS.LTC128B.128 [R242+0xa800], desc[UR10][R28.64+0x80] ;  /* 0x0a8000801cf25fae */ /* 0x0003e2000b901d4a */
[C---:B------:R-:W-:Y:S02]  /*214e0*/  @!P2 R2UR UR10, R8.reuse ;  /* 0x00000000080aa2ca */ /* 0x040fe400000e0000 */
[----:B------:R-:W-:Y:S01]  /*214f0*/  @!P2 R2UR UR11, R9 ;  /* 0x00000000090ba2ca */ /* 0x000fe200000e0000 */
[----:B------:R1:W-:Y:S04]  /*21500*/  @!P5 STS.128 [R242+0xa800], RZ ;  /* 0x00a800fff200d388 */ /* 0x0003e80000000c00 */
[----:B------:R-:W-:Y:S01]  /*21510*/  @!PT LDS RZ, [RZ] ;  /* 0x00000000fffff984 */ /* 0x000fe20000000800 */
[----:B------:R-:W-:Y:S01]  /*21520*/  @!PT LDS RZ, [RZ] ;  /* 0x00000000fffff984 */ /* 0x000fe20000000800 */
[----:B------:R-:W-:Y:S01]  /*21530*/  @!PT LDS RZ, [RZ] ;  /* 0x00000000fffff984 */ /* 0x000fe20000000800 */
[----:B------:R1:W-:Y:S01]  /*21540*/  @P4 LDGSTS.E.BYPASS.LTC128B.128 [R242+0xc800], desc[UR8][R26.64+0x100] ;  /* 0x0c8001001af24fae */ /* 0x0003e2000b901d48 */
[----:B------:R-:W-:-:S02]  /*21550*/  @P5 R2UR UR8, R8 ;  /* 0x00000000080852ca */ /* 0x000fc400000e0000 */
[C---:B------:R-:W-:Y:S01]  /*21560*/  @P5 R2UR UR9, R9.reuse ;  /* 0x00000000090952ca */ /* 0x040fe200000e0000 */
[----:B------:R1:W-:Y:S04]  /*21570*/  @!P4 STS.128 [R242+0xc800], RZ ;  /* 0x00c800fff200c388 */ /* 0x0003e80000000c00 */
[----:B------:R-:W-:Y:S01]  /*21580*/  @!PT LDS RZ, [RZ] ;  /* 0x00000000fffff984 */ /* 0x000fe20000000800 */
[----:B------:R-:W-:Y:S01]  /*21590*/  @!PT LDS RZ, [RZ] ;  /* 0x00000000fffff984 */ /* 0x000fe20000000800 */
[----:B------:R-:W-:Y:S01]  /*215a0*/  @!PT LDS RZ, [RZ] ;  /* 0x00000000fffff984 */ /* 0x000fe20000000800 */
[----:B------:R1:W-:Y:S01]  /*215b0*/  @P3 LDGSTS.E.BYPASS.LTC128B.128 [R242+0xe800], desc[UR4][R22.64+0x180] ;  /* 0x0e80018016f23fae */ /* 0x0003e2000b901d44 */
[C---:B------:R-:W-:Y:S02]  /*215c0*/  @P4 R2UR UR4, R8.reuse ;  /* 0x00000000080442ca */ /* 0x040fe400000e0000 */
[----:B------:R-:W-:Y:S01]  /*215d0*/  @P4 R2UR UR5, R9 ;  /* 0x00000000090542ca */ /* 0x000fe200000e0000 */
[----:B------:R1:W-:Y:S04]  /*215e0*/  @!P3 STS.128 [R242+0xe800], RZ ;  /* 0x00e800fff200b388 */ /* 0x0003e80000000c00 */
[----:B------:R-:W-:Y:S01]  /*215f0*/  @!PT LDS RZ, [RZ] ;  /* 0x00000000fffff984 */ /* 0x000fe20000000800 */
[----:B------:R-:W-:Y:S01]  /*21600*/  @!PT LDS RZ, [RZ] ;  /* 0x00000000fffff984 */ /* 0x000fe20000000800 */
[----:B------:R-:W-:Y:S01]  /*21610*/  @!PT LDS RZ, [RZ] ;  /* 0x00000000fffff984 */ /* 0x000fe20000000800 */
[----:B------:R1:W-:Y:S01]  /*21620*/  @!P2 LDGSTS.E.BYPASS.LTC128B.128 [R242+0x9000], desc[UR10][R30.64] ;  /* 0x090000001ef2afae */ /* 0x0003e2000b901d4a */
[----:B------:R-:W-:-:S02]  /*21630*/  @P5 R2UR UR10, R8 ;  /* 0x00000000080a52ca */ /* 0x000fc400000e0000 */
[C---:B------:R-:W-:Y:S01]  /*21640*/  @P5 R2UR UR11, R9.reuse ;  /* 0x00000000090b52ca */ /* 0x040fe200000e0000 */
[----:B------:R1:W-:Y:S04]  /*21650*/  @P2 STS.128 [R242+0x9000], RZ ;  /* 0x009000fff2002388 */ /* 0x0003e80000000c00 */
        /* <DEDUP_REMOVED lines=10> */
[----:B------:R1:W-:Y:S01]  /*21700*/  @P4 LDGSTS.E.BYPASS.LTC128B.128 [R242+0xd000], desc[UR4][R166.64+0x100] ;  /* 0x0d000100a6f24fae */ /* 0x0003e2000b901d44 */
[----:B------:R-:W-:-:S02]  /*21710*/  @P3 R2UR UR4, R8 ;  /* 0x00000000080432ca */ /* 0x000fc400000e0000 */
[----:B------:R-:W-:Y:S01]  /*21720*/  @P3 R2UR UR5, R9 ;  /* 0x00000000090532ca */ /* 0x000fe200000e0000 */
        /* <DEDUP_REMOVED lines=27> */
.L_x_2754:
[----:B------:R-:W-:Y:S05]  /*218e0*/  BSYNC B1 ;  /* 0x0000000000017941 */ /* 0x000fea0003800000 */
.L_x_2753:
[----:B------:R-:W-:Y:S01]  /*218f0*/  R2UR UR4, R8 ;  /* 0x00000000080472ca */ /* 0x000fe200000e0000 */
[----:B-1----:R-:W-:Y:S01]  /*21900*/  LDSM.16.MT88.4 R12, [R218+0x10000] ;  /* 0x01000000da0c783b */ /* 0x002fe20000004200 */
[----:B------:R-:W-:-:S13]  /*21910*/  R2UR UR5, R9 ;  /* 0x00000000090572ca */ /* 0x000fda00000e0000 */
[----:B------:R1:W2:Y:S02]  /*21920*/  LD.E R27, desc[UR4][R10.64+0xdc] ;  /* 0x0000dc040a1b7980 */ /* 0x0002a4000c101900 */
[----:B-1----:R-:W-:Y:S02]  /*21930*/  FMNMX.FTZ R11, R164, R16, !PT ;  /* 0x00000010a40b7209 */ /* 0x002fe40007810000 */
[----:B-----5:R-:W-:Y:S02]  /*21940*/  FMNMX.FTZ R10, R3, R0, !PT ;  /* 0x00000000030a7209 */ /* 0x020fe40007810000 */
        /* <DEDUP_REMOVED lines=29> */
[----:B------:R-:W-:-:S03]  /*21b20*/  FMNMX.FTZ R10, R24, R10, !PT ;  /* 0x0000000a180a7209 */ /* 0x000fc60007810000 */
[----:B------:R-:W1:Y:S04]  /*21b30*/  SHFL.BFLY PT, R9, R11, 0x2, 0x1f ;  /* 0x0c401f000b097f89 */ /* 0x000e6800000e0000 */
[----:B------:R-:W3:Y:S01]  /*21b40*/  SHFL.BFLY PT, R8, R10, 0x2, 0x1f ;  /* 0x0c401f000a087f89 */ /* 0x000ee200000e0000 */
[----:B-1----:R-:W-:Y:S02]  /*21b50*/  FMNMX.FTZ R9, R11, R9, !PT ;  /* 0x000000090b097209 */ /* 0x002fe40007810000 */
[----:B---3--:R-:W-:-:S03]  /*21b60*/  FMNMX.FTZ R8, R10, R8, !PT ;  /* 0x000000080a087209 */ /* 0x008fc60007810000 */
[----:B------:R-:W1:Y:S04]  /*21b70*/  SHFL.BFLY PT, R33, R9, 0x1, 0x1f ;  /* 0x0c201f0009217f89 */ /* 0x000e6800000e0000 */
[----:B------:R-:W3:Y:S01]  /*21b80*/  SHFL.BFLY PT, R32, R8, 0x1, 0x1f ;  /* 0x0c201f0008207f89 */ /* 0x000ee200000e0000 */
[----:B-1----:R-:W-:Y:S02]  /*21b90*/  FMNMX.FTZ R33, R9, R33, !PT ;  /* 0x0000002109217209 */ /* 0x002fe40007810000 */
[----:B---3--:R-:W-:Y:S02]  /*21ba0*/  FMNMX.FTZ R32, R8, R32, !PT ;  /* 0x0000002008207209 */ /* 0x008fe40007810000 */
[----:B------:R-:W-:Y:S01]  /*21bb0*/  FSETP.NEU.FTZ.AND P1, PT, R33, -INF , PT ;  /* 0xff8000002100780b */ /* 0x000fe20003f3d000 */
[----:B------:R-:W-:Y:S01]  /*21bc0*/  LDSM.16.MT88.4 R8, [R217+0x10000] ;  /* 0x01000000d908783b */ /* 0x000fe20000004200 */
[----:B------:R-:W-:Y:S01]  /*21bd0*/  FSETP.NEU.FTZ.AND P0, PT, R32, -INF , PT ;  /* 0xff8000002000780b */ /* 0x000fe20003f1d000 */
[C---:B--2---:R-:W-:Y:S01]  /*21be0*/  FMUL.FTZ R166, R27.reuse, R33 ;  /* 0x000000211ba67220 */ /* 0x044fe20000410000 */
[----:B------:R-:W-:-:S04]  /*21bf0*/  FMUL.FTZ R26, R27, R32 ;  /* 0x000000201b1a7220 */ /* 0x000fc80000410000 */
[----:B------:R-:W-:Y:S02]  /*21c00*/  FSEL R166, R166, RZ, P1 ;  /* 0x000000ffa6a67208 */ /* 0x000fe40000800000 */
[----:B------:R-:W-:-:S03]  /*21c10*/  FSEL R26, R26, RZ, P0 ;  /* 0x000000ff1a1a7208 */ /* 0x000fc60000000000 */
[-CC-:B------:R-:W-:Y:S01]  /*21c20*/  FFMA.FTZ R31, R2, R27.reuse, -R166.reuse ;  /* 0x0000001b021f7223 */ /* 0x180fe200000108a6 */
[-C--:B------:R-:W-:Y:S01]  /*21c30*/  FFMA.FTZ R35, R16, R27.reuse, -R166 ;  /* 0x0000001b10237223 */ /* 0x080fe200000108a6 */
[-C--:B------:R-:W-:Y:S01]  /*21c40*/  FFMA.FTZ R2, R17, R27.reuse, -R26 ;  /* 0x0000001b11027223 */ /* 0x080fe2000001081a */
[-CC-:B------:R-:W-:Y:S01]  /*21c50*/  FFMA.FTZ R29, R5, R27.reuse, -R166.reuse ;  /* 0x0000001b051d7223 */ /* 0x180fe200000108a6 */
[----:B------:R-:W1:Y:S01]  /*21c60*/  LDSM.16.MT88.4 R16, [R220+0x10000] ;  /* 0x01000000dc10783b */ /* 0x000e620000004200 */
[----:B------:R-:W-:Y:S01]  /*21c70*/  FSEL R5, R32, RZ, P0 ;  /* 0x000000ff20057208 */ /* 0x000fe20000000000 */
[-C--:B------:R-:W-:Y:S01]  /*21c80*/  FFMA.FTZ R30, R4, R27.reuse, -R166 ;  /* 0x0000001b041e7223 */ /* 0x080fe200000108a6 */
[----:B------:R-:W-:Y:S01]  /*21c90*/  FSEL R4, R33, RZ, P1 ;  /* 0x000000ff21047208 */ /* 0x000fe20000800000 */
[-CC-:B------:R-:W-:Y:S01]  /*21ca0*/  FFMA.FTZ R28, R0, R27.reuse, -R26.reuse ;  /* 0x0000001b001c7223 */ /* 0x180fe2000001081a */
[-CC-:B------:R-:W-:Y:S01]  /*21cb0*/  FFMA.FTZ R0, R6, R27.reuse, -R26.reuse ;  /* 0x0000001b06007223 */ /* 0x180fe2000001081a */
[----:B------:R-:W-:Y:S01]  /*21cc0*/  FADD.FTZ R5, R3, -R5 ;  /* 0x8000000503057221 */ /* 0x000fe20000010000 */
[----:B------:R-:W-:Y:S01]  /*21cd0*/  FFMA.FTZ R34, R7, R27, -R26 ;  /* 0x0000001b07227223 */ /* 0x000fe2000001081a */
[----:B------:R-:W-:Y:S01]  /*21ce0*/  FADD.FTZ R4, R164, -R4 ;  /* 0x80000004a4047221 */ /* 0x000fe20000010000 */
[----:B------:R-:W-:Y:S01]  /*21cf0*/  MUFU.EX2 R35, R35 ;  /* 0x0000002300237308 */ /* 0x000fe20000000800 */
[C---:B------:R-:W-:Y:S01]  /*21d00*/  FMUL.FTZ R3, R27.reuse, R5 ;  /* 0x000000051b037220 */ /* 0x040fe20000410000 */
[-CC-:B------:R-:W-:Y:S01]  /*21d10*/  FFMA.FTZ R174, R176, R27.reuse, -R166.reuse ;  /* 0x0000001bb0ae7223 */ /* 0x180fe200000108a6 */
[----:B------:R-:W-:Y:S01]  /*21d20*/  FMUL.FTZ R4, R27, R4 ;  /* 0x000000041b047220 */ /* 0x000fe20000410000 */
[-CC-:B------:R-:W-:Y:S01]  /*21d30*/  FFMA.FTZ R175, R177, R27.reuse, -R166.reuse ;  /* 0x0000001bb1af7223 */ /* 0x180fe200000108a6 */
[-CC-:B------:R-:W-:Y:S01]  /*21d40*/  FFMA.FTZ R167, R191, R27.reuse, -R166.reuse ;  /* 0x0000001bbfa77223 */ /* 0x180fe200000108a6 */
[-C--:B------:R-:W-:Y:S01]  /*21d50*/  FFMA.FTZ R173, R21, R27.reuse, -R166 ;  /* 0x0000001b15ad7223 */ /* 0x080fe200000108a6 */
[-CC-:B------:R-:W-:Y:S01]  /*21d60*/  FFMA.FTZ R176, R190, R27.reuse, -R26.reuse ;  /* 0x0000001bbeb07223 */ /* 0x180fe2000001081a */
[----:B------:R-:W-:Y:S01]  /*21d70*/  MUFU.EX2 R31, R31 ;  /* 0x0000001f001f7308 */ /* 0x000fe20000000800 */
[-CC-:B------:R-:W-:Y:S01]  /*21d80*/  FFMA.FTZ R177, R20, R27.reuse, -R26.reuse ;  /* 0x0000001b14b17223 */ /* 0x180fe2000001081a */
[-CC-:B------:R-:W-:Y:S01]  /*21d90*/  FFMA.FTZ R178, R178, R27.reuse, -R26.reuse ;  /* 0x0000001bb2b27223 */ /* 0x180fe2000001081a */
[-C--:B------:R-:W-:Y:S01]  /*21da0*/  FFMA.FTZ R179, R179, R27.reuse, -R26 ;  /* 0x0000001bb3b37223 */ /* 0x080fe2000001081a */
[----:B------:R-:W-:Y:S01]  /*21db0*/  LDSM.16.MT88.4 R20, [R218+0x12800] ;  /* 0x01280000da14783b */ /* 0x000fe20000004200 */
[-CC-:B------:R-:W-:Y:S01]  /*21dc0*/  FFMA.FTZ R189, R189, R27.reuse, -R166.reuse ;  /* 0x0000001bbdbd7223 */ /* 0x180fe200000108a6 */
        /* <DEDUP_REMOVED lines=9> */
[-CC-:B------:R-:W-:Y:S01]  /*21e60*/  FFMA.FTZ R171, R171, R27.reuse, -R166.reuse ;  /* 0x0000001babab7223 */ /* 0x180fe200000108a6 */
[----:B------:R-:W2:Y:S01]  /*21e70*/  MUFU.EX2 R29, R29 ;  /* 0x0000001d001d7308 */ /* 0x000ea20000000800 */
[-CC-:B------:R-:W-:Y:S01]  /*21e80*/  FFMA.FTZ R170, R170, R27.reuse, -R166.reuse ;  /* 0x0000001baaaa7223 */ /* 0x180fe200000108a6 */
[-C--:B------:R-:W-:Y:S01]  /*21e90*/  FFMA.FTZ R166, R169, R27.reuse, -R166 ;  /* 0x0000001ba9a67223 */ /* 0x080fe200000108a6 */
[-CC-:B------:R-:W-:Y:S01]  /*21ea0*/  FFMA.FTZ R168, R168, R27.reuse, -R26.reuse ;  /* 0x0000001ba8a87223 */ /* 0x180fe2000001081a */
[-CC-:B------:R-:W-:Y:S01]  /*21eb0*/  FFMA.FTZ R165, R165, R27.reuse, -R26.reuse ;  /* 0x0000001ba5a57223 */ /* 0x180fe2000001081a */
[-CC-:B------:R-:W-:Y:S01]  /*21ec0*/  FFMA.FTZ R169, R25, R27.reuse, -R26.reuse ;  /* 0x0000001b19a97223 */ /* 0x180fe2000001081a */
[----:B------:R-:W-:-:S02]  /*21ed0*/  FFMA.FTZ R190, R24, R27, -R26 ;  /* 0x0000001b18be7223 */ /* 0x000fc4000001081a */
[----:B------:R-:W-:Y:S01]  /*21ee0*/  MUFU.EX2 R28, R28 ;  /* 0x0000001c001c7308 */ /* 0x000fe20000000800 */
[----:B------:R-:W-:Y:S07]  /*21ef0*/  LDSM.16.MT88.4 R24, [R217+0x13800] ;  /* 0x01380000d918783b */ /* 0x000fee0000004200 */
[----:B------:R-:W3:Y:S01]  /*21f00*/  MUFU.EX2 R2, R2 ;  /* 0x0000000200027308 */ /* 0x000ee20000000800 */
[----:B--2---:R-:W-:-:S07]  /*21f10*/  F2FP.F16.F32.PACK_AB R6, R29, R30 ;  /* 0x0000001e1d06723e */ /* 0x004fce00000000ff */
[----:B------:R-:W-:Y:S08]  /*21f20*/  MUFU.EX2 R0, R0 ;  /* 0x0000000000007308 */ /* 0x000ff00000000800 */
[----:B------:R-:W2:Y:S01]  /*21f30*/  MUFU.EX2 R34, R34 ;  /* 0x0000002200227308 */ /* 0x000ea20000000800 */
[----:B---3--:R-:W-:-:S07]  /*21f40*/  F2FP.F16.F32.PACK_AB R5, R2, R28 ;  /* 0x0000001c0205723e */ /* 0x008fce00000000ff */
[----:B------:R3:W4:Y:S08]  /*21f50*/  MUFU.EX2 R164, R4 ;  /* 0x0000000400a47308 */ /* 0x0007300000000800 */
[----:B------:R-:W1:Y:S01]  /*21f60*/  MUFU.EX2 R3, R3 ;  /* 0x0000000300037308 */ /* 0x000e620000000800 */
[----:B--2---:R-:W-:-:S07]  /*21f70*/  F2FP.F16.F32.PACK_AB R7, R34, R0 ;  /* 0x000000002207723e */ /* 0x004fce00000000ff */
[----:B------:R-:W2:Y:S01]  /*21f80*/  MUFU.EX2 R167, R167 ;  /* 0x000000a700a77308 */ /* 0x000ea20000000800 */
[----:B---3--:R-:W-:Y:S01]  /*21f90*/  F2FP.F16.F32.PACK_AB R4, R31, R35 ;  /* 0x000000231f04723e */ /* 0x008fe200000000ff */
[-C--:B----4-:R-:W-:Y:S01]  /*21fa0*/  FMUL.FTZ R160, R160, R164.reuse ;  /* 0x000000a4a0a07220 */ /* 0x090fe20000410000 */
[-C--:B------:R-:W-:Y:S01]  /*21fb0*/  FMUL.FTZ R161, R161, R164.reuse ;  /* 0x000000a4a1a17220 */ /* 0x080fe20000410000 */
[-C--:B------:R-:W-:Y:S01]  /*21fc0*/  FMUL.FTZ R156, R156, R164.reuse ;  /* 0x000000a49c9c7220 */ /* 0x080fe20000410000 */
[-C--:B------:R-:W-:Y:S01]  /*21fd0*/  FMUL.FTZ R157, R157, R164.reuse ;  /* 0x000000a49d9d7220 */ /* 0x080fe20000410000 */
[-C--:B------:R-:W-:Y:S01]  /*21fe0*/  FMUL.FTZ R152, R152, R164.reuse ;  /* 0x000000a498987220 */ /* 0x080fe20000410000 */
[-C--:B------:R-:W-:Y:S01]  /*21ff0*/  FMUL.FTZ R153, R153, R164.reuse ;  /* 0x000000a499997220 */ /* 0x080fe20000410000 */
[-C--:B------:R-:W-:Y:S01]  /*22000*/  FMUL.FTZ R148, R148, R164.reuse ;  /* 0x000000a494947220 */ /* 0x080fe20000410000 */
[-C--:B-1----:R-:W-:Y:S01]  /*22010*/  FMUL.FTZ R162, R162, R3.reuse ;  /* 0x00000003a2a27220 */ /* 0x082fe20000410000 */
        /* <DEDUP_REMOVED lines=14> */
[----:B------:R-:W1:Y:S01]  /*22100*/  LDSM.16.MT88.4 R16, [R216+0x10000] ;  /* 0x01000000d810783b */ /* 0x000e620000004200 */
        /* <DEDUP_REMOVED lines=39> */
[C---:B-1----:R-:W-:Y:S01]  /*22380*/  HMMA.16816.F32 R136, R4.reuse, R16, R136 ;  /* 0x000000100488723c */ /* 0x042fe20000001888 */
        /* <DEDUP_REMOVED lines=93> */
[----:B-1----:R-:W-:Y:S01]  /*22960*/  HMMA.16816.F32 R76, R4, R16, R76 ;  /* 0x00000010044c723c */ /* 0x002fe2000000184c */
[-C--:B------:R-:W-:Y:S01]  /*22970*/  FMUL.FTZ R131, R131, R3.reuse ;  /* 0x0000000383837220 */ /* 0x080fe20000410000 */
[----:B------:R-:W-:Y:S01]  /*22980*/  FFMA.FTZ R35, R250, R164, R35 ;  /* 0x000000a4fa237223 */ /* 0x000fe20000010023 */
[----:B------:R-:W-:Y:S01]  /*22990*/  FFMA.FTZ R3, R249, R3, R28 ;  /* 0x00000003f9037223 */ /* 0x000fe2000001001c */
[----:B------:R-:W-:-:S02]  /*229a0*/  MOV R164, R33 ;  /* 0x0000002100a47202 */ /* 0x000fc40000000f00 */
[C---:B------:R-:W-:Y:S01]  /*229b0*/  HMMA.16816.F32 R80, R4.reuse, R18, R80 ;  /* 0x000000120450723c */ /* 0x040fe20000001850 */
[----:B------:R-:W1:Y:S01]  /*229c0*/  LDSM.16.MT88.4 R16, [R220+0x16000] ;  /* 0x01600000dc10783b */ /* 0x000e620000004200 */
[----:B------:R-:W-:Y:S01]  /*229d0*/  MUFU.EX2 R175, R175 ;  /* 0x000000af00af7308 */ /* 0x000fe20000000800 */
[----:B------:R-:W-:Y:S01]  /*229e0*/  FADD.FTZ R35, R31, R35 ;  /* 0x000000231f237221 */ /* 0x000fe20000010000 */
[----:B------:R-:W-:Y:S02]  /*229f0*/  FADD.FTZ R3, R2, R3 ;  /* 0x0000000302037221 */ /* 0x000fe40000010000 */
[C---:B---3--:R-:W-:Y:S01]  /*22a00*/  HMMA.16816.F32 R84, R4.reuse, R12, R84 ;  /* 0x0000000c0454723c */ /* 0x048fe20000001854 */
[----:B------:R-:W-:Y:S01]  /*22a10*/  FADD.FTZ R35, R30, R35 ;  /* 0x000000231e237221 */ /* 0x000fe20000010000 */
[----:B------:R-:W-:Y:S02]  /*22a20*/  FADD.FTZ R3, R0, R3 ;  /* 0x0000000300037221 */ /* 0x000fe40000010000 */
[----:B------:R-:W3:Y:S01]  /*22a30*/  MUFU.EX2 R176, R176 ;  /* 0x000000b000b07308 */ /* 0x000ee20000000800 */
[----:B------:R-:W-:Y:S01]  /*22a40*/  FADD.FTZ R35, R29, R35 ;  /* 0x000000231d237221 */ /* 0x000fe20000010000 */
[----:B------:R-:W-:Y:S01]  /*22a50*/  HMMA.16816.F32 R88, R4, R14, R88 ;  /* 0x0000000e0458723c */ /* 0x000fe20000001858 */
[----:B------:R-:W1:Y:S01]  /*22a60*/  LDSM.16.MT88.4 R12, [R218+0x16000] ;  /* 0x01600000da0c783b */ /* 0x000e620000004200 */
[----:B------:R-:W-:Y:S01]  /*22a70*/  FADD.FTZ R3, R34, R3 ;  /* 0x0000000322037221 */ /* 0x000fe20000010000 */
[----:B--2---:R-:W-:-:S03]  /*22a80*/  FADD.FTZ R35, R167, R35 ;  /* 0x00000023a7237221 */ /* 0x004fc60000010000 */
[C---:B----4-:R-:W-:Y:S01]  /*22a90*/  HMMA.16816.F32 R92, R4.reuse, R8, R92 ;  /* 0x00000008045c723c */ /* 0x050fe2000000185c */
[----:B------:R-:W2:Y:S05]  /*22aa0*/  MUFU.EX2 R177, R177 ;  /* 0x000000b100b17308 */ /* 0x000eaa0000000800 */
[----:B------:R-:W-:Y:S01]  /*22ab0*/  HMMA.16816.F32 R96, R4, R10, R96 ;  /* 0x0000000a0460723c */ /* 0x000fe20000001860 */
[----:B------:R-:W4:Y:S02]  /*22ac0*/  LDSM.16.MT88.4 R8, [R217+0x16000] ;  /* 0x01600000d908783b */ /* 0x000f240000004200 */
[----:B------:R-:W-:Y:S01]  /*22ad0*/  MUFU.EX2 R178, R178 ;  /* 0x000000b200b27308 */ /* 0x000fe20000000800 */
[----:B---3--:R-:W-:-:S07]  /*22ae0*/  FADD.FTZ R3, R176, R3 ;  /* 0x00000003b0037221 */ /* 0x008fce0000010000 */
[----:B------:R-:W3:Y:S01]  /*22af0*/  MUFU.EX2 R179, R179 ;  /* 0x000000b300b37308 */ /* 0x000ee20000000800 */
[C---:B-1----:R-:W-:Y:S07]  /*22b00*/  HMMA.16816.F32 R100, R4.reuse, R16, R100 ;  /* 0x000000100464723c */ /* 0x042fee0000001864 */
[----:B------:R-:W1:Y:S01]  /*22b10*/  MUFU.EX2 R189, R189 ;  /* 0x000000bd00bd7308 */ /* 0x000e620000000800 */
[C---:B------:R-:W-:Y:S01]  /*22b20*/  HMMA.16816.F32 R104, R4.reuse, R18, R104 ;  /* 0x000000120468723c */ /* 0x040fe20000001868 */
[----:B------:R-:W2:Y:S06]  /*22b30*/  LDSM.16.MT88.4 R16, [R216+0x16000] ;  /* 0x01600000d810783b */ /* 0x000eac0000004200 */
[----:B------:R-:W-:Y:S01]  /*22b40*/  MUFU.EX2 R188, R188 ;  /* 0x000000bc00bc7308 */ /* 0x000fe20000000800 */
[C---:B------:R-:W-:Y:S06]  /*22b50*/  HMMA.16816.F32 R108, R4.reuse, R12, R108 ;  /* 0x0000000c046c723c */ /* 0x040fec000000186c */
[C---:B------:R-:W-:Y:S01]  /*22b60*/  HMMA.16816.F32 R112, R4.reuse, R14, R112 ;  /* 0x0000000e0470723c */ /* 0x040fe20000001870 */
[----:B------:R-:W1:Y:S01]  /*22b70*/  LDSM.16.MT88.4 R12, [R220+0x10800] ;  /* 0x01080000dc0c783b */ /* 0x000e620000004200 */
[----:B------:R-:W-:Y:S04]  /*22b80*/  MUFU.EX2 R186, R186 ;  /* 0x000000ba00ba7308 */ /* 0x000fe80000000800 */
[C---:B----4-:R-:W-:Y:S04]  /*22b90*/  HMMA.16816.F32 R116, R4.reuse, R8, R116 ;  /* 0x000000080474723c */ /* 0x050fe80000001874 */
[----:B------:R-:W-:Y:S02]  /*22ba0*/  MUFU.EX2 R187, R187 ;  /* 0x000000bb00bb7308 */ /* 0x000fe40000000800 */
[C---:B------:R-:W-:Y:S01]  /*22bb0*/  HMMA.16816.F32 R120, R4.reuse, R10, R120 ;  /* 0x0000000a0478723c */ /* 0x040fe20000001878 */
[----:B------:R-:W4:Y:S05]  /*22bc0*/  LDSM.16.MT88.4 R8, [R218+0x10800] ;  /* 0x01080000da08783b */ /* 0x000f2a0000004200 */
[----:B------:R-:W1:Y:S08]  /*22bd0*/  MUFU.EX2 R183, R183 ;  /* 0x000000b700b77308 */ /* 0x000e700000000800 */
[----:B------:R-:W4:Y:S01]  /*22be0*/  MUFU.EX2 R184, R184 ;  /* 0x000000b800b87308 */ /* 0x000f220000000800 */
[C---:B--2---:R-:W-:Y:S07]  /*22bf0*/  HMMA.16816.F32 R124, R4.reuse, R16, R124 ;  /* 0x00000010047c723c */ /* 0x044fee000000187c */
[----:B------:R-:W-:Y:S01]  /*22c00*/  MUFU.EX2 R182, R182 ;  /* 0x000000b600b67308 */ /* 0x000fe20000000800 */
[----:B------:R-:W-:Y:S01]  /*22c10*/  HMMA.16816.F32 R128, R4, R18, R128 ;  /* 0x000000120480723c */ /* 0x000fe20000001880 */
[----:B------:R-:W2:Y:S06]  /*22c20*/  LDSM.16.MT88.4 R16, [R217+0x10800] ;  /* 0x01080000d910783b */ /* 0x000eac0000004200 */
[----:B------:R-:W-:Y:S01]  /*22c30*/  F2FP.F16.F32.PACK_AB R4, R173, R167 ;  /* 0x000000a7ad04723e */ /* 0x000fe200000000ff */
[----:B------:R-:W2:Y:S01]  /*22c40*/  MUFU.EX2 R185, R185 ;  /* 0x000000b900b97308 */ /* 0x000ea20000000800 */
[----:B------:R-:W-:Y:S01]  /*22c50*/  F2FP.F16.F32.PACK_AB R5, R177, R176 ;  /* 0x000000b0b105723e */ /* 0x000fe200000000ff */
[----:B------:R-:W-:Y:S01]  /*22c60*/  FADD.FTZ R173, R173, R35 ;  /* 0x00000023adad7221 */ /* 0x000fe20000010000 */
[----:B------:R-:W-:Y:S01]  /*22c70*/  F2FP.F16.F32.PACK_AB R6, R175, R174 ;  /* 0x000000aeaf06723e */ /* 0x000fe200000000ff */
[----:B------:R-:W-:Y:S01]  /*22c80*/  FADD.FTZ R177, R177, R3 ;  /* 0x00000003b1b17221 */ /* 0x000fe20000010000 */
[----:B---3--:R-:W-:Y:S01]  /*22c90*/  F2FP.F16.F32.PACK_AB R7, R179, R178 ;  /* 0x000000b2b307723e */ /* 0x008fe200000000ff */
[----:B------:R-:W-:Y:S01]  /*22ca0*/  FADD.FTZ R173, R174, R173 ;  /* 0x000000adaead7221 */ /* 0x000fe20000010000 */
[----:B------:R-:W-:Y:S01]  /*22cb0*/  MOV R3, R32 ;  /* 0x0000002000037202 */ /* 0x000fe20000000f00 */
[----:B------:R-:W3:Y:S01]  /*22cc0*/  MUFU.EX2 R172, R172 ;  /* 0x000000ac00ac7308 */ /* 0x000ee20000000800 */
[----:B------:R-:W-:Y:S01]  /*22cd0*/  FADD.FTZ R177, R178, R177 ;  /* 0x000000b1b2b17221 */ /* 0x000fe20000010000 */
[----:B------:R-:W-:-:S02]  /*22ce0*/  FADD.FTZ R175, R175, R173 ;  /* 0x000000adafaf7221 */ /* 0x000fc40000010000 */
[C---:B-1----:R-:W-:Y:S01]  /*22cf0*/  HMMA.16816.F32 R160, R4.reuse, R12, R160 ;  /* 0x0000000c04a0723c */ /* 0x042fe200000018a0 */
[----:B------:R-:W-:Y:S01]  /*22d00*/  FADD.FTZ R179, R179, R177 ;  /* 0x000000b1b3b37221 */ /* 0x000fe20000010000 */
[----:B------:R-:W-:Y:S02]  /*22d10*/  FADD.FTZ R175, R189, R175 ;  /* 0x000000afbdaf7221 */ /* 0x000fe40000010000 */
[----:B------:R-:W-:Y:S01]  /*22d20*/  MUFU.EX2 R171, R171 ;  /* 0x000000ab00ab7308 */ /* 0x000fe20000000800 */
[----:B------:R-:W-:Y:S01]  /*22d30*/  FADD.FTZ R179, R183, R179 ;  /* 0x000000b3b7b37221 */ /* 0x000fe20000010000 */
[C---:B------:R-:W-:Y:S01]  /*22d40*/  HMMA.16816.F32 R156, R4.reuse, R14, R156 ;  /* 0x0000000e049c723c */ /* 0x040fe2000000189c */
[----:B------:R-:W1:Y:S05]  /*22d50*/  LDSM.16.MT88.4 R12, [R216+0x10800] ;  /* 0x01080000d80c783b */ /* 0x000e6a0000004200 */
[C---:B----4-:R-:W-:Y:S01]  /*22d60*/  HMMA.16816.F32 R152, R4.reuse, R8, R152 ;  /* 0x000000080498723c */ /* 0x050fe20000001898 */
[----:B------:R-:W-:Y:S05]  /*22d70*/  MUFU.EX2 R170, R170 ;  /* 0x000000aa00aa7308 */ /* 0x000fea0000000800 */
[C---:B------:R-:W-:Y:S01]  /*22d80*/  HMMA.16816.F32 R148, R4.reuse, R10, R148 ;  /* 0x0000000a0494723c */ /* 0x040fe20000001894 */
[----:B------:R-:W4:Y:S02]  /*22d90*/  LDSM.16.MT88.4 R8, [R220+0x12800] ;  /* 0x01280000dc08783b */ /* 0x000f240000004200 */
[----:B------:R-:W-:Y:S03]  /*22da0*/  MUFU.EX2 R166, R166 ;  /* 0x000000a600a67308 */ /* 0x000fe60000000800 */
[C---:B--2---:R-:W-:Y:S05]  /*22db0*/  HMMA.16816.F32 R144, R4.reuse, R16, R144 ;  /* 0x000000100490723c */ /* 0x044fea0000001890 */
[----:B------:R-:W2:Y:S01]  /*22dc0*/  MUFU.EX2 R168, R168 ;  /* 0x000000a800a87308 */ /* 0x000ea20000000800 */
[C---:B------:R-:W-:Y:S01]  /*22dd0*/  HMMA.16816.F32 R140, R4.reuse, R18, R140 ;  /* 0x00000012048c723c */ /* 0x040fe2000000188c */
[----:B------:R-:W3:Y:S05]  /*22de0*/  LDSM.16.MT88.4 R16, [R217+0x12800] ;  /* 0x01280000d910783b */ /* 0x000eea0000004200 */
[C---:B------:R-:W-:Y:S01]  /*22df0*/  HMMA.16816.F32 R44, R4.reuse, R20, R44 ;  /* 0x00000014042c723c */ /* 0x040fe2000000182c */
[----:B------:R-:W2:Y:S05]  /*22e00*/  MUFU.EX2 R165, R165 ;  /* 0x000000a500a57308 */ /* 0x000eaa0000000800 */
[C---:B------:R-:W-:Y:S01]  /*22e10*/  HMMA.16816.F32 R48, R4.reuse, R22, R48 ;  /* 0x000000160430723c */ /* 0x040fe20000001830 */
[----:B------:R-:W2:Y:S02]  /*22e20*/  LDSM.16.MT88.4 R20, [R218+0x14800] ;  /* 0x01480000da14783b */ /* 0x000ea40000004200 */
[----:B------:R-:W2:Y:S03]  /*22e30*/  MUFU.EX2 R169, R169 ;  /* 0x000000a900a97308 */ /* 0x000ea60000000800 */
[C---:B-1----:R-:W-:Y:S05]  /*22e40*/  HMMA.16816.F32 R136, R4.reuse, R12, R136 ;  /* 0x0000000c0488723c */ /* 0x042fea0000001888 */
[----:B------:R-:W1:Y:S01]  /*22e50*/  MUFU.EX2 R190, R190 ;  /* 0x000000be00be7308 */ /* 0x000e620000000800 */
        /* <DEDUP_REMOVED lines=10> */
[----:B------:R-:W-:Y:S05]  /*22f00*/  LDSM.16.MT88.4 R20, [R217+0x13000] ;  /* 0x01300000d914783b */ /* 0x000fea0000004200 */
[C---:B-1----:R-:W-:Y:S06]  /*22f10*/  HMMA.16816.F32 R60, R4.reuse, R12, R60 ;  /* 0x0000000c043c723c */ /* 0x042fec000000183c */
[C---:B------:R-:W-:Y:S01]  /*22f20*/  HMMA.16816.F32 R64, R4.reuse, R14, R64 ;  /* 0x0000000e0440723c */ /* 0x040fe20000001840 */
[----:B------:R-:W1:Y:S05]  /*22f30*/  LDSM.16.MT88.4 R12, [R216+0x14800] ;  /* 0x01480000d80c783b */ /* 0x000e6a0000004200 */
[C---:B----4-:R-:W-:Y:S06]  /*22f40*/  HMMA.16816.F32 R68, R4.reuse, R8, R68 ;  /* 0x000000080444723c */ /* 0x050fec0000001844 */
        /* <DEDUP_REMOVED lines=18> */
[----:B------:R-:W-:Y:S01]  /*23070*/  HMMA.16816.F32 R128, R4, R10, R128 ;  /* 0x0000000a0480723c */ /* 0x000fe20000001880 */
[----:B------:R-:W2:Y:S06]  /*23080*/  LDSM.16.MT88.4 R8, [R217+0x11000] ;  /* 0x01100000d908783b */ /* 0x000eac0000004200 */
[C---:B------:R-:W-:Y:S01]  /*23090*/  F2FP.F16.F32.PACK_AB R4, R188.reuse, R189 ;  /* 0x000000bdbc04723e */ /* 0x040fe200000000ff */
[----:B------:R-:W-:Y:S01]  /*230a0*/  FADD.FTZ R188, R188, R175 ;  /* 0x000000afbcbc7221 */ /* 0x000fe20000010000 */
[C---:B------:R-:W-:Y:S01]  /*230b0*/  F2FP.F16.F32.PACK_AB R5, R184.reuse, R183 ;  /* 0x000000b7b805723e */ /* 0x040fe200000000ff */
[----:B------:R-:W-:Y:S01]  /*230c0*/  FADD.FTZ R184, R184, R179 ;  /* 0x000000b3b8b87221 */ /* 0x000fe20000010000 */
[----:B------:R-:W-:Y:S01]  /*230d0*/  F2FP.F16.F32.PACK_AB R6, R187, R186 ;  /* 0x000000babb06723e */ /* 0x000fe200000000ff */
[----:B------:R-:W-:Y:S01]  /*230e0*/  FADD.FTZ R188, R186, R188 ;  /* 0x000000bcbabc7221 */ /* 0x000fe20000010000 */
[----:B------:R-:W-:Y:S01]  /*230f0*/  F2FP.F16.F32.PACK_AB R7, R185, R182 ;  /* 0x000000b6b907723e */ /* 0x000fe200000000ff */
[----:B------:R-:W-:-:S02]  /*23100*/  FADD.FTZ R184, R182, R184 ;  /* 0x000000b8b6b87221 */ /* 0x000fc40000010000 */
[----:B------:R-:W-:Y:S02]  /*23110*/  FADD.FTZ R187, R187, R188 ;  /* 0x000000bcbbbb7221 */ /* 0x000fe40000010000 */
[----:B------:R-:W-:Y:S02]  /*23120*/  FADD.FTZ R185, R185, R184 ;  /* 0x000000b8b9b97221 */ /* 0x000fe40000010000 */
[----:B---3--:R-:W-:Y:S01]  /*23130*/  HMMA.16816.F32 R160, R4, R16, R160 ;  /* 0x0000001004a0723c */ /* 0x008fe200000018a0 */
[----:B------:R-:W-:Y:S01]  /*23140*/  FADD.FTZ R187, R172, R187 ;  /* 0x000000bbacbb7221 */ /* 0x000fe20000010000 */
[----:B------:R-:W-:-:S03]  /*23150*/  FADD.FTZ R185, R168, R185 ;  /* 0x000000b9a8b97221 */ /* 0x000fc60000010000 */
[----:B------:R-:W-:Y:S01]  /*23160*/  FADD.FTZ R187, R171, R187 ;  /* 0x000000bbabbb7221 */ /* 0x000fe20000010000 */
[----:B------:R-:W-:Y:S01]  /*23170*/  HMMA.16816.F32 R156, R4, R18, R156 ;  /* 0x00000012049c723c */ /* 0x000fe2000000189c */
[----:B------:R-:W3:Y:S01]  /*23180*/  LDSM.16.MT88.4 R16, [R216+0x11000] ;  /* 0x01100000d810783b */ /* 0x000ee20000004200 */
[----:B------:R-:W-:Y:S01]  /*23190*/  FADD.FTZ R185, R165, R185 ;  /* 0x000000b9a5b97221 */ /* 0x000fe20000010000 */
[----:B------:R-:W-:-:S03]  /*231a0*/  FADD.FTZ R187, R170, R187 ;  /* 0x000000bbaabb7221 */ /* 0x000fc60000010000 */
[----:B-1----:R-:W-:Y:S01]  /*231b0*/  HMMA.16816.F32 R152, R4, R12, R152 ;  /* 0x0000000c0498723c */ /* 0x002fe20000001898 */
[----:B------:R-:W-:Y:S01]  /*231c0*/  FADD.FTZ R185, R169, R185 ;  /* 0x000000b9a9b97221 */ /* 0x000fe20000010000 */
[----:B------:R-:W-:-:S03]  /*231d0*/  FADD.FTZ R250, R166, R187 ;  /* 0x000000bba6fa7221 */ /* 0x000fc60000010000 */
[----:B------:R-:W-:Y:S01]  /*231e0*/  FADD.FTZ R249, R190, R185 ;  /* 0x000000b9bef97221 */ /* 0x000fe20000010000 */
[C---:B------:R-:W-:Y:S01]  /*231f0*/  HMMA.16816.F32 R148, R4.reuse, R14, R148 ;  /* 0x0000000e0494723c */ /* 0x040fe20000001894 */
[----:B------:R-:W1:Y:S05]  /*23200*/  LDSM.16.MT88.4 R12, [R220+0x13000] ;  /* 0x01300000dc0c783b */ /* 0x000e6a0000004200 */
        /* <DEDUP_REMOVED lines=29> */
[----:B------:R-:W-:Y:S05]  /*233e0*/  LDSM.16.MT88.4 R20, [R217+0x11800] ;  /* 0x01180000d914783b */ /* 0x000fea0000004200 */
[C---:B---3--:R-:W-:Y:S06]  /*233f0*/  HMMA.16816.F32 R92, R4.reuse, R16, R92 ;  /* 0x00000010045c723c */ /* 0x048fec000000185c */
[C---:B------:R-:W-:Y:S01]  /*23400*/  HMMA.16816.F32 R96, R4.reuse, R18, R96 ;  /* 0x000000120460723c */ /* 0x040fe20000001860 */
[----:B------:R-:W3:Y:S05]  /*23410*/  LDSM.16.MT88.4 R16, [R216+0x17000] ;  /* 0x01700000d810783b */ /* 0x000eea0000004200 */
[C---:B-1----:R-:W-:Y:S06]  /*23420*/  HMMA.16816.F32 R108, R4.reuse, R12, R108 ;  /* 0x0000000c046c723c */ /* 0x042fec000000186c */
[C---:B------:R-:W-:Y:S01]  /*23430*/  HMMA.16816.F32 R112, R4.reuse, R14, R112 ;  /* 0x0000000e0470723c */ /* 0x040fe20000001870 */
[----:B------:R-:W-:Y:S05]  /*23440*/  LDSM.16.MT88.4 R12, [R218+0x11800] ;  /* 0x01180000da0c783b */ /* 0x000fea0000004200 */
[C---:B--2---:R-:W-:Y:S06]  /*23450*/  HMMA.16816.F32 R100, R4.reuse, R8, R100 ;  /* 0x000000080464723c */ /* 0x044fec0000001864 */
[C---:B------:R-:W-:Y:S01]  /*23460*/  HMMA.16816.F32 R104, R4.reuse, R10, R104 ;  /* 0x0000000a0468723c */ /* 0x040fe20000001868 */
[----:B------:R-:W1:Y:S05]  /*23470*/  LDSM.16.MT88.4 R8, [R220+0x11800] ;  /* 0x01180000dc08783b */ /* 0x000e6a0000004200 */
[C---:B---3--:R-:W-:Y:S06]  /*23480*/  HMMA.16816.F32 R124, R4.reuse, R16, R124 ;  /* 0x00000010047c723c */ /* 0x048fec000000187c */
[----:B------:R-:W-:Y:S01]  /*23490*/  HMMA.16816.F32 R128, R4, R18, R128 ;  /* 0x000000120480723c */ /* 0x000fe20000001880 */
[----:B------:R-:W2:Y:S06]  /*234a0*/  LDSM.16.MT88.4 R16, [R216+0x11800] ;  /* 0x01180000d810783b */ /* 0x000eac0000004200 */
[----:B------:R-:W-:-:S02]  /*234b0*/  F2FP.F16.F32.PACK_AB R4, R171, R172 ;  /* 0x000000acab04723e */ /* 0x000fc400000000ff */
[----:B------:R-:W-:Y:S02]  /*234c0*/  F2FP.F16.F32.PACK_AB R5, R165, R168 ;  /* 0x000000a8a505723e */ /* 0x000fe400000000ff */
[----:B------:R-:W-:Y:S02]  /*234d0*/  F2FP.F16.F32.PACK_AB R6, R166, R170 ;  /* 0x000000aaa606723e */ /* 0x000fe400000000ff */
[----:B------:R-:W-:-:S07]  /*234e0*/  F2FP.F16.F32.PACK_AB R7, R190, R169 ;  /* 0x000000a9be07723e */ /* 0x000fce00000000ff */
        /* <DEDUP_REMOVED lines=41> */
[C---:B----4-:R-:W-:Y:S06]  /*23780*/  HMMA.16816.F32 R124, R4.reuse, R20, R124 ;  /* 0x00000014047c723c */ /* 0x050fec000000187c */
[----:B------:R-:W-:-:S15]  /*23790*/  HMMA.16816.F32 R128, R4, R22, R128 ;  /* 0x000000160480723c */ /* 0x000fde0000001880 */
[----:B------:R-:W-:-:S09]  /*237a0*/  NOP ;  /* 0x0000000000007918 */ /* 0x000fd20000000000 */
.L_x_2749:
[----:B------:R-:W-:Y:S05]  /*237b0*/  @!P6 BRA `(.L_x_2758) ;  /* 0x000000540020e947 */ /* 0x000fea0003800000 */
[----:B------:R-:W-:Y:S02]  /*237c0*/  MOV R2, R3 ;  /* 0x0000000300027202 */ /* 0x000fe40000000f00 */
[----:B------:R-:W-:-:S07]  /*237d0*/  MOV R0, R164 ;  /* 0x000000a400007202 */ /* 0x000fce0000000f00 */
.L_x_2767:
[----:B------:R-:W1:Y:S01]  /*237e0*/  LDC.64 R166, c[0x0][0x208] ;  /* 0x00008200ffa67b82 */ /* 0x000e620000000a00 */
[----:B------:R-:W-:Y:S04]  /*237f0*/  DEPBAR.LE SB0, 0x0 ;  /* 0x000080000000791a */ /* 0x000fe80000000000 */
[----:B------:R-:W-:Y:S05]  /*23800*/  WARPSYNC.ALL ;  /* 0x0000000000007948 */ /* 0x000fea0003800000 */
[----:B------:R-:W2:Y:S08]  /*23810*/  LDC.64 R164, c[0x0][0x198] ;  /* 0x00006600ffa47b82 */ /* 0x000eb00000000a00 */
[----:B------:R-:W-:Y:S01]  /*23820*/  BAR.SYNC.DEFER_BLOCKING 0x0 ;  /* 0x0000000000007b1d */ /* 0x000fe20000010000 */
[----:B------:R-:W-:Y:S01]  /*23830*/  ISETP.NE.U32.AND P0, PT, R240, RZ, PT ;  /* 0x000000fff000720c */ /* 0x000fe20003f05070 */
[----:B------:R-:W-:Y:S03]  /*23840*/  VIADD R243, R243, 0xffffffff ;  /* 0xfffffffff3f37836 */ /* 0x000fe60000000000 */
[----:B------:R-:W-:Y:S01]  /*23850*/  ISETP.NE.AND.EX P0, PT, R241, RZ, PT, P0 ;  /* 0x000000fff100720c */ /* 0x000fe20003f05300 */
[----:B------:R-:W-:Y:S11]  /*23860*/  BSSY B0, `(.L_x_2759) ;  /* 0x000004f000007945 */ /* 0x000ff60003800000 */
[----:B------:R-:W-:Y:S01]  /*23870*/  @!UPT UIADD3 URZ, URZ, URZ, URZ ;  /* 0x0000003f3f3ff290 */ /* 0x000fe2000fffe03f */
[----:B------:R-:W-:Y:S05]  /*23880*/  @!P0 BRA `(.L_x_2760) ;  /* 0x0000000400188947 */ /* 0x000fea0003800000 */
[----:B------:R-:W-:Y:S01]  /*23890*/  IMAD.SHL.U32 R3, R243, 0x40, RZ ;  /* 0x00000040f3037824 */ /* 0x000fe200078e00ff */
[C---:B-1----:R-:W-:Y:S02]  /*238a0*/  R2UR UR4, R166.reuse ;  /* 0x00000000a60472ca */ /* 0x042fe400000e0000 */
        /* <DEDUP_REMOVED lines=8> */
[----:B--2---:R-:W2:Y:S01]  /*23930*/  LD.E R10, desc[UR4][R164.64+0x170] ;  /* 0x00017004a40a7980 */ /* 0x004ea2000c101900 */
        /* <DEDUP_REMOVED lines=59> */
.L_x_2760:
[----:B-1----:R-:W-:Y:S02]  /*23cf0*/  R2UR UR4, R166 ;  /* 0x00000000a60472ca */ /* 0x002fe400000e0000 */
[----:B------:R-:W-:Y:S11]  /*23d00*/  R2UR UR5, R167 ;  /* 0x00000000a70572ca */ /* 0x000ff600000e0000 */
[----:B------:R-:W-:Y:S02]  /*23d10*/  @!UPT UIADD3 URZ, URZ, URZ, URZ ;  /* 0x0000003f3f3ff290 */ /* 0x000fe4000fffe03f */
[----:B--2---:R-:W2:Y:S02]  /*23d20*/  LD.E R10, desc[UR4][R164.64+0x40] ;  /* 0x00004004a40a7980 */ /* 0x004ea4000c101900 */
[----:B--2---:R-:W-:Y:S05]  /*23d30*/  IMAD.U32 R10, R10, -0x40, RZ ;  /* 0xffffffc00a0a7824 */ /* 0x004fea00078e00ff */
[----:B------:R-:W-:Y:S02]  /*23d40*/  SHF.R.S32.HI R4, RZ, 0x1f, R10 ;  /* 0x0000001fff047819 */ /* 0x000fe4000001140a */
.L_x_2761:
[----:B------:R-:W-:Y:S05]  /*23d50*/  BSYNC B0 ;  /* 0x0000000000007941 */ /* 0x000fea0003800000 */
.L_x_2759:
[----:B------:R1:W-:Y:S01]  /*23d60*/  STL.64 [R1+0x8], R36 ;  /* 0x0000082401007387 */ /* 0x0003e20000100a00 */
[C---:B------:R-:W-:Y:S01]  /*23d70*/  LOP3.LUT P6, RZ, R244.reuse, 0x1, RZ, 0xc0, !PT ;  /* 0x00000001f4ff7812 */ /* 0x040fe200078cc0ff */
[----:B------:R-:W-:Y:S01]  /*23d80*/  BSSY B1, `(.L_x_2762) ;  /* 0x0000252000017945 */ /* 0x000fe20003800000 */
[C---:B------:R-:W-:Y:S02]  /*23d90*/  LOP3.LUT P5, RZ, R244.reuse, 0x2, RZ, 0xc0, !PT ;  /* 0x00000002f4ff7812 */ /* 0x040fe400078ac0ff */
[C---:B------:R-:W-:Y:S02]  /*23da0*/  LOP3.LUT P4, RZ, R244.reuse, 0x4, RZ, 0xc0, !PT ;  /* 0x00000004f4ff7812 */ /* 0x040fe4000788c0ff */
[----:B------:R-:W-:Y:S02]  /*23db0*/  LOP3.LUT P3, RZ, R244, 0x8, RZ, 0xc0, !PT ;  /* 0x00000008f4ff7812 */ /* 0x000fe4000786c0ff */
[----:B------:R-:W-:Y:S05]  /*23dc0*/  IADD3 R3, P0, R10, R227, RZ ;  /* 0x000000e30a037210 */ /* 0x000fea0007f1e0ff */
[C---:B------:R-:W-:Y:S02]  /*23dd0*/  @P6 R2UR UR4, R166.reuse ;  /* 0x00000000a60462ca */ /* 0x040fe400000e0000 */
[C---:B------:R-:W-:Y:S02]  /*23de0*/  @P6 R2UR UR5, R167.reuse ;  /* 0x00000000a70562ca */ /* 0x040fe400000e0000 */
[C---:B------:R-:W-:Y:S02]  /*23df0*/  @P5 R2UR UR8, R166.reuse ;  /* 0x00000000a60852ca */ /* 0x040fe400000e0000 */
[C---:B------:R-:W-:Y:S02]  /*23e00*/  @P5 R2UR UR9, R167.reuse ;  /* 0x00000000a70952ca */ /* 0x040fe400000e0000 */
[C---:B------:R-:W-:Y:S02]  /*23e10*/  @P3 R2UR UR12, R166.reuse ;  /* 0x00000000a60c32ca */ /* 0x040fe400000e0000 */
[C---:B------:R-:W-:Y:S02]  /*23e20*/  @P3 R2UR UR13, R167.reuse ;  /* 0x00000000a70d32ca */ /* 0x040fe400000e0000 */
[----:B------:R-:W-:Y:S02]  /*23e30*/  @P6 R2UR UR10, R166 ;  /* 0x00000000a60a62ca */ /* 0x000fe400000e0000 */
[CC--:B-1----:R-:W-:Y:S02]  /*23e40*/  LEA R36, P1, R10.reuse, R181.reuse, 0x1 ;  /* 0x000000b50a247211 */ /* 0x0c2fe400078208ff */
[----:B------:R-:W-:Y:S02]  /*23e50*/  @P6 R2UR UR11, R167 ;  /* 0x00000000a70b62ca */ /* 0x000fe400000e0000 */
[-C--:B------:R-:W-:Y:S01]  /*23e60*/  LEA.HI.X R37, R10, R180.reuse, R4, 0x1, P1 ;  /* 0x000000b40a257211 */ /* 0x080fe200008f0c04 */
[----:B------:R-:W-:Y:S01]  /*23e70*/  IMAD.X R4, R4, 0x1, R228, P0 ;  /* 0x0000000104047824 */ /* 0x000fe200000e06e4 */
        /* <DEDUP_REMOVED lines=10> */
[C---:B------:R-:W-:Y:S02]  /*23f20*/  @P3 LEA R6, P0, R3.reuse, R181, 0x1 ;  /* 0x000000b503063211 */ /* 0x040fe400078008ff */
[C---:B------:R-:W-:Y:S02]  /*23f30*/  IADD3 R5, P2, R3.reuse, R227, RZ ;  /* 0x000000e303057210 */ /* 0x040fe40007f5e0ff */
[CCC-:B------:R-:W-:Y:S02]  /*23f40*/  @P4 LEA.HI.X R9, R3.reuse, R180.reuse, R4.reuse, 0x1, P1 ;  /* 0x000000b403094211 */ /* 0x1c0fe400008f0c04 */
[-C--:B------:R-:W-:Y:S01]  /*23f50*/  @P3 LEA.HI.X R7, R3, R180.reuse, R4, 0x1, P0 ;  /* 0x000000b403073211 */ /* 0x080fe200000f0c04 */
[----:B------:R-:W-:Y:S01]  /*23f60*/  IMAD.X R4, R4, 0x1, R228, P2 ;  /* 0x0000000104047824 */ /* 0x000fe200010e06e4 */
        /* <DEDUP_REMOVED lines=13> */
[CCC-:B------:R-:W-:Y:S02]  /*24040*/  @P6 LEA.HI.X R27, R3.reuse, R180.reuse, R4.reuse, 0x1, P0 ;  /* 0x000000b4031b6211 */ /* 0x1c0fe400000f0c04 */
[CC--:B------:R-:W-:Y:S02]  /*24050*/  @P4 LEA R22, P1, R3.reuse, R181.reuse, 0x1 ;  /* 0x000000b503164211 */ /* 0x0c0fe400078208ff */
        /* <DEDUP_REMOVED lines=12> */
[----:B------:R-:W-:Y:S01]  /*24120*/  @P3 R2UR UR15, R167 ;  /* 0x00000000a70f32ca */ /* 0x000fe200000e0000 */
[----:B------:R-:W-:Y:S01]  /*24130*/  @!P5 STS.128 [R242+0x12000], RZ ;  /* 0x012000fff200d388 */ /* 0x000fe20000000c00 */
        /* <DEDUP_REMOVED lines=87> */
[----:B------:R-:W3:Y:S04]  /*246b0*/  LDSM.16.M88.4 R168, [R225+0x9800] ;  /* 0x00980000e1a8783b */ /* 0x000ee80000000200 */
[----:B------:R-:W0:Y:S04]  /*246c0*/  LDGDEPBAR ;  /* 0x00000000000079af */ /* 0x000e280000000000 */
[----:B------:R-:W-:Y:S04]  /*246d0*/  LDSM.16.M88.4 R172, [R224] ;  /* 0x00000000e0ac783b */ /* 0x000fe80000000200 */
[----:B------:R-:W3:Y:S04]  /*246e0*/  LDSM.16.M88.4 R176, [R223] ;  /* 0x00000000dfb0783b */ /* 0x000ee80000000200 */
[----:B------:R-:W3:Y:S04]  /*246f0*/  LDSM.16.M88.4 R180, [R215] ;  /* 0x00000000d7b4783b */ /* 0x000ee80000000200 */
[----:B------:R-:W3:Y:S04]  /*24700*/  LDSM.16.M88.4 R184, [R214] ;  /* 0x00000000d6b8783b */ /* 0x000ee80000000200 */
[----:B------:R-:W3:Y:S01]  /*24710*/  LDSM.16.M88.4 R188, [R213] ;  /* 0x00000000d5bc783b */ /* 0x000ee20000000200 */
[C---:B-1----:R-:W-:Y:S03]  /*24720*/  HMMA.16816.F32 R4, R32.reuse, R8, RZ ;  /* 0x000000082004723c */ /* 0x042fe600000018ff */
[----:B------:R-:W-:Y:S04]  /*24730*/  LDSM.16.M88.4 R192, [R219+0x8800] ;  /* 0x00880000dbc0783b */ /* 0x000fe80000000200 */
[----:B------:R-:W-:Y:S01]  /*24740*/  LDSM.16.M88.4 R196, [R219+0x9000] ;  /* 0x00900000dbc4783b */ /* 0x000fe20000000200 */
[C---:B------:R-:W-:Y:S06]  /*24750*/  HMMA.16816.F32 R8, R32.reuse, R10, RZ ;  /* 0x0000000a2008723c */ /* 0x040fec00000018ff */
[C---:B--2---:R-:W-:Y:S06]  /*24760*/  HMMA.16816.F32 R12, R32.reuse, R16, RZ ;  /* 0x00000010200c723c */ /* 0x044fec00000018ff */
[C---:B------:R-:W-:Y:S06]  /*24770*/  HMMA.16816.F32 R16, R32.reuse, R18, RZ ;  /* 0x000000122010723c */ /* 0x040fec00000018ff */
[C---:B----4-:R-:W-:Y:S06]  /*24780*/  HMMA.16816.F32 R20, R32.reuse, R24, RZ ;  /* 0x000000182014723c */ /* 0x050fec00000018ff */
[C---:B------:R-:W-:Y:S06]  /*24790*/  HMMA.16816.F32 R24, R32.reuse, R26, RZ ;  /* 0x0000001a2018723c */ /* 0x040fec00000018ff */
[C---:B---3--:R-:W-:Y:S06]  /*247a0*/  HMMA.16816.F32 R28, R32.reuse, R168, RZ ;  /* 0x000000a8201c723c */ /* 0x048fec00000018ff */
[----:B------:R-:W-:Y:S01]  /*247b0*/  HMMA.16816.F32 R32, R32, R170, RZ ;  /* 0x000000aa2020723c */ /* 0x000fe200000018ff */
[----:B------:R-:W-:Y:S05]  /*247c0*/  LDSM.16.M88.4 R168, [R222] ;  /* 0x00000000dea8783b */ /* 0x000fea0000000200 */
[C---:B------:R-:W-:Y:S06]  /*247d0*/  HMMA.16816.F32 R4, R172.reuse, R176, R4 ;  /* 0x000000b0ac04723c */ /* 0x040fec0000001804 */
[C---:B------:R-:W-:Y:S01]  /*247e0*/  HMMA.16816.F32 R8, R172.reuse, R178, R8 ;  /* 0x000000b2ac08723c */ /* 0x040fe20000001808 */
[----:B------:R-:W1:Y:S05]  /*247f0*/  LDSM.16.M88.4 R176, [R219+0x8000] ;  /* 0x00800000dbb0783b */ /* 0x000e6a0000000200 */
[C---:B------:R-:W-:Y:S06]  /*24800*/  HMMA.16816.F32 R12, R172.reuse, R180, R12 ;  /* 0x000000b4ac0c723c */ /* 0x040fec000000180c */
[C---:B------:R-:W-:Y:S01]  /*24810*/  HMMA.16816.F32 R16, R172.reuse, R182, R16 ;  /* 0x000000b6ac10723c */ /* 0x040fe20000001810 */
[----:B------:R-:W-:Y:S05]  /*24820*/  LDSM.16.M88.4 R180, [R221] ;  /* 0x00000000ddb4783b */ /* 0x000fea0000000200 */
[C---:B------:R-:W-:Y:S06]  /*24830*/  HMMA.16816.F32 R20, R172.reuse, R184, R20 ;  /* 0x000000b8ac14723c */ /* 0x040fec0000001814 */
[C---:B------:R-:W-:Y:S01]  /*24840*/  HMMA.16816.F32 R24, R172.reuse, R186, R24 ;  /* 0x000000baac18723c */ /* 0x040fe20000001818 */
[----:B------:R-:W-:Y:S05]  /*24850*/  LDSM.16.M88.4 R184, [R212] ;  /* 0x00000000d4b8783b */ /* 0x000fea0000000200 */
[C---:B------:R-:W-:Y:S06]  /*24860*/  HMMA.16816.F32 R28, R172.reuse, R188, R28 ;  /* 0x000000bcac1c723c */ /* 0x040fec000000181c */
[----:B------:R-:W-:Y:S01]  /*24870*/  HMMA.16816.F32 R32, R172, R190, R32 ;  /* 0x000000beac20723c */ /* 0x000fe20000001820 */
[----:B------:R-:W2:Y:S04]  /*24880*/  LDSM.16.M88.4 R172, [R219+0x9800] ;  /* 0x00980000dbac783b */ /* 0x000ea80000000200 */
[----:B------:R-:W3:Y:S01]  /*24890*/  LDSM.16.M88.4 R188, [R212+0x800] ;  /* 0x00080000d4bc783b */ /* 0x000ee20000000200 */
[C---:B-1----:R-:W-:Y:S06]  /*248a0*/  HMMA.16816.F32 R4, R168.reuse, R176, R4 ;  /* 0x000000b0a804723c */ /* 0x042fec0000001804 */
[C---:B------:R-:W-:Y:S01]  /*248b0*/  HMMA.16816.F32 R8, R168.reuse, R178, R8 ;  /* 0x000000b2a808723c */ /* 0x040fe20000001808 */
[----:B------:R-:W1:Y:S05]  /*248c0*/  LDSM.16.M88.4 R176, [R212+0x1000] ;  /* 0x00100000d4b0783b */ /* 0x000e6a0000000200 */
[C---:B------:R-:W-:Y:S06]  /*248d0*/  HMMA.16816.F32 R12, R168.reuse, R192, R12 ;  /* 0x000000c0a80c723c */ /* 0x040fec000000180c */
[C---:B------:R-:W-:Y:S01]  /*248e0*/  HMMA.16816.F32 R16, R168.reuse, R194, R16 ;  /* 0x000000c2a810723c */ /* 0x040fe20000001810 */
[----:B------:R-:W4:Y:S05]  /*248f0*/  LDSM.16.M88.4 R192, [R212+0x1800] ;  /* 0x00180000d4c0783b */ /* 0x000f2a0000000200 */
[C---:B------:R-:W-:Y:S06]  /*24900*/  HMMA.16816.F32 R20, R168.reuse, R196, R20 ;  /* 0x000000c4a814723c */ /* 0x040fec0000001814 */
[C---:B------:R-:W-:Y:S01]  /*24910*/  HMMA.16816.F32 R24, R168.reuse, R198, R24 ;  /* 0x000000c6a818723c */ /* 0x040fe20000001818 */
[----:B------:R-:W-:Y:S05]  /*24920*/  LDSM.16.M88.4 R196, [R225+0xb000] ;  /* 0x00b00000e1c4783b */ /* 0x000fea0000000200 */
[C---:B--2---:R-:W-:Y:S06]  /*24930*/  HMMA.16816.F32 R28, R168.reuse, R172, R28 ;  /* 0x000000aca81c723c */ /* 0x044fec000000181c */
[----:B------:R-:W-:Y:S01]  /*24940*/  HMMA.16816.F32 R32, R168, R174, R32 ;  /* 0x000000aea820723c */ /* 0x000fe20000001820 */
[----:B------:R-:W-:Y:S04]  /*24950*/  LDSM.16.M88.4 R168, [R226+0x2000] ;  /* 0x00200000e2a8783b */ /* 0x000fe80000000200 */
[----:B------:R-:W2:Y:S01]  /*24960*/  LDSM.16.M88.4 R172, [R225+0xa000] ;  /* 0x00a00000e1ac783b */ /* 0x000ea20000000200 */
[C---:B------:R-:W-:Y:S06]  /*24970*/  HMMA.16816.F32 R4, R180.reuse, R184, R4 ;  /* 0x000000b8b404723c */ /* 0x040fec0000001804 */
[C---:B------:R-:W-:Y:S01]  /*24980*/  HMMA.16816.F32 R8, R180.reuse, R186, R8 ;  /* 0x000000bab408723c */ /* 0x040fe20000001808 */
[----:B------:R-:W2:Y:S05]  /*24990*/  LDSM.16.M88.4 R184, [R225+0xa800] ;  /* 0x00a80000e1b8783b */ /* 0x000eaa0000000200 */
[C---:B---3--:R-:W-:Y:S06]  /*249a0*/  HMMA.16816.F32 R12, R180.reuse, R188, R12 ;  /* 0x000000bcb40c723c */ /* 0x048fec000000180c */
[C---:B------:R-:W-:Y:S01]  /*249b0*/  HMMA.16816.F32 R16, R180.reuse, R190, R16 ;  /* 0x000000beb410723c */ /* 0x040fe20000001810 */
[----:B------:R-:W-:Y:S05]  /*249c0*/  LDSM.16.M88.4 R188, [R211] ;  /* 0x00000000d3bc783b */ /* 0x000fea0000000200 */
[C---:B-1----:R-:W-:Y:S06]  /*249d0*/  HMMA.16816.F32 R20, R180.reuse, R176, R20 ;  /* 0x000000b0b414723c */ /* 0x042fec0000001814 */
[C---:B------:R-:W-:Y:S01]  /*249e0*/  HMMA.16816.F32 R24, R180.reuse, R178, R24 ;  /* 0x000000b2b418723c */ /* 0x040fe20000001818 */
[----:B------:R-:W1:Y:S05]  /*249f0*/  LDSM.16.M88.4 R176, [R225+0xb800] ;  /* 0x00b80000e1b0783b */ /* 0x000e6a0000000200 */
[C---:B----4-:R-:W-:Y:S06]  /*24a00*/  HMMA.16816.F32 R28, R180.reuse, R192, R28 ;  /* 0x000000c0b41c723c */ /* 0x050fec000000181c */
[----:B------:R-:W-:Y:S01]  /*24a10*/  HMMA.16816.F32 R32, R180, R194, R32 ;  /* 0x000000c2b420723c */ /* 0x000fe20000001820 */
[----:B------:R-:W3:Y:S04]  /*24a20*/  LDSM.16.M88.4 R180, [R224+0x2000] ;  /* 0x00200000e0b4783b */ /* 0x000ee80000000200 */
[----:B------:R-:W4:Y:S01]  /*24a30*/  LDSM.16.M88.4 R192, [R210] ;  /* 0x00000000d2c0783b */ /* 0x000f220000000200 */
[C---:B--2---:R-:W-:Y:S06]  /*24a40*/  HMMA.16816.F32 R4, R168.reuse, R172, R4 ;  /* 0x000000aca804723c */ /* 0x044fec0000001804 */
[C---:B------:R-:W-:Y:S01]  /*24a50*/  HMMA.16816.F32 R8, R168.reuse, R174, R8 ;  /* 0x000000aea808723c */ /* 0x040fe20000001808 */
[----:B------:R-:W2:Y:S05]  /*24a60*/  LDSM.16.M88.4 R172, [R209] ;  /* 0x00000000d1ac783b */ /* 0x000eaa0000000200 */
[C---:B------:R-:W-:Y:S06]  /*24a70*/  HMMA.16816.F32 R12, R168.reuse, R184, R12 ;  /* 0x000000b8a80c723c */ /* 0x040fec000000180c */
[C---:B------:R-:W-:Y:S01]  /*24a80*/  HMMA.16816.F32 R16, R168.reuse, R186, R16 ;  /* 0x000000baa810723c */ /* 0x040fe20000001810 */
[----:B------:R-:W2:Y:S05]  /*24a90*/  LDSM.16.M88.4 R184, [R208] ;  /* 0x00000000d0b8783b */ /* 0x000eaa0000000200 */
[C---:B------:R-:W-:Y:S06]  /*24aa0*/  HMMA.16816.F32 R20, R168.reuse, R196, R20 ;  /* 0x000000c4a814723c */ /* 0x040fec0000001814 */
[C---:B------:R-:W-:Y:S01]  /*24ab0*/  HMMA.16816.F32 R24, R168.reuse, R198, R24 ;  /* 0x000000c6a818723c */ /* 0x040fe20000001818 */
[----:B------:R-:W-:Y:S05]  /*24ac0*/  LDSM.16.M88.4 R196, [R219+0xa800] ;  /* 0x00a80000dbc4783b */ /* 0x000fea0000000200 */
[C---:B-1----:R-:W-:Y:S06]  /*24ad0*/  HMMA.16816.F32 R28, R168.reuse, R176, R28 ;  /* 0x000000b0a81c723c */ /* 0x042fec000000181c */
[----:B------:R-:W-:Y:S01]  /*24ae0*/  HMMA.16816.F32 R32, R168, R178, R32 ;  /* 0x000000b2a820723c */ /* 0x000fe20000001820 */
[----:B------:R-:W-:Y:S04]  /*24af0*/  LDSM.16.M88.4 R168, [R222+0x2000] ;  /* 0x00200000dea8783b */ /* 0x000fe80000000200 */
[----:B------:R-:W1:Y:S01]  /*24b00*/  LDSM.16.M88.4 R176, [R219+0xa000] ;  /* 0x00a00000dbb0783b */ /* 0x000e620000000200 */
[C---:B---3--:R-:W-:Y:S06]  /*24b10*/  HMMA.16816.F32 R4, R180.reuse, R188, R4 ;  /* 0x000000bcb404723c */ /* 0x048fec0000001804 */
[C---:B------:R-:W-:Y:S01]  /*24b20*/  HMMA.16816.F32 R8, R180.reuse, R190, R8 ;  /* 0x000000beb408723c */ /* 0x040fe20000001808 */
[----:B------:R-:W3:Y:S05]  /*24b30*/  LDSM.16.M88.4 R188, [R219+0xb000] ;  /* 0x00b00000dbbc783b */ /* 0x000eea0000000200 */
[C---:B----4-:R-:W-:Y:S06]  /*24b40*/  HMMA.16816.F32 R12, R180.reuse, R192, R12 ;  /* 0x000000c0b40c723c */ /* 0x050fec000000180c */
[C---:B------:R-:W-:Y:S01]  /*24b50*/  HMMA.16816.F32 R16, R180.reuse, R194, R16 ;  /* 0x000000c2b410723c */ /* 0x040fe20000001810 */
[----:B------:R-:W-:Y:S05]  /*24b60*/  LDSM.16.M88.4 R192, [R212+0x2800] ;  /* 0x00280000d4c0783b */ /* 0x000fea0000000200 */
[C---:B--2---:R-:W-:Y:S06]  /*24b70*/  HMMA.16816.F32 R20, R180.reuse, R172, R20 ;  /* 0x000000acb414723c */ /* 0x044fec0000001814 */
[C---:B------:R-:W-:Y:S01]  /*24b80*/  HMMA.16816.F32 R24, R180.reuse, R174, R24 ;  /* 0x000000aeb418723c */ /* 0x040fe20000001818 */
[----:B------:R-:W2:Y:S05]  /*24b90*/  LDSM.16.M88.4 R172, [R219+0xb800] ;  /* 0x00b80000dbac783b */ /* 0x000eaa0000000200 */
[C---:B------:R-:W-:Y:S06]  /*24ba0*/  HMMA.16816.F32 R28, R180.reuse, R184, R28 ;  /* 0x000000b8b41c723c */ /* 0x040fec000000181c */
[----:B------:R-:W-:Y:S01]  /*24bb0*/  HMMA.16816.F32 R32, R180, R186, R32 ;  /* 0x000000bab420723c */ /* 0x000fe20000001820 */
[----:B------:R-:W-:Y:S04]  /*24bc0*/  LDSM.16.M88.4 R180, [R221+0x2000] ;  /* 0x00200000ddb4783b */ /* 0x000fe80000000200 */
[----:B------:R-:W4:Y:S01]  /*24bd0*/  LDSM.16.M88.4 R184, [R212+0x2000] ;  /* 0x00200000d4b8783b */ /* 0x000f220000000200 */
[C---:B-1----:R-:W-:Y:S06]  /*24be0*/  HMMA.16816.F32 R4, R168.reuse, R176, R4 ;  /* 0x000000b0a804723c */ /* 0x042fec0000001804 */
[C---:B------:R-:W-:Y:S01]  /*24bf0*/  HMMA.16816.F32 R8, R168.reuse, R178, R8 ;  /* 0x000000b2a808723c */ /* 0x040fe20000001808 */
[----:B------:R-:W1:Y:S05]  /*24c00*/  LDSM.16.M88.4 R176, [R212+0x3000] ;  /* 0x00300000d4b0783b */ /* 0x000e6a0000000200 */
[C---:B------:R-:W-:Y:S06]  /*24c10*/  HMMA.16816.F32 R12, R168.reuse, R196, R12 ;  /* 0x000000c4a80c723c */ /* 0x040fec000000180c */
[C---:B------:R-:W-:Y:S01]  /*24c20*/  HMMA.16816.F32 R16, R168.reuse, R198, R16 ;  /* 0x000000c6a810723c */ /* 0x040fe20000001810 */
[----:B------:R-:W1:Y:S05]  /*24c30*/  LDSM.16.M88.4 R196, [R212+0x3800] ;  /* 0x00380000d4c4783b */ /* 0x000e6a0000000200 */
[C---:B---3--:R-:W-:Y:S06]  /*24c40*/  HMMA.16816.F32 R20, R168.reuse, R188, R20 ;  /* 0x000000bca814723c */ /* 0x048fec0000001814 */
[C---:B------:R-:W-:Y:S01]  /*24c50*/  HMMA.16816.F32 R24, R168.reuse, R190, R24 ;  /* 0x000000bea818723c */ /* 0x040fe20000001818 */
[----:B------:R-:W-:Y:S05]  /*24c60*/  LDSM.16.M88.4 R188, [R225+0xd000] ;  /* 0x00d00000e1bc783b */ /* 0x000fea0000000200 */
[C---:B--2---:R-:W-:Y:S06]  /*24c70*/  HMMA.16816.F32 R28, R168.reuse, R172, R28 ;  /* 0x000000aca81c723c */ /* 0x044fec000000181c */
[----:B------:R-:W-:Y:S01]  /*24c80*/  HMMA.16816.F32 R32, R168, R174, R32 ;  /* 0x000000aea820723c */ /* 0x000fe20000001820 */
[----:B------:R-:W-:Y:S04]  /*24c90*/  LDSM.16.M88.4 R168, [R226+0x4000] ;  /* 0x00400000e2a8783b */ /* 0x000fe80000000200 */
[----:B------:R-:W2:Y:S01]  /*24ca0*/  LDSM.16.M88.4 R172, [R225+0xc000] ;  /* 0x00c00000e1ac783b */ /* 0x000ea20000000200 */
[C---:B----4-:R-:W-:Y:S06]  /*24cb0*/  HMMA.16816.F32 R4, R180.reuse, R184, R4 ;  /* 0x000000b8b404723c */ /* 0x050fec0000001804 */
[C---:B------:R-:W-:Y:S01]  /*24cc0*/  HMMA.16816.F32 R8, R180.reuse, R186, R8 ;  /* 0x000000bab408723c */ /* 0x040fe20000001808 */
[----:B------:R-:W3:Y:S05]  /*24cd0*/  LDSM.16.M88.4 R184, [R225+0xc800] ;  /* 0x00c80000e1b8783b */ /* 0x000eea0000000200 */
[C---:B------:R-:W-:Y:S06]  /*24ce0*/  HMMA.16816.F32 R12, R180.reuse, R192, R12 ;  /* 0x000000c0b40c723c */ /* 0x040fec000000180c */
[C---:B------:R-:W-:Y:S01]  /*24cf0*/  HMMA.16816.F32 R16, R180.reuse, R194, R16 ;  /* 0x000000c2b410723c */ /* 0x040fe20000001810 */
[----:B------:R-:W-:Y:S05]  /*24d00*/  LDSM.16.M88.4 R192, [R207] ;  /* 0x00000000cfc0783b */ /* 0x000fea0000000200 */
[C---:B-1----:R-:W-:Y:S06]  /*24d10*/  HMMA.16816.F32 R20, R180.reuse, R176, R20 ;  /* 0x000000b0b414723c */ /* 0x042fec0000001814 */
[C---:B------:R-:W-:Y:S01]  /*24d20*/  HMMA.16816.F32 R24, R180.reuse, R178, R24 ;  /* 0x000000b2b418723c */ /* 0x040fe20000001818 */
[----:B------:R-:W1:Y:S05]  /*24d30*/  LDSM.16.M88.4 R176, [R225+0xd800] ;  /* 0x00d80000e1b0783b */ /* 0x000e6a0000000200 */
[C---:B------:R-:W-:Y:S06]  /*24d40*/  HMMA.16816.F32 R28, R180.reuse, R196, R28 ;  /* 0x000000c4b41c723c */ /* 0x040fec000000181c */
[----:B------:R-:W-:Y:S01]  /*24d50*/  HMMA.16816.F32 R32, R180, R198, R32 ;  /* 0x000000c6b420723c */ /* 0x000fe20000001820 */
[----:B------:R-:W4:Y:S04]  /*24d60*/  LDSM.16.M88.4 R180, [R224+0x4000] ;  /* 0x00400000e0b4783b */ /* 0x000f280000000200 */
[----:B------:R-:W4:Y:S01]  /*24d70*/  LDSM.16.M88.4 R196, [R206] ;  /* 0x00000000cec4783b */ /* 0x000f220000000200 */
[C---:B--2---:R-:W-:Y:S06]  /*24d80*/  HMMA.16816.F32 R4, R168.reuse, R172, R4 ;  /* 0x000000aca804723c */ /* 0x044fec0000001804 */
[C---:B------:R-:W-:Y:S01]  /*24d90*/  HMMA.16816.F32 R8, R168.reuse, R174, R8 ;  /* 0x000000aea808723c */ /* 0x040fe20000001808 */
[----:B------:R-:W2:Y:S05]  /*24da0*/  LDSM.16.M88.4 R172, [R205] ;  /* 0x00000000cdac783b */ /* 0x000eaa0000000200 */
[C---:B---3--:R-:W-:Y:S06]  /*24db0*/  HMMA.16816.F32 R12, R168.reuse, R184, R12 ;  /* 0x000000b8a80c723c */ /* 0x048fec000000180c */
[C---:B------:R-:W-:Y:S01]  /*24dc0*/  HMMA.16816.F32 R16, R168.reuse, R186, R16 ;  /* 0x000000baa810723c */ /* 0x040fe20000001810 */
[----:B------:R-:W3:Y:S05]  /*24dd0*/  LDSM.16.M88.4 R184, [R204] ;  /* 0x00000000ccb8783b */ /* 0x000eea0000000200 */
[C---:B------:R-:W-:Y:S06]  /*24de0*/  HMMA.16816.F32 R20, R168.reuse, R188, R20 ;  /* 0x000000bca814723c */ /* 0x040fec0000001814 */
[C---:B------:R-:W-:Y:S01]  /*24df0*/  HMMA.16816.F32 R24, R168.reuse, R190, R24 ;  /* 0x000000bea818723c */ /* 0x040fe20000001818 */
[----:B------:R-:W-:Y:S05]  /*24e00*/  LDSM.16.M88.4 R188, [R219+0xc800] ;  /* 0x00c80000dbbc783b */ /* 0x000fea0000000200 */
[C---:B-1----:R-:W-:Y:S06]  /*24e10*/  HMMA.16816.F32 R28, R168.reuse, R176, R28 ;  /* 0x000000b0a81c723c */ /* 0x042fec000000181c */
[----:B------:R-:W-:Y:S01]  /*24e20*/  HMMA.16816.F32 R32, R168, R178, R32 ;  /* 0x000000b2a820723c */ /* 0x000fe20000001820 */
[----:B------:R-:W-:Y:S04]  /*24e30*/  LDSM.16.M88.4 R168, [R222+0x4000] ;  /* 0x00400000dea8783b */ /* 0x000fe80000000200 */
[----:B------:R-:W1:Y:S01]  /*24e40*/  LDSM.16.M88.4 R176, [R219+0xc000] ;  /* 0x00c00000dbb0783b */ /* 0x000e620000000200 */
[C---:B----4-:R-:W-:Y:S06]  /*24e50*/  HMMA.16816.F32 R4, R180.reuse, R192, R4 ;  /* 0x000000c0b404723c */ /* 0x050fec0000001804 */
[C---:B------:R-:W-:Y:S01]  /*24e60*/  HMMA.16816.F32 R8, R180.reuse, R194, R8 ;  /* 0x000000c2b408723c */ /* 0x040fe20000001808 */
[----:B------:R-:W4:Y:S05]  /*24e70*/  LDSM.16.M88.4 R192, [R219+0xd000] ;  /* 0x00d00000dbc0783b */ /* 0x000f2a0000000200 */
        /* <DEDUP_REMOVED lines=15> */
[----:B------:R-:W1:Y:S05]  /*24f70*/  LDSM.16.M88.4 R188, [R212+0x5000] ;  /* 0x00500000d4bc783b */ /* 0x000e6a0000000200 */
[C---:B----4-:R-:W-:Y:S06]  /*24f80*/  HMMA.16816.F32 R20, R168.reuse, R192, R20 ;  /* 0x000000c0a814723c */ /* 0x050fec0000001814 */
[C---:B------:R-:W-:Y:S01]  /*24f90*/  HMMA.16816.F32 R24, R168.reuse, R194, R24 ;  /* 0x000000c2a818723c */ /* 0x040fe20000001818 */
[----:B------:R-:W-:Y:S05]  /*24fa0*/  LDSM.16.M88.4 R192, [R203] ;  /* 0x00000000cbc0783b */ /* 0x000fea0000000200 */
[C---:B--2---:R-:W-:Y:S06]  /*24fb0*/  HMMA.16816.F32 R28, R168.reuse, R172, R28 ;  /* 0x000000aca81c723c */ /* 0x044fec000000181c */
[----:B------:R-:W-:Y:S01]  /*24fc0*/  HMMA.16816.F32 R32, R168, R174, R32 ;  /* 0x000000aea820723c */ /* 0x000fe20000001820 */
[----:B------:R-:W-:Y:S04]  /*24fd0*/  LDSM.16.M88.4 R168, [R226+0x6000] ;  /* 0x00600000e2a8783b */ /* 0x000fe80000000200 */
[----:B------:R-:W2:Y:S01]  /*24fe0*/  LDSM.16.M88.4 R172, [R225+0xe000] ;  /* 0x00e00000e1ac783b */ /* 0x000ea20000000200 */
[C---:B---3--:R-:W-:Y:S06]  /*24ff0*/  HMMA.16816.F32 R4, R180.reuse, R184, R4 ;  /* 0x000000b8b404723c */ /* 0x048fec0000001804 */
[C---:B------:R-:W-:Y:S01]  /*25000*/  HMMA.16816.F32 R8, R180.reuse, R186, R8 ;  /* 0x000000bab408723c */ /* 0x040fe20000001808 */
[----:B------:R-:W-:Y:S05]  /*25010*/  LDSM.16.M88.4 R184, [R225+0xf000] ;  /* 0x00f00000e1b8783b */ /* 0x000fea0000000200 */
[C---:B-1----:R-:W-:Y:S06]  /*25020*/  HMMA.16816.F32 R12, R180.reuse, R176, R12 ;  /* 0x000000b0b40c723c */ /* 0x042fec000000180c */
[C---:B------:R-:W-:Y:S01]  /*25030*/  HMMA.16816.F32 R16, R180.reuse, R178, R16 ;  /* 0x000000b2b410723c */ /* 0x040fe20000001810 */
[----:B------:R-:W1:Y:S05]  /*25040*/  LDSM.16.M88.4 R176, [R225+0xe800] ;  /* 0x00e80000e1b0783b */ /* 0x000e6a0000000200 */
[C---:B------:R-:W-:Y:S06]  /*25050*/  HMMA.16816.F32 R20, R180.reuse, R188, R20 ;  /* 0x000000bcb414723c */ /* 0x040fec0000001814 */
[C---:B------:R-:W-:Y:S01]  /*25060*/  HMMA.16816.F32 R24, R180.reuse, R190, R24 ;  /* 0x000000beb418723c */ /* 0x040fe20000001818 */
[----:B------:R-:W3:Y:S05]  /*25070*/  LDSM.16.M88.4 R188, [R225+0xf800] ;  /* 0x00f80000e1bc783b */ /* 0x000eea0000000200 */
[C---:B------:R-:W-:Y:S06]  /*25080*/  HMMA.16816.F32 R28, R180.reuse, R196, R28 ;  /* 0x000000c4b41c723c */ /* 0x040fec000000181c */
[----:B------:R-:W-:Y:S01]  /*25090*/  HMMA.16816.F32 R32, R180, R198, R32 ;  /* 0x000000c6b420723c */ /* 0x000fe20000001820 */
[----:B------:R-:W4:Y:S04]  /*250a0*/  LDSM.16.M88.4 R180, [R224+0x6000] ;  /* 0x00600000e0b4783b */ /* 0x000f280000000200 */
[----:B------:R-:W4:Y:S01]  /*250b0*/  LDSM.16.M88.4 R196, [R202] ;  /* 0x00000000cac4783b */ /* 0x000f220000000200 */
[C---:B--2---:R-:W-:Y:S06]  /*250c0*/  HMMA.16816.F32 R4, R168.reuse, R172, R4 ;  /* 0x000000aca804723c */ /* 0x044fec0000001804 */
[C---:B------:R-:W-:Y:S05]  /*250d0*/  HMMA.16816.F32 R8, R168.reuse, R174, R8 ;  /* 0x000000aea808723c */ /* 0x040fea0000001808 */
[----:B------:R-:W-:Y:S01]  /*250e0*/  IMAD.MOV.U32 R172, RZ, RZ, R36 ;  /* 0x000000ffffac7224 */ /* 0x000fe200078e0024 */
[C---:B-1----:R-:W-:Y:S05]  /*250f0*/  HMMA.16816.F32 R12, R168.reuse, R176, R12 ;  /* 0x000000b0a80c723c */ /* 0x042fea000000180c */
[----:B------:R-:W-:Y:S01]  /*25100*/  IMAD.MOV.U32 R173, RZ, RZ, R37 ;  /* 0x000000ffffad7224 */ /* 0x000fe200078e0025 */
[C---:B------:R-:W-:Y:S01]  /*25110*/  HMMA.16816.F32 R16, R168.reuse, R178, R16 ;  /* 0x000000b2a810723c */ /* 0x040fe20000001810 */
[----:B------:R1:W5:Y:S04]  /*25120*/  LDL.LU.64 R36, [R1+0x8] ;  /* 0x0000080001247983 */ /* 0x0003680000300a00 */
[----:B------:R-:W-:Y:S01]  /*25130*/  IMAD.MOV.U32 R176, RZ, RZ, R172 ;  /* 0x000000ffffb07224 */ /* 0x000fe200078e00ac */
[C---:B------:R-:W-:Y:S05]  /*25140*/  HMMA.16816.F32 R20, R168.reuse, R184, R20 ;  /* 0x000000b8a814723c */ /* 0x040fea0000001814 */
[----:B------:R-:W-:Y:S01]  /*25150*/  IMAD.MOV.U32 R177, RZ, RZ, R173 ;  /* 0x000000ffffb17224 */ /* 0x000fe200078e00ad */
[C---:B------:R-:W-:Y:S01]  /*25160*/  HMMA.16816.F32 R24, R168.reuse, R186, R24 ;  /* 0x000000baa818723c */ /* 0x040fe20000001818 */
[----:B------:R-:W2:Y:S04]  /*25170*/  LDSM.16.M88.4 R172, [R201] ;  /* 0x00000000c9ac783b */ /* 0x000ea80000000200 */
[----:B------:R-:W-:Y:S01]  /*25180*/  LDSM.16.M88.4 R184, [R219+0xe000] ;  /* 0x00e00000dbb8783b */ /* 0x000fe20000000200 */
[C---:B---3--:R-:W-:Y:S06]  /*25190*/  HMMA.16816.F32 R28, R168.reuse, R188, R28 ;  /* 0x000000bca81c723c */ /* 0x048fec000000181c */
[----:B------:R-:W-:Y:S01]  /*251a0*/  HMMA.16816.F32 R32, R168, R190, R32 ;  /* 0x000000bea820723c */ /* 0x000fe20000001820 */
[----:B------:R-:W3:Y:S04]  /*251b0*/  LDSM.16.M88.4 R168, [R200] ;  /* 0x00000000c8a8783b */ /* 0x000ee80000000200 */
[----:B------:R-:W-:Y:S01]  /*251c0*/  IMAD.MOV.U32 R188, RZ, RZ, R176 ;  /* 0x000000ffffbc7224 */ /* 0x000fe200078e00b0 */
[C---:B----4-:R-:W-:Y:S05]  /*251d0*/  HMMA.16816.F32 R4, R180.reuse, R192, R4 ;  /* 0x000000c0b404723c */ /* 0x050fea0000001804 */
[----:B------:R-:W-:Y:S01]  /*251e0*/  IMAD.MOV.U32 R189, RZ, RZ, R177 ;  /* 0x000000ffffbd7224 */ /* 0x000fe200078e00b1 */
[C---:B------:R-:W-:Y:S01]  /*251f0*/  HMMA.16816.F32 R8, R180.reuse, R194, R8 ;  /* 0x000000c2b408723c */ /* 0x040fe20000001808 */
[----:B------:R-:W4:Y:S04]  /*25200*/  LDSM.16.M88.4 R176, [R222+0x6000] ;  /* 0x00600000deb0783b */ /* 0x000f280000000200 */
[----:B------:R-:W-:Y:S01]  /*25210*/  IMAD.MOV.U32 R192, RZ, RZ, R188 ;  /* 0x000000ffffc07224 */ /* 0x000fe200078e00bc */
[C---:B------:R-:W-:Y:S05]  /*25220*/  HMMA.16816.F32 R12, R180.reuse, R196, R12 ;  /* 0x000000c4b40c723c */ /* 0x040fea000000180c */
[----:B------:R-:W-:Y:S01]  /*25230*/  IMAD.MOV.U32 R193, RZ, RZ, R189 ;  /* 0x000000ffffc17224 */ /* 0x000fe200078e00bd */
[C---:B------:R-:W-:Y:S01]  /*25240*/  HMMA.16816.F32 R16, R180.reuse, R198, R16 ;  /* 0x000000c6b410723c */ /* 0x040fe20000001810 */
[----:B------:R-:W1:Y:S04]  /*25250*/  LDSM.16.M88.4 R188, [R219+0xe800] ;  /* 0x00e80000dbbc783b */ /* 0x000e680000000200 */
[----:B------:R-:W-:Y:S01]  /*25260*/  IMAD.MOV.U32 R196, RZ, RZ, R192 ;  /* 0x000000ffffc47224 */ /* 0x000fe200078e00c0 */
[C---:B--2---:R-:W-:Y:S05]  /*25270*/  HMMA.16816.F32 R20, R180.reuse, R172, R20 ;  /* 0x000000acb414723c */ /* 0x044fea0000001814 */
[----:B------:R-:W-:Y:S01]  /*25280*/  IMAD.MOV.U32 R197, RZ, RZ, R193 ;  /* 0x000000ffffc57224 */ /* 0x000fe200078e00c1 */
[C---:B------:R-:W-:Y:S01]  /*25290*/  HMMA.16816.F32 R24, R180.reuse, R174, R24 ;  /* 0x000000aeb418723c */ /* 0x040fe20000001818 */
[----:B------:R-:W2:Y:S04]  /*252a0*/  LDSM.16.M88.4 R192, [R219+0xf000] ;  /* 0x00f00000dbc0783b */ /* 0x000ea80000000200 */
[----:B------:R-:W-:Y:S01]  /*252b0*/  IMAD.MOV.U32 R172, RZ, RZ, R196 ;  /* 0x000000ffffac7224 */ /* 0x000fe200078e00c4 */
[C---:B---3--:R-:W-:Y:S05]  /*252c0*/  HMMA.16816.F32 R28, R180.reuse, R168, R28 ;  /* 0x000000a8b41c723c */ /* 0x048fea000000181c */
[----:B------:R-:W-:Y:S01]  /*252d0*/  IMAD.MOV.U32 R173, RZ, RZ, R197 ;  /* 0x000000ffffad7224 */ /* 0x000fe200078e00c5 */
[----:B------:R-:W-:Y:S01]  /*252e0*/  HMMA.16816.F32 R32, R180, R170, R32 ;  /* 0x000000aab420723c */ /* 0x000fe20000001820 */
[----:B------:R-:W3:Y:S04]  /*252f0*/  LDSM.16.M88.4 R196, [R219+0xf800] ;  /* 0x00f80000dbc4783b */ /* 0x000ee80000000200 */
[----:B------:R-:W-:Y:S01]  /*25300*/  LDSM.16.M88.4 R168, [R221+0x6000] ;  /* 0x00600000dda8783b */ /* 0x000fe20000000200 */
[C---:B----4-:R-:W-:Y:S03]  /*25310*/  HMMA.16816.F32 R4, R176.reuse, R184, R4 ;  /* 0x000000b8b004723c */ /* 0x050fe60000001804 */
[----:B------:R-:W-:Y:S03]  /*25320*/  LDSM.16.M88.4 R180, [R212+0x6800] ;  /* 0x00680000d4b4783b */ /* 0x000fe60000000200 */
[C---:B------:R-:W-:Y:S01]  /*25330*/  HMMA.16816.F32 R8, R176.reuse, R186, R8 ;  /* 0x000000bab008723c */ /* 0x040fe20000001808 */
[----:B------:R-:W-:Y:S05]  /*25340*/  LDSM.16.M88.4 R184, [R212+0x7000] ;  /* 0x00700000d4b8783b */ /* 0x000fea0000000200 */
[C---:B-1----:R-:W-:Y:S06]  /*25350*/  HMMA.16816.F32 R12, R176.reuse, R188, R12 ;  /* 0x000000bcb00c723c */ /* 0x042fec000000180c */
[C---:B------:R-:W-:Y:S05]  /*25360*/  HMMA.16816.F32 R16, R176.reuse, R190, R16 ;  /* 0x000000beb010723c */ /* 0x040fea0000001810 */
[----:B------:R-:W-:Y:S01]  /*25370*/  IMAD.MOV.U32 R188, RZ, RZ, R172 ;  /* 0x000000ffffbc7224 */ /* 0x000fe200078e00ac */
[C---:B--2---:R-:W-:Y:S05]  /*25380*/  HMMA.16816.F32 R20, R176.reuse, R192, R20 ;  /* 0x000000c0b014723c */ /* 0x044fea0000001814 */
[----:B------:R-:W-:Y:S01]  /*25390*/  IMAD.MOV.U32 R189, RZ, RZ, R173 ;  /* 0x000000ffffbd7224 */ /* 0x000fe200078e00ad */
[C---:B------:R-:W-:Y:S01]  /*253a0*/  HMMA.16816.F32 R24, R176.reuse, R194, R24 ;  /* 0x000000c2b018723c */ /* 0x040fe20000001818 */
[----:B------:R-:W1:Y:S04]  /*253b0*/  LDSM.16.M88.4 R172, [R212+0x6000] ;  /* 0x00600000d4ac783b */ /* 0x000e680000000200 */
[----:B------:R-:W-:Y:S01]  /*253c0*/  IMAD.MOV.U32 R192, RZ, RZ, R188 ;  /* 0x000000ffffc07224 */ /* 0x000fe200078e00bc */
[C---:B---3--:R-:W-:Y:S05]  /*253d0*/  HMMA.16816.F32 R28, R176.reuse, R196, R28 ;  /* 0x000000c4b01c723c */ /* 0x048fea000000181c */
[----:B------:R-:W-:Y:S01]  /*253e0*/  IMAD.MOV.U32 R193, RZ, RZ, R189 ;  /* 0x000000ffffc17224 */ /* 0x000fe200078e00bd */
[----:B------:R-:W-:Y:S01]  /*253f0*/  HMMA.16816.F32 R32, R176, R198, R32 ;  /* 0x000000c6b020723c */ /* 0x000fe20000001820 */
[----:B------:R-:W2:Y:S01]  /*25400*/  LDSM.16.M88.4 R188, [R212+0x7800] ;  /* 0x00780000d4bc783b */ /* 0x000ea20000000200 */
[----:B------:R-:W-:Y:S04]  /*25410*/  DEPBAR.LE SB0, 0x0 ;  /* 0x000080000000791a */ /* 0x000fe80000000000 */
[----:B------:R-:W-:Y:S01]  /*25420*/  BAR.SYNC.DEFER_BLOCKING 0x0 ;  /* 0x0000000000007b1d */ /* 0x000fe20000010000 */
[C---:B-1----:R-:W-:Y:S06]  /*25430*/  HMMA.16816.F32 R4, R168.reuse, R172, R4 ;  /* 0x000000aca804723c */ /* 0x042fec0000001804 */
[C---:B------:R-:W-:Y:S06]  /*25440*/  HMMA.16816.F32 R8, R168.reuse, R174, R8 ;  /* 0x000000aea808723c */ /* 0x040fec0000001808 */
[C---:B------:R-:W-:Y:S06]  /*25450*/  HMMA.16816.F32 R12, R168.reuse, R180, R12 ;  /* 0x000000b4a80c723c */ /* 0x040fec000000180c */
[C---:B------:R-:W-:Y:S05]  /*25460*/  HMMA.16816.F32 R16, R168.reuse, R182, R16 ;  /* 0x000000b6a810723c */ /* 0x040fea0000001810 */
[----:B------:R-:W-:Y:S01]  /*25470*/  IMAD.MOV.U32 R181, RZ, RZ, R192 ;  /* 0x000000ffffb57224 */ /* 0x000fe200078e00c0 */
[C---:B------:R-:W-:Y:S05]  /*25480*/  HMMA.16816.F32 R20, R168.reuse, R184, R20 ;  /* 0x000000b8a814723c */ /* 0x040fea0000001814 */
[----:B------:R-:W-:Y:S01]  /*25490*/  IMAD.MOV.U32 R180, RZ, RZ, R193 ;  /* 0x000000ffffb47224 */ /* 0x000fe200078e00c1 */
[C---:B------:R-:W-:Y:S06]  /*254a0*/  HMMA.16816.F32 R24, R168.reuse, R186, R24 ;  /* 0x000000baa818723c */ /* 0x040fec0000001818 */
[C---:B--2---:R-:W-:Y:S06]  /*254b0*/  HMMA.16816.F32 R28, R168.reuse, R188, R28 ;  /* 0x000000bca81c723c */ /* 0x044fec000000181c */
        /* <DEDUP_REMOVED lines=80> */
.L_x_2765:
[----:B------:R-:W-:Y:S02]  /*259c0*/  R2UR UR4, R166 ;  /* 0x00000000a60472ca */ /* 0x000fe400000e0000 */
[----:B------:R-:W-:Y:S11]  /*259d0*/  R2UR UR5, R167 ;  /* 0x00000000a70572ca */ /* 0x000ff600000e0000 */
[----:B------:R-:W-:Y:S02]  /*259e0*/  @!UPT UIADD3 URZ, URZ, URZ, URZ ;  /* 0x0000003f3f3ff290 */ /* 0x000fe4000fffe03f */
[----:B------:R-:W2:Y:S02]  /*259f0*/  LD.E R172, desc[UR4][R164.64+0x38] ;  /* 0x00003804a4ac7980 */ /* 0x000ea4000c101900 */
[----:B--2---:R-:W-:Y:S05]  /*25a00*/  IMAD.U32 R172, R172, -0x40, RZ ;  /* 0xffffffc0acac7824 */ /* 0x004fea00078e00ff */
[----:B------:R-:W-:Y:S02]  /*25a10*/  SHF.R.S32.HI R168, RZ, 0x1f, R172 ;  /* 0x0000001fffa87819 */ /* 0x000fe400000114ac */
.L_x_2766:
[----:B------:R-:W-:Y:S05]  /*25a20*/  BSYNC B0 ;  /* 0x0000000000007941 */ /* 0x000fea0003800000 */
.L_x_2764:
        /* <DEDUP_REMOVED lines=135> */
.L_x_2763:
[----:B------:R-:W-:Y:S05]  /*262a0*/  BSYNC B1 ;  /* 0x0000000000017941 */ /* 0x000fea0003800000 */
.L_x_2762:
[----:B------:R-:W-:Y:S01]  /*262b0*/  R2UR UR4, R166 ;  /* 0x00000000a60472ca */ /* 0x000fe200000e0000 */
[----:B------:R-:W2:Y:S01]  /*262c0*/  S2R R3, SR_TID.X ;  /* 0x0000000000037919 */ /* 0x000ea20000002100 */
[----:B------:R-:W-:Y:S11]  /*262d0*/  R2UR UR5, R167 ;  /* 0x00000000a70572ca */ /* 0x000ff600000e0000 */
[----:B------:R-:W-:Y:S02]  /*262e0*/  @!UPT UIADD3 URZ, URZ, URZ, URZ ;  /* 0x0000003f3f3ff290 */ /* 0x000fe4000fffe03f */
[----:B------:R3:W4:Y:S01]  /*262f0*/  LD.E R165, desc[UR4][R164.64+0xdc] ;  /* 0x0000dc04a4a57980 */ /* 0x000722000c101900 */
[----:B--2---:R-:W-:Y:S04]  /*26300*/  SHF.L.U32 R3, R3, 0x1, RZ ;  /* 0x0000000103037819 */ /* 0x004fe800000006ff */
[----:B------:R-:W-:Y:S04]  /*26310*/  LOP3.LUT R3, R3, 0x6, RZ, 0xc0, !PT ;  /* 0x0000000603037812 */ /* 0x000fe800078ec0ff */
[----:B------:R-:W-:Y:S04]  /*26320*/  LEA R3, R243, R3, 0x6 ;  /* 0x00000003f3037211 */ /* 0x000fe800078e30ff */
[C---:B------:R-:W-:Y:S01]  /*26330*/  IADD3 R166, R3.reuse, 0x1, RZ ;  /* 0x0000000103a67810 */ /* 0x040fe20007ffe0ff */
[C---:B---3--:R-:W-:Y:S01]  /*26340*/  VIADD R164, R3.reuse, 0x8 ;  /* 0x0000000803a47836 */ /* 0x048fe20000000000 */
[C---:B------:R-:W-:Y:S02]  /*26350*/  ISETP.GE.AND P6, PT, R3.reuse, R247, PT ;  /* 0x000000f70300720c */ /* 0x040fe40003fc6270 */
[C---:B------:R-:W-:Y:S02]  /*26360*/  ISETP.GE.AND P1, PT, R166.reuse, R245, PT ;  /* 0x000000f5a600720c */ /* 0x040fe40003f26270 */
[C---:B------:R-:W-:Y:S02]  /*26370*/  ISETP.GE.OR P6, PT, R3.reuse, R246, !P6 ;  /* 0x000000f60300720c */ /* 0x040fe400077c6670 */
[----:B------:R-:W-:Y:S02]  /*26380*/  ISETP.GE.OR P1, PT, R166, R248, !P1 ;  /* 0x000000f8a600720c */ /* 0x000fe40004f26670 */
[----:B------:R-:W-:Y:S02]  /*26390*/  FSEL R167, R4, -INF , !P6 ;  /* 0xff80000004a77808 */ /* 0x000fe40007000000 */
[----:B------:R-:W-:Y:S02]  /*263a0*/  IADD3 R4, R3, 0x11, RZ ;  /* 0x0000001103047810 */ /* 0x000fe40007ffe0ff */
[----:B------:R-:W-:Y:S02]  /*263b0*/  FSEL R7, R7, -INF , !P1 ;  /* 0xff80000007077808 */ /* 0x000fe40004800000 */
[-C--:B------:R-:W-:Y:S02]  /*263c0*/  ISETP.GE.AND P0, PT, R166, R247.reuse, PT ;  /* 0x000000f7a600720c */ /* 0x080fe40003f06270 */
[-C--:B------:R-:W-:Y:S02]  /*263d0*/  ISETP.GE.AND P1, PT, R4, R247.reuse, PT ;  /* 0x000000f70400720c */ /* 0x080fe40003f26270 */
[C---:B------:R-:W-:Y:S02]  /*263e0*/  ISETP.GE.AND P4, PT, R164.reuse, R247, PT ;  /* 0x000000f7a400720c */ /* 0x040fe40003f86270 */
[-C--:B------:R-:W-:Y:S02]  /*263f0*/  ISETP.GE.AND P2, PT, R164, R245.reuse, PT ;  /* 0x000000f5a400720c */ /* 0x080fe40003f46270 */
[C---:B------:R-:W-:Y:S02]  /*26400*/  ISETP.GE.AND P5, PT, R3.reuse, R245, PT ;  /* 0x000000f50300720c */ /* 0x040fe40003fa6270 */
[-C--:B------:R-:W-:Y:S02]  /*26410*/  ISETP.GE.OR P1, PT, R4, R246.reuse, !P1 ;  /* 0x000000f60400720c */ /* 0x080fe40004f26670 */
[-C--:B------:R-:W-:Y:S02]  /*26420*/  ISETP.GE.OR P0, PT, R166, R246.reuse, !P0 ;  /* 0x000000f6a600720c */ /* 0x080fe40004706670 */
[C---:B------:R-:W-:Y:S02]  /*26430*/  ISETP.GE.OR P4, PT, R164.reuse, R246, !P4 ;  /* 0x000000f6a400720c */ /* 0x040fe40006786670 */
[-C--:B------:R-:W-:Y:S02]  /*26440*/  ISETP.GE.OR P2, PT, R164, R248.reuse, !P2 ;  /* 0x000000f8a400720c */ /* 0x080fe40005746670 */
[C---:B------:R-:W-:Y:S02]  /*26450*/  IADD3 R166, R3.reuse, 0x9, RZ ;  /* 0x0000000903a67810 */ /* 0x040fe40007ffe0ff */
[C---:B------:R-:W-:Y:S02]  /*26460*/  ISETP.GE.OR P5, PT, R3.reuse, R248, !P5 ;  /* 0x000000f80300720c */ /* 0x040fe40006fa6670 */
[----:B------:R-:W-:Y:S02]  /*26470*/  IADD3 R164, R3, 0x10, RZ ;  /* 0x0000001003a47810 */ /* 0x000fe40007ffe0ff */
[----:B-1----:R-:W-:Y:S02]  /*26480*/  FSEL R190, R13, -INF , !P1 ;  /* 0xff8000000dbe7808 */ /* 0x002fe40004800000 */
[-C--:B------:R-:W-:Y:S02]  /*26490*/  ISETP.GE.AND P3, PT, R166, R247.reuse, PT ;  /* 0x000000f7a600720c */ /* 0x080fe40003f66270 */
[----:B------:R-:W-:Y:S02]  /*264a0*/  FSEL R6, R6, -INF , !P5 ;  /* 0xff80000006067808 */ /* 0x000fe40006800000 */
[----:B------:R-:W-:Y:S02]  /*264b0*/  FSEL R5, R5, -INF , !P0 ;  /* 0xff80000005057808 */ /* 0x000fe40004000000 */
[----:B------:R-:W-:Y:S02]  /*264c0*/  FMNMX.FTZ R13, R167, R0, !PT ;  /* 0x00000000a70d7209 */ /* 0x000fe40007810000 */
[C---:B------:R-:W-:Y:S02]  /*264d0*/  ISETP.GE.AND P5, PT, R164.reuse, R247, PT ;  /* 0x000000f7a400720c */ /* 0x040fe40003fa6270 */
[-C--:B------:R-:W-:Y:S02]  /*264e0*/  ISETP.GE.AND P0, PT, R164, R245.reuse, PT ;  /* 0x000000f5a400720c */ /* 0x080fe40003f06270 */
[----:B------:R-:W-:Y:S02]  /*264f0*/  FSEL R8, R8, -INF , !P4 ;  /* 0xff80000008087808 */ /* 0x000fe40006000000 */
[C---:B------:R-:W-:Y:S02]  /*26500*/  ISETP.GE.AND P6, PT, R166.reuse, R245, PT ;  /* 0x000000f5a600720c */ /* 0x040fe40003fc6270 */
[----:B------:R-:W-:Y:S02]  /*26510*/  ISETP.GE.OR P3, PT, R166, R246, !P3 ;  /* 0x000000f6a600720c */ /* 0x000fe40005f66670 */
[----:B------:R-:W-:Y:S02]  /*26520*/  FMNMX.FTZ R13, R5, R13, !PT ;  /* 0x0000000d050d7209 */ /* 0x000fe40007810000 */
[----:B------:R-:W-:Y:S02]  /*26530*/  ISETP.GE.AND P4, PT, R4, R245, PT ;  /* 0x000000f50400720c */ /* 0x000fe40003f86270 */
[C---:B------:R-:W-:Y:S02]  /*26540*/  ISETP.GE.OR P0, PT, R164.reuse, R248, !P0 ;  /* 0x000000f8a400720c */ /* 0x040fe40004706670 */
[----:B------:R-:W-:Y:S01]  /*26550*/  ISETP.GE.OR P5, PT, R164, R246, !P5 ;  /* 0x000000f6a400720c */ /* 0x000fe20006fa6670 */
[----:B------:R-:W-:Y:S01]  /*26560*/  VIADD R164, R3, 0x18 ;  /* 0x0000001803a47836 */ /* 0x000fe20000000000 */
[----:B------:R-:W-:Y:S02]  /*26570*/  FSEL R9, R9, -INF , !P3 ;  /* 0xff80000009097808 */ /* 0x000fe40005800000 */
[----:B------:R-:W-:Y:S02]  /*26580*/  FMNMX.FTZ R13, R8, R13, !PT ;  /* 0x0000000d080d7209 */ /* 0x000fe40007810000 */
[-C--:B------:R-:W-:Y:S02]  /*26590*/  ISETP.GE.OR P6, PT, R166, R248.reuse, !P6 ;  /* 0x000000f8a600720c */ /* 0x080fe400077c6670 */
[----:B------:R-:W-:Y:S02]  /*265a0*/  ISETP.GE.OR P4, PT, R4, R248, !P4 ;  /* 0x000000f80400720c */ /* 0x000fe40006786670 */
[----:B------:R-:W-:Y:S02]  /*265b0*/  IADD3 R4, R3, 0x19, RZ ;  /* 0x0000001903047810 */ /* 0x000fe40007ffe0ff */
[----:B------:R-:W-:Y:S02]  /*265c0*/  FSEL R10, R10, -INF , !P2 ;  /* 0xff8000000a0a7808 */ /* 0x000fe40005000000 */
[C---:B------:R-:W-:Y:S02]  /*265d0*/  ISETP.GE.AND P3, PT, R164.reuse, R247, PT ;  /* 0x000000f7a400720c */ /* 0x040fe40003f66270 */
[----:B------:R-:W-:Y:S02]  /*265e0*/  ISETP.GE.AND P2, PT, R164, R245, PT ;  /* 0x000000f5a400720c */ /* 0x000fe40003f46270 */
[----:B------:R-:W-:Y:S02]  /*265f0*/  FSEL R11, R11, -INF , !P6 ;  /* 0xff8000000b0b7808 */ /* 0x000fe40007000000 */
[----:B------:R-:W-:Y:S02]  /*26600*/  FMNMX.FTZ R13, R9, R13, !PT ;  /* 0x0000000d090d7209 */ /* 0x000fe40007810000 */
[----:B------:R-:W-:Y:S01]  /*26610*/  FSEL R191, R12, -INF , !P5 ;  /* 0xff8000000cbf7808 */ /* 0x000fe20006800000 */
[C---:B------:R-:W-:Y:S01]  /*26620*/  VIADD R12, R3.reuse, 0x28 ;  /* 0x00000028030c7836 */ /* 0x040fe20000000000 */
[C---:B------:R-:W-:Y:S02]  /*26630*/  ISETP.GE.AND P6, PT, R4.reuse, R247, PT ;  /* 0x000000f70400720c */ /* 0x040fe40003fc6270 */
[----:B------:R-:W-:Y:S02]  /*26640*/  ISETP.GE.AND P5, PT, R4, R245, PT ;  /* 0x000000f50400720c */ /* 0x000fe40003fa6270 */
[C---:B------:R-:W-:Y:S02]  /*26650*/  ISETP.GE.OR P3, PT, R164.reuse, R246, !P3 ;  /* 0x000000f6a400720c */ /* 0x040fe40005f66670 */
[----:B------:R-:W-:Y:S02]  /*26660*/  ISETP.GE.OR P2, PT, R164, R248, !P2 ;  /* 0x000000f8a400720c */ /* 0x000fe40005746670 */
[----:B------:R-:W-:Y:S02]  /*26670*/  FSEL R195, R14, -INF , !P0 ;  /* 0xff8000000ec37808 */ /* 0x000fe40004000000 */
[----:B------:R-:W-:Y:S02]  /*26680*/  IADD3 R164, R3, 0x20, RZ ;  /* 0x0000002003a47810 */ /* 0x000fe40007ffe0ff */
[----:B------:R-:W-:Y:S02]  /*26690*/  FMNMX.FTZ R14, R191, R13, !PT ;  /* 0x0000000dbf0e7209 */ /* 0x000fe40007810000 */
[C---:B------:R-:W-:Y:S02]  /*266a0*/  ISETP.GE.OR P6, PT, R4.reuse, R246, !P6 ;  /* 0x000000f60400720c */ /* 0x040fe400077c6670 */
[----:B------:R-:W-:Y:S02]  /*266b0*/  ISETP.GE.OR P5, PT, R4, R248, !P5 ;  /* 0x000000f80400720c */ /* 0x000fe40006fa6670 */
[----:B------:R-:W-:Y:S02]  /*266c0*/  FMNMX.FTZ R13, R6, R2, !PT ;  /* 0x00000002060d7209 */ /* 0x000fe40007810000 */
[----:B------:R-:W-:Y:S02]  /*266d0*/  IADD3 R4, R3, 0x21, RZ ;  /* 0x0000002103047810 */ /* 0x000fe40007ffe0ff */
[----:B------:R-:W-:Y:S02]  /*266e0*/  ISETP.GE.AND P1, PT, R164, R247, PT ;  /* 0x000000f7a400720c */ /* 0x000fe40003f26270 */
[----:B------:R-:W-:Y:S02]  /*266f0*/  FSEL R193, R16, -INF , !P3 ;  /* 0xff80000010c17808 */ /* 0x000fe40005800000 */
[----:B------:R-:W-:Y:S02]  /*26700*/  FMNMX.FTZ R14, R190, R14, !PT ;  /* 0x0000000ebe0e7209 */ /* 0x000fe40007810000 */
[----:B------:R-:W-:Y:S02]  /*26710*/  FSEL R194, R15, -INF , !P4 ;  /* 0xff8000000fc27808 */ /* 0x000fe40006000000 */
[----:B------:R-:W-:Y:S02]  /*26720*/  FSEL R192, R17, -INF , !P6 ;  /* 0xff80000011c07808 */ /* 0x000fe40007000000 */
[----:B------:R-:W-:Y:S02]  /*26730*/  FSEL R196, R18, -INF , !P2 ;  /* 0xff80000012c47808 */ /* 0x000fe40005000000 */
[----:B------:R-:W-:Y:S02]  /*26740*/  FMNMX.FTZ R13, R7, R13, !PT ;  /* 0x0000000d070d7209 */ /* 0x000fe40007810000 */
[----:B------:R-:W-:Y:S02]  /*26750*/  ISETP.GE.AND P0, PT, R164, R245, PT ;  /* 0x000000f5a400720c */ /* 0x000fe40003f06270 */
[-C--:B------:R-:W-:Y:S02]  /*26760*/  ISETP.GE.AND P4, PT, R4, R247.reuse, PT ;  /* 0x000000f70400720c */ /* 0x080fe40003f86270 */
[C---:B------:R-:W-:Y:S02]  /*26770*/  ISETP.GE.AND P6, PT, R12.reuse, R247, PT ;  /* 0x000000f70c00720c */ /* 0x040fe40003fc6270 */
[-C--:B------:R-:W-:Y:S02]  /*26780*/  ISETP.GE.AND P2, PT, R12, R245.reuse, PT ;  /* 0x000000f50c00720c */ /* 0x080fe40003f46270 */
[----:B------:R-:W-:Y:S02]  /*26790*/  ISETP.GE.AND P3, PT, R4, R245, PT ;  /* 0x000000f50400720c */ /* 0x000fe40003f66270 */
[----:B------:R-:W-:Y:S02]  /*267a0*/  ISETP.GE.OR P1, PT, R164, R246, !P1 ;  /* 0x000000f6a400720c */ /* 0x000fe40004f26670 */
[----:B------:R-:W-:Y:S02]  /*267b0*/  FMNMX.FTZ R14, R193, R14, !PT ;  /* 0x0000000ec10e7209 */ /* 0x000fe40007810000 */
[----:B------:R-:W-:Y:S02]  /*267c0*/  FMNMX.FTZ R13, R10, R13, !PT ;  /* 0x0000000d0a0d7209 */ /* 0x000fe40007810000 */
[----:B------:R-:W-:Y:S02]  /*267d0*/  ISETP.GE.OR P0, PT, R164, R248, !P0 ;  /* 0x000000f8a400720c */ /* 0x000fe40004706670 */
[-C--:B------:R-:W-:Y:S02]  /*267e0*/  ISETP.GE.OR P4, PT, R4, R246.reuse, !P4 ;  /* 0x000000f60400720c */ /* 0x080fe40006786670 */
[C---:B------:R-:W-:Y:S02]  /*267f0*/  ISETP.GE.OR P6, PT, R12.reuse, R246, !P6 ;  /* 0x000000f60c00720c */ /* 0x040fe400077c6670 */
[-C--:B------:R-:W-:Y:S02]  /*26800*/  ISETP.GE.OR P2, PT, R12, R248.reuse, !P2 ;  /* 0x000000f80c00720c */ /* 0x080fe40005746670 */
[----:B------:R-:W-:Y:S02]  /*26810*/  ISETP.GE.OR P3, PT, R4, R248, !P3 ;  /* 0x000000f80400720c */ /* 0x000fe40005f66670 */
[C---:B------:R-:W-:Y:S02]  /*26820*/  IADD3 R12, R3.reuse, 0x30, RZ ;  /* 0x00000030030c7810 */ /* 0x040fe40007ffe0ff */
[----:B------:R-:W-:Y:S02]  /*26830*/  FSEL R16, R20, -INF , !P1 ;  /* 0xff80000014107808 */ /* 0x000fe40004800000 */
[----:B------:R-:W-:Y:S02]  /*26840*/  FMNMX.FTZ R14, R192, R14, !PT ;  /* 0x0000000ec00e7209 */ /* 0x000fe40007810000 */
[----:B------:R-:W-:Y:S02]  /*26850*/  IADD3 R4, R3, 0x29, RZ ;  /* 0x0000002903047810 */ /* 0x000fe40007ffe0ff */
[----:B------:R-:W-:Y:S02]  /*26860*/  FMNMX.FTZ R13, R11, R13, !PT ;  /* 0x0000000d0b0d7209 */ /* 0x000fe40007810000 */
[----:B------:R-:W-:Y:S02]  /*26870*/  FSEL R17, R21, -INF , !P4 ;  /* 0xff80000015117808 */ /* 0x000fe40006000000 */
[----:B------:R-:W-:Y:S02]  /*26880*/  FSEL R252, R22, -INF , !P0 ;  /* 0xff80000016fc7808 */ /* 0x000fe40004000000 */
[----:B------:R-:W-:Y:S02]  /*26890*/  FSEL R197, R19, -INF , !P5 ;  /* 0xff80000013c57808 */ /* 0x000fe40006800000 */
[C---:B------:R-:W-:Y:S02]  /*268a0*/  ISETP.GE.AND P4, PT, R12.reuse, R247, PT ;  /* 0x000000f70c00720c */ /* 0x040fe40003f86270 */
[----:B------:R-:W-:Y:S02]  /*268b0*/  ISETP.GE.AND P0, PT, R12, R245, PT ;  /* 0x000000f50c00720c */ /* 0x000fe40003f06270 */
[----:B------:R-:W-:Y:S02]  /*268c0*/  FMNMX.FTZ R14, R16, R14, !PT ;  /* 0x0000000e100e7209 */ /* 0x000fe40007810000 */
[C---:B------:R-:W-:Y:S02]  /*268d0*/  ISETP.GE.AND P5, PT, R4.reuse, R247, PT ;  /* 0x000000f70400720c */ /* 0x040fe40003fa6270 */
[----:B------:R-:W-:Y:S02]  /*268e0*/  FMNMX.FTZ R13, R195, R13, !PT ;  /* 0x0000000dc30d7209 */ /* 0x000fe40007810000 */
[----:B------:R-:W-:Y:S02]  /*268f0*/  ISETP.GE.AND P1, PT, R4, R245, PT ;  /* 0x000000f50400720c */ /* 0x000fe40003f26270 */
[C---:B------:R-:W-:Y:S02]  /*26900*/  ISETP.GE.OR P4, PT, R12.reuse, R246, !P4 ;  /* 0x000000f60c00720c */ /* 0x040fe40006786670 */
[----:B------:R-:W-:Y:S02]  /*26910*/  ISETP.GE.OR P0, PT, R12, R248, !P0 ;  /* 0x000000f80c00720c */ /* 0x000fe40004706670 */
[----:B------:R-:W-:Y:S02]  /*26920*/  IADD3 R12, R3, 0x31, RZ ;  /* 0x00000031030c7810 */ /* 0x000fe40007ffe0ff */
[----:B------:R-:W-:Y:S02]  /*26930*/  FSEL R24, R24, -INF , !P6 ;  /* 0xff80000018187808 */ /* 0x000fe40007000000 */
[----:B------:R-:W-:Y:S02]  /*26940*/  FMNMX.FTZ R14, R17, R14, !PT ;  /* 0x0000000e110e7209 */ /* 0x000fe40007810000 */
[----:B------:R-:W-:Y:S02]  /*26950*/  ISETP.GE.OR P5, PT, R4, R246, !P5 ;  /* 0x000000f60400720c */ /* 0x000fe40006fa6670 */
[----:B------:R-:W-:Y:S02]  /*26960*/  FMNMX.FTZ R13, R194, R13, !PT ;  /* 0x0000000dc20d7209 */ /* 0x000fe40007810000 */
[----:B------:R-:W-:Y:S01]  /*26970*/  ISETP.GE.OR P1, PT, R4, R248, !P1 ;  /* 0x000000f80400720c */ /* 0x000fe20004f26670 */
[----:B------:R-:W-:Y:S01]  /*26980*/  VIADD R4, R3, 0x38 ;  /* 0x0000003803047836 */ /* 0x000fe20000000000 */
[----:B------:R-:W-:Y:S02]  /*26990*/  FSEL R251, R23, -INF , !P3 ;  /* 0xff80000017fb7808 */ /* 0x000fe40005800000 */
[----:B------:R-:W-:Y:S01]  /*269a0*/  ISETP.GE.AND P3, PT, R12, R247, PT ;  /* 0x000000f70c00720c */ /* 0x000fe20003f66270 */
[----:B------:R-:W-:Y:S01]  /*269b0*/  LDSM.16.MT88.4 R20, [R218+0x10000] ;  /* 0x01000000da14783b */ /* 0x000fe20000004200 */
[----:B------:R-:W-:Y:S02]  /*269c0*/  FSEL R25, R25, -INF , !P5 ;  /* 0xff80000019197808 */ /* 0x000fe40006800000 */
[----:B------:R-:W-:Y:S02]  /*269d0*/  FMNMX.FTZ R14, R24, R14, !PT ;  /* 0x0000000e180e7209 */ /* 0x000fe40007810000 */
[----:B------:R-:W-:Y:S02]  /*269e0*/  FMNMX.FTZ R13, R196, R13, !PT ;  /* 0x0000000dc40d7209 */ /* 0x000fe40007810000 */
[----:B------:R-:W-:Y:S02]  /*269f0*/  FSEL R189, R28, -INF , !P4 ;  /* 0xff8000001cbd7808 */ /* 0x000fe40006000000 */
[----:B------:R-:W-:Y:S02]  /*26a00*/  ISETP.GE.AND P6, PT, R4, R247, PT ;  /* 0x000000f70400720c */ /* 0x000fe40003fc6270 */
[----:B------:R-:W-:Y:S02]  /*26a10*/  ISETP.GE.OR P3, PT, R12, R246, !P3 ;  /* 0x000000f60c00720c */ /* 0x000fe40005f66670 */
[----:B------:R-:W-:Y:S02]  /*26a20*/  FMNMX.FTZ R14, R25, R14, !PT ;  /* 0x0000000e190e7209 */ /* 0x000fe40007810000 */
[----:B------:R-:W-:Y:S02]  /*26a30*/  FMNMX.FTZ R13, R197, R13, !PT ;  /* 0x0000000dc50d7209 */ /* 0x000fe40007810000 */
[----:B------:R-:W-:Y:S02]  /*26a40*/  FSEL R179, R29, -INF , !P3 ;  /* 0xff8000001db37808 */ /* 0x000fe40005800000 */
[----:B------:R-:W-:Y:S02]  /*26a50*/  ISETP.GE.OR P6, PT, R4, R246, !P6 ;  /* 0x000000f60400720c */ /* 0x000fe400077c6670 */
[----:B------:R-:W-:Y:S02]  /*26a60*/  FMNMX.FTZ R14, R189, R14, !PT ;  /* 0x0000000ebd0e7209 */ /* 0x000fe40007810000 */
[----:B------:R-:W-:Y:S02]  /*26a70*/  FMNMX.FTZ R13, R252, R13, !PT ;  /* 0x0000000dfc0d7209 */ /* 0x000fe40007810000 */
[----:B------:R-:W-:Y:S02]  /*26a80*/  FSEL R178, R32, -INF , !P6 ;  /* 0xff80000020b27808 */ /* 0x000fe40007000000 */
[----:B------:R-:W-:Y:S02]  /*26a90*/  FMNMX.FTZ R14, R179, R14, !PT ;  /* 0x0000000eb30e7209 */ /* 0x000fe40007810000 */
[----:B------:R-:W-:Y:S02]  /*26aa0*/  FSEL R199, R26, -INF , !P2 ;  /* 0xff8000001ac77808 */ /* 0x000fe40005000000 */
[----:B------:R-:W-:Y:S02]  /*26ab0*/  FMNMX.FTZ R13, R251, R13, !PT ;  /* 0x0000000dfb0d7209 */ /* 0x000fe40007810000 */
[----:B------:R-:W-:Y:S02]  /*26ac0*/  FSEL R198, R27, -INF , !P1 ;  /* 0xff8000001bc67808 */ /* 0x000fe40004800000 */
[----:B------:R-:W-:Y:S02]  /*26ad0*/  IADD3 R3, R3, 0x39, RZ ;  /* 0x0000003903037810 */ /* 0x000fe40007ffe0ff */
[----:B------:R-:W-:Y:S02]  /*26ae0*/  FMNMX.FTZ R15, R178, R14, !PT ;  /* 0x0000000eb20f7209 */ /* 0x000fe40007810000 */
[----:B------:R-:W-:Y:S02]  /*26af0*/  ISETP.GE.AND P1, PT, R4, R245, PT ;  /* 0x000000f50400720c */ /* 0x000fe40003f26270 */
[----:B------:R-:W-:Y:S02]  /*26b00*/  FMNMX.FTZ R14, R199, R13, !PT ;  /* 0x0000000dc70e7209 */ /* 0x000fe40007810000 */
[----:B------:R-:W-:Y:S02]  /*26b10*/  ISETP.GE.AND P2, PT, R12, R245, PT ;  /* 0x000000f50c00720c */ /* 0x000fe40003f46270 */
[C---:B------:R-:W-:Y:S02]  /*26b20*/  ISETP.GE.AND P5, PT, R3.reuse, R247, PT ;  /* 0x000000f70300720c */ /* 0x040fe40003fa6270 */
[----:B------:R-:W-:Y:S02]  /*26b30*/  ISETP.GE.OR P1, PT, R4, R248, !P1 ;  /* 0x000000f80400720c */ /* 0x000fe40004f26670 */
[----:B------:R-:W-:Y:S02]  /*26b40*/  FSEL R175, R30, -INF , !P0 ;  /* 0xff8000001eaf7808 */ /* 0x000fe40004000000 */
[----:B------:R-:W-:Y:S02]  /*26b50*/  FMNMX.FTZ R4, R198, R14, !PT ;  /* 0x0000000ec6047209 */ /* 0x000fe40007810000 */
[----:B------:R-:W-:Y:S02]  /*26b60*/  ISETP.GE.OR P2, PT, R12, R248, !P2 ;  /* 0x000000f80c00720c */ /* 0x000fe40005746670 */
[C---:B------:R-:W-:Y:S02]  /*26b70*/  ISETP.GE.OR P5, PT, R3.reuse, R246, !P5 ;  /* 0x000000f60300720c */ /* 0x040fe40006fa6670 */
[----:B------:R-:W-:Y:S02]  /*26b80*/  ISETP.GE.AND P0, PT, R3, R245, PT ;  /* 0x000000f50300720c */ /* 0x000fe40003f06270 */
[----:B------:R-:W-:Y:S02]  /*26b90*/  FSEL R174, R31, -INF , !P2 ;  /* 0xff8000001fae7808 */ /* 0x000fe40005000000 */
[----:B------:R-:W-:Y:S01]  /*26ba0*/  FMNMX.FTZ R4, R175, R4, !PT ;  /* 0x00000004af047209 */ /* 0x000fe20007810000 */
[----:B------:R-:W-:Y:S01]  /*26bb0*/  LDSM.16.MT88.4 R28, [R217+0x10000] ;  /* 0x01000000d91c783b */ /* 0x000fe20000004200 */
        /* <DEDUP_REMOVED lines=9> */
[----:B------:R-:W2:Y:S01]  /*26c50*/  SHFL.BFLY PT, R4, R3, 0x2, 0x1f ;  /* 0x0c401f0003047f89 */ /* 0x000ea200000e0000 */
[----:B-1----:R-:W-:Y:S07]  /*26c60*/  FMNMX.FTZ R12, R13, R12, !PT ;  /* 0x0000000c0d0c7209 */ /* 0x002fee0007810000 */
[----:B------:R-:W1:Y:S01]  /*26c70*/  SHFL.BFLY PT, R164, R12, 0x1, 0x1f ;  /* 0x0c201f000ca47f89 */ /* 0x000e6200000e0000 */
[----:B--2---:R-:W-:Y:S07]  /*26c80*/  FMNMX.FTZ R4, R3, R4, !PT ;  /* 0x0000000403047209 */ /* 0x004fee0007810000 */
[----:B------:R-:W2:Y:S01]  /*26c90*/  SHFL.BFLY PT, R3, R4, 0x1, 0x1f ;  /* 0x0c201f0004037f89 */ /* 0x000ea200000e0000 */
[----:B-1----:R-:W-:Y:S07]  /*26ca0*/  FMNMX.FTZ R164, R12, R164, !PT ;  /* 0x000000a40ca47209 */ /* 0x002fee0007810000 */
[----:B------:R-:W1:Y:S01]  /*26cb0*/  LDSM.16.MT88.4 R12, [R220+0x10000] ;  /* 0x01000000dc0c783b */ /* 0x000e620000004200 */
[----:B------:R-:W-:Y:S01]  /*26cc0*/  FSETP.NEU.FTZ.AND P1, PT, R164, -INF , PT ;  /* 0xff800000a400780b */ /* 0x000fe20003f3d000 */
[----:B----4-:R-:W-:Y:S01]  /*26cd0*/  FMUL.FTZ R177, R165, R164 ;  /* 0x000000a4a5b17220 */ /* 0x010fe20000410000 */
[----:B--2---:R-:W-:Y:S02]  /*26ce0*/  FMNMX.FTZ R3, R4, R3, !PT ;  /* 0x0000000304037209 */ /* 0x004fe40007810000 */
[----:B------:R-:W-:Y:S02]  /*26cf0*/  FSEL R4, R164, RZ, P1 ;  /* 0x000000ffa4047208 */ /* 0x000fe40000800000 */
[----:B------:R-:W-:Y:S01]  /*26d00*/  FSETP.NEU.FTZ.AND P0, PT, R3, -INF , PT ;  /* 0xff8000000300780b */ /* 0x000fe20003f1d000 */
[----:B------:R-:W-:Y:S01]  /*26d10*/  FMUL.FTZ R172, R165, R3 ;  /* 0x00000003a5ac7220 */ /* 0x000fe20000410000 */
[----:B------:R-:W-:Y:S01]  /*26d20*/  FSEL R177, R177, RZ, P1 ;  /* 0x000000ffb1b17208 */ /* 0x000fe20000800000 */
[----:B------:R-:W-:Y:S01]  /*26d30*/  FADD.FTZ R4, -R4, R0 ;  /* 0x0000000004047221 */ /* 0x000fe20000010100 */
[----:B------:R-:W-:Y:S02]  /*26d40*/  FSEL R0, R3, RZ, P0 ;  /* 0x000000ff03007208 */ /* 0x000fe40000000000 */
[----:B------:R-:W-:Y:S01]  /*26d50*/  FSEL R172, R172, RZ, P0 ;  /* 0x000000ffacac7208 */ /* 0x000fe20000000000 */
[-CC-:B------:R-:W-:Y:S01]  /*26d60*/  FFMA.FTZ R187, R167, R165.reuse, -R177.reuse ;  /* 0x000000a5a7bb7223 */ /* 0x180fe200000108b1 */
[-CC-:B------:R-:W-:Y:S01]  /*26d70*/  FFMA.FTZ R185, R5, R165.reuse, -R177.reuse ;  /* 0x000000a505b97223 */ /* 0x180fe200000108b1 */
[----:B------:R-:W-:Y:S01]  /*26d80*/  FADD.FTZ R0, -R0, R2 ;  /* 0x0000000200007221 */ /* 0x000fe20000010100 */
[-CC-:B------:R-:W-:Y:S01]  /*26d90*/  FFMA.FTZ R184, R8, R165.reuse, -R177.reuse ;  /* 0x000000a508b87223 */ /* 0x180fe200000108b1 */
[-CC-:B------:R-:W-:Y:S01]  /*26da0*/  FFMA.FTZ R183, R9, R165.reuse, -R177.reuse ;  /* 0x000000a509b77223 */ /* 0x180fe200000108b1 */
[-CC-:B------:R-:W-:Y:S01]  /*26db0*/  FFMA.FTZ R188, R6, R165.reuse, -R172.reuse ;  /* 0x000000a506bc7223 */ /* 0x180fe200000108ac */
[-CC-:B------:R-:W-:Y:S01]  /*26dc0*/  FFMA.FTZ R182, R7, R165.reuse, -R172.reuse ;  /* 0x000000a507b67223 */ /* 0x180fe200000108ac */
[-CC-:B------:R-:W-:Y:S01]  /*26dd0*/  FFMA.FTZ R167, R10, R165.reuse, -R172.reuse ;  /* 0x000000a50aa77223 */ /* 0x180fe200000108ac */
[-CC-:B------:R-:W-:Y:S01]  /*26de0*/  FFMA.FTZ R186, R11, R165.reuse, -R172.reuse ;  /* 0x000000a50bba7223 */ /* 0x180fe200000108ac */
[C---:B------:R-:W-:Y:S01]  /*26df0*/  FMUL.FTZ R0, R165.reuse, R0 ;  /* 0x00000000a5007220 */ /* 0x040fe20000410000 */
[----:B------:R-:W-:Y:S01]  /*26e00*/  FMUL.FTZ R4, R165, R4 ;  /* 0x00000004a5047220 */ /* 0x000fe20000410000 */
[----:B------:R-:W-:Y:S01]  /*26e10*/  MUFU.EX2 R187, R187 ;  /* 0x000000bb00bb7308 */ /* 0x000fe20000000800 */
[-CC-:B------:R-:W-:Y:S01]  /*26e20*/  FFMA.FTZ R179, R179, R165.reuse, -R177.reuse ;  /* 0x000000a5b3b37223 */ /* 0x180fe200000108b1 */
[-CC-:B------:R-:W-:Y:S01]  /*26e30*/  FFMA.FTZ R178, R178, R165.reuse, -R177.reuse ;  /* 0x000000a5b2b27223 */ /* 0x180fe200000108b1 */
[-CC-:B------:R-:W-:Y:S01]  /*26e40*/  FFMA.FTZ R175, R175, R165.reuse, -R172.reuse ;  /* 0x000000a5afaf7223 */ /* 0x180fe200000108ac */
[-CC-:B------:R-:W-:Y:S01]  /*26e50*/  FFMA.FTZ R174, R174, R165.reuse, -R172.reuse ;  /* 0x000000a5aeae7223 */ /* 0x180fe200000108ac */
[-CC-:B------:R-:W-:Y:S01]  /*26e60*/  FFMA.FTZ R173, R173, R165.reuse, -R172.reuse ;  /* 0x000000a5adad7223 */ /* 0x180fe200000108ac */
[-CC-:B------:R-:W-:Y:S01]  /*26e70*/  FFMA.FTZ R191, R191, R165.reuse, -R177.reuse ;  /* 0x000000a5bfbf7223 */ /* 0x180fe200000108b1 */
[-CC-:B------:R-:W-:Y:S03]  /*26e80*/  FFMA.FTZ R190, R190, R165.reuse, -R177.reuse ;  /* 0x000000a5bebe7223 */ /* 0x180fe600000108b1 */
[----:B------:R-:W2:Y:S01]  /*26e90*/  MUFU.EX2 R2, R4 ;  /* 0x0000000400027308 */ /* 0x000ea20000000800 */
[-CC-:B------:R-:W-:Y:S01]  /*26ea0*/  FFMA.FTZ R195, R195, R165.reuse, -R172.reuse ;  /* 0x000000a5c3c37223 */ /* 0x180fe200000108ac */
[-CC-:B------:R-:W-:Y:S01]  /*26eb0*/  FFMA.FTZ R194, R194, R165.reuse, -R172.reuse ;  /* 0x000000a5c2c27223 */ /* 0x180fe200000108ac */
[-CC-:B------:R-:W-:Y:S01]  /*26ec0*/  FFMA.FTZ R196, R196, R165.reuse, -R172.reuse ;  /* 0x000000a5c4c47223 */ /* 0x180fe200000108ac */
[-CC-:B------:R-:W-:Y:S01]  /*26ed0*/  FFMA.FTZ R197, R197, R165.reuse, -R172.reuse ;  /* 0x000000a5c5c57223 */ /* 0x180fe200000108ac */
[-CC-:B------:R-:W-:Y:S01]  /*26ee0*/  FFMA.FTZ R252, R252, R165.reuse, -R172.reuse ;  /* 0x000000a5fcfc7223 */ /* 0x180fe200000108ac */
[-CC-:B------:R-:W-:Y:S01]  /*26ef0*/  FFMA.FTZ R251, R251, R165.reuse, -R172.reuse ;  /* 0x000000a5fbfb7223 */ /* 0x180fe200000108ac */
[-CC-:B------:R-:W-:Y:S03]  /*26f00*/  FFMA.FTZ R199, R199, R165.reuse, -R172.reuse ;  /* 0x000000a5c7c77223 */ /* 0x180fe600000108ac */
[----:B------:R-:W3:Y:S01]  /*26f10*/  MUFU.EX2 R0, R0 ;  /* 0x0000000000007308 */ /* 0x000ee20000000800 */
[-CC-:B------:R-:W-:Y:S01]  /*26f20*/  FFMA.FTZ R198, R198, R165.reuse, -R172.reuse ;  /* 0x000000a5c6c67223 */ /* 0x180fe200000108ac */
[-C--:B------:R-:W-:Y:S01]  /*26f30*/  FFMA.FTZ R172, R166, R165.reuse, -R172 ;  /* 0x000000a5a6ac7223 */ /* 0x080fe200000108ac */
[----:B------:R-:W-:Y:S01]  /*26f40*/  FFMA.FTZ R189, R189, R165, -R177 ;  /* 0x000000a5bdbd7223 */ /* 0x000fe200000108b1 */
[----:B------:R-:W-:Y:S06]  /*26f50*/  ISETP.GT.AND P0, PT, R243, R231, PT ;  /* 0x000000e7f300720c */ /* 0x000fec0003f04270 */
[----:B------:R-:W4:Y:S01]  /*26f60*/  MUFU.EX2 R185, R185 ;  /* 0x000000b900b97308 */ /* 0x000f220000000800 */
[C---:B--2---:R-:W-:Y:S01]  /*26f70*/  FMUL.FTZ R4, R2.reuse, R160 ;  /* 0x000000a002047220 */ /* 0x044fe20000410000 */
[C---:B------:R-:W-:Y:S01]  /*26f80*/  FMUL.FTZ R5, R2.reuse, R161 ;  /* 0x000000a102057220 */ /* 0x040fe20000410000 */
[C---:B------:R-:W-:Y:S01]  /*26f90*/  FMUL.FTZ R8, R2.reuse, R156 ;  /* 0x0000009c02087220 */ /* 0x040fe20000410000 */
[C---:B------:R-:W-:Y:S01]  /*26fa0*/  FMUL.FTZ R9, R2.reuse, R157 ;  /* 0x0000009d02097220 */ /* 0x040fe20000410000 */
[----:B------:R-:W-:Y:S01]  /*26fb0*/  MOV R160, R17 ;  /* 0x0000001100a07202 */ /* 0x000fe20000000f00 */
[----:B------:R-:W-:Y:S01]  /*26fc0*/  FMUL.FTZ R17, R2, R149 ;  /* 0x0000009502117220 */ /* 0x000fe20000410000 */
[----:B------:R-:W-:Y:S03]  /*26fd0*/  MOV R161, R24 ;  /* 0x0000001800a17202 */ /* 0x000fe60000000f00 */
[----:B------:R-:W-:Y:S01]  /*26fe0*/  MUFU.EX2 R184, R184 ;  /* 0x000000b800b87308 */ /* 0x000fe20000000800 */
[C---:B---3--:R-:W-:Y:S01]  /*26ff0*/  FMUL.FTZ R6, R0.reuse, R162 ;  /* 0x000000a200067220 */ /* 0x048fe20000410000 */
[C---:B------:R-:W-:Y:S01]  /*27000*/  FMUL.FTZ R7, R0.reuse, R163 ;  /* 0x000000a300077220 */ /* 0x040fe20000410000 */
[C---:B------:R-:W-:Y:S01]  /*27010*/  FMUL.FTZ R10, R0.reuse, R158 ;  /* 0x0000009e000a7220 */ /* 0x040fe20000410000 */
[----:B------:R-:W-:Y:S01]  /*27020*/  FMUL.FTZ R11, R0, R159 ;  /* 0x0000009f000b7220 */ /* 0x000fe20000410000 */
[----:B------:R-:W-:Y:S01]  /*27030*/  MOV R163, R16 ;  /* 0x0000001000a37202 */ /* 0x000fe20000000f00 */
[----:B------:R-:W-:Y:S01]  /*27040*/  FMUL.FTZ R16, R2, R148 ;  /* 0x0000009402107220 */ /* 0x000fe20000410000 */
[C---:B------:R-:W-:Y:S03]  /*27050*/  FMUL.FTZ R18, R0.reuse, R150 ;  /* 0x0000009600127220 */ /* 0x040fe60000410000 */
[----:B------:R-:W2:Y:S01]  /*27060*/  MUFU.EX2 R183, R183 ;  /* 0x000000b700b77308 */ /* 0x000ea20000000800 */
[----:B----4-:R-:W-:Y:S01]  /*27070*/  F2FP.F16.F32.PACK_AB R168, R185, R187 ;  /* 0x000000bbb9a8723e */ /* 0x010fe200000000ff */
[----:B------:R-:W-:Y:S01]  /*27080*/  FMUL.FTZ R19, R0, R151 ;  /* 0x0000009700137220 */ /* 0x000fe20000410000 */
[----:B------:R-:W3:Y:S01]  /*27090*/  LDSM.16.MT88.4 R156, [R216+0x10000] ;  /* 0x01000000d89c783b */ /* 0x000ee20000004200 */
[----:B------:R-:W-:Y:S02]  /*270a0*/  IMAD.MOV.U32 R162, RZ, RZ, R25 ;  /* 0x000000ffffa27224 */ /* 0x000fe400078e0019 */
[C---:B------:R-:W-:Y:S01]  /*270b0*/  FMUL.FTZ R24, R2.reuse, R140 ;  /* 0x0000008c02187220 */ /* 0x040fe20000410000 */
[----:B------:R-:W-:Y:S01]  /*270c0*/  FMUL.FTZ R25, R2, R141 ;  /* 0x0000008d02197220 */ /* 0x000fe20000410000 */
[C---:B------:R-:W-:Y:S02]  /*270d0*/  FMUL.FTZ R26, R0.reuse, R142 ;  /* 0x0000008e001a7220 */ /* 0x040fe40000410000 */
[----:B------:R-:W-:Y:S01]  /*270e0*/  MUFU.EX2 R188, R188 ;  /* 0x000000bc00bc7308 */ /* 0x000fe20000000800 */
[----:B------:R-:W-:Y:S01]  /*270f0*/  FMUL.FTZ R27, R0, R143 ;  /* 0x0000008f001b7220 */ /* 0x000fe20000410000 */
[C---:B------:R-:W-:Y:S01]  /*27100*/  FMUL.FTZ R32, R2.reuse, R132 ;  /* 0x0000008402207220 */ /* 0x040fe20000410000 */
[----:B------:R-:W4:Y:S01]  /*27110*/  LDSM.16.MT88.4 R148, [R220+0x12000] ;  /* 0x01200000dc94783b */ /* 0x000f220000004200 */
[----:B------:R-:W-:Y:S01]  /*27120*/  FMUL.FTZ R33, R2, R133 ;  /* 0x0000008502217220 */ /* 0x000fe20000410000 */
[C---:B------:R-:W-:Y:S01]  /*27130*/  FMUL.FTZ R34, R0.reuse, R134 ;  /* 0x0000008600227220 */ /* 0x040fe20000410000 */
[----:B------:R-:W-:Y:S01]  /*27140*/  FMUL.FTZ R35, R0, R135 ;  /* 0x0000008700237220 */ /* 0x000fe20000410000 */
[C---:B-----5:R-:W-:Y:S03]  /*27150*/  FMUL.FTZ R36, R2.reuse, R36 ;  /* 0x0000002402247220 */ /* 0x060fe60000410000 */
[----:B------:R-:W1:Y:S01]  /*27160*/  MUFU.EX2 R182, R182 ;  /* 0x000000b600b67308 */ /* 0x000e620000000800 */
[----:B--2---:R-:W-:Y:S01]  /*27170*/  F2FP.F16.F32.PACK_AB R170, R183, R184 ;  /* 0x000000b8b7aa723e */ /* 0x004fe200000000ff */
[----:B------:R-:W-:Y:S01]  /*27180*/  FMUL.FTZ R37, R2, R37 ;  /* 0x0000002502257220 */ /* 0x000fe20000410000 */
[----:B------:R-:W2:Y:S01]  /*27190*/  LDSM.16.MT88.4 R140, [R218+0x12000] ;  /* 0x01200000da8c783b */ /* 0x000ea20000004200 */
[C---:B------:R-:W-:Y:S01]  /*271a0*/  FMUL.FTZ R38, R0.reuse, R38 ;  /* 0x0000002600267220 */ /* 0x040fe20000410000 */
[----:B------:R-:W-:Y:S01]  /*271b0*/  FMUL.FTZ R39, R0, R39 ;  /* 0x0000002700277220 */ /* 0x000fe20000410000 */
[C---:B------:R-:W-:Y:S01]  /*271c0*/  FMUL.FTZ R40, R2.reuse, R40 ;  /* 0x0000002802287220 */ /* 0x040fe20000410000 */
[----:B------:R-:W-:Y:S03]  /*271d0*/  FMUL.FTZ R41, R2, R41 ;  /* 0x0000002902297220 */ /* 0x000fe60000410000 */
[----:B------:R-:W-:Y:S01]  /*271e0*/  MUFU.EX2 R167, R167 ;  /* 0x000000a700a77308 */ /* 0x000fe20000000800 */
[C---:B------:R-:W-:Y:S01]  /*271f0*/  FMUL.FTZ R42, R0.reuse, R42 ;  /* 0x0000002a002a7220 */ /* 0x040fe20000410000 */
[----:B------:R-:W-:Y:S01]  /*27200*/  FMUL.FTZ R43, R0, R43 ;  /* 0x0000002b002b7220 */ /* 0x000fe20000410000 */
[----:B------:R-:W2:Y:S01]  /*27210*/  LDSM.16.MT88.4 R132, [R217+0x12000] ;  /* 0x01200000d984783b */ /* 0x000ea20000004200 */
        /* <DEDUP_REMOVED lines=30> */
[C---:B------:R-:W-:Y:S01]  /*27400*/  FMUL.FTZ R69, R2.reuse, R69 ;  /* 0x0000004502457220 */ /* 0x040fe20000410000 */
[C---:B------:R-:W-:Y:S05]  /*27410*/  HMMA.16816.F32 R8, R168.reuse, R14, R8 ;  /* 0x0000000ea808723c */ /* 0x040fea0000001808 */
[----:B------:R-:W1:Y:S01]  /*27420*/  MUFU.EX2 R190, R190 ;  /* 0x000000be00be7308 */ /* 0x000e620000000800 */
[C---:B------:R-:W-:Y:S01]  /*27430*/  FMUL.FTZ R12, R2.reuse, R152 ;  /* 0x00000098020c7220 */ /* 0x040fe20000410000 */
[----:B------:R-:W-:Y:S01]  /*27440*/  FMUL.FTZ R13, R2, R153 ;  /* 0x00000099020d7220 */ /* 0x000fe20000410000 */
[C---:B------:R-:W-:Y:S03]  /*27450*/  FMUL.FTZ R14, R0.reuse, R154 ;  /* 0x0000009a000e7220 */ /* 0x040fe60000410000 */
[C---:B------:R-:W-:Y:S02]  /*27460*/  FMUL.FTZ R15, R0.reuse, R155 ;  /* 0x0000009b000f7220 */ /* 0x040fe40000410000 */
        /* <DEDUP_REMOVED lines=9> */
[C---:B------:R-:W-:Y:S01]  /*27500*/  FMUL.FTZ R76, R2.reuse, R76 ;  /* 0x0000004c024c7220 */ /* 0x040fe20000410000 */
[C---:B------:R-:W-:Y:S05]  /*27510*/  HMMA.16816.F32 R16, R168.reuse, R22, R16 ;  /* 0x00000016a810723c */ /* 0x040fea0000001810 */
[----:B------:R-:W-:Y:S01]  /*27520*/  MUFU.EX2 R194, R194 ;  /* 0x000000c200c27308 */ /* 0x000fe20000000800 */
[C---:B------:R-:W-:Y:S01]  /*27530*/  FMUL.FTZ R21, R2.reuse, R145 ;  /* 0x0000009102157220 */ /* 0x040fe20000410000 */
[----:B------:R-:W-:Y:S01]  /*27540*/  FMUL.FTZ R20, R2, R144 ;  /* 0x0000009002147220 */ /* 0x000fe20000410000 */
[C---:B------:R-:W-:Y:S03]  /*27550*/  FMUL.FTZ R22, R0.reuse, R146 ;  /* 0x0000009200167220 */ /* 0x040fe60000410000 */
[----:B------:R-:W-:Y:S01]  /*27560*/  FMUL.FTZ R23, R0, R147 ;  /* 0x0000009300177220 */ /* 0x000fe20000410000 */
[--C-:B------:R-:W-:Y:S01]  /*27570*/  FFMA.FTZ R144, R193, R165, -R177.reuse ;  /* 0x000000a5c1907223 */ /* 0x100fe200000108b1 */
[----:B------:R-:W-:Y:S01]  /*27580*/  FMUL.FTZ R77, R2, R77 ;  /* 0x0000004d024d7220 */ /* 0x000fe20000410000 */
[C---:B------:R-:W-:Y:S01]  /*27590*/  FMUL.FTZ R78, R0.reuse, R78 ;  /* 0x0000004e004e7220 */ /* 0x040fe20000410000 */
[----:B------:R-:W-:Y:S03]  /*275a0*/  FMUL.FTZ R79, R0, R79 ;  /* 0x0000004f004f7220 */ /* 0x000fe60000410000 */
        /* <DEDUP_REMOVED lines=11> */
[----:B------:R-:W3:Y:S01]  /*27660*/  LDSM.16.MT88.4 R136, [R216+0x12000] ;  /* 0x01200000d888783b */ /* 0x000ee20000004200 */
        /* <DEDUP_REMOVED lines=9> */
[C---:B------:R-:W-:Y:S01]  /*27700*/  HMMA.16816.F32 R32, R168.reuse, R158, R32 ;  /* 0x0000009ea820723c */ /* 0x040fe20000001820 */
[----:B------:R-:W-:Y:S04]  /*27710*/  LDSM.16.MT88.4 R156, [R220+0x12800] ;  /* 0x01280000dc9c783b */ /* 0x000fe80000004200 */
[----:B------:R-:W-:Y:S01]  /*27720*/  MUFU.EX2 R251, R251 ;  /* 0x000000fb00fb7308 */ /* 0x000fe20000000800 */
[C---:B------:R-:W-:Y:S01]  /*27730*/  FMUL.FTZ R90, R0.reuse, R90 ;  /* 0x0000005a005a7220 */ /* 0x040fe20000410000 */
[C---:B----4-:R-:W-:Y:S04]  /*27740*/  HMMA.16816.F32 R36, R168.reuse, R148, R36 ;  /* 0x00000094a824723c */ /* 0x050fe80000001824 */
[----:B------:R-:W-:Y:S02]  /*27750*/  FMUL.FTZ R91, R0, R91 ;  /* 0x0000005b005b7220 */ /* 0x000fe40000410000 */
[C---:B------:R-:W-:Y:S01]  /*27760*/  HMMA.16816.F32 R40, R168.reuse, R150, R40 ;  /* 0x00000096a828723c */ /* 0x040fe20000001828 */
[----:B------:R-:W-:Y:S01]  /*27770*/  LDSM.16.MT88.4 R148, [R218+0x10800] ;  /* 0x01080000da94783b */ /* 0x000fe20000004200 */
[----:B------:R-:W-:Y:S03]  /*27780*/  MUFU.EX2 R199, R199 ;  /* 0x000000c700c77308 */ /* 0x000fe60000000800 */
[C---:B------:R-:W-:Y:S01]  /*27790*/  FMUL.FTZ R92, R2.reuse, R92 ;  /* 0x0000005c025c7220 */ /* 0x040fe20000410000 */
[C---:B--2---:R-:W-:Y:S06]  /*277a0*/  HMMA.16816.F32 R44, R168.reuse, R140, R44 ;  /* 0x0000008ca82c723c */ /* 0x044fec000000182c */
[----:B------:R-:W-:Y:S01]  /*277b0*/  MUFU.EX2 R198, R198 ;  /* 0x000000c600c67308 */ /* 0x000fe20000000800 */
[----:B------:R-:W-:Y:S01]  /*277c0*/  FMUL.FTZ R93, R2, R93 ;  /* 0x0000005d025d7220 */ /* 0x000fe20000410000 */
[C---:B------:R-:W-:Y:S01]  /*277d0*/  HMMA.16816.F32 R48, R168.reuse, R142, R48 ;  /* 0x0000008ea830723c */ /* 0x040fe20000001830 */
[----:B------:R-:W2:Y:S02]  /*277e0*/  LDSM.16.MT88.4 R140, [R220+0x14000] ;  /* 0x01400000dc8c783b */ /* 0x000ea40000004200 */
[C---:B------:R-:W-:Y:S03]  /*277f0*/  FMUL.FTZ R94, R0.reuse, R94 ;  /* 0x0000005e005e7220 */ /* 0x040fe60000410000 */
[C---:B------:R-:W-:Y:S02]  /*27800*/  HMMA.16816.F32 R52, R168.reuse, R132, R52 ;  /* 0x00000084a834723c */ /* 0x040fe40000001834 */
[----:B------:R-:W-:Y:S03]  /*27810*/  MUFU.EX2 R189, R189 ;  /* 0x000000bd00bd7308 */ /* 0x000fe60000000800 */
[----:B------:R-:W-:Y:S01]  /*27820*/  FMUL.FTZ R95, R0, R95 ;  /* 0x0000005f005f7220 */ /* 0x000fe20000410000 */
[C---:B------:R-:W-:Y:S01]  /*27830*/  HMMA.16816.F32 R56, R168.reuse, R134, R56 ;  /* 0x00000086a838723c */ /* 0x040fe20000001838 */
[----:B------:R-:W4:Y:S04]  /*27840*/  LDSM.16.MT88.4 R132, [R218+0x14000] ;  /* 0x01400000da84783b */ /* 0x000f280000004200 */
        /* <DEDUP_REMOVED lines=16> */
[----:B------:R-:W-:Y:S01]  /*27950*/  FFMA.FTZ R193, R192, R165, -R177 ;  /* 0x000000a5c0c17223 */ /* 0x000fe200000108b1 */
[C---:B------:R-:W-:Y:S01]  /*27960*/  FMUL.FTZ R116, R2.reuse, R116 ;  /* 0x0000007402747220 */ /* 0x040fe20000410000 */
[----:B------:R2:W-:Y:S01]  /*27970*/  MUFU.EX2 R192, R144 ;  /* 0x0000009000c07308 */ /* 0x0005e20000000800 */
[C---:B------:R-:W-:Y:S01]  /*27980*/  HMMA.16816.F32 R72, R168.reuse, R142, R72 ;  /* 0x0000008ea848723c */ /* 0x040fe20000001848 */
[----:B------:R-:W1:Y:S04]  /*27990*/  LDSM.16.MT88.4 R140, [R216+0x14000] ;  /* 0x01400000d88c783b */ /* 0x000e680000004200 */
[----:B------:R-:W-:Y:S01]  /*279a0*/  FMUL.FTZ R117, R2, R117 ;  /* 0x0000007502757220 */ /* 0x000fe20000410000 */
[C---:B----4-:R-:W-:Y:S03]  /*279b0*/  HMMA.16816.F32 R76, R168.reuse, R132, R76 ;  /* 0x00000084a84c723c */ /* 0x050fe6000000184c */
[----:B------:R-:W4:Y:S02]  /*279c0*/  MUFU.EX2 R193, R193 ;  /* 0x000000c100c17308 */ /* 0x000f240000000800 */
[C---:B------:R-:W-:Y:S01]  /*279d0*/  FMUL.FTZ R118, R0.reuse, R118 ;  /* 0x0000007600767220 */ /* 0x040fe20000410000 */
[C---:B------:R-:W-:Y:S01]  /*279e0*/  HMMA.16816.F32 R80, R168.reuse, R134, R80 ;  /* 0x00000086a850723c */ /* 0x040fe20000001850 */
[----:B------:R-:W4:Y:S04]  /*279f0*/  LDSM.16.MT88.4 R132, [R220+0x16000] ;  /* 0x01600000dc84783b */ /* 0x000f280000004200 */
[----:B------:R-:W-:Y:S01]  /*27a00*/  FMUL.FTZ R119, R0, R119 ;  /* 0x0000007700777220 */ /* 0x000fe20000410000 */
[C---:B---3--:R-:W-:Y:S03]  /*27a10*/  HMMA.16816.F32 R84, R168.reuse, R136, R84 ;  /* 0x00000088a854723c */ /* 0x048fe60000001854 */
[----:B--2---:R-:W-:Y:S02]  /*27a20*/  LDSM.16.MT88.4 R144, [R220+0x10800] ;  /* 0x01080000dc90783b */ /* 0x004fe40000004200 */
[C---:B------:R-:W-:Y:S01]  /*27a30*/  FMUL.FTZ R120, R2.reuse, R120 ;  /* 0x0000007802787220 */ /* 0x040fe20000410000 */
[C---:B------:R-:W-:Y:S05]  /*27a40*/  HMMA.16816.F32 R88, R168.reuse, R138, R88 ;  /* 0x0000008aa858723c */ /* 0x040fea0000001858 */
[----:B------:R-:W2:Y:S01]  /*27a50*/  LDSM.16.MT88.4 R136, [R218+0x16000] ;  /* 0x01600000da88783b */ /* 0x000ea20000004200 */
        /* <DEDUP_REMOVED lines=16> */
[C---:B----4-:R-:W-:Y:S05]  /*27b60*/  HMMA.16816.F32 R100, R168.reuse, R132, R100 ;  /* 0x00000084a864723c */ /* 0x050fea0000001864 */
        /* <DEDUP_REMOVED lines=9> */
[----:B------:R-:W-:Y:S01]  /*27c00*/  FFMA.FTZ R187, R2, R250, R187 ;  /* 0x000000fa02bb7223 */ /* 0x000fe200000100bb */
[----:B------:R-:W-:Y:S01]  /*27c10*/  MOV R2, R3 ;  /* 0x0000000300027202 */ /* 0x000fe20000000f00 */
[----:B------:R-:W-:Y:S01]  /*27c20*/  FFMA.FTZ R188, R0, R249, R188 ;  /* 0x000000f900bc7223 */ /* 0x000fe200000100bc */
[C---:B------:R-:W-:Y:S05]  /*27c30*/  HMMA.16816.F32 R112, R168.reuse, R138, R112 ;  /* 0x0000008aa870723c */ /* 0x040fea0000001870 */
[----:B------:R-:W-:Y:S01]  /*27c40*/  F2FP.F16.F32.PACK_AB R136, R190, R191 ;  /* 0x000000bfbe88723e */ /* 0x000fe200000000ff */
[----:B------:R-:W-:Y:S01]  /*27c50*/  FADD.FTZ R187, R185, R187 ;  /* 0x000000bbb9bb7221 */ /* 0x000fe20000010000 */
[----:B------:R-:W-:Y:S01]  /*27c60*/  F2FP.F16.F32.PACK_AB R138, R193, R192 ;  /* 0x000000c0c18a723e */ /* 0x000fe200000000ff */
[----:B------:R-:W-:Y:S01]  /*27c70*/  FADD.FTZ R188, R182, R188 ;  /* 0x000000bcb6bc7221 */ /* 0x000fe20000010000 */
[C---:B-1----:R-:W-:Y:S03]  /*27c80*/  HMMA.16816.F32 R116, R168.reuse, R140, R116 ;  /* 0x0000008ca874723c */ /* 0x042fe60000001874 */
[----:B------:R-:W-:Y:S01]  /*27c90*/  F2FP.F16.F32.PACK_AB R137, R194, R195 ;  /* 0x000000c3c289723e */ /* 0x000fe200000000ff */
[----:B------:R-:W-:Y:S01]  /*27ca0*/  FADD.FTZ R187, R184, R187 ;  /* 0x000000bbb8bb7221 */ /* 0x000fe20000010000 */
[----:B------:R-:W-:Y:S01]  /*27cb0*/  F2FP.F16.F32.PACK_AB R139, R197, R196 ;  /* 0x000000c4c58b723e */ /* 0x000fe200000000ff */
[C---:B------:R-:W-:Y:S01]  /*27cc0*/  HMMA.16816.F32 R120, R168.reuse, R142, R120 ;  /* 0x0000008ea878723c */ /* 0x040fe20000001878 */
[----:B------:R-:W1:Y:S04]  /*27cd0*/  LDSM.16.MT88.4 R140, [R216+0x10800] ;  /* 0x01080000d88c783b */ /* 0x000e680000004200 */
[----:B------:R-:W-:Y:S01]  /*27ce0*/  MOV R0, R164 ;  /* 0x000000a400007202 */ /* 0x000fe20000000f00 */
[C---:B---3--:R-:W-:Y:S05]  /*27cf0*/  HMMA.16816.F32 R124, R168.reuse, R132, R124 ;  /* 0x00000084a87c723c */ /* 0x048fea000000187c */
[----:B------:R-:W-:Y:S01]  /*27d00*/  FADD.FTZ R188, R167, R188 ;  /* 0x000000bca7bc7221 */ /* 0x000fe20000010000 */
[----:B------:R-:W-:Y:S01]  /*27d10*/  HMMA.16816.F32 R128, R168, R134, R128 ;  /* 0x00000086a880723c */ /* 0x000fe20000001880 */
[----:B------:R-:W2:Y:S04]  /*27d20*/  LDSM.16.MT88.4 R132, [R218+0x12800] ;  /* 0x01280000da84783b */ /* 0x000ea80000004200 */
[----:B------:R-:W-:Y:S01]  /*27d30*/  FADD.FTZ R187, R183, R187 ;  /* 0x000000bbb7bb7221 */ /* 0x000fe20000010000 */
[C---:B------:R-:W-:Y:S05]  /*27d40*/  HMMA.16816.F32 R4, R136.reuse, R144, R4 ;  /* 0x000000908804723c */ /* 0x040fea0000001804 */
[----:B------:R-:W-:Y:S01]  /*27d50*/  MOV R168, R163 ;  /* 0x000000a300a87202 */ /* 0x000fe20000000f00 */
[C---:B------:R-:W-:Y:S01]  /*27d60*/  HMMA.16816.F32 R8, R136.reuse, R146, R8 ;  /* 0x000000928808723c */ /* 0x040fe20000001808 */
[----:B------:R-:W3:Y:S04]  /*27d70*/  LDSM.16.MT88.4 R144, [R217+0x12800] ;  /* 0x01280000d990783b */ /* 0x000ee80000004200 */
[----:B------:R-:W-:Y:S01]  /*27d80*/  MOV R171, R162 ;  /* 0x000000a200ab7202 */ /* 0x000fe20000000f00 */
[C---:B------:R-:W-:Y:S05]  /*27d90*/  HMMA.16816.F32 R12, R136.reuse, R148, R12 ;  /* 0x00000094880c723c */ /* 0x040fea000000180c */
[----:B------:R-:W-:Y:S01]  /*27da0*/  IMAD.MOV.U32 R170, RZ, RZ, R161 ;  /* 0x000000ffffaa7224 */ /* 0x000fe200078e00a1 */
[C---:B------:R-:W-:Y:S01]  /*27db0*/  HMMA.16816.F32 R16, R136.reuse, R150, R16 ;  /* 0x000000968810723c */ /* 0x040fe20000001810 */
[----:B------:R-:W4:Y:S04]  /*27dc0*/  LDSM.16.MT88.4 R148, [R216+0x12800] ;  /* 0x01280000d894783b */ /* 0x000f280000004200 */
[----:B------:R-:W-:Y:S01]  /*27dd0*/  MOV R169, R160 ;  /* 0x000000a000a97202 */ /* 0x000fe20000000f00 */
[C---:B------:R-:W-:Y:S03]  /*27de0*/  HMMA.16816.F32 R20, R136.reuse, R152, R20 ;  /* 0x000000988814723c */ /* 0x040fe60000001814 */
[----:B------:R-:W-:Y:S02]  /*27df0*/  LDSM.16.MT88.4 R160, [R218+0x14800] ;  /* 0x01480000daa0783b */ /* 0x000fe40000004200 */
[----:B------:R-:W-:Y:S01]  /*27e00*/  FADD.FTZ R188, R186, R188 ;  /* 0x000000bcbabc7221 */ /* 0x000fe20000010000 */
[C---:B------:R-:W-:Y:S05]  /*27e10*/  HMMA.16816.F32 R24, R136.reuse, R154, R24 ;  /* 0x0000009a8818723c */ /* 0x040fea0000001818 */
[----:B------:R-:W4:Y:S01]  /*27e20*/  LDSM.16.MT88.4 R152, [R220+0x14800] ;  /* 0x01480000dc98783b */ /* 0x000f220000004200 */
        /* <DEDUP_REMOVED lines=15> */
[C---:B---3--:R-:W-:Y:S05]  /*27f20*/  HMMA.16816.F32 R52, R136.reuse, R144, R52 ;  /* 0x000000908834723c */ /* 0x048fea0000001834 */
[----:B------:R-:W-:Y:S01]  /*27f30*/  FADD.FTZ R187, R193, R187 ;  /* 0x000000bbc1bb7221 */ /* 0x000fe20000010000 */
[C---:B------:R-:W-:Y:S05]  /*27f40*/  HMMA.16816.F32 R56, R136.reuse, R146, R56 ;  /* 0x000000928838723c */ /* 0x040fea0000001838 */
[-CC-:B------:R-:W-:Y:S01]  /*27f50*/  FFMA.FTZ R144, R168, R165.reuse, -R177.reuse ;  /* 0x000000a5a8907223 */ /* 0x180fe200000108b1 */
[C---:B----4-:R-:W-:Y:S05]  /*27f60*/  HMMA.16816.F32 R60, R136.reuse, R148, R60 ;  /* 0x00000094883c723c */ /* 0x050fea000000183c */
[----:B------:R-:W-:Y:S01]  /*27f70*/  FADD.FTZ R188, R197, R188 ;  /* 0x000000bcc5bc7221 */ /* 0x000fe20000010000 */
[C---:B------:R-:W-:Y:S05]  /*27f80*/  HMMA.16816.F32 R64, R136.reuse, R150, R64 ;  /* 0x000000968840723c */ /* 0x040fea0000001840 */
[-CC-:B------:R-:W-:Y:S01]  /*27f90*/  FFMA.FTZ R148, R169, R165.reuse, -R177.reuse ;  /* 0x000000a5a9947223 */ /* 0x180fe200000108b1 */
[C---:B------:R-:W-:Y:S05]  /*27fa0*/  HMMA.16816.F32 R68, R136.reuse, R152, R68 ;  /* 0x000000988844723c */ /* 0x040fea0000001844 */
[----:B------:R-:W-:Y:S01]  /*27fb0*/  FADD.FTZ R188, R252, R188 ;  /* 0x000000bcfcbc7221 */ /* 0x000fe20000010000 */
[C---:B------:R-:W-:Y:S01]  /*27fc0*/  HMMA.16816.F32 R72, R136.reuse, R154, R72 ;  /* 0x0000009a8848723c */ /* 0x040fe20000001848 */
[----:B------:R-:W-:Y:S04]  /*27fd0*/  LDSM.16.MT88.4 R152, [R216+0x16800] ;  /* 0x01680000d898783b */ /* 0x000fe80000004200 */
[----:B------:R-:W-:Y:S01]  /*27fe0*/  FADD.FTZ R188, R251, R188 ;  /* 0x000000bcfbbc7221 */ /* 0x000fe20000010000 */
[C---:B------:R-:W-:Y:S01]  /*27ff0*/  HMMA.16816.F32 R76, R136.reuse, R160, R76 ;  /* 0x000000a0884c723c */ /* 0x040fe2000000184c */
[----:B------:R3:W-:Y:S04]  /*28000*/  MUFU.EX2 R161, R144 ;  /* 0x0000009000a17308 */ /* 0x0007e80000000800 */
[----:B------:R-:W-:Y:S01]  /*28010*/  FADD.FTZ R188, R199, R188 ;  /* 0x000000bcc7bc7221 */ /* 0x000fe20000010000 */
[C---:B------:R-:W-:Y:S05]  /*28020*/  HMMA.16816.F32 R80, R136.reuse, R162, R80 ;  /* 0x000000a28850723c */ /* 0x040fea0000001850 */
[----:B------:R4:W2:Y:S01]  /*28030*/  MUFU.EX2 R163, R148 ;  /* 0x0000009400a37308 */ /* 0x0008a20000000800 */
[----:B------:R-:W-:Y:S01]  /*28040*/  FADD.FTZ R188, R198, R188 ;  /* 0x000000bcc6bc7221 */ /* 0x000fe20000010000 */
[C---:B-1----:R-:W-:Y:S06]  /*28050*/  HMMA.16816.F32 R84, R136.reuse, R140, R84 ;  /* 0x0000008c8854723c */ /* 0x042fec0000001854 */
[C---:B------:R-:W-:Y:S01]  /*28060*/  HMMA.16816.F32 R88, R136.reuse, R142, R88 ;  /* 0x0000008e8858723c */ /* 0x040fe20000001858 */
[----:B---3--:R-:W1:Y:S04]  /*28070*/  LDSM.16.MT88.4 R144, [R218+0x16800] ;  /* 0x01680000da90783b */ /* 0x008e680000004200 */
[-CC-:B------:R-:W-:Y:S01]  /*28080*/  FFMA.FTZ R140, R170, R165.reuse, -R177.reuse ;  /* 0x000000a5aa8c7223 */ /* 0x180fe200000108b1 */
[C---:B------:R-:W-:Y:S03]  /*28090*/  HMMA.16816.F32 R92, R136.reuse, R156, R92 ;  /* 0x0000009c885c723c */ /* 0x040fe6000000185c */
[----:B------:R3:W3:Y:S01]  /*280a0*/  MUFU.EX2 R160, R140 ;  /* 0x0000008c00a07308 */ /* 0x0006e20000000800 */
[----:B----4-:R-:W4:Y:S02]  /*280b0*/  LDSM.16.MT88.4 R148, [R217+0x16800] ;  /* 0x01680000d994783b */ /* 0x010f240000004200 */
[C---:B------:R-:W-:Y:S06]  /*280c0*/  HMMA.16816.F32 R96, R136.reuse, R158, R96 ;  /* 0x0000009e8860723c */ /* 0x040fec0000001860 */
[C---:B--2---:R-:W-:Y:S01]  /*280d0*/  HMMA.16816.F32 R100, R136.reuse, R132, R100 ;  /* 0x000000848864723c */ /* 0x044fe20000001864 */
[----:B------:R-:W-:Y:S05]  /*280e0*/  LDSM.16.MT88.4 R156, [R218+0x11000] ;  /* 0x01100000da9c783b */ /* 0x000fea0000004200 */
[C---:B------:R-:W-:Y:S05]  /*280f0*/  HMMA.16816.F32 R104, R136.reuse, R134, R104 ;  /* 0x000000868868723c */ /* 0x040fea0000001868 */
[----:B---3--:R-:W-:Y:S01]  /*28100*/  FFMA.FTZ R140, R171, R165, -R177 ;  /* 0x000000a5ab8c7223 */ /* 0x008fe200000108b1 */
[----:B------:R-:W-:Y:S01]  /*28110*/  MOV R132, R163 ;  /* 0x000000a300847202 */ /* 0x000fe20000000f00 */
[----:B------:R-:W-:Y:S01]  /*28120*/  LDSM.16.MT88.4 R168, [R216+0x11000] ;  /* 0x01100000d8a8783b */ /* 0x000fe20000004200 */
[----:B------:R-:W-:Y:S01]  /*28130*/  IMAD.MOV.U32 R134, RZ, RZ, R161 ;  /* 0x000000ffff867224 */ /* 0x000fe200078e00a1 */
[----:B------:R-:W2:Y:S02]  /*28140*/  MUFU.EX2 R162, R140 ;  /* 0x0000008c00a27308 */ /* 0x000ea40000000800 */
[----:B------:R-:W-:Y:S01]  /*28150*/  MOV R135, R160 ;  /* 0x000000a000877202 */ /* 0x000fe20000000f00 */
[----:B------:R-:W-:Y:S01]  /*28160*/  FFMA.FTZ R177, R176, R165, -R177 ;  /* 0x000000a5b0b17223 */ /* 0x000fe200000108b1 */
[C---:B-1----:R-:W-:Y:S06]  /*28170*/  HMMA.16816.F32 R108, R136.reuse, R144, R108 ;  /* 0x00000090886c723c */ /* 0x042fec000000186c */
[----:B------:R-:W-:Y:S01]  /*28180*/  MUFU.EX2 R165, R172 ;  /* 0x000000ac00a57308 */ /* 0x000fe20000000800 */
[C---:B------:R-:W-:Y:S01]  /*28190*/  HMMA.16816.F32 R112, R136.reuse, R146, R112 ;  /* 0x000000928870723c */ /* 0x040fe20000001870 */
[----:B------:R-:W-:Y:S03]  /*281a0*/  LDSM.16.MT88.4 R144, [R220+0x13000] ;  /* 0x01300000dc90783b */ /* 0x000fe60000004200 */
[----:B--2---:R-:W-:Y:S02]  /*281b0*/  MOV R133, R162 ;  /* 0x000000a200857202 */ /* 0x004fe40000000f00 */
[C---:B----4-:R-:W-:Y:S03]  /*281c0*/  HMMA.16816.F32 R116, R136.reuse, R148, R116 ;  /* 0x000000948874723c */ /* 0x050fe60000001874 */
[----:B------:R-:W1:Y:S03]  /*281d0*/  LDSM.16.MT88.4 R140, [R220+0x11000] ;  /* 0x01100000dc8c783b */ /* 0x000e660000004200 */
[C---:B------:R-:W-:Y:S05]  /*281e0*/  HMMA.16816.F32 R120, R136.reuse, R150, R120 ;  /* 0x000000968878723c */ /* 0x040fea0000001878 */
[----:B------:R-:W2:Y:S01]  /*281f0*/  LDSM.16.MT88.4 R160, [R217+0x11000] ;  /* 0x01100000d9a0783b */ /* 0x000ea20000004200 */
[C---:B------:R-:W-:Y:S05]  /*28200*/  HMMA.16816.F32 R124, R136.reuse, R152, R124 ;  /* 0x00000098887c723c */ /* 0x040fea000000187c */
[----:B------:R-:W-:Y:S01]  /*28210*/  MOV R148, R134 ;  /* 0x0000008600947202 */ /* 0x000fe20000000f00 */
[----:B------:R-:W-:Y:S01]  /*28220*/  HMMA.16816.F32 R128, R136, R154, R128 ;  /* 0x0000009a8880723c */ /* 0x000fe20000001880 */
[----:B------:R-:W3:Y:S04]  /*28230*/  LDSM.16.MT88.4 R136, [R218+0x13000] ;  /* 0x01300000da88783b */ /* 0x000ee80000004200 */
[----:B------:R-:W-:Y:S01]  /*28240*/  IMAD.MOV.U32 R152, RZ, RZ, R132 ;  /* 0x000000ffff987224 */ /* 0x000fe200078e0084 */
[----:B------:R-:W-:Y:S02]  /*28250*/  MOV R149, R135 ;  /* 0x0000008700957202 */ /* 0x000fe40000000f00 */
[----:B------:R-:W-:Y:S03]  /*28260*/  MOV R153, R133 ;  /* 0x0000008500997202 */ /* 0x000fe60000000f00 */
[----:B------:R-:W-:Y:S02]  /*28270*/  F2FP.F16.F32.PACK_AB R132, R152, R148 ;  /* 0x000000949884723e */ /* 0x000fe400000000ff */
[----:B------:R-:W-:Y:S02]  /*28280*/  F2FP.F16.F32.PACK_AB R134, R153, R149 ;  /* 0x000000959986723e */ /* 0x000fe400000000ff */
[----:B------:R-:W-:Y:S02]  /*28290*/  F2FP.F16.F32.PACK_AB R133, R251, R252 ;  /* 0x000000fcfb85723e */ /* 0x000fe400000000ff */
[----:B------:R-:W-:Y:S07]  /*282a0*/  F2FP.F16.F32.PACK_AB R135, R198, R199 ;  /* 0x000000c7c687723e */ /* 0x000fee00000000ff */
[C---:B-1----:R-:W-:Y:S06]  /*282b0*/  HMMA.16816.F32 R4, R132.reuse, R140, R4 ;  /* 0x0000008c8404723c */ /* 0x042fec0000001804 */
[C---:B------:R-:W-:Y:S01]  /*282c0*/  HMMA.16816.F32 R8, R132.reuse, R142, R8 ;  /* 0x0000008e8408723c */ /* 0x040fe20000001808 */
[----:B------:R-:W1:Y:S05]  /*282d0*/  LDSM.16.MT88.4 R140, [R217+0x13000] ;  /* 0x01300000d98c783b */ /* 0x000e6a0000004200 */
[C---:B------:R-:W-:Y:S06]  /*282e0*/  HMMA.16816.F32 R12, R132.reuse, R156, R12 ;  /* 0x0000009c840c723c */ /* 0x040fec000000180c */
[C---:B------:R-:W-:Y:S05]  /*282f0*/  HMMA.16816.F32 R16, R132.reuse, R158, R16 ;  /* 0x0000009e8410723c */ /* 0x040fea0000001810 */
[----:B------:R-:W-:Y:S01]  /*28300*/  MOV R156, R148 ;  /* 0x00000094009c7202 */ /* 0x000fe20000000f00 */
[C---:B--2---:R-:W-:Y:S05]  /*28310*/  HMMA.16816.F32 R20, R132.reuse, R160, R20 ;  /* 0x000000a08414723c */ /* 0x044fea0000001814 */
[----:B------:R-:W-:Y:S01]  /*28320*/  MOV R157, R149 ;  /* 0x00000095009d7202 */ /* 0x000fe20000000f00 */
[C---:B------:R-:W-:Y:S01]  /*28330*/  HMMA.16816.F32 R24, R132.reuse, R162, R24 ;  /* 0x000000a28418723c */ /* 0x040fe20000001818 */
[----:B------:R-:W2:Y:S04]  /*28340*/  LDSM.16.MT88.4 R148, [R216+0x13000] ;  /* 0x01300000d894783b */ /* 0x000ea80000004200 */
[----:B------:R-:W-:Y:S01]  /*28350*/  IMAD.MOV.U32 R160, RZ, RZ, R152 ;  /* 0x000000ffffa07224 */ /* 0x000fe200078e0098 */
[C---:B------:R-:W-:Y:S05]  /*28360*/  HMMA.16816.F32 R28, R132.reuse, R168, R28 ;  /* 0x000000a8841c723c */ /* 0x040fea000000181c */
[----:B------:R-:W-:Y:S01]  /*28370*/  MOV R161, R153 ;  /* 0x0000009900a17202 */ /* 0x000fe20000000f00 */
[C---:B------:R-:W-:Y:S01]  /*28380*/  HMMA.16816.F32 R32, R132.reuse, R170, R32 ;  /* 0x000000aa8420723c */ /* 0x040fe20000001820 */
[----:B------:R-:W4:Y:S04]  /*28390*/  LDSM.16.MT88.4 R152, [R220+0x15000] ;  /* 0x01500000dc98783b */ /* 0x000f280000004200 */
[----:B------:R-:W-:Y:S01]  /*283a0*/  MOV R169, R156 ;  /* 0x0000009c00a97202 */ /* 0x000fe20000000f00 */
[C---:B------:R-:W-:Y:S05]  /*283b0*/  HMMA.16816.F32 R36, R132.reuse, R144, R36 ;  /* 0x000000908424723c */ /* 0x040fea0000001824 */
[----:B------:R-:W-:Y:S01]  /*283c0*/  MOV R168, R157 ;  /* 0x0000009d00a87202 */ /* 0x000fe20000000f00 */
[C---:B------:R-:W-:Y:S01]  /*283d0*/  HMMA.16816.F32 R40, R132.reuse, R146, R40 ;  /* 0x000000928428723c */ /* 0x040fe20000001828 */
[----:B------:R-:W4:Y:S04]  /*283e0*/  LDSM.16.MT88.4 R156, [R218+0x15000] ;  /* 0x01500000da9c783b */ /* 0x000f280000004200 */
[----:B------:R-:W-:Y:S01]  /*283f0*/  IMAD.MOV.U32 R170, RZ, RZ, R160 ;  /* 0x000000ffffaa7224 */ /* 0x000fe200078e00a0 */
[C---:B---3--:R-:W-:Y:S03]  /*28400*/  HMMA.16816.F32 R44, R132.reuse, R136, R44 ;  /* 0x00000088842c723c */ /* 0x048fe6000000182c */
[----:B------:R-:W-:Y:S02]  /*28410*/  LDSM.16.MT88.4 R144, [R216+0x15000] ;  /* 0x01500000d890783b */ /* 0x000fe40000004200 */
[----:B------:R-:W-:Y:S01]  /*28420*/  MOV R171, R161 ;  /* 0x000000a100ab7202 */ /* 0x000fe20000000f00 */
[C---:B------:R-:W-:Y:S05]  /*28430*/  HMMA.16816.F32 R48, R132.reuse, R138, R48 ;  /* 0x0000008a8430723c */ /* 0x040fea0000001830 */
[----:B------:R-:W3:Y:S01]  /*28440*/  LDSM.16.MT88.4 R160, [R217+0x15000] ;  /* 0x01500000d9a0783b */ /* 0x000ee20000004200 */
[C---:B-1----:R-:W-:Y:S06]  /*28450*/  HMMA.16816.F32 R52, R132.reuse, R140, R52 ;  /* 0x0000008c8434723c */ /* 0x042fec0000001834 */
[C---:B------:R-:W-:Y:S01]  /*28460*/  HMMA.16816.F32 R56, R132.reuse, R142, R56 ;  /* 0x0000008e8438723c */ /* 0x040fe20000001838 */
[----:B------:R-:W1:Y:S05]  /*28470*/  LDSM.16.MT88.4 R136, [R220+0x17000] ;  /* 0x01700000dc88783b */ /* 0x000e6a0000004200 */
[C---:B--2---:R-:W-:Y:S01]  /*28480*/  HMMA.16816.F32 R60, R132.reuse, R148, R60 ;  /* 0x00000094843c723c */ /* 0x044fe2000000183c */
[----:B------:R-:W2:Y:S02]  /*28490*/  MUFU.EX2 R149, R179 ;  /* 0x000000b300957308 */ /* 0x000ea40000000800 */
[----:B------:R-:W1:Y:S03]  /*284a0*/  LDSM.16.MT88.4 R140, [R218+0x17000] ;  /* 0x01700000da8c783b */ /* 0x000e660000004200 */
[C---:B------:R-:W-:Y:S06]  /*284b0*/  HMMA.16816.F32 R64, R132.reuse, R150, R64 ;  /* 0x000000968440723c */ /* 0x040fec0000001840 */
[C---:B----4-:R-:W-:Y:S06]  /*284c0*/  HMMA.16816.F32 R68, R132.reuse, R152, R68 ;  /* 0x000000988444723c */ /* 0x050fec0000001844 */
[C---:B------:R-:W-:Y:S01]  /*284d0*/  HMMA.16816.F32 R72, R132.reuse, R154, R72 ;  /* 0x0000009a8448723c */ /* 0x040fe20000001848 */
[----:B------:R-:W-:Y:S05]  /*284e0*/  LDSM.16.MT88.4 R152, [R216+0x17000] ;  /* 0x01700000d898783b */ /* 0x000fea0000004200 */
[C---:B------:R-:W-:Y:S01]  /*284f0*/  HMMA.16816.F32 R76, R132.reuse, R156, R76 ;  /* 0x0000009c844c723c */ /* 0x040fe2000000184c */
[----:B------:R-:W4:Y:S05]  /*28500*/  MUFU.EX2 R156, R178 ;  /* 0x000000b2009c7308 */ /* 0x000f2a0000000800 */
[C---:B------:R-:W-:Y:S06]  /*28510*/  HMMA.16816.F32 R80, R132.reuse, R158, R80 ;  /* 0x0000009e8450723c */ /* 0x040fec0000001850 */
[C---:B---3--:R-:W-:Y:S01]  /*28520*/  HMMA.16816.F32 R84, R132.reuse, R160, R84 ;  /* 0x000000a08454723c */ /* 0x048fe20000001854 */
[----:B------:R-:W-:Y:S05]  /*28530*/  MUFU.EX2 R160, R175 ;  /* 0x000000af00a07308 */ /* 0x000fea0000000800 */
[C---:B------:R-:W-:Y:S05]  /*28540*/  HMMA.16816.F32 R88, R132.reuse, R162, R88 ;  /* 0x000000a28458723c */ /* 0x040fea0000001858 */
[----:B------:R-:W-:Y:S01]  /*28550*/  MUFU.EX2 R162, R174 ;  /* 0x000000ae00a27308 */ /* 0x000fe20000000800 */
[----:B------:R-:W-:Y:S01]  /*28560*/  MOV R161, R171 ;  /* 0x000000ab00a17202 */ /* 0x000fe20000000f00 */
[C---:B------:R-:W-:Y:S04]  /*28570*/  HMMA.16816.F32 R92, R132.reuse, R144, R92 ;  /* 0x00000090845c723c */ /* 0x040fe8000000185c */
[----:B--2---:R-:W-:Y:S02]  /*28580*/  MOV R163, R149 ;  /* 0x0000009500a37202 */ /* 0x004fe40000000f00 */
[C---:B------:R-:W-:Y:S01]  /*28590*/  HMMA.16816.F32 R96, R132.reuse, R146, R96 ;  /* 0x000000928460723c */ /* 0x040fe20000001860 */
[----:B------:R-:W2:Y:S01]  /*285a0*/  LDSM.16.MT88.4 R148, [R217+0x17000] ;  /* 0x01700000d994783b */ /* 0x000ea20000004200 */
[----:B------:R-:W3:Y:S03]  /*285b0*/  MUFU.EX2 R146, R173 ;  /* 0x000000ad00927308 */ /* 0x000ee60000000800 */
[----:B------:R-:W-:Y:S01]  /*285c0*/  IMAD.MOV.U32 R144, RZ, RZ, R168 ;  /* 0x000000ffff907224 */ /* 0x000fe200078e00a8 */
[C---:B-1----:R-:W-:Y:S06]  /*285d0*/  HMMA.16816.F32 R100, R132.reuse, R136, R100 ;  /* 0x000000888464723c */ /* 0x042fec0000001864 */
[----:B------:R-:W1:Y:S01]  /*285e0*/  MUFU.EX2 R168, R177 ;  /* 0x000000b100a87308 */ /* 0x000e620000000800 */
[----:B----4-:R-:W-:Y:S01]  /*285f0*/  MOV R147, R156 ;  /* 0x0000009c00937202 */ /* 0x010fe20000000f00 */
[C---:B------:R-:W-:Y:S01]  /*28600*/  HMMA.16816.F32 R104, R132.reuse, R138, R104 ;  /* 0x0000008a8468723c */ /* 0x040fe20000001868 */
[----:B------:R-:W4:Y:S02]  /*28610*/  LDSM.16.MT88.4 R156, [R220+0x11800] ;  /* 0x01180000dc9c783b */ /* 0x000f240000004200 */
[----:B------:R-:W-:Y:S03]  /*28620*/  MOV R145, R170 ;  /* 0x000000aa00917202 */ /* 0x000fe60000000f00 */
[C---:B------:R-:W-:Y:S03]  /*28630*/  HMMA.16816.F32 R108, R132.reuse, R140, R108 ;  /* 0x0000008c846c723c */ /* 0x040fe6000000186c */
[----:B------:R-:W4:Y:S02]  /*28640*/  LDSM.16.MT88.4 R136, [R218+0x11800] ;  /* 0x01180000da88783b */ /* 0x000f240000004200 */
[----:B---3--:R-:W-:Y:S01]  /*28650*/  F2FP.F16.F32.PACK_AB R171, R165, R146 ;  /* 0x00000092a5ab723e */ /* 0x008fe200000000ff */
[C---:B------:R-:W-:Y:S05]  /*28660*/  HMMA.16816.F32 R112, R132.reuse, R142, R112 ;  /* 0x0000008e8470723c */ /* 0x040fea0000001870 */
[----:B------:R-:W3:Y:S01]  /*28670*/  LDSM.16.MT88.4 R140, [R217+0x11800] ;  /* 0x01180000d98c783b */ /* 0x000ee20000004200 */
[----:B-1----:R-:W-:Y:S02]  /*28680*/  MOV R166, R168 ;  /* 0x000000a800a67202 */ /* 0x002fe40000000f00 */
[----:B------:R-:W-:Y:S03]  /*28690*/  F2FP.F16.F32.PACK_AB R168, R163, R189 ;  /* 0x000000bda3a8723e */ /* 0x000fe600000000ff */
[----:B------:R-:W-:Y:S02]  /*286a0*/  F2FP.F16.F32.PACK_AB R170, R166, R147 ;  /* 0x00000093a6aa723e */ /* 0x000fe400000000ff */
[----:B------:R-:W1:Y:S01]  /*286b0*/  LDSM.16.MT88.4 R172, [R216+0x11800] ;  /* 0x01180000d8ac783b */ /* 0x000e620000004200 */
[C---:B--2---:R-:W-:Y:S07]  /*286c0*/  HMMA.16816.F32 R116, R132.reuse, R148, R116 ;  /* 0x000000948474723c */ /* 0x044fee0000001874 */
[----:B------:R-:W2:Y:S01]  /*286d0*/  LDSM.16.MT88.4 R176, [R220+0x13800] ;  /* 0x01380000dcb0783b */ /* 0x000ea20000004200 */
[C---:B------:R-:W-:Y:S03]  /*286e0*/  HMMA.16816.F32 R120, R132.reuse, R150, R120 ;  /* 0x000000968478723c */ /* 0x040fe60000001878 */
[----:B------:R-:W-:Y:S03]  /*286f0*/  MOV R149, R169 ;  /* 0x000000a900957202 */ /* 0x000fe60000000f00 */
[C---:B------:R-:W-:Y:S05]  /*28700*/  HMMA.16816.F32 R124, R132.reuse, R152, R124 ;  /* 0x00000098847c723c */ /* 0x040fea000000187c */
[-C--:B------:R-:W-:Y:S01]  /*28710*/  F2FP.F16.F32.PACK_AB R169, R162, R160.reuse ;  /* 0x000000a0a2a9723e */ /* 0x080fe200000000ff */
[----:B------:R-:W-:Y:S07]  /*28720*/  HMMA.16816.F32 R128, R132, R154, R128 ;  /* 0x0000009a8480723c */ /* 0x000fee0000001880 */
[----:B------:R-:W-:Y:S01]  /*28730*/  IMAD.MOV.U32 R132, RZ, RZ, R162 ;  /* 0x000000ffff847224 */ /* 0x000fe200078e00a2 */
[----:B------:R-:W-:Y:S03]  /*28740*/  MOV R133, R163 ;  /* 0x000000a300857202 */ /* 0x000fe60000000f00 */
[----:B------:R-:W-:Y:S02]  /*28750*/  MOV R134, R160 ;  /* 0x000000a000867202 */ /* 0x000fe40000000f00 */
[----:B------:R-:W-:Y:S02]  /*28760*/  MOV R135, R161 ;  /* 0x000000a100877202 */ /* 0x000fe40000000f00 */
[C---:B----4-:R-:W-:Y:S01]  /*28770*/  HMMA.16816.F32 R160, R168.reuse, R156, R4 ;  /* 0x0000009ca8a0723c */ /* 0x050fe20000001804 */
[----:B------:R-:W4:Y:S05]  /*28780*/  LDSM.16.MT88.4 R4, [R218+0x13800] ;  /* 0x01380000da04783b */ /* 0x000f2a0000004200 */
[C---:B------:R-:W-:Y:S03]  /*28790*/  HMMA.16816.F32 R156, R168.reuse, R158, R8 ;  /* 0x0000009ea89c723c */ /* 0x040fe60000001808 */
[----:B------:R-:W4:Y:S03]  /*287a0*/  LDSM.16.MT88.4 R8, [R217+0x13800] ;  /* 0x01380000d908783b */ /* 0x000f260000004200 */
[C---:B------:R-:W-:Y:S05]  /*287b0*/  HMMA.16816.F32 R152, R168.reuse, R136, R12 ;  /* 0x00000088a898723c */ /* 0x040fea000000180c */
[----:B------:R-:W4:Y:S02]  /*287c0*/  LDSM.16.MT88.4 R12, [R216+0x13800] ;  /* 0x01380000d80c783b */ /* 0x000f240000004200 */
[----:B------:R-:W-:Y:S01]  /*287d0*/  MOV R136, R149 ;  /* 0x0000009500887202 */ /* 0x000fe20000000f00 */
[----:B------:R-:W-:Y:S01]  /*287e0*/  IMAD.MOV.U32 R137, RZ, RZ, R146 ;  /* 0x000000ffff897224 */ /* 0x000fe200078e0092 */
[C---:B------:R-:W-:Y:S07]  /*287f0*/  HMMA.16816.F32 R148, R168.reuse, R138, R16 ;  /* 0x0000008aa894723c */ /* 0x040fee0000001810 */
[----:B------:R-:W-:Y:S04]  /*28800*/  MOV R17, R147 ;  /* 0x0000009300117202 */ /* 0x000fe80000000f00 */
[----:B------:R-:W-:Y:S02]  /*28810*/  MOV R18, R144 ;  /* 0x0000009000127202 */ /* 0x000fe40000000f00 */
[----:B------:R-:W-:Y:S02]  /*28820*/  MOV R19, R145 ;  /* 0x0000009100137202 */ /* 0x000fe40000000f00 */
[C---:B---3--:R-:W-:Y:S06]  /*28830*/  HMMA.16816.F32 R144, R168.reuse, R140, R20 ;  /* 0x0000008ca890723c */ /* 0x048fec0000001814 */
[C---:B------:R-:W-:Y:S05]  /*28840*/  HMMA.16816.F32 R140, R168.reuse, R142, R24 ;  /* 0x0000008ea88c723c */ /* 0x040fea0000001818 */
[----:B------:R-:W-:Y:S01]  /*28850*/  MOV R23, R136 ;  /* 0x0000008800177202 */ /* 0x000fe20000000f00 */
[----:B------:R-:W-:Y:S01]  /*28860*/  IMAD.MOV.U32 R21, RZ, RZ, R18 ;  /* 0x000000ffff157224 */ /* 0x000fe200078e0012 */
[----:B------:R-:W-:Y:S02]  /*28870*/  MOV R27, R137 ;  /* 0x00000089001b7202 */ /* 0x000fe40000000f00 */
[C---:B-1----:R-:W-:Y:S03]  /*28880*/  HMMA.16816.F32 R136, R168.reuse, R172, R28 ;  /* 0x000000aca888723c */ /* 0x042fe6000000181c */
[----:B------:R-:W-:Y:S02]  /*28890*/  MOV R20, R17 ;  /* 0x0000001100147202 */ /* 0x000fe40000000f00 */
[----:B------:R-:W-:Y:S02]  /*288a0*/  MOV R22, R19 ;  /* 0x0000001300167202 */ /* 0x000fe40000000f00 */
[----:B------:R-:W-:Y:S01]  /*288b0*/  MOV R29, R132 ;  /* 0x00000084001d7202 */ /* 0x000fe20000000f00 */
[----:B------:R-:W1:Y:S03]  /*288c0*/  LDSM.16.MT88.4 R16, [R220+0x15800] ;  /* 0x01580000dc10783b */ /* 0x000e660000004200 */
[----:B------:R-:W-:Y:S01]  /*288d0*/  MOV R28, R133 ;  /* 0x00000085001c7202 */ /* 0x000fe20000000f00 */
[----:B------:R-:W-:Y:S01]  /*288e0*/  IMAD.MOV.U32 R30, RZ, RZ, R20 ;  /* 0x000000ffff1e7224 */ /* 0x000fe200078e0014 */
[----:B------:R-:W-:Y:S02]  /*288f0*/  MOV R173, R134 ;  /* 0x0000008600ad7202 */ /* 0x000fe40000000f00 */
[----:B------:R-:W-:Y:S02]  /*28900*/  MOV R172, R135 ;  /* 0x0000008700ac7202 */ /* 0x000fe40000000f00 */
[C---:B------:R-:W-:Y:S03]  /*28910*/  HMMA.16816.F32 R132, R168.reuse, R174, R32 ;  /* 0x000000aea884723c */ /* 0x040fe60000001820 */
[----:B------:R-:W-:Y:S01]  /*28920*/  MOV R31, R27 ;  /* 0x0000001b001f7202 */ /* 0x000fe20000000f00 */
[----:B------:R-:W-:Y:S01]  /*28930*/  FADD.FTZ R188, R173, R188 ;  /* 0x000000bcadbc7221 */ /* 0x000fe20000010000 */
[----:B------:R-:W-:Y:S01]  /*28940*/  LDSM.16.MT88.4 R24, [R217+0x15800] ;  /* 0x01580000d918783b */ /* 0x000fe20000004200 */
[C---:B--2---:R-:W-:Y:S05]  /*28950*/  HMMA.16816.F32 R36, R168.reuse, R176, R36 ;  /* 0x000000b0a824723c */ /* 0x044fea0000001824 */
[----:B------:R-:W-:Y:S01]  /*28960*/  IMAD.MOV.U32 R35, RZ, RZ, R21 ;  /* 0x000000ffff237224 */ /* 0x000fe200078e0015 */
[C---:B------:R-:W-:Y:S05]  /*28970*/  HMMA.16816.F32 R40, R168.reuse, R178, R40 ;  /* 0x000000b2a828723c */ /* 0x040fea0000001828 */
[----:B------:R-:W-:Y:S01]  /*28980*/  MOV R34, R22 ;  /* 0x0000001600227202 */ /* 0x000fe20000000f00 */
[C---:B----4-:R-:W-:Y:S05]  /*28990*/  HMMA.16816.F32 R44, R168.reuse, R4, R44 ;  /* 0x00000004a82c723c */ /* 0x050fea000000182c */
[----:B------:R-:W-:Y:S01]  /*289a0*/  MOV R33, R23 ;  /* 0x0000001700217202 */ /* 0x000fe20000000f00 */
[C---:B------:R-:W-:Y:S01]  /*289b0*/  HMMA.16816.F32 R48, R168.reuse, R6, R48 ;  /* 0x00000006a830723c */ /* 0x040fe20000001830 */
[----:B------:R-:W2:Y:S04]  /*289c0*/  LDSM.16.MT88.4 R20, [R218+0x15800] ;  /* 0x01580000da14783b */ /* 0x000ea80000004200 */
[----:B------:R-:W-:Y:S01]  /*289d0*/  FADD.FTZ R187, R33, R187 ;  /* 0x000000bb21bb7221 */ /* 0x000fe20000010000 */
[C---:B------:R-:W-:Y:S03]  /*289e0*/  HMMA.16816.F32 R52, R168.reuse, R8, R52 ;  /* 0x00000008a834723c */ /* 0x040fe60000001834 */
[----:B------:R-:W3:Y:S02]  /*289f0*/  LDSM.16.MT88.4 R4, [R216+0x15800] ;  /* 0x01580000d804783b */ /* 0x000ee40000004200 */
[----:B------:R-:W-:Y:S01]  /*28a00*/  FADD.FTZ R187, R34, R187 ;  /* 0x000000bb22bb7221 */ /* 0x000fe20000010000 */
[C---:B------:R-:W-:Y:S05]  /*28a10*/  HMMA.16816.F32 R56, R168.reuse, R10, R56 ;  /* 0x0000000aa838723c */ /* 0x040fea0000001838 */
[----:B------:R-:W4:Y:S01]  /*28a20*/  LDSM.16.MT88.4 R8, [R220+0x17800] ;  /* 0x01780000dc08783b */ /* 0x000f220000004200 */
        /* <DEDUP_REMOVED lines=15> */
[C---:B------:R-:W-:Y:S05]  /*28b20*/  HMMA.16816.F32 R84, R168.reuse, R24, R84 ;  /* 0x00000018a854723c */ /* 0x040fea0000001854 */
[----:B------:R-:W-:Y:S01]  /*28b30*/  FADD.FTZ R188, R31, R188 ;  /* 0x000000bc1fbc7221 */ /* 0x000fe20000010000 */
[C---:B------:R-:W-:Y:S05]  /*28b40*/  HMMA.16816.F32 R88, R168.reuse, R26, R88 ;  /* 0x0000001aa858723c */ /* 0x040fea0000001858 */
[----:B------:R-:W-:Y:S01]  /*28b50*/  FADD.FTZ R250, R166, R187 ;  /* 0x000000bba6fa7221 */ /* 0x000fe20000010000 */
[C---:B---3--:R-:W-:Y:S05]  /*28b60*/  HMMA.16816.F32 R92, R168.reuse, R4, R92 ;  /* 0x00000004a85c723c */ /* 0x048fea000000185c */
[----:B------:R-:W-:Y:S01]  /*28b70*/  FADD.FTZ R249, R165, R188 ;  /* 0x000000bca5f97221 */ /* 0x000fe20000010000 */
[C---:B------:R-:W-:Y:S06]  /*28b80*/  HMMA.16816.F32 R96, R168.reuse, R6, R96 ;  /* 0x00000006a860723c */ /* 0x040fec0000001860 */
[C---:B----4-:R-:W-:Y:S06]  /*28b90*/  HMMA.16816.F32 R100, R168.reuse, R8, R100 ;  /* 0x00000008a864723c */ /* 0x050fec0000001864 */
[C---:B------:R-:W-:Y:S06]  /*28ba0*/  HMMA.16816.F32 R104, R168.reuse, R10, R104 ;  /* 0x0000000aa868723c */ /* 0x040fec0000001868 */
[C---:B------:R-:W-:Y:S06]  /*28bb0*/  HMMA.16816.F32 R108, R168.reuse, R12, R108 ;  /* 0x0000000ca86c723c */ /* 0x040fec000000186c */
[C---:B------:R-:W-:Y:S06]  /*28bc0*/  HMMA.16816.F32 R112, R168.reuse, R14, R112 ;  /* 0x0000000ea870723c */ /* 0x040fec0000001870 */
[C---:B-1----:R-:W-:Y:S06]  /*28bd0*/  HMMA.16816.F32 R116, R168.reuse, R16, R116 ;  /* 0x00000010a874723c */ /* 0x042fec0000001874 */
[C---:B------:R-:W-:Y:S06]  /*28be0*/  HMMA.16816.F32 R120, R168.reuse, R18, R120 ;  /* 0x00000012a878723c */ /* 0x040fec0000001878 */
[C---:B--2---:R-:W-:Y:S06]  /*28bf0*/  HMMA.16816.F32 R124, R168.reuse, R20, R124 ;  /* 0x00000014a87c723c */ /* 0x044fec000000187c */
[----:B------:R-:W-:Y:S01]  /*28c00*/  HMMA.16816.F32 R128, R168, R22, R128 ;  /* 0x00000016a880723c */ /* 0x000fe20000001880 */
[----:B------:R-:W-:Y:S11]  /*28c10*/  @!UPT UIADD3 URZ, URZ, URZ, URZ ;  /* 0x0000003f3f3ff290 */ /* 0x000ff6000fffe03f */
[----:B------:R-:W-:Y:S01]  /*28c20*/  @!UPT UIADD3 URZ, URZ, URZ, URZ ;  /* 0x0000003f3f3ff290 */ /* 0x000fe2000fffe03f */
[----:B------:R-:W-:Y:S11]  /*28c30*/  @P0 BRA `(.L_x_2767) ;  /* 0xffffffa800e80947 */ /* 0x000ff6000383ffff */
.L_x_2758:
        /* <DEDUP_REMOVED lines=14> */
.L_x_2784:
        /* <DEDUP_REMOVED lines=259> */
[----:B------:R1:W-:Y:S01]  /*29d50*/  STS [R15+0x4400], R82 ;  /* 0x004400520f007388 */ /* 0x0003e20000000800 */
        /* <DEDUP_REMOVED lines=81> */
.L_x_2770:
        /* <DEDUP_REMOVED lines=8> */
.L_x_2771:
[----:B------:R-:W-:Y:S05]  /*2a2f0*/  BSYNC B0 ;  /* 0x0000000000007941 */ /* 0x000fea0003800000 */
.L_x_2769:
[----:B------:R-:W1:Y:S01]  /*2a300*/  S2R R5, SR_TID.X ;  /* 0x0000000000057919 */ /* 0x000e620000002100 */
[C---:B------:R-:W-:Y:S02]  /*2a310*/  R2UR UR8, R10.reuse ;  /* 0x000000000a0872ca */ /* 0x040fe400000e0000 */
[C---:B------:R-:W-:Y:S02]  /*2a320*/  R2UR UR9, R11.reuse ;  /* 0x000000000b0972ca */ /* 0x040fe400000e0000 */
[----:B------:R-:W-:Y:S02]  /*2a330*/  R2UR UR4, R10 ;  /* 0x000000000a0472ca */ /* 0x000fe400000e0000 */
[----:B------:R-:W-:Y:S02]  /*2a340*/  R2UR UR5, R11 ;  /* 0x000000000b0572ca */ /* 0x000fe400000e0000 */
[----:B------:R-:W-:Y:S02]  /*2a350*/  SHF.R.S32.HI R13, RZ, 0x1f, R16 ;  /* 0x0000001fff0d7819 */ /* 0x000fe40000011410 */
[----:B------:R-:W-:-:S02]  /*2a360*/  LOP3.LUT R17, R14, 0xffffffe0, RZ, 0xc0, !PT ;  /* 0xffffffe00e117812 */ /* 0x000fc400078ec0ff */
[----:B------:R-:W-:-:S03]  /*2a370*/  LEA.HI R14, R13, R16, RZ, 0x2 ;  /* 0x000000100d0e7211 */ /* 0x000fc600078f10ff */
[----:B------:R2:W5:Y:S01]  /*2a380*/  LD.E.64 R84, desc[UR8][R8.64+0x70] ;  /* 0x0000700808547980 */ /* 0x000562000c101b00 */
[----:B------:R-:W-:Y:S01]  /*2a390*/  LOP3.LUT R14, R14, 0xffffffc, RZ, 0xc0, !PT ;  /* 0x0ffffffc0e0e7812 */ /* 0x000fe200078ec0ff */
[----:B------:R-:W-:Y:S02]  /*2a3a0*/  IMAD.IADD R17, R6, 0x1, -R17 ;  /* 0x0000000106117824 */ /* 0x000fe400078e0a11 */
[----:B------:R2:W5:Y:S01]  /*2a3b0*/  LD.E.64 R86, desc[UR4][R8.64+0xa0] ;  /* 0x0000a00408567980 */ /* 0x000562000c101b00 */
[----:B------:R-:W-:Y:S05]  /*2a3c0*/  WARPSYNC.ALL ;  /* 0x0000000000007948 */ /* 0x000fea0003800000 */
[----:B------:R-:W-:Y:S01]  /*2a3d0*/  BAR.SYNC.DEFER_BLOCKING 0x0 ;  /* 0x0000000000007b1d */ /* 0x000fe20000010000 */
[----:B------:R-:W-:Y:S01]  /*2a3e0*/  IMAD.IADD R16, R16, 0x1, -R14 ;  /* 0x0000000110107824 */ /* 0x000fe200078e0a0e */
[----:B------:R-:W-:-:S02]  /*2a3f0*/  LOP3.LUT P0, RZ, R17, 0x3, RZ, 0xc0, !PT ;  /* 0x0000000311ff7812 */ /* 0x000fc4000780c0ff */
[----:B-1----:R-:W-:-:S04]  /*2a400*/  SHF.R.S32.HI R3, RZ, 0x1f, R5 ;  /* 0x0000001fff037819 */ /* 0x002fc80000011405 */
[----:B------:R-:W-:-:S04]  /*2a410*/  LEA.HI R15, R3, R5, RZ, 0x5 ;  /* 0x00000005030f7211 */ /* 0x000fc800078f28ff */
[----:B------:R-:W-:-:S05]  /*2a420*/  LOP3.LUT R15, R15, 0xffffffe0, RZ, 0xc0, !PT ;  /* 0xffffffe00f0f7812 */ /* 0x000fca00078ec0ff */
[----:B------:R-:W-:-:S05]  /*2a430*/  IMAD.IADD R15, R5, 0x1, -R15 ;  /* 0x00000001050f7824 */ /* 0x000fca00078e0a0f */
[----:B------:R-:W-:Y:S01]  /*2a440*/  SHF.R.S32.HI R13, RZ, 0x1f, R15 ;  /* 0x0000001fff0d7819 */ /* 0x000fe2000001140f */
[----:B------:R2:W1:Y:S03]  /*2a450*/  LDS.128 R72, [R242] ;  /* 0x00000000f2487984 */ /* 0x0004660000000c00 */
[----:B------:R-:W-:Y:S01]  /*2a460*/  LEA.HI R13, R13, R15, RZ, 0x2 ;  /* 0x0000000f0d0d7211 */ /* 0x000fe200078f10ff */
[----:B------:R2:W3:Y:S03]  /*2a470*/  LDS.128 R68, [R242+0x800] ;  /* 0x00080000f2447984 */ /* 0x0004e60000000c00 */
[----:B------:R-:W-:Y:S01]  /*2a480*/  SHF.R.S32.HI R13, RZ, 0x2, R13 ;  /* 0x00000002ff0d7819 */ /* 0x000fe2000001140d */
[----:B------:R2:W4:Y:S04]  /*2a490*/  LDS.128 R64, [R242+0x1000] ;  /* 0x00100000f2407984 */ /* 0x0005280000000c00 */
[----:B------:R-:W-:Y:S01]  /*2a4a0*/  IMAD R13, R16, 0x10, R13 ;  /* 0x00000010100d7824 */ /* 0x000fe200078e020d */
        /* <DEDUP_REMOVED lines=14> */
[----:B---34-:R-:W-:Y:S05]  /*2a590*/  @P0 BRA `(.L_x_2773) ;  /* 0x0000000000400947 */ /* 0x018fea0003800000 */
        /* <DEDUP_REMOVED lines=16> */
.L_x_2773:
[----:B------:R-:W-:Y:S05]  /*2a6a0*/  BSYNC B0 ;  /* 0x0000000000007941 */ /* 0x000fea0003800000 */
.L_x_2772:
[----:B---3--:R-:W-:Y:S02]  /*2a6b0*/  LEA.HI R4, R12, R6, RZ, 0x3 ;  /* 0x000000060c047211 */ /* 0x008fe400078f18ff */
[----:B------:R-:W-:Y:S02]  /*2a6c0*/  R2UR UR4, R10 ;  /* 0x000000000a0472ca */ /* 0x000fe400000e0000 */
[----:B------:R-:W-:Y:S02]  /*2a6d0*/  LOP3.LUT R4, R4, 0xfffffff8, RZ, 0xc0, !PT ;  /* 0xfffffff804047812 */ /* 0x000fe400078ec0ff */
[----:B------:R-:W-:-:S03]  /*2a6e0*/  R2UR UR5, R11 ;  /* 0x000000000b0572ca */ /* 0x000fc600000e0000 */
[----:B------:R-:W-:-:S04]  /*2a6f0*/  IMAD.IADD R4, R6, 0x1, -R4 ;  /* 0x0000000106047824 */ /* 0x000fc800078e0a04 */
[----:B------:R-:W-:Y:S02]  /*2a700*/  IMAD.SHL.U32 R12, R4, 0x8, RZ ;  /* 0x00000008040c7824 */ /* 0x000fe400078e00ff */
[----:B------:R-:W-:-:S03]  /*2a710*/  IMAD.SHL.U32 R237, R237, 0x40, RZ ;  /* 0x00000040eded7824 */ /* 0x000fc600078e00ff */
[--C-:B------:R-:W-:Y:S01]  /*2a720*/  SHF.R.S32.HI R13, RZ, 0x1f, R12.reuse ;  /* 0x0000001fff0d7819 */ /* 0x100fe2000001140c */
[--C-:B------:R-:W-:Y:S01]  /*2a730*/  IMAD.IADD R238, R238, 0x1, -R237.reuse ;  /* 0x00000001eeee7824 */ /* 0x100fe200078e0aed */
[----:B------:R-:W-:Y:S01]  /*2a740*/  SHF.R.S32.HI R7, RZ, 0x1f, R237 ;  /* 0x0000001fff077819 */ /* 0x000fe200000114ed */
[----:B--2---:R2:W5:Y:S01]  /*2a750*/  LD.E R8, desc[UR4][R8.64+0xc0] ;  /* 0x0000c00408087980 */ /* 0x004562000c101900 */
[----:B------:R-:W-:Y:S01]  /*2a760*/  LEA.HI R3, R3, R5, RZ, 0x3 ;  /* 0x0000000503037211 */ /* 0x000fe200078f18ff */
[-C--:B------:R-:W-:Y:S01]  /*2a770*/  IMAD.WIDE.U32 R14, R82, R237.reuse, R12 ;  /* 0x000000ed520e7225 */ /* 0x080fe200078e000c */
[----:B------:R-:W-:Y:S01]  /*2a780*/  SHF.R.S32.HI R6, RZ, 0x1f, R235 ;  /* 0x0000001fff067819 */ /* 0x000fe200000114eb */
[----:B------:R-:W-:Y:S02]  /*2a790*/  BSSY B0, `(.L_x_2774) ;  /* 0x0000030000007945 */ /* 0x000fe40003800000 */
[----:B------:R-:W-:Y:S01]  /*2a7a0*/  IMAD R237, R83, R237, RZ ;  /* 0x000000ed53ed7224 */ /* 0x000fe200078e02ff */
[----:B------:R-:W-:Y:S01]  /*2a7b0*/  IADD3 R14, P1, R2, R14, RZ ;  /* 0x0000000e020e7210 */ /* 0x000fe20007f3e0ff */
[----:B------:R-:W-:-:S02]  /*2a7c0*/  IMAD R4, R81, R235, RZ ;  /* 0x000000eb51047224 */ /* 0x000fc400078e02ff */
[----:B------:R-:W-:Y:S02]  /*2a7d0*/  IMAD R7, R82, R7, R237 ;  /* 0x0000000752077224 */ /* 0x000fe400078e02ed */
[----:B------:R-:W-:-:S03]  /*2a7e0*/  IMAD R4, R80, R6, R4 ;  /* 0x0000000650047224 */ /* 0x000fc600078e0204 */
[----:B------:R-:W-:-:S03]  /*2a7f0*/  IADD3.X R15, R0, R15, R7, P1, !PT ;  /* 0x0000000f000f7210 */ /* 0x000fc60000ffe407 */
[----:B------:R-:W-:-:S04]  /*2a800*/  IMAD.WIDE.U32 R80, R80, R235, R14 ;  /* 0x000000eb50507225 */ /* 0x000fc800078e000e */
[----:B------:R-:W-:Y:S01]  /*2a810*/  IMAD.IADD R15, R81, 0x1, R4 ;  /* 0x00000001510f7824 */ /* 0x000fe200078e0204 */
[----:B--2---:R-:W-:Y:S02]  /*2a820*/  SHF.R.S32.HI R9, RZ, 0x3, R3 ;  /* 0x00000003ff097819 */ /* 0x004fe40000011403 */
[----:B------:R-:W-:Y:S02]  /*2a830*/  LOP3.LUT R3, R3, 0xfffffff8, RZ, 0xc0, !PT ;  /* 0xfffffff803037812 */ /* 0x000fe400078ec0ff */
[CC--:B------:R-:W-:Y:S01]  /*2a840*/  ISETP.GE.AND P1, PT, R9.reuse, R238.reuse, PT ;  /* 0x000000ee0900720c */ /* 0x0c0fe20003f26270 */
[C---:B------:R-:W-:Y:S01]  /*2a850*/  VIADD R6, R9.reuse, 0x10 ;  /* 0x0000001009067836 */ /* 0x040fe20000000000 */
[----:B------:R-:W-:Y:S01]  /*2a860*/  IADD3 R2, R9, 0x20, RZ ;  /* 0x0000002009027810 */ /* 0x000fe20007ffe0ff */
[----:B------:R-:W-:Y:S02]  /*2a870*/  IMAD.IADD R3, R5, 0x1, -R3 ;  /* 0x0000000105037824 */ /* 0x000fe400078e0a03 */
[----:B------:R-:W-:Y:S01]  /*2a880*/  VIADD R5, R9, 0x30 ;  /* 0x0000003009057836 */ /* 0x000fe20000000000 */
[-C--:B------:R-:W-:Y:S01]  /*2a890*/  ISETP.GE.AND P6, PT, R2, R238.reuse, PT ;  /* 0x000000ee0200720c */ /* 0x080fe20003fc6270 */
[----:B------:R-:W-:Y:S01]  /*2a8a0*/  IMAD.SHL.U32 R3, R3, 0x8, RZ ;  /* 0x0000000803037824 */ /* 0x000fe200078e00ff */
[----:B------:R-:W-:-:S02]  /*2a8b0*/  ISETP.GE.AND P0, PT, R6, R238, PT ;  /* 0x000000ee0600720c */ /* 0x000fc40003f06270 */
[----:B------:R-:W-:Y:S01]  /*2a8c0*/  ISETP.GE.AND P5, PT, R5, R238, PT ;  /* 0x000000ee0500720c */ /* 0x000fe20003fa6270 */
[C---:B------:R-:W-:Y:S01]  /*2a8d0*/  VIADD R5, R3.reuse, 0xc0 ;  /* 0x000000c003057836 */ /* 0x040fe20000000000 */
[C---:B------:R-:W-:Y:S01]  /*2a8e0*/  IADD3 R0, R3.reuse, 0x40, RZ ;  /* 0x0000004003007810 */ /* 0x040fe20007ffe0ff */
[----:B------:R-:W-:Y:S01]  /*2a8f0*/  VIADD R3, R3, 0x80 ;  /* 0x0000008003037836 */ /* 0x000fe20000000000 */
[----:B------:R-:W-:Y:S01]  /*2a900*/  SHF.R.S32.HI R2, RZ, 0x1f, R9 ;  /* 0x0000001fff027819 */ /* 0x000fe20000011409 */
[----:B------:R-:W-:Y:S08]  /*2a910*/  @P1 BRA `(.L_x_2775) ;  /* 0x00000000005c1947 */ /* 0x000ff00003800000 */
[----:B------:R-:W-:Y:S01]  /*2a920*/  IMAD R4, R83, R9, RZ ;  /* 0x0000000953047224 */ /* 0x000fe200078e02ff */
[-C--:B-----5:R-:W-:Y:S01]  /*2a930*/  ISETP.GE.AND P4, PT, R12, R8.reuse, PT ;  /* 0x000000080c00720c */ /* 0x0a0fe20003f86270 */
[----:B------:R-:W-:Y:S01]  /*2a940*/  IMAD.MOV.U32 R14, RZ, RZ, R80 ;  /* 0x000000ffff0e7224 */ /* 0x000fe200078e0050 */
[----:B------:R-:W-:Y:S01]  /*2a950*/  ISETP.GE.AND P3, PT, R0, R8, PT ;  /* 0x000000080000720c */ /* 0x000fe20003f66270 */
        /* <DEDUP_REMOVED lines=15> */
[----:B-1----:R2:W-:Y:S04]  /*2aa50*/  @!P4 ST.E.128 desc[UR12][R86.64], R72 ;  /* 0x000000485600c985 */ /* 0x0025e8000c101d0c */
[----:B------:R2:W-:Y:S04]  /*2aa60*/  @!P3 ST.E.128 desc[UR10][R86.64+0x80], R56 ;  /* 0x000080385600b985 */ /* 0x0005e8000c101d0a */
[----:B------:R2:W-:Y:S04]  /*2aa70*/  @!P2 ST.E.128 desc[UR8][R86.64+0x100], R40 ;  /* 0x000100285600a985 */ /* 0x0005e8000c101d08 */
[----:B------:R2:W-:Y:S02]  /*2aa80*/  @!P1 ST.E.128 desc[UR4][R86.64+0x180], R24 ;  /* 0x0001801856009985 */ /* 0x0005e4000c101d04 */
.L_x_2775:
[----:B------:R-:W-:Y:S05]  /*2aa90*/  BSYNC B0 ;  /* 0x0000000000007941 */ /* 0x000fea0003800000 */
.L_x_2774:
[----:B------:R-:W-:Y:S04]  /*2aaa0*/  BSSY B0, `(.L_x_2776) ;  /* 0x000001c000007945 */ /* 0x000fe80003800000 */
[----:B------:R-:W-:Y:S05]  /*2aab0*/  @P0 BRA `(.L_x_2777) ;  /* 0x0000000000680947 */ /* 0x000fea0003800000 */
[----:B------:R-:W-:Y:S01]  /*2aac0*/  IADD3 R6, P3, R9, 0x10, RZ ;  /* 0x0000001009067810 */ /* 0x000fe20007f7e0ff */
[----:B-12---:R-:W-:Y:S01]  /*2aad0*/  IMAD.MOV.U32 R24, RZ, RZ, R80 ;  /* 0x000000ffff187224 */ /* 0x006fe200078e0050 */
[-C--:B-----5:R-:W-:Y:S01]  /*2aae0*/  ISETP.GE.AND P4, PT, R12, R8.reuse, PT ;  /* 0x000000080c00720c */ /* 0x0a0fe20003f86270 */
[----:B------:R-:W-:Y:S01]  /*2aaf0*/  IMAD.MOV.U32 R25, RZ, RZ, R15 ;  /* 0x000000ffff197224 */ /* 0x000fe200078e000f */
[-C--:B------:R-:W-:Y:S01]  /*2ab00*/  ISETP.GE.AND P2, PT, R0, R8.reuse, PT ;  /* 0x000000080000720c */ /* 0x080fe20003f46270 */
[----:B------:R-:W-:Y:S01]  /*2ab10*/  IMAD.X R4, RZ, RZ, R2, P3 ;  /* 0x000000ffff047224 */ /* 0x000fe200018e0602 */
[----:B------:R-:W-:Y:S01]  /*2ab20*/  ISETP.GE.AND P1, PT, R3, R8, PT ;  /* 0x000000080300720c */ /* 0x000fe20003f26270 */
[----:B------:R-:W-:Y:S01]  /*2ab30*/  IMAD.WIDE.U32 R24, R82, R6, R24 ;  /* 0x0000000652187225 */ /* 0x000fe200078e0018 */
[----:B------:R-:W-:-:S03]  /*2ab40*/  ISETP.GE.AND P0, PT, R5, R8, PT ;  /* 0x000000080500720c */ /* 0x000fc60003f06270 */
[----:B------:R-:W-:-:S04]  /*2ab50*/  IMAD R4, R4, R82, RZ ;  /* 0x0000005204047224 */ /* 0x000fc800078e02ff */
        /* <DEDUP_REMOVED lines=10> */
[----:B------:R-:W-:-:S04]  /*2ac00*/  LEA R6, P3, R24, R84, 0x1 ;  /* 0x0000005418067211 */ /* 0x000fc800078608ff */
[----:B------:R-:W-:-:S05]  /*2ac10*/  LEA.HI.X R7, R24, R85, R4, 0x1, P3 ;  /* 0x0000005518077211 */ /* 0x000fca00018f0c04 */
[----:B------:R3:W-:Y:S04]  /*2ac20*/  @!P4 ST.E.128 desc[UR12][R6.64], R68 ;  /* 0x000000440600c985 */ /* 0x0007e8000c101d0c */
[----:B------:R3:W-:Y:S04]  /*2ac30*/  @!P2 ST.E.128 desc[UR10][R6.64+0x80], R52 ;  /* 0x000080340600a985 */ /* 0x0007e8000c101d0a */
[----:B------:R3:W-:Y:S04]  /*2ac40*/  @!P1 ST.E.128 desc[UR8][R6.64+0x100], R36 ;  /* 0x0001002406009985 */ /* 0x0007e8000c101d08 */
[----:B------:R3:W-:Y:S02]  /*2ac50*/  @!P0 ST.E.128 desc[UR4][R6.64+0x180], R20 ;  /* 0x0001801406008985 */ /* 0x0007e4000c101d04 */
.L_x_2777:
[----:B------:R-:W-:Y:S05]  /*2ac60*/  BSYNC B0 ;  /* 0x0000000000007941 */ /* 0x000fea0003800000 */
.L_x_2776:
[----:B------:R-:W-:Y:S04]  /*2ac70*/  BSSY B0, `(.L_x_2778) ;  /* 0x000001c000007945 */ /* 0x000fe80003800000 */
[----:B------:R-:W-:Y:S05]  /*2ac80*/  @P6 BRA `(.L_x_2779) ;  /* 0x0000000000686947 */ /* 0x000fea0003800000 */
[----:B---3--:R-:W-:Y:S01]  /*2ac90*/  IADD3 R6, P3, R9, 0x20, RZ ;  /* 0x0000002009067810 */ /* 0x008fe20007f7e0ff */
[----:B-1----:R-:W-:Y:S01]  /*2aca0*/  IMAD.MOV.U32 R20, RZ, RZ, R80 ;  /* 0x000000ffff147224 */ /* 0x002fe200078e0050 */
        /* <DEDUP_REMOVED lines=24> */
.L_x_2779:
[----:B------:R-:W-:Y:S05]  /*2ae30*/  BSYNC B0 ;  /* 0x0000000000007941 */ /* 0x000fea0003800000 */
.L_x_2778:
[----:B---34-:R-:W-:Y:S02]  /*2ae40*/  MOV R6, R234 ;  /* 0x000000ea00067202 */ /* 0x018fe40000000f00 */
[----:B------:R-:W-:-:S04]  /*2ae50*/  MOV R7, 0x0 ;  /* 0x0000000000077802 */ /* 0x000fc80000000f00 */
[----:B-12--5:R-:W-:Y:S05]  /*2ae60*/  @P5 RET.REL.NODEC R6 `(_ZN5flash24flash_fwd_splitkv_kernelI23Flash_fwd_kernel_traitsILi256ELi64ELi64ELi4ELb0ELb0EN7cutlass6half_tE19Flash_kernel_traitsILi256ELi64ELi64ELi4ES3_EELb0ELb1ELb0ELb0ELb0ELb0ELb0ELb1EEEvNS_16Flash_fwd_paramsE) ;  /* 0xfffffd5006645950 */ /* 0x026fea0003c3ffff */
        /* <DEDUP_REMOVED lines=10> */
[----:B------:R-:W-:Y:S01]  /*2af10*/  LEA R4, P4, R6, R84, 0x1 ;  /* 0x0000005406047211 */ /* 0x000fe200078808ff */
[----:B------:R-:W-:Y:S02]  /*2af20*/  IMAD.MOV.U32 R3, RZ, RZ, 0x0 ;  /* 0x00000000ff037424 */ /* 0x000fe400078e00ff */
[----:B------:R-:W-:Y:S01]  /*2af30*/  IMAD R2, R83, R9, R2 ;  /* 0x0000000953027224 */ /* 0x000fe200078e0202 */
[C---:B------:R-:W-:Y:S02]  /*2af40*/  @!P3 R2UR UR10, R10.reuse ;  /* 0x000000000a0ab2ca */ /* 0x040fe400000e0000 */
[----:B------:R-:W-:Y:S01]  /*2af50*/  @!P3 R2UR UR11, R11 ;  /* 0x000000000b0bb2ca */ /* 0x000fe200000e0000 */
[----:B------:R-:W-:Y:S01]  /*2af60*/  IMAD.IADD R2, R7, 0x1, R2 ;  /* 0x0000000107027824 */ /* 0x000fe200078e0202 */
[----:B------:R-:W-:Y:S02]  /*2af70*/  @!P2 R2UR UR8, R10 ;  /* 0x000000000a08a2ca */ /* 0x000fe400000e0000 */
[----:B------:R-:W-:-:S02]  /*2af80*/  @!P2 R2UR UR9, R11 ;  /* 0x000000000b09a2ca */ /* 0x000fc400000e0000 */
[----:B------:R-:W-:Y:S02]  /*2af90*/  @!P1 R2UR UR4, R10 ;  /* 0x000000000a0492ca */ /* 0x000fe400000e0000 */
[----:B------:R-:W-:Y:S02]  /*2afa0*/  @!P1 R2UR UR5, R11 ;  /* 0x000000000b0592ca */ /* 0x000fe400000e0000 */
[----:B------:R-:W-:Y:S01]  /*2afb0*/  LEA.HI.X R5, R6, R85, R2, 0x1, P4 ;  /* 0x0000005506057211 */ /* 0x000fe200020f0c02 */
[----:B------:R-:W-:-:S04]  /*2afc0*/  IMAD.MOV.U32 R2, RZ, RZ, R234 ;  /* 0x000000ffff027224 */ /* 0x000fc800078e00ea */
[----:B------:R-:W-:Y:S04]  /*2afd0*/  @!P3 ST.E.128 desc[UR10][R4.64], R60 ;  /* 0x0000003c0400b985 */ /* 0x000fe8000c101d0a */
[----:B------:R-:W-:Y:S04]  /*2afe0*/  @!P2 ST.E.128 desc[UR8][R4.64+0x80], R44 ;  /* 0x0000802c0400a985 */ /* 0x000fe8000c101d08 */
[----:B------:R1:W-:Y:S02]  /*2aff0*/  @!P1 ST.E.128 desc[UR4][R4.64+0x100], R28 ;  /* 0x0001001c04009985 */ /* 0x0003e4000c101d04 */
[----:B-1----:R-:W-:Y:S05]  /*2b000*/  @P0 RET.REL.NODEC R2 `(_ZN5flash24flash_fwd_splitkv_kernelI23Flash_fwd_kernel_traitsILi256ELi64ELi64ELi4ELb0ELb0EN7cutlass6half_tE19Flash_kernel_traitsILi256ELi64ELi64ELi4ES3_EELb0ELb1ELb0ELb0ELb0ELb0ELb0ELb1EEEvNS_16Flash_fwd_paramsE) ;  /* 0xfffffd4c02fc0950 */ /* 0x002fea0003c3ffff */
[----:B------:R-:W-:Y:S01]  /*2b010*/  R2UR UR4, R10 ;  /* 0x000000000a0472ca */ /* 0x000fe200000e0000 */
[----:B------:R-:W-:Y:S01]  /*2b020*/  IMAD.MOV.U32 R235, RZ, RZ, 0x0 ;  /* 0x00000000ffeb7424 */ /* 0x000fe200078e00ff */
[----:B------:R-:W-:-:S13]  /*2b030*/  R2UR UR5, R11 ;  /* 0x000000000b0572ca */ /* 0x000fda00000e0000 */
[----:B------:R1:W-:Y:S02]  /*2b040*/  ST.E.128 desc[UR4][R4.64+0x180], R76 ;  /* 0x0001804c04007985 */ /* 0x0003e4000c101d04 */
[----:B-1----:R-:W-:Y:S05]  /*2b050*/  RET.REL.NODEC R234 `(_ZN5flash24flash_fwd_splitkv_kernelI23Flash_fwd_kernel_traitsILi256ELi64ELi64ELi4ELb0ELb0EN7cutlass6half_tE19Flash_kernel_traitsILi256ELi64ELi64ELi4ES3_EELb0ELb1ELb0ELb0ELb0ELb0ELb0ELb1EEEvNS_16Flash_fwd_paramsE) ;  /* 0xfffffd4ceae87950 */ /* 0x002fea0003c3ffff */
.L_x_2768:
[----:B------:R-:W-:Y:S01]  /*2b060*/  MOV R0, 0x1f ;  /* 0x0000001f00007802 */ /* 0x000fe20000000f00 */
[----:B------:R-:W-:Y:S01]  /*2b070*/  IMAD.MOV.U32 R2, RZ, RZ, 0x2 ;  /* 0x00000002ff027424 */ /* 0x000fe200078e00ff */
[----:B------:R-:W-:Y:S01]  /*2b080*/  MOV R6, R250 ;  /* 0x000000fa00067202 */ /* 0x000fe20000000f00 */
[----:B------:R-:W-:-:S07]  /*2b090*/  IMAD.MOV.U32 R4, RZ, RZ, -0x1 ;  /* 0xffffffffff047424 */ /* 0x000fce00078e00ff */
[----:B-1---5:R-:W-:Y:S05]  /*2b0a0*/  WARPSYNC.COLLECTIVE R4, `(.L_x_2780) ;  /* 0x0000000004087348 */ /* 0x022fea0003c00000 */
[----:B------:R2:W3:Y:S02]  /*2b0b0*/  SHFL.BFLY P0, R0, R6, R2, R0 ;  /* 0x0c00000206007389 */ /* 0x0004e40000000000 */
[----:B-123-5:R-:W-:Y:S01]  /*2b0c0*/  ENDCOLLECTIVE ;  /* 0x000000000000791b */ /* 0x02efe20003800000 */
.L_x_2780:
        /* <DEDUP_REMOVED lines=8> */
.L_x_2781:
        /* <DEDUP_REMOVED lines=8> */
.L_x_2782:
[----:B------:R-:W-:Y:S01]  /*2b1d0*/  FADD.FTZ R249, R0, R249 ;  /* 0x000000f900f97221 */ /* 0x000fe20000010000 */
[----:B------:R-:W-:Y:S02]  /*2b1e0*/  MOV R0, 0x1f ;  /* 0x0000001f00007802 */ /* 0x000fe40000000f00 */
[----:B------:R-:W-:Y:S01]  /*2b1f0*/  MOV R2, 0x1 ;  /* 0x0000000100027802 */ /* 0x000fe20000000f00 */
[----:B------:R-:W-:-:S07]  /*2b200*/  IMAD.MOV.U32 R6, RZ, RZ, R249 ;  /* 0x000000ffff067224 */ /* 0x000fce00078e00f9 */
[----:B------:R-:W-:Y:S05]  /*2b210*/  WARPSYNC.COLLECTIVE R4, `(.L_x_2783) ;  /* 0x0000000004087348 */ /* 0x000fea0003c00000 */
[----:B------:R1:W2:Y:S02]  /*2b220*/  SHFL.BFLY P0, R0, R6, R2, R0 ;  /* 0x0c00000206007389 */ /* 0x0002a40000000000 */
[----:B-12---:R-:W-:Y:S01]  /*2b230*/  ENDCOLLECTIVE ;  /* 0x000000000000791b */ /* 0x006fe20003800000 */
.L_x_2783:
[----:B------:R-:W-:Y:S05]  /*2b240*/  BRA `(.L_x_2784) ;  /* 0xffffffd800b47947 */ /* 0x000fea000383ffff */
.L_x_2785:
        /* <DEDUP_REMOVED lines=11> */
.L_x_8856:


//--------------------- .text._ZN5flash24flash_fwd_splitkv_kernelI23Flash_fwd_kernel_traitsILi256ELi64ELi64ELi4ELb0ELb0EN7cutlass6half_tE19Flash_kernel_traitsILi256ELi64ELi64ELi4ES3_EELb0ELb1ELb0ELb0ELb0ELb1ELb0ELb1EEEvNS_16Flash_fwd_paramsE --------------------------
	.section	.text._ZN5flash24flash_fwd_splitkv_kernelI23Flash_fwd_kernel_traitsILi256ELi64ELi64ELi4ELb0ELb0EN7cutlass6half_tE19Flash_kernel_traitsILi256ELi64ELi64ELi4ES3_EELb0ELb1ELb0ELb0ELb0ELb1ELb0ELb1EEEvNS_16Flash_fwd_paramsE,"ax",@progbits
	.align	128
        .global         _ZN5flash24flash_fwd_splitkv_kernelI23Flash_fwd_kernel_traitsILi256ELi64ELi64ELi4ELb0ELb0EN7cutlass6half_tE19Flash_kernel_traitsILi256ELi64ELi64ELi4ES3_EELb0ELb1ELb0ELb0ELb0ELb1ELb0ELb1EEEvNS_16Flash_fwd_paramsE
        .type           _ZN5flash24flash_fwd_splitkv_kernelI23Flash_fwd_kernel_traitsILi256ELi64ELi64ELi4ELb0ELb0EN7cutlass6half_tE19Flash_kernel_traitsILi256ELi64ELi64ELi4ES3_EELb0ELb1ELb0ELb0ELb0ELb1ELb0ELb1EEEvNS_16Flash_fwd_paramsE,@function
        .size           _ZN5flash24flash_fwd_splitkv_kernelI23Flash_fwd_kernel_traitsILi256ELi64ELi64ELi4ELb0ELb0EN7cutlass6half_tE19Flash_kernel_traitsILi256ELi64ELi64ELi4ES3_EELb0ELb1ELb0ELb0ELb0ELb1ELb0ELb1EEEvNS_16Flash_fwd_paramsE,(.L_x_8857 - _ZN5flash24flash_fwd_splitkv_kernelI23Flash_fwd_kernel_traitsILi256ELi64ELi64ELi4ELb0ELb0EN7cutlass6half_tE19Flash_kernel_traitsILi256ELi64ELi64ELi4ES3_EELb0ELb1ELb0ELb0ELb0ELb1ELb0ELb1EEEvNS_16Flash_fwd_paramsE)
        .other          _ZN5flash24flash_fwd_splitkv_kernelI23Flash_fwd_kernel_traitsILi256ELi64ELi64ELi4ELb0ELb0EN7cutlass6half_tE19Flash_kernel_traitsILi256ELi64ELi64ELi4ES3_EELb0ELb1ELb0ELb0ELb0ELb1ELb0ELb1EEEvNS_16Flash_fwd_paramsE,@"STO_CUDA_ENTRY STV_DEFAULT"
_ZN5flash24flash_fwd_splitkv_kernelI23Flash_fwd_kernel_traitsILi256ELi64ELi64ELi4ELb0ELb0EN7cutlass6half_tE19Flash_kernel_traitsILi256ELi64ELi64ELi4ES3_EELb0ELb1ELb0ELb0ELb0ELb1ELb0ELb1EEEvNS_16Flash_fwd_paramsE:
.text._ZN5flash24flash_fwd_splitkv_kernelI23Flash_fwd_kernel_traitsILi256ELi64ELi64ELi4ELb0ELb0EN7cutlass6half_tE19Flash_kernel_traitsILi256ELi64ELi64ELi4ES3_EELb0ELb1ELb0ELb0ELb0ELb1ELb0ELb1EEEvNS_16Flash_fwd_paramsE:
        /* <DEDUP_REMOVED lines=8> */
[----:B-1-34-:R-:W-:Y:S05]  /*0080*/  CALL.REL.NOINC `($_ZN5flash24flash_fwd_splitkv_kernelI23Flash_fwd_kernel_traitsILi256ELi64ELi64ELi4ELb0ELb0EN7cutlass6half_tE19Flash_kernel_traitsILi256ELi64ELi64ELi4ES3_EELb0ELb1ELb0ELb0ELb0ELb1ELb0ELb1EEEvNS_16Flash_fwd_paramsE$_ZN5flash30compute_attn_1rowblock_splitkvI23Flash_fwd_kernel_traitsILi256ELi64ELi64ELi4ELb0ELb0EN7cutlass6half_tE19Flash_kernel_traitsILi256ELi64ELi64ELi4ES3_EELb0ELb1ELb0ELb0ELb0ELb1ELb0ELb1ENS_16Flash_fwd_paramsEEEvRKT8_iiiii) ;  /* 0x0000000000087944 */ /* 0x01afea0003c00000 */
[----:B------:R-:W-:Y:S05]  /*0090*/  BSYNC B4 ;  /* 0x0000000000047941 */ /* 0x000fea0003800000 */
.L_x_2786:
[----:B------:R-:W-:Y:S05]  /*00a0*/  EXIT ;  /* 0x000000000000794d */ /* 0x000fea0003800000 */
        .type           $_ZN5flash24flash_fwd_splitkv_kernelI23Flash_fwd_kernel_traitsILi256ELi64ELi64ELi4ELb0ELb0EN7cutlass6half_tE19Flash_kernel_traitsILi256ELi64ELi64ELi4ES3_EELb0ELb1ELb0ELb0ELb0ELb1ELb0ELb1EEEvNS_16Flash_fwd_paramsE$_ZN5flash30compute_attn_1rowblock_splitkvI23Flash_fwd_kernel_traitsILi256ELi64ELi64ELi4ELb0ELb0EN7cutlass6half_tE19Flash_kernel_traitsILi256ELi64ELi64ELi4ES3_EELb0ELb1ELb0ELb0ELb0ELb1ELb0ELb1ENS_16Flash_fwd_paramsEEEvRKT8_iiiii,@function
        .size           $_ZN5flash24flash_fwd_splitkv_kernelI23Flash_fwd_kernel_traitsILi256ELi64ELi64ELi4ELb0ELb0EN7cutlass6half_tE19Flash_kernel_traitsILi256ELi64ELi64ELi4ES3_EELb0ELb1ELb0ELb0ELb0ELb1ELb0ELb1EEEvNS_16Flash_fwd_paramsE$_ZN5flash30compute_attn_1rowblock_splitkvI23Flash_fwd_kernel_traitsILi256ELi64ELi64ELi4ELb0ELb0EN7cutlass6half_tE19Flash_kernel_traitsILi256ELi64ELi64ELi4ES3_EELb0ELb1ELb0ELb0ELb0ELb1ELb0ELb1ENS_16Flash_fwd_paramsEEEvRKT8_iiiii,(.L_x_8857 - $_ZN5flash24flash_fwd_splitkv_kernelI23Flash_fwd_kernel_traitsILi256ELi64ELi64ELi4ELb0ELb0EN7cutlass6half_tE19Flash_kernel_traitsILi256ELi64ELi64ELi4ES3_EELb0ELb1ELb0ELb0ELb0ELb1ELb0ELb1EEEvNS_16Flash_fwd_paramsE$_ZN5flash30compute_attn_1rowblock_splitkvI23Flash_fwd_kernel_traitsILi256ELi64ELi64ELi4ELb0ELb0EN7cutlass6half_tE19Flash_kernel_traitsILi256ELi64ELi64ELi4ES3_EELb0ELb1ELb0ELb0ELb0ELb1ELb0ELb1ENS_16Flash_fwd_paramsEEEvRKT8_iiiii)
$_ZN5flash24flash_fwd_splitkv_kernelI23Flash_fwd_kernel_traitsILi256ELi64ELi64ELi4ELb0ELb0EN7cutlass6half_tE19Flash_kernel_traitsILi256ELi64ELi64ELi4ES3_EELb0ELb1ELb0ELb0ELb0ELb1ELb0ELb1EEEvNS_16Flash_fwd_paramsE$_ZN5flash30compute_attn_1rowblock_splitkvI23Flash_fwd_kernel_traitsILi256ELi64ELi64ELi4ELb0ELb0EN7cutlass6half_tE19Flash_kernel_traitsILi256ELi64ELi64ELi4ES3_EELb0ELb1ELb0ELb0ELb0ELb1ELb0ELb1ENS_16Flash_fwd_paramsEEEvRKT8_iiiii:
        /* <DEDUP_REMOVED lines=27> */
.L_x_2788:
[----:B------:R-:W-:Y:S05]  /*0260*/  BSYNC B0 ;  /* 0x0000000000007941 */ /* 0x000fea0003800000 */
.L_x_2787:
        /* <DEDUP_REMOVED lines=8> */
.L_x_2790:
[----:B------:R2:W5:Y:S02]  /*02f0*/  LD.E R84, desc[UR6][R10.64+0xb8] ;  /* 0x0000b8060a547980 */ /* 0x000564000c101900 */
.L_x_2791:
[----:B------:R-:W-:Y:S05]  /*0300*/  BSYNC B0 ;  /* 0x0000000000007941 */ /* 0x000fea0003800000 */
.L_x_2789:
        /* <DEDUP_REMOVED lines=10> */
.L_x_2793:
[----:B------:R-:W3:Y:S01]  /*03b0*/  LD.E.64 R2, desc[UR6][R10.64+0x108] ;  /* 0x000108060a027980 */ /* 0x000ee2000c101b00 */
[----:B------:R-:W-:Y:S01]  /*03c0*/  BSSY B0, `(.L_x_2795) ;  /* 0x0000006000007945 */ /* 0x000fe20003800000 */
[----:B------:R-:W-:Y:S01]  /*03d0*/  IMAD.MOV.U32 R53, RZ, RZ, RZ ;  /* 0x000000ffff357224 */ /* 0x000fe200078e00ff */
[----:B---3--:R-:W-:-:S04]  /*03e0*/  ISETP.NE.U32.AND P0, PT, R2, RZ, PT ;  /* 0x000000ff0200720c */ /* 0x008fc80003f05070 */
[----:B------:R-:W-:-:S13]  /*03f0*/  ISETP.NE.AND.EX P0, PT, R3, RZ, PT, P0 ;  /* 0x000000ff0300720c */ /* 0x000fda0003f05300 */
[----:B------:R-:W-:Y:S05]  /*0400*/  @!P0 BRA `(.L_x_2796) ;  /* 0x0000000000048947 */ /* 0x000fea0003800000 */
[----:B------:R1:W5:Y:S02]  /*0410*/  LD.E R53, desc[UR6][R10.64+0xbc] ;  /* 0x0000bc060a357980 */ /* 0x000364000c101900 */
.L_x_2796:
[----:B------:R-:W-:Y:S05]  /*0420*/  BSYNC B0 ;  /* 0x0000000000007941 */ /* 0x000fea0003800000 */
.L_x_2795:
[----:B-----5:R-:W-:Y:S02]  /*0430*/  IADD3 R53, R84, R53, RZ ;  /* 0x0000003554357210 */ /* 0x020fe40007ffe0ff */
.L_x_2794:
[----:B------:R-:W-:Y:S05]  /*0440*/  BSYNC B1 ;  /* 0x0000000000017941 */ /* 0x000fea0003800000 */
.L_x_2792:
[----:B------:R-:W-:Y:S01]  /*0450*/  IMAD.SHL.U32 R52, R237, 0x40, RZ ;  /* 0x00000040ed347824 */ /* 0x000fe200078e00ff */
[----:B------:R-:W-:Y:S01]  /*0460*/  MOV R2, R234 ;  /* 0x000000ea00027202 */ /* 0x000fe20000000f00 */
[----:B------:R-:W-:-:S03]  /*0470*/  IMAD.MOV.U32 R3, RZ, RZ, 0x0 ;  /* 0x00000000ff037424 */ /* 0x000fc600078e00ff */
[----:B------:R-:W-:-:S13]  /*0480*/  ISETP.GT.AND P0, PT, R238, R52, PT ;  /* 0x00000034ee00720c */ /* 0x000fda0003f04270 */
[----:B-12---:R-:W-:Y:S05]  /*0490*/  @!P0 RET.REL.NODEC R2 `(_ZN5flash24flash_fwd_splitkv_kernelI23Flash_fwd_kernel_traitsILi256ELi64ELi64ELi4ELb0ELb0EN7cutlass6half_tE19Flash_kernel_traitsILi256ELi64ELi64ELi4ES3_EELb0ELb1ELb0ELb0ELb0ELb1ELb0ELb1EEEvNS_16Flash_fwd_paramsE) ;  /* 0xfffffff802d88950 */ /* 0x006fea0003c3ffff */
        /* <DEDUP_REMOVED lines=89> */
.L_x_2799:
[----:B------:R-:W-:Y:S05]  /*0a30*/  BSYNC B0 ;  /* 0x0000000000007941 */ /* 0x000fea0003800000 */
.L_x_2798:
        /* <DEDUP_REMOVED lines=21> */
.L_x_2801:
[----:B------:R-:W-:Y:S05]  /*0b90*/  BSYNC B0 ;  /* 0x0000000000007941 */ /* 0x000fea0003800000 */
.L_x_2800:
        /* <DEDUP_REMOVED lines=23> */
.L_x_2803:
[----:B------:R-:W-:Y:S05]  /*0d10*/  BSYNC B0 ;  /* 0x0000000000007941 */ /* 0x000fea0003800000 */
.L_x_2802:
        /* <DEDUP_REMOVED lines=32> */
.L_x_2805:
[----:B------:R-:W-:Y:S05]  /*0f20*/  BSYNC B0 ;  /* 0x0000000000007941 */ /* 0x000fea0003800000 */
.L_x_2804:
[----:B------:R5:W-:Y:S01]  /*0f30*/  @!P5 ST.E desc[UR6][R12.64+0x40], R3 ;  /* 0x000040030c00d985 */ /* 0x000be2000c101906 */
[----:B------:R-:W-:-:S03]  /*0f40*/  MOV R2, R234 ;  /* 0x000000ea00027202 */ /* 0x000fc60000000f00 */
[----:B------:R-:W-:Y:S04]  /*0f50*/  @!P6 ST.E desc[UR6][R12.64], R4 ;  /* 0x000000040c00e985 */ /* 0x000fe8000c101906 */
[----:B------:R1:W-:Y:S01]  /*0f60*/  @!P4 ST.E desc[UR6][R12.64+0x80], R0 ;  /* 0x000080000c00c985 */ /* 0x0003e2000c101906 */
[----:B-----5:R-:W-:-:S04]  /*0f70*/  MOV R3, 0x0 ;  /* 0x0000000000037802 */ /* 0x020fc80000000f00 */
[----:B-1234-:R-:W-:Y:S05]  /*0f80*/  @P3 RET.REL.NODEC R2 `(_ZN5flash24flash_fwd_splitkv_kernelI23Flash_fwd_kernel_traitsILi256ELi64ELi64ELi4ELb0ELb0EN7cutlass6half_tE19Flash_kernel_traitsILi256ELi64ELi64ELi4ES3_EELb0ELb1ELb0ELb0ELb0ELb1ELb0ELb1EEEvNS_16Flash_fwd_paramsE) ;  /* 0xfffffff0021c3950 */ /* 0x01efea0003c3ffff */
[----:B------:R-:W-:Y:S02]  /*0f90*/  MOV R0, 0x7f800000 ;  /* 0x7f80000000007802 */ /* 0x000fe40000000f00 */
[----:B------:R-:W-:-:S03]  /*0fa0*/  MOV R235, 0x0 ;  /* 0x0000000000eb7802 */ /* 0x000fc60000000f00 */
[----:B------:R1:W-:Y:S02]  /*0fb0*/  ST.E desc[UR6][R12.64+0xc0], R0 ;  /* 0x0000c0000c007985 */ /* 0x0003e4000c101906 */
[----:B-1----:R-:W-:Y:S05]  /*0fc0*/  RET.REL.NODEC R234 `(_ZN5flash24flash_fwd_splitkv_kernelI23Flash_fwd_kernel_traitsILi256ELi64ELi64ELi4ELb0ELb0EN7cutlass6half_tE19Flash_kernel_traitsILi256ELi64ELi64ELi4ES3_EELb0ELb1ELb0ELb0ELb0ELb1ELb0ELb1EEEvNS_16Flash_fwd_paramsE) ;  /* 0xfffffff0ea0c7950 */ /* 0x002fea0003c3ffff */
.L_x_2797:
        /* <DEDUP_REMOVED lines=109> */
.L_x_2807:
        /* <DEDUP_REMOVED lines=81> */
.L_x_2808:
[----:B------:R-:W-:Y:S05]  /*1bb0*/  BSYNC B0 ;  /* 0x0000000000007941 */ /* 0x000fea0003800000 */
.L_x_2806:
        /* <DEDUP_REMOVED lines=304> */
.L_x_2927:
        /* <DEDUP_REMOVED lines=33> */
.L_x_2811:
[----:B------:R-:W-:Y:S05]  /*30d0*/  BSYNC B0 ;  /* 0x0000000000007941 */ /* 0x000fea0003800000 */
.L_x_2810:
        /* <DEDUP_REMOVED lines=18> */
.L_x_2813:
[----:B------:R-:W-:Y:S05]  /*3200*/  BSYNC B0 ;  /* 0x0000000000007941 */ /* 0x000fea0003800000 */
.L_x_2812:
        /* <DEDUP_REMOVED lines=21> */
.L_x_2815:
[----:B------:R-:W-:Y:S05]  /*3360*/  BSYNC B0 ;  /* 0x0000000000007941 */ /* 0x000fea0003800000 */
.L_x_2814:
        /* <DEDUP_REMOVED lines=18> */
.L_x_2817:
[----:B------:R-:W-:Y:S05]  /*3490*/  BSYNC B0 ;  /* 0x0000000000007941 */ /* 0x000fea0003800000 */
.L_x_2816:
        /* <DEDUP_REMOVED lines=72> */
.L_x_2824:
[----:B------:R-:W-:Y:S05]  /*3920*/  BSYNC B0 ;  /* 0x0000000000007941 */ /* 0x000fea0003800000 */
.L_x_2823:
        /* <DEDUP_REMOVED lines=53> */
.L_x_2826:
[----:B------:R-:W-:Y:S05]  /*3c80*/  BSYNC B0 ;  /* 0x0000000000007941 */ /* 0x000fea0003800000 */
.L_x_2825:
        /* <DEDUP_REMOVED lines=53> */
.L_x_2828:
[----:B------:R-:W-:Y:S05]  /*3fe0*/  BSYNC B0 ;  /* 0x0000000000007941 */ /* 0x000fea0003800000 */
.L_x_2827:
        /* <DEDUP_REMOVED lines=52> */
.L_x_2822:
[----:B------:R-:W-:Y:S05]  /*4330*/  BSYNC B1 ;  /* 0x0000000000017941 */ /* 0x000fea0003800000 */
.L_x_2821:
        /* <DEDUP_REMOVED lines=70> */
.L_x_2832:
[----:B------:R-:W-:Y:S05]  /*47a0*/  BSYNC B0 ;  /* 0x0000000000007941 */ /* 0x000fea0003800000 */
.L_x_2831:
        /* <DEDUP_REMOVED lines=55> */
.L_x_2834:
[----:B------:R-:W-:Y:S05]  /*4b20*/  BSYNC B0 ;  /* 0x0000000000007941 */ /* 0x000fea0003800000 */
.L_x_2833:
        /* <DEDUP_REMOVED lines=55> */
.L_x_2836:
[----:B------:R-:W-:Y:S05]  /*4ea0*/  BSYNC B0 ;  /* 0x0000000000007941 */ /* 0x000fea0003800000 */
.L_x_2835:
        /* <DEDUP_REMOVED lines=54> */
.L_x_2830:
[----:B------:R-:W-:Y:S05]  /*5210*/  BSYNC B1 ;  /* 0x0000000000017941 */ /* 0x000fea0003800000 */
.L_x_2829:
        /* <DEDUP_REMOVED lines=70> */
.L_x_2840:
[----:B------:R-:W-:Y:S05]  /*5680*/  BSYNC B0 ;  /* 0x0000000000007941 */ /* 0x000fea0003800000 */
.L_x_2839:
        /* <DEDUP_REMOVED lines=55> */
.L_x_2842:
[----:B------:R-:W-:Y:S05]  /*5a00*/  BSYNC B0 ;  /* 0x0000000000007941 */ /* 0x000fea0003800000 */
.L_x_2841:
        /* <DEDUP_REMOVED lines=55> */
.L_x_2844:
[----:B------:R-:W-:Y:S05]  /*5d80*/  BSYNC B0 ;  /* 0x0000000000007941 */ /* 0x000fea0003800000 */
.L_x_2843:
        /* <DEDUP_REMOVED lines=54> */
.L_x_2838:
[----:B------:R-:W-:Y:S05]  /*60f0*/  BSYNC B1 ;  /* 0x0000000000017941 */ /* 0x000fea0003800000 */
.L_x_2837:
        /* <DEDUP_REMOVED lines=74> */
.L_x_2848:
[----:B------:R-:W-:Y:S05]  /*65a0*/  BSYNC B0 ;  /* 0x0000000000007941 */ /* 0x000fea0003800000 */
.L_x_2847:
        /* <DEDUP_REMOVED lines=55> */
.L_x_2850:
[----:B------:R-:W-:Y:S05]  /*6920*/  BSYNC B0 ;  /* 0x0000000000007941 */ /* 0x000fea0003800000 */
.L_x_2849:
        /* <DEDUP_REMOVED lines=55> */
.L_x_2852:
[----:B------:R-:W-:Y:S05]  /*6ca0*/  BSYNC B0 ;  /* 0x0000000000007941 */ /* 0x000fea0003800000 */
.L_x_2851:
        /* <DEDUP_REMOVED lines=54> */
.L_x_2846:
[----:B------:R-:W-:Y:S05]  /*7010*/  BSYNC B1 ;  /* 0x0000000000017941 */ /* 0x000fea0003800000 */
.L_x_2845:
[----:B------:R-:W2:Y:S02]  /*7020*/  LD.E R0, desc[UR6][R10.64+0xd0] ;  /* 0x0000d0060a007980 */ /* 0x000ea4000c101900 */
[----:B--2---:R-:W-:Y:S05]  /*7030*/  IMAD.U32 R0, R0, -0x20, RZ ;  /* 0xffffffe000007824 */ /* 0x004fea00078e00ff */
[C---:B------:R-:W-:Y:S02]  /*7040*/  LEA R20, P1, R0.reuse, R20, 0x1 ;  /* 0x0000001400147211 */ /* 0x040fe400078208ff */
[C---:B------:R-:W-:Y:S02]  /*7050*/  LEA R36, P0, R0.reuse, R36, 0x1 ;  /* 0x0000002400247211 */ /* 0x040fe400078008ff */
[C---:B------:R-:W-:Y:S02]  /*7060*/  LEA.HI.X.SX32 R21, R0.reuse, R21, 0x1, P1 ;  /* 0x0000001500157211 */ /* 0x040fe400008f0eff */
[----:B------:R-:W-:Y:S01]  /*7070*/  LEA.HI.X.SX32 R37, R0, R37, 0x1, P0 ;  /* 0x0000002500257211 */ /* 0x000fe200000f0eff */
[----:B------:R-:W-:Y:S05]  /*7080*/  BRA `(.L_x_2853) ;  /* 0x0000007000487947 */ /* 0x000fea0003800000 */
.L_x_2820:
        /* <DEDUP_REMOVED lines=101> */
.L_x_2859:
[----:B------:R-:W-:Y:S05]  /*76e0*/  BSYNC B0 ;  /* 0x0000000000007941 */ /* 0x000fea0003800000 */
.L_x_2858:
[----:B-----5:R2:W-:Y:S02]  /*76f0*/  ST.E.128 desc[UR6][R120.64], R28 ;  /* 0x0000001c78007985 */ /* 0x0205e4000c101d06 */
.L_x_2857:
[----:B------:R-:W-:Y:S05]  /*7700*/  BSYNC B1 ;  /* 0x0000000000017941 */ /* 0x000fea0003800000 */
.L_x_2856:
        /* <DEDUP_REMOVED lines=99> */
.L_x_2863:
[----:B------:R-:W-:Y:S05]  /*7d40*/  BSYNC B0 ;  /* 0x0000000000007941 */ /* 0x000fea0003800000 */
.L_x_2862:
[----:B-----5:R3:W-:Y:S02]  /*7d50*/  ST.E.128 desc[UR6][R120.64+0x80], R28 ;  /* 0x0000801c78007985 */ /* 0x0207e4000c101d06 */
.L_x_2861:
[----:B------:R-:W-:Y:S05]  /*7d60*/  BSYNC B1 ;  /* 0x0000000000017941 */ /* 0x000fea0003800000 */
.L_x_2860:
        /* <DEDUP_REMOVED lines=99> */
.L_x_2867:
[----:B------:R-:W-:Y:S05]  /*83a0*/  BSYNC B0 ;  /* 0x0000000000007941 */ /* 0x000fea0003800000 */
.L_x_2866:
[----:B-----5:R3:W-:Y:S02]  /*83b0*/  ST.E.128 desc[UR6][R120.64+0x100], R28 ;  /* 0x0001001c78007985 */ /* 0x0207e4000c101d06 */
.L_x_2865:
[----:B------:R-:W-:Y:S05]  /*83c0*/  BSYNC B1 ;  /* 0x0000000000017941 */ /* 0x000fea0003800000 */
.L_x_2864:
        /* <DEDUP_REMOVED lines=98> */
.L_x_2869:
[----:B------:R-:W-:Y:S05]  /*89f0*/  BSYNC B0 ;  /* 0x0000000000007941 */ /* 0x000fea0003800000 */
.L_x_2868:
[----:B-----5:R3:W-:Y:S02]  /*8a00*/  ST.E.128 desc[UR6][R120.64+0x180], R28 ;  /* 0x0001801c78007985 */ /* 0x0207e4000c101d06 */
.L_x_2855:
[----:B------:R-:W-:Y:S05]  /*8a10*/  BSYNC B2 ;  /* 0x0000000000027941 */ /* 0x000fea0003800000 */
.L_x_2854:
        /* <DEDUP_REMOVED lines=106> */
.L_x_2875:
[----:B------:R-:W-:Y:S05]  /*90c0*/  BSYNC B0 ;  /* 0x0000000000007941 */ /* 0x000fea0003800000 */
.L_x_2874:
[----:B-----5:R3:W-:Y:S02]  /*90d0*/  ST.E.128 desc[UR6][R188.64], R28 ;  /* 0x0000001cbc007985 */ /* 0x0207e4000c101d06 */
.L_x_2873:
[----:B------:R-:W-:Y:S05]  /*90e0*/  BSYNC B1 ;  /* 0x0000000000017941 */ /* 0x000fea0003800000 */
.L_x_2872:
        /* <DEDUP_REMOVED lines=101> */
.L_x_2879:
[----:B------:R-:W-:Y:S05]  /*9740*/  BSYNC B0 ;  /* 0x0000000000007941 */ /* 0x000fea0003800000 */
.L_x_2878:
[----:B-----5:R3:W-:Y:S02]  /*9750*/  ST.E.128 desc[UR6][R188.64], R28 ;  /* 0x0000001cbc007985 */ /* 0x0207e4000c101d06 */
.L_x_2877:
[----:B------:R-:W-:Y:S05]  /*9760*/  BSYNC B1 ;  /* 0x0000000000017941 */ /* 0x000fea0003800000 */
.L_x_2876:
        /* <DEDUP_REMOVED lines=101> */
.L_x_2883:
[----:B------:R-:W-:Y:S05]  /*9dc0*/  BSYNC B0 ;  /* 0x0000000000007941 */ /* 0x000fea0003800000 */
.L_x_2882:
[----:B-----5:R3:W-:Y:S02]  /*9dd0*/  ST.E.128 desc[UR6][R188.64], R28 ;  /* 0x0000001cbc007985 */ /* 0x0207e4000c101d06 */
.L_x_2881:
[----:B------:R-:W-:Y:S05]  /*9de0*/  BSYNC B1 ;  /* 0x0000000000017941 */ /* 0x000fea0003800000 */
.L_x_2880:
        /* <DEDUP_REMOVED lines=100> */
.L_x_2885:
[----:B------:R-:W-:Y:S05]  /*a430*/  BSYNC B0 ;  /* 0x0000000000007941 */ /* 0x000fea0003800000 */
.L_x_2884:
[----:B-----5:R3:W-:Y:S02]  /*a440*/  ST.E.128 desc[UR6][R188.64], R28 ;  /* 0x0000001cbc007985 */ /* 0x0207e4000c101d06 */
.L_x_2871:
[----:B------:R-:W-:Y:S05]  /*a450*/  BSYNC B2 ;  /* 0x0000000000027941 */ /* 0x000fea0003800000 */
.L_x_2870:
        /* <DEDUP_REMOVED lines=106> */
.L_x_2891:
[----:B------:R-:W-:Y:S05]  /*ab00*/  BSYNC B0 ;  /* 0x0000000000007941 */ /* 0x000fea0003800000 */
.L_x_2890:
[----:B-----5:R3:W-:Y:S02]  /*ab10*/  ST.E.128 desc[UR6][R188.64], R28 ;  /* 0x0000001cbc007985 */ /* 0x0207e4000c101d06 */
.L_x_2889:
[----:B------:R-:W-:Y:S05]  /*ab20*/  BSYNC B1 ;  /* 0x0000000000017941 */ /* 0x000fea0003800000 */
.L_x_2888:
        /* <DEDUP_REMOVED lines=101> */
.L_x_2895:
[----:B------:R-:W-:Y:S05]  /*b180*/  BSYNC B0 ;  /* 0x0000000000007941 */ /* 0x000fea0003800000 */
.L_x_2894:
[----:B-----5:R3:W-:Y:S02]  /*b190*/  ST.E.128 desc[UR6][R188.64], R28 ;  /* 0x0000001cbc007985 */ /* 0x0207e4000c101d06 */
.L_x_2893:
[----:B------:R-:W-:Y:S05]  /*b1a0*/  BSYNC B1 ;  /* 0x0000000000017941 */ /* 0x000fea0003800000 */
.L_x_2892:
        /* <DEDUP_REMOVED lines=101> */
.L_x_2899:
[----:B------:R-:W-:Y:S05]  /*b800*/  BSYNC B0 ;  /* 0x0000000000007941 */ /* 0x000fea0003800000 */
.L_x_2898:
[----:B-----5:R3:W-:Y:S02]  /*b810*/  ST.E.128 desc[UR6][R188.64], R28 ;  /* 0x0000001cbc007985 */ /* 0x0207e4000c101d06 */
.L_x_2897:
[----:B------:R-:W-:Y:S05]  /*b820*/  BSYNC B1 ;  /* 0x0000000000017941 */ /* 0x000fea0003800000 */
.L_x_2896:
        /* <DEDUP_REMOVED lines=100> */
.L_x_2901:
[----:B------:R-:W-:Y:S05]  /*be70*/  BSYNC B0 ;  /* 0x0000000000007941 */ /* 0x000fea0003800000 */
.L_x_2900:
[----:B-----5:R3:W-:Y:S02]  /*be80*/  ST.E.128 desc[UR6][R188.64], R28 ;  /* 0x0000001cbc007985 */ /* 0x0207e4000c101d06 */
.L_x_2887:
[----:B------:R-:W-:Y:S05]  /*be90*/  BSYNC B2 ;  /* 0x0000000000027941 */ /* 0x000fea0003800000 */
.L_x_2886:
        /* <DEDUP_REMOVED lines=110> */
.L_x_2907:
[----:B------:R-:W-:Y:S05]  /*c580*/  BSYNC B0 ;  /* 0x0000000000007941 */ /* 0x000fea0003800000 */
.L_x_2906:
[----:B-----5:R3:W-:Y:S02]  /*c590*/  ST.E.128 desc[UR6][R182.64], R28 ;  /* 0x0000001cb6007985 */ /* 0x0207e4000c101d06 */
.L_x_2905:
[----:B------:R-:W-:Y:S05]  /*c5a0*/  BSYNC B1 ;  /* 0x0000000000017941 */ /* 0x000fea0003800000 */
.L_x_2904:
        /* <DEDUP_REMOVED lines=101> */
.L_x_2911:
[----:B------:R-:W-:Y:S05]  /*cc00*/  BSYNC B0 ;  /* 0x0000000000007941 */ /* 0x000fea0003800000 */
.L_x_2910:
[----:B-----5:R3:W-:Y:S02]  /*cc10*/  ST.E.128 desc[UR6][R182.64], R28 ;  /* 0x0000001cb6007985 */ /* 0x0207e4000c101d06 */
.L_x_2909:
[----:B------:R-:W-:Y:S05]  /*cc20*/  BSYNC B1 ;  /* 0x0000000000017941 */ /* 0x000fea0003800000 */
.L_x_2908:
        /* <DEDUP_REMOVED lines=101> */
.L_x_2915:
[----:B------:R-:W-:Y:S05]  /*d280*/  BSYNC B0 ;  /* 0x0000000000007941 */ /* 0x000fea0003800000 */
.L_x_2914:
[----:B-----5:R3:W-:Y:S02]  /*d290*/  ST.E.128 desc[UR6][R182.64], R28 ;  /* 0x0000001cb6007985 */ /* 0x0207e4000c101d06 */
.L_x_2913:
[----:B------:R-:W-:Y:S05]  /*d2a0*/  BSYNC B1 ;  /* 0x0000000000017941 */ /* 0x000fea0003800000 */
.L_x_2912:
        /* <DEDUP_REMOVED lines=101> */
.L_x_2917:
[----:B------:R-:W-:Y:S05]  /*d900*/  BSYNC B0 ;  /* 0x0000000000007941 */ /* 0x000fea0003800000 */
.L_x_2916:
[----:B-----5:R3:W-:Y:S02]  /*d910*/  ST.E.128 desc[UR6][R182.64], R40 ;  /* 0x00000028b6007985 */ /* 0x0207e4000c101d06 */
.L_x_2903:
[----:B------:R-:W-:Y:S05]  /*d920*/  BSYNC B2 ;  /* 0x0000000000027941 */ /* 0x000fea0003800000 */
.L_x_2902:
        /* <DEDUP_REMOVED lines=11> */
.L_x_2819:
        /* <DEDUP_REMOVED lines=29> */
.L_x_2919:
[----:B------:R-:W-:Y:S05]  /*dbb0*/  BSYNC B0 ;  /* 0x0000000000007941 */ /* 0x000fea0003800000 */
.L_x_2918:
        /* <DEDUP_REMOVED lines=30> */
.L_x_2921:
[----:B------:R-:W-:Y:S05]  /*dda0*/  BSYNC B0 ;  /* 0x0000000000007941 */ /* 0x000fea0003800000 */
.L_x_2920:
        /* <DEDUP_REMOVED lines=30> */
.L_x_2923:
[----:B------:R-:W-:Y:S05]  /*df90*/  BSYNC B0 ;  /* 0x0000000000007941 */ /* 0x000fea0003800000 */
.L_x_2922:
        /* <DEDUP_REMOVED lines=33> */
.L_x_2853:
[----:B------:R-:W-:Y:S05]  /*e1b0*/  BSYNC B3 ;  /* 0x0000000000037941 */ /* 0x000fea0003800000 */
.L_x_2818:
        /* <DEDUP_REMOVED lines=91> */
.L_x_2925:
        /* <DEDUP_REMOVED lines=10> */
.L_x_2926:
[----:B------:R-:W-:Y:S05]  /*e810*/  BSYNC B0 ;  /* 0x0000000000007941 */ /* 0x000fea0003800000 */
.L_x_2924:
[----:B------:R-:W-:Y:S04]  /*e820*/  IADD3 R14, R14, -0x1, RZ ;  /* 0xffffffff0e0e7810 */ /* 0x000fe80007ffe0ff */
[----:B------:R-:W-:Y:S11]  /*e830*/  ISETP.GT.AND P0, PT, R14, R83, PT ;  /* 0x000000530e00720c */ /* 0x000ff60003f04270 */
[----:B------:R-:W-:Y:S02]  /*e840*/  @!UPT UIADD3 URZ, URZ, URZ, URZ ;  /* 0x0000003f3f3ff290 */ /* 0x000fe4000fffe03f */
[----:B------:R-:W-:Y:S05]  /*e850*/  @P0 BRA `(.L_x_2927) ;  /* 0xffffff4400980947 */ /* 0x000fea000383ffff */
.L_x_2809:
        /* <DEDUP_REMOVED lines=117> */
.L_x_2936:
[----:B------:R-:W-:Y:S05]  /*efb0*/  BSYNC B0 ;  /* 0x0000000000007941 */ /* 0x000fea0003800000 */
.L_x_2935:
[----:B-----5:R3:W-:Y:S02]  /*efc0*/  STS.128 [R242], R40 ;  /* 0x00000028f2007388 */ /* 0x0207e40000000c00 */
.L_x_2934:
[----:B------:R-:W-:Y:S05]  /*efd0*/  BSYNC B1 ;  /* 0x0000000000017941 */ /* 0x000fea0003800000 */
.L_x_2933:
        /* <DEDUP_REMOVED lines=53> */
.L_x_2940:
[----:B------:R-:W-:Y:S05]  /*f330*/  BSYNC B0 ;  /* 0x0000000000007941 */ /* 0x000fea0003800000 */
.L_x_2939:
[----:B-----5:R1:W-:Y:S02]  /*f340*/  STS.128 [R242+0x2000], R40 ;  /* 0x00200028f2007388 */ /* 0x0203e40000000c00 */
.L_x_2938:
[----:B------:R-:W-:Y:S05]  /*f350*/  BSYNC B1 ;  /* 0x0000000000017941 */ /* 0x000fea0003800000 */
.L_x_2937:
        /* <DEDUP_REMOVED lines=53> */
.L_x_2944:
[----:B------:R-:W-:Y:S05]  /*f6b0*/  BSYNC B0 ;  /* 0x0000000000007941 */ /* 0x000fea0003800000 */
.L_x_2943:
[----:B-----5:R3:W-:Y:S02]  /*f6c0*/  STS.128 [R242+0x4000], R40 ;  /* 0x00400028f2007388 */ /* 0x0207e40000000c00 */
.L_x_2942:
[----:B------:R-:W-:Y:S05]  /*f6d0*/  BSYNC B1 ;  /* 0x0000000000017941 */ /* 0x000fea0003800000 */
.L_x_2941:
        /* <DEDUP_REMOVED lines=51> */
.L_x_2946:
[----:B------:R-:W-:Y:S05]  /*fa10*/  BSYNC B0 ;  /* 0x0000000000007941 */ /* 0x000fea0003800000 */
.L_x_2945:
[----:B-----5:R3:W-:Y:S02]  /*fa20*/  STS.128 [R242+0x6000], R40 ;  /* 0x00600028f2007388 */ /* 0x0207e40000000c00 */
.L_x_2932:
[----:B------:R-:W-:Y:S05]  /*fa30*/  BSYNC B2 ;  /* 0x0000000000027941 */ /* 0x000fea0003800000 */
.L_x_2931:
        /* <DEDUP_REMOVED lines=67> */
.L_x_2952:
[----:B------:R-:W-:Y:S05]  /*fe70*/  BSYNC B0 ;  /* 0x0000000000007941 */ /* 0x000fea0003800000 */
.L_x_2951:
[----:B-----5:R3:W-:Y:S02]  /*fe80*/  STS.128 [R242+0x800], R40 ;  /* 0x00080028f2007388 */ /* 0x0207e40000000c00 */
.L_x_2950:
[----:B------:R-:W-:Y:S05]  /*fe90*/  BSYNC B1 ;  /* 0x0000000000017941 */ /* 0x000fea0003800000 */
.L_x_2949:
        /* <DEDUP_REMOVED lines=54> */
.L_x_2956:
[----:B------:R-:W-:Y:S05]  /*10200*/  BSYNC B0 ;  /* 0x0000000000007941 */ /* 0x000fea0003800000 */
.L_x_2955:
[----:B-----5:R3:W-:Y:S02]  /*10210*/  STS.128 [R242+0x2800], R40 ;  /* 0x00280028f2007388 */ /* 0x0207e40000000c00 */
.L_x_2954:
[----:B------:R-:W-:Y:S05]  /*10220*/  BSYNC B1 ;  /* 0x0000000000017941 */ /* 0x000fea0003800000 */
.L_x_2953:
        /* <DEDUP_REMOVED lines=54> */
.L_x_2960:
[----:B------:R-:W-:Y:S05]  /*10590*/  BSYNC B0 ;  /* 0x0000000000007941 */ /* 0x000fea0003800000 */
.L_x_2959:
[----:B-----5:R3:W-:Y:S02]  /*105a0*/  STS.128 [R242+0x4800], R40 ;  /* 0x00480028f2007388 */ /* 0x0207e40000000c00 */
.L_x_2958:
[----:B------:R-:W-:Y:S05]  /*105b0*/  BSYNC B1 ;  /* 0x0000000000017941 */ /* 0x000fea0003800000 */
.L_x_2957:
        /* <DEDUP_REMOVED lines=53> */
.L_x_2962:
[----:B------:R-:W-:Y:S05]  /*10910*/  BSYNC B0 ;  /* 0x0000000000007941 */ /* 0x000fea0003800000 */
.L_x_2961:
[----:B-----5:R1:W-:Y:S02]  /*10920*/  STS.128 [R242+0x6800], R36 ;  /* 0x00680024f2007388 */ /* 0x0203e40000000c00 */
.L_x_2948:
[----:B------:R-:W-:Y:S05]  /*10930*/  BSYNC B2 ;  /* 0x0000000000027941 */ /* 0x000fea0003800000 */
.L_x_2947:
        /* <DEDUP_REMOVED lines=67> */
.L_x_2968:
[----:B------:R-:W-:Y:S05]  /*10d70*/  BSYNC B0 ;  /* 0x0000000000007941 */ /* 0x000fea0003800000 */
.L_x_2967:
[----:B-----5:R3:W-:Y:S02]  /*10d80*/  STS.128 [R242+0x1000], R36 ;  /* 0x00100024f2007388 */ /* 0x0207e40000000c00 */
.L_x_2966:
[----:B------:R-:W-:Y:S05]  /*10d90*/  BSYNC B1 ;  /* 0x0000000000017941 */ /* 0x000fea0003800000 */
.L_x_2965:
        /* <DEDUP_REMOVED lines=53> */
.L_x_2972:
[----:B------:R-:W-:Y:S05]  /*110f0*/  BSYNC B0 ;  /* 0x0000000000007941 */ /* 0x000fea0003800000 */
.L_x_2971:
[----:B-----5:R3:W-:Y:S02]  /*11100*/  STS.128 [R242+0x3000], R36 ;  /* 0x00300024f2007388 */ /* 0x0207e40000000c00 */
.L_x_2970:
[----:B------:R-:W-:Y:S05]  /*11110*/  BSYNC B1 ;  /* 0x0000000000017941 */ /* 0x000fea0003800000 */
.L_x_2969:
        /* <DEDUP_REMOVED lines=53> */
.L_x_2976:
[----:B------:R-:W-:Y:S05]  /*11470*/  BSYNC B0 ;  /* 0x0000000000007941 */ /* 0x000fea0003800000 */
.L_x_2975:
[----:B-----5:R3:W-:Y:S02]  /*11480*/  STS.128 [R242+0x5000], R36 ;  /* 0x00500024f2007388 */ /* 0x0207e40000000c00 */
.L_x_2974:
[----:B------:R-:W-:Y:S05]  /*11490*/  BSYNC B1 ;  /* 0x0000000000017941 */ /* 0x000fea0003800000 */
.L_x_2973:
        /* <DEDUP_REMOVED lines=53> */
.L_x_2978:
[----:B------:R-:W-:Y:S05]  /*117f0*/  BSYNC B0 ;  /* 0x0000000000007941 */ /* 0x000fea0003800000 */
.L_x_2977:
[----:B-----5:R3:W-:Y:S02]  /*11800*/  STS.128 [R242+0x7000], R36 ;  /* 0x00700024f2007388 */ /* 0x0207e40000000c00 */
.L_x_2964:
[----:B------:R-:W-:Y:S05]  /*11810*/  BSYNC B2 ;  /* 0x0000000000027941 */ /* 0x000fea0003800000 */
.L_x_2963:
        /* <DEDUP_REMOVED lines=67> */
.L_x_2983:
[----:B------:R-:W-:Y:S05]  /*11c50*/  BSYNC B0 ;  /* 0x0000000000007941 */ /* 0x000fea0003800000 */
.L_x_2982:
[----:B-----5:R1:W-:Y:S02]  /*11c60*/  STS.128 [R242+0x1800], R20 ;  /* 0x00180014f2007388 */ /* 0x0203e40000000c00 */
.L_x_2981:
[----:B------:R-:W-:Y:S05]  /*11c70*/  BSYNC B1 ;  /* 0x0000000000017941 */ /* 0x000fea0003800000 */
.L_x_2980:
        /* <DEDUP_REMOVED lines=53> */
.L_x_2987:
[----:B------:R-:W-:Y:S05]  /*11fd0*/  BSYNC B0 ;  /* 0x0000000000007941 */ /* 0x000fea0003800000 */
.L_x_2986:
[----:B-----5:R1:W-:Y:S02]  /*11fe0*/  STS.128 [R242+0x3800], R16 ;  /* 0x00380010f2007388 */ /* 0x0203e40000000c00 */
.L_x_2985:
[----:B------:R-:W-:Y:S05]  /*11ff0*/  BSYNC B1 ;  /* 0x0000000000017941 */ /* 0x000fea0003800000 */
.L_x_2984:
        /* <DEDUP_REMOVED lines=53> */
.L_x_2991:
[----:B------:R-:W-:Y:S05]  /*12350*/  BSYNC B0 ;  /* 0x0000000000007941 */ /* 0x000fea0003800000 */
.L_x_2990:
[----:B-----5:R2:W-:Y:S02]  /*12360*/  STS.128 [R242+0x5800], R16 ;  /* 0x00580010f2007388 */ /* 0x0205e40000000c00 */
.L_x_2989:
[----:B------:R-:W-:Y:S05]  /*12370*/  BSYNC B1 ;  /* 0x0000000000017941 */ /* 0x000fea0003800000 */
.L_x_2988:
        /* <DEDUP_REMOVED lines=53> */
.L_x_2993:
[----:B------:R-:W-:Y:S05]  /*126d0*/  BSYNC B0 ;  /* 0x0000000000007941 */ /* 0x000fea0003800000 */
.L_x_2992:
[----:B-----5:R1:W-:Y:S01]  /*126e0*/  STS.128 [R242+0x7800], R28 ;  /* 0x0078001cf2007388 */ /* 0x0203e20000000c00 */
[----:B------:R-:W-:Y:S05]  /*126f0*/  BRA `(.L_x_2979) ;  /* 0x0000007000187947 */ /* 0x000fea0003800000 */
.L_x_2930:
        /* <DEDUP_REMOVED lines=99> */
.L_x_2999:
[----:B------:R-:W-:Y:S05]  /*12d30*/  BSYNC B0 ;  /* 0x0000000000007941 */ /* 0x000fea0003800000 */
.L_x_2998:
[----:B-----5:R3:W-:Y:S02]  /*12d40*/  STS.128 [R242], R56 ;  /* 0x00000038f2007388 */ /* 0x0207e40000000c00 */
.L_x_2997:
[----:B------:R-:W-:Y:S05]  /*12d50*/  BSYNC B1 ;  /* 0x0000000000017941 */ /* 0x000fea0003800000 */
.L_x_2996:
        /* <DEDUP_REMOVED lines=97> */
.L_x_3003:
[----:B------:R-:W-:Y:S05]  /*13370*/  BSYNC B0 ;  /* 0x0000000000007941 */ /* 0x000fea0003800000 */
.L_x_3002:
[----:B-----5:R1:W-:Y:S02]  /*13380*/  STS.128 [R242+0x2000], R56 ;  /* 0x00200038f2007388 */ /* 0x0203e40000000c00 */
.L_x_3001:
[----:B------:R-:W-:Y:S05]  /*13390*/  BSYNC B1 ;  /* 0x0000000000017941 */ /* 0x000fea0003800000 */
.L_x_3000:
        /* <DEDUP_REMOVED lines=97> */
.L_x_3007:
[----:B------:R-:W-:Y:S05]  /*139b0*/  BSYNC B0 ;  /* 0x0000000000007941 */ /* 0x000fea0003800000 */
.L_x_3006:
[----:B-----5:R3:W-:Y:S02]  /*139c0*/  STS.128 [R242+0x4000], R56 ;  /* 0x00400038f2007388 */ /* 0x0207e40000000c00 */
.L_x_3005:
[----:B------:R-:W-:Y:S05]  /*139d0*/  BSYNC B1 ;  /* 0x0000000000017941 */ /* 0x000fea0003800000 */
.L_x_3004:
        /* <DEDUP_REMOVED lines=96> */
.L_x_3009:
[----:B------:R-:W-:Y:S05]  /*13fe0*/  BSYNC B0 ;  /* 0x0000000000007941 */ /* 0x000fea0003800000 */
.L_x_3008:
[----:B-----5:R3:W-:Y:S02]  /*13ff0*/  STS.128 [R242+0x6000], R56 ;  /* 0x00600038f2007388 */ /* 0x0207e40000000c00 */
.L_x_2995:
[----:B------:R-:W-:Y:S05]  /*14000*/  BSYNC B2 ;  /* 0x0000000000027941 */ /* 0x000fea0003800000 */
.L_x_2994:
        /* <DEDUP_REMOVED lines=104> */
.L_x_3015:
[----:B------:R-:W-:Y:S05]  /*14690*/  BSYNC B0 ;  /* 0x0000000000007941 */ /* 0x000fea0003800000 */
.L_x_3014:
[----:B-----5:R3:W-:Y:S02]  /*146a0*/  STS.128 [R242+0x800], R56 ;  /* 0x00080038f2007388 */ /* 0x0207e40000000c00 */
.L_x_3013:
[----:B------:R-:W-:Y:S05]  /*146b0*/  BSYNC B1 ;  /* 0x0000000000017941 */ /* 0x000fea0003800000 */
.L_x_3012:
        /* <DEDUP_REMOVED lines=100> */
.L_x_3019:
[----:B------:R-:W-:Y:S05]  /*14d00*/  BSYNC B0 ;  /* 0x0000000000007941 */ /* 0x000fea0003800000 */
.L_x_3018:
[----:B-----5:R3:W-:Y:S02]  /*14d10*/  STS.128 [R242+0x2800], R56 ;  /* 0x00280038f2007388 */ /* 0x0207e40000000c00 */
.L_x_3017:
[----:B------:R-:W-:Y:S05]  /*14d20*/  BSYNC B1 ;  /* 0x0000000000017941 */ /* 0x000fea0003800000 */
.L_x_3016:
        /* <DEDUP_REMOVED lines=100> */
.L_x_3023:
[----:B------:R-:W-:Y:S05]  /*15370*/  BSYNC B0 ;  /* 0x0000000000007941 */ /* 0x000fea0003800000 */
.L_x_3022:
[----:B-----5:R3:W-:Y:S02]  /*15380*/  STS.128 [R242+0x4800], R56 ;  /* 0x00480038f2007388 */ /* 0x0207e40000000c00 */
.L_x_3021:
[----:B------:R-:W-:Y:S05]  /*15390*/  BSYNC B1 ;  /* 0x0000000000017941 */ /* 0x000fea0003800000 */
.L_x_3020:
        /* <DEDUP_REMOVED lines=98> */
.L_x_3025:
[----:B------:R-:W-:Y:S05]  /*159c0*/  BSYNC B0 ;  /* 0x0000000000007941 */ /* 0x000fea0003800000 */
.L_x_3024:
[----:B-----5:R1:W-:Y:S02]  /*159d0*/  STS.128 [R242+0x6800], R40 ;  /* 0x00680028f2007388 */ /* 0x0203e40000000c00 */
.L_x_3011:
[----:B------:R-:W-:Y:S05]  /*159e0*/  BSYNC B2 ;  /* 0x0000000000027941 */ /* 0x000fea0003800000 */
.L_x_3010:
        /* <DEDUP_REMOVED lines=103> */
.L_x_3031:
[----:B------:R-:W-:Y:S05]  /*16060*/  BSYNC B0 ;  /* 0x0000000000007941 */ /* 0x000fea0003800000 */
.L_x_3030:
[----:B-----5:R1:W-:Y:S02]  /*16070*/  STS.128 [R242+0x1000], R40 ;  /* 0x00100028f2007388 */ /* 0x0203e40000000c00 */
.L_x_3029:
[----:B------:R-:W-:Y:S05]  /*16080*/  BSYNC B1 ;  /* 0x0000000000017941 */ /* 0x000fea0003800000 */
.L_x_3028:
        /* <DEDUP_REMOVED lines=98> */
.L_x_3035:
[----:B------:R-:W-:Y:S05]  /*166b0*/  BSYNC B0 ;  /* 0x0000000000007941 */ /* 0x000fea0003800000 */
.L_x_3034:
[----:B-----5:R1:W-:Y:S02]  /*166c0*/  STS.128 [R242+0x3000], R40 ;  /* 0x00300028f2007388 */ /* 0x0203e40000000c00 */
.L_x_3033:
[----:B------:R-:W-:Y:S05]  /*166d0*/  BSYNC B1 ;  /* 0x0000000000017941 */ /* 0x000fea0003800000 */
.L_x_3032:
        /* <DEDUP_REMOVED lines=98> */
.L_x_3039:
[----:B------:R-:W-:Y:S05]  /*16d00*/  BSYNC B0 ;  /* 0x0000000000007941 */ /* 0x000fea0003800000 */
.L_x_3038:
[----:B-----5:R1:W-:Y:S02]  /*16d10*/  STS.128 [R242+0x5000], R40 ;  /* 0x00500028f2007388 */ /* 0x0203e40000000c00 */
.L_x_3037:
[----:B------:R-:W-:Y:S05]  /*16d20*/  BSYNC B1 ;  /* 0x0000000000017941 */ /* 0x000fea0003800000 */
.L_x_3036:
        /* <DEDUP_REMOVED lines=101> */
.L_x_3041:
[----:B------:R-:W-:Y:S05]  /*17380*/  BSYNC B0 ;  /* 0x0000000000007941 */ /* 0x000fea0003800000 */
.L_x_3040:
[----:B-----5:R2:W-:Y:S02]  /*17390*/  STS.128 [R242+0x7000], R36 ;  /* 0x00700024f2007388 */ /* 0x0205e40000000c00 */
.L_x_3027:
[----:B------:R-:W-:Y:S05]  /*173a0*/  BSYNC B2 ;  /* 0x0000000000027941 */ /* 0x000fea0003800000 */
.L_x_3026:
        /* <DEDUP_REMOVED lines=103> */
.L_x_3045:
[----:B------:R-:W-:Y:S05]  /*17a20*/  BSYNC B0 ;  /* 0x0000000000007941 */ /* 0x000fea0003800000 */
.L_x_3044:
[----:B-----5:R1:W-:Y:S02]  /*17a30*/  STS.128 [R242+0x1800], R20 ;  /* 0x00180014f2007388 */ /* 0x0203e40000000c00 */
.L_x_3043:
[----:B------:R-:W-:Y:S05]  /*17a40*/  BSYNC B1 ;  /* 0x0000000000017941 */ /* 0x000fea0003800000 */
.L_x_3042:
        /* <DEDUP_REMOVED lines=103> */
.L_x_3049:
[----:B------:R-:W-:Y:S05]  /*180c0*/  BSYNC B0 ;  /* 0x0000000000007941 */ /* 0x000fea0003800000 */
.L_x_3048:
[----:B-----5:R1:W-:Y:S02]  /*180d0*/  STS.128 [R242+0x3800], R20 ;  /* 0x00380014f2007388 */ /* 0x0203e40000000c00 */
.L_x_3047:
[----:B------:R-:W-:Y:S05]  /*180e0*/  BSYNC B1 ;  /* 0x0000000000017941 */ /* 0x000fea0003800000 */
.L_x_3046:
        /* <DEDUP_REMOVED lines=100> */
.L_x_3053:
[----:B------:R-:W-:Y:S05]  /*18730*/  BSYNC B0 ;  /* 0x0000000000007941 */ /* 0x000fea0003800000 */
.L_x_3052:
[----:B-----5:R1:W-:Y:S02]  /*18740*/  STS.128 [R242+0x5800], R16 ;  /* 0x00580010f2007388 */ /* 0x0203e40000000c00 */
.L_x_3051:
[----:B------:R-:W-:Y:S05]  /*18750*/  BSYNC B1 ;  /* 0x0000000000017941 */ /* 0x000fea0003800000 */
.L_x_3050:
        /* <DEDUP_REMOVED lines=104> */
.L_x_3055:
[----:B------:R-:W-:Y:S05]  /*18de0*/  BSYNC B0 ;  /* 0x0000000000007941 */ /* 0x000fea0003800000 */
.L_x_3054:
[----:B-----5:R1:W-:Y:S01]  /*18df0*/  STS.128 [R242+0x7800], R16 ;  /* 0x00780010f2007388 */ /* 0x0203e20000000c00 */
[----:B------:R-:W-:Y:S05]  /*18e00*/  BRA `(.L_x_2979) ;  /* 0x0000000800547947 */ /* 0x000fea0003800000 */
.L_x_2929:
        /* <DEDUP_REMOVED lines=42> */
.L_x_3057:
[----:B------:R-:W-:Y:S05]  /*190b0*/  BSYNC B0 ;  /* 0x0000000000007941 */ /* 0x000fea0003800000 */
.L_x_3056:
        /* <DEDUP_REMOVED lines=35> */
.L_x_3059:
[----:B------:R-:W-:Y:S05]  /*192f0*/  BSYNC B0 ;  /* 0x0000000000007941 */ /* 0x000fea0003800000 */
.L_x_3058:
        /* <DEDUP_REMOVED lines=34> */
.L_x_3061:
[----:B------:R-:W-:Y:S05]  /*19520*/  BSYNC B0 ;  /* 0x0000000000007941 */ /* 0x000fea0003800000 */
.L_x_3060:
        /* <DEDUP_REMOVED lines=35> */
.L_x_2979:
[----:B------:R-:W-:Y:S05]  /*19760*/  BSYNC B3 ;  /* 0x0000000000037941 */ /* 0x000fea0003800000 */
.L_x_2928:
        /* <DEDUP_REMOVED lines=43> */
.L_x_3063:
[----:B------:R-:W-:Y:S05]  /*19a20*/  BSYNC B0 ;  /* 0x0000000000007941 */ /* 0x000fea0003800000 */
.L_x_3062:
        /* <DEDUP_REMOVED lines=37> */
.L_x_3065:
[----:B------:R-:W-:Y:S05]  /*19c80*/  BSYNC B0 ;  /* 0x0000000000007941 */ /* 0x000fea0003800000 */
.L_x_3064:
        /* <DEDUP_REMOVED lines=39> */
.L_x_3067:
[----:B------:R-:W-:Y:S05]  /*19f00*/  BSYNC B0 ;  /* 0x0000000000007941 */ /* 0x000fea0003800000 */
.L_x_3066:
        /* <DEDUP_REMOVED lines=42> */
.L_x_3069:
[----:B------:R-:W-:Y:S05]  /*1a1b0*/  BSYNC B0 ;  /* 0x0000000000007941 */ /* 0x000fea0003800000 */
.L_x_3068:
        /* <DEDUP_REMOVED lines=54> */
.L_x_3071:
[----:B------:R-:W-:Y:S05]  /*1a520*/  BSYNC B0 ;  /* 0x0000000000007941 */ /* 0x000fea0003800000 */
.L_x_3070:
        /* <DEDUP_REMOVED lines=39> */
.L_x_3073:
[----:B------:R-:W-:Y:S05]  /*1a7a0*/  BSYNC B0 ;  /* 0x0000000000007941 */ /* 0x000fea0003800000 */
.L_x_3072:
        /* <DEDUP_REMOVED lines=41> */
.L_x_3075:
[----:B------:R-:W-:Y:S05]  /*1aa40*/  BSYNC B0 ;  /* 0x0000000000007941 */ /* 0x000fea0003800000 */
.L_x_3074:
        /* <DEDUP_REMOVED lines=53> */
.L_x_3077:
[----:B------:R-:W-:Y:S05]  /*1ada0*/  BSYNC B0 ;  /* 0x0000000000007941 */ /* 0x000fea0003800000 */
.L_x_3076:
[----:B------:R-:W-:Y:S01]  /*1adb0*/  LDSM.16.M88.4 R60, [R226] ;  /* 0x00000000e23c783b */ /* 0x000fe20000000200 */
[----:B------:R-:W-:Y:S01]  /*1adc0*/  R2P PR, R54, 0x6 ;  /* 0x0000000636007804 */ /* 0x000fe20000000000 */
[----:B------:R-:W-:Y:S01]  /*1add0*/  IMAD R224, R34, 0x2, R226 ;  /* 0x0000000222e07824 */ /* 0x000fe200078e02e2 */
[C---:B------:R-:W-:Y:S01]  /*1ade0*/  IADD3 R0, R225.reuse, 0x8000, RZ ;  /* 0x00008000e1007810 */ /* 0x040fe20007ffe0ff */
[----:B--2---:R-:W2:Y:S01]  /*1adf0*/  LDSM.16.M88.4 R28, [R225+0x8000] ;  /* 0x00800000e11c783b */ /* 0x004ea20000000200 */
[----:B------:R-:W-:Y:S01]  /*1ae00*/  IADD3 R223, R225, 0x8020, RZ ;  /* 0x00008020e1df7810 */ /* 0x000fe20007ffe0ff */
[C---:B------:R-:W-:Y:S01]  /*1ae10*/  IMAD R221, R33.reuse, 0x2, R224 ;  /* 0x0000000221dd7824 */ /* 0x040fe200078e02e0 */
[----:B------:R-:W-:Y:S01]  /*1ae20*/  LEA R222, R33, R226, 0x1 ;  /* 0x000000e221de7211 */ /* 0x000fe200078e08ff */
[----:B-----5:R-:W-:Y:S04]  /*1ae30*/  LDSM.16.M88.4 R20, [R224] ;  /* 0x00000000e014783b */ /* 0x020fe80000000200 */
[----:B------:R-:W4:Y:S02]  /*1ae40*/  LDSM.16.M88.4 R76, [R225+0x8800] ;  /* 0x00880000e14c783b */ /* 0x000f240000000200 */
[----:B------:R-:W-:-:S02]  /*1ae50*/  @P1 IADD3 R223, R0, -0x20, RZ ;  /* 0xffffffe000df1810 */ /* 0x000fc40007ffe0ff */
[----:B------:R-:W1:Y:S01]  /*1ae60*/  LDSM.16.M88.4 R68, [R225+0x9000] ;  /* 0x00900000e144783b */ /* 0x000e620000000200 */
[----:B------:R-:W-:-:S03]  /*1ae70*/  MOV R0, 0x40 ;  /* 0x0000004000007802 */ /* 0x000fc60000000f00 */
[----:B------:R-:W1:Y:S01]  /*1ae80*/  LDSM.16.M88.4 R100, [R223] ;  /* 0x00000000df64783b */ /* 0x000e620000000200 */
[----:B------:R-:W-:-:S03]  /*1ae90*/  SEL R0, R0, 0xffffffc0, !P2 ;  /* 0xffffffc000007807 */ /* 0x000fc60005000000 */
[----:B---3--:R-:W3:Y:S01]  /*1aea0*/  LDSM.16.M88.4 R12, [R225+0x9800] ;  /* 0x00980000e10c783b */ /* 0x008ee20000000200 */
[----:B------:R-:W-:Y:S02]  /*1aeb0*/  IADD3 R219, R225, R0, RZ ;  /* 0x00000000e1db7210 */ /* 0x000fe40007ffe0ff */
[----:B------:R-:W-:Y:S01]  /*1aec0*/  IADD3 R212, R0, R223, RZ ;  /* 0x000000df00d47210 */ /* 0x000fe20007ffe0ff */
[----:B------:R-:W-:Y:S04]  /*1aed0*/  LDSM.16.M88.4 R92, [R222] ;  /* 0x00000000de5c783b */ /* 0x000fe80000000200 */
[----:B------:R-:W3:Y:S04]  /*1aee0*/  LDSM.16.M88.4 R64, [R219+0x8000] ;  /* 0x00800000db40783b */ /* 0x000ee80000000200 */
[----:B------:R-:W3:Y:S04]  /*1aef0*/  LDSM.16.M88.4 R80, [R223+0x800] ;  /* 0x00080000df50783b */ /* 0x000ee80000000200 */
[----:B------:R-:W3:Y:S01]  /*1af00*/  LDSM.16.M88.4 R36, [R223+0x1000] ;  /* 0x00100000df24783b */ /* 0x000ee20000000200 */
[C---:B--2---:R-:W-:Y:S03]  /*1af10*/  HMMA.16816.F32 R16, R60.reuse, R28, RZ ;  /* 0x0000001c3c10723c */ /* 0x044fe600000018ff */
[----:B------:R-:W2:Y:S04]  /*1af20*/  LDSM.16.M88.4 R88, [R223+0x1800] ;  /* 0x00180000df58783b */ /* 0x000ea80000000200 */
[----:B------:R-:W-:Y:S01]  /*1af30*/  LDSM.16.M88.4 R40, [R212] ;  /* 0x00000000d428783b */ /* 0x000fe20000000200 */
[C---:B------:R-:W-:Y:S03]  /*1af40*/  HMMA.16816.F32 R28, R60.reuse, R30, RZ ;  /* 0x0000001e3c1c723c */ /* 0x040fe600000018ff */
[----:B------:R-:W-:Y:S03]  /*1af50*/  LDSM.16.M88.4 R24, [R219+0x8800] ;  /* 0x00880000db18783b */ /* 0x000fe60000000200 */
[C---:B----4-:R-:W-:Y:S01]  /*1af60*/  HMMA.16816.F32 R56, R60.reuse, R76, RZ ;  /* 0x0000004c3c38723c */ /* 0x050fe200000018ff */
[----:B------:R-:W-:Y:S04]  /*1af70*/  LDSM.16.M88.4 R4, [R219+0x9000] ;  /* 0x00900000db04783b */ /* 0x000fe80000000200 */
[----:B------:R-:W-:Y:S01]  /*1af80*/  LDSM.16.M88.4 R84, [R219+0x9800] ;  /* 0x00980000db54783b */ /* 0x000fe20000000200 */
[----:B-1----:R-:W-:Y:S03]  /*1af90*/  HMMA.16816.F32 R72, R60, R68, RZ ;  /* 0x000000443c48723c */ /* 0x002fe600000018ff */
[----:B------:R-:W-:Y:S03]  /*1afa0*/  LDSM.16.M88.4 R104, [R225+0xa000] ;  /* 0x00a00000e168783b */ /* 0x000fe60000000200 */
[----:B------:R-:W-:Y:S01]  /*1afb0*/  HMMA.16816.F32 R16, R20, R100, R16 ;  /* 0x000000641410723c */ /* 0x000fe20000001810 */
[----:B------:R-:W4:Y:S04]  /*1afc0*/  LD.E R0, desc[UR6][R10.64+0x18c] ;  /* 0x00018c060a007980 */ /* 0x000f28000c101900 */
[----:B------:R-:W-:Y:S01]  /*1afd0*/  LDSM.16.M88.4 R112, [R223+0x6000] ;  /* 0x00600000df70783b */ /* 0x000fe20000000200 */
[C---:B------:R-:W-:Y:S03]  /*1afe0*/  HMMA.16816.F32 R76, R60.reuse, R78, RZ ;  /* 0x0000004e3c4c723c */ /* 0x040fe600000018ff */
[----:B------:R-:W-:Y:S03]  /*1aff0*/  LDSM.16.M88.4 R108, [R219+0xd000] ;  /* 0x00d00000db6c783b */ /* 0x000fe60000000200 */
[C---:B------:R-:W-:Y:S01]  /*1b000*/  HMMA.16816.F32 R68, R60.reuse, R70, RZ ;  /* 0x000000463c44723c */ /* 0x040fe200000018ff */
[----:B------:R-:W-:Y:S04]  /*1b010*/  LDSM.16.M88.4 R116, [R212+0x4800] ;  /* 0x00480000d474783b */ /* 0x000fe80000000200 */
[----:B------:R-:W0:Y:S01]  /*1b020*/  LDGDEPBAR ;  /* 0x00000000000079af */ /* 0x000e220000000000 */
[C---:B---3--:R-:W-:Y:S06]  /*1b030*/  HMMA.16816.F32 R96, R60.reuse, R12, RZ ;  /* 0x0000000c3c60723c */ /* 0x048fec00000018ff */
[----:B------:R-:W-:Y:S01]  /*1b040*/  HMMA.16816.F32 R60, R60, R14, RZ ;  /* 0x0000000e3c3c723c */ /* 0x000fe200000018ff */
[----:B------:R-:W1:Y:S05]  /*1b050*/  LDSM.16.M88.4 R12, [R221] ;  /* 0x00000000dd0c783b */ /* 0x000e6a0000000200 */
[----:B------:R-:W-:Y:S06]  /*1b060*/  HMMA.16816.F32 R16, R92, R64, R16 ;  /* 0x000000405c10723c */ /* 0x000fec0000001810 */
[C---:B------:R-:W-:Y:S01]  /*1b070*/  HMMA.16816.F32 R28, R20.reuse, R102, R28 ;  /* 0x00000066141c723c */ /* 0x040fe2000000181c */
[----:B------:R-:W-:Y:S05]  /*1b080*/  LDSM.16.M88.4 R100, [R223+0x2000] ;  /* 0x00200000df64783b */ /* 0x000fea0000000200 */
[C---:B------:R-:W-:Y:S06]  /*1b090*/  HMMA.16816.F32 R56, R20.reuse, R80, R56 ;  /* 0x000000501438723c */ /* 0x040fec0000001838 */
[C---:B------:R-:W-:Y:S01]  /*1b0a0*/  HMMA.16816.F32 R76, R20.reuse, R82, R76 ;  /* 0x00000052144c723c */ /* 0x040fe2000000184c */
[----:B------:R-:W-:Y:S05]  /*1b0b0*/  LDSM.16.M88.4 R80, [R212+0x1000] ;  /* 0x00100000d450783b */ /* 0x000fea0000000200 */
[C---:B------:R-:W-:Y:S06]  /*1b0c0*/  HMMA.16816.F32 R72, R20.reuse, R36, R72 ;  /* 0x000000241448723c */ /* 0x040fec0000001848 */
[C---:B------:R-:W-:Y:S01]  /*1b0d0*/  HMMA.16816.F32 R68, R20.reuse, R38, R68 ;  /* 0x000000261444723c */ /* 0x040fe20000001844 */
[----:B------:R-:W-:Y:S05]  /*1b0e0*/  LDSM.16.M88.4 R36, [R212+0x800] ;  /* 0x00080000d424783b */ /* 0x000fea0000000200 */
[C---:B--2---:R-:W-:Y:S06]  /*1b0f0*/  HMMA.16816.F32 R96, R20.reuse, R88, R96 ;  /* 0x000000581460723c */ /* 0x044fec0000001860 */
[----:B------:R-:W-:Y:S01]  /*1b100*/  HMMA.16816.F32 R20, R20, R90, R60 ;  /* 0x0000005a1414723c */ /* 0x000fe2000000183c */
[----:B------:R-:W2:Y:S04]  /*1b110*/  LDSM.16.M88.4 R60, [R226+0x2000] ;  /* 0x00200000e23c783b */ /* 0x000ea80000000200 */
[----:B------:R-:W-:Y:S01]  /*1b120*/  LDSM.16.M88.4 R88, [R222+0x2000] ;  /* 0x00200000de58783b */ /* 0x000fe20000000200 */
[----:B-1----:R-:W-:Y:S06]  /*1b130*/  HMMA.16816.F32 R16, R12, R40, R16 ;  /* 0x000000280c10723c */ /* 0x002fec0000001810 */
        /* <DEDUP_REMOVED lines=10> */
[----:B------:R-:W1:Y:S04]  /*1b1e0*/  LDSM.16.M88.4 R20, [R224+0x2000] ;  /* 0x00200000e014783b */ /* 0x000e680000000200 */
[----:B------:R-:W-:Y:S01]  /*1b1f0*/  LDSM.16.M88.4 R84, [R225+0xb800] ;  /* 0x00b80000e154783b */ /* 0x000fe20000000200 */
[----:B--2---:R-:W-:Y:S06]  /*1b200*/  HMMA.16816.F32 R16, R60, R104, R16 ;  /* 0x000000683c10723c */ /* 0x004fec0000001810 */
[C---:B------:R-:W-:Y:S01]  /*1b210*/  HMMA.16816.F32 R28, R12.reuse, R42, R28 ;  /* 0x0000002a0c1c723c */ /* 0x040fe2000000181c */
[----:B------:R-:W-:Y:S05]  /*1b220*/  LDSM.16.M88.4 R40, [R223+0x2800] ;  /* 0x00280000df28783b */ /* 0x000fea0000000200 */
[C---:B------:R-:W-:Y:S06]  /*1b230*/  HMMA.16816.F32 R72, R12.reuse, R80, R72 ;  /* 0x000000500c48723c */ /* 0x040fec0000001848 */
[C---:B------:R-:W-:Y:S01]  /*1b240*/  HMMA.16816.F32 R68, R12.reuse, R82, R68 ;  /* 0x000000520c44723c */ /* 0x040fe20000001844 */
[----:B------:R-:W2:Y:S05]  /*1b250*/  LDSM.16.M88.4 R80, [R219+0xa000] ;  /* 0x00a00000db50783b */ /* 0x000eaa0000000200 */
[C---:B------:R-:W-:Y:S06]  /*1b260*/  HMMA.16816.F32 R56, R12.reuse, R36, R56 ;  /* 0x000000240c38723c */ /* 0x040fec0000001838 */
[----:B------:R-:W-:Y:S01]  /*1b270*/  HMMA.16816.F32 R76, R12, R38, R76 ;  /* 0x000000260c4c723c */ /* 0x000fe2000000184c */
[----:B------:R-:W3:Y:S05]  /*1b280*/  LDSM.16.M88.4 R36, [R223+0x3000] ;  /* 0x00300000df24783b */ /* 0x000eea0000000200 */
[----:B-1----:R-:W-:Y:S06]  /*1b290*/  HMMA.16816.F32 R16, R20, R100, R16 ;  /* 0x000000641410723c */ /* 0x002fec0000001810 */
[C---:B------:R-:W-:Y:S06]  /*1b2a0*/  HMMA.16816.F32 R96, R12.reuse, R64, R96 ;  /* 0x000000400c60723c */ /* 0x040fec0000001860 */
[----:B------:R-:W-:Y:S01]  /*1b2b0*/  HMMA.16816.F32 R92, R12, R66, R92 ;  /* 0x000000420c5c723c */ /* 0x000fe2000000185c */
[----:B------:R-:W-:Y:S04]  /*1b2c0*/  LDSM.16.M88.4 R64, [R223+0x3800] ;  /* 0x00380000df40783b */ /* 0x000fe80000000200 */
[----:B------:R-:W-:Y:S01]  /*1b2d0*/  LDSM.16.M88.4 R12, [R219+0xa800] ;  /* 0x00a80000db0c783b */ /* 0x000fe20000000200 */
[C---:B------:R-:W-:Y:S03]  /*1b2e0*/  HMMA.16816.F32 R28, R60.reuse, R106, R28 ;  /* 0x0000006a3c1c723c */ /* 0x040fe6000000181c */
[----:B------:R-:W-:Y:S03]  /*1b2f0*/  LDSM.16.M88.4 R104, [R212+0x2000] ;  /* 0x00200000d468783b */ /* 0x000fe60000000200 */
[C---:B------:R-:W-:Y:S06]  /*1b300*/  HMMA.16816.F32 R72, R60.reuse, R24, R72 ;  /* 0x000000183c48723c */ /* 0x040fec0000001848 */
[C---:B------:R-:W-:Y:S01]  /*1b310*/  HMMA.16816.F32 R68, R60.reuse, R26, R68 ;  /* 0x0000001a3c44723c */ /* 0x040fe20000001844 */
[----:B------:R-:W1:Y:S05]  /*1b320*/  LDSM.16.M88.4 R24, [R221+0x2000] ;  /* 0x00200000dd18783b */ /* 0x000e6a0000000200 */
[C---:B------:R-:W-:Y:S06]  /*1b330*/  HMMA.16816.F32 R56, R60.reuse, R4, R56 ;  /* 0x000000043c38723c */ /* 0x040fec0000001838 */
[----:B------:R-:W-:Y:S01]  /*1b340*/  HMMA.16816.F32 R76, R60, R6, R76 ;  /* 0x000000063c4c723c */ /* 0x000fe2000000184c */
[----:B------:R-:W1:Y:S05]  /*1b350*/  LDSM.16.M88.4 R4, [R219+0xb000] ;  /* 0x00b00000db04783b */ /* 0x000e6a0000000200 */
[----:B--2---:R-:W-:Y:S06]  /*1b360*/  HMMA.16816.F32 R16, R88, R80, R16 ;  /* 0x000000505810723c */ /* 0x004fec0000001810 */
[C---:B------:R-:W-:Y:S06]  /*1b370*/  HMMA.16816.F32 R96, R60.reuse, R84, R96 ;  /* 0x000000543c60723c */ /* 0x040fec0000001860 */
[----:B------:R-:W-:Y:S01]  /*1b380*/  HMMA.16816.F32 R92, R60, R86, R92 ;  /* 0x000000563c5c723c */ /* 0x000fe2000000185c */
[----:B------:R-:W-:Y:S04]  /*1b390*/  LDSM.16.M88.4 R84, [R225+0xc000] ;  /* 0x00c00000e154783b */ /* 0x000fe80000000200 */
[----:B------:R-:W-:Y:S01]  /*1b3a0*/  LDSM.16.M88.4 R60, [R212+0x2800] ;  /* 0x00280000d43c783b */ /* 0x000fe20000000200 */
[C---:B------:R-:W-:Y:S03]  /*1b3b0*/  HMMA.16816.F32 R28, R20.reuse, R102, R28 ;  /* 0x00000066141c723c */ /* 0x040fe6000000181c */
[----:B------:R-:W-:Y:S03]  /*1b3c0*/  LDSM.16.M88.4 R100, [R219+0xb800] ;  /* 0x00b80000db64783b */ /* 0x000fe60000000200 */
[C---:B---3--:R-:W-:Y:S06]  /*1b3d0*/  HMMA.16816.F32 R72, R20.reuse, R36, R72 ;  /* 0x000000241448723c */ /* 0x048fec0000001848 */
        /* <DEDUP_REMOVED lines=17> */
[----:B------:R-:W4:Y:S05]  /*1b4f0*/  LDSM.16.M88.4 R12, [R225+0xc800] ;  /* 0x00c80000e10c783b */ /* 0x000f2a0000000200 */
        /* <DEDUP_REMOVED lines=16> */
[----:B------:R-:W1:Y:S04]  /*1b600*/  LDSM.16.M88.4 R24, [R212+0x4000] ;  /* 0x00400000d418783b */ /* 0x000e680000000200 */
[----:B------:R-:W-:Y:S01]  /*1b610*/  LDSM.16.M88.4 R80, [R219+0xc800] ;  /* 0x00c80000db50783b */ /* 0x000fe20000000200 */
[C---:B------:R-:W-:Y:S03]  /*1b620*/  HMMA.16816.F32 R28, R36.reuse, R86, R28 ;  /* 0x00000056241c723c */ /* 0x040fe6000000181c */
[----:B------:R-:W-:Y:S03]  /*1b630*/  LDSM.16.M88.4 R84, [R212+0x5000] ;  /* 0x00500000d454783b */ /* 0x000fe60000000200 */
[C---:B----4-:R-:W-:Y:S06]  /*1b640*/  HMMA.16816.F32 R56, R36.reuse, R12, R56 ;  /* 0x0000000c2438723c */ /* 0x050fec0000001838 */
[----:B------:R-:W-:Y:S01]  /*1b650*/  HMMA.16816.F32 R76, R36, R14, R76 ;  /* 0x0000000e244c723c */ /* 0x000fe2000000184c */
[----:B------:R-:W4:Y:S05]  /*1b660*/  LDSM.16.M88.4 R12, [R223+0x4800] ;  /* 0x00480000df0c783b */ /* 0x000f2a0000000200 */
[----:B--2---:R-:W-:Y:S06]  /*1b670*/  HMMA.16816.F32 R16, R104, R40, R16 ;  /* 0x000000286810723c */ /* 0x004fec0000001810 */
[C---:B------:R-:W-:Y:S06]  /*1b680*/  HMMA.16816.F32 R72, R36.reuse, R20, R72 ;  /* 0x000000142448723c */ /* 0x040fec0000001848 */
[C---:B------:R-:W-:Y:S01]  /*1b690*/  HMMA.16816.F32 R68, R36.reuse, R22, R68 ;  /* 0x000000162444723c */ /* 0x040fe20000001844 */
[----:B------:R-:W2:Y:S05]  /*1b6a0*/  LDSM.16.M88.4 R20, [R223+0x5000] ;  /* 0x00500000df14783b */ /* 0x000eaa0000000200 */
[----:B---3--:R-:W-:Y:S06]  /*1b6b0*/  HMMA.16816.F32 R96, R36, R60, R96 ;  /* 0x0000003c2460723c */ /* 0x008fec0000001860 */
[----:B------:R-:W-:Y:S01]  /*1b6c0*/  HMMA.16816.F32 R28, R4, R66, R28 ;  /* 0x00000042041c723c */ /* 0x000fe2000000181c */
[----:B------:R-:W-:Y:S05]  /*1b6d0*/  LDSM.16.M88.4 R64, [R226+0x6000] ;  /* 0x00600000e240783b */ /* 0x000fea0000000200 */
[----:B------:R-:W-:Y:S01]  /*1b6e0*/  HMMA.16816.F32 R92, R36, R62, R92 ;  /* 0x0000003e245c723c */ /* 0x000fe2000000185c */
[----:B------:R-:W3:Y:S04]  /*1b6f0*/  LDSM.16.M88.4 R36, [R225+0xe000] ;  /* 0x00e00000e124783b */ /* 0x000ee80000000200 */
[----:B------:R-:W-:Y:S01]  /*1b700*/  LDSM.16.M88.4 R60, [R225+0xe800] ;  /* 0x00e80000e13c783b */ /* 0x000fe20000000200 */
[----:B-1----:R-:W-:Y:S06]  /*1b710*/  HMMA.16816.F32 R16, R88, R24, R16 ;  /* 0x000000185810723c */ /* 0x002fec0000001810 */
[----:B----4-:R-:W-:Y:S06]  /*1b720*/  HMMA.16816.F32 R56, R4, R12, R56 ;  /* 0x0000000c0438723c */ /* 0x010fec0000001838 */
[----:B------:R-:W-:Y:S01]  /*1b730*/  HMMA.16816.F32 R28, R104, R42, R28 ;  /* 0x0000002a681c723c */ /* 0x000fe2000000181c */
[----:B------:R-:W1:Y:S05]  /*1b740*/  LDSM.16.M88.4 R40, [R224+0x6000] ;  /* 0x00600000e028783b */ /* 0x000e6a0000000200 */
[C---:B------:R-:W-:Y:S01]  /*1b750*/  HMMA.16816.F32 R76, R4.reuse, R14, R76 ;  /* 0x0000000e044c723c */ /* 0x040fe2000000184c */
[----:B------:R-:W4:Y:S05]  /*1b760*/  LDSM.16.M88.4 R12, [R223+0x5800] ;  /* 0x00580000df0c783b */ /* 0x000f2a0000000200 */
[----:B--2---:R-:W-:Y:S06]  /*1b770*/  HMMA.16816.F32 R72, R4, R20, R72 ;  /* 0x000000140448723c */ /* 0x004fec0000001848 */
[----:B---3--:R-:W-:Y:S06]  /*1b780*/  HMMA.16816.F32 R16, R64, R36, R16 ;  /* 0x000000244010723c */ /* 0x008fec0000001810 */
[----:B------:R-:W-:Y:S01]  /*1b790*/  HMMA.16816.F32 R28, R88, R26, R28 ;  /* 0x0000001a581c723c */ /* 0x000fe2000000181c */
[----:B------:R-:W-:Y:S05]  /*1b7a0*/  LDSM.16.M88.4 R24, [R222+0x6000] ;  /* 0x00600000de18783b */ /* 0x000fea0000000200 */
[----:B------:R-:W-:Y:S01]  /*1b7b0*/  HMMA.16816.F32 R68, R4, R22, R68 ;  /* 0x000000160444723c */ /* 0x000fe20000001844 */
[----:B------:R-:W2:Y:S11]  /*1b7c0*/  LDSM.16.M88.4 R20, [R219+0xe000] ;  /* 0x00e00000db14783b */ /* 0x000eb60000000200 */
[----:B-1----:R-:W-:Y:S06]  /*1b7d0*/  HMMA.16816.F32 R16, R40, R112, R16 ;  /* 0x000000702810723c */ /* 0x002fec0000001810 */
[C---:B----4-:R-:W-:Y:S06]  /*1b7e0*/  HMMA.16816.F32 R96, R4.reuse, R12, R96 ;  /* 0x0000000c0460723c */ /* 0x050fec0000001860 */
[----:B------:R-:W-:Y:S01]  /*1b7f0*/  HMMA.16816.F32 R92, R4, R14, R92 ;  /* 0x0000000e045c723c */ /* 0x000fe2000000185c */
[----:B------:R-:W-:Y:S04]  /*1b800*/  LDSM.16.M88.4 R12, [R221+0x6000] ;  /* 0x00600000dd0c783b */ /* 0x000fe80000000200 */
[----:B------:R-:W1:Y:S01]  /*1b810*/  LDSM.16.M88.4 R4, [R212+0x6000] ;  /* 0x00600000d404783b */ /* 0x000e620000000200 */
[C---:B------:R-:W-:Y:S06]  /*1b820*/  HMMA.16816.F32 R56, R104.reuse, R80, R56 ;  /* 0x000000506838723c */ /* 0x040fec0000001838 */
[----:B------:R-:W-:Y:S01]  /*1b830*/  HMMA.16816.F32 R76, R104, R82, R76 ;  /* 0x00000052684c723c */ /* 0x000fe2000000184c */
[----:B------:R-:W3:Y:S05]  /*1b840*/  LDSM.16.M88.4 R80, [R212+0x5800] ;  /* 0x00580000d450783b */ /* 0x000eea0000000200 */
[----:B------:R-:W-:Y:S01]  /*1b850*/  HMMA.16816.F32 R28, R64, R38, R28 ;  /* 0x00000026401c723c */ /* 0x000fe2000000181c */
[----:B------:R-:W-:Y:S05]  /*1b860*/  LDSM.16.M88.4 R36, [R223+0x6800] ;  /* 0x00680000df24783b */ /* 0x000fea0000000200 */
[----:B--2---:R-:W-:Y:S06]  /*1b870*/  HMMA.16816.F32 R16, R24, R20, R16 ;  /* 0x000000141810723c */ /* 0x004fec0000001810 */
[C---:B------:R-:W-:Y:S06]  /*1b880*/  HMMA.16816.F32 R96, R104.reuse, R100, R96 ;  /* 0x000000646860723c */ /* 0x040fec0000001860 */
[C---:B------:R-:W-:Y:S06]  /*1b890*/  HMMA.16816.F32 R72, R104.reuse, R108, R72 ;  /* 0x0000006c6848723c */ /* 0x040fec0000001848 */
[C---:B------:R-:W-:Y:S01]  /*1b8a0*/  HMMA.16816.F32 R68, R104.reuse, R110, R68 ;  /* 0x0000006e6844723c */ /* 0x040fe20000001844 */
[----:B------:R-:W2:Y:S05]  /*1b8b0*/  LDSM.16.M88.4 R108, [R225+0xf000] ;  /* 0x00f00000e16c783b */ /* 0x000eaa0000000200 */
[----:B------:R-:W-:Y:S01]  /*1b8c0*/  HMMA.16816.F32 R100, R104, R102, R92 ;  /* 0x000000666864723c */ /* 0x000fe2000000185c */
[----:B------:R-:W-:Y:S05]  /*1b8d0*/  LDSM.16.M88.4 R92, [R219+0xe800] ;  /* 0x00e80000db5c783b */ /* 0x000fea0000000200 */
[----:B------:R-:W-:Y:S06]  /*1b8e0*/  HMMA.16816.F32 R28, R40, R114, R28 ;  /* 0x00000072281c723c */ /* 0x000fec000000181c */
[----:B-1----:R-:W-:Y:S06]  /*1b8f0*/  HMMA.16816.F32 R16, R12, R4, R16 ;  /* 0x000000040c10723c */ /* 0x002fec0000001810 */
[C---:B------:R-:W-:Y:S06]  /*1b900*/  HMMA.16816.F32 R72, R88.reuse, R84, R72 ;  /* 0x000000545848723c */ /* 0x040fec0000001848 */
[C---:B------:R-:W-:Y:S06]  /*1b910*/  HMMA.16816.F32 R68, R88.reuse, R86, R68 ;  /* 0x000000565844723c */ /* 0x040fec0000001844 */
[C---:B---3--:R-:W-:Y:S06]  /*1b920*/  HMMA.16816.F32 R96, R88.reuse, R80, R96 ;  /* 0x000000505860723c */ /* 0x048fec0000001860 */
[----:B------:R-:W-:Y:S01]  /*1b930*/  HMMA.16816.F32 R100, R88, R82, R100 ;  /* 0x000000525864723c */ /* 0x000fe20000001864 */
[----:B------:R-:W1:Y:S05]  /*1b940*/  LDSM.16.M88.4 R80, [R225+0xf800] ;  /* 0x00f80000e150783b */ /* 0x000e6a0000000200 */
[----:B------:R-:W-:Y:S01]  /*1b950*/  HMMA.16816.F32 R28, R24, R22, R28 ;  /* 0x00000016181c723c */ /* 0x000fe2000000181c */
[----:B------:R-:W3:Y:S01]  /*1b960*/  LDSM.16.M88.4 R20, [R223+0x7000] ;  /* 0x00700000df14783b */ /* 0x000ee20000000200 */
[----:B------:R-:W-:-:S04]  /*1b970*/  FMUL.FTZ R17, R17, R0 ;  /* 0x0000000011117220 */ /* 0x000fc80000410000 */
[----:B------:R-:W-:Y:S01]  /*1b980*/  HMMA.16816.F32 R56, R88, R116, R56 ;  /* 0x000000745838723c */ /* 0x000fe20000001838 */
[----:B------:R-:W-:-:S05]  /*1b990*/  FMUL.FTZ R18, R18, R0 ;  /* 0x0000000012127220 */ /* 0x000fca0000410000 */
[----:B------:R-:W-:Y:S01]  /*1b9a0*/  HMMA.16816.F32 R76, R88, R118, R76 ;  /* 0x00000076584c723c */ /* 0x000fe2000000184c */
[-C--:B------:R-:W-:Y:S01]  /*1b9b0*/  FMUL.FTZ R9, R16, R0.reuse ;  /* 0x0000000010097220 */ /* 0x080fe20000410000 */
[----:B------:R-:W4:Y:S01]  /*1b9c0*/  MUFU.TANH R32, R17 ;  /* 0x0000001100207308 */ /* 0x000f220000002400 */
[----:B------:R-:W-:-:S03]  /*1b9d0*/  FMUL.FTZ R46, R19, R0 ;  /* 0x00000000132e7220 */ /* 0x000fc60000410000 */
[C---:B--2---:R-:W-:Y:S04]  /*1b9e0*/  HMMA.16816.F32 R72, R64.reuse, R108, R72 ;  /* 0x0000006c4048723c */ /* 0x044fe80000001848 */
[----:B------:R2:W1:Y:S02]  /*1b9f0*/  MUFU.TANH R44, R18 ;  /* 0x00000012002c7308 */ /* 0x0004640000002400 */
[----:B------:R-:W-:Y:S06]  /*1ba00*/  HMMA.16816.F32 R68, R64, R110, R68 ;  /* 0x0000006e4044723c */ /* 0x000fec0000001844 */
[----:B------:R-:W-:Y:S01]  /*1ba10*/  HMMA.16816.F32 R28, R12, R6, R28 ;  /* 0x000000060c1c723c */ /* 0x000fe2000000181c */
[----:B------:R-:W-:Y:S04]  /*1ba20*/  LDSM.16.M88.4 R4, [R219+0xf000] ;  /* 0x00f00000db04783b */ /* 0x000fe80000000200 */
[----:B--2---:R-:W2:Y:S01]  /*1ba30*/  LDSM.16.M88.4 R16, [R223+0x7800] ;  /* 0x00780000df10783b */ /* 0x004ea20000000200 */
[C---:B------:R-:W-:Y:S06]  /*1ba40*/  HMMA.16816.F32 R56, R64.reuse, R60, R56 ;  /* 0x0000003c4038723c */ /* 0x040fec0000001838 */
[C---:B------:R-:W-:Y:S01]  /*1ba50*/  HMMA.16816.F32 R76, R64.reuse, R62, R76 ;  /* 0x0000003e404c723c */ /* 0x040fe2000000184c */
[----:B------:R-:W-:Y:S05]  /*1ba60*/  LDSM.16.M88.4 R60, [R212+0x6800] ;  /* 0x00680000d43c783b */ /* 0x000fea0000000200 */
[C---:B-1----:R-:W-:Y:S06]  /*1ba70*/  HMMA.16816.F32 R96, R64.reuse, R80, R96 ;  /* 0x000000504060723c */ /* 0x042fec0000001860 */
[----:B------:R-:W-:Y:S06]  /*1ba80*/  HMMA.16816.F32 R100, R64, R82, R100 ;  /* 0x000000524064723c */ /* 0x000fec0000001864 */
[C---:B---3--:R-:W-:Y:S06]  /*1ba90*/  HMMA.16816.F32 R72, R40.reuse, R20, R72 ;  /* 0x000000142848723c */ /* 0x048fec0000001848 */
[C---:B------:R-:W-:Y:S01]  /*1baa0*/  HMMA.16816.F32 R68, R40.reuse, R22, R68 ;  /* 0x000000162844723c */ /* 0x040fe20000001844 */
[----:B------:R-:W1:Y:S05]  /*1bab0*/  LDSM.16.M88.4 R20, [R219+0xf800] ;  /* 0x00f80000db14783b */ /* 0x000e6a0000000200 */
[C---:B------:R-:W-:Y:S06]  /*1bac0*/  HMMA.16816.F32 R56, R40.reuse, R36, R56 ;  /* 0x000000242838723c */ /* 0x040fec0000001838 */
[C---:B------:R-:W-:Y:S01]  /*1bad0*/  HMMA.16816.F32 R76, R40.reuse, R38, R76 ;  /* 0x00000026284c723c */ /* 0x040fe2000000184c */
[----:B------:R-:W3:Y:S05]  /*1bae0*/  LDSM.16.M88.4 R36, [R212+0x7000] ;  /* 0x00700000d424783b */ /* 0x000eea0000000200 */
[C---:B--2---:R-:W-:Y:S06]  /*1baf0*/  HMMA.16816.F32 R96, R40.reuse, R16, R96 ;  /* 0x000000102860723c */ /* 0x044fec0000001860 */
[----:B------:R-:W-:Y:S06]  /*1bb00*/  HMMA.16816.F32 R100, R40, R18, R100 ;  /* 0x000000122864723c */ /* 0x000fec0000001864 */
[C---:B------:R-:W-:Y:S06]  /*1bb10*/  HMMA.16816.F32 R72, R24.reuse, R4, R72 ;  /* 0x000000041848723c */ /* 0x040fec0000001848 */
[C---:B------:R-:W-:Y:S01]  /*1bb20*/  HMMA.16816.F32 R68, R24.reuse, R6, R68 ;  /* 0x000000061844723c */ /* 0x040fe20000001844 */
[----:B------:R-:W2:Y:S01]  /*1bb30*/  LDSM.16.M88.4 R4, [R212+0x7800] ;  /* 0x00780000d404783b */ /* 0x000ea20000000200 */
[-C--:B------:R-:W-:Y:S01]  /*1bb40*/  FMUL.FTZ R28, R28, R0.reuse ;  /* 0x000000001c1c7220 */ /* 0x080fe20000410000 */
[-C--:B------:R-:W-:Y:S01]  /*1bb50*/  FMUL.FTZ R29, R29, R0.reuse ;  /* 0x000000001d1d7220 */ /* 0x080fe20000410000 */
[-C--:B------:R-:W-:Y:S01]  /*1bb60*/  FMUL.FTZ R30, R30, R0.reuse ;  /* 0x000000001e1e7220 */ /* 0x080fe20000410000 */
[----:B------:R-:W-:Y:S01]  /*1bb70*/  FMUL.FTZ R31, R31, R0 ;  /* 0x000000001f1f7220 */ /* 0x000fe20000410000 */
[----:B------:R-:W-:Y:S01]  /*1bb80*/  HMMA.16816.F32 R56, R24, R92, R56 ;  /* 0x0000005c1838723c */ /* 0x000fe20000001838 */
[----:B------:R-:W-:Y:S01]  /*1bb90*/  ISETP.GT.AND P6, PT, R243, R231, PT ;  /* 0x000000e7f300720c */ /* 0x000fe20003fc4270 */
[----:B------:R-:W2:Y:S01]  /*1bba0*/  MUFU.TANH R9, R9 ;  /* 0x0000000900097308 */ /* 0x000ea20000002400 */
[----:B------:R-:W-:Y:S01]  /*1bbb0*/  IADD3 R8, -R8, R53, -R238 ;  /* 0x0000003508087210 */ /* 0x000fe20007ffe9ee */
[----:B------:R-:W-:-:S04]  /*1bbc0*/  DEPBAR.LE SB0, 0x0 ;  /* 0x000080000000791a */ /* 0x000fc80000000000 */
[C---:B------:R-:W-:Y:S06]  /*1bbd0*/  HMMA.16816.F32 R76, R24.reuse, R94, R76 ;  /* 0x0000005e184c723c */ /* 0x040fec000000184c */
[C---:B-1----:R-:W-:Y:S06]  /*1bbe0*/  HMMA.16816.F32 R96, R24.reuse, R20, R96 ;  /* 0x000000141860723c */ /* 0x042fec0000001860 */
[----:B------:R-:W-:Y:S06]  /*1bbf0*/  HMMA.16816.F32 R100, R24, R22, R100 ;  /* 0x000000161864723c */ /* 0x000fec0000001864 */
[C---:B------:R-:W-:Y:S06]  /*1bc00*/  HMMA.16816.F32 R56, R12.reuse, R60, R56 ;  /* 0x0000003c0c38723c */ /* 0x040fec0000001838 */
[C---:B------:R-:W-:Y:S06]  /*1bc10*/  HMMA.16816.F32 R76, R12.reuse, R62, R76 ;  /* 0x0000003e0c4c723c */ /* 0x040fec000000184c */
[C---:B---3--:R-:W-:Y:S06]  /*1bc20*/  HMMA.16816.F32 R72, R12.reuse, R36, R72 ;  /* 0x000000240c48723c */ /* 0x048fec0000001848 */
[C---:B------:R-:W-:Y:S06]  /*1bc30*/  HMMA.16816.F32 R68, R12.reuse, R38, R68 ;  /* 0x000000260c44723c */ /* 0x040fec0000001844 */
[C---:B--2---:R-:W-:Y:S06]  /*1bc40*/  HMMA.16816.F32 R96, R12.reuse, R4, R96 ;  /* 0x000000040c60723c */ /* 0x044fec0000001860 */
[----:B------:R-:W-:Y:S01]  /*1bc50*/  HMMA.16816.F32 R100, R12, R6, R100 ;  /* 0x000000060c64723c */ /* 0x000fe20000001864 */
[----:B------:R-:W-:-:S04]  /*1bc60*/  SHF.R.S32.HI R5, RZ, 0x1f, R50 ;  /* 0x0000001fff057819 */ /* 0x000fc80000011432 */
[----:B------:R-:W-:Y:S01]  /*1bc70*/  LEA.HI R5, R5, R50, RZ, 0x2 ;  /* 0x0000003205057211 */ /* 0x000fe200078f10ff */
[----:B------:R-:W-:-:S03]  /*1bc80*/  FMUL.FTZ R47, R56, R0 ;  /* 0x00000000382f7220 */ /* 0x000fc60000410000 */
[----:B------:R-:W-:Y:S01]  /*1bc90*/  SHF.R.S32.HI R5, RZ, 0x2, R5 ;  /* 0x00000002ff057819 */ /* 0x000fe20000011405 */
        /* <DEDUP_REMOVED lines=10> */
[----:B------:R-:W-:Y:S01]  /*1bd40*/  LEA R5, R51, R5, 0x4 ;  /* 0x0000000533057211 */ /* 0x000fe200078e20ff */
        /* <DEDUP_REMOVED lines=12> */
[----:B------:R-:W-:Y:S01]  /*1be10*/  FMUL.FTZ R103, R103, R0 ;  /* 0x0000000067677220 */ /* 0x000fe20000410000 */
[----:B------:R-:W-:Y:S01]  /*1be20*/  IADD3 R52, R52, R5, RZ ;  /* 0x0000000534347210 */ /* 0x000fe20007ffe0ff */
[----:B------:R-:W1:Y:S01]  /*1be30*/  MUFU.TANH R46, R46 ;  /* 0x0000002e002e7308 */ /* 0x000e620000002400 */
[----:B------:R-:W-:-:S07]  /*1be40*/  IADD3 R5, R53, 0x1, -R238 ;  /* 0x0000000135057810 */ /* 0x000fce0007ffe8ee */
[----:B------:R-:W2:Y:S01]  /*1be50*/  MUFU.TANH R28, R28 ;  /* 0x0000001c001c7308 */ /* 0x000ea20000002400 */
[----:B------:R-:W-:-:S07]  /*1be60*/  IADD3 R3, R3, R5, RZ ;  /* 0x0000000503037210 */ /* 0x000fce0007ffe0ff */
[----:B------:R-:W3:Y:S01]  /*1be70*/  MUFU.TANH R29, R29 ;  /* 0x0000001d001d7308 */ /* 0x000ee20000002400 */
[----:B------:R-:W-:-:S07]  /*1be80*/  VIADD R245, R52, 0x8 ;  /* 0x0000000834f57836 */ /* 0x000fce0000000000 */
[----:B------:R-:W1:Y:S08]  /*1be90*/  MUFU.TANH R30, R30 ;  /* 0x0000001e001e7308 */ /* 0x000e700000002400 */
        /* <DEDUP_REMOVED lines=11> */
[----:B------:R1:W1:Y:S08]  /*1bf50*/  MUFU.TANH R251, R74 ;  /* 0x0000004a00fb7308 */ /* 0x0002700000002400 */
[----:B------:R1:W1:Y:S08]  /*1bf60*/  MUFU.TANH R250, R75 ;  /* 0x0000004b00fa7308 */ /* 0x0002700000002400 */
[----:B------:R-:W1:Y:S08]  /*1bf70*/  MUFU.TANH R4, R4 ;  /* 0x0000000400047308 */ /* 0x000e700000002400 */
[----:B------:R1:W1:Y:S08]  /*1bf80*/  MUFU.TANH R252, R69 ;  /* 0x0000004500fc7308 */ /* 0x0002700000002400 */
        /* <DEDUP_REMOVED lines=9> */
[----:B------:R1:W1:Y:S01]  /*1c020*/  MUFU.TANH R190, R103 ;  /* 0x0000006700be7308 */ /* 0x0002620000002400 */
[----:B------:R-:W-:Y:S01]  /*1c030*/  IADD3 R248, R3, 0x8, R52 ;  /* 0x0000000803f87810 */ /* 0x000fe20007ffe034 */
[----:B------:R-:W-:Y:S01]  /*1c040*/  BSSY B1, `(.L_x_3078) ;  /* 0x00000d3000017945 */ /* 0x000fe20003800000 */
[----:B------:R-:W-:-:S02]  /*1c050*/  SHF.L.U32 R45, R45, 0x1, RZ ;  /* 0x000000012d2d7819 */ /* 0x000fc400000006ff */
[----:B------:R-:W-:Y:S01]  /*1c060*/  ISETP.NE.U32.AND P0, PT, R240, RZ, PT ;  /* 0x000000fff000720c */ /* 0x000fe20003f05070 */
[C---:B------:R-:W-:Y:S01]  /*1c070*/  VIADD R214, R223.reuse, 0x1000 ;  /* 0x00001000dfd67836 */ /* 0x040fe20000000000 */
[C---:B------:R-:W-:Y:S01]  /*1c080*/  VIADDMNMX R245, R8.reuse, R245, RZ, !PT ;  /* 0x000000f508f57246 */ /* 0x040fe200078001ff */
[C---:B------:R-:W-:Y:S01]  /*1c090*/  VIADD R209, R223.reuse, 0x3000 ;  /* 0x00003000dfd17836 */ /* 0x040fe20000000000 */
[-C--:B------:R-:W-:Y:S01]  /*1c0a0*/  VIADDMNMX R247, R8, R52.reuse, RZ, !PT ;  /* 0x0000003408f77246 */ /* 0x080fe200078001ff */
[----:B------:R-:W-:Y:S01]  /*1c0b0*/  VIADD R204, R223, 0x5800 ;  /* 0x00005800dfcc7836 */ /* 0x000fe20000000000 */
[----:B------:R-:W-:Y:S02]  /*1c0c0*/  VIADDMNMX R246, R3, R52, R53, PT ;  /* 0x0000003403f67246 */ /* 0x000fe40003800135 */
[----:B------:R-:W-:Y:S02]  /*1c0d0*/  VIMNMX R248, R248, R53, PT ;  /* 0x00000035f8f87248 */ /* 0x000fe40003fe0100 */
[----:B------:R-:W-:-:S02]  /*1c0e0*/  LOP3.LUT R0, R45, 0x6, RZ, 0xc0, !PT ;  /* 0x000000062d007812 */ /* 0x000fc400078ec0ff */
[----:B------:R-:W-:Y:S02]  /*1c0f0*/  ISETP.NE.AND.EX P0, PT, R241, RZ, PT, P0 ;  /* 0x000000fff100720c */ /* 0x000fe40003f05300 */
[C---:B------:R-:W-:Y:S02]  /*1c100*/  IADD3 R215, R223.reuse, 0x800, RZ ;  /* 0x00000800dfd77810 */ /* 0x040fe40007ffe0ff */
[C---:B------:R-:W-:Y:S02]  /*1c110*/  IADD3 R213, R223.reuse, 0x1800, RZ ;  /* 0x00001800dfd57810 */ /* 0x040fe40007ffe0ff */
[C---:B------:R-:W-:Y:S02]  /*1c120*/  IADD3 R211, R223.reuse, 0x2000, RZ ;  /* 0x00002000dfd37810 */ /* 0x040fe40007ffe0ff */
[C---:B------:R-:W-:Y:S02]  /*1c130*/  IADD3 R210, R223.reuse, 0x2800, RZ ;  /* 0x00002800dfd27810 */ /* 0x040fe40007ffe0ff */
[----:B------:R-:W-:-:S02]  /*1c140*/  IADD3 R208, R223, 0x3800, RZ ;  /* 0x00003800dfd07810 */ /* 0x000fc40007ffe0ff */
[C---:B------:R-:W-:Y:S02]  /*1c150*/  IADD3 R207, R223.reuse, 0x4000, RZ ;  /* 0x00004000dfcf7810 */ /* 0x040fe40007ffe0ff */
[C---:B------:R-:W-:Y:S02]  /*1c160*/  IADD3 R206, R223.reuse, 0x4800, RZ ;  /* 0x00004800dfce7810 */ /* 0x040fe40007ffe0ff */
[C---:B------:R-:W-:Y:S02]  /*1c170*/  IADD3 R205, R223.reuse, 0x5000, RZ ;  /* 0x00005000dfcd7810 */ /* 0x040fe40007ffe0ff */
[C---:B------:R-:W-:Y:S02]  /*1c180*/  IADD3 R203, R223.reuse, 0x6000, RZ ;  /* 0x00006000dfcb7810 */ /* 0x040fe40007ffe0ff */
[C---:B------:R-:W-:Y:S02]  /*1c190*/  IADD3 R202, R223.reuse, 0x6800, RZ ;  /* 0x00006800dfca7810 */ /* 0x040fe40007ffe0ff */
[----:B------:R-:W-:-:S02]  /*1c1a0*/  IADD3 R201, R223, 0x7000, RZ ;  /* 0x00007000dfc97810 */ /* 0x000fc40007ffe0ff */
[----:B------:R-:W-:Y:S01]  /*1c1b0*/  IADD3 R200, R223, 0x7800, RZ ;  /* 0x00007800dfc87810 */ /* 0x000fe20007ffe0ff */
[----:B------:R-:W-:Y:S06]  /*1c1c0*/  BAR.SYNC.DEFER_BLOCKING 0x0 ;  /* 0x0000000000007b1d */ /* 0x000fec0000010000 */
[----:B-1234-:R-:W-:Y:S05]  /*1c1d0*/  @!P6 BRA `(.L_x_3079) ;  /* 0x0000000800e4e947 */ /* 0x01efea0003800000 */
        /* <DEDUP_REMOVED lines=44> */
[C---:B------:R-:W-:Y:S01]  /*1c4a0*/  IMAD.WIDE R14, R3.reuse, 0x4, R240 ;  /* 0x00000004030e7825 */ /* 0x040fe200078e02f0 */
[----:B------:R1:W3:Y:S04]  /*1c4b0*/  LD.E R7, desc[UR6][R22.64] ;  /* 0x0000000616077980 */ /* 0x0002e8000c101900 */
[----:B------:R-:W3:Y:S04]  /*1c4c0*/  LD.E R8, desc[UR6][R14.64] ;  /* 0x000000060e087980 */ /* 0x000ee8000c101900 */
[----:B------:R-:W4:Y:S01]  /*1c4d0*/  LD.E.64 R14, desc[UR6][R10.64+0x20] ;  /* 0x000020060a0e7980 */ /* 0x000f22000c101b00 */
[----:B------:R-:W-:-:S05]  /*1c4e0*/  IADD3 R3, R3, -R5, RZ ;  /* 0x8000000503037210 */ /* 0x000fca0007ffe0ff */
[----:B------:R-:W-:-:S05]  /*1c4f0*/  IMAD R6, R6, R3, -0x40 ;  /* 0xffffffc006067424 */ /* 0x000fca00078e0203 */
[----:B------:R-:W-:Y:S01]  /*1c500*/  SHF.R.S32.HI R5, RZ, 0x1f, R6 ;  /* 0x0000001fff057819 */ /* 0x000fe20000011406 */
[-C--:B--2---:R-:W-:Y:S02]  /*1c510*/  IMAD R3, R13, R6.reuse, RZ ;  /* 0x000000060d037224 */ /* 0x084fe400078e02ff */
[----:B-1----:R-:W-:-:S04]  /*1c520*/  IMAD.WIDE.U32 R22, R12, R6, RZ ;  /* 0x000000060c167225 */ /* 0x002fc800078e00ff */
        /* <DEDUP_REMOVED lines=9> */
.L_x_3081:
[----:B------:R-:W2:Y:S02]  /*1c5c0*/  LD.E R6, desc[UR6][R10.64+0x38] ;  /* 0x000038060a067980 */ /* 0x000ea4000c101900 */
[----:B--2---:R-:W-:-:S04]  /*1c5d0*/  LEA R6, -R6, RZ, 0x6 ;  /* 0x000000ff06067211 */ /* 0x004fc800078e31ff */
[----:B------:R-:W-:Y:S02]  /*1c5e0*/  SHF.R.S32.HI R3, RZ, 0x1f, R6 ;  /* 0x0000001fff037819 */ /* 0x000fe40000011406 */
.L_x_3082:
[----:B------:R-:W-:Y:S05]  /*1c5f0*/  BSYNC B0 ;  /* 0x0000000000007941 */ /* 0x000fea0003800000 */
.L_x_3080:
[C---:B------:R-:W-:Y:S02]  /*1c600*/  LOP3.LUT P5, RZ, R244.reuse, 0x1, RZ, 0xc0, !PT ;  /* 0x00000001f4ff7812 */ /* 0x040fe400078ac0ff */
[----:B------:R-:W-:Y:S02]  /*1c610*/  LOP3.LUT P4, RZ, R244, 0x2, RZ, 0xc0, !PT ;  /* 0x00000002f4ff7812 */ /* 0x000fe4000788c0ff */
[C---:B------:R-:W-:Y:S02]  /*1c620*/  LEA R42, P2, R6.reuse, R233, 0x1 ;  /* 0x000000e9062a7211 */ /* 0x040fe400078408ff */
[----:B------:R-:W-:Y:S02]  /*1c630*/  IADD3 R5, P1, R6, R229, RZ ;  /* 0x000000e506057210 */ /* 0x000fe40007f3e0ff */
[----:B------:R-:W-:Y:S02]  /*1c640*/  LOP3.LUT P3, RZ, R244, 0x4, RZ, 0xc0, !PT ;  /* 0x00000004f4ff7812 */ /* 0x000fe4000786c0ff */
[----:B------:R-:W-:Y:S01]  /*1c650*/  LEA.HI.X R43, R6, R232, R3, 0x1, P2 ;  /* 0x000000e8062b7211 */ /* 0x000fe200010f0c03 */
[----:B------:R-:W-:Y:S01]  /*1c660*/  IMAD.X R3, R3, 0x1, R230, P1 ;  /* 0x0000000103037824 */ /* 0x000fe200008e06e6 */
[----:B------:R-:W-:-:S02]  /*1c670*/  LOP3.LUT P2, RZ, R244, 0x8, RZ, 0xc0, !PT ;  /* 0x00000008f4ff7812 */ /* 0x000fc4000784c0ff */
[CC--:B------:R-:W-:Y:S01]  /*1c680*/  @P5 LEA R40, P1, R5.reuse, R233.reuse, 0x1 ;  /* 0x000000e905285211 */ /* 0x0c0fe200078208ff */
[----:B------:R-:W-:Y:S01]  /*1c690*/  @!PT LDS RZ, [RZ] ;  /* 0x00000000fffff984 */ /* 0x000fe20000000800 */
[----:B------:R-:W-:Y:S01]  /*1c6a0*/  @!PT LDS RZ, [RZ] ;  /* 0x00000000fffff984 */ /* 0x000fe20000000800 */
[----:B------:R-:W-:Y:S01]  /*1c6b0*/  @!PT LDS RZ, [RZ] ;  /* 0x00000000fffff984 */ /* 0x000fe20000000800 */
[----:B------:R1:W-:Y:S03]  /*1c6c0*/  @P5 LDGSTS.E.BYPASS.LTC128B.128 [R242+0x8000], desc[UR6][R42.64] ;  /* 0x080000002af25fae */ /* 0x0003e6000b901d46 */
[C---:B------:R-:W-:Y:S01]  /*1c6d0*/  @P5 LEA.HI.X R41, R5.reuse, R232, R3, 0x1, P1 ;  /* 0x000000e805295211 */ /* 0x040fe200008f0c03 */
[----:B------:R1:W-:Y:S01]  /*1c6e0*/  @!P5 STS.128 [R242+0x8000], RZ ;  /* 0x008000fff200d388 */ /* 0x0003e20000000c00 */
[----:B------:R-:W-:-:S03]  /*1c6f0*/  @P4 LEA R26, P1, R5, R233, 0x1 ;  /* 0x000000e9051a4211 */ /* 0x000fc600078208ff */
[----:B------:R-:W-:Y:S01]  /*1c700*/  @!PT LDS RZ, [RZ] ;  /* 0x00000000fffff984 */ /* 0x000fe20000000800 */
[----:B------:R-:W-:Y:S01]  /*1c710*/  @!PT LDS RZ, [RZ] ;  /* 0x00000000fffff984 */ /* 0x000fe20000000800 */
[----:B------:R-:W-:Y:S01]  /*1c720*/  @!PT LDS RZ, [RZ] ;  /* 0x00000000fffff984 */ /* 0x000fe20000000800 */
[----:B------:R1:W-:Y:S01]  /*1c730*/  @P4 LDGSTS.E.BYPASS.LTC128B.128 [R242+0xa000], desc[UR6][R42.64+0x80] ;  /* 0x0a0000802af24fae */ /* 0x0003e2000b901d46 */
[CCC-:B------:R-:W-:Y:S02]  /*1c740*/  @P4 LEA.HI.X R27, R5.reuse, R232.reuse, R3.reuse, 0x1, P1 ;  /* 0x000000e8051b4211 */ /* 0x1c0fe400008f0c03 */
[CC--:B------:R-:W-:Y:S01]  /*1c750*/  @P3 LEA R24, P1, R5.reuse, R233.reuse, 0x1 ;  /* 0x000000e905183211 */ /* 0x0c0fe200078208ff */
[----:B------:R1:W-:Y:S03]  /*1c760*/  @!P4 STS.128 [R242+0xa000], RZ ;  /* 0x00a000fff200c388 */ /* 0x0003e60000000c00 */
[C---:B------:R-:W-:Y:S01]  /*1c770*/  @P3 LEA.HI.X R25, R5.reuse, R232, R3, 0x1, P1 ;  /* 0x000000e805193211 */ /* 0x040fe200008f0c03 */
[----:B------:R-:W-:Y:S01]  /*1c780*/  @!PT LDS RZ, [RZ] ;  /* 0x00000000fffff984 */ /* 0x000fe20000000800 */
[----:B------:R-:W-:Y:S01]  /*1c790*/  @!PT LDS RZ, [RZ] ;  /* 0x00000000fffff984 */ /* 0x000fe20000000800 */
[----:B------:R-:W-:Y:S01]  /*1c7a0*/  @!PT LDS RZ, [RZ] ;  /* 0x00000000fffff984 */ /* 0x000fe20000000800 */
[----:B------:R1:W-:Y:S01]  /*1c7b0*/  @P3 LDGSTS.E.BYPASS.LTC128B.128 [R242+0xc000], desc[UR6][R42.64+0x100] ;  /* 0x0c0001002af23fae */ /* 0x0003e2000b901d46 */
[----:B------:R-:W-:-:S03]  /*1c7c0*/  @P2 LEA R22, P1, R5, R233, 0x1 ;  /* 0x000000e905162211 */ /* 0x000fc600078208ff */
[----:B------:R1:W-:Y:S01]  /*1c7d0*/  @!P3 STS.128 [R242+0xc000], RZ ;  /* 0x00c000fff200b388 */ /* 0x0003e20000000c00 */
[CC--:B------:R-:W-:Y:S02]  /*1c7e0*/  @P2 LEA.HI.X R23, R5.reuse, R232.reuse, R3, 0x1, P1 ;  /* 0x000000e805172211 */ /* 0x0c0fe400008f0c03 */
[----:B------:R-:W-:Y:S01]  /*1c7f0*/  IADD3 R5, P1, R5, R229, RZ ;  /* 0x000000e505057210 */ /* 0x000fe20007f3e0ff */
[----:B------:R-:W-:Y:S01]  /*1c800*/  @!PT LDS RZ, [RZ] ;  /* 0x00000000fffff984 */ /* 0x000fe20000000800 */
[----:B------:R-:W-:Y:S01]  /*1c810*/  @!PT LDS RZ, [RZ] ;  /* 0x00000000fffff984 */ /* 0x000fe20000000800 */
[----:B------:R-:W-:Y:S01]  /*1c820*/  @!PT LDS RZ, [RZ] ;  /* 0x00000000fffff984 */ /* 0x000fe20000000800 */
[----:B------:R1:W-:Y:S04]  /*1c830*/  @P2 LDGSTS.E.BYPASS.LTC128B.128 [R242+0xe000], desc[UR6][R42.64+0x180] ;  /* 0x0e0001802af22fae */ /* 0x0003e8000b901d46 */
        /* <DEDUP_REMOVED lines=10> */
[CCC-:B------:R-:W-:Y:S02]  /*1c8e0*/  @P4 LEA.HI.X R15, R5.reuse, R232.reuse, R3.reuse, 0x1, P1 ;  /* 0x000000e8050f4211 */ /* 0x1c0fe400008f0c03 */
        /* <DEDUP_REMOVED lines=12> */
[CC--:B------:R-:W-:Y:S02]  /*1c9b0*/  @P2 LEA.HI.X R7, R5.reuse, R232.reuse, R3, 0x1, P1 ;  /* 0x000000e805072211 */ /* 0x0c0fe400008f0c03 */
[----:B------:R-:W-:Y:S01]  /*1c9c0*/  IADD3 R5, P1, R5, R229, RZ ;  /* 0x000000e505057210 */ /* 0x000fe20007f3e0ff */
[----:B------:R1:W-:Y:S04]  /*1c9d0*/  @!P3 STS.128 [R242+0xc800], RZ ;  /* 0x00c800fff200b388 */ /* 0x0003e80000000c00 */
        /* <DEDUP_REMOVED lines=21> */
[----:B------:R-:W-:Y:S01]  /*1cb30*/  @P2 LEA R56, P1, R5, R233, 0x1 ;  /* 0x000000e905382211 */ /* 0x000fe200078208ff */
[----:B------:R-:W-:-:S02]  /*1cb40*/  IMAD.MOV.U32 R233, RZ, RZ, R42 ;  /* 0x000000ffffe97224 */ /* 0x000fc400078e002a */
        /* <DEDUP_REMOVED lines=34> */
.L_x_3079:
[----:B------:R-:W-:Y:S05]  /*1cd70*/  BSYNC B1 ;  /* 0x0000000000017941 */ /* 0x000fea0003800000 */
.L_x_3078:
[----:B------:R-:W2:Y:S01]  /*1cd80*/  LD.E R189, desc[UR6][R10.64+0xdc] ;  /* 0x0000dc060abd7980 */ /* 0x000ea2000c101900 */
[----:B------:R-:W-:Y:S01]  /*1cd90*/  IMAD.IADD R0, R2, 0x1, R0 ;  /* 0x0000000102007824 */ /* 0x000fe200078e0200 */
[----:B------:R-:W-:-:S03]  /*1cda0*/  LEA R220, R35, UR4, 0x1 ;  /* 0x0000000423dc7c11 */ /* 0x000fc6000f8e08ff */
[C---:B------:R-:W-:Y:S01]  /*1cdb0*/  VIADD R2, R0.reuse, 0x1 ;  /* 0x0000000100027836 */ /* 0x040fe20000000000 */
[C---:B------:R-:W-:Y:S01]  /*1cdc0*/  ISETP.GE.AND P1, PT, R0.reuse, R247, PT ;  /* 0x000000f70000720c */ /* 0x040fe20003f26270 */
[C---:B------:R-:W-:Y:S01]  /*1cdd0*/  VIADD R3, R0.reuse, 0x8 ;  /* 0x0000000800037836 */ /* 0x040fe20000000000 */
[C---:B------:R-:W-:Y:S01]  /*1cde0*/  ISETP.GE.AND P5, PT, R0.reuse, R245, PT ;  /* 0x000000f50000720c */ /* 0x040fe20003fa6270 */
[----:B-1----:R-:W-:Y:S01]  /*1cdf0*/  VIADD R12, R0, 0x20 ;  /* 0x00000020000c7836 */ /* 0x002fe20000000000 */
[----:B------:R-:W-:Y:S01]  /*1ce00*/  ISETP.GE.AND P4, PT, R2, R247, PT ;  /* 0x000000f70200720c */ /* 0x000fe20003f86270 */
[----:B------:R-:W-:Y:S01]  /*1ce10*/  VIADD R8, R0, 0x21 ;  /* 0x0000002100087836 */ /* 0x000fe20000000000 */
[----:B------:R-:W-:Y:S01]  /*1ce20*/  ISETP.GE.AND P2, PT, R2, R245, PT ;  /* 0x000000f50200720c */ /* 0x000fe20003f46270 */
[C---:B------:R-:W-:Y:S01]  /*1ce30*/  VIADD R7, R0.reuse, 0x28 ;  /* 0x0000002800077836 */ /* 0x040fe20000000000 */
[CC--:B------:R-:W-:Y:S01]  /*1ce40*/  ISETP.GE.OR P1, PT, R0.reuse, R246.reuse, !P1 ;  /* 0x000000f60000720c */ /* 0x0c0fe20004f26670 */
[----:B------:R-:W-:Y:S01]  /*1ce50*/  VIADD R5, R0, 0x30 ;  /* 0x0000003000057836 */ /* 0x000fe20000000000 */
[----:B------:R-:W-:Y:S01]  /*1ce60*/  ISETP.GE.OR P4, PT, R2, R246, !P4 ;  /* 0x000000f60200720c */ /* 0x000fe20006786670 */
[----:B------:R-:W-:Y:S01]  /*1ce70*/  VIADD R6, R0, 0x29 ;  /* 0x0000002900067836 */ /* 0x000fe20000000000 */
[-C--:B------:R-:W-:Y:S01]  /*1ce80*/  ISETP.GE.OR P2, PT, R2, R248.reuse, !P2 ;  /* 0x000000f80200720c */ /* 0x080fe20005746670 */
[C---:B------:R-:W-:Y:S01]  /*1ce90*/  VIADD R2, R0.reuse, 0x9 ;  /* 0x0000000900027836 */ /* 0x040fe20000000000 */
[----:B------:R-:W-:Y:S01]  /*1cea0*/  ISETP.GE.OR P5, PT, R0, R248, !P5 ;  /* 0x000000f80000720c */ /* 0x000fe20006fa6670 */
[--C-:B------:R-:W-:Y:S01]  /*1ceb0*/  IMAD R218, R34, 0x2, R220.reuse ;  /* 0x0000000222da7824 */ /* 0x100fe200078e02dc */
[----:B------:R-:W-:Y:S01]  /*1cec0*/  FSEL R9, R9, -INF , !P1 ;  /* 0xff80000009097808 */ /* 0x000fe20004800000 */
[----:B------:R-:W-:Y:S01]  /*1ced0*/  LDSM.16.MT88.4 R156, [R220+0x10000] ;  /* 0x01000000dc9c783b */ /* 0x000fe20000004200 */
[----:B------:R-:W-:Y:S01]  /*1cee0*/  ISETP.GE.AND P3, PT, R3, R247, PT ;  /* 0x000000f70300720c */ /* 0x000fe20003f66270 */
[----:B------:R-:W-:Y:S01]  /*1cef0*/  IMAD R217, R33, 0x2, R220 ;  /* 0x0000000221d97824 */ /* 0x000fe200078e02dc */
[----:B------:R-:W-:Y:S01]  /*1cf00*/  ISETP.GE.AND P1, PT, R3, R245, PT ;  /* 0x000000f50300720c */ /* 0x000fe20003f26270 */
[----:B------:R-:W-:Y:S01]  /*1cf10*/  LDSM.16.MT88.4 R148, [R218+0x10000] ;  /* 0x01000000da94783b */ /* 0x000fe20000004200 */
[----:B------:R-:W-:Y:S01]  /*1cf20*/  FSEL R44, R44, -INF , !P5 ;  /* 0xff8000002c2c7808 */ /* 0x000fe20006800000 */
[----:B------:R-:W-:Y:S01]  /*1cf30*/  IMAD R216, R33, 0x2, R218 ;  /* 0x0000000221d87824 */ /* 0x000fe200078e02da */
[----:B------:R-:W-:Y:S01]  /*1cf40*/  FSEL R32, R32, -INF , !P4 ;  /* 0xff80000020207808 */ /* 0x000fe20006000000 */
        /* <DEDUP_REMOVED lines=14> */
[C---:B------:R-:W-:Y:S01]  /*1d030*/  ISETP.GE.AND P2, PT, R3.reuse, R247, PT ;  /* 0x000000f70300720c */ /* 0x040fe20003f46270 */
[----:B------:R-:W-:Y:S01]  /*1d040*/  LDSM.16.MT88.4 R24, [R220+0x12800] ;  /* 0x01280000dc18783b */ /* 0x000fe20000004200 */
[----:B------:R-:W-:Y:S02]  /*1d050*/  ISETP.GE.AND P3, PT, R3, R245, PT ;  /* 0x000000f50300720c */ /* 0x000fe40003f66270 */
[----:B------:R-:W-:Y:S01]  /*1d060*/  FMNMX.FTZ R13, R9, R32, !PT ;  /* 0x00000020090d7209 */ /* 0x000fe20007810000 */
[----:B------:R-:W-:Y:S01]  /*1d070*/  LDSM.16.MT88.4 R132, [R216+0x10000] ;  /* 0x01000000d884783b */ /* 0x000fe20000004200 */
[----:B------:R-:W-:Y:S02]  /*1d080*/  FSEL R30, R30, -INF , !P1 ;  /* 0xff8000001e1e7808 */ /* 0x000fe40004800000 */
        /* <DEDUP_REMOVED lines=8> */
[----:B------:R-:W-:Y:S01]  /*1d110*/  FMNMX.FTZ R13, R28, R13, !PT ;  /* 0x0000000d1c0d7209 */ /* 0x000fe20007810000 */
[----:B------:R-:W-:Y:S01]  /*1d120*/  LDSM.16.MT88.4 R104, [R220+0x16000] ;  /* 0x01600000dc68783b */ /* 0x000fe20000004200 */
[C---:B------:R-:W-:Y:S02]  /*1d130*/  ISETP.GE.OR P1, PT, R2.reuse, R246, !P1 ;  /* 0x000000f60200720c */ /* 0x040fe40004f26670 */
[----:B------:R-:W-:Y:S01]  /*1d140*/  ISETP.GE.OR P5, PT, R2, R248, !P5 ;  /* 0x000000f80200720c */ /* 0x000fe20006fa6670 */
[----:B------:R-:W-:Y:S01]  /*1d150*/  VIADD R2, R0, 0x19 ;  /* 0x0000001900027836 */ /* 0x000fe20000000000 */
[----:B------:R-:W-:Y:S01]  /*1d160*/  FSEL R31, R31, -INF , !P4 ;  /* 0xff8000001f1f7808 */ /* 0x000fe20006000000 */
[----:B------:R-:W-:Y:S01]  /*1d170*/  LDSM.16.MT88.4 R140, [R217+0x10000] ;  /* 0x01000000d98c783b */ /* 0x000fe20000004200 */
[----:B------:R-:W-:-:S02]  /*1d180*/  ISETP.GE.AND P4, PT, R3, R247, PT ;  /* 0x000000f70300720c */ /* 0x000fc40003f86270 */
[----:B------:R-:W-:Y:S01]  /*1d190*/  FSEL R47, R47, -INF , !P2 ;  /* 0xff8000002f2f7808 */ /* 0x000fe20005000000 */
[----:B------:R-:W-:Y:S01]  /*1d1a0*/  LDSM.16.MT88.4 R72, [R220+0x14000] ;  /* 0x01400000dc48783b */ /* 0x000fe20000004200 */
[----:B------:R-:W-:Y:S02]  /*1d1b0*/  FMNMX.FTZ R13, R29, R13, !PT ;  /* 0x0000000d1d0d7209 */ /* 0x000fe40007810000 */
[----:B------:R-:W-:Y:S01]  /*1d1c0*/  FSEL R16, R16, -INF , !P3 ;  /* 0xff80000010107808 */ /* 0x000fe20005800000 */
[----:B------:R-:W-:Y:S01]  /*1d1d0*/  LDSM.16.MT88.4 R88, [R217+0x14000] ;  /* 0x01400000d958783b */ /* 0x000fe20000004200 */
[----:B------:R-:W-:Y:S02]  /*1d1e0*/  ISETP.GE.AND P3, PT, R2, R247, PT ;  /* 0x000000f70200720c */ /* 0x000fe40003f66270 */
[----:B------:R-:W-:Y:S01]  /*1d1f0*/  FSEL R48, R48, -INF , !P1 ;  /* 0xff80000030307808 */ /* 0x000fe20004800000 */
[----:B------:R-:W-:Y:S01]  /*1d200*/  LDSM.16.MT88.4 R112, [R218+0x16000] ;  /* 0x01600000da70783b */ /* 0x000fe20000004200 */
[----:B------:R-:W-:-:S02]  /*1d210*/  ISETP.GE.OR P4, PT, R3, R246, !P4 ;  /* 0x000000f60300720c */ /* 0x000fc40006786670 */
[----:B------:R-:W-:Y:S01]  /*1d220*/  FMNMX.FTZ R13, R47, R13, !PT ;  /* 0x0000000d2f0d7209 */ /* 0x000fe20007810000 */
[----:B------:R-:W-:Y:S01]  /*1d230*/  LDSM.16.MT88.4 R120, [R217+0x16000] ;  /* 0x01600000d978783b */ /* 0x000fe20000004200 */
[----:B------:R-:W-:Y:S02]  /*1d240*/  FSEL R17, R17, -INF , !P5 ;  /* 0xff80000011117808 */ /* 0x000fe40006800000 */
[----:B------:R-:W-:Y:S01]  /*1d250*/  ISETP.GE.OR P3, PT, R2, R246, !P3 ;  /* 0x000000f60200720c */ /* 0x000fe20005f66670 */
[----:B------:R-:W-:Y:S01]  /*1d260*/  LDSM.16.MT88.4 R168, [R216+0x16000] ;  /* 0x01600000d8a8783b */ /* 0x000fe20000004200 */
[----:B------:R-:W-:Y:S02]  /*1d270*/  ISETP.GE.AND P5, PT, R12, R247, PT ;  /* 0x000000f70c00720c */ /* 0x000fe40003fa6270 */
[----:B------:R-:W-:Y:S02]  /*1d280*/  FSEL R36, R36, -INF , !P4 ;  /* 0xff80000024247808 */ /* 0x000fe40006000000 */
[----:B------:R-:W-:-:S02]  /*1d290*/  FMNMX.FTZ R13, R48, R13, !PT ;  /* 0x0000000d300d7209 */ /* 0x000fc40007810000 */
[----:B------:R-:W-:Y:S02]  /*1d2a0*/  ISETP.GE.AND P4, PT, R8, R247, PT ;  /* 0x000000f70800720c */ /* 0x000fe40003f86270 */
[-C--:B------:R-:W-:Y:S02]  /*1d2b0*/  ISETP.GE.OR P5, PT, R12, R246.reuse, !P5 ;  /* 0x000000f60c00720c */ /* 0x080fe40006fa6670 */
[----:B------:R-:W-:Y:S02]  /*1d2c0*/  FSEL R37, R37, -INF , !P3 ;  /* 0xff80000025257808 */ /* 0x000fe40005800000 */
[----:B------:R-:W-:Y:S02]  /*1d2d0*/  FMNMX.FTZ R13, R36, R13, !PT ;  /* 0x0000000d240d7209 */ /* 0x000fe40007810000 */
[----:B------:R-:W-:Y:S02]  /*1d2e0*/  ISETP.GE.AND P3, PT, R7, R247, PT ;  /* 0x000000f70700720c */ /* 0x000fe40003f66270 */
[----:B------:R-:W-:-:S02]  /*1d2f0*/  ISETP.GE.OR P4, PT, R8, R246, !P4 ;  /* 0x000000f60800720c */ /* 0x000fc40006786670 */
[----:B------:R-:W-:Y:S02]  /*1d300*/  FSEL R19, R19, -INF , !P5 ;  /* 0xff80000013137808 */ /* 0x000fe40006800000 */
[----:B------:R-:W-:Y:S02]  /*1d310*/  FMNMX.FTZ R13, R37, R13, !PT ;  /* 0x0000000d250d7209 */ /* 0x000fe40007810000 */
[----:B------:R-:W-:Y:S02]  /*1d320*/  ISETP.GE.OR P3, PT, R7, R246, !P3 ;  /* 0x000000f60700720c */ /* 0x000fe40005f66670 */
[----:B------:R-:W-:Y:S02]  /*1d330*/  FSEL R18, R18, -INF , !P4 ;  /* 0xff80000012127808 */ /* 0x000fe40006000000 */
[----:B------:R-:W-:Y:S02]  /*1d340*/  FMNMX.FTZ R13, R19, R13, !PT ;  /* 0x0000000d130d7209 */ /* 0x000fe40007810000 */
[----:B------:R-:W-:-:S02]  /*1d350*/  ISETP.GE.AND P2, PT, R3, R245, PT ;  /* 0x000000f50300720c */ /* 0x000fc40003f46270 */
[----:B------:R-:W-:Y:S02]  /*1d360*/  FSEL R234, R4, -INF , !P3 ;  /* 0xff80000004ea7808 */ /* 0x000fe40005800000 */
[----:B------:R-:W-:Y:S02]  /*1d370*/  FMNMX.FTZ R4, R18, R13, !PT ;  /* 0x0000000d12047209 */ /* 0x000fe40007810000 */
[----:B------:R-:W-:Y:S02]  /*1d380*/  ISETP.GE.AND P1, PT, R2, R245, PT ;  /* 0x000000f50200720c */ /* 0x000fe40003f26270 */
[----:B------:R-:W-:Y:S02]  /*1d390*/  FMNMX.FTZ R13, R44, R46, !PT ;  /* 0x0000002e2c0d7209 */ /* 0x000fe40007810000 */
[----:B------:R-:W-:Y:S01]  /*1d3a0*/  ISETP.GE.OR P2, PT, R3, R248, !P2 ;  /* 0x000000f80300720c */ /* 0x000fe20005746670 */
[----:B------:R-:W-:Y:S01]  /*1d3b0*/  VIADD R3, R0, 0x31 ;  /* 0x0000003100037836 */ /* 0x000fe20000000000 */
[----:B------:R-:W-:-:S02]  /*1d3c0*/  ISETP.GE.AND P4, PT, R5, R247, PT ;  /* 0x000000f70500720c */ /* 0x000fc40003f86270 */
[----:B------:R-:W-:Y:S01]  /*1d3d0*/  ISETP.GE.OR P1, PT, R2, R248, !P1 ;  /* 0x000000f80200720c */ /* 0x000fe20004f26670 */
[----:B------:R-:W-:Y:S01]  /*1d3e0*/  VIADD R2, R0, 0x38 ;  /* 0x0000003800027836 */ /* 0x000fe20000000000 */
[----:B------:R-:W-:Y:S01]  /*1d3f0*/  FMNMX.FTZ R13, R30, R13, !PT ;  /* 0x0000000d1e0d7209 */ /* 0x000fe20007810000 */
[----:B------:R-:W-:Y:S01]  /*1d400*/  VIADD R0, R0, 0x39 ;  /* 0x0000003900007836 */ /* 0x000fe20000000000 */
[----:B------:R-:W-:Y:S02]  /*1d410*/  ISETP.GE.OR P4, PT, R5, R246, !P4 ;  /* 0x000000f60500720c */ /* 0x000fe40006786670 */
[----:B------:R-:W-:Y:S02]  /*1d420*/  ISETP.GE.AND P3, PT, R3, R247, PT ;  /* 0x000000f70300720c */ /* 0x000fe40003f66270 */
[----:B------:R-:W-:Y:S02]  /*1d430*/  FMNMX.FTZ R13, R31, R13, !PT ;  /* 0x0000000d1f0d7209 */ /* 0x000fe40007810000 */
[----:B------:R-:W-:-:S02]  /*1d440*/  FSEL R198, R198, -INF , !P4 ;  /* 0xff800000c6c67808 */ /* 0x000fc40006000000 */
[----:B------:R-:W-:Y:S02]  /*1d450*/  ISETP.GE.AND P4, PT, R0, R247, PT ;  /* 0x000000f70000720c */ /* 0x000fe40003f86270 */
[-C--:B------:R-:W-:Y:S02]  /*1d460*/  ISETP.GE.OR P3, PT, R3, R246.reuse, !P3 ;  /* 0x000000f60300720c */ /* 0x080fe40005f66670 */
[----:B------:R-:W-:Y:S02]  /*1d470*/  FMNMX.FTZ R13, R16, R13, !PT ;  /* 0x0000000d100d7209 */ /* 0x000fe40007810000 */
[----:B------:R-:W-:Y:S02]  /*1d480*/  FSEL R197, R197, -INF , !P3 ;  /* 0xff800000c5c57808 */ /* 0x000fe40005800000 */
[----:B------:R-:W-:Y:S02]  /*1d490*/  ISETP.GE.OR P4, PT, R0, R246, !P4 ;  /* 0x000000f60000720c */ /* 0x000fe40006786670 */
[----:B------:R-:W-:-:S02]  /*1d4a0*/  ISETP.GE.AND P3, PT, R12, R245, PT ;  /* 0x000000f50c00720c */ /* 0x000fc40003f66270 */
[----:B------:R-:W-:Y:S02]  /*1d4b0*/  FSEL R20, R20, -INF , !P2 ;  /* 0xff80000014147808 */ /* 0x000fe40005000000 */
[----:B------:R-:W-:Y:S02]  /*1d4c0*/  FMNMX.FTZ R13, R17, R13, !PT ;  /* 0x0000000d110d7209 */ /* 0x000fe40007810000 */
[----:B------:R-:W-:Y:S02]  /*1d4d0*/  FSEL R195, R195, -INF , !P4 ;  /* 0xff800000c3c37808 */ /* 0x000fe40006000000 */
[----:B------:R-:W-:Y:S02]  /*1d4e0*/  ISETP.GE.OR P3, PT, R12, R248, !P3 ;  /* 0x000000f80c00720c */ /* 0x000fe40005f66670 */
[----:B------:R-:W-:Y:S02]  /*1d4f0*/  ISETP.GE.AND P4, PT, R8, R245, PT ;  /* 0x000000f50800720c */ /* 0x000fe40003f86270 */
[----:B------:R-:W-:-:S02]  /*1d500*/  FSEL R21, R21, -INF , !P1 ;  /* 0xff80000015157808 */ /* 0x000fc40004800000 */
[----:B------:R-:W-:Y:S02]  /*1d510*/  FMNMX.FTZ R13, R20, R13, !PT ;  /* 0x0000000d140d7209 */ /* 0x000fe40007810000 */
[----:B------:R-:W-:Y:S02]  /*1d520*/  ISETP.GE.AND P5, PT, R6, R247, PT ;  /* 0x000000f70600720c */ /* 0x000fe40003fa6270 */
[----:B------:R-:W-:Y:S02]  /*1d530*/  ISETP.GE.AND P2, PT, R7, R245, PT ;  /* 0x000000f50700720c */ /* 0x000fe40003f46270 */
[----:B------:R-:W-:Y:S02]  /*1d540*/  ISETP.GE.OR P4, PT, R8, R248, !P4 ;  /* 0x000000f80800720c */ /* 0x000fe40006786670 */
[----:B------:R-:W-:Y:S02]  /*1d550*/  FSEL R251, R251, -INF , !P3 ;  /* 0xff800000fbfb7808 */ /* 0x000fe40005800000 */
[----:B------:R-:W-:-:S02]  /*1d560*/  FMNMX.FTZ R13, R21, R13, !PT ;  /* 0x0000000d150d7209 */ /* 0x000fc40007810000 */
[C---:B------:R-:W-:Y:S02]  /*1d570*/  ISETP.GE.OR P5, PT, R6.reuse, R246, !P5 ;  /* 0x000000f60600720c */ /* 0x040fe40006fa6670 */
[----:B------:R-:W-:Y:S02]  /*1d580*/  ISETP.GE.OR P2, PT, R7, R248, !P2 ;  /* 0x000000f80700720c */ /* 0x000fe40005746670 */
[----:B------:R-:W-:Y:S02]  /*1d590*/  ISETP.GE.AND P1, PT, R6, R245, PT ;  /* 0x000000f50600720c */ /* 0x000fe40003f26270 */
[----:B------:R-:W-:Y:S02]  /*1d5a0*/  FSEL R250, R250, -INF , !P4 ;  /* 0xff800000fafa7808 */ /* 0x000fe40006000000 */
[----:B------:R-:W-:Y:S02]  /*1d5b0*/  FMNMX.FTZ R13, R251, R13, !PT ;  /* 0x0000000dfb0d7209 */ /* 0x000fe40007810000 */
[----:B------:R-:W-:-:S02]  /*1d5c0*/  FSEL R252, R252, -INF , !P5 ;  /* 0xff800000fcfc7808 */ /* 0x000fc40006800000 */
[----:B------:R-:W-:Y:S02]  /*1d5d0*/  FMNMX.FTZ R4, R234, R4, !PT ;  /* 0x00000004ea047209 */ /* 0x000fe40007810000 */
[----:B------:R-:W-:Y:S02]  /*1d5e0*/  ISETP.GE.AND P3, PT, R5, R245, PT ;  /* 0x000000f50500720c */ /* 0x000fe40003f66270 */
[----:B------:R-:W-:Y:S02]  /*1d5f0*/  ISETP.GE.OR P1, PT, R6, R248, !P1 ;  /* 0x000000f80600720c */ /* 0x000fe40004f26670 */
[----:B------:R-:W-:Y:S02]  /*1d600*/  FSEL R249, R249, -INF , !P2 ;  /* 0xff800000f9f97808 */ /* 0x000fe40005000000 */
[----:B------:R-:W-:Y:S02]  /*1d610*/  FMNMX.FTZ R13, R250, R13, !PT ;  /* 0x0000000dfa0d7209 */ /* 0x000fe40007810000 */
[----:B------:R-:W-:-:S02]  /*1d620*/  ISETP.GE.AND P5, PT, R2, R247, PT ;  /* 0x000000f70200720c */ /* 0x000fc40003fa6270 */
[----:B------:R-:W-:Y:S02]  /*1d630*/  FMNMX.FTZ R4, R252, R4, !PT ;  /* 0x00000004fc047209 */ /* 0x000fe40007810000 */
[----:B------:R-:W-:Y:S02]  /*1d640*/  ISETP.GE.OR P3, PT, R5, R248, !P3 ;  /* 0x000000f80500720c */ /* 0x000fe40005f66670 */
[----:B------:R-:W-:Y:S02]  /*1d650*/  ISETP.GE.AND P2, PT, R3, R245, PT ;  /* 0x000000f50300720c */ /* 0x000fe40003f46270 */
[----:B------:R-:W-:Y:S02]  /*1d660*/  FSEL R199, R199, -INF , !P1 ;  /* 0xff800000c7c77808 */ /* 0x000fe40004800000 */
[----:B------:R-:W-:Y:S02]  /*1d670*/  FMNMX.FTZ R13, R249, R13, !PT ;  /* 0x0000000df90d7209 */ /* 0x000fe40007810000 */
[----:B------:R-:W-:-:S02]  /*1d680*/  ISETP.GE.OR P5, PT, R2, R246, !P5 ;  /* 0x000000f60200720c */ /* 0x000fc40006fa6670 */
[----:B------:R-:W-:Y:S02]  /*1d690*/  FMNMX.FTZ R4, R198, R4, !PT ;  /* 0x00000004c6047209 */ /* 0x000fe40007810000 */
[----:B------:R-:W-:Y:S02]  /*1d6a0*/  ISETP.GE.AND P1, PT, R2, R245, PT ;  /* 0x000000f50200720c */ /* 0x000fe40003f26270 */
[----:B------:R-:W-:Y:S02]  /*1d6b0*/  ISETP.GE.OR P2, PT, R3, R248, !P2 ;  /* 0x000000f80300720c */ /* 0x000fe40005746670 */
[----:B------:R-:W-:Y:S02]  /*1d6c0*/  FSEL R193, R193, -INF , !P3 ;  /* 0xff800000c1c17808 */ /* 0x000fe40005800000 */
[----:B------:R-:W-:Y:S02]  /*1d6d0*/  FMNMX.FTZ R13, R199, R13, !PT ;  /* 0x0000000dc70d7209 */ /* 0x000fe40007810000 */
[----:B------:R-:W-:-:S02]  /*1d6e0*/  FSEL R196, R196, -INF , !P5 ;  /* 0xff800000c4c47808 */ /* 0x000fc40006800000 */
[----:B------:R-:W-:Y:S02]  /*1d6f0*/  FMNMX.FTZ R4, R197, R4, !PT ;  /* 0x00000004c5047209 */ /* 0x000fe40007810000 */
[----:B------:R-:W-:Y:S02]  /*1d700*/  ISETP.GE.OR P3, PT, R2, R248, !P1 ;  /* 0x000000f80200720c */ /* 0x000fe40004f66670 */
[----:B------:R-:W-:Y:S02]  /*1d710*/  ISETP.GE.AND P1, PT, R0, R245, PT ;  /* 0x000000f50000720c */ /* 0x000fe40003f26270 */
[----:B------:R-:W-:Y:S02]  /*1d720*/  FSEL R192, R192, -INF , !P2 ;  /* 0xff800000c0c07808 */ /* 0x000fe40005000000 */
[----:B------:R-:W-:Y:S02]  /*1d730*/  FMNMX.FTZ R13, R193, R13, !PT ;  /* 0x0000000dc10d7209 */ /* 0x000fe40007810000 */
[----:B------:R-:W-:-:S02]  /*1d740*/  FMNMX.FTZ R4, R196, R4, !PT ;  /* 0x00000004c4047209 */ /* 0x000fc40007810000 */
[----:B------:R-:W-:Y:S02]  /*1d750*/  ISETP.GE.OR P1, PT, R0, R248, !P1 ;  /* 0x000000f80000720c */ /* 0x000fe40004f26670 */
[----:B------:R-:W-:Y:S02]  /*1d760*/  FSEL R191, R191, -INF , !P3 ;  /* 0xff800000bfbf7808 */ /* 0x000fe40005800000 */
[----:B------:R-:W-:Y:S02]  /*1d770*/  FMNMX.FTZ R13, R192, R13, !PT ;  /* 0x0000000dc00d7209 */ /* 0x000fe40007810000 */
[----:B------:R-:W-:Y:S02]  /*1d780*/  FMNMX.FTZ R4, R195, R4, !PT ;  /* 0x00000004c3047209 */ /* 0x000fe40007810000 */
[----:B------:R-:W-:Y:S02]  /*1d790*/  FSEL R190, R190, -INF , !P1 ;  /* 0xff800000bebe7808 */ /* 0x000fe40004800000 */
[----:B------:R-:W-:Y:S01]  /*1d7a0*/  FMNMX.FTZ R0, R191, R13, !PT ;  /* 0x0000000dbf007209 */ /* 0x000fe20007810000 */
[----:B------:R-:W1:Y:S03]  /*1d7b0*/  SHFL.BFLY PT, R12, R4, 0x2, 0x1f ;  /* 0x0c401f00040c7f89 */ /* 0x000e6600000e0000 */
[----:B------:R-:W-:-:S05]  /*1d7c0*/  FMNMX.FTZ R0, R190, R0, !PT ;  /* 0x00000000be007209 */ /* 0x000fca0007810000 */
[----:B------:R-:W3:Y:S01]  /*1d7d0*/  SHFL.BFLY PT, R3, R0, 0x2, 0x1f ;  /* 0x0c401f0000037f89 */ /* 0x000ee200000e0000 */
[----:B-1----:R-:W-:-:S03]  /*1d7e0*/  FMNMX.FTZ R12, R4, R12, !PT ;  /* 0x0000000c040c7209 */ /* 0x002fc60007810000 */
[----:B------:R-:W-:Y:S04]  /*1d7f0*/  LDSM.16.MT88.4 R4, [R220+0x10800] ;  /* 0x01080000dc04783b */ /* 0x000fe80000004200 */
[----:B------:R-:W1:Y:S01]  /*1d800*/  SHFL.BFLY PT, R164, R12, 0x1, 0x1f ;  /* 0x0c201f000ca47f89 */ /* 0x000e6200000e0000 */
[----:B---3--:R-:W-:-:S05]  /*1d810*/  FMNMX.FTZ R3, R0, R3, !PT ;  /* 0x0000000300037209 */ /* 0x008fca0007810000 */
[----:B------:R-:W3:Y:S01]  /*1d820*/  SHFL.BFLY PT, R0, R3, 0x1, 0x1f ;  /* 0x0c201f0003007f89 */ /* 0x000ee200000e0000 */
[----:B-1----:R-:W-:-:S04]  /*1d830*/  FMNMX.FTZ R164, R12, R164, !PT ;  /* 0x000000a40ca47209 */ /* 0x002fc80007810000 */
[----:B------:R-:W-:Y:S01]  /*1d840*/  FSETP.NEU.FTZ.AND P1, PT, R164, -INF , PT ;  /* 0xff800000a400780b */ /* 0x000fe20003f3d000 */
[----:B--2---:R-:W-:Y:S01]  /*1d850*/  FMUL.FTZ R194, R189, R164 ;  /* 0x000000a4bdc27220 */ /* 0x004fe20000410000 */
[----:B---3--:R-:W-:-:S04]  /*1d860*/  FMNMX.FTZ R3, R3, R0, !PT ;  /* 0x0000000003037209 */ /* 0x008fc80007810000 */
[----:B------:R-:W-:Y:S01]  /*1d870*/  FSEL R194, R194, RZ, P1 ;  /* 0x000000ffc2c27208 */ /* 0x000fe20000800000 */
[----:B------:R-:W-:Y:S01]  /*1d880*/  FMUL.FTZ R188, R189, R3 ;  /* 0x00000003bdbc7220 */ /* 0x000fe20000410000 */
[----:B------:R-:W-:-:S03]  /*1d890*/  FSETP.NEU.FTZ.AND P1, PT, R3, -INF , PT ;  /* 0xff8000000300780b */ /* 0x000fc60003f3d000 */
[-CC-:B------:R-:W-:Y:S01]  /*1d8a0*/  FFMA.FTZ R179, R9, R189.reuse, -R194.reuse ;  /* 0x000000bd09b37223 */ /* 0x180fe200000108c2 */
[-CC-:B------:R-:W-:Y:S01]  /*1d8b0*/  FFMA.FTZ R178, R32, R189.reuse, -R194.reuse ;  /* 0x000000bd20b27223 */ /* 0x180fe200000108c2 */
[----:B------:R-:W-:Y:S01]  /*1d8c0*/  FSEL R188, R188, RZ, P1 ;  /* 0x000000ffbcbc7208 */ /* 0x000fe20000800000 */
[-CC-:B------:R-:W-:Y:S01]  /*1d8d0*/  FFMA.FTZ R176, R28, R189.reuse, -R194.reuse ;  /* 0x000000bd1cb07223 */ /* 0x180fe200000108c2 */
[-CC-:B------:R-:W-:Y:S01]  /*1d8e0*/  FFMA.FTZ R174, R29, R189.reuse, -R194.reuse ;  /* 0x000000bd1dae7223 */ /* 0x180fe200000108c2 */
[-C--:B------:R-:W-:Y:S01]  /*1d8f0*/  FFMA.FTZ R172, R47, R189.reuse, -R194 ;  /* 0x000000bd2fac7223 */ /* 0x080fe200000108c2 */
[----:B------:R-:W-:Y:S01]  /*1d900*/  MUFU.EX2 R179, R179 ;  /* 0x000000b300b37308 */ /* 0x000fe20000000800 */
[-CC-:B------:R-:W-:Y:S01]  /*1d910*/  FFMA.FTZ R183, R44, R189.reuse, -R188.reuse ;  /* 0x000000bd2cb77223 */ /* 0x180fe200000108bc */
[-CC-:B------:R-:W-:Y:S01]  /*1d920*/  FFMA.FTZ R182, R46, R189.reuse, -R188.reuse ;  /* 0x000000bd2eb67223 */ /* 0x180fe200000108bc */
[-CC-:B------:R-:W-:Y:S01]  /*1d930*/  FFMA.FTZ R177, R30, R189.reuse, -R188.reuse ;  /* 0x000000bd1eb17223 */ /* 0x180fe200000108bc */
[-C--:B------:R-:W-:Y:S01]  /*1d940*/  FFMA.FTZ R175, R31, R189.reuse, -R188 ;  /* 0x000000bd1faf7223 */ /* 0x080fe200000108bc */
[-CC-:B------:R-:W-:Y:S01]  /*1d950*/  FFMA.FTZ R9, R48, R189.reuse, -R194.reuse ;  /* 0x000000bd30097223 */ /* 0x180fe200000108c2 */
[-CC-:B------:R-:W-:Y:S01]  /*1d960*/  FFMA.FTZ R8, R36, R189.reuse, -R194.reuse ;  /* 0x000000bd24087223 */ /* 0x180fe200000108c2 */
[-C--:B------:R-:W-:Y:S01]  /*1d970*/  FFMA.FTZ R0, R37, R189.reuse, -R194 ;  /* 0x000000bd25007223 */ /* 0x080fe200000108c2 */
[----:B------:R-:W1:Y:S01]  /*1d980*/  MUFU.EX2 R178, R178 ;  /* 0x000000b200b27308 */ /* 0x000e620000000800 */
[-CC-:B------:R-:W-:Y:S01]  /*1d990*/  FFMA.FTZ R173, R16, R189.reuse, -R188.reuse ;  /* 0x000000bd10ad7223 */ /* 0x180fe200000108bc */
[-CC-:B------:R-:W-:Y:S01]  /*1d9a0*/  FFMA.FTZ R167, R17, R189.reuse, -R188.reuse ;  /* 0x000000bd11a77223 */ /* 0x180fe200000108bc */
[-CC-:B------:R-:W-:Y:S01]  /*1d9b0*/  FFMA.FTZ R166, R20, R189.reuse, -R188.reuse ;  /* 0x000000bd14a67223 */ /* 0x180fe200000108bc */
[-CC-:B------:R-:W-:Y:S01]  /*1d9c0*/  FFMA.FTZ R2, R21, R189.reuse, -R188.reuse ;  /* 0x000000bd15027223 */ /* 0x180fe200000108bc */
[----:B------:R-:W2:Y:S01]  /*1d9d0*/  LDSM.16.MT88.4 R48, [R218+0x12000] ;  /* 0x01200000da30783b */ /* 0x000ea20000004200 */
[-CC-:B------:R-:W-:Y:S01]  /*1d9e0*/  FFMA.FTZ R192, R192, R189.reuse, -R188.reuse ;  /* 0x000000bdc0c07223 */ /* 0x180fe200000108bc */
[----:B------:R-:W-:Y:S01]  /*1d9f0*/  FFMA.FTZ R191, R191, R189, -R188 ;  /* 0x000000bdbfbf7223 */ /* 0x000fe200000108bc */
[----:B------:R-:W3:Y:S01]  /*1da00*/  MUFU.EX2 R176, R176 ;  /* 0x000000b000b07308 */ /* 0x000ee20000000800 */
[----:B------:R-:W-:Y:S04]  /*1da10*/  LDSM.16.MT88.4 R28, [R216+0x10800] ;  /* 0x01080000d81c783b */ /* 0x000fe80000004200 */
[----:B------:R-:W-:Y:S03]  /*1da20*/  LDSM.16.MT88.4 R20, [R218+0x12800] ;  /* 0x01280000da14783b */ /* 0x000fe60000004200 */
[----:B------:R-:W4:Y:S01]  /*1da30*/  MUFU.EX2 R174, R174 ;  /* 0x000000ae00ae7308 */ /* 0x000f220000000800 */
[----:B-1----:R-:W-:Y:S01]  /*1da40*/  F2FP.F16.F32.PACK_AB R128, R178, R179 ;  /* 0x000000b3b280723e */ /* 0x002fe200000000ff */
[----:B------:R-:W-:Y:S01]  /*1da50*/  LDSM.16.MT88.4 R32, [R217+0x10800] ;  /* 0x01080000d920783b */ /* 0x000fe20000004200 */
[----:B------:R-:W-:-:S05]  /*1da60*/  FADD.FTZ R178, R179, R178 ;  /* 0x000000b2b3b27221 */ /* 0x000fca0000010000 */
[----:B------:R-:W-:Y:S01]  /*1da70*/  MUFU.EX2 R183, R183 ;  /* 0x000000b700b77308 */ /* 0x000fe20000000800 */
[----:B---3--:R-:W-:-:S07]  /*1da80*/  FADD.FTZ R178, R176, R178 ;  /* 0x000000b2b0b27221 */ /* 0x008fce0000010000 */
[----:B------:R-:W1:Y:S01]  /*1da90*/  MUFU.EX2 R182, R182 ;  /* 0x000000b600b67308 */ /* 0x000e620000000800 */
[C---:B----4-:R-:W-:Y:S01]  /*1daa0*/  F2FP.F16.F32.PACK_AB R130, R174.reuse, R176 ;  /* 0x000000b0ae82723e */ /* 0x050fe200000000ff */
[----:B------:R-:W-:-:S06]  /*1dab0*/  FADD.FTZ R178, R174, R178 ;  /* 0x000000b2aeb27221 */ /* 0x000fcc0000010000 */
[----:B------:R-:W3:Y:S08]  /*1dac0*/  MUFU.EX2 R177, R177 ;  /* 0x000000b100b17308 */ /* 0x000ef00000000800 */
[----:B------:R-:W4:Y:S01]  /*1dad0*/  MUFU.EX2 R175, R175 ;  /* 0x000000af00af7308 */ /* 0x000f220000000800 */
[----:B-1----:R-:W-:Y:S01]  /*1dae0*/  F2FP.F16.F32.PACK_AB R129, R182, R183 ;  /* 0x000000b7b681723e */ /* 0x002fe200000000ff */
[----:B------:R-:W-:-:S06]  /*1daf0*/  FADD.FTZ R182, R183, R182 ;  /* 0x000000b6b7b67221 */ /* 0x000fcc0000010000 */
[----:B------:R-:W1:Y:S01]  /*1db00*/  MUFU.EX2 R172, R172 ;  /* 0x000000ac00ac7308 */ /* 0x000e620000000800 */
[----:B---3--:R-:W-:-:S07]  /*1db10*/  FADD.FTZ R182, R177, R182 ;  /* 0x000000b6b1b67221 */ /* 0x008fce0000010000 */
[----:B------:R-:W3:Y:S01]  /*1db20*/  MUFU.EX2 R9, R9 ;  /* 0x0000000900097308 */ /* 0x000ee20000000800 */
[C---:B----4-:R-:W-:Y:S01]  /*1db30*/  F2FP.F16.F32.PACK_AB R131, R175.reuse, R177 ;  /* 0x000000b1af83723e */ /* 0x050fe200000000ff */
[----:B------:R-:W-:-:S06]  /*1db40*/  FADD.FTZ R182, R175, R182 ;  /* 0x000000b6afb67221 */ /* 0x000fcc0000010000 */
[----:B------:R-:W-:Y:S01]  /*1db50*/  MUFU.EX2 R8, R8 ;  /* 0x0000000800087308 */ /* 0x000fe20000000800 */
[----:B------:R-:W-:Y:S01]  /*1db60*/  HMMA.16816.F32 R160, R128, R156, RZ ;  /* 0x0000009c80a0723c */ /* 0x000fe200000018ff */
[----:B-1----:R-:W-:-:S05]  /*1db70*/  FADD.FTZ R178, R172, R178 ;  /* 0x000000b2acb27221 */ /* 0x002fca0000010000 */
[----:B------:R-:W-:Y:S01]  /*1db80*/  HMMA.16816.F32 R152, R128, R148, RZ ;  /* 0x000000948098723c */ /* 0x000fe200000018ff */
[----:B------:R-:W1:Y:S01]  /*1db90*/  MUFU.EX2 R0, R0 ;  /* 0x0000000000007308 */ /* 0x000e620000000800 */
[C---:B---3--:R-:W-:Y:S01]  /*1dba0*/  F2FP.F16.F32.PACK_AB R12, R9.reuse, R172 ;  /* 0x000000ac090c723e */ /* 0x048fe200000000ff */
[----:B------:R-:W-:-:S03]  /*1dbb0*/  FADD.FTZ R178, R9, R178 ;  /* 0x000000b209b27221 */ /* 0x000fc60000010000 */
[C---:B------:R-:W-:Y:S03]  /*1dbc0*/  HMMA.16816.F32 R156, R128.reuse, R158, RZ ;  /* 0x0000009e809c723c */ /* 0x040fe600000018ff */
[----:B------:R-:W3:Y:S03]  /*1dbd0*/  MUFU.EX2 R173, R173 ;  /* 0x000000ad00ad7308 */ /* 0x000ee60000000800 */
[C---:B------:R-:W-:Y:S05]  /*1dbe0*/  HMMA.16816.F32 R36, R128.reuse, R40, RZ ;  /* 0x000000288024723c */ /* 0x040fea00000018ff */
[----:B------:R-:W4:Y:S01]  /*1dbf0*/  MUFU.EX2 R167, R167 ;  /* 0x000000a700a77308 */ /* 0x000f220000000800 */
[----:B-1----:R-:W-:Y:S01]  /*1dc00*/  F2FP.F16.F32.PACK_AB R14, R0, R8 ;  /* 0x00000008000e723e */ /* 0x002fe200000000ff */
[----:B------:R-:W-:Y:S01]  /*1dc10*/  HMMA.16816.F32 R52, R128, R56, RZ ;  /* 0x000000388034723c */ /* 0x000fe200000018ff */
[----:B------:R-:W-:-:S04]  /*1dc20*/  FADD.FTZ R8, R8, R178 ;  /* 0x000000b208087221 */ /* 0x000fc80000010000 */
[----:B------:R-:W-:Y:S01]  /*1dc30*/  FADD.FTZ R8, R0, R8 ;  /* 0x0000000800087221 */ /* 0x000fe20000010000 */
[----:B------:R-:W-:Y:S01]  /*1dc40*/  MUFU.EX2 R166, R166 ;  /* 0x000000a600a67308 */ /* 0x000fe20000000800 */
[----:B------:R-:W-:Y:S01]  /*1dc50*/  HMMA.16816.F32 R60, R128, R64, RZ ;  /* 0x00000040803c723c */ /* 0x000fe200000018ff */
[----:B---3--:R-:W-:-:S05]  /*1dc60*/  FADD.FTZ R182, R173, R182 ;  /* 0x000000b6adb67221 */ /* 0x008fca0000010000 */
[----:B------:R-:W-:Y:S01]  /*1dc70*/  HMMA.16816.F32 R40, R128, R42, RZ ;  /* 0x0000002a8028723c */ /* 0x000fe200000018ff */
[----:B------:R-:W1:Y:S01]  /*1dc80*/  MUFU.EX2 R2, R2 ;  /* 0x0000000200027308 */ /* 0x000e620000000800 */
[C---:B----4-:R-:W-:Y:S01]  /*1dc90*/  F2FP.F16.F32.PACK_AB R13, R167.reuse, R173 ;  /* 0x000000ada70d723e */ /* 0x050fe200000000ff */
        /* <DEDUP_REMOVED lines=14> */
[----:B------:R-:W3:Y:S03]  /*1dd80*/  LDSM.16.MT88.4 R4, [R216+0x12800] ;  /* 0x01280000d804783b */ /* 0x000ee60000004200 */
[C---:B------:R-:W-:Y:S06]  /*1dd90*/  HMMA.16816.F32 R36, R12.reuse, R24, R36 ;  /* 0x000000180c24723c */ /* 0x040fec0000001824 */
[----:B------:R-:W-:Y:S01]  /*1dda0*/  HMMA.16816.F32 R40, R12, R26, R40 ;  /* 0x0000001a0c28723c */ /* 0x000fe20000001828 */
[----:B------:R-:W4:Y:S05]  /*1ddb0*/  LDSM.16.MT88.4 R24, [R218+0x14800] ;  /* 0x01480000da18783b */ /* 0x000f2a0000004200 */
[C---:B--2---:R-:W-:Y:S06]  /*1ddc0*/  HMMA.16816.F32 R44, R128.reuse, R48, RZ ;  /* 0x00000030802c723c */ /* 0x044fec00000018ff */
[C---:B------:R-:W-:Y:S06]  /*1ddd0*/  HMMA.16816.F32 R76, R128.reuse, R80, RZ ;  /* 0x00000050804c723c */ /* 0x040fec00000018ff */
[C---:B------:R-:W-:Y:S06]  /*1dde0*/  HMMA.16816.F32 R92, R128.reuse, R96, RZ ;  /* 0x00000060805c723c */ /* 0x040fec00000018ff */
[----:B------:R-:W-:Y:S06]  /*1ddf0*/  HMMA.16816.F32 R100, R128, R104, RZ ;  /* 0x000000688064723c */ /* 0x000fec00000018ff */
[C---:B-1----:R-:W-:Y:S06]  /*1de00*/  HMMA.16816.F32 R52, R12.reuse, R16, R52 ;  /* 0x000000100c34723c */ /* 0x042fec0000001834 */
[C---:B------:R-:W-:Y:S01]  /*1de10*/  HMMA.16816.F32 R56, R12.reuse, R18, R56 ;  /* 0x000000120c38723c */ /* 0x040fe20000001838 */
[----:B------:R-:W-:Y:S05]  /*1de20*/  LDSM.16.MT88.4 R16, [R220+0x16800] ;  /* 0x01680000dc10783b */ /* 0x000fea0000004200 */
[C---:B---3--:R-:W-:Y:S06]  /*1de30*/  HMMA.16816.F32 R60, R12.reuse, R4, R60 ;  /* 0x000000040c3c723c */ /* 0x048fec000000183c */
        /* <DEDUP_REMOVED lines=57> */
[C---:B---3--:R-:W-:Y:S05]  /*1e1d0*/  HMMA.16816.F32 R84, R12.reuse, R20, R84 ;  /* 0x000000140c54723c */ /* 0x048fea0000001854 */
[----:B------:R-:W-:Y:S01]  /*1e1e0*/  MUFU.EX2 R187, R187 ;  /* 0x000000bb00bb7308 */ /* 0x000fe20000000800 */
[C---:B------:R-:W-:Y:S01]  /*1e1f0*/  HMMA.16816.F32 R88, R12.reuse, R22, R88 ;  /* 0x000000160c58723c */ /* 0x040fe20000001858 */
[----:B------:R-:W2:Y:S05]  /*1e200*/  LDSM.16.MT88.4 R20, [R220+0x11000] ;  /* 0x01100000dc14783b */ /* 0x000eaa0000004200 */
[C---:B----4-:R-:W-:Y:S01]  /*1e210*/  HMMA.16816.F32 R108, R12.reuse, R24, R108 ;  /* 0x000000180c6c723c */ /* 0x050fe2000000186c */
        /* <DEDUP_REMOVED lines=214> */
.L_x_3085:
[----:B-1----:R-:W-:Y:S02]  /*1ef80*/  R2UR UR4, R8 ;  /* 0x00000000080472ca */ /* 0x002fe400000e0000 */
[----:B------:R-:W-:-:S13]  /*1ef90*/  R2UR UR5, R9 ;  /* 0x00000000090572ca */ /* 0x000fda00000e0000 */
[----:B------:R-:W2:Y:S02]  /*1efa0*/  LD.E R4, desc[UR4][R10.64+0x40] ;  /* 0x000040040a047980 */ /* 0x000ea4000c101900 */
[----:B--2---:R-:W-:-:S05]  /*1efb0*/  IMAD.U32 R4, R4, -0x40, RZ ;  /* 0xffffffc004047824 */ /* 0x004fca00078e00ff */
[----:B------:R-:W-:Y:S02]  /*1efc0*/  SHF.R.S32.HI R2, RZ, 0x1f, R4 ;  /* 0x0000001fff027819 */ /* 0x000fe40000011404 */
.L_x_3086:
[----:B------:R-:W-:Y:S05]  /*1efd0*/  BSYNC B0 ;  /* 0x0000000000007941 */ /* 0x000fea0003800000 */
.L_x_3084:
[C---:B------:R-:W-:Y:S02]  /*1efe0*/  LOP3.LUT P6, RZ, R244.reuse, 0x1, RZ, 0xc0, !PT ;  /* 0x00000001f4ff7812 */ /* 0x040fe400078cc0ff */
        /* <DEDUP_REMOVED lines=63> */
[----:B------:R-:W-:Y:S01]  /*1f3e0*/  @P3 LEA.HI.X R31, R0, R180, R2, 0x1, P1 ;  /* 0x000000b4001f3211 */ /* 0x000fe200008f0c02 */
        /* <DEDUP_REMOVED lines=25> */
[----:B------:R-:W-:Y:S01]  /*1f580*/  @P3 LDGSTS.E.BYPASS.LTC128B.128 [R242+0x16800], desc[UR12][R6.64+0x180] ;  /* 0x1680018006f23fae */ /* 0x000fe2000b901d4c */
[----:B------:R-:W-:-:S02]  /*1f590*/  @P6 R2UR UR12, R8 ;  /* 0x00000000080c62ca */ /* 0x000fc400000e0000 */
        /* <DEDUP_REMOVED lines=46> */
[----:B------:R3:W-:Y:S01]  /*1f880*/  @P3 LDGSTS.E.BYPASS.LTC128B.128 [R242+0x17800], desc[UR4][R30.64+0x180] ;  /* 0x178001801ef23fae */ /* 0x0007e2000b901d44 */
[----:B------:R-:W-:-:S02]  /*1f890*/  R2UR UR4, R8 ;  /* 0x00000000080472ca */ /* 0x000fc400000e0000 */
[----:B------:R-:W-:Y:S01]  /*1f8a0*/  R2UR UR5, R9 ;  /* 0x00000000090572ca */ /* 0x000fe200000e0000 */
[----:B------:R-:W-:Y:S04]  /*1f8b0*/  @!P3 STS.128 [R242+0x17800], RZ ;  /* 0x017800fff200b388 */ /* 0x000fe80000000c00 */
[----:B------:R-:W-:Y:S04]  /*1f8c0*/  LDSM.16.M88.4 R172, [R225+0x8800] ;  /* 0x00880000e1ac783b */ /* 0x000fe80000000200 */
[----:B-1----:R-:W1:Y:S04]  /*1f8d0*/  LDSM.16.M88.4 R24, [R226] ;  /* 0x00000000e218783b */ /* 0x002e680000000200 */
[----:B------:R-:W4:Y:S04]  /*1f8e0*/  LDSM.16.M88.4 R32, [R225+0x9000] ;  /* 0x00900000e120783b */ /* 0x000f280000000200 */
[----:B--2---:R-:W2:Y:S04]  /*1f8f0*/  LDSM.16.M88.4 R4, [R225+0x8000] ;  /* 0x00800000e104783b */ /* 0x004ea80000000200 */
[----:B------:R-:W3:Y:S04]  /*1f900*/  LDSM.16.M88.4 R192, [R225+0x9800] ;  /* 0x00980000e1c0783b */ /* 0x000ee80000000200 */
[----:B------:R-:W-:Y:S04]  /*1f910*/  LDSM.16.M88.4 R20, [R224] ;  /* 0x00000000e014783b */ /* 0x000fe80000000200 */
[----:B------:R-:W5:Y:S04]  /*1f920*/  LDSM.16.M88.4 R188, [R223] ;  /* 0x00000000dfbc783b */ /* 0x000f680000000200 */
[----:B------:R-:W5:Y:S04]  /*1f930*/  LDSM.16.M88.4 R184, [R215] ;  /* 0x00000000d7b8783b */ /* 0x000f680000000200 */
[----:B------:R-:W5:Y:S04]  /*1f940*/  LDSM.16.M88.4 R16, [R214] ;  /* 0x00000000d610783b */ /* 0x000f680000000200 */
[----:B------:R-:W5:Y:S04]  /*1f950*/  LDSM.16.M88.4 R180, [R213] ;  /* 0x00000000d5b4783b */ /* 0x000f680000000200 */
[----:B------:R-:W5:Y:S01]  /*1f960*/  LD.E R0, desc[UR4][R10.64+0x18c] ;  /* 0x00018c040a007980 */ /* 0x000f62000c101900 */
[C---:B-1----:R-:W-:Y:S03]  /*1f970*/  HMMA.16816.F32 R176, R24.reuse, R172, RZ ;  /* 0x000000ac18b0723c */ /* 0x042fe600000018ff */
[----:B------:R-:W0:Y:S03]  /*1f980*/  LDGDEPBAR ;  /* 0x00000000000079af */ /* 0x000e260000000000 */
[C---:B----4-:R-:W-:Y:S06]  /*1f990*/  HMMA.16816.F32 R168, R24.reuse, R32, RZ ;  /* 0x0000002018a8723c */ /* 0x050fec00000018ff */
[C---:B--2---:R-:W-:Y:S06]  /*1f9a0*/  HMMA.16816.F32 R12, R24.reuse, R4, RZ ;  /* 0x00000004180c723c */ /* 0x044fec00000018ff */
[C---:B------:R-:W-:Y:S06]  /*1f9b0*/  HMMA.16816.F32 R4, R24.reuse, R6, RZ ;  /* 0x000000061804723c */ /* 0x040fec00000018ff */
[C---:B------:R-:W-:Y:S06]  /*1f9c0*/  HMMA.16816.F32 R172, R24.reuse, R174, RZ ;  /* 0x000000ae18ac723c */ /* 0x040fec00000018ff */
[C---:B------:R-:W-:Y:S06]  /*1f9d0*/  HMMA.16816.F32 R32, R24.reuse, R34, RZ ;  /* 0x000000221820723c */ /* 0x040fec00000018ff */
[C---:B---3--:R-:W-:Y:S06]  /*1f9e0*/  HMMA.16816.F32 R28, R24.reuse, R192, RZ ;  /* 0x000000c0181c723c */ /* 0x048fec00000018ff */
[----:B------:R-:W-:Y:S01]  /*1f9f0*/  HMMA.16816.F32 R24, R24, R194, RZ ;  /* 0x000000c21818723c */ /* 0x000fe200000018ff */
[----:B------:R-:W-:Y:S05]  /*1fa00*/  LDSM.16.M88.4 R192, [R204] ;  /* 0x00000000ccc0783b */ /* 0x000fea0000000200 */
[C---:B-----5:R-:W-:Y:S06]  /*1fa10*/  HMMA.16816.F32 R12, R20.reuse, R188, R12 ;  /* 0x000000bc140c723c */ /* 0x060fec000000180c */
[C---:B------:R-:W-:Y:S01]  /*1fa20*/  HMMA.16816.F32 R4, R20.reuse, R190, R4 ;  /* 0x000000be1404723c */ /* 0x040fe20000001804 */
[----:B------:R-:W-:Y:S05]  /*1fa30*/  LDSM.16.M88.4 R188, [R219+0x8000] ;  /* 0x00800000dbbc783b */ /* 0x000fea0000000200 */
[C---:B------:R-:W-:Y:S06]  /*1fa40*/  HMMA.16816.F32 R176, R20.reuse, R184, R176 ;  /* 0x000000b814b0723c */ /* 0x040fec00000018b0 */
[C---:B------:R-:W-:Y:S01]  /*1fa50*/  HMMA.16816.F32 R172, R20.reuse, R186, R172 ;  /* 0x000000ba14ac723c */ /* 0x040fe200000018ac */
[----:B------:R-:W-:Y:S05]  /*1fa60*/  LDSM.16.M88.4 R184, [R219+0x8800] ;  /* 0x00880000dbb8783b */ /* 0x000fea0000000200 */
[C---:B------:R-:W-:Y:S06]  /*1fa70*/  HMMA.16816.F32 R168, R20.reuse, R16, R168 ;  /* 0x0000001014a8723c */ /* 0x040fec00000018a8 */
[C---:B------:R-:W-:Y:S01]  /*1fa80*/  HMMA.16816.F32 R32, R20.reuse, R18, R32 ;  /* 0x000000121420723c */ /* 0x040fe20000001820 */
[----:B------:R-:W1:Y:S05]  /*1fa90*/  LDSM.16.M88.4 R16, [R222] ;  /* 0x00000000de10783b */ /* 0x000e6a0000000200 */
[C---:B------:R-:W-:Y:S06]  /*1faa0*/  HMMA.16816.F32 R28, R20.reuse, R180, R28 ;  /* 0x000000b4141c723c */ /* 0x040fec000000181c */
[----:B------:R-:W-:Y:S01]  /*1fab0*/  HMMA.16816.F32 R24, R20, R182, R24 ;  /* 0x000000b61418723c */ /* 0x000fe20000001818 */
[----:B------:R-:W2:Y:S04]  /*1fac0*/  LDSM.16.M88.4 R20, [R219+0x9000] ;  /* 0x00900000db14783b */ /* 0x000ea80000000200 */
[----:B------:R-:W3:Y:S01]  /*1fad0*/  LDSM.16.M88.4 R180, [R219+0x9800] ;  /* 0x00980000dbb4783b */ /* 0x000ee20000000200 */
[C---:B-1----:R-:W-:Y:S06]  /*1fae0*/  HMMA.16816.F32 R12, R16.reuse, R188, R12 ;  /* 0x000000bc100c723c */ /* 0x042fec000000180c */
[C---:B------:R-:W-:Y:S01]  /*1faf0*/  HMMA.16816.F32 R4, R16.reuse, R190, R4 ;  /* 0x000000be1004723c */ /* 0x040fe20000001804 */
[----:B------:R-:W-:Y:S05]  /*1fb00*/  LDSM.16.M88.4 R188, [R212] ;  /* 0x00000000d4bc783b */ /* 0x000fea0000000200 */
[C---:B------:R-:W-:Y:S06]  /*1fb10*/  HMMA.16816.F32 R176, R16.reuse, R184, R176 ;  /* 0x000000b810b0723c */ /* 0x040fec00000018b0 */
[C---:B------:R-:W-:Y:S01]  /*1fb20*/  HMMA.16816.F32 R172, R16.reuse, R186, R172 ;  /* 0x000000ba10ac723c */ /* 0x040fe200000018ac */
[----:B------:R-:W-:Y:S05]  /*1fb30*/  LDSM.16.M88.4 R184, [R212+0x800] ;  /* 0x00080000d4b8783b */ /* 0x000fea0000000200 */
[C---:B--2---:R-:W-:Y:S06]  /*1fb40*/  HMMA.16816.F32 R168, R16.reuse, R20, R168 ;  /* 0x0000001410a8723c */ /* 0x044fec00000018a8 */
[C---:B------:R-:W-:Y:S01]  /*1fb50*/  HMMA.16816.F32 R32, R16.reuse, R22, R32 ;  /* 0x000000161020723c */ /* 0x040fe20000001820 */
[----:B------:R-:W1:Y:S05]  /*1fb60*/  LDSM.16.M88.4 R20, [R221] ;  /* 0x00000000dd14783b */ /* 0x000e6a0000000200 */
[C---:B---3--:R-:W-:Y:S06]  /*1fb70*/  HMMA.16816.F32 R28, R16.reuse, R180, R28 ;  /* 0x000000b4101c723c */ /* 0x048fec000000181c */
[----:B------:R-:W-:Y:S01]  /*1fb80*/  HMMA.16816.F32 R24, R16, R182, R24 ;  /* 0x000000b61018723c */ /* 0x000fe20000001818 */
[----:B------:R-:W2:Y:S04]  /*1fb90*/  LDSM.16.M88.4 R16, [R212+0x1000] ;  /* 0x00100000d410783b */ /* 0x000ea80000000200 */
[----:B------:R-:W3:Y:S01]  /*1fba0*/  LDSM.16.M88.4 R180, [R212+0x1800] ;  /* 0x00180000d4b4783b */ /* 0x000ee20000000200 */
        /* <DEDUP_REMOVED lines=18> */
[----:B------:R-:W-:Y:S05]  /*1fcd0*/  LDSM.16.M88.4 R184, [R210] ;  /* 0x00000000d2b8783b */ /* 0x000fea0000000200 */
[C---:B--2---:R-:W-:Y:S06]  /*1fce0*/  HMMA.16816.F32 R168, R16.reuse, R20, R168 ;  /* 0x0000001410a8723c */ /* 0x044fec00000018a8 */
[C---:B------:R-:W-:Y:S01]  /*1fcf0*/  HMMA.16816.F32 R32, R16.reuse, R22, R32 ;  /* 0x000000161020723c */ /* 0x040fe20000001820 */
[----:B------:R-:W1:Y:S05]  /*1fd00*/  LDSM.16.M88.4 R20, [R224+0x2000] ;  /* 0x00200000e014783b */ /* 0x000e6a0000000200 */
[C---:B---3--:R-:W-:Y:S06]  /*1fd10*/  HMMA.16816.F32 R28, R16.reuse, R180, R28 ;  /* 0x000000b4101c723c */ /* 0x048fec000000181c */
[----:B------:R-:W-:Y:S01]  /*1fd20*/  HMMA.16816.F32 R24, R16, R182, R24 ;  /* 0x000000b61018723c */ /* 0x000fe20000001818 */
[----:B------:R-:W2:Y:S04]  /*1fd30*/  LDSM.16.M88.4 R16, [R209] ;  /* 0x00000000d110783b */ /* 0x000ea80000000200 */
[----:B------:R-:W3:Y:S01]  /*1fd40*/  LDSM.16.M88.4 R180, [R208] ;  /* 0x00000000d0b4783b */ /* 0x000ee20000000200 */
        /* <DEDUP_REMOVED lines=55> */
[C---:B--2---:R-:W-:Y:S06]  /*200c0*/  HMMA.16816.F32 R176, R20.reuse, R180, R176 ;  /* 0x000000b414b0723c */ /* 0x044fec00000018b0 */
[C---:B------:R-:W-:Y:S01]  /*200d0*/  HMMA.16816.F32 R172, R20.reuse, R182, R172 ;  /* 0x000000b614ac723c */ /* 0x040fe200000018ac */
[----:B------:R-:W-:Y:S05]  /*200e0*/  LDSM.16.M88.4 R180, [R219+0xc800] ;  /* 0x00c80000dbb4783b */ /* 0x000fea0000000200 */
[C---:B---3--:R-:W-:Y:S06]  /*200f0*/  HMMA.16816.F32 R168, R20.reuse, R16, R168 ;  /* 0x0000001014a8723c */ /* 0x048fec00000018a8 */
[C---:B------:R-:W-:Y:S01]  /*20100*/  HMMA.16816.F32 R32, R20.reuse, R18, R32 ;  /* 0x000000121420723c */ /* 0x040fe20000001820 */
[----:B------:R-:W1:Y:S05]  /*20110*/  LDSM.16.M88.4 R16, [R222+0x4000] ;  /* 0x00400000de10783b */ /* 0x000e6a0000000200 */
[C---:B------:R-:W-:Y:S06]  /*20120*/  HMMA.16816.F32 R28, R20.reuse, R192, R28 ;  /* 0x000000c0141c723c */ /* 0x040fec000000181c */
[----:B------:R-:W-:Y:S01]  /*20130*/  HMMA.16816.F32 R24, R20, R194, R24 ;  /* 0x000000c21418723c */ /* 0x000fe20000001818 */
[----:B------:R-:W2:Y:S04]  /*20140*/  LDSM.16.M88.4 R20, [R219+0xd800] ;  /* 0x00d80000db14783b */ /* 0x000ea80000000200 */
[----:B------:R-:W-:Y:S01]  /*20150*/  LDSM.16.M88.4 R192, [R224+0x6000] ;  /* 0x00600000e0c0783b */ /* 0x000fe20000000200 */
[C---:B-1----:R-:W-:Y:S06]  /*20160*/  HMMA.16816.F32 R12, R16.reuse, R188, R12 ;  /* 0x000000bc100c723c */ /* 0x042fec000000180c */
[C---:B------:R-:W-:Y:S01]  /*20170*/  HMMA.16816.F32 R4, R16.reuse, R190, R4 ;  /* 0x000000be1004723c */ /* 0x040fe20000001804 */
[----:B------:R-:W-:Y:S05]  /*20180*/  LDSM.16.M88.4 R188, [R212+0x4000] ;  /* 0x00400000d4bc783b */ /* 0x000fea0000000200 */
[C---:B------:R-:W-:Y:S06]  /*20190*/  HMMA.16816.F32 R176, R16.reuse, R180, R176 ;  /* 0x000000b410b0723c */ /* 0x040fec00000018b0 */
[C---:B------:R-:W-:Y:S01]  /*201a0*/  HMMA.16816.F32 R172, R16.reuse, R182, R172 ;  /* 0x000000b610ac723c */ /* 0x040fe200000018ac */
[----:B------:R-:W1:Y:S05]  /*201b0*/  LDSM.16.M88.4 R180, [R221+0x4000] ;  /* 0x00400000ddb4783b */ /* 0x000e6a0000000200 */
[C---:B------:R-:W-:Y:S06]  /*201c0*/  HMMA.16816.F32 R168, R16.reuse, R184, R168 ;  /* 0x000000b810a8723c */ /* 0x040fec00000018a8 */
[C---:B------:R-:W-:Y:S01]  /*201d0*/  HMMA.16816.F32 R32, R16.reuse, R186, R32 ;  /* 0x000000ba1020723c */ /* 0x040fe20000001820 */
[----:B------:R-:W-:Y:S05]  /*201e0*/  LDSM.16.M88.4 R184, [R212+0x5800] ;  /* 0x00580000d4b8783b */ /* 0x000fea0000000200 */
[C---:B--2---:R-:W-:Y:S06]  /*201f0*/  HMMA.16816.F32 R28, R16.reuse, R20, R28 ;  /* 0x00000014101c723c */ /* 0x044fec000000181c */
[----:B------:R-:W-:Y:S01]  /*20200*/  HMMA.16816.F32 R24, R16, R22, R24 ;  /* 0x000000161018723c */ /* 0x000fe20000001818 */
[----:B------:R-:W2:Y:S04]  /*20210*/  LDSM.16.M88.4 R20, [R212+0x4800] ;  /* 0x00480000d414783b */ /* 0x000ea80000000200 */
[----:B------:R-:W3:Y:S01]  /*20220*/  LDSM.16.M88.4 R16, [R212+0x5000] ;  /* 0x00500000d410783b */ /* 0x000ee20000000200 */
        /* <DEDUP_REMOVED lines=12> */
[----:B------:R-:W3:Y:S01]  /*202f0*/  LDSM.16.M88.4 R180, [R225+0xf800] ;  /* 0x00f80000e1b4783b */ /* 0x000ee20000000200 */
[C---:B-1----:R-:W-:Y:S06]  /*20300*/  HMMA.16816.F32 R176, R20.reuse, R16, R176 ;  /* 0x0000001014b0723c */ /* 0x042fec00000018b0 */
[C---:B------:R-:W-:Y:S01]  /*20310*/  HMMA.16816.F32 R172, R20.reuse, R18, R172 ;  /* 0x0000001214ac723c */ /* 0x040fe200000018ac */
[----:B------:R-:W1:Y:S05]  /*20320*/  LDSM.16.M88.4 R16, [R203] ;  /* 0x00000000cb10783b */ /* 0x000e6a0000000200 */
[C---:B------:R-:W-:Y:S06]  /*20330*/  HMMA.16816.F32 R12, R20.reuse, R188, R12 ;  /* 0x000000bc140c723c */ /* 0x040fec000000180c */
[C---:B------:R-:W-:Y:S01]  /*20340*/  HMMA.16816.F32 R4, R20.reuse, R190, R4 ;  /* 0x000000be1404723c */ /* 0x040fe20000001804 */
[----:B------:R-:W4:Y:S05]  /*20350*/  LDSM.16.M88.4 R188, [R202] ;  /* 0x00000000cabc783b */ /* 0x000f2a0000000200 */
[C---:B--2---:R-:W-:Y:S06]  /*20360*/  HMMA.16816.F32 R168, R20.reuse, R184, R168 ;  /* 0x000000b814a8723c */ /* 0x044fec00000018a8 */
[C---:B------:R-:W-:Y:S01]  /*20370*/  HMMA.16816.F32 R32, R20.reuse, R186, R32 ;  /* 0x000000ba1420723c */ /* 0x040fe20000001820 */
[----:B------:R-:W2:Y:S05]  /*20380*/  LDSM.16.M88.4 R184, [R201] ;  /* 0x00000000c9b8783b */ /* 0x000eaa0000000200 */
[C---:B---3--:R-:W-:Y:S06]  /*20390*/  HMMA.16816.F32 R28, R20.reuse, R180, R28 ;  /* 0x000000b4141c723c */ /* 0x048fec000000181c */
[----:B------:R-:W-:Y:S01]  /*203a0*/  HMMA.16816.F32 R24, R20, R182, R24 ;  /* 0x000000b61418723c */ /* 0x000fe20000001818 */
[----:B------:R-:W3:Y:S04]  /*203b0*/  LDSM.16.M88.4 R180, [R200] ;  /* 0x00000000c8b4783b */ /* 0x000ee80000000200 */
[----:B------:R-:W-:Y:S01]  /*203c0*/  LDSM.16.M88.4 R20, [R222+0x6000] ;  /* 0x00600000de14783b */ /* 0x000fe20000000200 */
[C---:B-1----:R-:W-:Y:S06]  /*203d0*/  HMMA.16816.F32 R12, R192.reuse, R16, R12 ;  /* 0x00000010c00c723c */ /* 0x042fec000000180c */
[C---:B------:R-:W-:Y:S01]  /*203e0*/  HMMA.16816.F32 R4, R192.reuse, R18, R4 ;  /* 0x00000012c004723c */ /* 0x040fe20000001804 */
[----:B------:R-:W1:Y:S05]  /*203f0*/  LDSM.16.M88.4 R16, [R219+0xe000] ;  /* 0x00e00000db10783b */ /* 0x000e6a0000000200 */
[C---:B----4-:R-:W-:Y:S06]  /*20400*/  HMMA.16816.F32 R176, R192.reuse, R188, R176 ;  /* 0x000000bcc0b0723c */ /* 0x050fec00000018b0 */
        /* <DEDUP_REMOVED lines=12> */
[----:B--2---:R-:W-:-:S12]  /*204d0*/  HMMA.16816.F32 R176, R20, R184, R176 ;  /* 0x000000b814b0723c */ /* 0x004fd800000018b0 */
[C---:B---3--:R-:W-:Y:S06]  /*204e0*/  HMMA.16816.F32 R4, R180.reuse, R26, R4 ;  /* 0x0000001ab404723c */ /* 0x048fec0000001804 */
[C---:B------:R-:W-:Y:S01]  /*204f0*/  HMMA.16816.F32 R12, R180.reuse, R24, R12 ;  /* 0x00000018b40c723c */ /* 0x040fe2000000180c */
[----:B------:R-:W2:Y:S05]  /*20500*/  LDSM.16.M88.4 R24, [R212+0x7000] ;  /* 0x00700000d418783b */ /* 0x000eaa0000000200 */
[----:B-1----:R-:W-:-:S12]  /*20510*/  HMMA.16816.F32 R176, R180, R16, R176 ;  /* 0x00000010b4b0723c */ /* 0x002fd800000018b0 */
[----:B------:R-:W-:-:S06]  /*20520*/  FMUL.FTZ R4, R4, R0 ;  /* 0x0000000004047220 */ /* 0x000fcc0000410000 */
[-C--:B------:R-:W-:Y:S01]  /*20530*/  FMUL.FTZ R12, R12, R0.reuse ;  /* 0x000000000c0c7220 */ /* 0x080fe20000410000 */
[-C--:B------:R-:W-:Y:S01]  /*20540*/  FMUL.FTZ R14, R14, R0.reuse ;  /* 0x000000000e0e7220 */ /* 0x080fe20000410000 */
[-C--:B------:R-:W-:Y:S01]  /*20550*/  FMUL.FTZ R15, R15, R0.reuse ;  /* 0x000000000f0f7220 */ /* 0x080fe20000410000 */
[----:B------:R1:W-:Y:S01]  /*20560*/  MUFU.TANH R16, R4 ;  /* 0x0000000400107308 */ /* 0x0003e20000002400 */
[----:B------:R-:W-:-:S07]  /*20570*/  FMUL.FTZ R2, R13, R0 ;  /* 0x000000000d027220 */ /* 0x000fce0000410000 */
[----:B------:R-:W3:Y:S08]  /*20580*/  MUFU.TANH R185, R12 ;  /* 0x0000000c00b97308 */ /* 0x000ef00000002400 */
[----:B------:R-:W-:Y:S01]  /*20590*/  MUFU.TANH R165, R14 ;  /* 0x0000000e00a57308 */ /* 0x000fe20000002400 */
[----:B-1----:R-:W1:Y:S07]  /*205a0*/  S2R R4, SR_TID.X ;  /* 0x0000000000047919 */ /* 0x002e6e0000002100 */
[----:B------:R4:W-:Y:S01]  /*205b0*/  MUFU.TANH R184, R15 ;  /* 0x0000000f00b87308 */ /* 0x0009e20000002400 */
[C---:B------:R-:W-:Y:S01]  /*205c0*/  HMMA.16816.F32 R168, R20.reuse, R188, R168 ;  /* 0x000000bc14a8723c */ /* 0x040fe200000018a8 */
[----:B----4-:R-:W4:Y:S05]  /*205d0*/  LDSM.16.M88.4 R12, [R219+0xf800] ;  /* 0x00f80000db0c783b */ /* 0x010f2a0000000200 */
[----:B------:R-:W-:Y:S01]  /*205e0*/  HMMA.16816.F32 R172, R20, R186, R172 ;  /* 0x000000ba14ac723c */ /* 0x000fe200000018ac */
[-C--:B------:R-:W-:Y:S01]  /*205f0*/  FMUL.FTZ R5, R5, R0.reuse ;  /* 0x0000000005057220 */ /* 0x080fe20000410000 */
[----:B------:R-:W-:Y:S01]  /*20600*/  FMUL.FTZ R6, R6, R0 ;  /* 0x0000000006067220 */ /* 0x000fe20000410000 */
[----:B-1----:R-:W-:-:S02]  /*20610*/  IMAD.SHL.U32 R4, R4, 0x2, RZ ;  /* 0x0000000204047824 */ /* 0x002fc400078e00ff */
[----:B------:R-:W-:-:S03]  /*20620*/  FMUL.FTZ R7, R7, R0 ;  /* 0x0000000007077220 */ /* 0x000fc60000410000 */
[----:B------:R-:W-:-:S10]  /*20630*/  LOP3.LUT R4, R4, 0x6, RZ, 0xc0, !PT ;  /* 0x0000000604047812 */ /* 0x000fd400078ec0ff */
[----:B--2---:R-:W-:Y:S01]  /*20640*/  HMMA.16816.F32 R168, R180, R24, R168 ;  /* 0x00000018b4a8723c */ /* 0x004fe200000018a8 */
[----:B------:R-:W-:Y:S08]  /*20650*/  MUFU.TANH R17, R5 ;  /* 0x0000000500117308 */ /* 0x000ff00000002400 */
[----:B------:R-:W-:Y:S08]  /*20660*/  MUFU.TANH R187, R6 ;  /* 0x0000000600bb7308 */ /* 0x000ff00000002400 */
[----:B------:R1:W-:Y:S01]  /*20670*/  MUFU.TANH R25, R7 ;  /* 0x0000000700197308 */ /* 0x0003e20000002400 */
[----:B----4-:R-:W-:Y:S07]  /*20680*/  HMMA.16816.F32 R28, R20, R12, R28 ;  /* 0x0000000c141c723c */ /* 0x010fee000000181c */
[----:B------:R-:W2:Y:S01]  /*20690*/  MUFU.TANH R2, R2 ;  /* 0x0000000200027308 */ /* 0x000ea20000002400 */
[----:B------:R-:W-:-:S02]  /*206a0*/  IMAD R12, R243, 0x40, R4 ;  /* 0x00000040f30c7824 */ /* 0x000fc400078e0204 */
[----:B-1----:R-:W1:Y:S01]  /*206b0*/  LDSM.16.M88.4 R4, [R212+0x7800] ;  /* 0x00780000d404783b */ /* 0x002e620000000200 */
[C---:B------:R-:W-:Y:S06]  /*206c0*/  HMMA.16816.F32 R192, R20.reuse, R14, R192 ;  /* 0x0000000e14c0723c */ /* 0x040fec00000018c0 */
[----:B------:R-:W-:Y:S01]  /*206d0*/  HMMA.16816.F32 R32, R20, R190, R32 ;  /* 0x000000be1420723c */ /* 0x000fe20000001820 */
[C---:B------:R-:W-:Y:S01]  /*206e0*/  ISETP.GE.AND P1, PT, R12.reuse, R247, PT ;  /* 0x000000f70c00720c */ /* 0x040fe20003f26270 */
[----:B------:R-:W-:-:S04]  /*206f0*/  VIADD R14, R12, 0x1 ;  /* 0x000000010c0e7836 */ /* 0x000fc80000000000 */
[----:B------:R-:W-:Y:S01]  /*20700*/  HMMA.16816.F32 R172, R180, R18, R172 ;  /* 0x00000012b4ac723c */ /* 0x000fe200000018ac */
[----:B------:R-:W-:Y:S01]  /*20710*/  ISETP.GE.OR P1, PT, R12, R246, !P1 ;  /* 0x000000f60c00720c */ /* 0x000fe20004f26670 */
[-C--:B------:R-:W-:Y:S01]  /*20720*/  FMUL.FTZ R176, R176, R0.reuse ;  /* 0x00000000b0b07220 */ /* 0x080fe20000410000 */
[----:B------:R-:W-:Y:S01]  /*20730*/  ISETP.GE.AND P6, PT, R14, R247, PT ;  /* 0x000000f70e00720c */ /* 0x000fe20003fc6270 */
[-C--:B------:R-:W-:Y:S01]  /*20740*/  FMUL.FTZ R178, R178, R0.reuse ;  /* 0x00000000b2b27220 */ /* 0x080fe20000410000 */
[----:B---3--:R-:W-:Y:S01]  /*20750*/  FSEL R13, R185, -INF , !P1 ;  /* 0xff800000b90d7808 */ /* 0x008fe20004800000 */
[C---:B------:R-:W-:Y:S01]  /*20760*/  VIADD R15, R12.reuse, 0x8 ;  /* 0x000000080c0f7836 */ /* 0x040fe20000000000 */
[-C--:B------:R-:W-:Y:S01]  /*20770*/  ISETP.GE.AND P1, PT, R12, R245.reuse, PT ;  /* 0x000000f50c00720c */ /* 0x080fe20003f26270 */
[----:B------:R-:W-:Y:S01]  /*20780*/  FMUL.FTZ R24, R177, R0 ;  /* 0x00000000b1187220 */ /* 0x000fe20000410000 */
[----:B------:R-:W-:Y:S01]  /*20790*/  ISETP.GE.OR P6, PT, R14, R246, !P6 ;  /* 0x000000f60e00720c */ /* 0x000fe200077c6670 */
[-C--:B------:R-:W-:Y:S01]  /*207a0*/  FMUL.FTZ R170, R170, R0.reuse ;  /* 0x00000000aaaa7220 */ /* 0x080fe20000410000 */
[-C--:B------:R-:W-:Y:S01]  /*207b0*/  ISETP.GE.AND P2, PT, R14, R245.reuse, PT ;  /* 0x000000f50e00720c */ /* 0x080fe20003f46270 */
[----:B------:R-:W-:Y:S01]  /*207c0*/  FMUL.FTZ R169, R169, R0 ;  /* 0x00000000a9a97220 */ /* 0x000fe20000410000 */
[-C--:B------:R-:W-:Y:S01]  /*207d0*/  ISETP.GE.OR P1, PT, R12, R248.reuse, !P1 ;  /* 0x000000f80c00720c */ /* 0x080fe20004f26670 */
[----:B------:R-:W3:Y:S01]  /*207e0*/  MUFU.TANH R186, R176 ;  /* 0x000000b000ba7308 */ /* 0x000ee20000002400 */
[----:B--2---:R-:W-:Y:S01]  /*207f0*/  FSEL R18, R2, -INF , !P6 ;  /* 0xff80000002127808 */ /* 0x004fe20007000000 */
[----:B------:R-:W-:Y:S01]  /*20800*/  VIADD R21, R12, 0x9 ;  /* 0x000000090c157836 */ /* 0x000fe20000000000 */
[----:B------:R-:W-:Y:S01]  /*20810*/  ISETP.GE.OR P2, PT, R14, R248, !P2 ;  /* 0x000000f80e00720c */ /* 0x000fe20005746670 */
[-C--:B------:R-:W-:Y:S01]  /*20820*/  FMUL.FTZ R168, R168, R0.reuse ;  /* 0x00000000a8a87220 */ /* 0x080fe20000410000 */
[----:B------:R-:W-:Y:S01]  /*20830*/  ISETP.GE.AND P6, PT, R15, R245, PT ;  /* 0x000000f50f00720c */ /* 0x000fe20003fc6270 */
[----:B------:R-:W-:Y:S01]  /*20840*/  FMUL.FTZ R177, R179, R0 ;  /* 0x00000000b3b17220 */ /* 0x000fe20000410000 */
[----:B------:R-:W-:Y:S01]  /*20850*/  FSEL R14, R165, -INF , !P1 ;  /* 0xff800000a50e7808 */ /* 0x000fe20004800000 */
[----:B------:R-:W-:Y:S01]  /*20860*/  VIADD R22, R12, 0x10 ;  /* 0x000000100c167836 */ /* 0x000fe20000000000 */
[C---:B------:R-:W-:Y:S01]  /*20870*/  ISETP.GE.AND P1, PT, R15.reuse, R247, PT ;  /* 0x000000f70f00720c */ /* 0x040fe20003f26270 */
[----:B------:R-:W2:Y:S01]  /*20880*/  MUFU.TANH R178, R178 ;  /* 0x000000b200b27308 */ /* 0x000ea20000002400 */
[----:B------:R-:W-:Y:S01]  /*20890*/  ISETP.GE.OR P6, PT, R15, R248, !P6 ;  /* 0x000000f80f00720c */ /* 0x000fe200077c6670 */
[----:B------:R-:W-:Y:S01]  /*208a0*/  FMUL.FTZ R171, R171, R0 ;  /* 0x00000000abab7220 */ /* 0x000fe20000410000 */
[----:B------:R-:W-:Y:S01]  /*208b0*/  FSEL R2, R184, -INF , !P2 ;  /* 0xff800000b8027808 */ /* 0x000fe20005000000 */
[----:B------:R-:W-:-:S04]  /*208c0*/  DEPBAR.LE SB0, 0x0 ;  /* 0x000080000000791a */ /* 0x000fc80000000000 */
[-C--:B------:R-:W-:Y:S02]  /*208d0*/  ISETP.GE.AND P2, PT, R21, R247.reuse, PT ;  /* 0x000000f71500720c */ /* 0x080fe40003f46270 */
[----:B------:R-:W-:Y:S01]  /*208e0*/  ISETP.GE.OR P1, PT, R15, R246, !P1 ;  /* 0x000000f60f00720c */ /* 0x000fe20004f26670 */
[----:B------:R-:W4:Y:S01]  /*208f0*/  MUFU.TANH R177, R177 ;  /* 0x000000b100b17308 */ /* 0x000f220000002400 */
[----:B------:R-:W-:Y:S01]  /*20900*/  FSEL R15, R187, -INF , !P6 ;  /* 0xff800000bb0f7808 */ /* 0x000fe20007000000 */
[----:B------:R-:W-:Y:S01]  /*20910*/  FMUL.FTZ R172, R172, R0 ;  /* 0x00000000acac7220 */ /* 0x000fe20000410000 */
[----:B------:R-:W-:Y:S01]  /*20920*/  ISETP.GE.OR P2, PT, R21, R246, !P2 ;  /* 0x000000f61500720c */ /* 0x000fe20005746670 */
[----:B------:R-:W-:Y:S01]  /*20930*/  HMMA.16816.F32 R32, R180, R26, R32 ;  /* 0x0000001ab420723c */ /* 0x000fe20000001820 */
[----:B------:R-:W-:Y:S01]  /*20940*/  ISETP.GE.AND P6, PT, R22, R247, PT ;  /* 0x000000f71600720c */ /* 0x000fe20003fc6270 */
[----:B------:R-:W-:Y:S01]  /*20950*/  FMUL.FTZ R19, R173, R0 ;  /* 0x00000000ad137220 */ /* 0x000fe20000410000 */
[----:B------:R-:W-:Y:S01]  /*20960*/  FSEL R16, R16, -INF , !P1 ;  /* 0xff80000010107808 */ /* 0x000fe20004800000 */
[----:B------:R-:W-:Y:S01]  /*20970*/  VIADD R23, R12, 0x11 ;  /* 0x000000110c177836 */ /* 0x000fe20000000000 */
[----:B------:R-:W-:Y:S01]  /*20980*/  ISETP.GE.AND P1, PT, R21, R245, PT ;  /* 0x000000f51500720c */ /* 0x000fe20003f26270 */
[----:B------:R-:W-:Y:S01]  /*20990*/  MUFU.TANH R176, R172 ;  /* 0x000000ac00b07308 */ /* 0x000fe20000002400 */
[----:B------:R-:W-:-:S02]  /*209a0*/  FSEL R17, R17, -INF , !P2 ;  /* 0xff80000011117808 */ /* 0x000fc40005000000 */
[C---:B------:R-:W-:Y:S02]  /*209b0*/  ISETP.GE.OR P6, PT, R22.reuse, R246, !P6 ;  /* 0x000000f61600720c */ /* 0x040fe400077c6670 */
[-C--:B------:R-:W-:Y:S01]  /*209c0*/  ISETP.GE.AND P2, PT, R22, R245.reuse, PT ;  /* 0x000000f51600720c */ /* 0x080fe20003f46270 */
[----:B------:R-:W-:Y:S01]  /*209d0*/  FMUL.FTZ R20, R175, R0 ;  /* 0x00000000af147220 */ /* 0x000fe20000410000 */
[-C--:B------:R-:W-:Y:S01]  /*209e0*/  ISETP.GE.OR P1, PT, R21, R248.reuse, !P1 ;  /* 0x000000f81500720c */ /* 0x080fe20004f26670 */
[----:B------:R-:W5:Y:S01]  /*209f0*/  MUFU.TANH R24, R24 ;  /* 0x0000001800187308 */ /* 0x000f620000002400 */
[----:B---3--:R-:W-:Y:S01]  /*20a00*/  FSEL R173, R186, -INF , !P6 ;  /* 0xff800000baad7808 */ /* 0x008fe20007000000 */
[----:B------:R-:W-:Y:S01]  /*20a10*/  VIADD R21, R12, 0x18 ;  /* 0x000000180c157836 */ /* 0x000fe20000000000 */
[----:B------:R-:W-:Y:S01]  /*20a20*/  ISETP.GE.OR P2, PT, R22, R248, !P2 ;  /* 0x000000f81600720c */ /* 0x000fe20005746670 */
[----:B-1----:R-:W-:Y:S01]  /*20a30*/  HMMA.16816.F32 R28, R180, R4, R28 ;  /* 0x00000004b41c723c */ /* 0x002fe2000000181c */
[----:B------:R-:W-:-:S03]  /*20a40*/  ISETP.GE.AND P6, PT, R23, R245, PT ;  /* 0x000000f51700720c */ /* 0x000fc60003fc6270 */
[----:B------:R-:W1:Y:S01]  /*20a50*/  MUFU.TANH R19, R19 ;  /* 0x0000001300137308 */ /* 0x000e620000002400 */
[----:B------:R-:W-:Y:S02]  /*20a60*/  FMUL.FTZ R174, R174, R0 ;  /* 0x00000000aeae7220 */ /* 0x000fe40000410000 */
[----:B------:R-:W-:Y:S01]  /*20a70*/  FSEL R4, R25, -INF , !P1 ;  /* 0xff80000019047808 */ /* 0x000fe20004800000 */
[----:B------:R-:W-:Y:S01]  /*20a80*/  VIADD R26, R12, 0x19 ;  /* 0x000000190c1a7836 */ /* 0x000fe20000000000 */
[CC--:B------:R-:W-:Y:S02]  /*20a90*/  ISETP.GE.AND P1, PT, R23.reuse, R247.reuse, PT ;  /* 0x000000f71700720c */ /* 0x0c0fe40003f26270 */
[----:B--2---:R-:W-:Y:S01]  /*20aa0*/  FSEL R22, R178, -INF , !P2 ;  /* 0xff800000b2167808 */ /* 0x004fe20005000000 */
[----:B------:R-:W2:Y:S01]  /*20ab0*/  MUFU.TANH R20, R20 ;  /* 0x0000001400147308 */ /* 0x000ea20000002400 */
[----:B------:R-:W-:Y:S02]  /*20ac0*/  ISETP.GE.OR P6, PT, R23, R248, !P6 ;  /* 0x000000f81700720c */ /* 0x000fe400077c6670 */
[----:B------:R-:W-:-:S02]  /*20ad0*/  ISETP.GE.AND P2, PT, R21, R247, PT ;  /* 0x000000f71500720c */ /* 0x000fc40003f46270 */
[-C--:B------:R-:W-:Y:S02]  /*20ae0*/  ISETP.GE.OR P1, PT, R23, R246.reuse, !P1 ;  /* 0x000000f61700720c */ /* 0x080fe40004f26670 */
[----:B----4-:R-:W-:Y:S01]  /*20af0*/  FSEL R23, R177, -INF , !P6 ;  /* 0xff800000b1177808 */ /* 0x010fe20007000000 */
[----:B------:R3:W4:Y:S01]  /*20b00*/  MUFU.TANH R179, R174 ;  /* 0x000000ae00b37308 */ /* 0x0007220000002400 */
[----:B------:R-:W-:Y:S02]  /*20b10*/  ISETP.GE.OR P2, PT, R21, R246, !P2 ;  /* 0x000000f61500720c */ /* 0x000fe40005746670 */
[----:B------:R-:W-:Y:S01]  /*20b20*/  ISETP.GE.AND P6, PT, R26, R247, PT ;  /* 0x000000f71a00720c */ /* 0x000fe20003fc6270 */
[----:B------:R-:W-:-:S04]  /*20b30*/  VIADD R27, R12, 0x20 ;  /* 0x000000200c1b7836 */ /* 0x000fc80000000000 */
[----:B------:R-:W4:Y:S01]  /*20b40*/  MUFU.TANH R184, R170 ;  /* 0x000000aa00b87308 */ /* 0x000f220000002400 */
[----:B------:R-:W-:Y:S01]  /*20b50*/  ISETP.GE.OR P6, PT, R26, R246, !P6 ;  /* 0x000000f61a00720c */ /* 0x000fe200077c6670 */
[-C--:B------:R-:W-:Y:S01]  /*20b60*/  FMUL.FTZ R32, R32, R0.reuse ;  /* 0x0000000020207220 */ /* 0x080fe20000410000 */
[----:B-----5:R-:W-:Y:S01]  /*20b70*/  FSEL R172, R24, -INF , !P1 ;  /* 0xff80000018ac7808 */ /* 0x020fe20004800000 */
[----:B------:R-:W-:Y:S01]  /*20b80*/  FMUL.FTZ R24, R34, R0 ;  /* 0x0000000022187220 */ /* 0x000fe20000410000 */
[----:B------:R-:W-:-:S03]  /*20b90*/  ISETP.GE.AND P1, PT, R21, R245, PT ;  /* 0x000000f51500720c */ /* 0x000fc60003f26270 */
[----:B------:R-:W5:Y:S01]  /*20ba0*/  MUFU.TANH R188, R169 ;  /* 0x000000a900bc7308 */ /* 0x000f620000002400 */
[----:B---3--:R-:W-:Y:S02]  /*20bb0*/  FSEL R174, R176, -INF , !P2 ;  /* 0xff800000b0ae7808 */ /* 0x008fe40005000000 */
[----:B------:R-:W-:Y:S01]  /*20bc0*/  ISETP.GE.AND P2, PT, R26, R245, PT ;  /* 0x000000f51a00720c */ /* 0x000fe20003f46270 */
[----:B------:R-:W-:Y:S01]  /*20bd0*/  HMMA.16816.F32 R192, R180, R6, R192 ;  /* 0x00000006b4c0723c */ /* 0x000fe200000018c0 */
[----:B-1----:R-:W-:Y:S01]  /*20be0*/  FSEL R175, R19, -INF , !P6 ;  /* 0xff80000013af7808 */ /* 0x002fe20007000000 */
[----:B------:R-:W-:Y:S02]  /*20bf0*/  VIADD R19, R12, 0x21 ;  /* 0x000000210c137836 */ /* 0x000fe40000000000 */
[----:B------:R-:W1:Y:S01]  /*20c00*/  MUFU.TANH R189, R168 ;  /* 0x000000a800bd7308 */ /* 0x000e620000002400 */
[-C--:B------:R-:W-:Y:S02]  /*20c10*/  ISETP.GE.OR P2, PT, R26, R248.reuse, !P2 ;  /* 0x000000f81a00720c */ /* 0x080fe40005746670 */
[----:B------:R-:W-:-:S02]  /*20c20*/  ISETP.GE.OR P1, PT, R21, R248, !P1 ;  /* 0x000000f81500720c */ /* 0x000fc40004f26670 */
[----:B------:R-:W-:-:S03]  /*20c30*/  ISETP.GE.AND P6, PT, R27, R245, PT ;  /* 0x000000f51b00720c */ /* 0x000fc60003fc6270 */
[----:B------:R-:W3:Y:S01]  /*20c40*/  MUFU.TANH R5, R32 ;  /* 0x0000002000057308 */ /* 0x000ee20000002400 */
[----:B--2---:R-:W-:Y:S01]  /*20c50*/  FSEL R20, R20, -INF , !P2 ;  /* 0xff80000014147808 */ /* 0x004fe20005000000 */
[----:B------:R-:W-:Y:S01]  /*20c60*/  FMUL.FTZ R25, R35, R0 ;  /* 0x0000000023197220 */ /* 0x000fe20000410000 */
[-C--:B------:R-:W-:Y:S01]  /*20c70*/  ISETP.GE.AND P2, PT, R19, R247.reuse, PT ;  /* 0x000000f71300720c */ /* 0x080fe20003f46270 */
[----:B------:R-:W-:Y:S01]  /*20c80*/  VIADD R7, R12, 0x28 ;  /* 0x000000280c077836 */ /* 0x000fe20000000000 */
[----:B----4-:R-:W-:Y:S02]  /*20c90*/  FSEL R21, R179, -INF , !P1 ;  /* 0xff800000b3157808 */ /* 0x010fe40004800000 */
[C---:B------:R-:W-:Y:S01]  /*20ca0*/  ISETP.GE.OR P6, PT, R27.reuse, R248, !P6 ;  /* 0x000000f81b00720c */ /* 0x040fe200077c6670 */
[----:B------:R-:W2:Y:S01]  /*20cb0*/  MUFU.TANH R24, R24 ;  /* 0x0000001800187308 */ /* 0x000ea20000002400 */
[----:B------:R-:W-:Y:S02]  /*20cc0*/  ISETP.GE.AND P1, PT, R27, R247, PT ;  /* 0x000000f71b00720c */ /* 0x000fe40003f26270 */
[----:B------:R-:W-:-:S02]  /*20cd0*/  ISETP.GE.OR P2, PT, R19, R246, !P2 ;  /* 0x000000f61300720c */ /* 0x000fc40005746670 */
[----:B------:R-:W-:-:S03]  /*20ce0*/  FSEL R184, R184, -INF , !P6 ;  /* 0xff800000b8b87808 */ /* 0x000fc60007000000 */
[----:B------:R-:W4:Y:S01]  /*20cf0*/  MUFU.TANH R185, R171 ;  /* 0x000000ab00b97308 */ /* 0x000f220000002400 */
[----:B------:R-:W-:Y:S01]  /*20d00*/  ISETP.GE.OR P1, PT, R27, R246, !P1 ;  /* 0x000000f61b00720c */ /* 0x000fe20004f26670 */
[----:B------:R-:W-:Y:S01]  /*20d10*/  FMUL.FTZ R33, R33, R0 ;  /* 0x0000000021217220 */ /* 0x000fe20000410000 */
[----:B------:R-:W-:Y:S02]  /*20d20*/  ISETP.GE.AND P6, PT, R7, R247, PT ;  /* 0x000000f70700720c */ /* 0x000fe40003fc6270 */
[----:B-----5:R-:W-:-:S03]  /*20d30*/  FSEL R188, R188, -INF , !P2 ;  /* 0xff800000bcbc7808 */ /* 0x020fc60005000000 */
[----:B------:R-:W5:Y:S01]  /*20d40*/  MUFU.TANH R25, R25 ;  /* 0x0000001900197308 */ /* 0x000f620000002400 */
[-C--:B------:R-:W-:Y:S01]  /*20d50*/  ISETP.GE.AND P2, PT, R7, R245.reuse, PT ;  /* 0x000000f50700720c */ /* 0x080fe20003f46270 */
[----:B------:R-:W-:Y:S01]  /*20d60*/  VIADD R6, R12, 0x29 ;  /* 0x000000290c067836 */ /* 0x000fe20000000000 */
[----:B-1----:R-:W-:Y:S01]  /*20d70*/  FSEL R189, R189, -INF , !P1 ;  /* 0xff800000bdbd7808 */ /* 0x002fe20004800000 */
[----:B------:R-:W-:Y:S01]  /*20d80*/  FMUL.FTZ R29, R29, R0 ;  /* 0x000000001d1d7220 */ /* 0x000fe20000410000 */
[----:B------:R-:W-:Y:S02]  /*20d90*/  ISETP.GE.OR P6, PT, R7, R246, !P6 ;  /* 0x000000f60700720c */ /* 0x000fe400077c6670 */
[----:B------:R-:W-:Y:S01]  /*20da0*/  ISETP.GE.AND P1, PT, R19, R245, PT ;  /* 0x000000f51300720c */ /* 0x000fe20003f26270 */
[----:B------:R-:W1:Y:S01]  /*20db0*/  MUFU.TANH R187, R33 ;  /* 0x0000002100bb7308 */ /* 0x000e620000002400 */
[----:B------:R-:W-:Y:S02]  /*20dc0*/  ISETP.GE.OR P2, PT, R7, R248, !P2 ;  /* 0x000000f80700720c */ /* 0x000fe40005746670 */
[----:B---3--:R-:W-:Y:S01]  /*20dd0*/  FSEL R186, R5, -INF , !P6 ;  /* 0xff80000005ba7808 */ /* 0x008fe20007000000 */
[----:B------:R-:W-:Y:S01]  /*20de0*/  FMUL.FTZ R28, R28, R0 ;  /* 0x000000001c1c7220 */ /* 0x000fe20000410000 */
[----:B------:R-:W-:-:S02]  /*20df0*/  ISETP.GE.OR P1, PT, R19, R248, !P1 ;  /* 0x000000f81300720c */ /* 0x000fc40004f26670 */
[----:B------:R-:W-:Y:S01]  /*20e00*/  ISETP.GE.AND P6, PT, R6, R245, PT ;  /* 0x000000f50600720c */ /* 0x000fe20003fc6270 */
[----:B------:R-:W3:Y:S01]  /*20e10*/  MUFU.TANH R170, R29 ;  /* 0x0000001d00aa7308 */ /* 0x000ee20000002400 */
[----:B--2---:R-:W-:Y:S01]  /*20e20*/  FSEL R182, R24, -INF , !P2 ;  /* 0xff80000018b67808 */ /* 0x004fe20005000000 */
[-C--:B------:R-:W-:Y:S01]  /*20e30*/  FMUL.FTZ R30, R30, R0.reuse ;  /* 0x000000001e1e7220 */ /* 0x080fe20000410000 */
[----:B------:R-:W-:Y:S01]  /*20e40*/  FMUL.FTZ R24, R194, R0 ;  /* 0x00000000c2187220 */ /* 0x000fe20000410000 */
[----:B----4-:R-:W-:Y:S01]  /*20e50*/  FSEL R185, R185, -INF , !P1 ;  /* 0xff800000b9b97808 */ /* 0x010fe20004800000 */
[----:B------:R-:W-:Y:S01]  /*20e60*/  VIADD R7, R12, 0x31 ;  /* 0x000000310c077836 */ /* 0x000fe20000000000 */
[C---:B------:R-:W-:Y:S02]  /*20e70*/  ISETP.GE.OR P6, PT, R6.reuse, R248, !P6 ;  /* 0x000000f80600720c */ /* 0x040fe400077c6670 */
[-C--:B------:R-:W-:Y:S01]  /*20e80*/  ISETP.GE.AND P1, PT, R6, R247.reuse, PT ;  /* 0x000000f70600720c */ /* 0x080fe20003f26270 */
[----:B------:R-:W2:Y:S01]  /*20e90*/  MUFU.TANH R28, R28 ;  /* 0x0000001c001c7308 */ /* 0x000ea20000002400 */
[----:B-----5:R-:W-:Y:S01]  /*20ea0*/  FSEL R183, R25, -INF , !P6 ;  /* 0xff80000019b77808 */ /* 0x020fe20007000000 */
[----:B------:R-:W-:Y:S01]  /*20eb0*/  VIADD R5, R12, 0x30 ;  /* 0x000000300c057836 */ /* 0x000fe20000000000 */
[----:B------:R-:W-:Y:S01]  /*20ec0*/  ISETP.GE.OR P1, PT, R6, R246, !P1 ;  /* 0x000000f60600720c */ /* 0x000fe20004f26670 */
[----:B------:R-:W-:Y:S01]  /*20ed0*/  FMUL.FTZ R169, R192, R0 ;  /* 0x00000000c0a97220 */ /* 0x000fe20000410000 */
[----:B------:R-:W-:-:S03]  /*20ee0*/  ISETP.GE.AND P6, PT, R7, R247, PT ;  /* 0x000000f70700720c */ /* 0x000fc60003fc6270 */
[----:B------:R-:W4:Y:S01]  /*20ef0*/  MUFU.TANH R168, R30 ;  /* 0x0000001e00a87308 */ /* 0x000f220000002400 */
[----:B------:R-:W-:Y:S01]  /*20f00*/  FMUL.FTZ R31, R31, R0 ;  /* 0x000000001f1f7220 */ /* 0x000fe20000410000 */
[----:B-1----:R-:W-:Y:S01]  /*20f10*/  FSEL R187, R187, -INF , !P1 ;  /* 0xff800000bbbb7808 */ /* 0x002fe20004800000 */
[----:B------:R-:W-:Y:S01]  /*20f20*/  VIADD R6, R12, 0x38 ;  /* 0x000000380c067836 */ /* 0x000fe20000000000 */
[----:B------:R-:W-:-:S04]  /*20f30*/  ISETP.GE.OR P6, PT, R7, R246, !P6 ;  /* 0x000000f60700720c */ /* 0x000fc800077c6670 */
[----:B------:R-:W1:Y:S01]  /*20f40*/  MUFU.TANH R24, R24 ;  /* 0x0000001800187308 */ /* 0x000e620000002400 */
[C---:B------:R-:W-:Y:S02]  /*20f50*/  ISETP.GE.AND P2, PT, R5.reuse, R247, PT ;  /* 0x000000f70500720c */ /* 0x040fe40003f46270 */
[----:B------:R-:W-:Y:S02]  /*20f60*/  ISETP.GE.AND P1, PT, R5, R245, PT ;  /* 0x000000f50500720c */ /* 0x000fe40003f26270 */
[----:B---3--:R-:W-:-:S03]  /*20f70*/  FSEL R170, R170, -INF , !P6 ;  /* 0xff800000aaaa7808 */ /* 0x008fc60007000000 */
[----:B------:R-:W3:Y:S01]  /*20f80*/  MUFU.TANH R165, R31 ;  /* 0x0000001f00a57308 */ /* 0x000ee20000002400 */
[----:B------:R-:W-:Y:S01]  /*20f90*/  ISETP.GE.OR P2, PT, R5, R246, !P2 ;  /* 0x000000f60500720c */ /* 0x000fe20005746670 */
[----:B------:R-:W-:Y:S01]  /*20fa0*/  FMUL.FTZ R25, R195, R0 ;  /* 0x00000000c3197220 */ /* 0x000fe20000410000 */
[----:B------:R-:W-:Y:S01]  /*20fb0*/  ISETP.GE.OR P1, PT, R5, R248, !P1 ;  /* 0x000000f80500720c */ /* 0x000fe20004f26670 */
[----:B------:R-:W-:Y:S01]  /*20fc0*/  FMUL.FTZ R5, R193, R0 ;  /* 0x00000000c1057220 */ /* 0x000fe20000410000 */
[----:B------:R-:W-:-:S03]  /*20fd0*/  ISETP.GE.AND P6, PT, R6, R245, PT ;  /* 0x000000f50600720c */ /* 0x000fc60003fc6270 */
[----:B------:R-:W5:Y:S01]  /*20fe0*/  MUFU.TANH R169, R169 ;  /* 0x000000a900a97308 */ /* 0x000f620000002400 */
[----:B------:R-:W-:Y:S02]  /*20ff0*/  ISETP.GE.OR P6, PT, R6, R248, !P6 ;  /* 0x000000f80600720c */ /* 0x000fe400077c6670 */
[----:B--2---:R-:W-:Y:S02]  /*21000*/  FSEL R171, R28, -INF , !P2 ;  /* 0xff8000001cab7808 */ /* 0x004fe40005000000 */
[----:B----4-:R-:W-:Y:S02]  /*21010*/  FSEL R168, R168, -INF , !P1 ;  /* 0xff800000a8a87808 */ /* 0x010fe40004800000 */
[----:B------:R-:W-:Y:S01]  /*21020*/  ISETP.GE.AND P2, PT, R7, R245, PT ;  /* 0x000000f50700720c */ /* 0x000fe20003f46270 */
[----:B------:R-:W2:Y:S01]  /*21030*/  MUFU.TANH R5, R5 ;  /* 0x0000000500057308 */ /* 0x000ea20000002400 */
[----:B------:R-:W-:Y:S02]  /*21040*/  ISETP.GE.AND P1, PT, R6, R247, PT ;  /* 0x000000f70600720c */ /* 0x000fe40003f26270 */
[----:B-1----:R-:W-:-:S02]  /*21050*/  FSEL R24, R24, -INF , !P6 ;  /* 0xff80000018187808 */ /* 0x002fc40007000000 */
[----:B------:R-:W-:-:S03]  /*21060*/  ISETP.GT.AND P6, PT, R243, R231, PT ;  /* 0x000000e7f300720c */ /* 0x000fc60003fc4270 */
[----:B------:R-:W1:Y:S01]  /*21070*/  MUFU.TANH R25, R25 ;  /* 0x0000001900197308 */ /* 0x000e620000002400 */
[----:B------:R-:W-:Y:S01]  /*21080*/  BAR.SYNC.DEFER_BLOCKING 0x0 ;  /* 0x0000000000007b1d */ /* 0x000fe20000010000 */
[----:B------:R-:W-:Y:S01]  /*21090*/  ISETP.GE.OR P2, PT, R7, R248, !P2 ;  /* 0x000000f80700720c */ /* 0x000fe20005746670 */
[----:B------:R-:W-:Y:S01]  /*210a0*/  VIADD R12, R12, 0x39 ;  /* 0x000000390c0c7836 */ /* 0x000fe20000000000 */
[----:B------:R-:W-:Y:S02]  /*210b0*/  ISETP.GE.OR P1, PT, R6, R246, !P1 ;  /* 0x000000f60600720c */ /* 0x000fe40004f26670 */
[----:B---3--:R-:W-:Y:S02]  /*210c0*/  FSEL R165, R165, -INF , !P2 ;  /* 0xff800000a5a57808 */ /* 0x008fe40005000000 */
[----:B-----5:R-:W-:Y:S02]  /*210d0*/  FSEL R169, R169, -INF , !P1 ;  /* 0xff800000a9a97808 */ /* 0x020fe40004800000 */
[----:B------:R-:W-:-:S02]  /*210e0*/  ISETP.GE.AND P2, PT, R12, R247, PT ;  /* 0x000000f70c00720c */ /* 0x000fc40003f46270 */
[C---:B------:R-:W-:Y:S01]  /*210f0*/  ISETP.GE.AND P1, PT, R12.reuse, R245, PT ;  /* 0x000000f50c00720c */ /* 0x040fe20003f26270 */
[----:B------:R-:W-:Y:S01]  /*21100*/  BSSY B1, `(.L_x_3087) ;  /* 0x00000fc000017945 */ /* 0x000fe20003800000 */
[C---:B------:R-:W-:Y:S02]  /*21110*/  ISETP.GE.OR P2, PT, R12.reuse, R246, !P2 ;  /* 0x000000f60c00720c */ /* 0x040fe40005746670 */
[----:B------:R-:W-:Y:S01]  /*21120*/  ISETP.GE.OR P1, PT, R12, R248, !P1 ;  /* 0x000000f80c00720c */ /* 0x000fe20004f26670 */
[----:B------:R-:W-:Y:S01]  /*21130*/  IMAD.MOV.U32 R181, RZ, RZ, R166 ;  /* 0x000000ffffb57224 */ /* 0x000fe200078e00a6 */
[----:B--2---:R-:W-:Y:S01]  /*21140*/  FSEL R166, R5, -INF , !P2 ;  /* 0xff80000005a67808 */ /* 0x004fe20005000000 */
[----:B------:R-:W-:Y:S01]  /*21150*/  IMAD.MOV.U32 R180, RZ, RZ, R167 ;  /* 0x000000ffffb47224 */ /* 0x000fe200078e00a7 */
[----:B-1----:R-:W-:Y:S01]  /*21160*/  FSEL R25, R25, -INF , !P1 ;  /* 0xff80000019197808 */ /* 0x002fe20004800000 */
        /* <DEDUP_REMOVED lines=42> */
[----:B------:R-:W-:-:S03]  /*21410*/  LOP3.LUT R0, RZ, R28, RZ, 0x33, !PT ;  /* 0x0000001cff007212 */ /* 0x000fc600078e33ff */
[----:B------:R-:W-:Y:S01]  /*21420*/  @P1 VIADD R26, R26, 0x1 ;  /* 0x000000011a1a1836 */ /* 0x000fe20000000000 */
[----:B------:R-:W-:-:S03]  /*21430*/  ISETP.GE.AND P1, PT, R5, RZ, PT ;  /* 0x000000ff0500720c */ /* 0x000fc60003f26270 */
[----:B------:R-:W-:Y:S02]  /*21440*/  IMAD.MOV.U32 R6, RZ, RZ, R26 ;  /* 0x000000ffff067224 */ /* 0x000fe400078e001a */
[----:B------:R-:W-:Y:S01]  /*21450*/  @P2 VIADD R27, R27, 0x1 ;  /* 0x000000011b1b2836 */ /* 0x000fe20000000000 */
[----:B------:R-:W-:-:S04]  /*21460*/  ISETP.NE.AND P2, PT, R28, RZ, PT ;  /* 0x000000ff1c00720c */ /* 0x000fc80003f45270 */
[----:B------:R-:W-:Y:S02]  /*21470*/  MOV R7, R27 ;  /* 0x0000001b00077202 */ /* 0x000fe40000000f00 */
[----:B------:R-:W2:Y:S01]  /*21480*/  LD.E.64 R26, desc[UR4][R10.64+0x38] ;  /* 0x000038040a1a7980 */ /* 0x000ea2000c101b00 */
[----:B------:R-:W-:Y:S02]  /*21490*/  @!P1 IMAD.MOV R6, RZ, RZ, -R6 ;  /* 0x000000ffff069224 */ /* 0x000fe400078e0a06 */
[----:B------:R-:W-:-:S03]  /*214a0*/  @!P0 IMAD.MOV R7, RZ, RZ, -R7 ;  /* 0x000000ffff078224 */ /* 0x000fc600078e0a07 */
[C---:B------:R-:W-:Y:S02]  /*214b0*/  SEL R6, R0.reuse, R6, !P2 ;  /* 0x0000000600067207 */ /* 0x040fe40005000000 */
[----:B------:R-:W-:-:S03]  /*214c0*/  SEL R7, R0, R7, !P2 ;  /* 0x0000000700077207 */ /* 0x000fc60005000000 */
[----:B------:R-:W-:-:S04]  /*214d0*/  IMAD.WIDE R32, R6, 0x4, R240 ;  /* 0x0000000406207825 */ /* 0x000fc800078e02f0 */
[----:B------:R-:W-:Y:S01]  /*214e0*/  IMAD.WIDE R30, R7, 0x4, R240 ;  /* 0x00000004071e7825 */ /* 0x000fe200078e02f0 */
        /* <DEDUP_REMOVED lines=12> */
[----:B----4-:R-:W-:Y:S02]  /*215b0*/  IMAD R5, R31, R0, RZ ;  /* 0x000000001f057224 */ /* 0x010fe400078e02ff */
[----:B------:R-:W-:-:S04]  /*215c0*/  IMAD.WIDE.U32 R28, R0, R30, R28 ;  /* 0x0000001e001c7225 */ /* 0x000fc800078e001c */
[----:B------:R-:W-:Y:S02]  /*215d0*/  IMAD R5, R30, R7, R5 ;  /* 0x000000071e057224 */ /* 0x000fe400078e0205 */
[----:B------:R-:W-:-:S03]  /*215e0*/  IMAD.MOV.U32 R19, RZ, RZ, R28 ;  /* 0x000000ffff137224 */ /* 0x000fc600078e001c */
[----:B------:R-:W-:Y:S01]  /*215f0*/  IADD3 R12, R29, R5, RZ ;  /* 0x000000051d0c7210 */ /* 0x000fe20007ffe0ff */
[----:B------:R-:W-:Y:S05]  /*21600*/  BRA `(.L_x_3091) ;  /* 0x0000000000147947 */ /* 0x000fea0003800000 */
.L_x_3090:
[----:B------:R-:W-:Y:S02]  /*21610*/  R2UR UR4, R8 ;  /* 0x00000000080472ca */ /* 0x000fe400000e0000 */
[----:B------:R-:W-:-:S13]  /*21620*/  R2UR UR5, R9 ;  /* 0x00000000090572ca */ /* 0x000fda00000e0000 */
[----:B------:R-:W2:Y:S02]  /*21630*/  LD.E R19, desc[UR4][R10.64+0x38] ;  /* 0x000038040a137980 */ /* 0x000ea4000c101900 */
[----:B--2---:R-:W-:-:S05]  /*21640*/  IMAD.U32 R19, R19, -0x40, RZ ;  /* 0xffffffc013137824 */ /* 0x004fca00078e00ff */
[----:B------:R-:W-:Y:S02]  /*21650*/  SHF.R.S32.HI R12, RZ, 0x1f, R19 ;  /* 0x0000001fff0c7819 */ /* 0x000fe40000011413 */
.L_x_3091:
[----:B------:R-:W-:Y:S05]  /*21660*/  BSYNC B0 ;  /* 0x0000000000007941 */ /* 0x000fea0003800000 */
.L_x_3089:
        /* <DEDUP_REMOVED lines=39> */
[C---:B------:R-:W-:Y:S01]  /*218e0*/  @P5 LEA.HI.X R197, R0.reuse, R232, R6, 0x1, P0 ;  /* 0x000000e800c55211 */ /* 0x040fe200000f0c06 */
[----:B------:R-:W-:Y:S01]  /*218f0*/  @!PT LDS RZ, [RZ] ;  /* 0x00000000fffff984 */ /* 0x000fe20000000800 */
[----:B------:R-:W-:Y:S01]  /*21900*/  @!PT LDS RZ, [RZ] ;  /* 0x00000000fffff984 */ /* 0x000fe20000000800 */
[----:B------:R-:W-:Y:S01]  /*21910*/  @!PT LDS RZ, [RZ] ;  /* 0x00000000fffff984 */ /* 0x000fe20000000800 */
[----:B------:R-:W-:Y:S01]  /*21920*/  @!P2 LDGSTS.E.BYPASS.LTC128B.128 [R242+0x8000], desc[UR4][R34.64] ;  /* 0x0800000022f2afae */ /* 0x000fe2000b901d44 */
[----:B------:R-:W-:-:S03]  /*21930*/  @P3 LEA R192, P0, R0, R233, 0x1 ;  /* 0x000000e900c03211 */ /* 0x000fc600078008ff */
[----:B------:R1:W-:Y:S01]  /*21940*/  @!P2 STL [R1], R2 ;  /* 0x000000020100a387 */ /* 0x0003e20000100800 */
[----:B------:R-:W-:-:S03]  /*21950*/  @P3 LEA.HI.X R193, R0, R232, R6, 0x1, P0 ;  /* 0x000000e800c13211 */ /* 0x000fc600000f0c06 */
[----:B-1----:R-:W5:Y:S04]  /*21960*/  LDL.LU.64 R2, [R1+0x8] ;  /* 0x0000080001027983 */ /* 0x002f680000300a00 */
[----:B------:R-:W2:Y:S01]  /*21970*/  LDL.LU.64 R6, [R1] ;  /* 0x0000000001067983 */ /* 0x000ea20000300a00 */
[C---:B------:R-:W-:Y:S02]  /*21980*/  @P5 R2UR UR12, R8.reuse ;  /* 0x00000000080c52ca */ /* 0x040fe400000e0000 */
[C---:B------:R-:W-:Y:S01]  /*21990*/  @P5 R2UR UR13, R9.reuse ;  /* 0x00000000090d52ca */ /* 0x040fe200000e0000 */
[----:B------:R1:W-:Y:S01]  /*219a0*/  @P2 STS.128 [R242+0x8000], RZ ;  /* 0x008000fff2002388 */ /* 0x0003e20000000c00 */
[----:B------:R-:W-:Y:S02]  /*219b0*/  @P4 R2UR UR10, R8 ;  /* 0x00000000080a42ca */ /* 0x000fe400000e0000 */
[----:B------:R-:W-:-:S02]  /*219c0*/  @P4 R2UR UR11, R9 ;  /* 0x00000000090b42ca */ /* 0x000fc400000e0000 */
[C---:B------:R-:W-:Y:S02]  /*219d0*/  @P3 R2UR UR8, R8.reuse ;  /* 0x00000000080832ca */ /* 0x040fe400000e0000 */
[C---:B------:R-:W-:Y:S02]  /*219e0*/  @P3 R2UR UR9, R9.reuse ;  /* 0x00000000090932ca */ /* 0x040fe400000e0000 */
[----:B------:R-:W-:Y:S02]  /*219f0*/  @P3 R2UR UR14, R8 ;  /* 0x00000000080e32ca */ /* 0x000fe400000e0000 */
[----:B------:R-:W-:Y:S02]  /*21a00*/  @P3 R2UR UR15, R9 ;  /* 0x00000000090f32ca */ /* 0x000fe400000e0000 */
[----:B--2---:R-:W-:Y:S01]  /*21a10*/  @!P2 LEA.HI.X R7, R19, R232, R12, 0x1, P1 ;  /* 0x000000e81307a211 */ /* 0x004fe200008f0c0c */
[----:B------:R-:W-:Y:S02]  /*21a20*/  IMAD.MOV.U32 R232, RZ, RZ, R6 ;  /* 0x000000ffffe87224 */ /* 0x000fe400078e0006 */
[----:B------:R-:W-:-:S02]  /*21a30*/  @P5 IMAD.MOV.U32 R6, RZ, RZ, R34 ;  /* 0x000000ffff065224 */ /* 0x000fc400078e0022 */
[----:B------:R-:W-:Y:S02]  /*21a40*/  IMAD.MOV.U32 R233, RZ, RZ, R7 ;  /* 0x000000ffffe97224 */ /* 0x000fe400078e0007 */
[----:B------:R-:W-:-:S05]  /*21a50*/  @P5 IMAD.MOV.U32 R7, RZ, RZ, R35 ;  /* 0x000000ffff075224 */ /* 0x000fca00078e0023 */
[----:B------:R-:W-:Y:S01]  /*21a60*/  @!PT LDS RZ, [RZ] ;  /* 0x00000000fffff984 */ /* 0x000fe20000000800 */
[----:B------:R-:W-:Y:S01]  /*21a70*/  @!PT LDS RZ, [RZ] ;  /* 0x00000000fffff984 */ /* 0x000fe20000000800 */
[----:B------:R-:W-:Y:S01]  /*21a80*/  @!PT LDS RZ, [RZ] ;  /* 0x00000000fffff984 */ /* 0x000fe20000000800 */
[----:B------:R2:W-:Y:S01]  /*21a90*/  @P5 LDGSTS.E.BYPASS.LTC128B.128 [R242+0xa000], desc[UR12][R6.64+0x80] ;  /* 0x0a00008006f25fae */ /* 0x0005e2000b901d4c */
[----:B------:R-:W-:Y:S02]  /*21aa0*/  @!P2 R2UR UR12, R8 ;  /* 0x00000000080ca2ca */ /* 0x000fe400000e0000 */
[----:B------:R-:W-:Y:S01]  /*21ab0*/  @!P2 R2UR UR13, R9 ;  /* 0x00000000090da2ca */ /* 0x000fe200000e0000 */
[----:B------:R1:W-:Y:S01]  /*21ac0*/  @!P5 STS.128 [R242+0xa000], RZ ;  /* 0x00a000fff200d388 */ /* 0x0003e20000000c00 */
[----:B--2---:R-:W-:Y:S02]  /*21ad0*/  @P4 IMAD.MOV.U32 R6, RZ, RZ, R34 ;  /* 0x000000ffff064224 */ /* 0x004fe400078e0022 */
        /* <DEDUP_REMOVED lines=8> */
[----:B--2---:R-:W-:Y:S02]  /*21b60*/  @P3 IMAD.MOV.U32 R6, RZ, RZ, R34 ;  /* 0x000000ffff063224 */ /* 0x004fe400078e0022 */
[----:B------:R-:W-:-:S05]  /*21b70*/  @P3 IMAD.MOV.U32 R7, RZ, RZ, R35 ;  /* 0x000000ffff073224 */ /* 0x000fca00078e0023 */
[----:B------:R-:W-:Y:S01]  /*21b80*/  @!PT LDS RZ, [RZ] ;  /* 0x00000000fffff984 */ /* 0x000fe20000000800 */
[----:B------:R-:W-:Y:S01]  /*21b90*/  @!PT LDS RZ, [RZ] ;  /* 0x00000000fffff984 */ /* 0x000fe20000000800 */
[----:B------:R-:W-:Y:S01]  /*21ba0*/  @!PT LDS RZ, [RZ] ;  /* 0x00000000fffff984 */ /* 0x000fe20000000800 */
[----:B------:R-:W-:Y:S01]  /*21bb0*/  @P3 LDGSTS.E.BYPASS.LTC128B.128 [R242+0xe000], desc[UR8][R6.64+0x180] ;  /* 0x0e00018006f23fae */ /* 0x000fe2000b901d48 */
[C---:B------:R-:W-:Y:S02]  /*21bc0*/  @P4 R2UR UR8, R8.reuse ;  /* 0x00000000080842ca */ /* 0x040fe400000e0000 */
[C---:B------:R-:W-:Y:S01]  /*21bd0*/  @P4 R2UR UR9, R9.reuse ;  /* 0x00000000090942ca */ /* 0x040fe200000e0000 */
[----:B------:R1:W-:Y:S04]  /*21be0*/  @!P3 STS.128 [R242+0xe000], RZ ;  /* 0x00e000fff200b388 */ /* 0x0003e80000000c00 */
[----:B------:R-:W-:Y:S01]  /*21bf0*/  @!PT LDS RZ, [RZ] ;  /* 0x00000000fffff984 */ /* 0x000fe20000000800 */
[----:B------:R-:W-:Y:S01]  /*21c00*/  @!PT LDS RZ, [RZ] ;  /* 0x00000000fffff984 */ /* 0x000fe20000000800 */
[----:B------:R-:W-:Y:S01]  /*21c10*/  @!PT LDS RZ, [RZ] ;  /* 0x00000000fffff984 */ /* 0x000fe20000000800 */
[----:B------:R2:W-:Y:S01]  /*21c20*/  @!P2 LDGSTS.E.BYPASS.LTC128B.128 [R242+0x8800], desc[UR4][R232.64] ;  /* 0x08800000e8f2afae */ /* 0x0005e2000b901d44 */
[C---:B------:R-:W-:Y:S02]  /*21c30*/  @P3 R2UR UR4, R8.reuse ;  /* 0x00000000080432ca */ /* 0x040fe400000e0000 */
[----:B------:R-:W-:Y:S01]  /*21c40*/  @P3 R2UR UR5, R9 ;  /* 0x00000000090532ca */ /* 0x000fe200000e0000 */
[----:B------:R1:W-:Y:S04]  /*21c50*/  @P2 STS.128 [R242+0x8800], RZ ;  /* 0x008800fff2002388 */ /* 0x0003e80000000c00 */
[----:B------:R-:W-:Y:S01]  /*21c60*/  @!PT LDS RZ, [RZ] ;  /* 0x00000000fffff984 */ /* 0x000fe20000000800 */
[----:B------:R-:W-:Y:S01]  /*21c70*/  @!PT LDS RZ, [RZ] ;  /* 0x00000000fffff984 */ /* 0x000fe20000000800 */
[----:B------:R-:W-:Y:S01]  /*21c80*/  @!PT LDS RZ, [RZ] ;  /* 0x00000000fffff984 */ /* 0x000fe20000000800 */
[----:B------:R1:W-:Y:S01]  /*21c90*/  @P5 LDGSTS.E.BYPASS.LTC128B.128 [R242+0xa800], desc[UR10][R30.64+0x80] ;  /* 0x0a8000801ef25fae */ /* 0x0003e2000b901d4a */
[----:B------:R-:W-:-:S02]  /*21ca0*/  @!P2 R2UR UR10, R8 ;  /* 0x00000000080aa2ca */ /* 0x000fc400000e0000 */
[C---:B------:R-:W-:Y:S01]  /*21cb0*/  @!P2 R2UR UR11, R9.reuse ;  /* 0x00000000090ba2ca */ /* 0x040fe200000e0000 */
        /* <DEDUP_REMOVED lines=13> */
[C---:B------:R-:W-:Y:S01]  /*21d90*/  @P4 R2UR UR5, R9.reuse ;  /* 0x00000000090542ca */ /* 0x040fe200000e0000 */
[----:B------:R1:W-:Y:S01]  /*21da0*/  @!P3 STS.128 [R242+0xe800], RZ ;  /* 0x00e800fff200b388 */ /* 0x0003e20000000c00 */
[----:B--2---:R-:W-:Y:S02]  /*21db0*/  IMAD.MOV.U32 R233, RZ, RZ, R34 ;  /* 0x000000ffffe97224 */ /* 0x004fe400078e0022 */
[----:B------:R-:W-:Y:S01]  /*21dc0*/  IMAD.MOV.U32 R232, RZ, RZ, R35 ;  /* 0x000000ffffe87224 */ /* 0x000fe200078e0023 */
        /* <DEDUP_REMOVED lines=18> */
[----:B------:R-:W-:Y:S02]  /*21ef0*/  @P3 R2UR UR4, R8 ;  /* 0x00000000080432ca */ /* 0x000fe400000e0000 */
        /* <DEDUP_REMOVED lines=28> */
.L_x_3088:
[----:B------:R-:W-:Y:S05]  /*220c0*/  BSYNC B1 ;  /* 0x0000000000017941 */ /* 0x000fea0003800000 */
.L_x_3087:
[----:B------:R-:W-:Y:S02]  /*220d0*/  R2UR UR4, R8 ;  /* 0x00000000080472ca */ /* 0x000fe400000e0000 */
[----:B------:R-:W-:-:S13]  /*220e0*/  R2UR UR5, R9 ;  /* 0x00000000090572ca */ /* 0x000fda00000e0000 */
[----:B-1----:R1:W2:Y:S01]  /*220f0*/  LD.E R27, desc[UR4][R10.64+0xdc] ;  /* 0x0000dc040a1b7980 */ /* 0x0022a2000c101900 */
[----:B------:R-:W-:Y:S02]  /*22100*/  FMNMX.FTZ R7, R164, R13, !PT ;  /* 0x0000000da4077209 */ /* 0x000fe40007810000 */
[----:B-----5:R-:W-:Y:S02]  /*22110*/  FMNMX.FTZ R6, R3, R14, !PT ;  /* 0x0000000e03067209 */ /* 0x020fe40007810000 */
        /* <DEDUP_REMOVED lines=10> */
[----:B------:R-:W-:Y:S01]  /*221c0*/  FMNMX.FTZ R7, R174, R7, !PT ;  /* 0x00000007ae077209 */ /* 0x000fe20007810000 */
[----:B-1----:R-:W-:Y:S01]  /*221d0*/  LDSM.16.MT88.4 R8, [R217+0x10000] ;  /* 0x01000000d908783b */ /* 0x002fe20000004200 */
        /* <DEDUP_REMOVED lines=27> */
[----:B------:R-:W-:Y:S02]  /*22390*/  FSETP.NEU.FTZ.AND P1, PT, R33, -INF , PT ;  /* 0xff8000002100780b */ /* 0x000fe40003f3d000 */
[----:B------:R-:W-:-:S02]  /*223a0*/  FSETP.NEU.FTZ.AND P0, PT, R32, -INF , PT ;  /* 0xff8000002000780b */ /* 0x000fc40003f1d000 */
[----:B------:R-:W-:-:S05]  /*223b0*/  FSEL R5, R33, RZ, P1 ;  /* 0x000000ff21057208 */ /* 0x000fca0000800000 */
[----:B------:R-:W-:Y:S01]  /*223c0*/  FADD.FTZ R5, R164, -R5 ;  /* 0x80000005a4057221 */ /* 0x000fe20000010000 */
[C---:B--2---:R-:W-:Y:S01]  /*223d0*/  FMUL.FTZ R167, R27.reuse, R33 ;  /* 0x000000211ba77220 */ /* 0x044fe20000410000 */
[C---:B------:R-:W-:Y:S02]  /*223e0*/  FMUL.FTZ R26, R27.reuse, R32 ;  /* 0x000000201b1a7220 */ /* 0x040fe40000410000 */
[----:B------:R-:W-:Y:S02]  /*223f0*/  FMUL.FTZ R5, R27, R5 ;  /* 0x000000051b057220 */ /* 0x000fe40000410000 */
[----:B------:R-:W-:Y:S02]  /*22400*/  FSEL R167, R167, RZ, P1 ;  /* 0x000000ffa7a77208 */ /* 0x000fe40000800000 */
[----:B------:R-:W1:Y:S01]  /*22410*/  MUFU.EX2 R164, R5 ;  /* 0x0000000500a47308 */ /* 0x000e620000000800 */
[----:B------:R-:W-:Y:S02]  /*22420*/  FSEL R26, R26, RZ, P0 ;  /* 0x000000ff1a1a7208 */ /* 0x000fe40000000000 */
[-CC-:B------:R-:W-:Y:S01]  /*22430*/  FFMA.FTZ R31, R18, R27.reuse, -R167.reuse ;  /* 0x0000001b121f7223 */ /* 0x180fe200000108a7 */
[-CC-:B------:R-:W-:Y:S01]  /*22440*/  FFMA.FTZ R30, R16, R27.reuse, -R167.reuse ;  /* 0x0000001b101e7223 */ /* 0x180fe200000108a7 */
[-CC-:B------:R-:W-:Y:S01]  /*22450*/  FFMA.FTZ R29, R17, R27.reuse, -R167.reuse ;  /* 0x0000001b111d7223 */ /* 0x180fe200000108a7 */
[-CC-:B------:R-:W-:Y:S01]  /*22460*/  FFMA.FTZ R34, R4, R27.reuse, -R26.reuse ;  /* 0x0000001b04227223 */ /* 0x180fe2000001081a */
[----:B------:R-:W2:Y:S01]  /*22470*/  LDSM.16.MT88.4 R16, [R220+0x10000] ;  /* 0x01000000dc10783b */ /* 0x000ea20000004200 */
[----:B------:R-:W-:Y:S01]  /*22480*/  FSEL R4, R32, RZ, P0 ;  /* 0x000000ff20047208 */ /* 0x000fe20000000000 */
[-CC-:B------:R-:W-:Y:S01]  /*22490*/  FFMA.FTZ R35, R13, R27.reuse, -R167.reuse ;  /* 0x0000001b0d237223 */ /* 0x180fe200000108a7 */
[-CC-:B------:R-:W-:Y:S01]  /*224a0*/  FFMA.FTZ R28, R14, R27.reuse, -R26.reuse ;  /* 0x0000001b0e1c7223 */ /* 0x180fe2000001081a */
[-CC-:B------:R-:W-:Y:S01]  /*224b0*/  FFMA.FTZ R0, R15, R27.reuse, -R26.reuse ;  /* 0x0000001b0f007223 */ /* 0x180fe2000001081a */
[----:B------:R-:W-:Y:S01]  /*224c0*/  FFMA.FTZ R2, R2, R27, -R26 ;  /* 0x0000001b02027223 */ /* 0x000fe2000001081a */
[----:B------:R-:W-:Y:S01]  /*224d0*/  FADD.FTZ R4, R3, -R4 ;  /* 0x8000000403047221 */ /* 0x000fe20000010000 */
[----:B------:R-:W3:Y:S01]  /*224e0*/  LDSM.16.MT88.4 R12, [R218+0x10000] ;  /* 0x01000000da0c783b */ /* 0x000ee20000004200 */
[----:B------:R-:W-:Y:S01]  /*224f0*/  MUFU.EX2 R35, R35 ;  /* 0x0000002300237308 */ /* 0x000fe20000000800 */
[----:B-1----:R-:W-:Y:S01]  /*22500*/  FMUL.FTZ R160, R160, R164 ;  /* 0x000000a4a0a07220 */ /* 0x002fe20000410000 */
[----:B------:R-:W-:Y:S01]  /*22510*/  FMUL.FTZ R3, R27, R4 ;  /* 0x000000041b037220 */ /* 0x000fe20000410000 */
[-C--:B------:R-:W-:Y:S01]  /*22520*/  FMUL.FTZ R161, R161, R164.reuse ;  /* 0x000000a4a1a17220 */ /* 0x080fe20000410000 */
[-C--:B------:R-:W-:Y:S01]  /*22530*/  FMUL.FTZ R156, R156, R164.reuse ;  /* 0x000000a49c9c7220 */ /* 0x080fe20000410000 */
[-C--:B------:R-:W-:Y:S01]  /*22540*/  FMUL.FTZ R157, R157, R164.reuse ;  /* 0x000000a49d9d7220 */ /* 0x080fe20000410000 */
[-C--:B------:R-:W-:Y:S01]  /*22550*/  FMUL.FTZ R152, R152, R164.reuse ;  /* 0x000000a498987220 */ /* 0x080fe20000410000 */
[-C--:B------:R-:W-:Y:S01]  /*22560*/  FMUL.FTZ R153, R153, R164.reuse ;  /* 0x000000a499997220 */ /* 0x080fe20000410000 */
[----:B------:R-:W1:Y:S01]  /*22570*/  MUFU.EX2 R31, R31 ;  /* 0x0000001f001f7308 */ /* 0x000e620000000800 */
        /* <DEDUP_REMOVED lines=15> */
[----:B------:R-:W4:Y:S01]  /*22670*/  MUFU.EX2 R29, R29 ;  /* 0x0000001d001d7308 */ /* 0x000f220000000800 */
[----:B-1----:R-:W-:Y:S01]  /*22680*/  F2FP.F16.F32.PACK_AB R4, R31, R35 ;  /* 0x000000231f04723e */ /* 0x002fe200000000ff */
        /* <DEDUP_REMOVED lines=13> */
[----:B------:R-:W-:Y:S01]  /*22760*/  FMUL.FTZ R68, R68, R164 ;  /* 0x000000a444447220 */ /* 0x000fe20000410000 */
[----:B------:R-:W1:Y:S01]  /*22770*/  MUFU.EX2 R2, R2 ;  /* 0x0000000200027308 */ /* 0x000e620000000800 */
[----:B----4-:R-:W-:Y:S01]  /*22780*/  F2FP.F16.F32.PACK_AB R6, R29, R30 ;  /* 0x0000001e1d06723e */ /* 0x010fe200000000ff */
        /* <DEDUP_REMOVED lines=31> */
[----:B----4-:R-:W-:Y:S01]  /*22980*/  F2FP.F16.F32.PACK_AB R7, R34, R0 ;  /* 0x000000002207723e */ /* 0x010fe200000000ff */
[-CC-:B------:R-:W-:Y:S01]  /*22990*/  FFMA.FTZ R176, R173, R27.reuse, -R167.reuse ;  /* 0x0000001badb07223 */ /* 0x180fe200000108a7 */
[-CC-:B------:R-:W-:Y:S01]  /*229a0*/  FFMA.FTZ R173, R172, R27.reuse, -R167.reuse ;  /* 0x0000001bacad7223 */ /* 0x180fe200000108a7 */
[-CC-:B------:R-:W-:Y:S01]  /*229b0*/  FFMA.FTZ R174, R174, R27.reuse, -R167.reuse ;  /* 0x0000001baeae7223 */ /* 0x180fe200000108a7 */
[-CC-:B------:R-:W-:Y:S01]  /*229c0*/  FFMA.FTZ R175, R175, R27.reuse, -R167.reuse ;  /* 0x0000001bafaf7223 */ /* 0x180fe200000108a7 */
[----:B------:R4:W4:Y:S01]  /*229d0*/  MUFU.EX2 R172, R176 ;  /* 0x000000b000ac7308 */ /* 0x0009220000000800 */
[-CC-:B------:R-:W-:Y:S01]  /*229e0*/  FFMA.FTZ R177, R23, R27.reuse, -R26.reuse ;  /* 0x0000001b17b17223 */ /* 0x180fe2000001081a */
[--C-:B------:R-:W-:Y:S01]  /*229f0*/  FFMA.FTZ R178, R21, R27, -R26.reuse ;  /* 0x0000001b15b27223 */ /* 0x100fe2000001081a */
        /* <DEDUP_REMOVED lines=72> */
[----:B------:R-:W-:Y:S01]  /*22e80*/  FMUL.FTZ R123, R123, R3 ;  /* 0x000000037b7b7220 */ /* 0x000fe20000410000 */
[C---:B------:R-:W-:Y:S01]  /*22e90*/  HMMA.16816.F32 R40, R4.reuse, R14, R40 ;  /* 0x0000000e0428723c */ /* 0x040fe20000001828 */
[----:B------:R-:W2:Y:S01]  /*22ea0*/  LDSM.16.MT88.4 R12, [R216+0x12000] ;  /* 0x01200000d80c783b */ /* 0x000ea20000004200 */
[-CC-:B----4-:R-:W-:Y:S01]  /*22eb0*/  FFMA.FTZ R176, R22, R27.reuse, -R26.reuse ;  /* 0x0000001b16b07223 */ /* 0x190fe2000001081a */
[--C-:B------:R-:W-:Y:S01]  /*22ec0*/  FFMA.FTZ R179, R20, R27, -R26.reuse ;  /* 0x0000001b14b37223 */ /* 0x100fe2000001081a */
[----:B------:R-:W-:Y:S01]  /*22ed0*/  MUFU.EX2 R173, R173 ;  /* 0x000000ad00ad7308 */ /* 0x000fe20000000800 */
        /* <DEDUP_REMOVED lines=9> */
[----:B------:R-:W-:Y:S01]  /*22f70*/  MUFU.EX2 R174, R174 ;  /* 0x000000ae00ae7308 */ /* 0x000fe20000000800 */
[-C--:B------:R-:W-:Y:S01]  /*22f80*/  FMUL.FTZ R130, R130, R3.reuse ;  /* 0x0000000382827220 */ /* 0x080fe20000410000 */
[----:B------:R-:W-:Y:S01]  /*22f90*/  FMUL.FTZ R131, R131, R3 ;  /* 0x0000000383837220 */ /* 0x000fe20000410000 */
[----:B------:R-:W-:Y:S01]  /*22fa0*/  LDSM.16.MT88.4 R20, [R218+0x12800] ;  /* 0x01280000da14783b */ /* 0x000fe20000004200 */
[-CC-:B------:R-:W-:Y:S01]  /*22fb0*/  FFMA.FTZ R189, R189, R27.reuse, -R167.reuse ;  /* 0x0000001bbdbd7223 */ /* 0x180fe200000108a7 */
[-CC-:B------:R-:W-:Y:S01]  /*22fc0*/  FFMA.FTZ R188, R188, R27.reuse, -R167.reuse ;  /* 0x0000001bbcbc7223 */ /* 0x180fe200000108a7 */
[-CC-:B------:R-:W-:Y:S01]  /*22fd0*/  FFMA.FTZ R186, R186, R27.reuse, -R167.reuse ;  /* 0x0000001bbaba7223 */ /* 0x180fe200000108a7 */
[-CC-:B------:R-:W-:Y:S01]  /*22fe0*/  FFMA.FTZ R187, R187, R27.reuse, -R167.reuse ;  /* 0x0000001bbbbb7223 */ /* 0x180fe200000108a7 */
[----:B------:R-:W-:Y:S01]  /*22ff0*/  MUFU.EX2 R175, R175 ;  /* 0x000000af00af7308 */ /* 0x000fe20000000800 */
[-CC-:B------:R-:W-:Y:S01]  /*23000*/  FFMA.FTZ R184, R184, R27.reuse, -R26.reuse ;  /* 0x0000001bb8b87223 */ /* 0x180fe2000001081a */
[-CC-:B------:R-:W-:Y:S01]  /*23010*/  FFMA.FTZ R185, R185, R27.reuse, -R26.reuse ;  /* 0x0000001bb9b97223 */ /* 0x180fe2000001081a */
[-CC-:B------:R-:W-:Y:S01]  /*23020*/  FFMA.FTZ R182, R182, R27.reuse, -R26.reuse ;  /* 0x0000001bb6b67223 */ /* 0x180fe2000001081a */
[-CC-:B------:R-:W-:Y:S01]  /*23030*/  FFMA.FTZ R183, R183, R27.reuse, -R26.reuse ;  /* 0x0000001bb7b77223 */ /* 0x180fe2000001081a */
[-CC-:B------:R-:W-:Y:S01]  /*23040*/  FFMA.FTZ R171, R171, R27.reuse, -R167.reuse ;  /* 0x0000001babab7223 */ /* 0x180fe200000108a7 */
[-CC-:B------:R-:W-:Y:S01]  /*23050*/  FFMA.FTZ R170, R170, R27.reuse, -R167.reuse ;  /* 0x0000001baaaa7223 */ /* 0x180fe200000108a7 */
[C---:B-1----:R-:W-:Y:S01]  /*23060*/  HMMA.16816.F32 R52, R4.reuse, R16, R52 ;  /* 0x000000100434723c */ /* 0x042fe20000001834 */
[----:B------:R-:W1:Y:S01]  /*23070*/  MUFU.EX2 R176, R176 ;  /* 0x000000b000b07308 */ /* 0x000e620000000800 */
[-CC-:B------:R-:W-:Y:S01]  /*23080*/  FFMA.FTZ R169, R169, R27.reuse, -R167.reuse ;  /* 0x0000001ba9a97223 */ /* 0x180fe200000108a7 */
[-C--:B------:R-:W-:Y:S01]  /*23090*/  FFMA.FTZ R166, R166, R27.reuse, -R167 ;  /* 0x0000001ba6a67223 */ /* 0x080fe200000108a7 */
[-CC-:B------:R-:W-:Y:S01]  /*230a0*/  FFMA.FTZ R167, R168, R27.reuse, -R26.reuse ;  /* 0x0000001ba8a77223 */ /* 0x180fe2000001081a */
[-CC-:B------:R-:W-:Y:S01]  /*230b0*/  FFMA.FTZ R165, R165, R27.reuse, -R26.reuse ;  /* 0x0000001ba5a57223 */ /* 0x180fe2000001081a */
[C---:B------:R-:W-:Y:S01]  /*230c0*/  HMMA.16816.F32 R56, R4.reuse, R18, R56 ;  /* 0x000000120438723c */ /* 0x040fe20000001838 */
[----:B------:R-:W4:Y:S01]  /*230d0*/  LDSM.16.MT88.4 R16, [R218+0x14000] ;  /* 0x01400000da10783b */ /* 0x000f220000004200 */
[-CC-:B------:R-:W-:Y:S01]  /*230e0*/  FFMA.FTZ R168, R24, R27.reuse, -R26.reuse ;  /* 0x0000001b18a87223 */ /* 0x180fe2000001081a */
[----:B------:R-:W4:Y:S01]  /*230f0*/  MUFU.EX2 R177, R177 ;  /* 0x000000b100b17308 */ /* 0x000f220000000800 */
[----:B------:R-:W-:Y:S01]  /*23100*/  FFMA.FTZ R190, R25, R27, -R26 ;  /* 0x0000001b19be7223 */ /* 0x000fe2000001081a */
[----:B------:R-:W-:Y:S01]  /*23110*/  FFMA.FTZ R35, R250, R164, R35 ;  /* 0x000000a4fa237223 */ /* 0x000fe20000010023 */
[C---:B--2---:R-:W-:Y:S01]  /*23120*/  HMMA.16816.F32 R60, R4.reuse, R12, R60 ;  /* 0x0000000c043c723c */ /* 0x044fe2000000183c */
[----:B------:R-:W-:Y:S01]  /*23130*/  FFMA.FTZ R3, R249, R3, R28 ;  /* 0x00000003f9037223 */ /* 0x000fe2000001001c */
[----:B------:R-:W-:Y:S01]  /*23140*/  LDSM.16.MT88.4 R24, [R217+0x13800] ;  /* 0x01380000d918783b */ /* 0x000fe20000004200 */
[----:B------:R-:W-:Y:S01]  /*23150*/  FADD.FTZ R35, R31, R35 ;  /* 0x000000231f237221 */ /* 0x000fe20000010000 */
[----:B------:R-:W-:Y:S01]  /*23160*/  MOV R164, R33 ;  /* 0x0000002100a47202 */ /* 0x000fe20000000f00 */
[----:B------:R-:W-:Y:S01]  /*23170*/  MUFU.EX2 R178, R178 ;  /* 0x000000b200b27308 */ /* 0x000fe20000000800 */
[----:B------:R-:W-:Y:S01]  /*23180*/  HMMA.16816.F32 R64, R4, R14, R64 ;  /* 0x0000000e0440723c */ /* 0x000fe20000001840 */
[----:B------:R-:W2:Y:S01]  /*23190*/  LDSM.16.MT88.4 R12, [R217+0x14000] ;  /* 0x01400000d90c783b */ /* 0x000ea20000004200 */
[----:B------:R-:W-:Y:S01]  /*231a0*/  FADD.FTZ R3, R2, R3 ;  /* 0x0000000302037221 */ /* 0x000fe20000010000 */
[----:B------:R-:W-:-:S03]  /*231b0*/  FADD.FTZ R35, R30, R35 ;  /* 0x000000231e237221 */ /* 0x000fc60000010000 */
[----:B---3--:R-:W-:Y:S01]  /*231c0*/  HMMA.16816.F32 R68, R4, R8, R68 ;  /* 0x000000080444723c */ /* 0x008fe20000001844 */
[----:B------:R-:W3:Y:S01]  /*231d0*/  MUFU.EX2 R179, R179 ;  /* 0x000000b300b37308 */ /* 0x000ee20000000800 */
[----:B------:R-:W-:Y:S01]  /*231e0*/  FADD.FTZ R3, R0, R3 ;  /* 0x0000000300037221 */ /* 0x000fe20000010000 */
[----:B------:R-:W-:-:S03]  /*231f0*/  FADD.FTZ R35, R29, R35 ;  /* 0x000000231d237221 */ /* 0x000fc60000010000 */
[----:B------:R-:W-:Y:S01]  /*23200*/  HMMA.16816.F32 R72, R4, R10, R72 ;  /* 0x0000000a0448723c */ /* 0x000fe20000001848 */
[----:B------:R-:W3:Y:S01]  /*23210*/  LDSM.16.MT88.4 R8, [R216+0x14000] ;  /* 0x01400000d808783b */ /* 0x000ee20000004200 */
[----:B------:R-:W-:Y:S01]  /*23220*/  FADD.FTZ R3, R34, R3 ;  /* 0x0000000322037221 */ /* 0x000fe20000010000 */
[----:B------:R-:W3:Y:S01]  /*23230*/  MUFU.EX2 R189, R189 ;  /* 0x000000bd00bd7308 */ /* 0x000ee20000000800 */
[----:B------:R-:W-:Y:S02]  /*23240*/  FADD.FTZ R35, R172, R35 ;  /* 0x00000023ac237221 */ /* 0x000fe40000010000 */
[----:B-1----:R-:W-:-:S05]  /*23250*/  FADD.FTZ R3, R176, R3 ;  /* 0x00000003b0037221 */ /* 0x002fca0000010000 */
[----:B------:R-:W-:Y:S01]  /*23260*/  MUFU.EX2 R188, R188 ;  /* 0x000000bc00bc7308 */ /* 0x000fe20000000800 */
[C---:B----4-:R-:W-:Y:S07]  /*23270*/  HMMA.16816.F32 R76, R4.reuse, R16, R76 ;  /* 0x00000010044c723c */ /* 0x050fee000000184c */
[----:B------:R-:W-:Y:S01]  /*23280*/  MUFU.EX2 R186, R186 ;  /* 0x000000ba00ba7308 */ /* 0x000fe20000000800 */
[C---:B------:R-:W-:Y:S01]  /*23290*/  HMMA.16816.F32 R80, R4.reuse, R18, R80 ;  /* 0x000000120450723c */ /* 0x040fe20000001850 */
[----:B------:R-:W1:Y:S06]  /*232a0*/  LDSM.16.MT88.4 R16, [R220+0x16000] ;  /* 0x01600000dc10783b */ /* 0x000e6c0000004200 */
[----:B------:R-:W-:Y:S01]  /*232b0*/  MUFU.EX2 R187, R187 ;  /* 0x000000bb00bb7308 */ /* 0x000fe20000000800 */
[C---:B--2---:R-:W-:Y:S06]  /*232c0*/  HMMA.16816.F32 R84, R4.reuse, R12, R84 ;  /* 0x0000000c0454723c */ /* 0x044fec0000001854 */
[C---:B------:R-:W-:Y:S01]  /*232d0*/  HMMA.16816.F32 R88, R4.reuse, R14, R88 ;  /* 0x0000000e0458723c */ /* 0x040fe20000001858 */
[----:B------:R-:W2:Y:S01]  /*232e0*/  LDSM.16.MT88.4 R12, [R218+0x16000] ;  /* 0x01600000da0c783b */ /* 0x000ea20000004200 */
[----:B------:R-:W4:Y:S04]  /*232f0*/  MUFU.EX2 R184, R184 ;  /* 0x000000b800b87308 */ /* 0x000f280000000800 */
[C---:B---3--:R-:W-:Y:S04]  /*23300*/  HMMA.16816.F32 R92, R4.reuse, R8, R92 ;  /* 0x00000008045c723c */ /* 0x048fe8000000185c */
[----:B------:R-:W3:Y:S02]  /*23310*/  MUFU.EX2 R185, R185 ;  /* 0x000000b900b97308 */ /* 0x000ee40000000800 */
[C---:B------:R-:W-:Y:S01]  /*23320*/  HMMA.16816.F32 R96, R4.reuse, R10, R96 ;  /* 0x0000000a0460723c */ /* 0x040fe20000001860 */
[----:B------:R-:W4:Y:S05]  /*23330*/  LDSM.16.MT88.4 R8, [R217+0x16000] ;  /* 0x01600000d908783b */ /* 0x000f2a0000004200 */
[----:B------:R-:W-:Y:S08]  /*23340*/  MUFU.EX2 R182, R182 ;  /* 0x000000b600b67308 */ /* 0x000ff00000000800 */
[----:B------:R-:W3:Y:S01]  /*23350*/  MUFU.EX2 R183, R183 ;  /* 0x000000b700b77308 */ /* 0x000ee20000000800 */
[C---:B-1----:R-:W-:Y:S07]  /*23360*/  HMMA.16816.F32 R100, R4.reuse, R16, R100 ;  /* 0x000000100464723c */ /* 0x042fee0000001864 */
[----:B------:R-:W1:Y:S01]  /*23370*/  MUFU.EX2 R171, R171 ;  /* 0x000000ab00ab7308 */ /* 0x000e620000000800 */
[C---:B------:R-:W-:Y:S01]  /*23380*/  HMMA.16816.F32 R104, R4.reuse, R18, R104 ;  /* 0x000000120468723c */ /* 0x040fe20000001868 */
[----:B------:R-:W3:Y:S05]  /*23390*/  LDSM.16.MT88.4 R16, [R216+0x16000] ;  /* 0x01600000d810783b */ /* 0x000eea0000004200 */
[C---:B--2---:R-:W-:Y:S01]  /*233a0*/  HMMA.16816.F32 R108, R4.reuse, R12, R108 ;  /* 0x0000000c046c723c */ /* 0x044fe2000000186c */
[----:B------:R-:W-:Y:S05]  /*233b0*/  MUFU.EX2 R170, R170 ;  /* 0x000000aa00aa7308 */ /* 0x000fea0000000800 */
[C---:B------:R-:W-:Y:S01]  /*233c0*/  HMMA.16816.F32 R112, R4.reuse, R14, R112 ;  /* 0x0000000e0470723c */ /* 0x040fe20000001870 */
[----:B------:R-:W2:Y:S02]  /*233d0*/  LDSM.16.MT88.4 R12, [R220+0x10800] ;  /* 0x01080000dc0c783b */ /* 0x000ea40000004200 */
[----:B------:R-:W-:Y:S03]  /*233e0*/  MUFU.EX2 R169, R169 ;  /* 0x000000a900a97308 */ /* 0x000fe60000000800 */
[C---:B----4-:R-:W-:Y:S05]  /*233f0*/  HMMA.16816.F32 R116, R4.reuse, R8, R116 ;  /* 0x000000080474723c */ /* 0x050fea0000001874 */
[----:B------:R-:W-:Y:S01]  /*23400*/  MUFU.EX2 R166, R166 ;  /* 0x000000a600a67308 */ /* 0x000fe20000000800 */
[C---:B------:R-:W-:Y:S01]  /*23410*/  HMMA.16816.F32 R120, R4.reuse, R10, R120 ;  /* 0x0000000a0478723c */ /* 0x040fe20000001878 */
[----:B------:R-:W4:Y:S06]  /*23420*/  LDSM.16.MT88.4 R8, [R218+0x10800] ;  /* 0x01080000da08783b */ /* 0x000f2c0000004200 */
[----:B------:R-:W1:Y:S08]  /*23430*/  MUFU.EX2 R167, R167 ;  /* 0x000000a700a77308 */ /* 0x000e700000000800 */
[----:B------:R-:W1:Y:S01]  /*23440*/  MUFU.EX2 R165, R165 ;  /* 0x000000a500a57308 */ /* 0x000e620000000800 */
[C---:B---3--:R-:W-:Y:S06]  /*23450*/  HMMA.16816.F32 R124, R4.reuse, R16, R124 ;  /* 0x00000010047c723c */ /* 0x048fec000000187c */
[----:B------:R-:W-:Y:S01]  /*23460*/  HMMA.16816.F32 R128, R4, R18, R128 ;  /* 0x000000120480723c */ /* 0x000fe20000001880 */
[----:B------:R-:W3:Y:S01]  /*23470*/  LDSM.16.MT88.4 R16, [R217+0x10800] ;  /* 0x01080000d910783b */ /* 0x000ee20000004200 */
[----:B------:R-:W1:Y:S05]  /*23480*/  MUFU.EX2 R168, R168 ;  /* 0x000000a800a87308 */ /* 0x000e6a0000000800 */
[C---:B------:R-:W-:Y:S01]  /*23490*/  F2FP.F16.F32.PACK_AB R4, R173.reuse, R172 ;  /* 0x000000acad04723e */ /* 0x040fe200000000ff */
[----:B------:R-:W-:Y:S01]  /*234a0*/  FADD.FTZ R173, R173, R35 ;  /* 0x00000023adad7221 */ /* 0x000fe20000010000 */
[----:B------:R-:W-:Y:S01]  /*234b0*/  F2FP.F16.F32.PACK_AB R5, R177, R176 ;  /* 0x000000b0b105723e */ /* 0x000fe200000000ff */
[----:B------:R-:W1:Y:S01]  /*234c0*/  MUFU.EX2 R190, R190 ;  /* 0x000000be00be7308 */ /* 0x000e620000000800 */
[----:B------:R-:W-:Y:S01]  /*234d0*/  F2FP.F16.F32.PACK_AB R6, R175, R174 ;  /* 0x000000aeaf06723e */ /* 0x000fe200000000ff */
[----:B------:R-:W-:Y:S01]  /*234e0*/  FADD.FTZ R177, R177, R3 ;  /* 0x00000003b1b17221 */ /* 0x000fe20000010000 */
[----:B------:R-:W-:Y:S01]  /*234f0*/  F2FP.F16.F32.PACK_AB R7, R179, R178 ;  /* 0x000000b2b307723e */ /* 0x000fe200000000ff */
[----:B------:R-:W-:Y:S01]  /*23500*/  FADD.FTZ R173, R174, R173 ;  /* 0x000000adaead7221 */ /* 0x000fe20000010000 */
[----:B------:R-:W-:Y:S01]  /*23510*/  MOV R3, R32 ;  /* 0x0000002000037202 */ /* 0x000fe20000000f00 */
[----:B------:R-:W-:-:S02]  /*23520*/  FADD.FTZ R177, R178, R177 ;  /* 0x000000b1b2b17221 */ /* 0x000fc40000010000 */
[----:B------:R-:W-:Y:S02]  /*23530*/  FADD.FTZ R175, R175, R173 ;  /* 0x000000adafaf7221 */ /* 0x000fe40000010000 */
        /* <DEDUP_REMOVED lines=165> */
.L_x_3083:
[----:B------:R-:W-:Y:S05]  /*23f90*/  @!P6 BRA `(.L_x_3092) ;  /* 0x0000005400e0e947 */ /* 0x000fea0003800000 */
[----:B------:R-:W-:Y:S02]  /*23fa0*/  MOV R2, R3 ;  /* 0x0000000300027202 */ /* 0x000fe40000000f00 */
[----:B------:R-:W-:-:S07]  /*23fb0*/  MOV R0, R164 ;  /* 0x000000a400007202 */ /* 0x000fce0000000f00 */
.L_x_3101:
        /* <DEDUP_REMOVED lines=81> */
.L_x_3094:
[----:B--2---:R-:W-:Y:S02]  /*244d0*/  R2UR UR4, R164 ;  /* 0x00000000a40472ca */ /* 0x004fe400000e0000 */
[----:B------:R-:W-:Y:S11]  /*244e0*/  R2UR UR5, R165 ;  /* 0x00000000a50572ca */ /* 0x000ff600000e0000 */
[----:B------:R-:W-:Y:S02]  /*244f0*/  @!UPT UIADD3 URZ, URZ, URZ, URZ ;  /* 0x0000003f3f3ff290 */ /* 0x000fe4000fffe03f */
[----:B-1----:R-:W2:Y:S02]  /*24500*/  LD.E R10, desc[UR4][R166.64+0x40] ;  /* 0x00004004a60a7980 */ /* 0x002ea4000c101900 */
[----:B--2---:R-:W-:Y:S05]  /*24510*/  IMAD.U32 R10, R10, -0x40, RZ ;  /* 0xffffffc00a0a7824 */ /* 0x004fea00078e00ff */
[----:B------:R-:W-:Y:S02]  /*24520*/  SHF.R.S32.HI R4, RZ, 0x1f, R10 ;  /* 0x0000001fff047819 */ /* 0x000fe4000001140a */
.L_x_3095:
[----:B------:R-:W-:Y:S05]  /*24530*/  BSYNC B0 ;  /* 0x0000000000007941 */ /* 0x000fea0003800000 */
.L_x_3093:
        /* <DEDUP_REMOVED lines=161> */
[C---:B------:R-:W-:Y:S03]  /*24f50*/  HMMA.16816.F32 R8, R32.reuse, R10, RZ ;  /* 0x0000000a2008723c */ /* 0x040fe600000018ff */
[----:B------:R-:W3:Y:S03]  /*24f60*/  LD.E R3, desc[UR4][R166.64+0x18c] ;  /* 0x00018c04a6037980 */ /* 0x000ee6000c101900 */
        /* <DEDUP_REMOVED lines=17> */
[----:B------:R-:W-:Y:S01]  /*25080*/  HMMA.16816.F32 R32, R172, R190, R32 ;  /* 0x000000beac20723c */ /* 0x000fe20000001820 */
[----:B------:R-:W3:Y:S04]  /*25090*/  LDSM.16.M88.4 R172, [R221] ;  /* 0x00000000ddac783b */ /* 0x000ee80000000200 */
[----:B------:R-:W4:Y:S01]  /*250a0*/  LDSM.16.M88.4 R188, [R212+0x800] ;  /* 0x00080000d4bc783b */ /* 0x000f220000000200 */
[C---:B-1----:R-:W-:Y:S06]  /*250b0*/  HMMA.16816.F32 R4, R168.reuse, R176, R4 ;  /* 0x000000b0a804723c */ /* 0x042fec0000001804 */
[C---:B------:R-:W-:Y:S01]  /*250c0*/  HMMA.16816.F32 R8, R168.reuse, R178, R8 ;  /* 0x000000b2a808723c */ /* 0x040fe20000001808 */
[----:B------:R-:W1:Y:S05]  /*250d0*/  LDSM.16.M88.4 R176, [R212+0x1000] ;  /* 0x00100000d4b0783b */ /* 0x000e6a0000000200 */
        /* <DEDUP_REMOVED lines=8> */
[----:B------:R-:W-:Y:S04]  /*25160*/  LDSM.16.M88.4 R168, [R226+0x2000] ;  /* 0x00200000e2a8783b */ /* 0x000fe80000000200 */
[----:B------:R-:W2:Y:S01]  /*25170*/  LDSM.16.M88.4 R180, [R225+0xa000] ;  /* 0x00a00000e1b4783b */ /* 0x000ea20000000200 */
[C---:B---3--:R-:W-:Y:S06]  /*25180*/  HMMA.16816.F32 R4, R172.reuse, R184, R4 ;  /* 0x000000b8ac04723c */ /* 0x048fec0000001804 */
[C---:B------:R-:W-:Y:S01]  /*25190*/  HMMA.16816.F32 R8, R172.reuse, R186, R8 ;  /* 0x000000baac08723c */ /* 0x040fe20000001808 */
[----:B------:R-:W3:Y:S05]  /*251a0*/  LDSM.16.M88.4 R184, [R225+0xa800] ;  /* 0x00a80000e1b8783b */ /* 0x000eea0000000200 */
[C---:B----4-:R-:W-:Y:S06]  /*251b0*/  HMMA.16816.F32 R12, R172.reuse, R188, R12 ;  /* 0x000000bcac0c723c */ /* 0x050fec000000180c */
        /* <DEDUP_REMOVED lines=57> */
[C---:B----4-:R-:W-:Y:S06]  /*25550*/  HMMA.16816.F32 R28, R172.reuse, R188, R28 ;  /* 0x000000bcac1c723c */ /* 0x050fec000000181c */
[----:B------:R-:W-:Y:S01]  /*25560*/  HMMA.16816.F32 R32, R172, R190, R32 ;  /* 0x000000beac20723c */ /* 0x000fe20000001820 */
[----:B------:R-:W-:Y:S04]  /*25570*/  LDSM.16.M88.4 R172, [R224+0x4000] ;  /* 0x00400000e0ac783b */ /* 0x000fe80000000200 */
        /* <DEDUP_REMOVED lines=23> */
[C---:B------:R-:W-:Y:S06]  /*256f0*/  HMMA.16816.F32 R28, R172.reuse, R192, R28 ;  /* 0x000000c0ac1c723c */ /* 0x040fec000000181c */
        /* <DEDUP_REMOVED lines=8> */
[----:B------:R-:W-:Y:S05]  /*25780*/  LDSM.16.M88.4 R180, [R226+0x6000] ;  /* 0x00600000e2b4783b */ /* 0x000fea0000000200 */
[C---:B---3--:R-:W-:Y:S06]  /*25790*/  HMMA.16816.F32 R20, R168.reuse, R184, R20 ;  /* 0x000000b8a814723c */ /* 0x048fec0000001814 */
[C---:B------:R-:W-:Y:S01]  /*257a0*/  HMMA.16816.F32 R24, R168.reuse, R186, R24 ;  /* 0x000000baa818723c */ /* 0x040fe20000001818 */
[----:B------:R-:W-:Y:S05]  /*257b0*/  LDSM.16.M88.4 R184, [R225+0xe000] ;  /* 0x00e00000e1b8783b */ /* 0x000fea0000000200 */
[C---:B------:R-:W-:Y:S06]  /*257c0*/  HMMA.16816.F32 R28, R168.reuse, R188, R28 ;  /* 0x000000bca81c723c */ /* 0x040fec000000181c */
[----:B------:R-:W-:Y:S01]  /*257d0*/  HMMA.16816.F32 R32, R168, R190, R32 ;  /* 0x000000bea820723c */ /* 0x000fe20000001820 */
[----:B------:R-:W2:Y:S04]  /*257e0*/  LDSM.16.M88.4 R168, [R212+0x5800] ;  /* 0x00580000d4a8783b */ /* 0x000ea80000000200 */
[----:B------:R-:W3:Y:S01]  /*257f0*/  LDSM.16.M88.4 R188, [R225+0xe800] ;  /* 0x00e80000e1bc783b */ /* 0x000ee20000000200 */
        /* <DEDUP_REMOVED lines=8> */
[----:B------:R-:W-:Y:S05]  /*25880*/  LDSM.16.M88.4 R176, [R202] ;  /* 0x00000000cab0783b */ /* 0x000fea0000000200 */
[C---:B--2---:R-:W-:Y:S06]  /*25890*/  HMMA.16816.F32 R28, R172.reuse, R168, R28 ;  /* 0x000000a8ac1c723c */ /* 0x044fec000000181c */
[----:B------:R-:W-:Y:S01]  /*258a0*/  HMMA.16816.F32 R32, R172, R170, R32 ;  /* 0x000000aaac20723c */ /* 0x000fe20000001820 */
[----:B------:R-:W-:Y:S04]  /*258b0*/  LDSM.16.M88.4 R168, [R224+0x6000] ;  /* 0x00600000e0a8783b */ /* 0x000fe80000000200 */
[----:B------:R-:W1:Y:S01]  /*258c0*/  LDSM.16.M88.4 R172, [R203] ;  /* 0x00000000cbac783b */ /* 0x000e620000000200 */
[C---:B------:R-:W-:Y:S06]  /*258d0*/  HMMA.16816.F32 R4, R180.reuse, R184, R4 ;  /* 0x000000b8b404723c */ /* 0x040fec0000001804 */
[C---:B------:R-:W-:Y:S01]  /*258e0*/  HMMA.16816.F32 R8, R180.reuse, R186, R8 ;  /* 0x000000bab408723c */ /* 0x040fe20000001808 */
[----:B------:R-:W2:Y:S05]  /*258f0*/  LDSM.16.M88.4 R184, [R201] ;  /* 0x00000000c9b8783b */ /* 0x000eaa0000000200 */
[C---:B---3--:R-:W-:Y:S06]  /*25900*/  HMMA.16816.F32 R12, R180.reuse, R188, R12 ;  /* 0x000000bcb40c723c */ /* 0x048fec000000180c */
[C---:B------:R-:W-:Y:S01]  /*25910*/  HMMA.16816.F32 R16, R180.reuse, R190, R16 ;  /* 0x000000beb410723c */ /* 0x040fe20000001810 */
[----:B------:R-:W3:Y:S05]  /*25920*/  LDSM.16.M88.4 R188, [R200] ;  /* 0x00000000c8bc783b */ /* 0x000eea0000000200 */
[C---:B----4-:R-:W-:Y:S06]  /*25930*/  HMMA.16816.F32 R20, R180.reuse, R192, R20 ;  /* 0x000000c0b414723c */ /* 0x050fec0000001814 */
[C---:B------:R-:W-:Y:S01]  /*25940*/  HMMA.16816.F32 R24, R180.reuse, R194, R24 ;  /* 0x000000c2b418723c */ /* 0x040fe20000001818 */
[----:B------:R-:W-:Y:S05]  /*25950*/  LDSM.16.M88.4 R192, [R219+0xe000] ;  /* 0x00e00000dbc0783b */ /* 0x000fea0000000200 */
[C---:B------:R-:W-:Y:S06]  /*25960*/  HMMA.16816.F32 R28, R180.reuse, R196, R28 ;  /* 0x000000c4b41c723c */ /* 0x040fec000000181c */
[----:B------:R-:W-:Y:S01]  /*25970*/  HMMA.16816.F32 R32, R180, R198, R32 ;  /* 0x000000c6b420723c */ /* 0x000fe20000001820 */
[----:B------:R-:W4:Y:S05]  /*25980*/  LDSM.16.M88.4 R180, [R222+0x6000] ;  /* 0x00600000deb4783b */ /* 0x000f2a0000000200 */
        /* <DEDUP_REMOVED lines=9> */
[C---:B---3--:R-:W-:Y:S06]  /*25a20*/  HMMA.16816.F32 R28, R168.reuse, R188, R28 ;  /* 0x000000bca81c723c */ /* 0x048fec000000181c */
[----:B------:R-:W-:Y:S01]  /*25a30*/  HMMA.16816.F32 R32, R168, R190, R32 ;  /* 0x000000bea820723c */ /* 0x000fe20000001820 */
[----:B------:R-:W-:Y:S04]  /*25a40*/  LDSM.16.M88.4 R168, [R221+0x6000] ;  /* 0x00600000dda8783b */ /* 0x000fe80000000200 */
[----:B------:R-:W3:Y:S01]  /*25a50*/  LDSM.16.M88.4 R188, [R212+0x6000] ;  /* 0x00600000d4bc783b */ /* 0x000ee20000000200 */
[C---:B----4-:R-:W-:Y:S06]  /*25a60*/  HMMA.16816.F32 R4, R180.reuse, R192, R4 ;  /* 0x000000c0b404723c */ /* 0x050fec0000001804 */
[C---:B------:R-:W-:Y:S06]  /*25a70*/  HMMA.16816.F32 R8, R180.reuse, R194, R8 ;  /* 0x000000c2b408723c */ /* 0x040fec0000001808 */
[C---:B-1----:R-:W-:Y:S06]  /*25a80*/  HMMA.16816.F32 R12, R180.reuse, R172, R12 ;  /* 0x000000acb40c723c */ /* 0x042fec000000180c */
[C---:B------:R-:W-:Y:S01]  /*25a90*/  HMMA.16816.F32 R16, R180.reuse, R174, R16 ;  /* 0x000000aeb410723c */ /* 0x040fe20000001810 */
[----:B------:R-:W1:Y:S05]  /*25aa0*/  LDSM.16.M88.4 R172, [R212+0x6800] ;  /* 0x00680000d4ac783b */ /* 0x000e6a0000000200 */
[C---:B------:R-:W-:Y:S06]  /*25ab0*/  HMMA.16816.F32 R20, R180.reuse, R176, R20 ;  /* 0x000000b0b414723c */ /* 0x040fec0000001814 */
[C---:B------:R-:W-:Y:S06]  /*25ac0*/  HMMA.16816.F32 R24, R180.reuse, R178, R24 ;  /* 0x000000b2b418723c */ /* 0x040fec0000001818 */
[C---:B--2---:R-:W-:Y:S06]  /*25ad0*/  HMMA.16816.F32 R28, R180.reuse, R184, R28 ;  /* 0x000000b8b41c723c */ /* 0x044fec000000181c */
[----:B------:R-:W-:Y:S06]  /*25ae0*/  HMMA.16816.F32 R32, R180, R186, R32 ;  /* 0x000000bab420723c */ /* 0x000fec0000001820 */
[C---:B---3--:R-:W-:Y:S05]  /*25af0*/  HMMA.16816.F32 R4, R168.reuse, R188, R4 ;  /* 0x000000bca804723c */ /* 0x048fea0000001804 */
[----:B------:R-:W-:Y:S01]  /*25b00*/  IMAD.MOV.U32 R181, RZ, RZ, R36 ;  /* 0x000000ffffb57224 */ /* 0x000fe200078e0024 */
[C---:B------:R-:W-:Y:S05]  /*25b10*/  HMMA.16816.F32 R8, R168.reuse, R190, R8 ;  /* 0x000000bea808723c */ /* 0x040fea0000001808 */
[----:B------:R-:W-:Y:S01]  /*25b20*/  IMAD.MOV.U32 R180, RZ, RZ, R37 ;  /* 0x000000ffffb47224 */ /* 0x000fe200078e0025 */
[C---:B-1----:R-:W-:Y:S01]  /*25b30*/  HMMA.16816.F32 R12, R168.reuse, R172, R12 ;  /* 0x000000aca80c723c */ /* 0x042fe2000000180c */
[----:B------:R1:W5:Y:S05]  /*25b40*/  LDL.LU.64 R36, [R1+0x8] ;  /* 0x0000080001247983 */ /* 0x00036a0000300a00 */
[C---:B------:R-:W-:Y:S06]  /*25b50*/  HMMA.16816.F32 R16, R168.reuse, R174, R16 ;  /* 0x000000aea810723c */ /* 0x040fec0000001810 */
[-C--:B------:R-:W-:Y:S01]  /*25b60*/  FMUL.FTZ R4, R4, R3.reuse ;  /* 0x0000000304047220 */ /* 0x080fe20000410000 */
[-C--:B------:R-:W-:Y:S01]  /*25b70*/  FMUL.FTZ R5, R5, R3.reuse ;  /* 0x0000000305057220 */ /* 0x080fe20000410000 */
[-C--:B------:R-:W-:Y:S02]  /*25b80*/  FMUL.FTZ R6, R6, R3.reuse ;  /* 0x0000000306067220 */ /* 0x080fe40000410000 */
[----:B------:R-:W2:Y:S01]  /*25b90*/  MUFU.TANH R176, R4 ;  /* 0x0000000400b07308 */ /* 0x000ea20000002400 */
[-C--:B------:R-:W-:Y:S01]  /*25ba0*/  FMUL.FTZ R7, R7, R3.reuse ;  /* 0x0000000307077220 */ /* 0x080fe20000410000 */
[-C--:B------:R-:W-:Y:S01]  /*25bb0*/  FMUL.FTZ R8, R8, R3.reuse ;  /* 0x0000000308087220 */ /* 0x080fe20000410000 */
[-C--:B------:R-:W-:Y:S01]  /*25bc0*/  FMUL.FTZ R9, R9, R3.reuse ;  /* 0x0000000309097220 */ /* 0x080fe20000410000 */
[-C--:B------:R-:W-:Y:S01]  /*25bd0*/  FMUL.FTZ R10, R10, R3.reuse ;  /* 0x000000030a0a7220 */ /* 0x080fe20000410000 */
[-C--:B------:R-:W-:Y:S05]  /*25be0*/  FMUL.FTZ R11, R11, R3.reuse ;  /* 0x000000030b0b7220 */ /* 0x080fea0000410000 */
[----:B------:R-:W3:Y:S01]  /*25bf0*/  MUFU.TANH R177, R5 ;  /* 0x0000000500b17308 */ /* 0x000ee20000002400 */
[-C--:B------:R-:W-:Y:S01]  /*25c00*/  FMUL.FTZ R12, R12, R3.reuse ;  /* 0x000000030c0c7220 */ /* 0x080fe20000410000 */
[-C--:B------:R-:W-:Y:S01]  /*25c10*/  FMUL.FTZ R13, R13, R3.reuse ;  /* 0x000000030d0d7220 */ /* 0x080fe20000410000 */
[-C--:B------:R-:W-:Y:S01]  /*25c20*/  FMUL.FTZ R14, R14, R3.reuse ;  /* 0x000000030e0e7220 */ /* 0x080fe20000410000 */
[-C--:B------:R-:W-:Y:S01]  /*25c30*/  FMUL.FTZ R15, R15, R3.reuse ;  /* 0x000000030f0f7220 */ /* 0x080fe20000410000 */
[-C--:B------:R-:W-:Y:S01]  /*25c40*/  FMUL.FTZ R17, R17, R3.reuse ;  /* 0x0000000311117220 */ /* 0x080fe20000410000 */
[-C--:B------:R-:W-:Y:S04]  /*25c50*/  FMUL.FTZ R18, R18, R3.reuse ;  /* 0x0000000312127220 */ /* 0x080fe80000410000 */
[----:B------:R-:W4:Y:S01]  /*25c60*/  MUFU.TANH R178, R6 ;  /* 0x0000000600b27308 */ /* 0x000f220000002400 */
[-C--:B------:R-:W-:Y:S01]  /*25c70*/  FMUL.FTZ R19, R19, R3.reuse ;  /* 0x0000000313137220 */ /* 0x080fe20000410000 */
[-C--:B------:R-:W-:Y:S08]  /*25c80*/  FMUL.FTZ R16, R16, R3.reuse ;  /* 0x0000000310107220 */ /* 0x080ff00000410000 */
[----:B------:R1:W1:Y:S10]  /*25c90*/  MUFU.TANH R172, R7 ;  /* 0x0000000700ac7308 */ /* 0x0002740000002400 */
[----:B------:R-:W2:Y:S10]  /*25ca0*/  MUFU.TANH R179, R8 ;  /* 0x0000000800b37308 */ /* 0x000eb40000002400 */
[----:B------:R-:W2:Y:S01]  /*25cb0*/  MUFU.TANH R182, R9 ;  /* 0x0000000900b67308 */ /* 0x000ea20000002400 */
[----:B-1----:R-:W1:Y:S09]  /*25cc0*/  LDSM.16.M88.4 R4, [R212+0x7000] ;  /* 0x00700000d404783b */ /* 0x002e720000000200 */
[----:B------:R-:W1:Y:S10]  /*25cd0*/  MUFU.TANH R173, R10 ;  /* 0x0000000a00ad7308 */ /* 0x000e740000002400 */
[----:B------:R3:W1:Y:S10]  /*25ce0*/  MUFU.TANH R174, R11 ;  /* 0x0000000b00ae7308 */ /* 0x0006740000002400 */
[----:B------:R-:W1:Y:S10]  /*25cf0*/  MUFU.TANH R192, R17 ;  /* 0x0000001100c07308 */ /* 0x000e740000002400 */
[----:B------:R4:W2:Y:S01]  /*25d00*/  MUFU.TANH R196, R18 ;  /* 0x0000001200c47308 */ /* 0x0008a20000002400 */
[----:B---3--:R-:W3:Y:S01]  /*25d10*/  LDSM.16.M88.4 R8, [R212+0x7800] ;  /* 0x00780000d408783b */ /* 0x008ee20000000200 */
[----:B------:R-:W-:Y:S08]  /*25d20*/  DEPBAR.LE SB0, 0x0 ;  /* 0x000080000000791a */ /* 0x000ff00000000000 */
[----:B------:R2:W2:Y:S01]  /*25d30*/  MUFU.TANH R197, R19 ;  /* 0x0000001300c57308 */ /* 0x0004a20000002400 */
[----:B------:R-:W-:Y:S01]  /*25d40*/  BAR.SYNC.DEFER_BLOCKING 0x0 ;  /* 0x0000000000007b1d */ /* 0x000fe20000010000 */
[C---:B-1----:R-:W-:Y:S08]  /*25d50*/  HMMA.16816.F32 R20, R168.reuse, R4, R20 ;  /* 0x00000004a814723c */ /* 0x042ff00000001814 */
[----:B------:R1:W1:Y:S01]  /*25d60*/  MUFU.TANH R191, R12 ;  /* 0x0000000c00bf7308 */ /* 0x0002620000002400 */
[C---:B------:R-:W-:Y:S09]  /*25d70*/  HMMA.16816.F32 R24, R168.reuse, R6, R24 ;  /* 0x00000006a818723c */ /* 0x040ff20000001818 */
[----:B------:R1:W1:Y:S10]  /*25d80*/  MUFU.TANH R190, R13 ;  /* 0x0000000d00be7308 */ /* 0x0002740000002400 */
[----:B------:R1:W1:Y:S01]  /*25d90*/  MUFU.TANH R195, R14 ;  /* 0x0000000e00c37308 */ /* 0x0002620000002400 */
[-C--:B------:R-:W-:Y:S01]  /*25da0*/  FMUL.FTZ R5, R20, R3.reuse ;  /* 0x0000000314057220 */ /* 0x080fe20000410000 */
[-C--:B------:R-:W-:Y:S01]  /*25db0*/  FMUL.FTZ R4, R21, R3.reuse ;  /* 0x0000000315047220 */ /* 0x080fe20000410000 */
[-C--:B------:R-:W-:Y:S01]  /*25dc0*/  FMUL.FTZ R22, R22, R3.reuse ;  /* 0x0000000316167220 */ /* 0x080fe20000410000 */
[-C--:B------:R-:W-:Y:S06]  /*25dd0*/  FMUL.FTZ R23, R23, R3.reuse ;  /* 0x0000000317177220 */ /* 0x080fec0000410000 */
[----:B------:R1:W1:Y:S01]  /*25de0*/  MUFU.TANH R194, R15 ;  /* 0x0000000f00c27308 */ /* 0x0002620000002400 */
[C---:B---3--:R-:W-:Y:S03]  /*25df0*/  HMMA.16816.F32 R28, R168.reuse, R8, R28 ;  /* 0x00000008a81c723c */ /* 0x048fe6000000181c */
[-C--:B------:R-:W-:Y:S01]  /*25e00*/  FMUL.FTZ R7, R24, R3.reuse ;  /* 0x0000000318077220 */ /* 0x080fe20000410000 */
[-C--:B------:R-:W-:Y:S01]  /*25e10*/  FMUL.FTZ R6, R25, R3.reuse ;  /* 0x0000000319067220 */ /* 0x080fe20000410000 */
[-C--:B------:R-:W-:Y:S01]  /*25e20*/  FMUL.FTZ R26, R26, R3.reuse ;  /* 0x000000031a1a7220 */ /* 0x080fe20000410000 */
[----:B------:R-:W-:Y:S03]  /*25e30*/  HMMA.16816.F32 R32, R168, R10, R32 ;  /* 0x0000000aa820723c */ /* 0x000fe60000001820 */
[----:B------:R3:W1:Y:S02]  /*25e40*/  MUFU.TANH R193, R16 ;  /* 0x0000001000c17308 */ /* 0x0006640000002400 */
[-C--:B------:R-:W-:Y:S08]  /*25e50*/  FMUL.FTZ R27, R27, R3.reuse ;  /* 0x000000031b1b7220 */ /* 0x080ff00000410000 */
[----:B------:R-:W1:Y:S10]  /*25e60*/  MUFU.TANH R5, R5 ;  /* 0x0000000500057308 */ /* 0x000e740000002400 */
[----:B------:R-:W1:Y:S01]  /*25e70*/  MUFU.TANH R4, R4 ;  /* 0x0000000400047308 */ /* 0x000e620000002400 */
[-C--:B------:R-:W-:Y:S01]  /*25e80*/  FMUL.FTZ R28, R28, R3.reuse ;  /* 0x000000031c1c7220 */ /* 0x080fe20000410000 */
[-C--:B----4-:R-:W-:Y:S01]  /*25e90*/  FMUL.FTZ R18, R29, R3.reuse ;  /* 0x000000031d127220 */ /* 0x090fe20000410000 */
[-C--:B------:R-:W-:Y:S01]  /*25ea0*/  FMUL.FTZ R30, R30, R3.reuse ;  /* 0x000000031e1e7220 */ /* 0x080fe20000410000 */
[-C--:B------:R-:W-:Y:S01]  /*25eb0*/  FMUL.FTZ R9, R31, R3.reuse ;  /* 0x000000031f097220 */ /* 0x080fe20000410000 */
[-C--:B--2---:R-:W-:Y:S05]  /*25ec0*/  FMUL.FTZ R19, R32, R3.reuse ;  /* 0x0000000320137220 */ /* 0x084fea0000410000 */
[----:B------:R3:W2:Y:S01]  /*25ed0*/  MUFU.TANH R252, R22 ;  /* 0x0000001600fc7308 */ /* 0x0006a20000002400 */
[-C--:B------:R-:W-:Y:S01]  /*25ee0*/  FMUL.FTZ R17, R33, R3.reuse ;  /* 0x0000000321117220 */ /* 0x080fe20000410000 */
[-C--:B------:R-:W-:Y:S01]  /*25ef0*/  FMUL.FTZ R10, R34, R3.reuse ;  /* 0x00000003220a7220 */ /* 0x080fe20000410000 */
[----:B------:R-:W-:Y:S07]  /*25f00*/  FMUL.FTZ R3, R35, R3 ;  /* 0x0000000323037220 */ /* 0x000fee0000410000 */
[----:B------:R3:W4:Y:S10]  /*25f10*/  MUFU.TANH R251, R23 ;  /* 0x0000001700fb7308 */ /* 0x0007340000002400 */
[----:B------:R-:W1:Y:S10]  /*25f20*/  MUFU.TANH R7, R7 ;  /* 0x0000000700077308 */ /* 0x000e740000002400 */
[----:B------:R-:W1:Y:S10]  /*25f30*/  MUFU.TANH R6, R6 ;  /* 0x0000000600067308 */ /* 0x000e740000002400 */
[----:B------:R3:W1:Y:S10]  /*25f40*/  MUFU.TANH R199, R26 ;  /* 0x0000001a00c77308 */ /* 0x0006740000002400 */
[----:B------:R3:W1:Y:S10]  /*25f50*/  MUFU.TANH R198, R27 ;  /* 0x0000001b00c67308 */ /* 0x0006740000002400 */
[----:B------:R3:W1:Y:S10]  /*25f60*/  MUFU.TANH R189, R28 ;  /* 0x0000001c00bd7308 */ /* 0x0006740000002400 */
[----:B------:R-:W1:Y:S10]  /*25f70*/  MUFU.TANH R18, R18 ;  /* 0x0000001200127308 */ /* 0x000e740000002400 */
[----:B------:R3:W1:Y:S10]  /*25f80*/  MUFU.TANH R175, R30 ;  /* 0x0000001e00af7308 */ /* 0x0006740000002400 */
[----:B------:R-:W1:Y:S10]  /*25f90*/  MUFU.TANH R9, R9 ;  /* 0x0000000900097308 */ /* 0x000e740000002400 */
[----:B------:R-:W1:Y:S10]  /*25fa0*/  MUFU.TANH R19, R19 ;  /* 0x0000001300137308 */ /* 0x000e740000002400 */
[----:B------:R-:W1:Y:S10]  /*25fb0*/  MUFU.TANH R17, R17 ;  /* 0x0000001100117308 */ /* 0x000e740000002400 */
[----:B------:R-:W1:Y:S10]  /*25fc0*/  MUFU.TANH R10, R10 ;  /* 0x0000000a000a7308 */ /* 0x000e740000002400 */
[----:B------:R-:W1:Y:S01]  /*25fd0*/  MUFU.TANH R3, R3 ;  /* 0x0000000300037308 */ /* 0x000e620000002400 */
        /* <DEDUP_REMOVED lines=10> */
[----:B------:R-:W-:Y:S02]  /*26080*/  IABS R8, R11 ;  /* 0x0000000b00087213 */ /* 0x000fe40000000000 */
[C---:B------:R-:W-:Y:S02]  /*26090*/  R2UR UR10, R164.reuse ;  /* 0x00000000a40a72ca */ /* 0x040fe400000e0000 */
[----:B-1----:R-:W-:Y:S02]  /*260a0*/  IABS R12, R16 ;  /* 0x00000010000c7213 */ /* 0x002fe40000000000 */
[C---:B------:R-:W-:Y:S02]  /*260b0*/  R2UR UR11, R165.reuse ;  /* 0x00000000a50b72ca */ /* 0x040fe400000e0000 */
[C---:B------:R-:W-:Y:S02]  /*260c0*/  R2UR UR12, R164.reuse ;  /* 0x00000000a40c72ca */ /* 0x040fe400000e0000 */
[C---:B------:R-:W-:Y:S01]  /*260d0*/  R2UR UR13, R165.reuse ;  /* 0x00000000a50d72ca */ /* 0x040fe200000e0000 */
[----:B------:R-:W2:Y:S01]  /*260e0*/  LD.E R21, desc[UR4][R166.64+0x170] ;  /* 0x00017004a6157980 */ /* 0x000ea2000c101900 */
[----:B------:R-:W-:Y:S02]  /*260f0*/  R2UR UR8, R164 ;  /* 0x00000000a40872ca */ /* 0x000fe400000e0000 */
[----:B------:R-:W-:Y:S02]  /*26100*/  R2UR UR9, R165 ;  /* 0x00000000a50972ca */ /* 0x000fe400000e0000 */
        /* <DEDUP_REMOVED lines=14> */
[C---:B------:R-:W-:Y:S04]  /*261f0*/  IMAD.HI.U32 R15, R20.reuse, R12, RZ ;  /* 0x0000000c140f7227 */ /* 0x040fe800078e00ff */
[CC--:B------:R-:W-:Y:S02]  /*26200*/  IMAD R12, R15.reuse, R13.reuse, R12 ;  /* 0x0000000d0f0c7224 */ /* 0x0c0fe400078e020c */
        /* <DEDUP_REMOVED lines=20> */
[----:B------:R-:W-:Y:S02]  /*26350*/  LEA.HI.X.SX32 R25, R15, R241, 0x2, P1 ;  /* 0x000000f10f197211 */ /* 0x000fe400008f16ff */
[----:B------:R-:W-:Y:S03]  /*26360*/  SEL R20, R8, R20, !P2 ;  /* 0x0000001408147207 */ /* 0x000fe60005000000 */
[----:B------:R-:W3:Y:S01]  /*26370*/  LD.E R8, desc[UR10][R24.64] ;  /* 0x0000000a18087980 */ /* 0x000ee2000c101900 */
[C---:B------:R-:W-:Y:S02]  /*26380*/  LEA R12, P0, R20.reuse, R240, 0x2 ;  /* 0x000000f0140c7211 */ /* 0x040fe400078010ff */
[C---:B------:R-:W-:Y:S02]  /*26390*/  IADD3 R15, R20.reuse, -R15, RZ ;  /* 0x8000000f140f7210 */ /* 0x040fe40007ffe0ff */
[----:B------:R-:W-:Y:S03]  /*263a0*/  LEA.HI.X.SX32 R13, R20, R241, 0x2, P0 ;  /* 0x000000f1140d7211 */ /* 0x000fe600000f16ff */
[----:B------:R-:W-:Y:S02]  /*263b0*/  IMAD R21, R21, R15, -0x40 ;  /* 0xffffffc015157424 */ /* 0x000fe400078e020f */
[----:B------:R1:W3:Y:S04]  /*263c0*/  LD.E R11, desc[UR12][R12.64] ;  /* 0x0000000c0c0b7980 */ /* 0x0002e8000c101900 */
[----:B------:R-:W4:Y:S01]  /*263d0*/  LD.E.64 R24, desc[UR8][R166.64+0x20] ;  /* 0x00002008a6187980 */ /* 0x000f22000c101b00 */
[----:B-1----:R-:W-:Y:S01]  /*263e0*/  SHF.R.S32.HI R13, RZ, 0x1f, R21 ;  /* 0x0000001fff0d7819 */ /* 0x002fe20000011415 */
[-C--:B--2---:R-:W-:Y:S02]  /*263f0*/  IMAD R12, R23, R21.reuse, RZ ;  /* 0x00000015170c7224 */ /* 0x084fe400078e02ff */
[C---:B------:R-:W-:Y:S04]  /*26400*/  IMAD.WIDE.U32 R14, R22.reuse, R21, RZ ;  /* 0x00000015160e7225 */ /* 0x040fe800078e00ff */
[----:B------:R-:W-:Y:S04]  /*26410*/  IMAD R12, R22, R13, R12 ;  /* 0x0000000d160c7224 */ /* 0x000fe800078e020c */
[----:B------:R-:W-:Y:S02]  /*26420*/  IMAD.IADD R15, R15, 0x1, R12 ;  /* 0x000000010f0f7824 */ /* 0x000fe400078e020c */
[----:B---3--:R-:W-:Y:S05]  /*26430*/  IMAD.IADD R8, R8, 0x1, -R11 ;  /* 0x0000000108087824 */ /* 0x008fea00078e0a0b */
[----:B------:R-:W-:Y:S01]  /*26440*/  SHF.R.S32.HI R12, RZ, 0x1f, R8 ;  /* 0x0000001fff0c7819 */ /* 0x000fe20000011408 */
[----:B----4-:R-:W-:Y:S02]  /*26450*/  IMAD R11, R25, R8, RZ ;  /* 0x00000008190b7224 */ /* 0x010fe400078e02ff */
[----:B------:R-:W-:Y:S04]  /*26460*/  IMAD.WIDE.U32 R14, R8, R24, R14 ;  /* 0x00000018080e7225 */ /* 0x000fe800078e000e */
[----:B------:R-:W-:Y:S04]  /*26470*/  IMAD R11, R24, R12, R11 ;  /* 0x0000000c180b7224 */ /* 0x000fe800078e020b */
[----:B------:R-:W-:Y:S01]  /*26480*/  IMAD.IADD R11, R15, 0x1, R11 ;  /* 0x000000010f0b7824 */ /* 0x000fe200078e020b */
[----:B------:R-:W-:Y:S05]  /*26490*/  BRA `(.L_x_3100) ;  /* 0x0000000000187947 */ /* 0x000fea0003800000 */
.L_x_3099:
[----:B------:R-:W-:Y:S02]  /*264a0*/  R2UR UR4, R164 ;  /* 0x00000000a40472ca */ /* 0x000fe400000e0000 */
[----:B------:R-:W-:Y:S11]  /*264b0*/  R2UR UR5, R165 ;  /* 0x00000000a50572ca */ /* 0x000ff600000e0000 */
[----:B------:R-:W-:Y:S02]  /*264c0*/  @!UPT UIADD3 URZ, URZ, URZ, URZ ;  /* 0x0000003f3f3ff290 */ /* 0x000fe4000fffe03f */
[----:B-1----:R-:W2:Y:S02]  /*264d0*/  LD.E R14, desc[UR4][R166.64+0x38] ;  /* 0x00003804a60e7980 */ /* 0x002ea4000c101900 */
[----:B--2---:R-:W-:Y:S05]  /*264e0*/  IMAD.U32 R14, R14, -0x40, RZ ;  /* 0xffffffc00e0e7824 */ /* 0x004fea00078e00ff */
[----:B------:R-:W-:Y:S02]  /*264f0*/  SHF.R.S32.HI R11, RZ, 0x1f, R14 ;  /* 0x0000001fff0b7819 */ /* 0x000fe4000001140e */
.L_x_3100:
[----:B------:R-:W-:Y:S05]  /*26500*/  BSYNC B0 ;  /* 0x0000000000007941 */ /* 0x000fea0003800000 */
.L_x_3098:
        /* <DEDUP_REMOVED lines=135> */
.L_x_3097:
[----:B------:R-:W-:Y:S05]  /*26d80*/  BSYNC B1 ;  /* 0x0000000000017941 */ /* 0x000fea0003800000 */
.L_x_3096:
[----:B------:R-:W-:Y:S01]  /*26d90*/  R2UR UR4, R164 ;  /* 0x00000000a40472ca */ /* 0x000fe200000e0000 */
[----:B--2---:R-:W2:Y:S01]  /*26da0*/  S2R R20, SR_TID.X ;  /* 0x0000000000147919 */ /* 0x004ea20000002100 */
[----:B------:R-:W-:Y:S01]  /*26db0*/  R2UR UR5, R165 ;  /* 0x00000000a50572ca */ /* 0x000fe200000e0000 */
[----:B------:R-:W-:Y:S11]  /*26dc0*/  LDSM.16.MT88.4 R28, [R217+0x10000] ;  /* 0x01000000d91c783b */ /* 0x000ff60000004200 */
[----:B------:R-:W-:Y:S01]  /*26dd0*/  @!UPT UIADD3 URZ, URZ, URZ, URZ ;  /* 0x0000003f3f3ff290 */ /* 0x000fe2000fffe03f */
[----:B------:R3:W4:Y:S01]  /*26de0*/  LD.E R165, desc[UR4][R166.64+0xdc] ;  /* 0x0000dc04a6a57980 */ /* 0x000722000c101900 */
[----:B--2---:R-:W-:Y:S04]  /*26df0*/  SHF.L.U32 R20, R20, 0x1, RZ ;  /* 0x0000000114147819 */ /* 0x004fe800000006ff */
[----:B------:R-:W-:Y:S04]  /*26e00*/  LOP3.LUT R20, R20, 0x6, RZ, 0xc0, !PT ;  /* 0x0000000614147812 */ /* 0x000fe800078ec0ff */
[----:B------:R-:W-:Y:S04]  /*26e10*/  LEA R20, R243, R20, 0x6 ;  /* 0x00000014f3147211 */ /* 0x000fe800078e30ff */
[C---:B------:R-:W-:Y:S01]  /*26e20*/  IADD3 R11, R20.reuse, 0x1, RZ ;  /* 0x00000001140b7810 */ /* 0x040fe20007ffe0ff */
[C---:B------:R-:W-:Y:S01]  /*26e30*/  VIADD R8, R20.reuse, 0x8 ;  /* 0x0000000814087836 */ /* 0x040fe20000000000 */
[C---:B------:R-:W-:Y:S01]  /*26e40*/  ISETP.GE.AND P0, PT, R20.reuse, R245, PT ;  /* 0x000000f51400720c */ /* 0x040fe20003f06270 */
[C---:B-1----:R-:W-:Y:S01]  /*26e50*/  VIADD R15, R20.reuse, 0x18 ;  /* 0x00000018140f7836 */ /* 0x042fe20000000000 */
[CC--:B------:R-:W-:Y:S01]  /*26e60*/  ISETP.GE.AND P5, PT, R20.reuse, R247.reuse, PT ;  /* 0x000000f71400720c */ /* 0x0c0fe20003fa6270 */
[----:B------:R-:W-:Y:S01]  /*26e70*/  VIADD R23, R20, 0x28 ;  /* 0x0000002814177836 */ /* 0x000fe20000000000 */
[C---:B------:R-:W-:Y:S02]  /*26e80*/  ISETP.GE.AND P2, PT, R11.reuse, R247, PT ;  /* 0x000000f70b00720c */ /* 0x040fe40003f46270 */
[C---:B------:R-:W-:Y:S02]  /*26e90*/  ISETP.GE.AND P3, PT, R11.reuse, R245, PT ;  /* 0x000000f50b00720c */ /* 0x040fe40003f66270 */
[C---:B------:R-:W-:Y:S02]  /*26ea0*/  ISETP.GE.AND P6, PT, R8.reuse, R247, PT ;  /* 0x000000f70800720c */ /* 0x040fe40003fc6270 */
[----:B------:R-:W-:Y:S02]  /*26eb0*/  ISETP.GE.AND P4, PT, R8, R245, PT ;  /* 0x000000f50800720c */ /* 0x000fe40003f86270 */
[C---:B------:R-:W-:Y:S02]  /*26ec0*/  ISETP.GE.OR P0, PT, R20.reuse, R248, !P0 ;  /* 0x000000f81400720c */ /* 0x040fe40004706670 */
[----:B------:R-:W-:Y:S02]  /*26ed0*/  IADD3 R12, R20, 0x10, RZ ;  /* 0x00000010140c7810 */ /* 0x000fe40007ffe0ff */
[CC--:B------:R-:W-:Y:S02]  /*26ee0*/  ISETP.GE.OR P2, PT, R11.reuse, R246.reuse, !P2 ;  /* 0x000000f60b00720c */ /* 0x0c0fe40005746670 */
[C---:B------:R-:W-:Y:S02]  /*26ef0*/  ISETP.GE.OR P6, PT, R8.reuse, R246, !P6 ;  /* 0x000000f60800720c */ /* 0x040fe400077c6670 */
[----:B------:R-:W-:Y:S02]  /*26f00*/  ISETP.GE.OR P4, PT, R8, R248, !P4 ;  /* 0x000000f80800720c */ /* 0x000fe40006786670 */
[C---:B------:R-:W-:Y:S02]  /*26f10*/  ISETP.GE.OR P5, PT, R20.reuse, R246, !P5 ;  /* 0x000000f61400720c */ /* 0x040fe40006fa6670 */
[----:B------:R-:W-:Y:S02]  /*26f20*/  ISETP.GE.OR P3, PT, R11, R248, !P3 ;  /* 0x000000f80b00720c */ /* 0x000fe40005f66670 */
[----:B------:R-:W-:Y:S02]  /*26f30*/  IADD3 R11, R20, 0x9, RZ ;  /* 0x00000009140b7810 */ /* 0x000fe40007ffe0ff */
[----:B------:R-:W-:Y:S02]  /*26f40*/  FSEL R8, R178, -INF , !P0 ;  /* 0xff800000b2087808 */ /* 0x000fe40004000000 */
[-C--:B------:R-:W-:Y:S02]  /*26f50*/  ISETP.GE.AND P0, PT, R12, R247.reuse, PT ;  /* 0x000000f70c00720c */ /* 0x080fe40003f06270 */
[----:B------:R-:W-:Y:S02]  /*26f60*/  FSEL R14, R176, -INF , !P5 ;  /* 0xff800000b00e7808 */ /* 0x000fe40006800000 */
[C---:B------:R-:W-:Y:S02]  /*26f70*/  ISETP.GE.AND P1, PT, R11.reuse, R247, PT ;  /* 0x000000f70b00720c */ /* 0x040fe40003f26270 */
[-C--:B------:R-:W-:Y:S02]  /*26f80*/  ISETP.GE.AND P5, PT, R11, R245.reuse, PT ;  /* 0x000000f50b00720c */ /* 0x080fe40003fa6270 */
[C---:B------:R-:W-:Y:S02]  /*26f90*/  ISETP.GE.OR P0, PT, R12.reuse, R246, !P0 ;  /* 0x000000f60c00720c */ /* 0x040fe40004706670 */
[----:B------:R-:W-:Y:S02]  /*26fa0*/  FSEL R13, R177, -INF , !P2 ;  /* 0xff800000b10d7808 */ /* 0x000fe40005000000 */
[----:B------:R-:W-:Y:S02]  /*26fb0*/  ISETP.GE.AND P2, PT, R12, R245, PT ;  /* 0x000000f50c00720c */ /* 0x000fe40003f46270 */
[C---:B------:R-:W-:Y:S02]  /*26fc0*/  ISETP.GE.OR P5, PT, R11.reuse, R248, !P5 ;  /* 0x000000f80b00720c */ /* 0x040fe40006fa6670 */
[----:B------:R-:W-:Y:S02]  /*26fd0*/  ISETP.GE.OR P1, PT, R11, R246, !P1 ;  /* 0x000000f60b00720c */ /* 0x000fe40004f26670 */
[----:B------:R-:W-:Y:S02]  /*26fe0*/  IADD3 R11, R20, 0x11, RZ ;  /* 0x00000011140b7810 */ /* 0x000fe40007ffe0ff */
[----:B------:R-:W-:Y:S02]  /*26ff0*/  FSEL R191, R191, -INF , !P0 ;  /* 0xff800000bfbf7808 */ /* 0x000fe40004000000 */
[-C--:B------:R-:W-:Y:S02]  /*27000*/  ISETP.GE.AND P0, PT, R15, R247.reuse, PT ;  /* 0x000000f70f00720c */ /* 0x080fe40003f06270 */
[----:B------:R-:W-:Y:S02]  /*27010*/  ISETP.GE.OR P2, PT, R12, R248, !P2 ;  /* 0x000000f80c00720c */ /* 0x000fe40005746670 */
[----:B------:R-:W-:Y:S02]  /*27020*/  FSEL R12, R179, -INF , !P6 ;  /* 0xff800000b30c7808 */ /* 0x000fe40007000000 */
[----:B------:R-:W-:Y:S02]  /*27030*/  FSEL R182, R182, -INF , !P1 ;  /* 0xff800000b6b67808 */ /* 0x000fe40004800000 */
[C---:B------:R-:W-:Y:S02]  /*27040*/  ISETP.GE.AND P6, PT, R11.reuse, R247, PT ;  /* 0x000000f70b00720c */ /* 0x040fe40003fc6270 */
[----:B------:R-:W-:Y:S02]  /*27050*/  ISETP.GE.AND P1, PT, R11, R245, PT ;  /* 0x000000f50b00720c */ /* 0x000fe40003f26270 */
[-C--:B------:R-:W-:Y:S02]  /*27060*/  ISETP.GE.OR P0, PT, R15, R246.reuse, !P0 ;  /* 0x000000f60f00720c */ /* 0x080fe40004706670 */
[----:B------:R-:W-:Y:S02]  /*27070*/  IADD3 R16, R20, 0x19, RZ ;  /* 0x0000001914107810 */ /* 0x000fe40007ffe0ff */
[C---:B------:R-:W-:Y:S02]  /*27080*/  ISETP.GE.OR P6, PT, R11.reuse, R246, !P6 ;  /* 0x000000f60b00720c */ /* 0x040fe400077c6670 */
[----:B------:R-:W-:Y:S02]  /*27090*/  ISETP.GE.OR P1, PT, R11, R248, !P1 ;  /* 0x000000f80b00720c */ /* 0x000fe40004f26670 */
[----:B------:R-:W-:Y:S02]  /*270a0*/  FSEL R11, R172, -INF , !P3 ;  /* 0xff800000ac0b7808 */ /* 0x000fe40005800000 */
[----:B------:R-:W-:Y:S02]  /*270b0*/  FSEL R193, R193, -INF , !P0 ;  /* 0xff800000c1c17808 */ /* 0x000fe40004000000 */
[C---:B------:R-:W-:Y:S02]  /*270c0*/  ISETP.GE.AND P3, PT, R16.reuse, R247, PT ;  /* 0x000000f71000720c */ /* 0x040fe40003f66270 */
[----:B------:R-:W-:Y:S02]  /*270d0*/  ISETP.GE.AND P0, PT, R16, R245, PT ;  /* 0x000000f51000720c */ /* 0x000fe40003f06270 */
[----:B------:R-:W-:Y:S02]  /*270e0*/  IADD3 R22, R20, 0x20, RZ ;  /* 0x0000002014167810 */ /* 0x000fe40007ffe0ff */
[C---:B------:R-:W-:Y:S02]  /*270f0*/  ISETP.GE.OR P3, PT, R16.reuse, R246, !P3 ;  /* 0x000000f61000720c */ /* 0x040fe40005f66670 */
[----:B------:R-:W-:Y:S02]  /*27100*/  ISETP.GE.OR P0, PT, R16, R248, !P0 ;  /* 0x000000f81000720c */ /* 0x000fe40004706670 */
[----:B------:R-:W-:Y:S02]  /*27110*/  FSEL R16, R173, -INF , !P4 ;  /* 0xff800000ad107808 */ /* 0x000fe40006000000 */
[-C--:B------:R-:W-:Y:S02]  /*27120*/  ISETP.GE.AND P4, PT, R22, R247.reuse, PT ;  /* 0x000000f71600720c */ /* 0x080fe40003f86270 */
[----:B------:R-:W-:Y:S02]  /*27130*/  IADD3 R21, R20, 0x21, RZ ;  /* 0x0000002114157810 */ /* 0x000fe40007ffe0ff */
[-C--:B------:R-:W-:Y:S02]  /*27140*/  ISETP.GE.OR P4, PT, R22, R246.reuse, !P4 ;  /* 0x000000f61600720c */ /* 0x080fe40006786670 */
[----:B------:R-:W-:Y:S02]  /*27150*/  FSEL R192, R192, -INF , !P3 ;  /* 0xff800000c0c07808 */ /* 0x000fe40005800000 */
[----:B------:R-:W-:Y:S02]  /*27160*/  FSEL R24, R5, -INF , !P4 ;  /* 0xff80000005187808 */ /* 0x000fe40006000000 */
[C---:B------:R-:W-:Y:S02]  /*27170*/  ISETP.GE.AND P3, PT, R21.reuse, R247, PT ;  /* 0x000000f71500720c */ /* 0x040fe40003f66270 */
[----:B------:R-:W-:Y:S02]  /*27180*/  ISETP.GE.AND P4, PT, R21, R245, PT ;  /* 0x000000f51500720c */ /* 0x000fe40003f86270 */
[----:B------:R-:W-:Y:S02]  /*27190*/  FSEL R195, R195, -INF , !P2 ;  /* 0xff800000c3c37808 */ /* 0x000fe40005000000 */
[----:B------:R-:W-:Y:S02]  /*271a0*/  ISETP.GE.AND P2, PT, R23, R247, PT ;  /* 0x000000f71700720c */ /* 0x000fe40003f46270 */
[C---:B------:R-:W-:Y:S02]  /*271b0*/  ISETP.GE.OR P3, PT, R21.reuse, R246, !P3 ;  /* 0x000000f61500720c */ /* 0x040fe40005f66670 */
[----:B------:R-:W-:Y:S02]  /*271c0*/  ISETP.GE.OR P4, PT, R21, R248, !P4 ;  /* 0x000000f81500720c */ /* 0x000fe40006786670 */
[----:B------:R-:W-:Y:S02]  /*271d0*/  FMNMX.FTZ R21, R14, R0, !PT ;  /* 0x000000000e157209 */ /* 0x000fe40007810000 */
[-C--:B------:R-:W-:Y:S02]  /*271e0*/  ISETP.GE.OR P2, PT, R23, R246.reuse, !P2 ;  /* 0x000000f61700720c */ /* 0x080fe40005746670 */
[----:B------:R-:W-:Y:S02]  /*271f0*/  FMNMX.FTZ R21, R13, R21, !PT ;  /* 0x000000150d157209 */ /* 0x000fe40007810000 */
[----:B------:R-:W-:Y:S02]  /*27200*/  IADD3 R5, R20, 0x29, RZ ;  /* 0x0000002914057810 */ /* 0x000fe40007ffe0ff */
[----:B------:R-:W-:Y:S02]  /*27210*/  FSEL R26, R7, -INF , !P2 ;  /* 0xff800000071a7808 */ /* 0x000fe40005000000 */
[----:B------:R-:W-:Y:S02]  /*27220*/  FSEL R194, R194, -INF , !P1 ;  /* 0xff800000c2c27808 */ /* 0x000fe40004800000 */
[----:B------:R-:W-:Y:S02]  /*27230*/  FMNMX.FTZ R7, R12, R21, !PT ;  /* 0x000000150c077209 */ /* 0x000fe40007810000 */
[C---:B------:R-:W-:Y:S02]  /*27240*/  ISETP.GE.AND P1, PT, R5.reuse, R247, PT ;  /* 0x000000f70500720c */ /* 0x040fe40003f26270 */
[----:B------:R-:W-:Y:S02]  /*27250*/  FMNMX.FTZ R7, R182, R7, !PT ;  /* 0x00000007b6077209 */ /* 0x000fe40007810000 */
[----:B------:R-:W-:Y:S02]  /*27260*/  ISETP.GE.OR P1, PT, R5, R246, !P1 ;  /* 0x000000f60500720c */ /* 0x000fe40004f26670 */
[----:B------:R-:W-:Y:S02]  /*27270*/  FSEL R190, R190, -INF , !P6 ;  /* 0xff800000bebe7808 */ /* 0x000fe40007000000 */
[----:B------:R-:W-:Y:S02]  /*27280*/  FSEL R25, R6, -INF , !P1 ;  /* 0xff80000006197808 */ /* 0x000fe40004800000 */
[----:B------:R-:W-:Y:S02]  /*27290*/  FMNMX.FTZ R7, R191, R7, !PT ;  /* 0x00000007bf077209 */ /* 0x000fe40007810000 */
[----:B------:R-:W-:Y:S02]  /*272a0*/  FMNMX.FTZ R6, R8, R2, !PT ;  /* 0x0000000208067209 */ /* 0x000fe40007810000 */
[----:B------:R-:W-:Y:S02]  /*272b0*/  ISETP.GE.AND P6, PT, R15, R245, PT ;  /* 0x000000f50f00720c */ /* 0x000fe40003fc6270 */
[----:B------:R-:W-:Y:S02]  /*272c0*/  FMNMX.FTZ R7, R190, R7, !PT ;  /* 0x00000007be077209 */ /* 0x000fe40007810000 */
[----:B------:R-:W-:Y:S02]  /*272d0*/  FMNMX.FTZ R6, R11, R6, !PT ;  /* 0x000000060b067209 */ /* 0x000fe40007810000 */
[----:B------:R-:W-:Y:S02]  /*272e0*/  ISETP.GE.OR P6, PT, R15, R248, !P6 ;  /* 0x000000f80f00720c */ /* 0x000fe400077c6670 */
[----:B------:R-:W-:Y:S02]  /*272f0*/  FMNMX.FTZ R7, R193, R7, !PT ;  /* 0x00000007c1077209 */ /* 0x000fe40007810000 */
[----:B------:R-:W-:Y:S02]  /*27300*/  FSEL R15, R174, -INF , !P5 ;  /* 0xff800000ae0f7808 */ /* 0x000fe40006800000 */
[----:B------:R-:W-:Y:S02]  /*27310*/  FMNMX.FTZ R6, R16, R6, !PT ;  /* 0x0000000610067209 */ /* 0x000fe40007810000 */
[----:B------:R-:W-:Y:S02]  /*27320*/  FMNMX.FTZ R7, R192, R7, !PT ;  /* 0x00000007c0077209 */ /* 0x000fe40007810000 */
[----:B------:R-:W-:Y:S02]  /*27330*/  FMNMX.FTZ R6, R15, R6, !PT ;  /* 0x000000060f067209 */ /* 0x000fe40007810000 */
[----:B------:R-:W-:Y:S02]  /*27340*/  FSEL R27, R4, -INF , !P3 ;  /* 0xff800000041b7808 */ /* 0x000fe40005800000 */
[----:B------:R-:W-:Y:S02]  /*27350*/  IADD3 R4, R20, 0x30, RZ ;  /* 0x0000003014047810 */ /* 0x000fe40007ffe0ff */
[----:B------:R-:W-:Y:S02]  /*27360*/  ISETP.GE.AND P2, PT, R5, R245, PT ;  /* 0x000000f50500720c */ /* 0x000fe40003f46270 */
[----:B------:R-:W-:Y:S02]  /*27370*/  FMNMX.FTZ R7, R24, R7, !PT ;  /* 0x0000000718077209 */ /* 0x000fe40007810000 */
[----:B------:R-:W-:Y:S02]  /*27380*/  FSEL R196, R196, -INF , !P6 ;  /* 0xff800000c4c47808 */ /* 0x000fe40007000000 */
[----:B------:R-:W-:Y:S02]  /*27390*/  FMNMX.FTZ R6, R195, R6, !PT ;  /* 0x00000006c3067209 */ /* 0x000fe40007810000 */
[C---:B------:R-:W-:Y:S02]  /*273a0*/  ISETP.GE.AND P6, PT, R4.reuse, R247, PT ;  /* 0x000000f70400720c */ /* 0x040fe40003fc6270 */
[----:B------:R-:W-:Y:S02]  /*273b0*/  ISETP.GE.AND P1, PT, R4, R245, PT ;  /* 0x000000f50400720c */ /* 0x000fe40003f26270 */
[----:B------:R-:W-:Y:S02]  /*273c0*/  ISETP.GE.OR P2, PT, R5, R248, !P2 ;  /* 0x000000f80500720c */ /* 0x000fe40005746670 */
[----:B------:R-:W-:Y:S02]  /*273d0*/  IADD3 R5, R20, 0x31, RZ ;  /* 0x0000003114057810 */ /* 0x000fe40007ffe0ff */
[----:B------:R-:W-:Y:S02]  /*273e0*/  FMNMX.FTZ R7, R27, R7, !PT ;  /* 0x000000071b077209 */ /* 0x000fe40007810000 */
[----:B------:R-:W-:Y:S02]  /*273f0*/  ISETP.GE.AND P5, PT, R22, R245, PT ;  /* 0x000000f51600720c */ /* 0x000fe40003fa6270 */
[----:B------:R-:W-:Y:S02]  /*27400*/  FMNMX.FTZ R6, R194, R6, !PT ;  /* 0x00000006c2067209 */ /* 0x000fe40007810000 */
[C---:B------:R-:W-:Y:S02]  /*27410*/  ISETP.GE.OR P1, PT, R4.reuse, R248, !P1 ;  /* 0x000000f80400720c */ /* 0x040fe40004f26670 */
[----:B------:R-:W-:Y:S01]  /*27420*/  ISETP.GE.OR P6, PT, R4, R246, !P6 ;  /* 0x000000f60400720c */ /* 0x000fe200077c6670 */
[----:B------:R-:W-:Y:S01]  /*27430*/  VIADD R4, R20, 0x38 ;  /* 0x0000003814047836 */ /* 0x000fe20000000000 */
[----:B------:R-:W-:Y:S02]  /*27440*/  FSEL R197, R197, -INF , !P0 ;  /* 0xff800000c5c57808 */ /* 0x000fe40004000000 */
[----:B------:R-:W-:Y:S02]  /*27450*/  FMNMX.FTZ R7, R26, R7, !PT ;  /* 0x000000071a077209 */ /* 0x000fe40007810000 */
[----:B------:R-:W-:Y:S02]  /*27460*/  ISETP.GE.AND P0, PT, R5, R247, PT ;  /* 0x000000f70500720c */ /* 0x000fe40003f06270 */
[----:B------:R-:W-:Y:S02]  /*27470*/  ISETP.GE.OR P5, PT, R22, R248, !P5 ;  /* 0x000000f81600720c */ /* 0x000fe40006fa6670 */
[----:B------:R-:W-:Y:S02]  /*27480*/  FMNMX.FTZ R6, R196, R6, !PT ;  /* 0x00000006c4067209 */ /* 0x000fe40007810000 */
[----:B------:R-:W-:Y:S02]  /*27490*/  IADD3 R20, R20, 0x39, RZ ;  /* 0x0000003914147810 */ /* 0x000fe40007ffe0ff */
[----:B------:R-:W-:Y:S02]  /*274a0*/  FSEL R189, R189, -INF , !P6 ;  /* 0xff800000bdbd7808 */ /* 0x000fe40007000000 */
[----:B------:R-:W-:Y:S02]  /*274b0*/  FMNMX.FTZ R7, R25, R7, !PT ;  /* 0x0000000719077209 */ /* 0x000fe40007810000 */
[----:B------:R-:W-:Y:S02]  /*274c0*/  ISETP.GE.OR P0, PT, R5, R246, !P0 ;  /* 0x000000f60500720c */ /* 0x000fe40004706670 */
[----:B------:R-:W-:Y:S02]  /*274d0*/  ISETP.GE.AND P6, PT, R4, R247, PT ;  /* 0x000000f70400720c */ /* 0x000fe40003fc6270 */
[----:B------:R-:W-:Y:S02]  /*274e0*/  ISETP.GE.AND P3, PT, R23, R245, PT ;  /* 0x000000f51700720c */ /* 0x000fe40003f66270 */
[----:B------:R-:W-:Y:S02]  /*274f0*/  FSEL R252, R252, -INF , !P5 ;  /* 0xff800000fcfc7808 */ /* 0x000fe40006800000 */
[----:B------:R-:W-:Y:S02]  /*27500*/  FMNMX.FTZ R6, R197, R6, !PT ;  /* 0x00000006c5067209 */ /* 0x000fe40007810000 */
[----:B------:R-:W-:Y:S02]  /*27510*/  ISETP.GE.AND P5, PT, R20, R247, PT ;  /* 0x000000f71400720c */ /* 0x000fe40003fa6270 */
[----:B------:R-:W-:Y:S02]  /*27520*/  FSEL R179, R18, -INF , !P0 ;  /* 0xff80000012b37808 */ /* 0x000fe40004000000 */
        /* <DEDUP_REMOVED lines=8> */
[----:B------:R-:W-:Y:S02]  /*275b0*/  FMNMX.FTZ R6, R251, R6, !PT ;  /* 0x00000006fb067209 */ /* 0x000fe40007810000 */
[----:B------:R-:W-:Y:S02]  /*275c0*/  FSEL R199, R199, -INF , !P3 ;  /* 0xff800000c7c77808 */ /* 0x000fe40005800000 */
[----:B------:R-:W-:Y:S02]  /*275d0*/  FSEL R176, R17, -INF , !P5 ;  /* 0xff80000011b07808 */ /* 0x000fe40006800000 */
[----:B------:R-:W-:Y:S02]  /*275e0*/  FMNMX.FTZ R17, R178, R7, !PT ;  /* 0x00000007b2117209 */ /* 0x000fe40007810000 */
[-C--:B------:R-:W-:Y:S02]  /*275f0*/  ISETP.GE.AND P3, PT, R4, R245.reuse, PT ;  /* 0x000000f50400720c */ /* 0x080fe40003f66270 */
[----:B------:R-:W-:Y:S02]  /*27600*/  FMNMX.FTZ R7, R199, R6, !PT ;  /* 0x00000006c7077209 */ /* 0x000fe40007810000 */
[----:B------:R-:W-:Y:S02]  /*27610*/  FSEL R198, R198, -INF , !P2 ;  /* 0xff800000c6c67808 */ /* 0x000fe40005000000 */
[----:B------:R-:W-:Y:S02]  /*27620*/  ISETP.GE.AND P0, PT, R5, R245, PT ;  /* 0x000000f50500720c */ /* 0x000fe40003f06270 */
[-C--:B------:R-:W-:Y:S02]  /*27630*/  ISETP.GE.OR P3, PT, R4, R248.reuse, !P3 ;  /* 0x000000f80400720c */ /* 0x080fe40005f66670 */
[----:B------:R-:W-:Y:S02]  /*27640*/  FSEL R175, R175, -INF , !P1 ;  /* 0xff800000afaf7808 */ /* 0x000fe40004800000 */
[----:B------:R-:W-:Y:S02]  /*27650*/  ISETP.GE.OR P0, PT, R5, R248, !P0 ;  /* 0x000000f80500720c */ /* 0x000fe40004706670 */
[----:B------:R-:W-:Y:S02]  /*27660*/  FMNMX.FTZ R4, R198, R7, !PT ;  /* 0x00000007c6047209 */ /* 0x000fe40007810000 */
[C---:B------:R-:W-:Y:S02]  /*27670*/  ISETP.GE.AND P1, PT, R20.reuse, R245, PT ;  /* 0x000000f51400720c */ /* 0x040fe40003f26270 */
[----:B------:R-:W-:Y:S02]  /*27680*/  FSEL R174, R9, -INF , !P0 ;  /* 0xff80000009ae7808 */ /* 0x000fe40004000000 */
[----:B------:R-:W-:Y:S02]  /*27690*/  FMNMX.FTZ R4, R175, R4, !PT ;  /* 0x00000004af047209 */ /* 0x000fe40007810000 */
[----:B------:R-:W-:Y:S02]  /*276a0*/  ISETP.GE.OR P1, PT, R20, R248, !P1 ;  /* 0x000000f81400720c */ /* 0x000fe40004f26670 */
[----:B------:R-:W-:Y:S01]  /*276b0*/  FSEL R173, R10, -INF , !P3 ;  /* 0xff8000000aad7808 */ /* 0x000fe20005800000 */
[----:B------:R-:W-:Y:S01]  /*276c0*/  LDSM.16.MT88.4 R20, [R218+0x10000] ;  /* 0x01000000da14783b */ /* 0x000fe20000004200 */
[----:B------:R-:W-:Y:S02]  /*276d0*/  FMNMX.FTZ R4, R174, R4, !PT ;  /* 0x00000004ae047209 */ /* 0x000fe40007810000 */
[----:B---3--:R-:W-:Y:S02]  /*276e0*/  FSEL R166, R3, -INF , !P1 ;  /* 0xff80000003a67808 */ /* 0x008fe40004800000 */
[----:B------:R-:W-:Y:S02]  /*276f0*/  FMNMX.FTZ R3, R173, R4, !PT ;  /* 0x00000004ad037209 */ /* 0x000fe40007810000 */
[----:B------:R-:W-:Y:S02]  /*27700*/  FMNMX.FTZ R6, R176, R17, !PT ;  /* 0x00000011b0067209 */ /* 0x000fe40007810000 */
[----:B------:R-:W-:Y:S03]  /*27710*/  FMNMX.FTZ R3, R166, R3, !PT ;  /* 0x00000003a6037209 */ /* 0x000fe60007810000 */
[----:B------:R-:W1:Y:S08]  /*27720*/  SHFL.BFLY PT, R5, R6, 0x2, 0x1f ;  /* 0x0c401f0006057f89 */ /* 0x000e7000000e0000 */
[----:B------:R-:W2:Y:S01]  /*27730*/  SHFL.BFLY PT, R4, R3, 0x2, 0x1f ;  /* 0x0c401f0003047f89 */ /* 0x000ea200000e0000 */
[----:B-1----:R-:W-:Y:S02]  /*27740*/  FMNMX.FTZ R5, R6, R5, !PT ;  /* 0x0000000506057209 */ /* 0x002fe40007810000 */
[----:B--2---:R-:W-:Y:S05]  /*27750*/  FMNMX.FTZ R4, R3, R4, !PT ;  /* 0x0000000403047209 */ /* 0x004fea0007810000 */
[----:B------:R-:W1:Y:S08]  /*27760*/  SHFL.BFLY PT, R164, R5, 0x1, 0x1f ;  /* 0x0c201f0005a47f89 */ /* 0x000e7000000e0000 */
[----:B------:R-:W2:Y:S01]  /*27770*/  SHFL.BFLY PT, R3, R4, 0x1, 0x1f ;  /* 0x0c201f0004037f89 */ /* 0x000ea200000e0000 */
[----:B-1----:R-:W-:Y:S02]  /*27780*/  FMNMX.FTZ R164, R5, R164, !PT ;  /* 0x000000a405a47209 */ /* 0x002fe40007810000 */
[----:B--2---:R-:W-:Y:S03]  /*27790*/  FMNMX.FTZ R3, R4, R3, !PT ;  /* 0x0000000304037209 */ /* 0x004fe60007810000 */
[----:B----4-:R-:W-:Y:S01]  /*277a0*/  FMUL.FTZ R177, R165, R164 ;  /* 0x000000a4a5b17220 */ /* 0x010fe20000410000 */
[C---:B------:R-:W-:Y:S02]  /*277b0*/  FSETP.NEU.FTZ.AND P1, PT, R164.reuse, -INF , PT ;  /* 0xff800000a400780b */ /* 0x040fe40003f3d000 */
[----:B------:R-:W-:Y:S01]  /*277c0*/  FSETP.NEU.FTZ.AND P0, PT, R3, -INF , PT ;  /* 0xff8000000300780b */ /* 0x000fe20003f1d000 */
[----:B------:R-:W-:Y:S01]  /*277d0*/  FMUL.FTZ R172, R165, R3 ;  /* 0x00000003a5ac7220 */ /* 0x000fe20000410000 */
[----:B------:R-:W-:Y:S02]  /*277e0*/  FSEL R177, R177, RZ, P1 ;  /* 0x000000ffb1b17208 */ /* 0x000fe40000800000 */
[----:B------:R-:W-:Y:S02]  /*277f0*/  FSEL R4, R164, RZ, P1 ;  /* 0x000000ffa4047208 */ /* 0x000fe40000800000 */
[----:B------:R-:W-:Y:S01]  /*27800*/  FSEL R172, R172, RZ, P0 ;  /* 0x000000ffacac7208 */ /* 0x000fe20000000000 */
[-CC-:B------:R-:W-:Y:S01]  /*27810*/  FFMA.FTZ R187, R14, R165.reuse, -R177.reuse ;  /* 0x000000a50ebb7223 */ /* 0x180fe200000108b1 */
[-CC-:B------:R-:W-:Y:S01]  /*27820*/  FFMA.FTZ R185, R13, R165.reuse, -R177.reuse ;  /* 0x000000a50db97223 */ /* 0x180fe200000108b1 */
[-CC-:B------:R-:W-:Y:S01]  /*27830*/  FFMA.FTZ R184, R12, R165.reuse, -R177.reuse ;  /* 0x000000a50cb87223 */ /* 0x180fe200000108b1 */
[----:B------:R-:W-:Y:S01]  /*27840*/  FADD.FTZ R4, -R4, R0 ;  /* 0x0000000004047221 */ /* 0x000fe20000010100 */
[-CC-:B------:R-:W-:Y:S01]  /*27850*/  FFMA.FTZ R186, R15, R165.reuse, -R172.reuse ;  /* 0x000000a50fba7223 */ /* 0x180fe200000108ac */
[----:B------:R-:W-:Y:S01]  /*27860*/  FSEL R0, R3, RZ, P0 ;  /* 0x000000ff03007208 */ /* 0x000fe20000000000 */
[----:B------:R-:W1:Y:S01]  /*27870*/  LDSM.16.MT88.4 R12, [R220+0x10000] ;  /* 0x01000000dc0c783b */ /* 0x000e620000004200 */
[-CC-:B------:R-:W-:Y:S01]  /*27880*/  FFMA.FTZ R183, R182, R165.reuse, -R177.reuse ;  /* 0x000000a5b6b77223 */ /* 0x180fe200000108b1 */
[-CC-:B------:R-:W-:Y:S01]  /*27890*/  FFMA.FTZ R188, R8, R165.reuse, -R172.reuse ;  /* 0x000000a508bc7223 */ /* 0x180fe200000108ac */
[-C--:B------:R-:W-:Y:S01]  /*278a0*/  FFMA.FTZ R182, R11, R165.reuse, -R172 ;  /* 0x000000a50bb67223 */ /* 0x080fe200000108ac */
[----:B------:R-:W-:Y:S01]  /*278b0*/  FADD.FTZ R0, -R0, R2 ;  /* 0x0000000200007221 */ /* 0x000fe20000010100 */
[-CC-:B------:R-:W-:Y:S01]  /*278c0*/  FFMA.FTZ R167, R16, R165.reuse, -R172.reuse ;  /* 0x000000a510a77223 */ /* 0x180fe200000108ac */
[C---:B------:R-:W-:Y:S01]  /*278d0*/  FMUL.FTZ R4, R165.reuse, R4 ;  /* 0x00000004a5047220 */ /* 0x040fe20000410000 */
[----:B------:R-:W-:Y:S01]  /*278e0*/  MUFU.EX2 R187, R187 ;  /* 0x000000bb00bb7308 */ /* 0x000fe20000000800 */
[----:B------:R-:W-:Y:S01]  /*278f0*/  FMUL.FTZ R0, R165, R0 ;  /* 0x00000000a5007220 */ /* 0x000fe20000410000 */
        /* <DEDUP_REMOVED lines=16> */
[-CC-:B------:R-:W-:Y:S01]  /*27a00*/  FFMA.FTZ R198, R198, R165.reuse, -R172.reuse ;  /* 0x000000a5c6c67223 */ /* 0x180fe200000108ac */
[-C--:B------:R-:W-:Y:S01]  /*27a10*/  FFMA.FTZ R172, R166, R165.reuse, -R172 ;  /* 0x000000a5a6ac7223 */ /* 0x080fe200000108ac */
[----:B------:R-:W-:Y:S01]  /*27a20*/  FFMA.FTZ R189, R189, R165, -R177 ;  /* 0x000000a5bdbd7223 */ /* 0x000fe200000108b1 */
[----:B------:R-:W-:Y:S05]  /*27a30*/  ISETP.GT.AND P0, PT, R243, R231, PT ;  /* 0x000000e7f300720c */ /* 0x000fea0003f04270 */
[----:B------:R-:W4:Y:S01]  /*27a40*/  MUFU.EX2 R185, R185 ;  /* 0x000000b900b97308 */ /* 0x000f220000000800 */
[C---:B--2---:R-:W-:Y:S01]  /*27a50*/  FMUL.FTZ R4, R2.reuse, R160 ;  /* 0x000000a002047220 */ /* 0x044fe20000410000 */
[C---:B------:R-:W-:Y:S01]  /*27a60*/  FMUL.FTZ R5, R2.reuse, R161 ;  /* 0x000000a102057220 */ /* 0x040fe20000410000 */
[C---:B------:R-:W-:Y:S01]  /*27a70*/  FMUL.FTZ R8, R2.reuse, R156 ;  /* 0x0000009c02087220 */ /* 0x040fe20000410000 */
[C---:B------:R-:W-:Y:S01]  /*27a80*/  FMUL.FTZ R9, R2.reuse, R157 ;  /* 0x0000009d02097220 */ /* 0x040fe20000410000 */
[C---:B------:R-:W-:Y:S01]  /*27a90*/  FMUL.FTZ R16, R2.reuse, R148 ;  /* 0x0000009402107220 */ /* 0x040fe20000410000 */
[----:B------:R-:W-:Y:S01]  /*27aa0*/  FMUL.FTZ R17, R2, R149 ;  /* 0x0000009502117220 */ /* 0x000fe20000410000 */
[----:B------:R-:W-:Y:S03]  /*27ab0*/  MOV R160, R27 ;  /* 0x0000001b00a07202 */ /* 0x000fe60000000f00 */
[----:B------:R-:W-:Y:S01]  /*27ac0*/  MUFU.EX2 R184, R184 ;  /* 0x000000b800b87308 */ /* 0x000fe20000000800 */
[C---:B---3--:R-:W-:Y:S01]  /*27ad0*/  FMUL.FTZ R6, R0.reuse, R162 ;  /* 0x000000a200067220 */ /* 0x048fe20000410000 */
[C---:B------:R-:W-:Y:S01]  /*27ae0*/  FMUL.FTZ R7, R0.reuse, R163 ;  /* 0x000000a300077220 */ /* 0x040fe20000410000 */
[C---:B------:R-:W-:Y:S01]  /*27af0*/  FMUL.FTZ R10, R0.reuse, R158 ;  /* 0x0000009e000a7220 */ /* 0x040fe20000410000 */
[C---:B------:R-:W-:Y:S01]  /*27b00*/  FMUL.FTZ R11, R0.reuse, R159 ;  /* 0x0000009f000b7220 */ /* 0x040fe20000410000 */
[C---:B------:R-:W-:Y:S01]  /*27b10*/  FMUL.FTZ R18, R0.reuse, R150 ;  /* 0x0000009600127220 */ /* 0x040fe20000410000 */
[----:B------:R-:W-:Y:S01]  /*27b20*/  FMUL.FTZ R19, R0, R151 ;  /* 0x0000009700137220 */ /* 0x000fe20000410000 */
[----:B------:R-:W2:Y:S03]  /*27b30*/  LDSM.16.MT88.4 R156, [R216+0x10000] ;  /* 0x01000000d89c783b */ /* 0x000ea60000004200 */
[----:B------:R-:W3:Y:S01]  /*27b40*/  MUFU.EX2 R183, R183 ;  /* 0x000000b700b77308 */ /* 0x000ee20000000800 */
[----:B----4-:R-:W-:Y:S01]  /*27b50*/  F2FP.F16.F32.PACK_AB R168, R185, R187 ;  /* 0x000000bbb9a8723e */ /* 0x010fe200000000ff */
[----:B------:R-:W-:Y:S01]  /*27b60*/  IMAD.MOV.U32 R162, RZ, RZ, R25 ;  /* 0x000000ffffa27224 */ /* 0x000fe200078e0019 */
[----:B------:R-:W-:Y:S01]  /*27b70*/  MOV R161, R26 ;  /* 0x0000001a00a17202 */ /* 0x000fe20000000f00 */
[C---:B------:R-:W-:Y:S01]  /*27b80*/  FMUL.FTZ R25, R2.reuse, R141 ;  /* 0x0000008d02197220 */ /* 0x040fe20000410000 */
[----:B------:R-:W-:Y:S01]  /*27b90*/  MOV R163, R24 ;  /* 0x0000001800a37202 */ /* 0x000fe20000000f00 */
[----:B------:R-:W-:Y:S01]  /*27ba0*/  FMUL.FTZ R24, R2, R140 ;  /* 0x0000008c02187220 */ /* 0x000fe20000410000 */
[----:B------:R-:W4:Y:S03]  /*27bb0*/  LDSM.16.MT88.4 R148, [R220+0x12000] ;  /* 0x01200000dc94783b */ /* 0x000f260000004200 */
[----:B------:R-:W-:Y:S01]  /*27bc0*/  MUFU.EX2 R188, R188 ;  /* 0x000000bc00bc7308 */ /* 0x000fe20000000800 */
[C---:B------:R-:W-:Y:S01]  /*27bd0*/  FMUL.FTZ R26, R0.reuse, R142 ;  /* 0x0000008e001a7220 */ /* 0x040fe20000410000 */
[----:B------:R-:W-:Y:S01]  /*27be0*/  FMUL.FTZ R27, R0, R143 ;  /* 0x0000008f001b7220 */ /* 0x000fe20000410000 */
[C---:B------:R-:W-:Y:S01]  /*27bf0*/  FMUL.FTZ R32, R2.reuse, R132 ;  /* 0x0000008402207220 */ /* 0x040fe20000410000 */
[----:B------:R-:W-:Y:S01]  /*27c00*/  FMUL.FTZ R33, R2, R133 ;  /* 0x0000008502217220 */ /* 0x000fe20000410000 */
[C---:B------:R-:W-:Y:S01]  /*27c10*/  FMUL.FTZ R34, R0.reuse, R134 ;  /* 0x0000008600227220 */ /* 0x040fe20000410000 */
[----:B------:R-:W-:Y:S01]  /*27c20*/  FMUL.FTZ R35, R0, R135 ;  /* 0x0000008700237220 */ /* 0x000fe20000410000 */
[----:B------:R-:W4:Y:S03]  /*27c30*/  LDSM.16.MT88.4 R140, [R218+0x12000] ;  /* 0x01200000da8c783b */ /* 0x000f260000004200 */
[----:B------:R-:W1:Y:S01]  /*27c40*/  MUFU.EX2 R182, R182 ;  /* 0x000000b600b67308 */ /* 0x000e620000000800 */
[----:B---3--:R-:W-:Y:S01]  /*27c50*/  F2FP.F16.F32.PACK_AB R170, R183, R184 ;  /* 0x000000b8b7aa723e */ /* 0x008fe200000000ff */
[C---:B-----5:R-:W-:Y:S01]  /*27c60*/  FMUL.FTZ R36, R2.reuse, R36 ;  /* 0x0000002402247220 */ /* 0x060fe20000410000 */
[----:B------:R-:W-:Y:S01]  /*27c70*/  FMUL.FTZ R37, R2, R37 ;  /* 0x0000002502257220 */ /* 0x000fe20000410000 */
[C---:B------:R-:W-:Y:S01]  /*27c80*/  FMUL.FTZ R38, R0.reuse, R38 ;  /* 0x0000002600267220 */ /* 0x040fe20000410000 */
[----:B------:R-:W-:Y:S01]  /*27c90*/  FMUL.FTZ R39, R0, R39 ;  /* 0x0000002700277220 */ /* 0x000fe20000410000 */
[C---:B------:R-:W-:Y:S01]  /*27ca0*/  FMUL.FTZ R40, R2.reuse, R40 ;  /* 0x0000002802287220 */ /* 0x040fe20000410000 */
[----:B------:R-:W3:Y:S03]  /*27cb0*/  LDSM.16.MT88.4 R132, [R217+0x12000] ;  /* 0x01200000d984783b */ /* 0x000ee60000004200 */
        /* <DEDUP_REMOVED lines=25> */
[----:B--2---:R-:W-:Y:S01]  /*27e50*/  F2FP.F16.F32.PACK_AB R171, R186, R167 ;  /* 0x000000a7baab723e */ /* 0x004fe200000000ff */
        /* <DEDUP_REMOVED lines=46> */
[----:B------:R-:W2:Y:S01]  /*28140*/  LDSM.16.MT88.4 R136, [R216+0x12000] ;  /* 0x01200000d888783b */ /* 0x000ea20000004200 */
        /* <DEDUP_REMOVED lines=19> */
[C---:B------:R-:W-:Y:S06]  /*28280*/  HMMA.16816.F32 R44, R168.reuse, R140, R44 ;  /* 0x0000008ca82c723c */ /* 0x040fec000000182c */
[----:B------:R-:W-:Y:S01]  /*28290*/  MUFU.EX2 R198, R198 ;  /* 0x000000c600c67308 */ /* 0x000fe20000000800 */
[----:B------:R-:W-:Y:S01]  /*282a0*/  FMUL.FTZ R93, R2, R93 ;  /* 0x0000005d025d7220 */ /* 0x000fe20000410000 */
[C---:B------:R-:W-:Y:S01]  /*282b0*/  HMMA.16816.F32 R48, R168.reuse, R142, R48 ;  /* 0x0000008ea830723c */ /* 0x040fe20000001830 */
[----:B------:R-:W4:Y:S02]  /*282c0*/  LDSM.16.MT88.4 R140, [R220+0x14000] ;  /* 0x01400000dc8c783b */ /* 0x000f240000004200 */
[C---:B------:R-:W-:Y:S03]  /*282d0*/  FMUL.FTZ R94, R0.reuse, R94 ;  /* 0x0000005e005e7220 */ /* 0x040fe60000410000 */
[C---:B---3--:R-:W-:Y:S02]  /*282e0*/  HMMA.16816.F32 R52, R168.reuse, R132, R52 ;  /* 0x00000084a834723c */ /* 0x048fe40000001834 */
[----:B------:R-:W-:Y:S03]  /*282f0*/  MUFU.EX2 R189, R189 ;  /* 0x000000bd00bd7308 */ /* 0x000fe60000000800 */
        /* <DEDUP_REMOVED lines=18> */
[C---:B----4-:R-:W-:Y:S03]  /*28420*/  HMMA.16816.F32 R68, R168.reuse, R140, R68 ;  /* 0x0000008ca844723c */ /* 0x050fe60000001844 */
[----:B------:R-:W-:Y:S01]  /*28430*/  FFMA.FTZ R193, R192, R165, -R177 ;  /* 0x000000a5c0c17223 */ /* 0x000fe200000108b1 */
[C---:B------:R-:W-:Y:S01]  /*28440*/  FMUL.FTZ R116, R2.reuse, R116 ;  /* 0x0000007402747220 */ /* 0x040fe20000410000 */
[----:B------:R4:W-:Y:S01]  /*28450*/  MUFU.EX2 R192, R144 ;  /* 0x0000009000c07308 */ /* 0x0009e20000000800 */
[C---:B------:R-:W-:Y:S01]  /*28460*/  HMMA.16816.F32 R72, R168.reuse, R142, R72 ;  /* 0x0000008ea848723c */ /* 0x040fe20000001848 */
[----:B------:R-:W1:Y:S04]  /*28470*/  LDSM.16.MT88.4 R140, [R216+0x14000] ;  /* 0x01400000d88c783b */ /* 0x000e680000004200 */
[----:B------:R-:W-:Y:S01]  /*28480*/  FMUL.FTZ R117, R2, R117 ;  /* 0x0000007502757220 */ /* 0x000fe20000410000 */
[C---:B---3--:R-:W-:Y:S03]  /*28490*/  HMMA.16816.F32 R76, R168.reuse, R132, R76 ;  /* 0x00000084a84c723c */ /* 0x048fe6000000184c */
[----:B------:R-:W3:Y:S02]  /*284a0*/  MUFU.EX2 R193, R193 ;  /* 0x000000c100c17308 */ /* 0x000ee40000000800 */
[C---:B------:R-:W-:Y:S01]  /*284b0*/  FMUL.FTZ R118, R0.reuse, R118 ;  /* 0x0000007600767220 */ /* 0x040fe20000410000 */
[C---:B------:R-:W-:Y:S01]  /*284c0*/  HMMA.16816.F32 R80, R168.reuse, R134, R80 ;  /* 0x00000086a850723c */ /* 0x040fe20000001850 */
[----:B------:R-:W3:Y:S04]  /*284d0*/  LDSM.16.MT88.4 R132, [R220+0x16000] ;  /* 0x01600000dc84783b */ /* 0x000ee80000004200 */
[----:B------:R-:W-:Y:S01]  /*284e0*/  FMUL.FTZ R119, R0, R119 ;  /* 0x0000007700777220 */ /* 0x000fe20000410000 */
[C---:B--2---:R-:W-:Y:S03]  /*284f0*/  HMMA.16816.F32 R84, R168.reuse, R136, R84 ;  /* 0x00000088a854723c */ /* 0x044fe60000001854 */
[----:B----4-:R-:W-:Y:S02]  /*28500*/  LDSM.16.MT88.4 R144, [R220+0x10800] ;  /* 0x01080000dc90783b */ /* 0x010fe40000004200 */
        /* <DEDUP_REMOVED lines=289> */
.L_x_3092:
        /* <DEDUP_REMOVED lines=14> */
.L_x_3118:
        /* <DEDUP_REMOVED lines=341> */
.L_x_3104:
        /* <DEDUP_REMOVED lines=8> */
.L_x_3105:
[----:B------:R-:W-:Y:S05]  /*2add0*/  BSYNC B0 ;  /* 0x0000000000007941 */ /* 0x000fea0003800000 */
.L_x_3103:
        /* <DEDUP_REMOVED lines=58> */
.L_x_3107:
[----:B------:R-:W-:Y:S05]  /*2b180*/  BSYNC B0 ;  /* 0x0000000000007941 */ /* 0x000fea0003800000 */
.L_x_3106:
        /* <DEDUP_REMOVED lines=28> */
[----:B------:R-:W-:Y:S01]  /*2b350*/  IMAD.IADD R3, R5, 0x1, -R3 ;  /* 0x0000000105037824 */ /* 0x000fe200078e0a03 */
[----:B------:R-:W-:Y:S01]  /*2b360*/  SHF.R.S32.HI R0, RZ, 0x1f, R9 ;  /* 0x0000001fff007819 */ /* 0x000fe20000011409 */
        /* <DEDUP_REMOVED lines=8> */
[----:B------:R-:W-:Y:S09]  /*2b3f0*/  @P1 BRA `(.L_x_3109) ;  /* 0x00000000005c1947 */ /* 0x000ff20003800000 */
        /* <DEDUP_REMOVED lines=23> */
.L_x_3109:
[----:B------:R-:W-:Y:S05]  /*2b570*/  BSYNC B0 ;  /* 0x0000000000007941 */ /* 0x000fea0003800000 */
.L_x_3108:
        /* <DEDUP_REMOVED lines=28> */
.L_x_3111:
[----:B------:R-:W-:Y:S05]  /*2b740*/  BSYNC B0 ;  /* 0x0000000000007941 */ /* 0x000fea0003800000 */
.L_x_3110:
        /* <DEDUP_REMOVED lines=28> */
.L_x_3113:
[----:B------:R-:W-:Y:S05]  /*2b910*/  BSYNC B0 ;  /* 0x0000000000007941 */ /* 0x000fea0003800000 */
.L_x_3112:
[----:B---34-:R-:W-:Y:S02]  /*2b920*/  MOV R6, R234 ;  /* 0x000000ea00067202 */ /* 0x018fe40000000f00 */
[----:B------:R-:W-:-:S04]  /*2b930*/  MOV R7, 0x0 ;  /* 0x0000000000077802 */ /* 0x000fc80000000f00 */
[----:B-12--5:R-:W-:Y:S05]  /*2b940*/  @P5 RET.REL.NODEC R6 `(_ZN5flash24flash_fwd_splitkv_kernelI23Flash_fwd_kernel_traitsILi256ELi64ELi64ELi4ELb0ELb0EN7cutlass6half_tE19Flash_kernel_traitsILi256ELi64ELi64ELi4ES3_EELb0ELb1ELb0ELb0ELb0ELb1ELb0ELb1EEEvNS_16Flash_fwd_paramsE) ;  /* 0xfffffd4406ac5950 */ /* 0x026fea0003c3ffff */
[----:B------:R-:W-:Y:S01]  /*2b950*/  IADD3 R9, P0, R9, 0x30, RZ ;  /* 0x0000003009097810 */ /* 0x000fe20007f1e0ff */
[----:B------:R-:W-:Y:S01]  /*2b960*/  IMAD.MOV.U32 R4, RZ, RZ, R80 ;  /* 0x000000ffff047224 */ /* 0x000fe200078e0050 */
[-C--:B------:R-:W-:Y:S02]  /*2b970*/  ISETP.GE.AND P3, PT, R12, R8.reuse, PT ;  /* 0x000000080c00720c */ /* 0x080fe40003f66270 */
        /* <DEDUP_REMOVED lines=8> */
[C---:B------:R-:W-:Y:S01]  /*2ba00*/  @!P3 R2UR UR10, R10.reuse ;  /* 0x000000000a0ab2ca */ /* 0x040fe200000e0000 */
[----:B------:R-:W-:Y:S01]  /*2ba10*/  IMAD.MOV.U32 R2, RZ, RZ, R234 ;  /* 0x000000ffff027224 */ /* 0x000fe200078e00ea */
[----:B------:R-:W-:Y:S01]  /*2ba20*/  @!P3 R2UR UR11, R11 ;  /* 0x000000000b0bb2ca */ /* 0x000fe200000e0000 */
[----:B------:R-:W-:Y:S01]  /*2ba30*/  IMAD.IADD R0, R5, 0x1, R0 ;  /* 0x0000000105007824 */ /* 0x000fe200078e0200 */
[C---:B------:R-:W-:Y:S01]  /*2ba40*/  @!P2 R2UR UR8, R10.reuse ;  /* 0x000000000a08a2ca */ /* 0x040fe200000e0000 */
[----:B------:R-:W-:Y:S01]  /*2ba50*/  IMAD.MOV.U32 R3, RZ, RZ, 0x0 ;  /* 0x00000000ff037424 */ /* 0x000fe200078e00ff */
        /* <DEDUP_REMOVED lines=8> */
[----:B-1----:R-:W-:Y:S05]  /*2bae0*/  @P0 RET.REL.NODEC R2 `(_ZN5flash24flash_fwd_splitkv_kernelI23Flash_fwd_kernel_traitsILi256ELi64ELi64ELi4ELb0ELb0EN7cutlass6half_tE19Flash_kernel_traitsILi256ELi64ELi64ELi4ES3_EELb0ELb1ELb0ELb0ELb0ELb1ELb0ELb1EEEvNS_16Flash_fwd_paramsE) ;  /* 0xfffffd4402440950 */ /* 0x002fea0003c3ffff */
[----:B------:R-:W-:Y:S01]  /*2baf0*/  R2UR UR4, R10 ;  /* 0x000000000a0472ca */ /* 0x000fe200000e0000 */
[----:B------:R-:W-:Y:S01]  /*2bb00*/  IMAD.MOV.U32 R235, RZ, RZ, 0x0 ;  /* 0x00000000ffeb7424 */ /* 0x000fe200078e00ff */
[----:B------:R-:W-:-:S13]  /*2bb10*/  R2UR UR5, R11 ;  /* 0x000000000b0572ca */ /* 0x000fda00000e0000 */
[----:B------:R1:W-:Y:S02]  /*2bb20*/  ST.E.128 desc[UR4][R6.64+0x180], R76 ;  /* 0x0001804c06007985 */ /* 0x0003e4000c101d04 */
[----:B-1----:R-:W-:Y:S05]  /*2bb30*/  RET.REL.NODEC R234 `(_ZN5flash24flash_fwd_splitkv_kernelI23Flash_fwd_kernel_traitsILi256ELi64ELi64ELi4ELb0ELb0EN7cutlass6half_tE19Flash_kernel_traitsILi256ELi64ELi64ELi4ES3_EELb0ELb1ELb0ELb0ELb0ELb1ELb0ELb1EEEvNS_16Flash_fwd_paramsE) ;  /* 0xfffffd44ea307950 */ /* 0x002fea0003c3ffff */
.L_x_3102:
[----:B------:R-:W-:Y:S01]  /*2bb40*/  MOV R0, 0x1f ;  /* 0x0000001f00007802 */ /* 0x000fe20000000f00 */
[----:B------:R-:W-:Y:S01]  /*2bb50*/  IMAD.MOV.U32 R2, RZ, RZ, 0x2 ;  /* 0x00000002ff027424 */ /* 0x000fe200078e00ff */
[----:B------:R-:W-:Y:S01]  /*2bb60*/  MOV R6, R250 ;  /* 0x000000fa00067202 */ /* 0x000fe20000000f00 */
[----:B------:R-:W-:-:S07]  /*2bb70*/  IMAD.MOV.U32 R4, RZ, RZ, -0x1 ;  /* 0xffffffffff047424 */ /* 0x000fce00078e00ff */
[----:B-1---5:R-:W-:Y:S05]  /*2bb80*/  WARPSYNC.COLLECTIVE R4, `(.L_x_3114) ;  /* 0x0000000004087348 */ /* 0x022fea0003c00000 */
[----:B------:R2:W3:Y:S02]  /*2bb90*/  SHFL.BFLY P0, R0, R6, R2, R0 ;  /* 0x0c00000206007389 */ /* 0x0004e40000000000 */
[----:B-123-5:R-:W-:Y:S01]  /*2bba0*/  ENDCOLLECTIVE ;  /* 0x000000000000791b */ /* 0x02efe20003800000 */
.L_x_3114:
        /* <DEDUP_REMOVED lines=8> */
.L_x_3115:
        /* <DEDUP_REMOVED lines=8> */
.L_x_3116:
[----:B------:R-:W-:Y:S01]  /*2bcb0*/  FADD.FTZ R249, R0, R249 ;  /* 0x000000f900f97221 */ /* 0x000fe20000010000 */
[----:B------:R-:W-:Y:S02]  /*2bcc0*/  MOV R0, 0x1f ;  /* 0x0000001f00007802 */ /* 0x000fe40000000f00 */
[----:B------:R-:W-:Y:S01]  /*2bcd0*/  MOV R2, 0x1 ;  /* 0x0000000100027802 */ /* 0x000fe20000000f00 */
[----:B------:R-:W-:-:S07]  /*2bce0*/  IMAD.MOV.U32 R6, RZ, RZ, R249 ;  /* 0x000000ffff067224 */ /* 0x000fce00078e00f9 */
[----:B------:R-:W-:Y:S05]  /*2bcf0*/  WARPSYNC.COLLECTIVE R4, `(.L_x_3117) ;  /* 0x0000000004087348 */ /* 0x000fea0003c00000 */
[----:B------:R1:W2:Y:S02]  /*2bd00*/  SHFL.BFLY P0, R0, R6, R2, R0 ;  /* 0x0c00000206007389 */ /* 0x0002a40000000000 */
[----:B-12---:R-:W-:Y:S01]  /*2bd10*/  ENDCOLLECTIVE ;  /* 0x000000000000791b */ /* 0x006fe20003800000 */
.L_x_3117:
[----:B------:R-:W-:Y:S05]  /*2bd20*/  BRA `(.L_x_3118) ;  /* 0xffffffd800b47947 */ /* 0x000fea000383ffff */
.L_x_3119:
        /* <DEDUP_REMOVED lines=13> */
.L_x_8857:


//--------------------- .text._ZN5flash24flash_fwd_splitkv_kernelI23Flash_fwd_kernel_traitsILi256ELi64ELi64ELi4ELb0ELb0EN7cutlass6half_tE19Flash_kernel_traitsILi256ELi64ELi64ELi4ES3_EELb0ELb1ELb0ELb0ELb0ELb0ELb1ELb0EEEvNS_16Flash_fwd_paramsE --------------------------
	.section	.text._ZN5flash24flash_fwd_splitkv_kernelI23Flash_fwd_kernel_traitsILi256ELi64ELi64ELi4ELb0ELb0EN7cutlass6half_tE19Flash_kernel_traitsILi256ELi64ELi64ELi4ES3_EELb0ELb1ELb0ELb0ELb0ELb0ELb1ELb0EEEvNS_16Flash_fwd_paramsE,"ax",@progbits
	.align	128
        .global         _ZN5flash24flash_fwd_splitkv_kernelI23Flash_fwd_kernel_traitsILi256ELi64ELi64ELi4ELb0ELb0EN7cutlass6half_tE19Flash_kernel_traitsILi256ELi64ELi64ELi4ES3_EELb0ELb1ELb0ELb0ELb0ELb0ELb1ELb0EEEvNS_16Flash_fwd_paramsE
        .type           _ZN5flash24flash_fwd_splitkv_kernelI23Flash_fwd_kernel_traitsILi256ELi64ELi64ELi4ELb0ELb0EN7cutlass6half_tE19Flash_kernel_traitsILi256ELi64ELi64ELi4ES3_EELb0ELb1ELb0ELb0ELb0ELb0ELb1ELb0EEEvNS_16Flash_fwd_paramsE,@function
        .size           _ZN5flash24flash_fwd_splitkv_kernelI23Flash_fwd_kernel_traitsILi256ELi64ELi64ELi4ELb0ELb0EN7cutlass6half_tE19Flash_kernel_traitsILi256ELi64ELi64ELi4ES3_EELb0ELb1ELb0ELb0ELb0ELb0ELb1ELb0EEEvNS_16Flash_fwd_paramsE,(.L_x_8896 - _ZN5flash24flash_fwd_splitkv_kernelI23Flash_fwd_kernel_traitsILi256ELi64ELi64ELi4ELb0ELb0EN7cutlass6half_tE19Flash_kernel_traitsILi256ELi64ELi64ELi4ES3_EELb0ELb1ELb0ELb0ELb0ELb0ELb1ELb0EEEvNS_16Flash_fwd_paramsE)
        .other          _ZN5flash24flash_fwd_splitkv_kernelI23Flash_fwd_kernel_traitsILi256ELi64ELi64ELi4ELb0ELb0EN7cutlass6half_tE19Flash_kernel_traitsILi256ELi64ELi64ELi4ES3_EELb0ELb1ELb0ELb0ELb0ELb0ELb1ELb0EEEvNS_16Flash_fwd_paramsE,@"STO_CUDA_ENTRY STV_DEFAULT"
_ZN5flash24flash_fwd_splitkv_kernelI23Flash_fwd_kernel_traitsILi256ELi64ELi64ELi4ELb0ELb0EN7cutlass6half_tE19Flash_kernel_traitsILi256ELi64ELi64ELi4ES3_EELb0ELb1ELb0ELb0ELb0ELb0ELb1ELb0EEEvNS_16Flash_fwd_paramsE:
.text._ZN5flash24flash_fwd_splitkv_kernelI23Flash_fwd_kernel_traitsILi256ELi64ELi64ELi4ELb0ELb0EN7cutlass6half_tE19Flash_kernel_traitsILi256ELi64ELi64ELi4ES3_EELb0ELb1ELb0ELb0ELb0ELb0ELb1ELb0EEEvNS_16Flash_fwd_paramsE:
        /* <DEDUP_REMOVED lines=15> */
[----:B-1----:R-:W-:-:S07]  /*00f0*/  UIMAD.WIDE.U32 UR4, UR5, UR14, URZ ;  /* 0x0000000e050472a5 */ /* 0x002fce000f8e003f */
[----:B------:R-:W-:Y:S01]  /*0100*/  UMOV UR15, UR5 ;  /* 0x00000005000f7c82 */ /* 0x000fe20008000000 */
        /* <DEDUP_REMOVED lines=15> */
[----:B------:R-:W-:Y:S01]  /*0200*/  @UP3 UIADD3 UR15, UR15, 0x1, URZ ;  /* 0x000000010f0f3890 */ /* 0x000fe2000fffe03f */
[----:B------:R-:W-:Y:S01]  /*0210*/  PLOP3.LUT P0, PT, PT, PT, UP0, 0x80, 0x0 ;  /* 0x000000000000781c */ /* 0x000fe20003f0f008 */
[----:B------:R-:W-:Y:S02]  /*0220*/  @!UP2 ULOP3.LUT UR15, URZ, UR6, URZ, 0x33, !UPT ;  /* 0x000000063f0fa292 */ /* 0x000fe4000f8e333f */
        /* <DEDUP_REMOVED lines=42> */
.L_x_3120:
[----:B------:R-:W-:-:S04]  /*04d0*/  ULDC UR8, c[0x0][0x2c8] ;  /* 0x0000b20000087ab9 */ /* 0x000fc80000000800 */
.L_x_3121:
        /* <DEDUP_REMOVED lines=17> */
[----:B------:R-:W-:Y:S01]  /*05f0*/  UIADD3 UR5, UR5, 0x3f, URZ ;  /* 0x0000003f05057890 */ /* 0x000fe2000fffe03f */
[----:B------:R-:W2:Y:S01]  /*0600*/  S2R R80, SR_TID.X ;  /* 0x0000000000507919 */ /* 0x000ea20000002100 */
[----:B------:R-:W-:Y:S01]  /*0610*/  ULDC UR19, c[0x0][0x394] ;  /* 0x0000e50000137ab9 */ /* 0x000fe20000000800 */
[----:B------:R-:W-:Y:S01]  /*0620*/  ULDC UR18, c[0x0][0x398] ;  /* 0x0000e60000127ab9 */ /* 0x000fe20000000800 */
        /* <DEDUP_REMOVED lines=24> */
[----:B------:R-:W-:-:S05]  /*07b0*/  UIMAD.WIDE.U32 UR16, UR5, UR11, URZ ;  /* 0x0000000b051072a5 */ /* 0x000fca000f8e003f */
        /* <DEDUP_REMOVED lines=16> */
[----:B------:R-:W-:Y:S02]  /*08c0*/  ULEA.HI UR4, UR5, UR4, URZ, 0x6 ;  /* 0x0000000405047291 */ /* 0x000fe4000f8f303f */
[----:B------:R-:W-:-:S02]  /*08d0*/  UIADD3 UR9, UR23, UR22, -UR24 ;  /* 0x0000001617097290 */ /* 0x000fc4000fffe818 */
[----:B------:R-:W-:Y:S02]  /*08e0*/  @!UP0 UIADD3 UR17, -UR17, URZ, URZ ;  /* 0x0000003f11118290 */ /* 0x000fe4000fffe13f */
[----:B------:R-:W-:Y:S02]  /*08f0*/  USHF.R.S32.HI UR4, URZ, 0x6, UR4 ;  /* 0x000000063f047899 */ /* 0x000fe40008011404 */
[----:B------:R-:W-:Y:S02]  /*0900*/  @!UP1 ULOP3.LUT UR17, URZ, UR10, URZ, 0x33, !UPT ;  /* 0x0000000a3f119292 */ /* 0x000fe4000f8e333f */
[----:B------:R-:W-:Y:S02]  /*0910*/  UIADD3 UR5, -UR24, 0x7f, UR22 ;  /* 0x0000007f18057890 */ /* 0x000fe4000fffe116 */
[----:B------:R-:W-:Y:S01]  /*0920*/  UIMAD UR12, UR17, UR7, URZ ;  /* 0x00000007110c72a4 */ /* 0x000fe2000f8e023f */
[----:B------:R-:W-:Y:S01]  /*0930*/  IMAD.U32 R3, RZ, RZ, UR4 ;  /* 0x00000004ff037e24 */ /* 0x000fe2000f8e00ff */
[----:B------:R-:W-:Y:S01]  /*0940*/  UIADD3 UR9, UR9, -UR19, URZ ;  /* 0x8000001309097290 */ /* 0x000fe2000fffe03f */
[----:B------:R-:W-:Y:S01]  /*0950*/  IMAD.U32 R0, RZ, RZ, UR17 ;  /* 0x00000011ff007e24 */ /* 0x000fe2000f8e00ff */
[----:B------:R-:W-:-:S02]  /*0960*/  UIADD3 UR5, UR5, UR18, UR23 ;  /* 0x0000001205057290 */ /* 0x000fc4000fffe017 */
[----:B------:R-:W-:Y:S02]  /*0970*/  USHF.R.S32.HI UR8, URZ, 0x1f, UR9 ;  /* 0x0000001f3f087899 */ /* 0x000fe40008011409 */
[----:B------:R-:W-:Y:S01]  /*0980*/  VIADDMNMX R0, R0, UR12, R3, PT ;  /* 0x0000000c00007c46 */ /* 0x000fe2000b800103 */
[----:B------:R-:W-:Y:S02]  /*0990*/  USHF.R.S32.HI UR4, URZ, 0x1f, UR5 ;  /* 0x0000001f3f047899 */ /* 0x000fe40008011405 */
[----:B------:R-:W-:Y:S01]  /*09a0*/  ULEA.HI UR8, UR8, UR9, URZ, 0x6 ;  /* 0x0000000908087291 */ /* 0x000fe2000f8f303f */
[----:B------:R-:W-:Y:S01]  /*09b0*/  R2UR UR17, R0 ;  /* 0x00000000001172ca */ /* 0x000fe200000e0000 */
[----:B------:R-:W-:Y:S02]  /*09c0*/  ULEA.HI UR4, UR4, UR5, URZ, 0x6 ;  /* 0x0000000504047291 */ /* 0x000fe4000f8f303f */
[----:B------:R-:W-:Y:S02]  /*09d0*/  USHF.R.S32.HI UR8, URZ, 0x6, UR8 ;  /* 0x000000063f087899 */ /* 0x000fe40008011408 */
[----:B------:R-:W-:-:S02]  /*09e0*/  USHF.R.S32.HI UR4, URZ, 0x6, UR4 ;  /* 0x000000063f047899 */ /* 0x000fc40008011404 */
[----:B------:R-:W-:-:S04]  /*09f0*/  UISETP.LT.AND UP1, UPT, UR12, UR8, UPT ;  /* 0x000000080c00728c */ /* 0x000fc8000bf21270 */
[----:B------:R-:W-:Y:S02]  /*0a00*/  USEL UR12, UR12, UR8, !UP1 ;  /* 0x000000080c0c7287 */ /* 0x000fe4000c800000 */
[----:B------:R-:W-:-:S04]  /*0a10*/  UISETP.LT.AND UP0, UPT, UR17, UR4, UPT ;  /* 0x000000041100728c */ /* 0x000fc8000bf01270 */
[----:B------:R-:W-:-:S04]  /*0a20*/  USEL UR17, UR17, UR4, UP0 ;  /* 0x0000000411117287 */ /* 0x000fc80008000000 */
[----:B------:R-:W-:-:S06]  /*0a30*/  UISETP.GE.AND UP0, UPT, UR12, UR17, UPT ;  /* 0x000000110c00728c */ /* 0x000fcc000bf06270 */
[----:B------:R-:W-:-:S13]  /*0a40*/  PLOP3.LUT P0, PT, PT, PT, UP0, 0x80, 0x0 ;  /* 0x000000000000781c */ /* 0x000fda0003f0f008 */
[----:B--2---:R-:W-:Y:S05]  /*0a50*/  @!P0 BRA `(.L_x_3122) ;  /* 0x0000000800a08947 */ /* 0x004fea0003800000 */
        /* <DEDUP_REMOVED lines=48> */
.L_x_3124:
[----:B------:R-:W-:Y:S05]  /*0d60*/  BSYNC B0 ;  /* 0x0000000000007941 */ /* 0x000fea0003800000 */
.L_x_3123:
        /* <DEDUP_REMOVED lines=13> */
.L_x_3126:
[----:B------:R-:W-:Y:S05]  /*0e40*/  BSYNC B0 ;  /* 0x0000000000007941 */ /* 0x000fea0003800000 */
.L_x_3125:
        /* <DEDUP_REMOVED lines=12> */
.L_x_3128:
[----:B------:R-:W-:Y:S05]  /*0f10*/  BSYNC B0 ;  /* 0x0000000000007941 */ /* 0x000fea0003800000 */
.L_x_3127:
        /* <DEDUP_REMOVED lines=12> */
.L_x_3130:
[----:B------:R-:W-:Y:S05]  /*0fe0*/  BSYNC B0 ;  /* 0x0000000000007941 */ /* 0x000fea0003800000 */
.L_x_3129:
        /* <DEDUP_REMOVED lines=11> */
.L_x_3132:
[----:B------:R-:W-:Y:S05]  /*10a0*/  BSYNC B0 ;  /* 0x0000000000007941 */ /* 0x000fea0003800000 */
.L_x_3131:
        /* <DEDUP_REMOVED lines=11> */
.L_x_3134:
[----:B------:R-:W-:Y:S05]  /*1160*/  BSYNC B0 ;  /* 0x0000000000007941 */ /* 0x000fea0003800000 */
.L_x_3133:
        /* <DEDUP_REMOVED lines=11> */
.L_x_3136:
[----:B------:R-:W-:Y:S05]  /*1220*/  BSYNC B0 ;  /* 0x0000000000007941 */ /* 0x000fea0003800000 */
.L_x_3135:
        /* <DEDUP_REMOVED lines=11> */
.L_x_3138:
[----:B------:R-:W-:Y:S05]  /*12e0*/  BSYNC B0 ;  /* 0x0000000000007941 */ /* 0x000fea0003800000 */
.L_x_3137:
        /* <DEDUP_REMOVED lines=31> */
.L_x_3122:
        /* <DEDUP_REMOVED lines=29> */
.L_x_3139:
        /* <DEDUP_REMOVED lines=39> */
[----:B------:R-:W-:Y:S01]  /*1920*/  IMAD.U32 R0, RZ, RZ, UR14 ;  /* 0x0000000eff007e24 */ /* 0x000fe2000f8e00ff */
[----:B------:R-:W-:Y:S02]  /*1930*/  UIADD3 UR8, -UR8, URZ, URZ ;  /* 0x0000003f08087290 */ /* 0x000fe4000fffe13f */
[----:B------:R1:W2:Y:S01]  /*1940*/  LDG.E R2, desc[UR26][R2.64] ;  /* 0x0000001a02027981 */ /* 0x0002a2000c1e1900 */
[----:B------:R-:W3:Y:S01]  /*1950*/  I2F.RP R8, R5 ;  /* 0x0000000500087306 */ /* 0x000ee20000209400 */
[----:B------:R-:W-:Y:S01]  /*1960*/  IABS R0, R0 ;  /* 0x0000000000007213 */ /* 0x000fe20000000000 */
[----:B------:R-:W-:Y:S01]  /*1970*/  ULDC.64 UR4, c[0x0][0x230] ;  /* 0x00008c0000047ab9 */ /* 0x000fe20000000a00 */
[----:B------:R-:W-:-:S04]  /*1980*/  UIMAD UR9, UR10, UR8, UR9 ;  /* 0x000000080a0972a4 */ /* 0x000fc8000f8e0209 */
[----:B------:R-:W-:Y:S01]  /*1990*/  USHF.R.S32.HI UR8, URZ, 0x1f, UR9 ;  /* 0x0000001f3f087899 */ /* 0x000fe20008011409 */
[----:B---3--:R-:W3:Y:S02]  /*19a0*/  MUFU.RCP R7, R8 ;  /* 0x0000000800077308 */ /* 0x008ee40000001000 */
[----:B---3--:R-:W-:-:S06]  /*19b0*/  IADD3 R7, R7, 0xffffffe, RZ ;  /* 0x0ffffffe07077810 */ /* 0x008fcc0007ffe0ff */
[----:B------:R-:W3:Y:S02]  /*19c0*/  F2I.FTZ.U32.TRUNC.NTZ R7, R7 ;  /* 0x0000000700077305 */ /* 0x000ee4000021f000 */
[----:B---3--:R-:W-:-:S04]  /*19d0*/  IMAD.MOV R6, RZ, RZ, -R7 ;  /* 0x000000ffff067224 */ /* 0x008fc800078e0a07 */
[----:B-1----:R-:W-:Y:S01]  /*19e0*/  IMAD R3, R6, R5, RZ ;  /* 0x0000000506037224 */ /* 0x002fe200078e02ff */
[----:B------:R-:W-:-:S05]  /*19f0*/  MOV R6, RZ ;  /* 0x000000ff00067202 */ /* 0x000fca0000000f00 */
[----:B------:R-:W-:-:S04]  /*1a00*/  IMAD.HI.U32 R6, R7, R3, R6 ;  /* 0x0000000307067227 */ /* 0x000fc800078e0006 */
[----:B------:R-:W-:-:S04]  /*1a10*/  IMAD.MOV.U32 R3, RZ, RZ, R0 ;  /* 0x000000ffff037224 */ /* 0x000fc800078e0000 */
        /* <DEDUP_REMOVED lines=9> */
[----:B------:R-:W-:-:S07]  /*1ab0*/  ISETP.GE.AND P0, PT, R0, RZ, PT ;  /* 0x000000ff0000720c */ /* 0x000fce0003f06270 */
[----:B------:R-:W-:-:S06]  /*1ac0*/  @P2 VIADD R6, R6, 0x1 ;  /* 0x0000000106062836 */ /* 0x000fcc0000000000 */
[----:B------:R-:W-:Y:S02]  /*1ad0*/  @!P0 IADD3 R6, -R6, RZ, RZ ;  /* 0x000000ff06068210 */ /* 0x000fe40007ffe1ff */
[----:B------:R-:W-:-:S04]  /*1ae0*/  @!P1 LOP3.LUT R6, RZ, R4, RZ, 0x33, !PT ;  /* 0x00000004ff069212 */ /* 0x000fc800078e33ff */
[----:B------:R-:W-:Y:S02]  /*1af0*/  SHF.R.S32.HI R3, RZ, 0x1f, R6 ;  /* 0x0000001fff037819 */ /* 0x000fe40000011406 */
[----:B------:R-:W-:Y:S02]  /*1b00*/  MOV R18, R6 ;  /* 0x0000000600127202 */ /* 0x000fe40000000f00 */
[----:B--2---:R-:W-:-:S13]  /*1b10*/  R2UR UR25, R2 ;  /* 0x00000000021972ca */ /* 0x004fda00000e0000 */
        /* <DEDUP_REMOVED lines=12> */
[----:B------:R-:W-:Y:S01]  /*1be0*/  IMAD.U32 R5, RZ, RZ, UR31 ;  /* 0x0000001fff057e24 */ /* 0x000fe2000f8e00ff */
[----:B------:R-:W-:Y:S01]  /*1bf0*/  UIMAD UR16, UR16, UR4, URZ ;  /* 0x00000004101072a4 */ /* 0x000fe2000f8e023f */
[----:B------:R-:W-:Y:S01]  /*1c00*/  IMAD.U32 R4, RZ, RZ, UR30 ;  /* 0x0000001eff047e24 */ /* 0x000fe2000f8e00ff */
[----:B------:R-:W-:Y:S01]  /*1c10*/  UIMAD.WIDE.U32 UR30, UR25, UR4, URZ ;  /* 0x00000004191e72a5 */ /* 0x000fe2000f8e003f */
[----:B------:R-:W-:Y:S01]  /*1c20*/  IMAD R17, R3, UR6, RZ ;  /* 0x0000000603117c24 */ /* 0x000fe2000f8e02ff */
[----:B------:R-:W-:Y:S01]  /*1c30*/  MOV R5, UR28 ;  /* 0x0000001c00057c02 */ /* 0x000fe20008000f00 */
[----:B------:R-:W-:-:S02]  /*1c40*/  UIMAD UR5, UR25, UR5, UR16 ;  /* 0x00000005190572a4 */ /* 0x000fc4000f8e0210 */
[C---:B------:R-:W-:Y:S02]  /*1c50*/  IMAD R17, R6.reuse, UR7, R17 ;  /* 0x0000000706117c24 */ /* 0x040fe4000f8e0211 */
[----:B------:R-:W-:Y:S01]  /*1c60*/  IMAD.WIDE.U32 R34, R6, UR6, R4 ;  /* 0x0000000606227c25 */ /* 0x000fe2000f8e0004 */
[----:B------:R-:W-:-:S03]  /*1c70*/  UIADD3 UR28, UR31, UR5, URZ ;  /* 0x000000051f1c7290 */ /* 0x000fc6000fffe03f */
[----:B------:R-:W-:Y:S01]  /*1c80*/  IMAD.IADD R17, R35, 0x1, R17 ;  /* 0x0000000123117824 */ /* 0x000fe200078e0211 */
[----:B------:R-:W-:Y:S08]  /*1c90*/  BRA `(.L_x_3141) ;  /* 0x00000004003c7947 */ /* 0x000ff00003800000 */
.L_x_3140:
        /* <DEDUP_REMOVED lines=46> */
.L_x_3142:
[----:B------:R-:W-:Y:S01]  /*1f80*/  UIMAD UR4, UR8, UR10, URZ ;  /* 0x0000000a080472a4 */ /* 0x000fe2000f8e023f */
[----:B------:R-:W-:Y:S01]  /*1f90*/  MOV R18, R3 ;  /* 0x0000000300127202 */ /* 0x000fe20000000f00 */
[----:B------:R-:W-:Y:S01]  /*1fa0*/  UMOV UR7, UR5 ;  /* 0x0000000500077c82 */ /* 0x000fe20008000000 */
[----:B------:R-:W-:Y:S02]  /*1fb0*/  @UP0 UIADD3 UR28, UR25, UR28, URZ ;  /* 0x0000001c191c0290 */ /* 0x000fe4000fffe03f */
[----:B------:R-:W-:Y:S01]  /*1fc0*/  UIMAD.WIDE.U32 UR6, UR10, UR9, UR6 ;  /* 0x000000090a0672a5 */ /* 0x000fe2000f8e0006 */
[----:B------:R-:W-:Y:S01]  /*1fd0*/  @!P2 IADD3 R18, -R18, RZ, RZ ;  /* 0x000000ff1212a210 */ /* 0x000fe20007ffe1ff */
[----:B------:R-:W-:Y:S01]  /*1fe0*/  UIMAD UR4, UR11, UR9, UR4 ;  /* 0x000000090b0472a4 */ /* 0x000fe2000f8e0204 */
[----:B------:R-:W-:-:S03]  /*1ff0*/  @!P1 LOP3.LUT R18, RZ, R6, RZ, 0x33, !PT ;  /* 0x00000006ff129212 */ /* 0x000fc600078e33ff */
[----:B------:R-:W-:Y:S01]  /*2000*/  UIADD3 UR4, UR7, UR4, URZ ;  /* 0x0000000407047290 */ /* 0x000fe2000fffe03f */
[----:B------:R-:W-:Y:S01]  /*2010*/  SHF.R.S32.HI R3, RZ, 0x1f, R18 ;  /* 0x0000001fff037819 */ /* 0x000fe20000011412 */
[----:B------:R-:W-:Y:S01]  /*2020*/  IMAD.U32 R7, RZ, RZ, UR7 ;  /* 0x00000007ff077e24 */ /* 0x000fe2000f8e00ff */
[----:B------:R-:W-:-:S03]  /*2030*/  MOV R6, UR6 ;  /* 0x0000000600067c02 */ /* 0x000fc60008000f00 */
[----:B------:R-:W-:Y:S01]  /*2040*/  MOV R7, UR4 ;  /* 0x0000000400077c02 */ /* 0x000fe20008000f00 */
[----:B------:R-:W-:Y:S01]  /*2050*/  @UP0 ULDC.64 UR4, c[0x0][0x250] ;  /* 0x0000940000040ab9 */ /* 0x000fe20000000a00 */
[-C--:B------:R-:W-:Y:S01]  /*2060*/  IMAD R0, R3, R4.reuse, RZ ;  /* 0x0000000403007224 */ /* 0x080fe200078e02ff */
[----:B------:R-:W-:Y:S01]  /*2070*/  @UP0 UIMAD.WIDE.U32 UR30, UR28, UR4, URZ ;  /* 0x000000041c1e02a5 */ /* 0x000fe2000f8e003f */
[----:B------:R-:W-:-:S03]  /*2080*/  IMAD.WIDE.U32 R34, R18, R4, R6 ;  /* 0x0000000412227225 */ /* 0x000fc600078e0006 */
[----:B------:R-:W-:Y:S01]  /*2090*/  @UP0 UIMAD UR28, UR28, UR5, UR31 ;  /* 0x000000051c1c02a4 */ /* 0x000fe2000f8e021f */
[----:B------:R-:W-:-:S04]  /*20a0*/  IMAD R5, R18, R5, R0 ;  /* 0x0000000512057224 */ /* 0x000fc800078e0200 */
[----:B------:R-:W-:Y:S01]  /*20b0*/  IMAD.IADD R17, R35, 0x1, R5 ;  /* 0x0000000123117824 */ /* 0x000fe200078e0205 */
        /* <DEDUP_REMOVED lines=13> */
.L_x_3141:
[----:B------:R-:W-:Y:S01]  /*2190*/  UISETP.NE.AND UP0, UPT, UR13, -0x1, UPT ;  /* 0xffffffff0d00788c */ /* 0x000fe2000bf05270 */
[----:B------:R-:W-:Y:S01]  /*21a0*/  SHF.R.S32.HI R15, RZ, 0x1f, R80 ;  /* 0x0000001fff0f7819 */ /* 0x000fe20000011450 */
[----:B------:R-:W1:Y:S01]  /*21b0*/  S2R R31, SR_CTAID.X ;  /* 0x00000000001f7919 */ /* 0x000e620000002500 */
[----:B------:R-:W-:Y:S01]  /*21c0*/  USHF.R.S32.HI UR29, URZ, 0x1f, UR14 ;  /* 0x0000001f3f1d7899 */ /* 0x000fe2000801140e */
[----:B------:R-:W2:Y:S01]  /*21d0*/  S2UR UR25, SR_CgaCtaId ;  /* 0x00000000001979c3 */ /* 0x000ea20000008800 */
[CC--:B------:R-:W-:Y:S01]  /*21e0*/  LEA.HI R5, R15.reuse, R80.reuse, RZ, 0x3 ;  /* 0x000000500f057211 */ /* 0x0c0fe200078f18ff */
[----:B------:R-:W-:Y:S01]  /*21f0*/  ULDC.64 UR6, c[0x0][0x268] ;  /* 0x00009a0000067ab9 */ /* 0x000fe20000000a00 */
[-C--:B------:R-:W-:Y:S01]  /*2200*/  LEA.HI R25, R15, R80.reuse, RZ, 0x4 ;  /* 0x000000500f197211 */ /* 0x080fe200078f20ff */
[----:B------:R-:W-:Y:S01]  /*2210*/  IMAD R3, R3, UR6, RZ ;  /* 0x0000000603037c24 */ /* 0x000fe2000f8e02ff */
[----:B------:R-:W-:Y:S01]  /*2220*/  SHF.R.S32.HI R22, RZ, 0x3, R5 ;  /* 0x00000003ff167819 */ /* 0x000fe20000011405 */
[----:B------:R-:W-:Y:S01]  /*2230*/  BSSY B0, `(.L_x_3143) ;  /* 0x000006d000007945 */ /* 0x000fe20003800000 */
        /* <DEDUP_REMOVED lines=17> */
[----:B------:R-:W-:Y:S01]  /*2350*/  VIADD R32, R22, 0x10 ;  /* 0x0000001016207836 */ /* 0x000fe20000000000 */
[----:B------:R-:W-:Y:S01]  /*2360*/  ULDC.64 UR4, c[0x0][0x258] ;  /* 0x0000960000047ab9 */ /* 0x000fe20000000a00 */
[--C-:B------:R-:W-:Y:S01]  /*2370*/  SHF.R.S32.HI R24, RZ, 0x1f, R232.reuse ;  /* 0x0000001fff187819 */ /* 0x100fe200000114e8 */
[----:B------:R-:W-:Y:S01]  /*2380*/  UIMAD UR29, UR29, UR4, URZ ;  /* 0x000000041d1d72a4 */ /* 0x000fe2000f8e023f */
[----:B------:R-:W-:Y:S01]  /*2390*/  IADD3 R6, P1, R232, UR30, RZ ;  /* 0x0000001ee8067c10 */ /* 0x000fe2000ff3e0ff */
[----:B------:R-:W-:Y:S01]  /*23a0*/  @!UP0 UIADD3 UR13, UR35, UR16, URZ ;  /* 0x00000010230d8290 */ /* 0x000fe2000fffe03f */
[----:B------:R-:W-:Y:S01]  /*23b0*/  LEA.HI R16, R16, R21, RZ, 0x3 ;  /* 0x0000001510107211 */ /* 0x000fe200078f18ff */
[----:B------:R-:W-:Y:S01]  /*23c0*/  @!UP0 UMOV UR32, UR34 ;  /* 0x0000002200208c82 */ /* 0x000fe20008000000 */
[----:B------:R-:W-:Y:S01]  /*23d0*/  LOP3.LUT R0, R231, 0x38, R232, 0xf8, !PT ;  /* 0x00000038e7007812 */ /* 0x000fe200078ef8e8 */
[----:B------:R-:W-:Y:S01]  /*23e0*/  IMAD.U32 R26, RZ, RZ, UR4 ;  /* 0x00000004ff1a7e24 */ /* 0x000fe2000f8e00ff */
[----:B------:R-:W-:Y:S01]  /*23f0*/  SHF.R.U32.HI R231, RZ, 0x3, R231 ;  /* 0x00000003ffe77819 */ /* 0x000fe200000116e7 */
[----:B------:R-:W-:Y:S01]  /*2400*/  UMOV UR4, 0x400 ;  /* 0x0000040000047882 */ /* 0x000fe20000000000 */
[----:B------:R-:W-:Y:S01]  /*2410*/  IADD3.X R7, R24, UR28, RZ, P1, !PT ;  /* 0x0000001c18077c10 */ /* 0x000fe20008ffe4ff */
[----:B------:R-:W-:Y:S01]  /*2420*/  UIMAD UR28, UR14, UR5, UR29 ;  /* 0x000000050e1c72a4 */ /* 0x000fe2000f8e021d */
[----:B------:R-:W-:Y:S01]  /*2430*/  LOP3.LUT R4, R16, 0xfffffff8, RZ, 0xc0, !PT ;  /* 0xfffffff810047812 */ /* 0x000fe200078ec0ff */
[----:B------:R-:W-:Y:S01]  /*2440*/  UIADD3 UR5, -UR22, UR24, URZ ;  /* 0x0000001816057290 */ /* 0x000fe2000fffe13f */
[----:B------:R-:W-:Y:S01]  /*2450*/  LOP3.LUT R231, R0, R231, RZ, 0x3c, !PT ;  /* 0x000000e700e77212 */ /* 0x000fe200078e3cff */
[----:B--2---:R-:W-:Y:S01]  /*2460*/  ULEA UR4, UR25, UR4, 0x18 ;  /* 0x0000000419047291 */ /* 0x004fe2000f8ec03f */
[----:B------:R-:W-:Y:S01]  /*2470*/  LEA.HI R0, R15, R80, RZ, 0x6 ;  /* 0x000000500f007211 */ /* 0x000fe200078f30ff */
[----:B------:R-:W-:Y:S01]  /*2480*/  IMAD.IADD R21, R21, 0x1, -R4 ;  /* 0x0000000115157824 */ /* 0x000fe200078e0a04 */
[----:B------:R-:W-:Y:S01]  /*2490*/  IADD3 R4, P0, R232, UR32, RZ ;  /* 0x00000020e8047c10 */ /* 0x000fe2000ff1e0ff */
[----:B-1----:R-:W-:Y:S01]  /*24a0*/  IMAD.WIDE R30, R31, 0x40, R22 ;  /* 0x000000401f1e7825 */ /* 0x002fe200078e0216 */
[----:B------:R-:W-:-:S02]  /*24b0*/  ISETP.GE.AND P4, PT, R22, UR5, PT ;  /* 0x0000000516007c0c */ /* 0x000fc4000bf86270 */
[----:B------:R-:W-:Y:S01]  /*24c0*/  IADD3.X R5, R24, UR13, RZ, P0, !PT ;  /* 0x0000000d18057c10 */ /* 0x000fe200087fe4ff */
[----:B------:R-:W-:Y:S01]  /*24d0*/  IMAD.SHL.U32 R0, R0, 0x8, RZ ;  /* 0x0000000800007824 */ /* 0x000fe200078e00ff */
[----:B------:R-:W-:Y:S01]  /*24e0*/  UIADD3 UR13, UR17, -0x1, URZ ;  /* 0xffffffff110d7890 */ /* 0x000fe2000fffe03f */
[----:B------:R-:W-:Y:S02]  /*24f0*/  IADD3 R168, P1, R22, UR9, RZ ;  /* 0x0000000916a87c10 */ /* 0x000fe4000ff3e0ff */
[----:B------:R-:W-:Y:S01]  /*2500*/  ISETP.GE.AND P0, PT, R32, UR5, PT ;  /* 0x0000000520007c0c */ /* 0x000fe2000bf06270 */
[----:B------:R-:W-:Y:S01]  /*2510*/  IMAD.WIDE.U32 R26, R26, UR14, R4 ;  /* 0x0000000e1a1a7c25 */ /* 0x000fe2000f8e0004 */
[----:B------:R-:W-:Y:S01]  /*2520*/  IADD3 R34, P3, R232, R34, RZ ;  /* 0x00000022e8227210 */ /* 0x000fe20007f7e0ff */
[----:B------:R-:W-:Y:S01]  /*2530*/  USHF.L.U32 UR16, UR13, 0x6, URZ ;  /* 0x000000060d107899 */ /* 0x000fe2000800063f */
[----:B------:R-:W-:Y:S01]  /*2540*/  LOP3.LUT R231, R231, 0xfffffe00, R0, 0xf8, !PT ;  /* 0xfffffe00e7e77812 */ /* 0x000fe200078ef800 */
[C---:B------:R-:W-:Y:S01]  /*2550*/  IMAD R0, R18.reuse, UR7, R3 ;  /* 0x0000000712007c24 */ /* 0x040fe2000f8e0203 */
[----:B------:R-:W-:Y:S01]  /*2560*/  IADD3.X R14, R23, UR8, RZ, P1, !PT ;  /* 0x00000008170e7c10 */ /* 0x000fe20008ffe4ff */
[----:B------:R-:W-:Y:S01]  /*2570*/  IMAD.WIDE.U32 R18, R18, UR6, R6 ;  /* 0x0000000612127c25 */ /* 0x000fe2000f8e0006 */
[----:B------:R-:W-:Y:S01]  /*2580*/  R2P PR, R21, 0x6 ;  /* 0x0000000615007804 */ /* 0x000fe20000000000 */
[----:B------:R-:W-:Y:S01]  /*2590*/  UIADD3 UR14, -UR16, UR23, URZ ;  /* 0x00000017100e7290 */ /* 0x000fe2000fffe13f */
[----:B------:R-:W-:Y:S01]  /*25a0*/  LEA R231, R231, UR4, 0x1 ;  /* 0x00000004e7e77c11 */ /* 0x000fe2000f8e08ff */
[----:B------:R-:W-:-:S02]  /*25b0*/  IMAD.MOV.U32 R7, RZ, RZ, 0x10 ;  /* 0x00000010ff077424 */ /* 0x000fc400078e00ff */
[----:B------:R-:W-:Y:S02]  /*25c0*/  IMAD.MOV.U32 R5, RZ, RZ, 0x20 ;  /* 0x00000020ff057424 */ /* 0x000fe400078e00ff */
[----:B------:R-:W-:Y:S01]  /*25d0*/  VIADD R29, R27, UR28 ;  /* 0x0000001c1b1d7c36 */ /* 0x000fe20008000000 */
[----:B------:R-:W-:Y:S01]  /*25e0*/  SEL R7, R7, 0xfffffff0, !P1 ;  /* 0xfffffff007077807 */ /* 0x000fe20004800000 */
[C---:B------:R-:W-:Y:S01]  /*25f0*/  VIADD R6, R232.reuse, 0x40 ;  /* 0x00000040e8067836 */ /* 0x040fe20000000000 */
[----:B------:R-:W-:Y:S01]  /*2600*/  SEL R5, R5, 0xffffffe0, !P2 ;  /* 0xffffffe005057807 */ /* 0x000fe20005000000 */
        /* <DEDUP_REMOVED lines=47> */
.L_x_3144:
[----:B------:R-:W-:Y:S05]  /*2900*/  BSYNC B0 ;  /* 0x0000000000007941 */ /* 0x000fea0003800000 */
.L_x_3143:
[----:B------:R-:W-:Y:S01]  /*2910*/  IMAD.X R35, R24, 0x1, R17, P3 ;  /* 0x0000000118237824 */ /* 0x000fe200018e0611 */
[C---:B------:R-:W-:Y:S01]  /*2920*/  IADD3 R17, R22.reuse, 0x30, RZ ;  /* 0x0000003016117810 */ /* 0x040fe20007ffe0ff */
[----:B-12---:R-:W-:Y:S01]  /*2930*/  IMAD R9, R23, UR10, RZ ;  /* 0x0000000a17097c24 */ /* 0x006fe2000f8e02ff */
[----:B------:R-:W-:Y:S01]  /*2940*/  SHF.R.S32.HI R24, RZ, 0x4, R25 ;  /* 0x00000004ff187819 */ /* 0x000fe20000011419 */
[C---:B------:R-:W-:Y:S01]  /*2950*/  VIADD R20, R22.reuse, 0x20 ;  /* 0x0000002016147836 */ /* 0x040fe20000000000 */
[----:B------:R-:W-:Y:S01]  /*2960*/  BSSY B0, `(.L_x_3145) ;  /* 0x000003b000007945 */ /* 0x000fe20003800000 */
[----:B------:R-:W-:Y:S01]  /*2970*/  IMAD.WIDE.U32 R34, R22, UR10, R34 ;  /* 0x0000000a16227c25 */ /* 0x000fe2000f8e0022 */
[C---:B------:R-:W-:Y:S02]  /*2980*/  ISETP.GE.AND P1, PT, R32.reuse, UR14, PT ;  /* 0x0000000e20007c0c */ /* 0x040fe4000bf26270 */
[----:B------:R-:W-:Y:S01]  /*2990*/  ISETP.GE.AND P4, PT, R32, UR14, PT ;  /* 0x0000000e20007c0c */ /* 0x000fe2000bf86270 */
[C---:B------:R-:W-:Y:S01]  /*29a0*/  IMAD R166, R22.reuse, UR11, R9 ;  /* 0x0000000b16a67c24 */ /* 0x040fe2000f8e0209 */
[----:B------:R-:W-:-:S02]  /*29b0*/  ISETP.GE.AND P6, PT, R22, UR14, PT ;  /* 0x0000000e16007c0c */ /* 0x000fc4000bfc6270 */
[----:B------:R-:W-:Y:S01]  /*29c0*/  ISETP.GE.AND P2, PT, R20, UR5, PT ;  /* 0x0000000514007c0c */ /* 0x000fe2000bf46270 */
[----:B------:R-:W-:Y:S01]  /*29d0*/  IMAD.IADD R166, R35, 0x1, R166 ;  /* 0x0000000123a67824 */ /* 0x000fe200078e02a6 */
[----:B------:R-:W-:Y:S02]  /*29e0*/  ISETP.GE.AND P5, PT, R17, UR5, PT ;  /* 0x0000000511007c0c */ /* 0x000fe4000bfa6270 */
        /* <DEDUP_REMOVED lines=50> */
.L_x_3146:
[----:B------:R-:W-:Y:S05]  /*2d10*/  BSYNC B0 ;  /* 0x0000000000007941 */ /* 0x000fea0003800000 */
.L_x_3145:
        /* <DEDUP_REMOVED lines=49> */
.L_x_3148:
[----:B------:R-:W-:Y:S05]  /*3030*/  BSYNC B0 ;  /* 0x0000000000007941 */ /* 0x000fea0003800000 */
.L_x_3147:
        /* <DEDUP_REMOVED lines=49> */
.L_x_3150:
[----:B------:R-:W-:Y:S05]  /*3350*/  BSYNC B0 ;  /* 0x0000000000007941 */ /* 0x000fea0003800000 */
.L_x_3149:
        /* <DEDUP_REMOVED lines=40> */
.L_x_3152:
[----:B------:R-:W-:Y:S05]  /*35e0*/  BSYNC B0 ;  /* 0x0000000000007941 */ /* 0x000fea0003800000 */
.L_x_3151:
        /* <DEDUP_REMOVED lines=16> */
[----:B--23--:R-:W-:Y:S02]  /*36f0*/  IADD3 R13, P2, R165, UR28, RZ ;  /* 0x0000001ca50d7c10 */ /* 0x00cfe4000ff5e0ff */
[----:B------:R-:W-:Y:S02]  /*3700*/  ISETP.GE.AND P1, PT, R232, UR6, PT ;  /* 0x00000006e8007c0c */ /* 0x000fe4000bf26270 */
[----:B------:R-:W-:Y:S02]  /*3710*/  IADD3.X R12, R166, UR25, RZ, P2, !PT ;  /* 0x00000019a60c7c10 */ /* 0x000fe400097fe4ff */
[----:B------:R-:W-:-:S09]  /*3720*/  ISETP.GE.AND P3, PT, R6, UR6, PT ;  /* 0x0000000606007c0c */ /* 0x000fd2000bf66270 */
[----:B-1--4-:R-:W1:Y:S01]  /*3730*/  @!P1 LDC.64 R8, c[0x0][0x218] ;  /* 0x00008600ff089b82 */ /* 0x012e620000000a00 */
        /* <DEDUP_REMOVED lines=34> */
.L_x_3154:
[----:B------:R-:W-:Y:S05]  /*3960*/  BSYNC B0 ;  /* 0x0000000000007941 */ /* 0x000fea0003800000 */
.L_x_3153:
[----:B------:R-:W-:Y:S04]  /*3970*/  BSSY B0, `(.L_x_3155) ;  /* 0x000002d000007945 */ /* 0x000fe80003800000 */
[----:B------:R-:W-:Y:S05]  /*3980*/  @P5 BRA `(.L_x_3156) ;  /* 0x0000000000ac5947 */ /* 0x000fea0003800000 */
[----:B------:R-:W-:Y:S01]  /*3990*/  ULDC UR6, c[0x0][0x2d0] ;  /* 0x0000b40000067ab9 */ /* 0x000fe20000000800 */
[----:B------:R-:W-:Y:S01]  /*39a0*/  IMAD.U32 R28, RZ, RZ, UR10 ;  /* 0x0000000aff1c7e24 */ /* 0x000fe2000f8e00ff */
[----:B------:R-:W-:Y:S01]  /*39b0*/  ISETP.GE.AND P2, PT, R232, UR6, PT ;  /* 0x00000006e8007c0c */ /* 0x000fe2000bf46270 */
[----:B--2---:R-:W-:Y:S01]  /*39c0*/  IMAD.U32 R26, RZ, RZ, UR10 ;  /* 0x0000000aff1a7e24 */ /* 0x004fe2000f8e00ff */
[----:B------:R-:W-:Y:S01]  /*39d0*/  ISETP.GE.AND P5, PT, R6, UR6, PT ;  /* 0x0000000606007c0c */ /* 0x000fe2000bfa6270 */
[----:B------:R-:W-:Y:S01]  /*39e0*/  IMAD.U32 R25, RZ, RZ, UR11 ;  /* 0x0000000bff197e24 */ /* 0x000fe2000f8e00ff */
[----:B------:R-:W-:Y:S02]  /*39f0*/  ISETP.GE.AND P3, PT, R4, UR6, PT ;  /* 0x0000000604007c0c */ /* 0x000fe4000bf66270 */
[----:B------:R-:W-:-:S04]  /*3a00*/  LEA R28, P1, R28, R165, 0x5 ;  /* 0x000000a51c1c7211 */ /* 0x000fc800078228ff */
[----:B------:R-:W-:-:S03]  /*3a10*/  LEA.HI.X R25, R26, R166, R25, 0x5, P1 ;  /* 0x000000a61a197211 */ /* 0x000fc600008f2c19 */
[----:B---3--:R-:W2:Y:S01]  /*3a20*/  @!P2 LDC.64 R12, c[0x0][0x218] ;  /* 0x00008600ff0cab82 */ /* 0x008ea20000000a00 */
[----:B------:R3:W-:Y:S07]  /*3a30*/  @P2 STS.128 [R231+0x9000], RZ ;  /* 0x009000ffe7002388 */ /* 0x0007ee0000000c00 */
[----:B------:R-:W5:Y:S08]  /*3a40*/  @!P5 LDC.64 R10, c[0x0][0x218] ;  /* 0x00008600ff0adb82 */ /* 0x000f700000000a00 */
[----:B-1--4-:R-:W1:Y:S01]  /*3a50*/  @!P3 LDC.64 R8, c[0x0][0x218] ;  /* 0x00008600ff08bb82 */ /* 0x012e620000000a00 */
        /* <DEDUP_REMOVED lines=30> */
.L_x_3156:
[----:B------:R-:W-:Y:S05]  /*3c40*/  BSYNC B0 ;  /* 0x0000000000007941 */ /* 0x000fea0003800000 */
.L_x_3155:
        /* <DEDUP_REMOVED lines=46> */
.L_x_3158:
[----:B------:R-:W-:Y:S05]  /*3f30*/  BSYNC B0 ;  /* 0x0000000000007941 */ /* 0x000fea0003800000 */
.L_x_3157:
[----:B------:R-:W0:Y:S01]  /*3f40*/  LDGDEPBAR ;  /* 0x00000000000079af */ /* 0x000e220000000000 */
[----:B-1234-:R-:W-:Y:S01]  /*3f50*/  IMAD.SHL.U32 R8, R24, 0x8, RZ ;  /* 0x0000000818087824 */ /* 0x01efe200078e00ff */
[----:B------:R-:W-:Y:S01]  /*3f60*/  LOP3.LUT R21, R21, 0x1c0, RZ, 0xc0, !PT ;  /* 0x000001c015157812 */ /* 0x000fe200078ec0ff */
[----:B------:R-:W-:Y:S01]  /*3f70*/  IMAD.IADD R19, R19, 0x1, R0 ;  /* 0x0000000113137824 */ /* 0x000fe200078e0200 */
[----:B------:R-:W-:Y:S01]  /*3f80*/  ULDC.64 UR6, c[0x0][0x250] ;  /* 0x0000940000067ab9 */ /* 0x000fe20000000a00 */
[----:B------:R-:W-:Y:S01]  /*3f90*/  IMAD.SHL.U32 R9, R16, 0x40, RZ ;  /* 0x0000004010097824 */ /* 0x000fe200078e00ff */
[----:B------:R-:W-:Y:S01]  /*3fa0*/  LOP3.LUT R0, R21, 0x8, R8, 0xf8, !PT ;  /* 0x0000000815007812 */ /* 0x000fe200078ef808 */
[----:B------:R-:W-:Y:S01]  /*3fb0*/  IMAD R167, R14, UR6, RZ ;  /* 0x000000060ea77c24 */ /* 0x000fe2000f8e02ff */
[----:B------:R-:W-:Y:S01]  /*3fc0*/  SHF.R.U32.HI R21, RZ, 0x3, R21 ;  /* 0x00000003ff157819 */ /* 0x000fe20000011615 */
[----:B------:R-:W-:Y:S01]  /*3fd0*/  ULDC.64 UR8, c[0x0][0x220] ;  /* 0x0000880000087ab9 */ /* 0x000fe20000000a00 */
[----:B------:R-:W-:Y:S01]  /*3fe0*/  LEA.HI R82, R15, R80, RZ, 0x5 ;  /* 0x000000500f527211 */ /* 0x000fe200078f28ff */
[----:B------:R-:W-:Y:S01]  /*3ff0*/  IMAD R167, R168, UR7, R167 ;  /* 0x00000007a8a77c24 */ /* 0x000fe2000f8e02a7 */
[----:B------:R-:W-:Y:S01]  /*4000*/  LOP3.LUT R0, R0, R21, RZ, 0x3c, !PT ;  /* 0x0000001500007212 */ /* 0x000fe200078e3cff */
[----:B------:R-:W-:Y:S01]  /*4010*/  IMAD.WIDE.U32 R168, R168, UR6, R18 ;  /* 0x00000006a8a87c25 */ /* 0x000fe2000f8e0012 */
[----:B------:R-:W-:Y:S01]  /*4020*/  LOP3.LUT R23, R23, R22, RZ, 0x3c, !PT ;  /* 0x0000001617177212 */ /* 0x000fe200078e3cff */
[----:B------:R-:W-:Y:S01]  /*4030*/  USHF.L.U64.HI UR29, UR6, 0x4, UR7 ;  /* 0x00000004061d7899 */ /* 0x000fe20008010207 */
[----:B------:R-:W-:Y:S01]  /*4040*/  LOP3.LUT R0, R0, 0xfffffe00, R9, 0xf8, !PT ;  /* 0xfffffe0000007812 */ /* 0x000fe200078ef809 */
[----:B------:R-:W-:Y:S01]  /*4050*/  IMAD.IADD R167, R169, 0x1, R167 ;  /* 0x00000001a9a77824 */ /* 0x000fe200078e02a7 */
[----:B------:R-:W-:Y:S01]  /*4060*/  SHF.R.S32.HI R81, RZ, 0x5, R82 ;  /* 0x00000005ff517819 */ /* 0x000fe20000011452 */
[----:B------:R-:W-:Y:S01]  /*4070*/  IMAD R229, R24, 0x200, R23 ;  /* 0x0000020018e57824 */ /* 0x000fe200078e0217 */
[----:B------:R-:W-:Y:S01]  /*4080*/  LEA R242, P1, R168, UR8, 0x1 ;  /* 0x00000008a8f27c11 */ /* 0x000fe2000f8208ff */
[----:B------:R-:W-:Y:S01]  /*4090*/  USHF.L.U32 UR30, UR6, 0x4, URZ ;  /* 0x00000004061e7899 */ /* 0x000fe2000800063f */
[----:B------:R-:W-:Y:S01]  /*40a0*/  BSSY B0, `(.L_x_3159) ;  /* 0x000002c000007945 */ /* 0x000fe20003800000 */
[----:B------:R-:W-:Y:S01]  /*40b0*/  IMAD R230, R81, 0x400, R0 ;  /* 0x0000040051e67824 */ /* 0x000fe200078e0200 */
[----:B------:R-:W-:-:S04]  /*40c0*/  DEPBAR.LE SB0, 0x0 ;  /* 0x000080000000791a */ /* 0x000fc80000000000 */
[----:B------:R-:W-:Y:S01]  /*40d0*/  BAR.SYNC.DEFER_BLOCKING 0x0 ;  /* 0x0000000000007b1d */ /* 0x000fe20000010000 */
[----:B------:R-:W-:Y:S02]  /*40e0*/  ISETP.GE.AND P5, PT, R20, UR14, PT ;  /* 0x0000000e14007c0c */ /* 0x000fe4000bfa6270 */
        /* <DEDUP_REMOVED lines=14> */
[----:B------:R-:W-:Y:S01]  /*41d0*/  @!P3 IMAD.MOV.U32 R243, RZ, RZ, R247 ;  /* 0x000000fffff3b224 */ /* 0x000fe200078e00f7 */
[----:B------:R2:W-:Y:S01]  /*41e0*/  @P3 STS.128 [R231+0x10000], RZ ;  /* 0x010000ffe7003388 */ /* 0x0005e20000000c00 */
        /* <DEDUP_REMOVED lines=11> */
[----:B---3--:R-:W-:-:S05]  /*42a0*/  @!P1 IMAD.MOV.U32 R243, RZ, RZ, R247 ;  /* 0x000000fffff39224 */ /* 0x008fca00078e00f7 */
[----:B------:R-:W-:Y:S01]  /*42b0*/  @!PT LDS RZ, [RZ] ;  /* 0x00000000fffff984 */ /* 0x000fe20000000800 */
[----:B------:R-:W-:Y:S01]  /*42c0*/  @!PT LDS RZ, [RZ] ;  /* 0x00000000fffff984 */ /* 0x000fe20000000800 */
[----:B------:R-:W-:Y:S01]  /*42d0*/  @!PT LDS RZ, [RZ] ;  /* 0x00000000fffff984 */ /* 0x000fe20000000800 */
[----:B------:R2:W-:Y:S04]  /*42e0*/  @!P1 LDGSTS.E.BYPASS.LTC128B.128 [R231+0x14000], desc[UR26][R242.64+0x100] ;  /* 0x14000100f2e79fae */ /* 0x0005e8000b901d5a */
[----:B------:R2:W-:Y:S01]  /*42f0*/  @P0 STS.128 [R231+0x16000], RZ ;  /* 0x016000ffe7000388 */ /* 0x0005e20000000c00 */
[----:B------:R-:W-:Y:S05]  /*4300*/  @P0 BRA `(.L_x_3160) ;  /* 0x0000000000140947 */ /* 0x000fea0003800000 */
[----:B--2---:R-:W-:-:S05]  /*4310*/  MOV R243, R247 ;  /* 0x000000f700f37202 */ /* 0x004fca0000000f00 */
[----:B------:R-:W-:Y:S01]  /*4320*/  @!PT LDS RZ, [RZ] ;  /* 0x00000000fffff984 */ /* 0x000fe20000000800 */
[----:B------:R-:W-:Y:S01]  /*4330*/  @!PT LDS RZ, [RZ] ;  /* 0x00000000fffff984 */ /* 0x000fe20000000800 */
[----:B------:R-:W-:Y:S01]  /*4340*/  @!PT LDS RZ, [RZ] ;  /* 0x00000000fffff984 */ /* 0x000fe20000000800 */
[----:B------:R3:W-:Y:S02]  /*4350*/  LDGSTS.E.BYPASS.LTC128B.128 [R231+0x16000], desc[UR26][R242.64+0x180] ;  /* 0x16000180f2e77fae */ /* 0x0007e4000b901d5a */
.L_x_3160:
[----:B------:R-:W-:Y:S05]  /*4360*/  BSYNC B0 ;  /* 0x0000000000007941 */ /* 0x000fea0003800000 */
.L_x_3159:
        /* <DEDUP_REMOVED lines=9> */
[----:B------:R-:W-:Y:S01]  /*4400*/  IMAD.U32 R15, RZ, RZ, UR30 ;  /* 0x0000001eff0f7e24 */ /* 0x000fe2000f8e00ff */
[----:B------:R-:W-:Y:S01]  /*4410*/  ISETP.GE.AND P4, PT, R232, UR31, PT ;  /* 0x0000001fe8007c0c */ /* 0x000fe2000bf86270 */
[----:B------:R-:W-:Y:S01]  /*4420*/  IMAD.U32 R9, RZ, RZ, UR30 ;  /* 0x0000001eff097e24 */ /* 0x000fe2000f8e00ff */
        /* <DEDUP_REMOVED lines=28> */
[----:B-1----:R-:W-:Y:S01]  /*45f0*/  IMAD.U32 R11, RZ, RZ, UR30 ;  /* 0x0000001eff0b7e24 */ /* 0x002fe2000f8e00ff */
        /* <DEDUP_REMOVED lines=8> */
.L_x_3162:
[----:B------:R-:W-:Y:S05]  /*4680*/  BSYNC B0 ;  /* 0x0000000000007941 */ /* 0x000fea0003800000 */
.L_x_3161:
        /* <DEDUP_REMOVED lines=9> */
[----:B-1----:R-:W-:Y:S01]  /*4720*/  IMAD.U32 R11, RZ, RZ, UR6 ;  /* 0x00000006ff0b7e24 */ /* 0x002fe2000f8e00ff */
        /* <DEDUP_REMOVED lines=35> */
.L_x_3164:
[----:B------:R-:W-:Y:S05]  /*4960*/  BSYNC B0 ;  /* 0x0000000000007941 */ /* 0x000fea0003800000 */
.L_x_3163:
[----:B------:R1:W-:Y:S01]  /*4970*/  @P6 STS.128 [R231+0x11800], RZ ;  /* 0x011800ffe7006388 */ /* 0x0003e20000000c00 */
[----:B------:R-:W-:Y:S03]  /*4980*/  BSSY B0, `(.L_x_3165) ;  /* 0x0000036000007945 */ /* 0x000fe60003800000 */
[----:B------:R1:W-:Y:S04]  /*4990*/  @P6 STS.128 [R231+0x13800], RZ ;  /* 0x013800ffe7006388 */ /* 0x0003e80000000c00 */
[----:B------:R1:W-:Y:S04]  /*49a0*/  @P6 STS.128 [R231+0x15800], RZ ;  /* 0x015800ffe7006388 */ /* 0x0003e80000000c00 */
[----:B------:R1:W-:Y:S01]  /*49b0*/  @P6 STS.128 [R231+0x17800], RZ ;  /* 0x017800ffe7006388 */ /* 0x0003e20000000c00 */
[----:B------:R-:W-:Y:S05]  /*49c0*/  @P6 BRA `(.L_x_3166) ;  /* 0x0000000000c46947 */ /* 0x000fea0003800000 */
[----:B------:R-:W-:Y:S01]  /*49d0*/  ULDC UR32, c[0x0][0x2d0] ;  /* 0x0000b40000207ab9 */ /* 0x000fe20000000800 */
[----:B-1----:R-:W-:Y:S01]  /*49e0*/  IMAD.U32 R10, RZ, RZ, UR6 ;  /* 0x00000006ff0a7e24 */ /* 0x002fe2000f8e00ff */
[----:B------:R-:W-:Y:S01]  /*49f0*/  ISETP.GE.AND P3, PT, R232, UR32, PT ;  /* 0x00000020e8007c0c */ /* 0x000fe2000bf66270 */
[----:B------:R-:W-:Y:S01]  /*4a00*/  IMAD.U32 R9, RZ, RZ, UR6 ;  /* 0x00000006ff097e24 */ /* 0x000fe2000f8e00ff */
[----:B------:R-:W-:Y:S02]  /*4a10*/  ISETP.GE.AND P2, PT, R6, UR32, PT ;  /* 0x0000002006007c0c */ /* 0x000fe4000bf46270 */
[----:B------:R-:W-:Y:S02]  /*4a20*/  ISETP.GE.AND P1, PT, R4, UR32, PT ;  /* 0x0000002004007c0c */ /* 0x000fe4000bf26270 */
[----:B------:R-:W-:Y:S02]  /*4a30*/  MOV R8, UR6 ;  /* 0x0000000600087c02 */ /* 0x000fe40008000f00 */
[----:B------:R-:W-:-:S05]  /*4a40*/  ISETP.GE.AND P0, PT, R3, UR32, PT ;  /* 0x0000002003007c0c */ /* 0x000fca000bf06270 */
[----:B--23--:R-:W-:Y:S01]  /*4a50*/  @!P3 MOV R243, R247 ;  /* 0x000000f700f3b202 */ /* 0x00cfe20000000f00 */
[----:B------:R-:W-:Y:S01]  /*4a60*/  VOTEU.ALL UP2, P3 ;  /* 0x00000000003f7886 */ /* 0x000fe20001840000 */
[----:B------:R-:W-:Y:S01]  /*4a70*/  VOTEU.ALL UP1, P2 ;  /* 0x00000000003f7886 */ /* 0x000fe20001020000 */
[----:B------:R1:W-:Y:S01]  /*4a80*/  @P3 STS.128 [R231+0x11800], RZ ;  /* 0x011800ffe7003388 */ /* 0x0003e20000000c00 */
[----:B------:R-:W-:Y:S01]  /*4a90*/  VOTEU.ALL UP0, P1 ;  /* 0x00000000003f7886 */ /* 0x000fe20000800000 */
[----:B------:R-:W-:Y:S01]  /*4aa0*/  @!P3 IMAD.WIDE.U32 R10, R10, 0x60, R242 ;  /* 0x000000600a0ab825 */ /* 0x000fe200078e00f2 */
[----:B------:R-:W-:Y:S02]  /*4ab0*/  @!UP2 UIMAD UR33, UR7, 0x60, URZ ;  /* 0x000000600721a8a4 */ /* 0x000fe4000f8e023f */
[----:B------:R-:W-:Y:S01]  /*4ac0*/  @!UP1 UIMAD UR31, UR7, 0x60, URZ ;  /* 0x00000060071f98a4 */ /* 0x000fe2000f8e023f */
[----:B------:R-:W-:Y:S01]  /*4ad0*/  @!P2 IMAD.MOV.U32 R243, RZ, RZ, R247 ;  /* 0x000000fffff3a224 */ /* 0x000fe200078e00f7 */
[----:B------:R-:W-:-:S02]  /*4ae0*/  @!UP0 UIMAD UR14, UR7, 0x60, URZ ;  /* 0x00000060070e88a4 */ /* 0x000fc4000f8e023f */
[----:B------:R-:W-:Y:S02]  /*4af0*/  @!P3 VIADD R11, R11, UR33 ;  /* 0x000000210b0bbc36 */ /* 0x000fe40008000000 */
[----:B------:R-:W-:Y:S01]  /*4b00*/  @!P2 IMAD.WIDE.U32 R12, R9, 0x60, R242 ;  /* 0x00000060090ca825 */ /* 0x000fe200078e00f2 */
[----:B------:R-:W-:Y:S02]  /*4b10*/  @!P1 MOV R243, R247 ;  /* 0x000000f700f39202 */ /* 0x000fe40000000f00 */
[----:B------:R-:W-:Y:S01]  /*4b20*/  @!PT LDS RZ, [RZ] ;  /* 0x00000000fffff984 */ /* 0x000fe20000000800 */
[----:B------:R-:W-:Y:S01]  /*4b30*/  @!PT LDS RZ, [RZ] ;  /* 0x00000000fffff984 */ /* 0x000fe20000000800 */
[----:B------:R-:W-:Y:S01]  /*4b40*/  @!PT LDS RZ, [RZ] ;  /* 0x00000000fffff984 */ /* 0x000fe20000000800 */
[----:B------:R1:W-:Y:S02]  /*4b50*/  @!P3 LDGSTS.E.BYPASS.LTC128B.128 [R231+0x11800], desc[UR26][R10.64] ;  /* 0x118000000ae7bfae */ /* 0x0003e4000b901d5a */
[----:B------:R-:W-:Y:S01]  /*4b60*/  @!P2 IADD3 R13, R13, UR31, RZ ;  /* 0x0000001f0d0dac10 */ /* 0x000fe2000fffe0ff */
[----:B------:R-:W-:Y:S01]  /*4b70*/  @!P1 IMAD.WIDE.U32 R8, R8, 0x60, R242 ;  /* 0x0000006008089825 */ /* 0x000fe200078e00f2 */
[----:B------:R1:W-:Y:S03]  /*4b80*/  @P2 STS.128 [R231+0x13800], RZ ;  /* 0x013800ffe7002388 */ /* 0x0003e60000000c00 */
[----:B------:R-:W-:Y:S01]  /*4b90*/  @!P1 VIADD R9, R9, UR14 ;  /* 0x0000000e09099c36 */ /* 0x000fe20008000000 */
        /* <DEDUP_REMOVED lines=11> */
[----:B-1----:R-:W-:Y:S01]  /*4c50*/  MOV R8, UR6 ;  /* 0x0000000600087c02 */ /* 0x002fe20008000f00 */
[----:B------:R-:W-:Y:S01]  /*4c60*/  UIMAD UR14, UR7, 0x60, URZ ;  /* 0x00000060070e78a4 */ /* 0x000fe2000f8e023f */
[----:B------:R-:W-:-:S03]  /*4c70*/  MOV R243, R247 ;  /* 0x000000f700f37202 */ /* 0x000fc60000000f00 */
[----:B------:R-:W-:-:S05]  /*4c80*/  IMAD.WIDE.U32 R8, R8, 0x60, R242 ;  /* 0x0000006008087825 */ /* 0x000fca00078e00f2 */
[----:B------:R-:W-:-:S05]  /*4c90*/  IADD3 R9, R9, UR14, RZ ;  /* 0x0000000e09097c10 */ /* 0x000fca000fffe0ff */
[----:B------:R-:W-:Y:S01]  /*4ca0*/  @!PT LDS RZ, [RZ] ;  /* 0x00000000fffff984 */ /* 0x000fe20000000800 */
[----:B------:R-:W-:Y:S01]  /*4cb0*/  @!PT LDS RZ, [RZ] ;  /* 0x00000000fffff984 */ /* 0x000fe20000000800 */
[----:B------:R-:W-:Y:S01]  /*4cc0*/  @!PT LDS RZ, [RZ] ;  /* 0x00000000fffff984 */ /* 0x000fe20000000800 */
[----:B------:R1:W-:Y:S02]  /*4cd0*/  LDGSTS.E.BYPASS.LTC128B.128 [R231+0x17800], desc[UR26][R8.64+0x180] ;  /* 0x1780018008e77fae */ /* 0x0003e4000b901d5a */
.L_x_3166:
[----:B------:R-:W-:Y:S05]  /*4ce0*/  BSYNC B0 ;  /* 0x0000000000007941 */ /* 0x000fea0003800000 */
.L_x_3165:
[----:B-1----:R-:W-:Y:S01]  /*4cf0*/  LDSM.16.M88.4 R12, [R230] ;  /* 0x00000000e60c783b */ /* 0x002fe20000000200 */
[----:B------:R-:W-:Y:S01]  /*4d00*/  R2P PR, R2, 0x6 ;  /* 0x0000000602007804 */ /* 0x000fe20000000000 */
[C---:B------:R-:W-:Y:S01]  /*4d10*/  VIADD R2, R229.reuse, 0x8000 ;  /* 0x00008000e5027836 */ /* 0x040fe20000000000 */
[----:B------:R-:W-:Y:S01]  /*4d20*/  UISETP.GT.AND UP0, UPT, UR13, UR12, UPT ;  /* 0x0000000c0d00728c */ /* 0x000fe2000bf04270 */
[----:B------:R-:W1:Y:S01]  /*4d30*/  LDSM.16.M88.4 R40, [R229+0x8000] ;  /* 0x00800000e528783b */ /* 0x000e620000000200 */
[----:B------:R-:W-:Y:S01]  /*4d40*/  VIADD R227, R229, 0x8020 ;  /* 0x00008020e5e37836 */ /* 0x000fe20000000000 */
[----:B------:R-:W-:Y:S01]  /*4d50*/  LEA R236, R81, UR22, 0x4 ;  /* 0x0000001651ec7c11 */ /* 0x000fe2000f8e20ff */
[--C-:B------:R-:W-:Y:S01]  /*4d60*/  IMAD R228, R7, 0x2, R230.reuse ;  /* 0x0000000207e47824 */ /* 0x100fe200078e02e6 */
[----:B------:R-:W5:Y:S01]  /*4d70*/  LDSM.16.M88.4 R24, [R229+0x9000] ;  /* 0x00900000e518783b */ /* 0x000f620000000200 */
[C---:B------:R-:W-:Y:S01]  /*4d80*/  IMAD R226, R5.reuse, 0x2, R230 ;  /* 0x0000000205e27824 */ /* 0x040fe200078e02e6 */
[----:B------:R-:W-:Y:S01]  /*4d90*/  UIADD3 UR22, UR23, 0x1, -UR24 ;  /* 0x0000000117167890 */ /* 0x000fe2000fffe818 */
[----:B------:R-:W-:Y:S01]  /*4da0*/  PLOP3.LUT P6, PT, PT, PT, UP0, 0x80, 0x0 ;  /* 0x000000000000781c */ /* 0x000fe20003fcf008 */
[----:B------:R-:W2:Y:S01]  /*4db0*/  LDSM.16.M88.4 R32, [R229+0x8800] ;  /* 0x00880000e520783b */ /* 0x000ea20000000200 */
[----:B------:R-:W-:Y:S01]  /*4dc0*/  LEA R225, R5, R228, 0x1 ;  /* 0x000000e405e17211 */ /* 0x000fe200078e08ff */
[----:B------:R-:W-:Y:S01]  /*4dd0*/  UIADD3 UR14, UR22, UR18, URZ ;  /* 0x00000012160e7290 */ /* 0x000fe2000fffe03f */
[----:B------:R-:W-:Y:S01]  /*4de0*/  @P1 IADD3 R227, R2, -0x20, RZ ;  /* 0xffffffe002e31810 */ /* 0x000fe20007ffe0ff */
[----:B------:R-:W3:Y:S01]  /*4df0*/  LDSM.16.M88.4 R52, [R229+0x9800] ;  /* 0x00980000e534783b */ /* 0x000ee20000000200 */
[----:B------:R-:W-:Y:S01]  /*4e00*/  IMAD.MOV.U32 R2, RZ, RZ, 0x40 ;  /* 0x00000040ff027424 */ /* 0x000fe200078e00ff */
[----:B------:R-:W-:Y:S01]  /*4e10*/  UIADD3 UR19, UR23, -UR19, -UR24 ;  /* 0x8000001317137290 */ /* 0x000fe2000fffe818 */
[----:B------:R-:W-:Y:S01]  /*4e20*/  IMAD.U32 R235, RZ, RZ, UR23 ;  /* 0x00000017ffeb7e24 */ /* 0x000fe2000f8e00ff */
[----:B------:R-:W-:Y:S01]  /*4e30*/  LDSM.16.M88.4 R48, [R228] ;  /* 0x00000000e430783b */ /* 0x000fe20000000200 */
[----:B------:R-:W-:Y:S01]  /*4e40*/  IMAD.U32 R233, RZ, RZ, UR22 ;  /* 0x00000016ffe97e24 */ /* 0x000fe2000f8e00ff */
[----:B------:R-:W-:Y:S01]  /*4e50*/  SEL R2, R2, 0xffffffc0, !P2 ;  /* 0xffffffc002027807 */ /* 0x000fe20005000000 */
[----:B------:R-:W-:Y:S01]  /*4e60*/  IMAD.SHL.U32 R237, R80, 0x2, RZ ;  /* 0x0000000250ed7824 */ /* 0x000fe200078e00ff */
[----:B------:R-:W4:Y:S01]  /*4e70*/  LDSM.16.M88.4 R16, [R227] ;  /* 0x00000000e310783b */ /* 0x000f220000000200 */
[C---:B------:R-:W-:Y:S01]  /*4e80*/  VIADD R219, R227.reuse, 0x800 ;  /* 0x00000800e3db7836 */ /* 0x040fe20000000000 */
[----:B------:R-:W-:Y:S01]  /*4e90*/  IADD3 R218, R227, 0x1000, RZ ;  /* 0x00001000e3da7810 */ /* 0x000fe20007ffe0ff */
[----:B------:R-:W-:Y:S01]  /*4ea0*/  IMAD.IADD R223, R229, 0x1, R2 ;  /* 0x00000001e5df7824 */ /* 0x000fe200078e0202 */
[----:B------:R-:W4:Y:S01]  /*4eb0*/  LDSM.16.M88.4 R60, [R227+0x1000] ;  /* 0x00100000e33c783b */ /* 0x000f220000000200 */
[----:B------:R-:W-:Y:S01]  /*4ec0*/  IMAD.IADD R216, R2, 0x1, R227 ;  /* 0x0000000102d87824 */ /* 0x000fe200078e02e3 */
[----:B------:R-:W-:Y:S01]  /*4ed0*/  LOP3.LUT R237, R237, 0x6, RZ, 0xc0, !PT ;  /* 0x00000006eded7812 */ /* 0x000fe200078ec0ff */
        /* <DEDUP_REMOVED lines=9> */
[----:B------:R-:W-:Y:S01]  /*4f70*/  LDSM.16.M88.4 R68, [R226] ;  /* 0x00000000e244783b */ /* 0x000fe20000000200 */
[C---:B------:R-:W-:Y:S01]  /*4f80*/  VIADD R209, R227.reuse, 0x5000 ;  /* 0x00005000e3d17836 */ /* 0x040fe20000000000 */
[C---:B------:R-:W-:Y:S01]  /*4f90*/  IADD3 R208, R227.reuse, 0x5800, RZ ;  /* 0x00005800e3d07810 */ /* 0x040fe20007ffe0ff */
[C---:B------:R-:W-:Y:S01]  /*4fa0*/  VIADD R207, R227.reuse, 0x6000 ;  /* 0x00006000e3cf7836 */ /* 0x040fe20000000000 */
[C---:B-1----:R-:W-:Y:S01]  /*4fb0*/  HMMA.16816.F32 R44, R12.reuse, R40, RZ ;  /* 0x000000280c2c723c */ /* 0x042fe200000018ff */
[----:B------:R-:W1:Y:S01]  /*4fc0*/  LDSM.16.M88.4 R8, [R223+0x8000] ;  /* 0x00800000df08783b */ /* 0x000e620000000200 */
[C---:B------:R-:W-:Y:S01]  /*4fd0*/  VIADD R206, R227.reuse, 0x6800 ;  /* 0x00006800e3ce7836 */ /* 0x040fe20000000000 */
[C---:B------:R-:W-:Y:S01]  /*4fe0*/  IADD3 R205, R227.reuse, 0x7000, RZ ;  /* 0x00007000e3cd7810 */ /* 0x040fe20007ffe0ff */
[----:B------:R-:W-:Y:S01]  /*4ff0*/  VIADD R204, R227, 0x7800 ;  /* 0x00007800e3cc7836 */ /* 0x000fe20000000000 */
[----:B------:R-:W-:Y:S01]  /*5000*/  LDSM.16.M88.4 R76, [R223+0x9800] ;  /* 0x00980000df4c783b */ /* 0x000fe20000000200 */
[C---:B------:R-:W-:Y:S03]  /*5010*/  HMMA.16816.F32 R40, R12.reuse, R42, RZ ;  /* 0x0000002a0c28723c */ /* 0x040fe600000018ff */
[----:B------:R-:W-:Y:S03]  /*5020*/  LDSM.16.M88.4 R72, [R216] ;  /* 0x00000000d848783b */ /* 0x000fe60000000200 */
[C---:B-----5:R-:W-:Y:S01]  /*5030*/  HMMA.16816.F32 R28, R12.reuse, R24, RZ ;  /* 0x000000180c1c723c */ /* 0x060fe200000018ff */
[----:B------:R-:W0:Y:S05]  /*5040*/  LDGDEPBAR ;  /* 0x00000000000079af */ /* 0x000e2a0000000000 */
[C---:B------:R-:W-:Y:S06]  /*5050*/  HMMA.16816.F32 R24, R12.reuse, R26, RZ ;  /* 0x0000001a0c18723c */ /* 0x040fec00000018ff */
[C---:B--2---:R-:W-:Y:S06]  /*5060*/  HMMA.16816.F32 R36, R12.reuse, R32, RZ ;  /* 0x000000200c24723c */ /* 0x044fec00000018ff */
        /* <DEDUP_REMOVED lines=36> */
[C---:B-1----:R-:W-:Y:S06]  /*52b0*/  HMMA.16816.F32 R28, R60.reuse, R8, R28 ;  /* 0x000000083c1c723c */ /* 0x042fec000000181c */
        /* <DEDUP_REMOVED lines=56> */
[----:B------:R-:W2:Y:S04]  /*5640*/  LDSM.16.M88.4 R16, [R228+0x4000] ;  /* 0x00400000e410783b */ /* 0x000ea80000000200 */
[----:B------:R-:W3:Y:S01]  /*5650*/  LDSM.16.M88.4 R8, [R227+0x5000] ;  /* 0x00500000e308783b */ /* 0x000ee20000000200 */
[C---:B------:R-:W-:Y:S06]  /*5660*/  HMMA.16816.F32 R44, R72.reuse, R56, R44 ;  /* 0x00000038482c723c */ /* 0x040fec000000182c */
[C---:B------:R-:W-:Y:S01]  /*5670*/  HMMA.16816.F32 R40, R72.reuse, R58, R40 ;  /* 0x0000003a4828723c */ /* 0x040fe20000001828 */
[----:B------:R-:W-:Y:S05]  /*5680*/  LDSM.16.M88.4 R56, [R226+0x4000] ;  /* 0x00400000e238783b */ /* 0x000fea0000000200 */
[C---:B-1----:R-:W-:Y:S06]  /*5690*/  HMMA.16816.F32 R36, R72.reuse, R48, R36 ;  /* 0x000000304824723c */ /* 0x042fec0000001824 */
[C---:B------:R-:W-:Y:S01]  /*56a0*/  HMMA.16816.F32 R32, R72.reuse, R50, R32 ;  /* 0x000000324820723c */ /* 0x040fe20000001820 */
[----:B------:R-:W-:Y:S05]  /*56b0*/  LDSM.16.M88.4 R48, [R223+0xc000] ;  /* 0x00c00000df30783b */ /* 0x000fea0000000200 */
[C---:B-----5:R-:W-:Y:S06]  /*56c0*/  HMMA.16816.F32 R28, R72.reuse, R12, R28 ;  /* 0x0000000c481c723c */ /* 0x060fec000000181c */
        /* <DEDUP_REMOVED lines=19> */
[C---:B-1----:R-:W-:Y:S06]  /*5800*/  HMMA.16816.F32 R36, R56.reuse, R12, R36 ;  /* 0x0000000c3824723c */ /* 0x042fec0000001824 */
[C---:B------:R-:W-:Y:S01]  /*5810*/  HMMA.16816.F32 R32, R56.reuse, R14, R32 ;  /* 0x0000000e3820723c */ /* 0x040fe20000001820 */
[----:B------:R-:W1:Y:S05]  /*5820*/  LDSM.16.M88.4 R12, [R216+0x5800] ;  /* 0x00580000d80c783b */ /* 0x000e6a0000000200 */
[C---:B------:R-:W-:Y:S06]  /*5830*/  HMMA.16816.F32 R44, R56.reuse, R48, R44 ;  /* 0x00000030382c723c */ /* 0x040fec000000182c */
[C---:B------:R-:W-:Y:S01]  /*5840*/  HMMA.16816.F32 R40, R56.reuse, R50, R40 ;  /* 0x000000323828723c */ /* 0x040fe20000001828 */
[----:B------:R-:W-:Y:S05]  /*5850*/  LDSM.16.M88.4 R48, [R230+0x6000] ;  /* 0x00600000e630783b */ /* 0x000fea0000000200 */
[C---:B----4-:R-:W-:Y:S06]  /*5860*/  HMMA.16816.F32 R28, R56.reuse, R76, R28 ;  /* 0x0000004c381c723c */ /* 0x050fec000000181c */
[C---:B------:R-:W-:Y:S01]  /*5870*/  HMMA.16816.F32 R24, R56.reuse, R78, R24 ;  /* 0x0000004e3818723c */ /* 0x040fe20000001818 */
[----:B------:R-:W-:Y:S05]  /*5880*/  LDSM.16.M88.4 R76, [R227+0x7800] ;  /* 0x00780000e34c783b */ /* 0x000fea0000000200 */
[C---:B--2---:R-:W-:Y:S06]  /*5890*/  HMMA.16816.F32 R20, R56.reuse, R60, R20 ;  /* 0x0000003c3814723c */ /* 0x044fec0000001814 */
[----:B------:R-:W-:Y:S01]  /*58a0*/  HMMA.16816.F32 R68, R56, R62, R68 ;  /* 0x0000003e3844723c */ /* 0x000fe20000001844 */
[----:B------:R-:W2:Y:S04]  /*58b0*/  LDSM.16.M88.4 R60, [R229+0xe800] ;  /* 0x00e80000e53c783b */ /* 0x000ea80000000200 */
[----:B------:R-:W4:Y:S01]  /*58c0*/  LDSM.16.M88.4 R56, [R229+0xf000] ;  /* 0x00f00000e538783b */ /* 0x000f220000000200 */
[C---:B---3--:R-:W-:Y:S06]  /*58d0*/  HMMA.16816.F32 R36, R8.reuse, R72, R36 ;  /* 0x000000480824723c */ /* 0x048fec0000001824 */
[C---:B------:R-:W-:Y:S06]  /*58e0*/  HMMA.16816.F32 R44, R8.reuse, R52, R44 ;  /* 0x00000034082c723c */ /* 0x040fec000000182c */
[C---:B------:R-:W-:Y:S01]  /*58f0*/  HMMA.16816.F32 R40, R8.reuse, R54, R40 ;  /* 0x000000360828723c */ /* 0x040fe20000001828 */
[----:B------:R-:W-:Y:S05]  /*5900*/  LDSM.16.M88.4 R52, [R229+0xf800] ;  /* 0x00f80000e534783b */ /* 0x000fea0000000200 */
[C---:B------:R-:W-:Y:S01]  /*5910*/  HMMA.16816.F32 R32, R8.reuse, R74, R32 ;  /* 0x0000004a0820723c */ /* 0x040fe20000001820 */
[----:B------:R-:W-:Y:S05]  /*5920*/  LDSM.16.M88.4 R72, [R228+0x6000] ;  /* 0x00600000e448783b */ /* 0x000fea0000000200 */
[C---:B-----5:R-:W-:Y:S06]  /*5930*/  HMMA.16816.F32 R28, R8.reuse, R16, R28 ;  /* 0x00000010081c723c */ /* 0x060fec000000181c */
[C---:B------:R-:W-:Y:S01]  /*5940*/  HMMA.16816.F32 R24, R8.reuse, R18, R24 ;  /* 0x000000120818723c */ /* 0x040fe20000001818 */
[----:B------:R-:W-:Y:S05]  /*5950*/  LDSM.16.M88.4 R16, [R227+0x6000] ;  /* 0x00600000e310783b */ /* 0x000fea0000000200 */
[C---:B-1----:R-:W-:Y:S06]  /*5960*/  HMMA.16816.F32 R20, R8.reuse, R12, R20 ;  /* 0x0000000c0814723c */ /* 0x042fec0000001814 */
[----:B------:R-:W-:Y:S01]  /*5970*/  HMMA.16816.F32 R68, R8, R14, R68 ;  /* 0x0000000e0844723c */ /* 0x000fe20000001844 */
[----:B------:R-:W1:Y:S04]  /*5980*/  LDSM.16.M88.4 R12, [R227+0x6800] ;  /* 0x00680000e30c783b */ /* 0x000e680000000200 */
[----:B------:R-:W3:Y:S01]  /*5990*/  LDSM.16.M88.4 R8, [R227+0x7000] ;  /* 0x00700000e308783b */ /* 0x000ee20000000200 */
[C---:B--2---:R-:W-:Y:S06]  /*59a0*/  HMMA.16816.F32 R36, R48.reuse, R60, R36 ;  /* 0x0000003c3024723c */ /* 0x044fec0000001824 */
[C---:B------:R-:W-:Y:S06]  /*59b0*/  HMMA.16816.F32 R44, R48.reuse, R64, R44 ;  /* 0x00000040302c723c */ /* 0x040fec000000182c */
[C---:B------:R-:W-:Y:S01]  /*59c0*/  HMMA.16816.F32 R40, R48.reuse, R66, R40 ;  /* 0x000000423028723c */ /* 0x040fe20000001828 */
[----:B------:R-:W-:Y:S05]  /*59d0*/  LDSM.16.M88.4 R64, [R226+0x6000] ;  /* 0x00600000e240783b */ /* 0x000fea0000000200 */
[C---:B----4-:R-:W-:Y:S06]  /*59e0*/  HMMA.16816.F32 R28, R48.reuse, R56, R28 ;  /* 0x00000038301c723c */ /* 0x050fec000000181c */
[C---:B------:R-:W-:Y:S01]  /*59f0*/  HMMA.16816.F32 R24, R48.reuse, R58, R24 ;  /* 0x0000003a3018723c */ /* 0x040fe20000001818 */
[----:B------:R-:W2:Y:S05]  /*5a00*/  LDSM.16.M88.4 R56, [R223+0xe800] ;  /* 0x00e80000df38783b */ /* 0x000eaa0000000200 */
[----:B------:R-:W-:Y:S01]  /*5a10*/  HMMA.16816.F32 R32, R48, R62, R32 ;  /* 0x0000003e3020723c */ /* 0x000fe20000001820 */
[----:B------:R-:W-:Y:S05]  /*5a20*/  LDSM.16.M88.4 R60, [R223+0xe000] ;  /* 0x00e00000df3c783b */ /* 0x000fea0000000200 */
[----:B-1----:R-:W-:Y:S06]  /*5a30*/  HMMA.16816.F32 R36, R72, R12, R36 ;  /* 0x0000000c4824723c */ /* 0x002fec0000001824 */
[----:B------:R-:W-:Y:S06]  /*5a40*/  HMMA.16816.F32 R20, R48, R52, R20 ;  /* 0x000000343014723c */ /* 0x000fec0000001814 */
[C---:B------:R-:W-:Y:S06]  /*5a50*/  HMMA.16816.F32 R44, R72.reuse, R16, R44 ;  /* 0x00000010482c723c */ /* 0x040fec000000182c */
[C---:B------:R-:W-:Y:S01]  /*5a60*/  HMMA.16816.F32 R40, R72.reuse, R18, R40 ;  /* 0x000000124828723c */ /* 0x040fe20000001828 */
[----:B------:R-:W-:Y:S05]  /*5a70*/  LDSM.16.M88.4 R16, [R225+0x6000] ;  /* 0x00600000e110783b */ /* 0x000fea0000000200 */
[C---:B---3--:R-:W-:Y:S06]  /*5a80*/  HMMA.16816.F32 R28, R72.reuse, R8, R28 ;  /* 0x00000008481c723c */ /* 0x048fec000000181c */
[----:B------:R-:W-:Y:S01]  /*5a90*/  HMMA.16816.F32 R24, R72, R10, R24 ;  /* 0x0000000a4818723c */ /* 0x000fe20000001818 */
[----:B------:R-:W1:Y:S05]  /*5aa0*/  LDSM.16.M88.4 R8, [R216+0x6800] ;  /* 0x00680000d808783b */ /* 0x000e6a0000000200 */
[----:B------:R-:W-:Y:S01]  /*5ab0*/  HMMA.16816.F32 R68, R48, R54, R68 ;  /* 0x000000363044723c */ /* 0x000fe20000001844 */
[----:B------:R-:W3:Y:S04]  /*5ac0*/  LDSM.16.M88.4 R52, [R223+0xf000] ;  /* 0x00f00000df34783b */ /* 0x000ee80000000200 */
[----:B------:R-:W4:Y:S01]  /*5ad0*/  LDSM.16.M88.4 R48, [R223+0xf800] ;  /* 0x00f80000df30783b */ /* 0x000f220000000200 */
[----:B------:R-:W-:Y:S03]  /*5ae0*/  HMMA.16816.F32 R32, R72, R14, R32 ;  /* 0x0000000e4820723c */ /* 0x000fe60000001820 */
[----:B------:R-:W5:Y:S03]  /*5af0*/  LDSM.16.M88.4 R12, [R216+0x6000] ;  /* 0x00600000d80c783b */ /* 0x000f660000000200 */
[----:B--2---:R-:W-:Y:S06]  /*5b00*/  HMMA.16816.F32 R36, R64, R56, R36 ;  /* 0x000000384024723c */ /* 0x004fec0000001824 */
[C---:B------:R-:W-:Y:S06]  /*5b10*/  HMMA.16816.F32 R20, R72.reuse, R76, R20 ;  /* 0x0000004c4814723c */ /* 0x040fec0000001814 */
[----:B------:R-:W-:Y:S01]  /*5b20*/  HMMA.16816.F32 R72, R72, R78, R68 ;  /* 0x0000004e4848723c */ /* 0x000fe20000001844 */
[----:B------:R-:W2:Y:S05]  /*5b30*/  LDSM.16.M88.4 R68, [R216+0x7000] ;  /* 0x00700000d844783b */ /* 0x000eaa0000000200 */
[----:B------:R-:W-:Y:S01]  /*5b40*/  HMMA.16816.F32 R32, R64, R58, R32 ;  /* 0x0000003a4020723c */ /* 0x000fe20000001820 */
[----:B------:R-:W2:Y:S01]  /*5b50*/  LDSM.16.M88.4 R56, [R216+0x7800] ;  /* 0x00780000d838783b */ /* 0x000ea20000000200 */
[----:B------:R-:W-:-:S04]  /*5b60*/  DEPBAR.LE SB0, 0x0 ;  /* 0x000080000000791a */ /* 0x000fc80000000000 */
[----:B-1----:R-:W-:Y:S06]  /*5b70*/  HMMA.16816.F32 R36, R16, R8, R36 ;  /* 0x000000081024723c */ /* 0x002fec0000001824 */
[----:B------:R-:W-:Y:S01]  /*5b80*/  HMMA.16816.F32 R44, R64, R60, R44 ;  /* 0x0000003c402c723c */ /* 0x000fe2000000182c */
[----:B------:R-:W-:-:S05]  /*5b90*/  LOP3.LUT R9, R82, 0xffffffe0, RZ, 0xc0, !PT ;  /* 0xffffffe052097812 */ /* 0x000fca00078ec0ff */
[----:B------:R-:W-:Y:S01]  /*5ba0*/  IMAD.IADD R9, R80, 0x1, -R9 ;  /* 0x0000000150097824 */ /* 0x000fe200078e0a09 */
[C---:B------:R-:W-:Y:S04]  /*5bb0*/  HMMA.16816.F32 R40, R64.reuse, R62, R40 ;  /* 0x0000003e4028723c */ /* 0x040fe80000001828 */
[----:B------:R-:W-:Y:S02]  /*5bc0*/  SHF.R.S32.HI R2, RZ, 0x1f, R9 ;  /* 0x0000001fff027819 */ /* 0x000fe40000011409 */
[----:B---3--:R-:W-:Y:S02]  /*5bd0*/  HMMA.16816.F32 R28, R64, R52, R28 ;  /* 0x00000034401c723c */ /* 0x008fe4000000181c */
[----:B------:R-:W-:-:S04]  /*5be0*/  LEA.HI R9, R2, R9, RZ, 0x2 ;  /* 0x0000000902097211 */ /* 0x000fc800078f10ff */
[----:B------:R-:W-:Y:S01]  /*5bf0*/  HMMA.16816.F32 R24, R64, R54, R24 ;  /* 0x000000364018723c */ /* 0x000fe20000001818 */
[----:B------:R-:W-:-:S04]  /*5c00*/  SHF.R.S32.HI R9, RZ, 0x2, R9 ;  /* 0x00000002ff097819 */ /* 0x000fc80000011409 */
[----:B------:R-:W-:Y:S01]  /*5c10*/  IADD3 R236, R9, R236, RZ ;  /* 0x000000ec09ec7210 */ /* 0x000fe20007ffe0ff */
[C---:B----4-:R-:W-:Y:S03]  /*5c20*/  HMMA.16816.F32 R20, R64.reuse, R48, R20 ;  /* 0x000000304014723c */ /* 0x050fe60000001814 */
[C---:B------:R-:W-:Y:S02]  /*5c30*/  IADD3 R234, R236.reuse, 0x8, RZ ;  /* 0x00000008ecea7810 */ /* 0x040fe40007ffe0ff */
[----:B------:R-:W-:Y:S01]  /*5c40*/  VIADDMNMX R235, R236, UR14, R235, PT ;  /* 0x0000000eeceb7c46 */ /* 0x000fe2000b8001eb */
[----:B------:R-:W-:Y:S01]  /*5c50*/  HMMA.16816.F32 R72, R64, R50, R72 ;  /* 0x000000324048723c */ /* 0x000fe20000001848 */
[----:B------:R-:W-:Y:S02]  /*5c60*/  IADD3 R233, R234, UR18, R233 ;  /* 0x00000012eae97c10 */ /* 0x000fe4000fffe0e9 */
[----:B------:R-:W-:-:S02]  /*5c70*/  VIADDMNMX R236, R236, UR19, RZ, !PT ;  /* 0x00000013ecec7c46 */ /* 0x000fc4000f8001ff */
[----:B------:R-:W-:Y:S01]  /*5c80*/  VIADDMNMX R234, R234, UR19, RZ, !PT ;  /* 0x00000013eaea7c46 */ /* 0x000fe2000f8001ff */
[----:B-----5:R-:W-:Y:S01]  /*5c90*/  HMMA.16816.F32 R44, R16, R12, R44 ;  /* 0x0000000c102c723c */ /* 0x020fe2000000182c */
[----:B------:R-:W-:-:S05]  /*5ca0*/  VIMNMX R233, R233, UR23, PT ;  /* 0x00000017e9e97c48 */ /* 0x000fca000bfe0100 */
[C---:B------:R-:W-:Y:S06]  /*5cb0*/  HMMA.16816.F32 R40, R16.reuse, R14, R40 ;  /* 0x0000000e1028723c */ /* 0x040fec0000001828 */
[C---:B------:R-:W-:Y:S06]  /*5cc0*/  HMMA.16816.F32 R32, R16.reuse, R10, R32 ;  /* 0x0000000a1020723c */ /* 0x040fec0000001820 */
[C---:B--2---:R-:W-:Y:S06]  /*5cd0*/  HMMA.16816.F32 R28, R16.reuse, R68, R28 ;  /* 0x00000044101c723c */ /* 0x044fec000000181c */
[C---:B------:R-:W-:Y:S06]  /*5ce0*/  HMMA.16816.F32 R24, R16.reuse, R70, R24 ;  /* 0x000000461018723c */ /* 0x040fec0000001818 */
[C---:B------:R-:W-:Y:S06]  /*5cf0*/  HMMA.16816.F32 R20, R16.reuse, R56, R20 ;  /* 0x000000381014723c */ /* 0x040fec0000001814 */
        /* <DEDUP_REMOVED lines=56> */
[----:B------:R-:W-:Y:S01]  /*6080*/  MOV R9, UR23 ;  /* 0x0000001700097c02 */ /* 0x000fe20008000f00 */
[----:B------:R-:W-:Y:S01]  /*6090*/  IMAD.U32 R8, RZ, RZ, UR22 ;  /* 0x00000016ff087e24 */ /* 0x000fe2000f8e00ff */
[----:B------:R-:W-:Y:S01]  /*60a0*/  MOV R11, UR35 ;  /* 0x00000023000b7c02 */ /* 0x000fe20008000f00 */
[----:B------:R-:W-:-:S03]  /*60b0*/  IMAD.U32 R10, RZ, RZ, UR34 ;  /* 0x00000022ff0a7e24 */ /* 0x000fc6000f8e00ff */
[----:B------:R1:W2:Y:S04]  /*60c0*/  LDG.E R9, desc[UR26][R8.64] ;  /* 0x0000001a08097981 */ /* 0x0002a8000c1e1900 */
[----:B------:R-:W2:Y:S01]  /*60d0*/  LDG.E R2, desc[UR26][R10.64] ;  /* 0x0000001a0a027981 */ /* 0x000ea2000c1e1900 */
        /* <DEDUP_REMOVED lines=9> */
[----:B--2---:R-:W-:Y:S02]  /*6170*/  IMAD.IADD R2, R2, 0x1, -R9 ;  /* 0x0000000102027824 */ /* 0x004fe400078e0a09 */
[----:B------:R-:W-:Y:S02]  /*6180*/  IMAD.U32 R9, RZ, RZ, UR23 ;  /* 0x00000017ff097e24 */ /* 0x000fe4000f8e00ff */
[----:B------:R-:W-:Y:S02]  /*6190*/  MOV R9, UR14 ;  /* 0x0000000e00097c02 */ /* 0x000fe40008000f00 */
[----:B------:R-:W-:Y:S01]  /*61a0*/  SHF.R.S32.HI R15, RZ, 0x1f, R2 ;  /* 0x0000001fff0f7819 */ /* 0x000fe20000011402 */
[----:B------:R-:W-:-:S04]  /*61b0*/  IMAD.WIDE.U32 R8, R2, UR18, R8 ;  /* 0x0000001202087c25 */ /* 0x000fc8000f8e0008 */
[----:B------:R-:W-:Y:S01]  /*61c0*/  IMAD R15, R15, UR18, RZ ;  /* 0x000000120f0f7c24 */ /* 0x000fe2000f8e02ff */
[----:B------:R-:W-:-:S03]  /*61d0*/  MOV R14, R8 ;  /* 0x00000008000e7202 */ /* 0x000fc60000000f00 */
[----:B------:R-:W-:-:S04]  /*61e0*/  IMAD R15, R2, UR19, R15 ;  /* 0x00000013020f7c24 */ /* 0x000fc8000f8e020f */
[----:B------:R-:W-:Y:S01]  /*61f0*/  IMAD.IADD R15, R9, 0x1, R15 ;  /* 0x00000001090f7824 */ /* 0x000fe200078e020f */
[----:B------:R-:W-:Y:S06]  /*6200*/  BRA `(.L_x_3169) ;  /* 0x0000000000107947 */ /* 0x000fec0003800000 */
.L_x_3168:
[----:B------:R-:W-:-:S04]  /*6210*/  ULEA UR14, -UR10, URZ, 0x6 ;  /* 0x0000003f0a0e7291 */ /* 0x000fc8000f8e313f */
[----:B------:R-:W-:Y:S02]  /*6220*/  USHF.R.S32.HI UR18, URZ, 0x1f, UR14 ;  /* 0x0000001f3f127899 */ /* 0x000fe4000801140e */
[----:B------:R-:W-:-:S04]  /*6230*/  MOV R14, UR14 ;  /* 0x0000000e000e7c02 */ /* 0x000fc80008000f00 */
[----:B------:R-:W-:-:S07]  /*6240*/  MOV R15, UR18 ;  /* 0x00000012000f7c02 */ /* 0x000fce0008000f00 */
.L_x_3169:
        /* <DEDUP_REMOVED lines=8> */
[----:B------:R2:W-:Y:S01]  /*62d0*/  @P5 STS.128 [R231+0x8000], RZ ;  /* 0x008000ffe7005388 */ /* 0x0005e20000000c00 */
[----:B------:R-:W-:-:S03]  /*62e0*/  @!P5 IADD3 R6, P1, R14, R165, RZ ;  /* 0x000000a50e06d210 */ /* 0x000fc60007f3e0ff */
[C-C-:B------:R-:W-:Y:S02]  /*62f0*/  @!P4 IMAD.X R4, R15.reuse, 0x1, R166.reuse, P0 ;  /* 0x000000010f04c824 */ /* 0x140fe400000e06a6 */
[----:B------:R-:W3:Y:S01]  /*6300*/  @!P5 LDC.64 R10, c[0x0][0x218] ;  /* 0x00008600ff0adb82 */ /* 0x000ee20000000a00 */
[----:B------:R-:W-:-:S07]  /*6310*/  @!P5 IMAD.X R18, R15, 0x1, R166, P1 ;  /* 0x000000010f12d824 */ /* 0x000fce00008e06a6 */
[----:B------:R-:W4:Y:S08]  /*6320*/  @!P3 LDC.64 R12, c[0x0][0x218] ;  /* 0x00008600ff0cbb82 */ /* 0x000f300000000a00 */
[----:B------:R-:W5:Y:S01]  /*6330*/  @!P2 LDC.64 R2, c[0x0][0x218] ;  /* 0x00008600ff02ab82 */ /* 0x000f620000000a00 */
[----:B-1----:R-:W-:-:S04]  /*6340*/  @!P4 LEA R16, P0, R17, R8, 0x1 ;  /* 0x000000081110c211 */ /* 0x002fc800078008ff */
[----:B------:R-:W-:Y:S02]  /*6350*/  @!P4 LEA.HI.X R17, R17, R9, R4, 0x1, P0 ;  /* 0x000000091111c211 */ /* 0x000fe400000f0c04 */
[----:B------:R-:W-:Y:S01]  /*6360*/  @!P3 IADD3 R4, P0, R14, R165, RZ ;  /* 0x000000a50e04b210 */ /* 0x000fe20007f1e0ff */
[----:B------:R-:W1:Y:S01]  /*6370*/  @!P5 LDC.64 R8, c[0x0][0x218] ;  /* 0x00008600ff08db82 */ /* 0x000e620000000a00 */
[----:B---3--:R-:W-:-:S04]  /*6380*/  @!P5 LEA R60, P1, R6, R10, 0x1 ;  /* 0x0000000a063cd211 */ /* 0x008fc800078208ff */
[----:B------:R-:W-:Y:S01]  /*6390*/  @!P5 LEA.HI.X R61, R6, R11, R18, 0x1, P1 ;  /* 0x0000000b063dd211 */ /* 0x000fe200008f0c12 */
[C---:B------:R-:W-:Y:S01]  /*63a0*/  @!P3 IMAD.X R18, R15.reuse, 0x1, R166, P0 ;  /* 0x000000010f12b824 */ /* 0x040fe200000e06a6 */
[----:B------:R-:W-:Y:S01]  /*63b0*/  @!P2 IADD3 R6, P0, R14, R165, RZ ;  /* 0x000000a50e06a210 */ /* 0x000fe20007f1e0ff */
[----:B------:R-:W3:Y:S01]  /*63c0*/  @!P4 LDC.64 R10, c[0x0][0x218] ;  /* 0x00008600ff0acb82 */ /* 0x000ee20000000a00 */
[C---:B----4-:R-:W-:Y:S01]  /*63d0*/  @!P3 LEA R52, P1, R4.reuse, R12, 0x1 ;  /* 0x0000000c0434b211 */ /* 0x050fe200078208ff */
[----:B------:R-:W-:Y:S01]  /*63e0*/  @!PT LDS RZ, [RZ] ;  /* 0x00000000fffff984 */ /* 0x000fe20000000800 */
[----:B------:R-:W-:Y:S01]  /*63f0*/  @!PT LDS RZ, [RZ] ;  /* 0x00000000fffff984 */ /* 0x000fe20000000800 */
[----:B------:R-:W-:Y:S01]  /*6400*/  @!PT LDS RZ, [RZ] ;  /* 0x00000000fffff984 */ /* 0x000fe20000000800 */
[----:B------:R4:W-:Y:S03]  /*6410*/  @!P5 LDGSTS.E.BYPASS.LTC128B.128 [R231+0x8000], desc[UR26][R60.64] ;  /* 0x080000003ce7dfae */ /* 0x0009e6000b901d5a */
[----:B------:R-:W-:Y:S01]  /*6420*/  @!P3 LEA.HI.X R53, R4, R13, R18, 0x1, P1 ;  /* 0x0000000d0435b211 */ /* 0x000fe200008f0c12 */
[C---:B------:R-:W-:Y:S01]  /*6430*/  @!P2 IMAD.X R18, R15.reuse, 0x1, R166, P0 ;  /* 0x000000010f12a824 */ /* 0x040fe200000e06a6 */
[----:B------:R-:W-:Y:S01]  /*6440*/  IADD3 R4, P1, R14, UR28, RZ ;  /* 0x0000001c0e047c10 */ /* 0x000fe2000ff3e0ff */
[----:B------:R-:W2:Y:S01]  /*6450*/  @!P3 LDC.64 R12, c[0x0][0x218] ;  /* 0x00008600ff0cbb82 */ /* 0x000ea20000000a00 */
[----:B-----5:R-:W-:Y:S01]  /*6460*/  @!P2 LEA R50, P0, R6, R2, 0x1 ;  /* 0x000000020632a211 */ /* 0x020fe200078008ff */
[----:B------:R1:W-:Y:S01]  /*6470*/  @P4 STS.128 [R231+0xa000], RZ ;  /* 0x00a000ffe7004388 */ /* 0x0003e20000000c00 */
[----:B------:R-:W-:-:S02]  /*6480*/  IADD3.X R49, R15, UR25, RZ, P1, !PT ;  /* 0x000000190f317c10 */ /* 0x000fc40008ffe4ff */
[----:B------:R-:W-:Y:S01]  /*6490*/  @!P2 LEA.HI.X R51, R6, R3, R18, 0x1, P0 ;  /* 0x000000030633a211 */ /* 0x000fe200000f0c12 */
[----:B------:R-:W-:Y:S01]  /*64a0*/  @!PT LDS RZ, [RZ] ;  /* 0x00000000fffff984 */ /* 0x000fe20000000800 */
[----:B------:R-:W-:Y:S01]  /*64b0*/  @!PT LDS RZ, [RZ] ;  /* 0x00000000fffff984 */ /* 0x000fe20000000800 */
[----:B------:R-:W-:Y:S01]  /*64c0*/  @!PT LDS RZ, [RZ] ;  /* 0x00000000fffff984 */ /* 0x000fe20000000800 */
[----:B------:R5:W-:Y:S01]  /*64d0*/  @!P4 LDGSTS.E.BYPASS.LTC128B.128 [R231+0xa000], desc[UR26][R16.64+0x80] ;  /* 0x0a00008010e7cfae */ /* 0x000be2000b901d5a */
[CC--:B------:R-:W-:Y:S01]  /*64e0*/  @!P5 IADD3 R19, P0, R4.reuse, R165.reuse, RZ ;  /* 0x000000a50413d210 */ /* 0x0c0fe20007f1e0ff */
[----:B------:R-:W4:Y:S02]  /*64f0*/  @!P2 LDC.64 R2, c[0x0][0x218] ;  /* 0x00008600ff02ab82 */ /* 0x000f240000000a00 */
[----:B------:R2:W-:Y:S01]  /*6500*/  @P3 STS.128 [R231+0xc000], RZ ;  /* 0x00c000ffe7003388 */ /* 0x0005e20000000c00 */
[----:B-1----:R-:W-:Y:S01]  /*6510*/  @!P5 LEA R56, P1, R19, R8, 0x1 ;  /* 0x000000081338d211 */ /* 0x002fe200078208ff */
[----:B------:R-:W-:Y:S01]  /*6520*/  @!P5 IMAD.X R18, R49, 0x1, R166, P0 ;  /* 0x000000013112d824 */ /* 0x000fe200000e06a6 */
[----:B------:R-:W-:Y:S01]  /*6530*/  @!P4 IADD3 R6, P0, R4, R165, RZ ;  /* 0x000000a50406c210 */ /* 0x000fe20007f1e0ff */
[----:B------:R-:W-:Y:S01]  /*6540*/  @!PT LDS RZ, [RZ] ;  /* 0x00000000fffff984 */ /* 0x000fe20000000800 */
[----:B------:R-:W-:Y:S01]  /*6550*/  @!PT LDS RZ, [RZ] ;  /* 0x00000000fffff984 */ /* 0x000fe20000000800 */
[----:B------:R-:W-:Y:S01]  /*6560*/  @!PT LDS RZ, [RZ] ;  /* 0x00000000fffff984 */ /* 0x000fe20000000800 */
[----:B------:R1:W-:Y:S03]  /*6570*/  @!P3 LDGSTS.E.BYPASS.LTC128B.128 [R231+0xc000], desc[UR26][R52.64+0x100] ;  /* 0x0c00010034e7bfae */ /* 0x0003e6000b901d5a */
[----:B------:R-:W-:Y:S01]  /*6580*/  @!P5 LEA.HI.X R57, R19, R9, R18, 0x1, P1 ;  /* 0x000000091339d211 */ /* 0x000fe200008f0c12 */
[----:B------:R-:W-:Y:S01]  /*6590*/  @!P4 IMAD.X R8, R49, 0x1, R166, P0 ;  /* 0x000000013108c824 */ /* 0x000fe200000e06a6 */
[----:B---3--:R-:W-:Y:S01]  /*65a0*/  @!P4 LEA R54, P1, R6, R10, 0x1 ;  /* 0x0000000a0636c211 */ /* 0x008fe200078208ff */
[----:B------:R3:W-:Y:S01]  /*65b0*/  @P2 STS.128 [R231+0xe000], RZ ;  /* 0x00e000ffe7002388 */ /* 0x0007e20000000c00 */
[----:B------:R-:W-:-:S02]  /*65c0*/  @!P3 IADD3 R10, P0, R4, R165, RZ ;  /* 0x000000a5040ab210 */ /* 0x000fc40007f1e0ff */
[----:B------:R-:W-:Y:S01]  /*65d0*/  @!P4 LEA.HI.X R55, R6, R11, R8, 0x1, P1 ;  /* 0x0000000b0637c211 */ /* 0x000fe200008f0c08 */
[----:B------:R-:W-:Y:S01]  /*65e0*/  @!PT LDS RZ, [RZ] ;  /* 0x00000000fffff984 */ /* 0x000fe20000000800 */
[----:B------:R-:W-:Y:S01]  /*65f0*/  @!PT LDS RZ, [RZ] ;  /* 0x00000000fffff984 */ /* 0x000fe20000000800 */
[----:B------:R-:W-:Y:S01]  /*6600*/  @!PT LDS RZ, [RZ] ;  /* 0x00000000fffff984 */ /* 0x000fe20000000800 */
[----:B------:R3:W-:Y:S01]  /*6610*/  @!P2 LDGSTS.E.BYPASS.LTC128B.128 [R231+0xe000], desc[UR26][R50.64+0x180] ;  /* 0x0e00018032e7afae */ /* 0x0007e2000b901d5a */
[----:B------:R-:W5:Y:S01]  /*6620*/  @!P5 LDC.64 R8, c[0x0][0x218] ;  /* 0x00008600ff08db82 */ /* 0x000f620000000a00 */
[C-C-:B------:R-:W-:Y:S01]  /*6630*/  @!P3 IMAD.X R11, R49.reuse, 0x1, R166.reuse, P0 ;  /* 0x00000001310bb824 */ /* 0x140fe200000e06a6 */
[----:B--2---:R-:W-:Y:S01]  /*6640*/  @!P3 LEA R18, P1, R10, R12, 0x1 ;  /* 0x0000000c0a12b211 */ /* 0x004fe200078208ff */
[----:B------:R3:W-:Y:S01]  /*6650*/  @P5 STS.128 [R231+0x8800], RZ ;  /* 0x008800ffe7005388 */ /* 0x0007e20000000c00 */
[----:B------:R-:W-:Y:S02]  /*6660*/  @!P2 IADD3 R6, P0, R4, R165, RZ ;  /* 0x000000a50406a210 */ /* 0x000fe40007f1e0ff */
[----:B------:R-:W-:Y:S01]  /*6670*/  @!P3 LEA.HI.X R19, R10, R13, R11, 0x1, P1 ;  /* 0x0000000d0a13b211 */ /* 0x000fe200008f0c0b */
[----:B------:R-:W-:Y:S01]  /*6680*/  @!PT LDS RZ, [RZ] ;  /* 0x00000000fffff984 */ /* 0x000fe20000000800 */
[----:B------:R-:W-:Y:S01]  /*6690*/  @!PT LDS RZ, [RZ] ;  /* 0x00000000fffff984 */ /* 0x000fe20000000800 */
[----:B------:R-:W-:Y:S01]  /*66a0*/  @!PT LDS RZ, [RZ] ;  /* 0x00000000fffff984 */ /* 0x000fe20000000800 */
[----:B------:R3:W-:Y:S01]  /*66b0*/  @!P5 LDGSTS.E.BYPASS.LTC128B.128 [R231+0x8800], desc[UR26][R56.64] ;  /* 0x0880000038e7dfae */ /* 0x0007e2000b901d5a */
[----:B------:R-:W2:Y:S01]  /*66c0*/  @!P4 LDC.64 R10, c[0x0][0x218] ;  /* 0x00008600ff0acb82 */ /* 0x000ea20000000a00 */
[----:B------:R-:W-:Y:S01]  /*66d0*/  @!P2 IMAD.X R48, R49, 0x1, R166, P0 ;  /* 0x000000013130a824 */ /* 0x000fe200000e06a6 */
[----:B----4-:R-:W-:Y:S01]  /*66e0*/  @!P2 LEA R58, P0, R6, R2, 0x1 ;  /* 0x00000002063aa211 */ /* 0x010fe200078008ff */
[----:B------:R3:W-:Y:S01]  /*66f0*/  @P4 STS.128 [R231+0xa800], RZ ;  /* 0x00a800ffe7004388 */ /* 0x0007e20000000c00 */
[----:B------:R-:W-:-:S02]  /*6700*/  IADD3 R4, P1, R4, UR28, RZ ;  /* 0x0000001c04047c10 */ /* 0x000fc4000ff3e0ff */
[----:B------:R-:W-:Y:S01]  /*6710*/  @!P2 LEA.HI.X R59, R6, R3, R48, 0x1, P0 ;  /* 0x00000003063ba211 */ /* 0x000fe200000f0c30 */
[----:B------:R-:W-:Y:S01]  /*6720*/  @!PT LDS RZ, [RZ] ;  /* 0x00000000fffff984 */ /* 0x000fe20000000800 */
[----:B------:R-:W-:Y:S01]  /*6730*/  @!PT LDS RZ, [RZ] ;  /* 0x00000000fffff984 */ /* 0x000fe20000000800 */
[----:B------:R-:W-:Y:S01]  /*6740*/  @!PT LDS RZ, [RZ] ;  /* 0x00000000fffff984 */ /* 0x000fe20000000800 */
[----:B------:R3:W-:Y:S01]  /*6750*/  @!P4 LDGSTS.E.BYPASS.LTC128B.128 [R231+0xa800], desc[UR26][R54.64+0x80] ;  /* 0x0a80008036e7cfae */ /* 0x0007e2000b901d5a */
[----:B------:R-:W1:Y:S01]  /*6760*/  @!P3 LDC.64 R12, c[0x0][0x218] ;  /* 0x00008600ff0cbb82 */ /* 0x000e620000000a00 */
[----:B------:R-:W-:Y:S02]  /*6770*/  IADD3.X R49, R49, UR25, RZ, P1, !PT ;  /* 0x0000001931317c10 */ /* 0x000fe40008ffe4ff */
[CC--:B------:R-:W-:Y:S01]  /*6780*/  @!P5 IADD3 R6, P0, R4.reuse, R165.reuse, RZ ;  /* 0x000000a50406d210 */ /* 0x0c0fe20007f1e0ff */
[----:B------:R3:W-:Y:S01]  /*6790*/  @P3 STS.128 [R231+0xc800], RZ ;  /* 0x00c800ffe7003388 */ /* 0x0007e20000000c00 */
[----:B------:R-:W-:-:S03]  /*67a0*/  @!P4 IADD3 R48, P1, R4, R165, RZ ;  /* 0x000000a50430c210 */ /* 0x000fc60007f3e0ff */
[----:B------:R-:W4:Y:S01]  /*67b0*/  @!P2 LDC.64 R2, c[0x0][0x218] ;  /* 0x00008600ff02ab82 */ /* 0x000f220000000a00 */
[C-C-:B------:R-:W-:Y:S01]  /*67c0*/  @!P5 IMAD.X R60, R49.reuse, 0x1, R166.reuse, P0 ;  /* 0x00000001313cd824 */ /* 0x140fe200000e06a6 */
[C---:B-----5:R-:W-:Y:S01]  /*67d0*/  @!P5 LEA R62, P0, R6.reuse, R8, 0x1 ;  /* 0x00000008063ed211 */ /* 0x060fe200078008ff */
[----:B------:R-:W-:Y:S01]  /*67e0*/  @!P4 IMAD.X R8, R49, 0x1, R166, P1 ;  /* 0x000000013108c824 */ /* 0x000fe200008e06a6 */
[----:B------:R-:W-:Y:S01]  /*67f0*/  @!PT LDS RZ, [RZ] ;  /* 0x00000000fffff984 */ /* 0x000fe20000000800 */
[----:B------:R-:W-:Y:S01]  /*6800*/  @!PT LDS RZ, [RZ] ;  /* 0x00000000fffff984 */ /* 0x000fe20000000800 */
[----:B------:R-:W-:Y:S01]  /*6810*/  @!PT LDS RZ, [RZ] ;  /* 0x00000000fffff984 */ /* 0x000fe20000000800 */
[----:B------:R3:W-:Y:S02]  /*6820*/  @!P3 LDGSTS.E.BYPASS.LTC128B.128 [R231+0xc800], desc[UR26][R18.64+0x100] ;  /* 0x0c80010012e7bfae */ /* 0x0007e4000b901d5a */
[----:B------:R-:W-:Y:S02]  /*6830*/  @!P5 LEA.HI.X R63, R6, R9, R60, 0x1, P0 ;  /* 0x00000009063fd211 */ /* 0x000fe400000f0c3c */
[----:B--2---:R-:W-:Y:S01]  /*6840*/  @!P4 LEA R60, P1, R48, R10, 0x1 ;  /* 0x0000000a303cc211 */ /* 0x004fe200078208ff */
[----:B------:R3:W-:Y:S01]  /*6850*/  @P2 STS.128 [R231+0xe800], RZ ;  /* 0x00e800ffe7002388 */ /* 0x0007e20000000c00 */
[----:B------:R-:W-:-:S02]  /*6860*/  @!P3 IADD3 R6, P0, R4, R165, RZ ;  /* 0x000000a50406b210 */ /* 0x000fc40007f1e0ff */
[----:B------:R-:W-:Y:S01]  /*6870*/  @!P4 LEA.HI.X R61, R48, R11, R8, 0x1, P1 ;  /* 0x0000000b303dc211 */ /* 0x000fe200008f0c08 */
[----:B------:R-:W-:Y:S01]  /*6880*/  @!PT LDS RZ, [RZ] ;  /* 0x00000000fffff984 */ /* 0x000fe20000000800 */
[----:B------:R-:W-:Y:S01]  /*6890*/  @!PT LDS RZ, [RZ] ;  /* 0x00000000fffff984 */ /* 0x000fe20000000800 */
[----:B------:R-:W-:Y:S01]  /*68a0*/  @!PT LDS RZ, [RZ] ;  /* 0x00000000fffff984 */ /* 0x000fe20000000800 */
[----:B------:R3:W-:Y:S01]  /*68b0*/  @!P2 LDGSTS.E.BYPASS.LTC128B.128 [R231+0xe800], desc[UR26][R58.64+0x180] ;  /* 0x0e8001803ae7afae */ /* 0x0007e2000b901d5a */
[----:B------:R-:W2:Y:S01]  /*68c0*/  @!P5 LDC.64 R8, c[0x0][0x218] ;  /* 0x00008600ff08db82 */ /* 0x000ea20000000a00 */
[C---:B------:R-:W-:Y:S01]  /*68d0*/  @!P3 IMAD.X R16, R49.reuse, 0x1, R166, P0 ;  /* 0x000000013110b824 */ /* 0x040fe200000e06a6 */
[----:B-1----:R-:W-:Y:S01]  /*68e0*/  @!P3 LEA R52, P1, R6, R12, 0x1 ;  /* 0x0000000c0634b211 */ /* 0x002fe200078208ff */
[----:B------:R3:W-:Y:S01]  /*68f0*/  @P5 STS.128 [R231+0x9000], RZ ;  /* 0x009000ffe7005388 */ /* 0x0007e20000000c00 */
[----:B------:R-:W-:Y:S02]  /*6900*/  @!P2 IADD3 R17, P0, R4, R165, RZ ;  /* 0x000000a50411a210 */ /* 0x000fe40007f1e0ff */
[----:B------:R-:W-:Y:S01]  /*6910*/  @!P3 LEA.HI.X R53, R6, R13, R16, 0x1, P1 ;  /* 0x0000000d0635b211 */ /* 0x000fe200008f0c10 */
[----:B------:R-:W-:Y:S01]  /*6920*/  @!PT LDS RZ, [RZ] ;  /* 0x00000000fffff984 */ /* 0x000fe20000000800 */
[----:B------:R-:W-:Y:S01]  /*6930*/  @!PT LDS RZ, [RZ] ;  /* 0x00000000fffff984 */ /* 0x000fe20000000800 */
[----:B------:R-:W-:Y:S01]  /*6940*/  @!PT LDS RZ, [RZ] ;  /* 0x00000000fffff984 */ /* 0x000fe20000000800 */
[----:B------:R3:W-:Y:S01]  /*6950*/  @!P5 LDGSTS.E.BYPASS.LTC128B.128 [R231+0x9000], desc[UR26][R62.64] ;  /* 0x090000003ee7dfae */ /* 0x0007e2000b901d5a */
[----:B------:R-:W1:Y:S01]  /*6960*/  @!P4 LDC.64 R10, c[0x0][0x218] ;  /* 0x00008600ff0acb82 */ /* 0x000e620000000a00 */
[----:B------:R-:W-:Y:S01]  /*6970*/  IADD3 R6, P1, R4, UR28, RZ ;  /* 0x0000001c04067c10 */ /* 0x000fe2000ff3e0ff */
[----:B------:R-:W-:Y:S01]  /*6980*/  @!P2 IMAD.X R4, R49, 0x1, R166, P0 ;  /* 0x000000013104a824 */ /* 0x000fe200000e06a6 */
[----:B----4-:R-:W-:Y:S01]  /*6990*/  @!P2 LEA R16, P0, R17, R2, 0x1 ;  /* 0x000000021110a211 */ /* 0x010fe200078008ff */
[----:B------:R3:W-:Y:S01]  /*69a0*/  @P4 STS.128 [R231+0xb000], RZ ;  /* 0x00b000ffe7004388 */ /* 0x0007e20000000c00 */
[----:B------:R-:W-:-:S02]  /*69b0*/  IADD3.X R49, R49, UR25, RZ, P1, !PT ;  /* 0x0000001931317c10 */ /* 0x000fc40008ffe4ff */
[----:B------:R-:W-:Y:S01]  /*69c0*/  @!P2 LEA.HI.X R17, R17, R3, R4, 0x1, P0 ;  /* 0x000000031111a211 */ /* 0x000fe200000f0c04 */
[----:B------:R-:W4:Y:S01]  /*69d0*/  @!P3 LDC.64 R12, c[0x0][0x218] ;  /* 0x00008600ff0cbb82 */ /* 0x000f220000000a00 */
[CC--:B------:R-:W-:Y:S01]  /*69e0*/  @!P5 IADD3 R2, P0, R6.reuse, R165.reuse, RZ ;  /* 0x000000a50602d210 */ /* 0x0c0fe20007f1e0ff */
[----:B------:R-:W-:Y:S01]  /*69f0*/  @!PT LDS RZ, [RZ] ;  /* 0x00000000fffff984 */ /* 0x000fe20000000800 */
[----:B------:R-:W-:Y:S01]  /*6a00*/  @!PT LDS RZ, [RZ] ;  /* 0x00000000fffff984 */ /* 0x000fe20000000800 */
[----:B------:R-:W-:Y:S01]  /*6a10*/  @!PT LDS RZ, [RZ] ;  /* 0x00000000fffff984 */ /* 0x000fe20000000800 */
[----:B------:R3:W-:Y:S01]  /*6a20*/  @!P4 LDGSTS.E.BYPASS.LTC128B.128 [R231+0xb000], desc[UR26][R60.64+0x80] ;  /* 0x0b0000803ce7cfae */ /* 0x0007e2000b901d5a */
[----:B------:R-:W-:-:S03]  /*6a30*/  @!P4 IADD3 R3, P1, R6, R165, RZ ;  /* 0x000000a50603c210 */ /* 0x000fc60007f3e0ff */
[----:B------:R-:W-:Y:S01]  /*6a40*/  @!P5 IMAD.X R4, R49, 0x1, R166, P0 ;  /* 0x000000013104d824 */ /* 0x000fe200000e06a6 */
[----:B------:R3:W-:Y:S01]  /*6a50*/  @P3 STS.128 [R231+0xd000], RZ ;  /* 0x00d000ffe7003388 */ /* 0x0007e20000000c00 */
[----:B--2---:R-:W-:-:S03]  /*6a60*/  @!P5 LEA R8, P0, R2, R8, 0x1 ;  /* 0x000000080208d211 */ /* 0x004fc600078008ff */
[----:B------:R-:W-:Y:S01]  /*6a70*/  @!PT LDS RZ, [RZ] ;  /* 0x00000000fffff984 */ /* 0x000fe20000000800 */
[----:B------:R-:W-:Y:S01]  /*6a80*/  @!PT LDS RZ, [RZ] ;  /* 0x00000000fffff984 */ /* 0x000fe20000000800 */
[----:B------:R-:W-:Y:S01]  /*6a90*/  @!PT LDS RZ, [RZ] ;  /* 0x00000000fffff984 */ /* 0x000fe20000000800 */
[----:B------:R3:W-:Y:S01]  /*6aa0*/  @!P3 LDGSTS.E.BYPASS.LTC128B.128 [R231+0xd000], desc[UR26][R52.64+0x100] ;  /* 0x0d00010034e7bfae */ /* 0x0007e2000b901d5a */
[----:B------:R-:W-:Y:S01]  /*6ab0*/  @!P5 LEA.HI.X R9, R2, R9, R4, 0x1, P0 ;  /* 0x000000090209d211 */ /* 0x000fe200000f0c04 */
[----:B------:R-:W-:Y:S01]  /*6ac0*/  @!P4 IMAD.X R4, R49, 0x1, R166, P1 ;  /* 0x000000013104c824 */ /* 0x000fe200008e06a6 */
[----:B------:R-:W-:Y:S01]  /*6ad0*/  @!P3 IADD3 R2, P0, R6, R165, RZ ;  /* 0x000000a50602b210 */ /* 0x000fe20007f1e0ff */
[----:B------:R3:W-:Y:S01]  /*6ae0*/  @P2 STS.128 [R231+0xf000], RZ ;  /* 0x00f000ffe7002388 */ /* 0x0007e20000000c00 */
[----:B-1----:R-:W-:-:S03]  /*6af0*/  @!P4 LEA R10, P1, R3, R10, 0x1 ;  /* 0x0000000a030ac211 */ /* 0x002fc600078208ff */
[----:B------:R-:W-:Y:S01]  /*6b00*/  @!PT LDS RZ, [RZ] ;  /* 0x00000000fffff984 */ /* 0x000fe20000000800 */
[----:B------:R-:W-:Y:S01]  /*6b10*/  @!PT LDS RZ, [RZ] ;  /* 0x00000000fffff984 */ /* 0x000fe20000000800 */
[----:B------:R-:W-:Y:S01]  /*6b20*/  @!PT LDS RZ, [RZ] ;  /* 0x00000000fffff984 */ /* 0x000fe20000000800 */
[----:B------:R3:W-:Y:S01]  /*6b30*/  @!P2 LDGSTS.E.BYPASS.LTC128B.128 [R231+0xf000], desc[UR26][R16.64+0x180] ;  /* 0x0f00018010e7afae */ /* 0x0007e2000b901d5a */
[----:B------:R-:W-:Y:S01]  /*6b40*/  @!P4 LEA.HI.X R11, R3, R11, R4, 0x1, P1 ;  /* 0x0000000b030bc211 */ /* 0x000fe200008f0c04 */
[----:B------:R-:W-:Y:S02]  /*6b50*/  @!P3 IMAD.X R3, R49, 0x1, R166, P0 ;  /* 0x000000013103b824 */ /* 0x000fe400000e06a6 */
        /* <DEDUP_REMOVED lines=28> */
.L_x_3171:
[----:B------:R-:W-:Y:S05]  /*6d20*/  BSYNC B0 ;  /* 0x0000000000007941 */ /* 0x000fea0003800000 */
.L_x_3170:
[----:B------:R-:W0:Y:S01]  /*6d30*/  LDGDEPBAR ;  /* 0x00000000000079af */ /* 0x000e220000000000 */
[----:B------:R-:W-:-:S04]  /*6d40*/  IADD3 R165, P0, R14, R165, RZ ;  /* 0x000000a50ea57210 */ /* 0x000fc80007f1e0ff */
[----:B------:R-:W-:-:S09]  /*6d50*/  IADD3.X R166, R15, R166, RZ, P0, !PT ;  /* 0x000000a60fa67210 */ /* 0x000fd200007fe4ff */
.L_x_3167:
[----:B-1----:R-:W-:Y:S01]  /*6d60*/  VIADD R2, R237, UR16 ;  /* 0x00000010ed027c36 */ /* 0x002fe20008000000 */
[----:B------:R-:W-:Y:S01]  /*6d70*/  ULDC UR14, c[0x0][0x2ec] ;  /* 0x0000bb00000e7ab9 */ /* 0x000fe20000000800 */
[----:B------:R-:W-:Y:S01]  /*6d80*/  LEA R224, R0, UR4, 0x1 ;  /* 0x0000000400e07c11 */ /* 0x000fe2000f8e08ff */
[----:B------:R-:W-:Y:S01]  /*6d90*/  ULDC.64 UR18, c[0x0][0x218] ;  /* 0x0000860000127ab9 */ /* 0x000fe20000000a00 */
[C---:B------:R-:W-:Y:S01]  /*6da0*/  VIADD R4, R2.reuse, 0x1 ;  /* 0x0000000102047836 */ /* 0x040fe20000000000 */
[C---:B------:R-:W-:Y:S01]  /*6db0*/  ISETP.GE.AND P4, PT, R2.reuse, R235, PT ;  /* 0x000000eb0200720c */ /* 0x040fe20003f86270 */
[C---:B------:R-:W-:Y:S01]  /*6dc0*/  VIADD R6, R2.reuse, 0x9 ;  /* 0x0000000902067836 */ /* 0x040fe20000000000 */
[C---:B------:R-:W-:Y:S01]  /*6dd0*/  ISETP.GE.AND P1, PT, R2.reuse, R233, PT ;  /* 0x000000e90200720c */ /* 0x040fe20003f26270 */
[----:B------:R-:W-:Y:S01]  /*6de0*/  VIADD R3, R2, 0x8 ;  /* 0x0000000802037836 */ /* 0x000fe20000000000 */
[----:B------:R-:W-:Y:S01]  /*6df0*/  ISETP.GE.AND P3, PT, R4, R235, PT ;  /* 0x000000eb0400720c */ /* 0x000fe20003f66270 */
[----:B---3--:R-:W-:Y:S01]  /*6e00*/  VIADD R8, R2, 0x30 ;  /* 0x0000003002087836 */ /* 0x008fe20000000000 */
[C---:B------:R-:W-:Y:S01]  /*6e10*/  ISETP.GE.AND P0, PT, R4.reuse, R233, PT ;  /* 0x000000e90400720c */ /* 0x040fe20003f06270 */
[--C-:B------:R-:W-:Y:S01]  /*6e20*/  IMAD R222, R7, 0x2, R224.reuse ;  /* 0x0000000207de7824 */ /* 0x100fe200078e02e0 */
[C---:B------:R-:W-:Y:S01]  /*6e30*/  ISETP.LT.OR P3, PT, R4.reuse, R236, P3 ;  /* 0x000000ec0400720c */ /* 0x040fe20001f61670 */
[----:B------:R-:W-:Y:S01]  /*6e40*/  IMAD R221, R5, 0x2, R224 ;  /* 0x0000000205dd7824 */ /* 0x000fe200078e02e0 */
[----:B------:R-:W-:Y:S01]  /*6e50*/  ISETP.LT.OR P0, PT, R4, R234, P0 ;  /* 0x000000ea0400720c */ /* 0x000fe20000701670 */
[----:B------:R-:W-:Y:S01]  /*6e60*/  VIADD R4, R2, 0x10 ;  /* 0x0000001002047836 */ /* 0x000fe20000000000 */
[----:B------:R-:W-:Y:S01]  /*6e70*/  FSEL R51, R45, -INF , !P3 ;  /* 0xff8000002d337808 */ /* 0x000fe20005800000 */
[----:B------:R-:W-:Y:S01]  /*6e80*/  IMAD R220, R5, 0x2, R222 ;  /* 0x0000000205dc7824 */ /* 0x000fe200078e02de */
[----:B------:R-:W-:Y:S01]  /*6e90*/  FSEL R47, R47, -INF , !P0 ;  /* 0xff8000002f2f7808 */ /* 0x000fe20004000000 */
[----:B------:R-:W-:Y:S01]  /*6ea0*/  LDSM.16.MT88.4 R148, [R222+0x10000] ;  /* 0x01000000de94783b */ /* 0x000fe20000004200 */
[----:B------:R-:W-:-:S02]  /*6eb0*/  ISETP.GE.AND P3, PT, R6, R235, PT ;  /* 0x000000eb0600720c */ /* 0x000fc40003f66270 */
[C---:B------:R-:W-:Y:S01]  /*6ec0*/  ISETP.GE.AND P0, PT, R6.reuse, R233, PT ;  /* 0x000000e90600720c */ /* 0x040fe20003f06270 */
[----:B------:R-:W-:Y:S01]  /*6ed0*/  LDSM.16.MT88.4 R140, [R221+0x10000] ;  /* 0x01000000dd8c783b */ /* 0x000fe20000004200 */
[C---:B------:R-:W-:Y:S02]  /*6ee0*/  ISETP.LT.OR P3, PT, R6.reuse, R236, P3 ;  /* 0x000000ec0600720c */ /* 0x040fe40001f61670 */
[----:B------:R-:W-:Y:S01]  /*6ef0*/  ISETP.LT.OR P0, PT, R6, R234, P0 ;  /* 0x000000ea0600720c */ /* 0x000fe20000701670 */
[----:B------:R-:W-:Y:S01]  /*6f00*/  VIADD R6, R2, 0x11 ;  /* 0x0000001102067836 */ /* 0x000fe20000000000 */
[----:B------:R-:W-:Y:S01]  /*6f10*/  FSEL R41, R41, -INF , !P3 ;  /* 0xff80000029297808 */ /* 0x000fe20005800000 */
[----:B------:R-:W-:Y:S01]  /*6f20*/  LDSM.16.MT88.4 R132, [R220+0x10000] ;  /* 0x01000000dc84783b */ /* 0x000fe20000004200 */
[----:B------:R-:W-:Y:S02]  /*6f30*/  FSEL R43, R43, -INF , !P0 ;  /* 0xff8000002b2b7808 */ /* 0x000fe40004000000 */
[C---:B------:R-:W-:Y:S01]  /*6f40*/  ISETP.GE.AND P3, PT, R6.reuse, R235, PT ;  /* 0x000000eb0600720c */ /* 0x040fe20003f66270 */
[----:B------:R-:W-:Y:S01]  /*6f50*/  LDSM.16.MT88.4 R156, [R224+0x10000] ;  /* 0x01000000e09c783b */ /* 0x000fe20000004200 */
[----:B------:R-:W-:-:S02]  /*6f60*/  ISETP.GE.AND P0, PT, R6, R233, PT ;  /* 0x000000e90600720c */ /* 0x000fc40003f06270 */
[C---:B------:R-:W-:Y:S01]  /*6f70*/  ISETP.LT.OR P3, PT, R6.reuse, R236, P3 ;  /* 0x000000ec0600720c */ /* 0x040fe20001f61670 */
[----:B------:R-:W-:Y:S01]  /*6f80*/  LDSM.16.MT88.4 R56, [R221+0x12000] ;  /* 0x01200000dd38783b */ /* 0x000fe20000004200 */
[----:B------:R-:W-:Y:S01]  /*6f90*/  ISETP.LT.OR P0, PT, R6, R234, P0 ;  /* 0x000000ea0600720c */ /* 0x000fe20000701670 */
[C---:B------:R-:W-:Y:S01]  /*6fa0*/  VIADD R6, R2.reuse, 0x19 ;  /* 0x0000001902067836 */ /* 0x040fe20000000000 */
[C---:B------:R-:W-:Y:S01]  /*6fb0*/  ISETP.GE.AND P5, PT, R3.reuse, R235, PT ;  /* 0x000000eb0300720c */ /* 0x040fe20003fa6270 */
[----:B------:R-:W-:Y:S01]  /*6fc0*/  LDSM.16.MT88.4 R80, [R222+0x14000] ;  /* 0x01400000de50783b */ /* 0x000fe20000004200 */
[----:B------:R-:W-:Y:S02]  /*6fd0*/  ISETP.GE.AND P2, PT, R3, R233, PT ;  /* 0x000000e90300720c */ /* 0x000fe40003f46270 */
[C---:B------:R-:W-:Y:S01]  /*6fe0*/  ISETP.LT.OR P4, PT, R2.reuse, R236, P4 ;  /* 0x000000ec0200720c */ /* 0x040fe20002781670 */
[----:B------:R-:W-:Y:S01]  /*6ff0*/  LDSM.16.MT88.4 R64, [R220+0x12000] ;  /* 0x01200000dc40783b */ /* 0x000fe20000004200 */
[----:B------:R-:W-:-:S02]  /*7000*/  ISETP.LT.OR P1, PT, R2, R234, P1 ;  /* 0x000000ea0200720c */ /* 0x000fc40000f21670 */
[----:B------:R-:W-:Y:S01]  /*7010*/  FSEL R17, R37, -INF , !P3 ;  /* 0xff80000025117808 */ /* 0x000fe20005800000 */
[----:B------:R-:W-:Y:S01]  /*7020*/  LDSM.16.MT88.4 R104, [R224+0x16000] ;  /* 0x01600000e068783b */ /* 0x000fe20000004200 */
[----:B------:R-:W-:Y:S02]  /*7030*/  FSEL R11, R39, -INF , !P0 ;  /* 0xff800000270b7808 */ /* 0x000fe40004000000 */
        /* <DEDUP_REMOVED lines=12> */
[C---:B------:R-:W-:Y:S02]  /*7100*/  ISETP.LT.OR P3, PT, R6.reuse, R236, P3 ;  /* 0x000000ec0600720c */ /* 0x040fe40001f61670 */
[----:B------:R-:W-:Y:S01]  /*7110*/  ISETP.LT.OR P0, PT, R6, R234, P0 ;  /* 0x000000ea0600720c */ /* 0x000fe20000701670 */
[----:B------:R-:W-:Y:S01]  /*7120*/  VIADD R6, R2, 0x21 ;  /* 0x0000002102067836 */ /* 0x000fe20000000000 */
[----:B------:R-:W-:-:S02]  /*7130*/  ISETP.LT.OR P4, PT, R4, R236, P4 ;  /* 0x000000ec0400720c */ /* 0x000fc40002781670 */
[----:B------:R-:W-:Y:S01]  /*7140*/  ISETP.LT.OR P1, PT, R4, R234, P1 ;  /* 0x000000ea0400720c */ /* 0x000fe20000f21670 */
[----:B------:R-:W-:Y:S01]  /*7150*/  VIADD R4, R2, 0x18 ;  /* 0x0000001802047836 */ /* 0x000fe20000000000 */
[----:B------:R-:W-:Y:S02]  /*7160*/  FSEL R33, R33, -INF , !P3 ;  /* 0xff80000021217808 */ /* 0x000fe40005800000 */
[----:B------:R-:W-:Y:S02]  /*7170*/  FSEL R35, R35, -INF , !P0 ;  /* 0xff80000023237808 */ /* 0x000fe40004000000 */
[C---:B------:R-:W-:Y:S02]  /*7180*/  ISETP.GE.AND P3, PT, R6.reuse, R235, PT ;  /* 0x000000eb0600720c */ /* 0x040fe40003f66270 */
[----:B------:R-:W-:Y:S02]  /*7190*/  ISETP.GE.AND P0, PT, R6, R233, PT ;  /* 0x000000e90600720c */ /* 0x000fe40003f06270 */
[----:B------:R-:W-:-:S02]  /*71a0*/  FSEL R53, R40, -INF , !P5 ;  /* 0xff80000028357808 */ /* 0x000fc40006800000 */
[----:B------:R-:W-:Y:S02]  /*71b0*/  FSEL R45, R42, -INF , !P2 ;  /* 0xff8000002a2d7808 */ /* 0x000fe40005000000 */
[C---:B------:R-:W-:Y:S02]  /*71c0*/  ISETP.GE.AND P5, PT, R4.reuse, R235, PT ;  /* 0x000000eb0400720c */ /* 0x040fe40003fa6270 */
[----:B------:R-:W-:Y:S02]  /*71d0*/  ISETP.GE.AND P2, PT, R4, R233, PT ;  /* 0x000000e90400720c */ /* 0x000fe40003f46270 */
[C---:B------:R-:W-:Y:S02]  /*71e0*/  ISETP.LT.OR P3, PT, R6.reuse, R236, P3 ;  /* 0x000000ec0600720c */ /* 0x040fe40001f61670 */
[----:B------:R-:W-:Y:S02]  /*71f0*/  ISETP.LT.OR P0, PT, R6, R234, P0 ;  /* 0x000000ea0600720c */ /* 0x000fe40000701670 */
[----:B------:R-:W-:-:S02]  /*7200*/  FMNMX.FTZ R6, R3, R51, !PT ;  /* 0x0000003303067209 */ /* 0x000fc40007810000 */
[C---:B------:R-:W-:Y:S02]  /*7210*/  ISETP.LT.OR P5, PT, R4.reuse, R236, P5 ;  /* 0x000000ec0400720c */ /* 0x040fe40002fa1670 */
[----:B------:R-:W-:Y:S01]  /*7220*/  ISETP.LT.OR P2, PT, R4, R234, P2 ;  /* 0x000000ea0400720c */ /* 0x000fe20001741670 */
[----:B------:R-:W-:Y:S01]  /*7230*/  VIADD R4, R2, 0x20 ;  /* 0x0000002002047836 */ /* 0x000fe20000000000 */
[----:B------:R-:W-:Y:S02]  /*7240*/  FMNMX.FTZ R6, R53, R6, !PT ;  /* 0x0000000635067209 */ /* 0x000fe40007810000 */
[----:B------:R-:W-:Y:S02]  /*7250*/  FSEL R19, R36, -INF , !P4 ;  /* 0xff80000024137808 */ /* 0x000fe40006000000 */
[----:B------:R-:W-:Y:S02]  /*7260*/  FSEL R13, R38, -INF , !P1 ;  /* 0xff800000260d7808 */ /* 0x000fe40004800000 */
[----:B------:R-:W-:-:S02]  /*7270*/  ISETP.GE.AND P4, PT, R4, R235, PT ;  /* 0x000000eb0400720c */ /* 0x000fc40003f86270 */
[C---:B------:R-:W-:Y:S02]  /*7280*/  ISETP.GE.AND P1, PT, R4.reuse, R233, PT ;  /* 0x000000e90400720c */ /* 0x040fe40003f26270 */
[----:B------:R-:W-:Y:S02]  /*7290*/  FMNMX.FTZ R6, R41, R6, !PT ;  /* 0x0000000629067209 */ /* 0x000fe40007810000 */
[----:B------:R-:W-:Y:S02]  /*72a0*/  FSEL R187, R29, -INF , !P3 ;  /* 0xff8000001dbb7808 */ /* 0x000fe40005800000 */
[----:B------:R-:W-:Y:S02]  /*72b0*/  FSEL R193, R31, -INF , !P0 ;  /* 0xff8000001fc17808 */ /* 0x000fe40004000000 */
[C---:B------:R-:W-:Y:S02]  /*72c0*/  ISETP.LT.OR P4, PT, R4.reuse, R236, P4 ;  /* 0x000000ec0400720c */ /* 0x040fe40002781670 */
[----:B------:R-:W-:Y:S01]  /*72d0*/  ISETP.LT.OR P1, PT, R4, R234, P1 ;  /* 0x000000ea0400720c */ /* 0x000fe20000f21670 */
[----:B------:R-:W-:Y:S01]  /*72e0*/  VIADD R4, R2, 0x28 ;  /* 0x0000002802047836 */ /* 0x000fe20000000000 */
[----:B------:R-:W-:-:S02]  /*72f0*/  ISETP.GE.AND P3, PT, R8, R235, PT ;  /* 0x000000eb0800720c */ /* 0x000fc40003f66270 */
[----:B------:R-:W-:Y:S02]  /*7300*/  ISETP.GE.AND P0, PT, R8, R233, PT ;  /* 0x000000e90800720c */ /* 0x000fe40003f06270 */
[----:B------:R-:W-:Y:S01]  /*7310*/  FMNMX.FTZ R10, R19, R6, !PT ;  /* 0x00000006130a7209 */ /* 0x000fe20007810000 */
[----:B------:R-:W-:Y:S01]  /*7320*/  VIADD R6, R2, 0x31 ;  /* 0x0000003102067836 */ /* 0x000fe20000000000 */
[----:B------:R-:W-:Y:S02]  /*7330*/  FSEL R15, R32, -INF , !P5 ;  /* 0xff800000200f7808 */ /* 0x000fe40006800000 */
[C---:B------:R-:W-:Y:S02]  /*7340*/  ISETP.LT.OR P3, PT, R8.reuse, R236, P3 ;  /* 0x000000ec0800720c */ /* 0x040fe40001f61670 */
[----:B------:R-:W-:Y:S02]  /*7350*/  FMNMX.FTZ R10, R17, R10, !PT ;  /* 0x0000000a110a7209 */ /* 0x000fe40007810000 */
[----:B------:R-:W-:-:S02]  /*7360*/  ISETP.LT.OR P0, PT, R8, R234, P0 ;  /* 0x000000ea0800720c */ /* 0x000fc40000701670 */
[----:B------:R-:W-:Y:S02]  /*7370*/  FSEL R9, R34, -INF , !P2 ;  /* 0xff80000022097808 */ /* 0x000fe40005000000 */
[----:B------:R-:W-:Y:S02]  /*7380*/  FMNMX.FTZ R8, R49, R47, !PT ;  /* 0x0000002f31087209 */ /* 0x000fe40007810000 */
[C---:B------:R-:W-:Y:S02]  /*7390*/  ISETP.GE.AND P5, PT, R4.reuse, R235, PT ;  /* 0x000000eb0400720c */ /* 0x040fe40003fa6270 */
[----:B------:R-:W-:Y:S02]  /*73a0*/  ISETP.GE.AND P2, PT, R4, R233, PT ;  /* 0x000000e90400720c */ /* 0x000fe40003f46270 */
[----:B------:R-:W-:Y:S02]  /*73b0*/  FMNMX.FTZ R10, R15, R10, !PT ;  /* 0x0000000a0f0a7209 */ /* 0x000fe40007810000 */
[----:B------:R-:W-:-:S02]  /*73c0*/  FMNMX.FTZ R8, R45, R8, !PT ;  /* 0x000000082d087209 */ /* 0x000fc40007810000 */
[C---:B------:R-:W-:Y:S02]  /*73d0*/  ISETP.LT.OR P5, PT, R4.reuse, R236, P5 ;  /* 0x000000ec0400720c */ /* 0x040fe40002fa1670 */
[----:B------:R-:W-:Y:S01]  /*73e0*/  ISETP.LT.OR P2, PT, R4, R234, P2 ;  /* 0x000000ea0400720c */ /* 0x000fe20001741670 */
[----:B------:R-:W-:Y:S01]  /*73f0*/  VIADD R4, R2, 0x29 ;  /* 0x0000002902047836 */ /* 0x000fe20000000000 */
[----:B------:R-:W-:Y:S02]  /*7400*/  FSEL R182, R28, -INF , !P4 ;  /* 0xff8000001cb67808 */ /* 0x000fe40006000000 */
[----:B------:R-:W-:Y:S02]  /*7410*/  FMNMX.FTZ R29, R33, R10, !PT ;  /* 0x0000000a211d7209 */ /* 0x000fe40007810000 */
[----:B------:R-:W-:Y:S02]  /*7420*/  FMNMX.FTZ R8, R43, R8, !PT ;  /* 0x000000082b087209 */ /* 0x000fe40007810000 */
[----:B------:R-:W-:-:S02]  /*7430*/  ISETP.GE.AND P4, PT, R4, R235, PT ;  /* 0x000000eb0400720c */ /* 0x000fc40003f86270 */
[----:B------:R-:W-:Y:S02]  /*7440*/  FMNMX.FTZ R10, R182, R29, !PT ;  /* 0x0000001db60a7209 */ /* 0x000fe40007810000 */
[----:B------:R-:W-:Y:S02]  /*7450*/  FSEL R249, R30, -INF , !P1 ;  /* 0xff8000001ef97808 */ /* 0x000fe40004800000 */
[----:B------:R-:W-:Y:S01]  /*7460*/  FMNMX.FTZ R8, R13, R8, !PT ;  /* 0x000000080d087209 */ /* 0x000fe20007810000 */
[----:B------:R-:W-:Y:S01]  /*7470*/  LDSM.16.MT88.4 R28, [R220+0x12800] ;  /* 0x01280000dc1c783b */ /* 0x000fe20000004200 */
[C---:B------:R-:W-:Y:S02]  /*7480*/  ISETP.GE.AND P1, PT, R4.reuse, R233, PT ;  /* 0x000000e90400720c */ /* 0x040fe40003f26270 */
[----:B------:R-:W-:Y:S02]  /*7490*/  ISETP.LT.OR P4, PT, R4, R236, P4 ;  /* 0x000000ec0400720c */ /* 0x000fe40002781670 */
[----:B------:R-:W-:-:S02]  /*74a0*/  FSEL R251, R24, -INF , !P5 ;  /* 0xff80000018fb7808 */ /* 0x000fc40006800000 */
[----:B------:R-:W-:Y:S02]  /*74b0*/  FMNMX.FTZ R10, R187, R10, !PT ;  /* 0x0000000abb0a7209 */ /* 0x000fe40007810000 */
[----:B------:R-:W-:Y:S02]  /*74c0*/  FMNMX.FTZ R8, R11, R8, !PT ;  /* 0x000000080b087209 */ /* 0x000fe40007810000 */
[----:B------:R-:W-:Y:S01]  /*74d0*/  ISETP.LT.OR P1, PT, R4, R234, P1 ;  /* 0x000000ea0400720c */ /* 0x000fe20000f21670 */
[----:B------:R-:W-:Y:S01]  /*74e0*/  VIADD R4, R2, 0x38 ;  /* 0x0000003802047836 */ /* 0x000fe20000000000 */
[----:B------:R-:W-:Y:S01]  /*74f0*/  ISETP.GE.AND P5, PT, R6, R235, PT ;  /* 0x000000eb0600720c */ /* 0x000fe20003fa6270 */
[----:B------:R-:W-:Y:S01]  /*7500*/  VIADD R2, R2, 0x39 ;  /* 0x0000003902027836 */ /* 0x000fe20000000000 */
[----:B------:R-:W-:Y:S02]  /*7510*/  FSEL R189, R25, -INF , !P4 ;  /* 0xff80000019bd7808 */ /* 0x000fe40006000000 */
[----:B------:R-:W-:-:S02]  /*7520*/  FMNMX.FTZ R10, R251, R10, !PT ;  /* 0x0000000afb0a7209 */ /* 0x000fc40007810000 */
[----:B------:R-:W-:Y:S02]  /*7530*/  FMNMX.FTZ R8, R9, R8, !PT ;  /* 0x0000000809087209 */ /* 0x000fe40007810000 */
[----:B------:R-:W-:Y:S02]  /*7540*/  ISETP.GE.AND P4, PT, R4, R235, PT ;  /* 0x000000eb0400720c */ /* 0x000fe40003f86270 */
[----:B------:R-:W-:Y:S02]  /*7550*/  FSEL R243, R20, -INF , !P3 ;  /* 0xff80000014f37808 */ /* 0x000fe40005800000 */
[----:B------:R-:W-:Y:S02]  /*7560*/  ISETP.LT.OR P5, PT, R6, R236, P5 ;  /* 0x000000ec0600720c */ /* 0x000fe40002fa1670 */
[----:B------:R-:W-:Y:S02]  /*7570*/  FMNMX.FTZ R10, R189, R10, !PT ;  /* 0x0000000abd0a7209 */ /* 0x000fe40007810000 */
[----:B------:R-:W-:-:S02]  /*7580*/  FMNMX.FTZ R8, R35, R8, !PT ;  /* 0x0000000823087209 */ /* 0x000fc40007810000 */
[----:B------:R-:W-:Y:S02]  /*7590*/  ISETP.LT.OR P4, PT, R4, R236, P4 ;  /* 0x000000ec0400720c */ /* 0x000fe40002781670 */
[----:B------:R-:W-:Y:S02]  /*75a0*/  FSEL R241, R21, -INF , !P5 ;  /* 0xff80000015f17808 */ /* 0x000fe40006800000 */
[----:B------:R-:W-:Y:S02]  /*75b0*/  FMNMX.FTZ R10, R243, R10, !PT ;  /* 0x0000000af30a7209 */ /* 0x000fe40007810000 */
[----:B------:R-:W-:Y:S02]  /*75c0*/  ISETP.GE.AND P3, PT, R2, R235, PT ;  /* 0x000000eb0200720c */ /* 0x000fe40003f66270 */
[----:B------:R-:W-:Y:S02]  /*75d0*/  FMNMX.FTZ R8, R249, R8, !PT ;  /* 0x00000008f9087209 */ /* 0x000fe40007810000 */
[----:B------:R-:W-:-:S02]  /*75e0*/  FSEL R239, R72, -INF , !P4 ;  /* 0xff80000048ef7808 */ /* 0x000fc40006000000 */
[----:B------:R-:W-:Y:S02]  /*75f0*/  FMNMX.FTZ R10, R241, R10, !PT ;  /* 0x0000000af10a7209 */ /* 0x000fe40007810000 */
[----:B------:R-:W-:Y:S02]  /*7600*/  ISETP.LT.OR P3, PT, R2, R236, P3 ;  /* 0x000000ec0200720c */ /* 0x000fe40001f61670 */
[----:B------:R-:W-:Y:S02]  /*7610*/  FSEL R245, R26, -INF , !P2 ;  /* 0xff8000001af57808 */ /* 0x000fe40005000000 */
[----:B------:R-:W-:Y:S02]  /*7620*/  FMNMX.FTZ R8, R193, R8, !PT ;  /* 0x00000008c1087209 */ /* 0x000fe40007810000 */
[----:B------:R-:W-:Y:S02]  /*7630*/  FSEL R197, R27, -INF , !P1 ;  /* 0xff8000001bc57808 */ /* 0x000fe40004800000 */
[----:B------:R-:W-:-:S02]  /*7640*/  FMNMX.FTZ R12, R239, R10, !PT ;  /* 0x0000000aef0c7209 */ /* 0x000fc40007810000 */
[-C--:B------:R-:W-:Y:S02]  /*7650*/  ISETP.GE.AND P1, PT, R4, R233.reuse, PT ;  /* 0x000000e90400720c */ /* 0x080fe40003f26270 */
[----:B------:R-:W-:Y:S02]  /*7660*/  FSEL R203, R73, -INF , !P3 ;  /* 0xff80000049cb7808 */ /* 0x000fe40005800000 */
[----:B------:R-:W-:Y:S02]  /*7670*/  ISETP.GE.AND P2, PT, R6, R233, PT ;  /* 0x000000e90600720c */ /* 0x000fe40003f46270 */
[----:B------:R-:W-:Y:S02]  /*7680*/  FMNMX.FTZ R10, R245, R8, !PT ;  /* 0x00000008f50a7209 */ /* 0x000fe40007810000 */
[----:B------:R-:W-:Y:S02]  /*7690*/  ISETP.LT.OR P1, PT, R4, R234, P1 ;  /* 0x000000ea0400720c */ /* 0x000fe40000f21670 */
[----:B------:R-:W-:-:S02]  /*76a0*/  FMNMX.FTZ R8, R203, R12, !PT ;  /* 0x0000000ccb087209 */ /* 0x000fc40007810000 */
[----:B------:R-:W-:Y:S02]  /*76b0*/  ISETP.LT.OR P2, PT, R6, R234, P2 ;  /* 0x000000ea0600720c */ /* 0x000fe40001741670 */
[----:B------:R-:W-:Y:S01]  /*76c0*/  FSEL R201, R22, -INF , !P0 ;  /* 0xff80000016c97808 */ /* 0x000fe20004000000 */
[----:B------:R-:W1:Y:S01]  /*76d0*/  SHFL.BFLY PT, R21, R8, 0x2, 0x1f ;  /* 0x0c401f0008157f89 */ /* 0x000e6200000e0000 */
[----:B------:R-:W-:Y:S02]  /*76e0*/  FMNMX.FTZ R4, R197, R10, !PT ;  /* 0x0000000ac5047209 */ /* 0x000fe40007810000 */
[----:B------:R-:W-:Y:S02]  /*76f0*/  ISETP.GE.AND P0, PT, R2, R233, PT ;  /* 0x000000e90200720c */ /* 0x000fe40003f06270 */
[----:B------:R-:W-:Y:S02]  /*7700*/  FSEL R199, R23, -INF , !P2 ;  /* 0xff80000017c77808 */ /* 0x000fe40005000000 */
[----:B------:R-:W-:-:S02]  /*7710*/  FMNMX.FTZ R4, R201, R4, !PT ;  /* 0x00000004c9047209 */ /* 0x000fc40007810000 */
[----:B------:R-:W-:Y:S02]  /*7720*/  ISETP.LT.OR P0, PT, R2, R234, P0 ;  /* 0x000000ea0200720c */ /* 0x000fe40000701670 */
[----:B------:R-:W-:Y:S02]  /*7730*/  FSEL R195, R74, -INF , !P1 ;  /* 0xff8000004ac37808 */ /* 0x000fe40004800000 */
[----:B------:R-:W-:Y:S02]  /*7740*/  FMNMX.FTZ R4, R199, R4, !PT ;  /* 0x00000004c7047209 */ /* 0x000fe40007810000 */
[----:B------:R-:W-:Y:S02]  /*7750*/  FSEL R191, R75, -INF , !P0 ;  /* 0xff8000004bbf7808 */ /* 0x000fe40004000000 */
[----:B------:R-:W-:Y:S01]  /*7760*/  FMNMX.FTZ R4, R195, R4, !PT ;  /* 0x00000004c3047209 */ /* 0x000fe20007810000 */
[----:B------:R-:W-:Y:S03]  /*7770*/  LDSM.16.MT88.4 R72, [R224+0x14000] ;  /* 0x01400000e048783b */ /* 0x000fe60000004200 */
[----:B------:R-:W-:-:S02]  /*7780*/  FMNMX.FTZ R25, R191, R4, !PT ;  /* 0x00000004bf197209 */ /* 0x000fc40007810000 */
[----:B-1----:R-:W-:-:S03]  /*7790*/  FMNMX.FTZ R23, R8, R21, !PT ;  /* 0x0000001508177209 */ /* 0x002fc60007810000 */
[----:B------:R-:W1:Y:S04]  /*77a0*/  SHFL.BFLY PT, R2, R25, 0x2, 0x1f ;  /* 0x0c401f0019027f89 */ /* 0x000e6800000e0000 */
[----:B------:R-:W2:Y:S01]  /*77b0*/  SHFL.BFLY PT, R164, R23, 0x1, 0x1f ;  /* 0x0c201f0017a47f89 */ /* 0x000ea200000e0000 */
[----:B-1----:R-:W-:-:S03]  /*77c0*/  FMNMX.FTZ R21, R25, R2, !PT ;  /* 0x0000000219157209 */ /* 0x002fc60007810000 */
[----:B------:R-:W-:Y:S01]  /*77d0*/  LDSM.16.MT88.4 R24, [R220+0x16000] ;  /* 0x01600000dc18783b */ /* 0x000fe20000004200 */
[----:B--2---:R-:W-:-:S03]  /*77e0*/  FMNMX.FTZ R164, R23, R164, !PT ;  /* 0x000000a417a47209 */ /* 0x004fc60007810000 */
[----:B------:R-:W1:Y:S01]  /*77f0*/  SHFL.BFLY PT, R2, R21, 0x1, 0x1f ;  /* 0x0c201f0015027f89 */ /* 0x000e6200000e0000 */
[C---:B------:R-:W-:Y:S01]  /*7800*/  FSETP.NEU.FTZ.AND P0, PT, R164.reuse, -INF , PT ;  /* 0xff800000a400780b */ /* 0x040fe20003f1d000 */
[----:B------:R-:W-:-:S05]  /*7810*/  FMUL.FTZ R192, R164, UR14 ;  /* 0x0000000ea4c07c20 */ /* 0x000fca0008410000 */
[----:B------:R-:W-:-:S05]  /*7820*/  FSEL R192, R192, RZ, P0 ;  /* 0x000000ffc0c07208 */ /* 0x000fca0000000000 */
        /* <DEDUP_REMOVED lines=8> */
[----:B------:R-:W2:Y:S01]  /*78b0*/  LDSM.16.MT88.4 R16, [R222+0x10800] ;  /* 0x01080000de10783b */ /* 0x000ea20000004200 */
[--C-:B------:R-:W-:Y:S01]  /*78c0*/  FFMA.FTZ R182, R182, UR14, -R192.reuse ;  /* 0x0000000eb6b67c23 */ /* 0x100fe200080108c0 */
[--C-:B------:R-:W-:Y:S01]  /*78d0*/  FFMA.FTZ R187, R187, UR14, -R192.reuse ;  /* 0x0000000ebbbb7c23 */ /* 0x100fe200080108c0 */
[----:B-1----:R-:W-:Y:S01]  /*78e0*/  FMNMX.FTZ R3, R21, R2, !PT ;  /* 0x0000000215037209 */ /* 0x002fe20007810000 */
[--C-:B------:R-:W-:Y:S01]  /*78f0*/  FFMA.FTZ R2, R33, UR14, -R192.reuse ;  /* 0x0000000e21027c23 */ /* 0x100fe200080108c0 */
[----:B------:R-:W-:Y:S01]  /*7900*/  LDSM.16.MT88.4 R20, [R224+0x10800] ;  /* 0x01080000e014783b */ /* 0x000fe20000004200 */
[----:B------:R-:W1:Y:S01]  /*7910*/  MUFU.EX2 R178, R178 ;  /* 0x000000b200b27308 */ /* 0x000e620000000800 */
[C---:B------:R-:W-:Y:S01]  /*7920*/  FSETP.NEU.FTZ.AND P0, PT, R3.reuse, -INF , PT ;  /* 0xff8000000300780b */ /* 0x040fe20003f1d000 */
[----:B------:R-:W-:Y:S01]  /*7930*/  FMUL.FTZ R188, R3, UR14 ;  /* 0x0000000e03bc7c20 */ /* 0x000fe20008410000 */
[--C-:B------:R-:W-:Y:S01]  /*7940*/  FFMA.FTZ R184, R251, UR14, -R192.reuse ;  /* 0x0000000efbb87c23 */ /* 0x100fe200080108c0 */
[--C-:B------:R-:W-:Y:S01]  /*7950*/  FFMA.FTZ R189, R189, UR14, -R192.reuse ;  /* 0x0000000ebdbd7c23 */ /* 0x100fe200080108c0 */
[--C-:B------:R-:W-:Y:S01]  /*7960*/  FFMA.FTZ R194, R243, UR14, -R192.reuse ;  /* 0x0000000ef3c27c23 */ /* 0x100fe200080108c0 */
[--C-:B------:R-:W-:Y:S01]  /*7970*/  FFMA.FTZ R241, R241, UR14, -R192.reuse ;  /* 0x0000000ef1f17c23 */ /* 0x100fe200080108c0 */
[----:B------:R-:W-:Y:S01]  /*7980*/  FSEL R188, R188, RZ, P0 ;  /* 0x000000ffbcbc7208 */ /* 0x000fe20000000000 */
[----:B------:R-:W-:Y:S01]  /*7990*/  MUFU.EX2 R181, R181 ;  /* 0x000000b500b57308 */ /* 0x000fe20000000800 */
[----:B------:R-:W-:Y:S01]  /*79a0*/  FFMA.FTZ R196, R239, UR14, -R192 ;  /* 0x0000000eefc47c23 */ /* 0x000fe200080108c0 */
[----:B------:R-:W-:-:S02]  /*79b0*/  LEA R240, P0, R165, UR18, 0x1 ;  /* 0x00000012a5f07c11 */ /* 0x000fc4000f8008ff */
        /* <DEDUP_REMOVED lines=8> */
[----:B------:R-:W4:Y:S01]  /*7a40*/  LDSM.16.MT88.4 R12, [R221+0x10800] ;  /* 0x01080000dd0c783b */ /* 0x000f220000004200 */
[----:B-1----:R-:W-:Y:S01]  /*7a50*/  F2FP.F16.F32.PACK_AB R128, R178, R183 ;  /* 0x000000b7b280723e */ /* 0x002fe200000000ff */
[--C-:B------:R-:W-:Y:S01]  /*7a60*/  FFMA.FTZ R0, R35, UR14, -R188.reuse ;  /* 0x0000000e23007c23 */ /* 0x100fe200080108bc */
[--C-:B------:R-:W-:Y:S01]  /*7a70*/  FFMA.FTZ R186, R249, UR14, -R188.reuse ;  /* 0x0000000ef9ba7c23 */ /* 0x100fe200080108bc */
[----:B------:R-:W-:Y:S01]  /*7a80*/  MUFU.EX2 R180, R180 ;  /* 0x000000b400b47308 */ /* 0x000fe20000000800 */
[----:B------:R-:W1:Y:S01]  /*7a90*/  LDSM.16.MT88.4 R8, [R220+0x10800] ;  /* 0x01080000dc08783b */ /* 0x000e620000004200 */
[--C-:B------:R-:W-:Y:S01]  /*7aa0*/  FFMA.FTZ R193, R193, UR14, -R188.reuse ;  /* 0x0000000ec1c17c23 */ /* 0x100fe200080108bc */
[--C-:B------:R-:W-:Y:S01]  /*7ab0*/  FFMA.FTZ R190, R245, UR14, -R188.reuse ;  /* 0x0000000ef5be7c23 */ /* 0x100fe200080108bc */
[----:B------:R-:W-:Y:S01]  /*7ac0*/  FFMA.FTZ R197, R197, UR14, -R188 ;  /* 0x0000000ec5c57c23 */ /* 0x000fe200080108bc */
[----:B------:R-:W-:Y:S01]  /*7ad0*/  LDSM.16.MT88.4 R48, [R222+0x12000] ;  /* 0x01200000de30783b */ /* 0x000fe20000004200 */
[----:B------:R-:W-:Y:S01]  /*7ae0*/  FFMA.FTZ R245, R203, UR14, -R192 ;  /* 0x0000000ecbf57c23 */ /* 0x000fe200080108c0 */
[--C-:B------:R-:W-:Y:S01]  /*7af0*/  FFMA.FTZ R192, R201, UR14, -R188.reuse ;  /* 0x0000000ec9c07c23 */ /* 0x100fe200080108bc */
[----:B------:R-:W5:Y:S01]  /*7b00*/  MUFU.EX2 R185, R185 ;  /* 0x000000b900b97308 */ /* 0x000f620000000800 */
[----:B---3--:R-:W-:Y:S01]  /*7b10*/  F2FP.F16.F32.PACK_AB R130, R174, R181 ;  /* 0x000000b5ae82723e */ /* 0x008fe200000000ff */
[----:B------:R-:W-:Y:S01]  /*7b20*/  LDSM.16.MT88.4 R40, [R224+0x12000] ;  /* 0x01200000e028783b */ /* 0x000fe20000004200 */
[--C-:B------:R-:W-:Y:S01]  /*7b30*/  FFMA.FTZ R199, R199, UR14, -R188.reuse ;  /* 0x0000000ec7c77c23 */ /* 0x100fe200080108bc */
[--C-:B------:R-:W-:Y:S01]  /*7b40*/  FFMA.FTZ R195, R195, UR14, -R188.reuse ;  /* 0x0000000ec3c37c23 */ /* 0x100fe200080108bc */
[----:B------:R-:W-:Y:S01]  /*7b50*/  FFMA.FTZ R188, R191, UR14, -R188 ;  /* 0x0000000ebfbc7c23 */ /* 0x000fe200080108bc */
[----:B------:R-:W-:Y:S01]  /*7b60*/  LDSM.16.MT88.4 R32, [R224+0x12800] ;  /* 0x01280000e020783b */ /* 0x000fe20000004200 */
[----:B------:R-:W-:Y:S01]  /*7b70*/  FADD.FTZ R178, R183, R178 ;  /* 0x000000b2b7b27221 */ /* 0x000fe20000010000 */
[----:B------:R-:W-:Y:S03]  /*7b80*/  MUFU.EX2 R179, R179 ;  /* 0x000000b300b37308 */ /* 0x000fe60000000800 */
[----:B------:R-:W-:-:S04]  /*7b90*/  FADD.FTZ R181, R181, R178 ;  /* 0x000000b2b5b57221 */ /* 0x000fc80000010000 */
[----:B------:R-:W-:Y:S01]  /*7ba0*/  FADD.FTZ R174, R174, R181 ;  /* 0x000000b5aeae7221 */ /* 0x000fe20000010000 */
[----:B------:R-:W3:Y:S01]  /*7bb0*/  MUFU.EX2 R176, R176 ;  /* 0x000000b000b07308 */ /* 0x000ee20000000800 */
[----:B-----5:R-:W-:Y:S01]  /*7bc0*/  F2FP.F16.F32.PACK_AB R129, R185, R180 ;  /* 0x000000b4b981723e */ /* 0x020fe200000000ff */
[----:B------:R-:W-:-:S06]  /*7bd0*/  FADD.FTZ R180, R180, R185 ;  /* 0x000000b9b4b47221 */ /* 0x000fcc0000010000 */
[----:B------:R-:W-:Y:S08]  /*7be0*/  MUFU.EX2 R177, R177 ;  /* 0x000000b100b17308 */ /* 0x000ff00000000800 */
[----:B------:R-:W5:Y:S01]  /*7bf0*/  MUFU.EX2 R172, R172 ;  /* 0x000000ac00ac7308 */ /* 0x000f620000000800 */
[----:B---3--:R-:W-:Y:S01]  /*7c00*/  F2FP.F16.F32.PACK_AB R131, R176, R179 ;  /* 0x000000b3b083723e */ /* 0x008fe200000000ff */
[----:B------:R-:W-:-:S04]  /*7c10*/  FADD.FTZ R179, R179, R180 ;  /* 0x000000b4b3b37221 */ /* 0x000fc80000010000 */
[----:B------:R-:W-:Y:S02]  /*7c20*/  FADD.FTZ R176, R176, R179 ;  /* 0x000000b3b0b07221 */ /* 0x000fe40000010000 */
[C---:B------:R-:W-:Y:S01]  /*7c30*/  HMMA.16816.F32 R152, R128.reuse, R148, RZ ;  /* 0x000000948098723c */ /* 0x040fe200000018ff */
[----:B------:R-:W-:Y:S05]  /*7c40*/  MUFU.EX2 R173, R173 ;  /* 0x000000ad00ad7308 */ /* 0x000fea0000000800 */
[C---:B------:R-:W-:Y:S03]  /*7c50*/  HMMA.16816.F32 R144, R128.reuse, R140, RZ ;  /* 0x0000008c8090723c */ /* 0x040fe600000018ff */
[----:B------:R-:W3:Y:S01]  /*7c60*/  MUFU.EX2 R2, R2 ;  /* 0x0000000200027308 */ /* 0x000ee20000000800 */
[C---:B-----5:R-:W-:Y:S01]  /*7c70*/  F2FP.F16.F32.PACK_AB R4, R172.reuse, R177 ;  /* 0x000000b1ac04723e */ /* 0x060fe200000000ff */
[----:B------:R-:W-:Y:S01]  /*7c80*/  FADD.FTZ R177, R177, R174 ;  /* 0x000000aeb1b17221 */ /* 0x000fe20000010000 */
[----:B------:R-:W-:Y:S03]  /*7c90*/  HMMA.16816.F32 R136, R128, R132, RZ ;  /* 0x000000848088723c */ /* 0x000fe600000018ff */
[----:B------:R-:W-:-:S02]  /*7ca0*/  FADD.FTZ R172, R172, R177 ;  /* 0x000000b1acac7221 */ /* 0x000fc40000010000 */
[----:B------:R-:W-:Y:S01]  /*7cb0*/  MUFU.EX2 R175, R175 ;  /* 0x000000af00af7308 */ /* 0x000fe20000000800 */
[C---:B------:R-:W-:Y:S06]  /*7cc0*/  HMMA.16816.F32 R148, R128.reuse, R150, RZ ;  /* 0x000000968094723c */ /* 0x040fec00000018ff */
[----:B------:R-:W-:Y:S01]  /*7cd0*/  HMMA.16816.F32 R140, R128, R142, RZ ;  /* 0x0000008e808c723c */ /* 0x000fe200000018ff */
[----:B------:R-:W5:Y:S01]  /*7ce0*/  MUFU.EX2 R170, R170 ;  /* 0x000000aa00aa7308 */ /* 0x000f620000000800 */
[----:B---3--:R-:W-:Y:S01]  /*7cf0*/  F2FP.F16.F32.PACK_AB R6, R2, R173 ;  /* 0x000000ad0206723e */ /* 0x008fe200000000ff */
[----:B------:R-:W-:-:S03]  /*7d00*/  FADD.FTZ R173, R173, R172 ;  /* 0x000000acadad7221 */ /* 0x000fc60000010000 */
[C---:B------:R-:W-:Y:S01]  /*7d10*/  HMMA.16816.F32 R132, R128.reuse, R134, RZ ;  /* 0x000000868084723c */ /* 0x040fe200000018ff */
[----:B------:R-:W-:Y:S02]  /*7d20*/  FADD.FTZ R173, R2, R173 ;  /* 0x000000ad02ad7221 */ /* 0x000fe40000010000 */
[----:B------:R-:W-:Y:S03]  /*7d30*/  MUFU.EX2 R171, R171 ;  /* 0x000000ab00ab7308 */ /* 0x000fe60000000800 */
[C---:B------:R-:W-:Y:S05]  /*7d40*/  HMMA.16816.F32 R160, R128.reuse, R156, RZ ;  /* 0x0000009c80a0723c */ /* 0x040fea00000018ff */
[----:B------:R-:W3:Y:S01]  /*7d50*/  MUFU.EX2 R0, R0 ;  /* 0x0000000000007308 */ /* 0x000ee20000000800 */
[----:B-----5:R-:W-:Y:S01]  /*7d60*/  F2FP.F16.F32.PACK_AB R5, R170, R175 ;  /* 0x000000afaa05723e */ /* 0x020fe200000000ff */
[----:B------:R-:W-:Y:S01]  /*7d70*/  HMMA.16816.F32 R156, R128, R158, RZ ;  /* 0x0000009e809c723c */ /* 0x000fe200000018ff */
[----:B------:R-:W-:-:S04]  /*7d80*/  FADD.FTZ R175, R175, R176 ;  /* 0x000000b0afaf7221 */ /* 0x000fc80000010000 */
[----:B------:R-:W-:Y:S01]  /*7d90*/  FADD.FTZ R170, R170, R175 ;  /* 0x000000afaaaa7221 */ /* 0x000fe20000010000 */
[C---:B------:R-:W-:Y:S01]  /*7da0*/  HMMA.16816.F32 R52, R128.reuse, R56, RZ ;  /* 0x000000388034723c */ /* 0x040fe200000018ff */
[----:B------:R-:W-:Y:S05]  /*7db0*/  MUFU.EX2 R182, R182 ;  /* 0x000000b600b67308 */ /* 0x000fea0000000800 */
[----:B------:R-:W-:Y:S01]  /*7dc0*/  HMMA.16816.F32 R68, R128, R72, RZ ;  /* 0x000000488044723c */ /* 0x000fe200000018ff */
[----:B---3--:R-:W-:Y:S02]  /*7dd0*/  F2FP.F16.F32.PACK_AB R7, R0, R171 ;  /* 0x000000ab0007723e */ /* 0x008fe400000000ff */
[----:B------:R-:W3:Y:S01]  /*7de0*/  MUFU.EX2 R187, R187 ;  /* 0x000000bb00bb7308 */ /* 0x000ee20000000800 */
[----:B------:R-:W-:-:S02]  /*7df0*/  FADD.FTZ R171, R171, R170 ;  /* 0x000000aaabab7221 */ /* 0x000fc40000010000 */
[----:B------:R-:W-:Y:S02]  /*7e00*/  HMMA.16816.F32 R76, R128, R80, RZ ;  /* 0x00000050804c723c */ /* 0x000fe400000018ff */
[----:B------:R-:W-:-:S04]  /*7e10*/  FADD.FTZ R171, R0, R171 ;  /* 0x000000ab00ab7221 */ /* 0x000fc80000010000 */
[C---:B--2---:R-:W-:Y:S01]  /*7e20*/  HMMA.16816.F32 R152, R4.reuse, R16, R152 ;  /* 0x000000100498723c */ /* 0x044fe20000001898 */
[----:B------:R-:W-:Y:S05]  /*7e30*/  MUFU.EX2 R184, R184 ;  /* 0x000000b800b87308 */ /* 0x000fea0000000800 */
[C---:B------:R-:W-:Y:S01]  /*7e40*/  HMMA.16816.F32 R148, R4.reuse, R18, R148 ;  /* 0x000000120494723c */ /* 0x040fe20000001894 */
[----:B------:R-:W2:Y:S02]  /*7e50*/  LDSM.16.MT88.4 R16, [R221+0x12800] ;  /* 0x01280000dd10783b */ /* 0x000ea40000004200 */
[----:B------:R-:W5:Y:S03]  /*7e60*/  MUFU.EX2 R189, R189 ;  /* 0x000000bd00bd7308 */ /* 0x000f660000000800 */
[C---:B----4-:R-:W-:Y:S05]  /*7e70*/  HMMA.16816.F32 R144, R4.reuse, R12, R144 ;  /* 0x0000000c0490723c */ /* 0x050fea0000001890 */
[----:B------:R-:W-:Y:S01]  /*7e80*/  MUFU.EX2 R186, R186 ;  /* 0x000000ba00ba7308 */ /* 0x000fe20000000800 */
[C---:B------:R-:W-:Y:S01]  /*7e90*/  HMMA.16816.F32 R140, R4.reuse, R14, R140 ;  /* 0x0000000e048c723c */ /* 0x040fe2000000188c */
[----:B------:R-:W4:Y:S05]  /*7ea0*/  LDSM.16.MT88.4 R12, [R224+0x14800] ;  /* 0x01480000e00c783b */ /* 0x000f2a0000004200 */
[C---:B-1----:R-:W-:Y:S01]  /*7eb0*/  HMMA.16816.F32 R136, R4.reuse, R8, R136 ;  /* 0x000000080488723c */ /* 0x042fe20000001888 */
[----:B------:R-:W1:Y:S05]  /*7ec0*/  MUFU.EX2 R193, R193 ;  /* 0x000000c100c17308 */ /* 0x000e6a0000000800 */
[----:B------:R-:W-:Y:S01]  /*7ed0*/  HMMA.16816.F32 R132, R4, R10, R132 ;  /* 0x0000000a0484723c */ /* 0x000fe20000001884 */
[----:B------:R-:W3:Y:S02]  /*7ee0*/  LDSM.16.MT88.4 R8, [R222+0x14800] ;  /* 0x01480000de08783b */ /* 0x000ee40000004200 */
[----:B------:R-:W-:Y:S03]  /*7ef0*/  MUFU.EX2 R190, R190 ;  /* 0x000000be00be7308 */ /* 0x000fe60000000800 */
[C---:B------:R-:W-:Y:S05]  /*7f00*/  HMMA.16816.F32 R56, R128.reuse, R58, RZ ;  /* 0x0000003a8038723c */ /* 0x040fea00000018ff */
[----:B------:R-:W1:Y:S01]  /*7f10*/  MUFU.EX2 R197, R197 ;  /* 0x000000c500c57308 */ /* 0x000e620000000800 */
[C---:B------:R-:W-:Y:S06]  /*7f20*/  HMMA.16816.F32 R72, R128.reuse, R74, RZ ;  /* 0x0000004a8048723c */ /* 0x040fec00000018ff */
[----:B------:R-:W-:Y:S01]  /*7f30*/  HMMA.16816.F32 R80, R128, R82, RZ ;  /* 0x000000528050723c */ /* 0x000fe200000018ff */
[----:B------:R-:W-:Y:S05]  /*7f40*/  MUFU.EX2 R194, R194 ;  /* 0x000000c200c27308 */ /* 0x000fea0000000800 */
[C---:B------:R-:W-:Y:S03]  /*7f50*/  HMMA.16816.F32 R160, R4.reuse, R20, R160 ;  /* 0x0000001404a0723c */ /* 0x040fe600000018a0 */
[----:B------:R-:W1:Y:S03]  /*7f60*/  MUFU.EX2 R241, R241 ;  /* 0x000000f100f17308 */ /* 0x000e660000000800 */
[C---:B------:R-:W-:Y:S01]  /*7f70*/  HMMA.16816.F32 R156, R4.reuse, R22, R156 ;  /* 0x00000016049c723c */ /* 0x040fe2000000189c */
[----:B------:R-:W5:Y:S04]  /*7f80*/  LDSM.16.MT88.4 R20, [R222+0x12800] ;  /* 0x01280000de14783b */ /* 0x000f680000004200 */
[----:B------:R-:W-:Y:S01]  /*7f90*/  MUFU.EX2 R196, R196 ;  /* 0x000000c400c47308 */ /* 0x000fe20000000800 */
[C---:B--2---:R-:W-:Y:S06]  /*7fa0*/  HMMA.16816.F32 R52, R4.reuse, R16, R52 ;  /* 0x000000100434723c */ /* 0x044fec0000001834 */
[C---:B------:R-:W-:Y:S01]  /*7fb0*/  HMMA.16816.F32 R56, R4.reuse, R18, R56 ;  /* 0x000000120438723c */ /* 0x040fe20000001838 */
[----:B------:R-:W2:Y:S01]  /*7fc0*/  LDSM.16.MT88.4 R16, [R224+0x16800] ;  /* 0x01680000e010783b */ /* 0x000ea20000004200 */
[----:B------:R-:W1:Y:S04]  /*7fd0*/  MUFU.EX2 R245, R245 ;  /* 0x000000f500f57308 */ /* 0x000e680000000800 */
[C---:B----4-:R-:W-:Y:S04]  /*7fe0*/  HMMA.16816.F32 R68, R4.reuse, R12, R68 ;  /* 0x0000000c0444723c */ /* 0x050fe80000001844 */
[----:B------:R-:W-:Y:S02]  /*7ff0*/  MUFU.EX2 R192, R192 ;  /* 0x000000c000c07308 */ /* 0x000fe40000000800 */
[C---:B------:R-:W-:Y:S01]  /*8000*/  HMMA.16816.F32 R72, R4.reuse, R14, R72 ;  /* 0x0000000e0448723c */ /* 0x040fe20000001848 */
[----:B------:R-:W4:Y:S05]  /*8010*/  LDSM.16.MT88.4 R12, [R222+0x16800] ;  /* 0x01680000de0c783b */ /* 0x000f2a0000004200 */
[C---:B---3--:R-:W-:Y:S01]  /*8020*/  HMMA.16816.F32 R76, R4.reuse, R8, R76 ;  /* 0x00000008044c723c */ /* 0x048fe2000000184c */
[----:B------:R-:W3:Y:S05]  /*8030*/  MUFU.EX2 R199, R199 ;  /* 0x000000c700c77308 */ /* 0x000eea0000000800 */
[----:B------:R-:W-:Y:S01]  /*8040*/  HMMA.16816.F32 R80, R4, R10, R80 ;  /* 0x0000000a0450723c */ /* 0x000fe20000001850 */
[----:B------:R-:W1:Y:S02]  /*8050*/  LDSM.16.MT88.4 R8, [R221+0x16800] ;  /* 0x01680000dd08783b */ /* 0x000e640000004200 */
[----:B------:R-:W-:Y:S03]  /*8060*/  MUFU.EX2 R195, R195 ;  /* 0x000000c300c37308 */ /* 0x000fe60000000800 */
[C---:B------:R-:W-:Y:S05]  /*8070*/  HMMA.16816.F32 R44, R128.reuse, R48, RZ ;  /* 0x00000030802c723c */ /* 0x040fea00000018ff */
[----:B------:R-:W3:Y:S01]  /*8080*/  MUFU.EX2 R188, R188 ;  /* 0x000000bc00bc7308 */ /* 0x000ee20000000800 */
        /* <DEDUP_REMOVED lines=17> */
[----:B------:R-:W3:Y:S05]  /*81a0*/  LDSM.16.MT88.4 R24, [R221+0x14800] ;  /* 0x01480000dd18783b */ /* 0x000eea0000004200 */
[C---:B-----5:R-:W-:Y:S06]  /*81b0*/  HMMA.16816.F32 R44, R4.reuse, R20, R44 ;  /* 0x00000014042c723c */ /* 0x060fec000000182c */
[C---:B------:R-:W-:Y:S01]  /*81c0*/  HMMA.16816.F32 R48, R4.reuse, R22, R48 ;  /* 0x000000160430723c */ /* 0x040fe20000001830 */
[----:B------:R-:W5:Y:S05]  /*81d0*/  LDSM.16.MT88.4 R20, [R220+0x14800] ;  /* 0x01480000dc14783b */ /* 0x000f6a0000004200 */
[C---:B------:R-:W-:Y:S06]  /*81e0*/  HMMA.16816.F32 R60, R4.reuse, R28, R60 ;  /* 0x0000001c043c723c */ /* 0x040fec000000183c */
        /* <DEDUP_REMOVED lines=16> */
[----:B------:R-:W3:Y:S05]  /*82f0*/  LDSM.16.MT88.4 R24, [R224+0x11000] ;  /* 0x01100000e018783b */ /* 0x000eea0000004200 */
[C---:B-----5:R-:W-:Y:S06]  /*8300*/  HMMA.16816.F32 R92, R4.reuse, R20, R92 ;  /* 0x00000014045c723c */ /* 0x060fec000000185c */
[C---:B------:R-:W-:Y:S01]  /*8310*/  HMMA.16816.F32 R96, R4.reuse, R22, R96 ;  /* 0x000000160460723c */ /* 0x040fe20000001860 */
[----:B------:R-:W-:Y:S05]  /*8320*/  LDSM.16.MT88.4 R20, [R221+0x11000] ;  /* 0x01100000dd14783b */ /* 0x000fea0000004200 */
[C---:B------:R-:W-:Y:S06]  /*8330*/  HMMA.16816.F32 R124, R4.reuse, R28, R124 ;  /* 0x0000001c047c723c */ /* 0x040fec000000187c */
        /* <DEDUP_REMOVED lines=25> */
[----:B------:R-:W-:Y:S05]  /*84d0*/  LDSM.16.MT88.4 R24, [R224+0x15000] ;  /* 0x01500000e018783b */ /* 0x000fea0000004200 */
[C---:B--2---:R-:W-:Y:S06]  /*84e0*/  HMMA.16816.F32 R52, R4.reuse, R16, R52 ;  /* 0x000000100434723c */ /* 0x044fec0000001834 */
[C---:B------:R-:W-:Y:S01]  /*84f0*/  HMMA.16816.F32 R56, R4.reuse, R18, R56 ;  /* 0x000000120438723c */ /* 0x040fe20000001838 */
[----:B------:R-:W2:Y:S05]  /*8500*/  LDSM.16.MT88.4 R16, [R224+0x17000] ;  /* 0x01700000e010783b */ /* 0x000eaa0000004200 */
[C---:B----4-:R-:W-:Y:S06]  /*8510*/  HMMA.16816.F32 R76, R4.reuse, R12, R76 ;  /* 0x0000000c044c723c */ /* 0x050fec000000184c */
        /* <DEDUP_REMOVED lines=10> */
[----:B------:R-:W5:Y:S05]  /*85c0*/  LDSM.16.MT88.4 R32, [R220+0x17000] ;  /* 0x01700000dc20783b */ /* 0x000f6a0000004200 */
        /* <DEDUP_REMOVED lines=15> */
[C---:B----4-:R-:W-:Y:S06]  /*86c0*/  HMMA.16816.F32 R92, R4.reuse, R20, R92 ;  /* 0x00000014045c723c */ /* 0x050fec000000185c */
[C---:B------:R-:W-:Y:S01]  /*86d0*/  HMMA.16816.F32 R96, R4.reuse, R22, R96 ;  /* 0x000000160460723c */ /* 0x040fe20000001860 */
[----:B------:R-:W4:Y:S05]  /*86e0*/  LDSM.16.MT88.4 R20, [R222+0x13800] ;  /* 0x01380000de14783b */ /* 0x000f2a0000004200 */
        /* <DEDUP_REMOVED lines=11> */
[----:B------:R-:W-:Y:S01]  /*87a0*/  FADD.FTZ R196, R196, R241 ;  /* 0x000000f1c4c47221 */ /* 0x000fe20000010000 */
[----:B------:R-:W-:Y:S01]  /*87b0*/  LEA.HI.X R241, R165, UR19, R166, 0x1, P0 ;  /* 0x00000013a5f17c11 */ /* 0x000fe200080f0ca6 */
[----:B--2---:R-:W-:Y:S01]  /*87c0*/  HMMA.16816.F32 R160, R4, R16, R160 ;  /* 0x0000001004a0723c */ /* 0x004fe200000018a0 */
[----:B------:R-:W-:Y:S01]  /*87d0*/  FADD.FTZ R195, R195, R192 ;  /* 0x000000c0c3c37221 */ /* 0x000fe20000010000 */
[----:B------:R-:W-:-:S03]  /*87e0*/  FADD.FTZ R245, R245, R196 ;  /* 0x000000c4f5f57221 */ /* 0x000fc60000010000 */
[----:B------:R-:W-:Y:S01]  /*87f0*/  FADD.FTZ R243, R188, R195 ;  /* 0x000000c3bcf37221 */ /* 0x000fe20000010000 */
        /* <DEDUP_REMOVED lines=28> */
[C---:B-----5:R-:W-:Y:S06]  /*89c0*/  HMMA.16816.F32 R76, R4.reuse, R28, R76 ;  /* 0x0000001c044c723c */ /* 0x060fec000000184c */
[C---:B------:R-:W-:Y:S06]  /*89d0*/  HMMA.16816.F32 R80, R4.reuse, R30, R80 ;  /* 0x0000001e0450723c */ /* 0x040fec0000001850 */
[C---:B------:R-:W-:Y:S06]  /*89e0*/  HMMA.16816.F32 R84, R4.reuse, R24, R84 ;  /* 0x000000180454723c */ /* 0x040fec0000001854 */
[C---:B------:R-:W-:Y:S06]  /*89f0*/  HMMA.16816.F32 R88, R4.reuse, R26, R88 ;  /* 0x0000001a0458723c */ /* 0x040fec0000001858 */
[C---:B----4-:R-:W-:Y:S06]  /*8a00*/  HMMA.16816.F32 R100, R4.reuse, R20, R100 ;  /* 0x000000140464723c */ /* 0x050fec0000001864 */
[C---:B------:R-:W-:Y:S06]  /*8a10*/  HMMA.16816.F32 R104, R4.reuse, R22, R104 ;  /* 0x000000160468723c */ /* 0x040fec0000001868 */
[C---:B--2---:R-:W-:Y:S06]  /*8a20*/  HMMA.16816.F32 R108, R4.reuse, R16, R108 ;  /* 0x00000010046c723c */ /* 0x044fec000000186c */
[C---:B------:R-:W-:Y:S06]  /*8a30*/  HMMA.16816.F32 R112, R4.reuse, R18, R112 ;  /* 0x000000120470723c */ /* 0x040fec0000001870 */
[C---:B---3--:R-:W-:Y:S06]  /*8a40*/  HMMA.16816.F32 R116, R4.reuse, R12, R116 ;  /* 0x0000000c0474723c */ /* 0x048fec0000001874 */
[C---:B------:R-:W-:Y:S06]  /*8a50*/  HMMA.16816.F32 R120, R4.reuse, R14, R120 ;  /* 0x0000000e0478723c */ /* 0x040fec0000001878 */
[C---:B-1----:R-:W-:Y:S06]  /*8a60*/  HMMA.16816.F32 R124, R4.reuse, R8, R124 ;  /* 0x00000008047c723c */ /* 0x042fec000000187c */
        /* <DEDUP_REMOVED lines=58> */
[----:B------:R-:W-:Y:S01]  /*8e10*/  MOV R5, UR23 ;  /* 0x0000001700057c02 */ /* 0x000fe20008000f00 */
[----:B------:R-:W-:Y:S02]  /*8e20*/  IMAD.U32 R4, RZ, RZ, UR22 ;  /* 0x00000016ff047e24 */ /* 0x000fe4000f8e00ff */
[----:B------:R-:W-:Y:S02]  /*8e30*/  IMAD.U32 R6, RZ, RZ, UR32 ;  /* 0x00000020ff067e24 */ /* 0x000fe4000f8e00ff */
[----:B------:R-:W-:Y:S01]  /*8e40*/  IMAD.U32 R7, RZ, RZ, UR33 ;  /* 0x00000021ff077e24 */ /* 0x000fe2000f8e00ff */
[----:B------:R1:W2:Y:S04]  /*8e50*/  LDG.E R5, desc[UR26][R4.64] ;  /* 0x0000001a04057981 */ /* 0x0002a8000c1e1900 */
        /* <DEDUP_REMOVED lines=10> */
[----:B---3--:R-:W-:Y:S01]  /*8f00*/  MOV R6, R4 ;  /* 0x0000000400067202 */ /* 0x008fe20000000f00 */
[----:B------:R-:W-:Y:S01]  /*8f10*/  IMAD.U32 R7, RZ, RZ, UR4 ;  /* 0x00000004ff077e24 */ /* 0x000fe2000f8e00ff */
[----:B--2---:R-:W-:Y:S02]  /*8f20*/  IADD3 R2, -R5, R2, RZ ;  /* 0x0000000205027210 */ /* 0x004fe40007ffe1ff */
[----:B------:R-:W-:Y:S02]  /*8f30*/  MOV R5, UR23 ;  /* 0x0000001700057c02 */ /* 0x000fe40008000f00 */
[----:B------:R-:W-:Y:S01]  /*8f40*/  SHF.R.S32.HI R0, RZ, 0x1f, R2 ;  /* 0x0000001fff007819 */ /* 0x000fe20000011402 */
[----:B------:R-:W-:-:S04]  /*8f50*/  IMAD.WIDE.U32 R6, R2, UR16, R6 ;  /* 0x0000001002067c25 */ /* 0x000fc8000f8e0006 */
[----:B------:R-:W-:-:S04]  /*8f60*/  IMAD R5, R0, UR16, RZ ;  /* 0x0000001000057c24 */ /* 0x000fc8000f8e02ff */
[----:B------:R-:W-:-:S04]  /*8f70*/  IMAD R0, R2, UR17, R5 ;  /* 0x0000001102007c24 */ /* 0x000fc8000f8e0205 */
[----:B------:R-:W-:Y:S01]  /*8f80*/  IMAD.IADD R0, R7, 0x1, R0 ;  /* 0x0000000107007824 */ /* 0x000fe200078e0200 */
[----:B------:R-:W-:Y:S01]  /*8f90*/  MOV R7, R6 ;  /* 0x0000000600077202 */ /* 0x000fe20000000f00 */
[----:B------:R-:W-:Y:S06]  /*8fa0*/  BRA `(.L_x_3174) ;  /* 0x0000000000107947 */ /* 0x000fec0003800000 */
.L_x_3173:
[----:B------:R-:W-:-:S04]  /*8fb0*/  ULEA UR4, -UR6, URZ, 0x6 ;  /* 0x0000003f06047291 */ /* 0x000fc8000f8e313f */
[----:B------:R-:W-:Y:S02]  /*8fc0*/  USHF.R.S32.HI UR7, URZ, 0x1f, UR4 ;  /* 0x0000001f3f077899 */ /* 0x000fe40008011404 */
[----:B------:R-:W-:-:S04]  /*8fd0*/  MOV R7, UR4 ;  /* 0x0000000400077c02 */ /* 0x000fc80008000f00 */
[----:B------:R-:W-:-:S07]  /*8fe0*/  MOV R0, UR7 ;  /* 0x0000000700007c02 */ /* 0x000fce0008000f00 */
.L_x_3174:
[C---:B------:R-:W-:Y:S01]  /*8ff0*/  VIADD R4, R232.reuse, 0x40 ;  /* 0x00000040e8047836 */ /* 0x040fe20000000000 */
[----:B------:R-:W-:Y:S01]  /*9000*/  ULDC UR4, c[0x0][0x2d0] ;  /* 0x0000b40000047ab9 */ /* 0x000fe20000000800 */
[----:B------:R-:W-:Y:S01]  /*9010*/  VIADD R2, R232, 0x80 ;  /* 0x00000080e8027836 */ /* 0x000fe20000000000 */
[C---:B------:R-:W-:Y:S01]  /*9020*/  LEA R238, P5, R7.reuse, R242, 0x1 ;  /* 0x000000f207ee7211 */ /* 0x040fe200078a08ff */
[----:B------:R-:W-:Y:S01]  /*9030*/  UISETP.GT.AND UP0, UPT, UR13, UR12, UPT ;  /* 0x0000000c0d00728c */ /* 0x000fe2000bf04270 */
[----:B------:R-:W-:Y:S02]  /*9040*/  ISETP.GE.AND P4, PT, R4, UR4, PT ;  /* 0x0000000404007c0c */ /* 0x000fe4000bf86270 */
[----:B------:R-:W-:Y:S01]  /*9050*/  ISETP.GE.AND P3, PT, R2, UR4, PT ;  /* 0x0000000402007c0c */ /* 0x000fe2000bf66270 */
[C---:B------:R-:W-:Y:S01]  /*9060*/  VIADD R2, R232.reuse, 0xc0 ;  /* 0x000000c0e8027836 */ /* 0x040fe20000000000 */
[----:B------:R-:W-:Y:S02]  /*9070*/  LEA.HI.X R239, R7, R247, R0, 0x1, P5 ;  /* 0x000000f707ef7211 */ /* 0x000fe400028f0c00 */
[----:B------:R-:W-:-:S02]  /*9080*/  ISETP.GE.AND P5, PT, R232, UR4, PT ;  /* 0x00000004e8007c0c */ /* 0x000fc4000bfa6270 */
[----:B------:R-:W-:-:S05]  /*9090*/  ISETP.GE.AND P2, PT, R2, UR4, PT ;  /* 0x0000000402007c0c */ /* 0x000fca000bf46270 */
[CC--:B------:R-:W-:Y:S02]  /*90a0*/  @!P4 IADD3 R5, P0, R7.reuse, R168.reuse, RZ ;  /* 0x000000a80705c210 */ /* 0x0c0fe40007f1e0ff */
[----:B------:R-:W-:-:S03]  /*90b0*/  @!P3 IADD3 R9, P1, R7, R168, RZ ;  /* 0x000000a80709b210 */ /* 0x000fc60007f3e0ff */
[C-C-:B------:R-:W-:Y:S01]  /*90c0*/  @!P4 IMAD.X R4, R0.reuse, 0x1, R167.reuse, P0 ;  /* 0x000000010004c824 */ /* 0x140fe200000e06a7 */
[----:B------:R-:W-:Y:S01]  /*90d0*/  @!P4 LEA R28, P0, R5, UR8, 0x1 ;  /* 0x00000008051ccc11 */ /* 0x000fe2000f8008ff */
[C-C-:B------:R-:W-:Y:S01]  /*90e0*/  @!P3 IMAD.X R2, R0.reuse, 0x1, R167.reuse, P1 ;  /* 0x000000010002b824 */ /* 0x140fe200008e06a7 */
        /* <DEDUP_REMOVED lines=35> */
[CC--:B------:R-:W-:Y:S01]  /*9320*/  @!P2 IADD3 R5, P0, R9.reuse, R168.reuse, RZ ;  /* 0x000000a80905a210 */ /* 0x0c0fe20007f1e0ff */
[----:B------:R-:W-:Y:S01]  /*9330*/  @!PT LDS RZ, [RZ] ;  /* 0x00000000fffff984 */ /* 0x000fe20000000800 */
[----:B------:R-:W-:Y:S01]  /*9340*/  @!PT LDS RZ, [RZ] ;  /* 0x00000000fffff984 */ /* 0x000fe20000000800 */
[----:B------:R-:W-:Y:S01]  /*9350*/  @!PT LDS RZ, [RZ] ;  /* 0x00000000fffff984 */ /* 0x000fe20000000800 */
[----:B------:R-:W-:Y:S01]  /*9360*/  @!P2 LDGSTS.E.BYPASS.LTC128B.128 [R231+0x16000], desc[UR26][R14.64+0x180] ;  /* 0x160001800ee7afae */ /* 0x000fe2000b901d5a */
[C---:B------:R-:W-:Y:S02]  /*9370*/  IADD3.X R4, R0.reuse, UR29, RZ, P1, !PT ;  /* 0x0000001d00047c10 */ /* 0x040fe40008ffe4ff */
        /* <DEDUP_REMOVED lines=11> */
[C-C-:B------:R-:W-:Y:S01]  /*9430*/  @!P4 IMAD.X R0, R4.reuse, 0x1, R167.reuse, P1 ;  /* 0x000000010400c824 */ /* 0x140fe200008e06a7 */
[----:B------:R-:W-:Y:S01]  /*9440*/  @!P4 LEA R18, P1, R9, UR8, 0x1 ;  /* 0x000000080912cc11 */ /* 0x000fe2000f8208ff */
[----:B------:R-:W-:Y:S01]  /*9450*/  @P4 STS.128 [R231+0x12800], RZ ;  /* 0x012800ffe7004388 */ /* 0x000fe20000000c00 */
[----:B------:R-:W-:Y:S01]  /*9460*/  @!P5 LEA R20, P6, R7, R242, 0x1 ;  /* 0x000000f20714d211 */ /* 0x000fe200078c08ff */
[----:B------:R-:W-:Y:S01]  /*9470*/  @!P3 IMAD.X R2, R4, 0x1, R167, P0 ;  /* 0x000000010402b824 */ /* 0x000fe200000e06a7 */
[----:B------:R-:W-:Y:S01]  /*9480*/  @!P3 LEA R8, P0, R5, UR8, 0x1 ;  /* 0x000000080508bc11 */ /* 0x000fe2000f8008ff */
[----:B------:R-:W-:Y:S01]  /*9490*/  @!PT LDS RZ, [RZ] ;  /* 0x00000000fffff984 */ /* 0x000fe20000000800 */
[----:B------:R-:W-:Y:S01]  /*94a0*/  @!PT LDS RZ, [RZ] ;  /* 0x00000000fffff984 */ /* 0x000fe20000000800 */
[----:B------:R-:W-:Y:S01]  /*94b0*/  @!PT LDS RZ, [RZ] ;  /* 0x00000000fffff984 */ /* 0x000fe20000000800 */
[----:B------:R-:W-:Y:S01]  /*94c0*/  @!P4 LDGSTS.E.BYPASS.LTC128B.128 [R231+0x12800], desc[UR26][R22.64+0x80] ;  /* 0x1280008016e7cfae */ /* 0x000fe2000b901d5a */
[----:B------:R-:W-:-:S02]  /*94d0*/  @!P4 LEA.HI.X R19, R9, UR9, R0, 0x1, P1 ;  /* 0x000000090913cc11 */ /* 0x000fc400088f0c00 */
[----:B------:R-:W-:Y:S01]  /*94e0*/  @!P2 IADD3 R0, P1, R7, R168, RZ ;  /* 0x000000a80700a210 */ /* 0x000fe20007f3e0ff */
[----:B------:R-:W-:Y:S01]  /*94f0*/  @P3 STS.128 [R231+0x14800], RZ ;  /* 0x014800ffe7003388 */ /* 0x000fe20000000c00 */
[----:B------:R-:W-:Y:S02]  /*9500*/  @!P3 LEA.HI.X R9, R5, UR9, R2, 0x1, P0 ;  /* 0x000000090509bc11 */ /* 0x000fe400080f0c02 */
[C---:B------:R-:W-:Y:S01]  /*9510*/  @!P5 LEA.HI.X R21, R7.reuse, R247, R4, 0x1, P6 ;  /* 0x000000f70715d211 */ /* 0x040fe200030f0c04 */
[----:B------:R-:W-:Y:S01]  /*9520*/  @!P2 IMAD.X R5, R4, 0x1, R167, P1 ;  /* 0x000000010405a824 */ /* 0x000fe200008e06a7 */
        /* <DEDUP_REMOVED lines=8> */
[C---:B------:R-:W-:Y:S01]  /*95b0*/  @!P5 LEA R170, P0, R7.reuse, R242, 0x1 ;  /* 0x000000f207aad211 */ /* 0x040fe200078008ff */
[----:B------:R-:W-:Y:S01]  /*95c0*/  IMAD.MOV.U32 R242, RZ, RZ, R238 ;  /* 0x000000fffff27224 */ /* 0x000fe200078e00ee */
[----:B------:R-:W-:Y:S01]  /*95d0*/  @!P4 IADD3 R2, P6, R7, R168, RZ ;  /* 0x000000a80702c210 */ /* 0x000fe20007fde0ff */
[----:B------:R-:W-:Y:S01]  /*95e0*/  @!PT LDS RZ, [RZ] ;  /* 0x00000000fffff984 */ /* 0x000fe20000000800 */
[----:B------:R-:W-:Y:S01]  /*95f0*/  @!PT LDS RZ, [RZ] ;  /* 0x00000000fffff984 */ /* 0x000fe20000000800 */
[----:B------:R-:W-:Y:S01]  /*9600*/  @!PT LDS RZ, [RZ] ;  /* 0x00000000fffff984 */ /* 0x000fe20000000800 */
[----:B------:R-:W-:Y:S01]  /*9610*/  @!P2 LDGSTS.E.BYPASS.LTC128B.128 [R231+0x16800], desc[UR26][R10.64+0x180] ;  /* 0x168001800ae7afae */ /* 0x000fe2000b901d5a */
[----:B------:R-:W-:-:S02]  /*9620*/  @!P2 LEA.HI.X R31, R0, UR9, R5, 0x1, P1 ;  /* 0x00000009001fac11 */ /* 0x000fc400088f0c05 */
[CC--:B------:R-:W-:Y:S01]  /*9630*/  @!P3 IADD3 R0, P1, R7.reuse, R168.reuse, RZ ;  /* 0x000000a80700b210 */ /* 0x0c0fe20007f3e0ff */
[----:B------:R-:W-:Y:S01]  /*9640*/  @P5 STS.128 [R231+0x11000], RZ ;  /* 0x011000ffe7005388 */ /* 0x000fe20000000c00 */
[C---:B------:R-:W-:Y:S01]  /*9650*/  @!P5 LEA.HI.X R171, R7.reuse, R247, R4, 0x1, P0 ;  /* 0x000000f707abd211 */ /* 0x040fe200000f0c04 */
[--C-:B------:R-:W-:Y:S01]  /*9660*/  @!P4 IMAD.X R27, R4, 0x1, R167.reuse, P6 ;  /* 0x00000001041bc824 */ /* 0x100fe200030e06a7 */
[----:B------:R-:W-:Y:S01]  /*9670*/  @!P2 IADD3 R7, P0, R7, R168, RZ ;  /* 0x000000a80707a210 */ /* 0x000fe20007f1e0ff */
[----:B------:R-:W-:Y:S01]  /*9680*/  @!PT LDS RZ, [RZ] ;  /* 0x00000000fffff984 */ /* 0x000fe20000000800 */
[----:B------:R-:W-:Y:S01]  /*9690*/  @!PT LDS RZ, [RZ] ;  /* 0x00000000fffff984 */ /* 0x000fe20000000800 */
[----:B------:R-:W-:Y:S01]  /*96a0*/  @!PT LDS RZ, [RZ] ;  /* 0x00000000fffff984 */ /* 0x000fe20000000800 */
[----:B------:R-:W-:Y:S01]  /*96b0*/  @!P5 LDGSTS.E.BYPASS.LTC128B.128 [R231+0x11000], desc[UR26][R20.64] ;  /* 0x1100000014e7dfae */ /* 0x000fe2000b901d5a */
[----:B------:R-:W-:Y:S01]  /*96c0*/  @!P4 LEA R168, P6, R2, UR8, 0x1 ;  /* 0x0000000802a8cc11 */ /* 0x000fe2000f8c08ff */
[--C-:B------:R-:W-:Y:S01]  /*96d0*/  @!P3 IMAD.X R5, R4, 0x1, R167.reuse, P1 ;  /* 0x000000010405b824 */ /* 0x100fe200008e06a7 */
[----:B------:R-:W-:Y:S01]  /*96e0*/  @!P3 LEA R174, P1, R0, UR8, 0x1 ;  /* 0x0000000800aebc11 */ /* 0x000fe2000f8208ff */
[----:B------:R-:W-:Y:S01]  /*96f0*/  @P4 STS.128 [R231+0x13000], RZ ;  /* 0x013000ffe7004388 */ /* 0x000fe20000000c00 */
[----:B------:R-:W-:Y:S01]  /*9700*/  @!P2 IMAD.X R4, R4, 0x1, R167, P0 ;  /* 0x000000010404a824 */ /* 0x000fe200000e06a7 */
[----:B------:R-:W-:Y:S01]  /*9710*/  @!P4 LEA.HI.X R169, R2, UR9, R27, 0x1, P6 ;  /* 0x0000000902a9cc11 */ /* 0x000fe2000b0f0c1b */
[----:B------:R-:W-:Y:S01]  /*9720*/  IMAD.MOV.U32 R247, RZ, RZ, R239 ;  /* 0x000000fffff77224 */ /* 0x000fe200078e00ef */
[----:B------:R-:W-:Y:S01]  /*9730*/  @!PT LDS RZ, [RZ] ;  /* 0x00000000fffff984 */ /* 0x000fe20000000800 */
[----:B------:R-:W-:Y:S01]  /*9740*/  @!PT LDS RZ, [RZ] ;  /* 0x00000000fffff984 */ /* 0x000fe20000000800 */
[----:B------:R-:W-:Y:S01]  /*9750*/  @!PT LDS RZ, [RZ] ;  /* 0x00000000fffff984 */ /* 0x000fe20000000800 */
[----:B------:R2:W-:Y:S01]  /*9760*/  @!P4 LDGSTS.E.BYPASS.LTC128B.128 [R231+0x13000], desc[UR26][R18.64+0x80] ;  /* 0x1300008012e7cfae */ /* 0x0005e2000b901d5a */
[----:B------:R-:W-:-:S02]  /*9770*/  @!P2 LEA R172, P0, R7, UR8, 0x1 ;  /* 0x0000000807acac11 */ /* 0x000fc4000f8008ff */
        /* <DEDUP_REMOVED lines=8> */
[----:B------:R-:W-:Y:S02]  /*9800*/  IMAD R0, R0, 0x40, R237 ;  /* 0x0000004000007824 */ /* 0x000fe400078e02ed */
[----:B------:R-:W-:Y:S02]  /*9810*/  @P2 STS.128 [R231+0x17000], RZ ;  /* 0x017000ffe7002388 */ /* 0x000fe40000000c00 */
[C---:B------:R-:W-:Y:S01]  /*9820*/  VIADD R2, R0.reuse, 0x1 ;  /* 0x0000000100027836 */ /* 0x040fe20000000000 */
[C---:B------:R-:W-:Y:S01]  /*9830*/  ISETP.GE.AND P6, PT, R0.reuse, R235, PT ;  /* 0x000000eb0000720c */ /* 0x040fe20003fc6270 */
[----:B------:R-:W-:Y:S01]  /*9840*/  @!PT LDS RZ, [RZ] ;  /* 0x00000000fffff984 */ /* 0x000fe20000000800 */
[----:B------:R-:W-:Y:S01]  /*9850*/  @!PT LDS RZ, [RZ] ;  /* 0x00000000fffff984 */ /* 0x000fe20000000800 */
[----:B------:R-:W-:Y:S01]  /*9860*/  @!PT LDS RZ, [RZ] ;  /* 0x00000000fffff984 */ /* 0x000fe20000000800 */
[----:B------:R-:W-:Y:S01]  /*9870*/  @!P2 LDGSTS.E.BYPASS.LTC128B.128 [R231+0x17000], desc[UR26][R30.64+0x180] ;  /* 0x170001801ee7afae */ /* 0x000fe2000b901d5a */
[----:B------:R-:W-:-:S02]  /*9880*/  VIADD R167, R0, 0x9 ;  /* 0x0000000900a77836 */ /* 0x000fc40000000000 */
[-C--:B------:R-:W-:Y:S01]  /*9890*/  ISETP.LT.OR P6, PT, R0, R236.reuse, P6 ;  /* 0x000000ec0000720c */ /* 0x080fe200037c1670 */
[----:B------:R-:W-:Y:S01]  /*98a0*/  @P5 STS.128 [R231+0x11800], RZ ;  /* 0x011800ffe7005388 */ /* 0x000fe20000000c00 */
[C---:B------:R-:W-:Y:S02]  /*98b0*/  ISETP.GE.AND P1, PT, R2.reuse, R235, PT ;  /* 0x000000eb0200720c */ /* 0x040fe40003f26270 */
[C---:B------:R-:W-:Y:S01]  /*98c0*/  ISETP.GE.AND P0, PT, R2.reuse, R233, PT ;  /* 0x000000e90200720c */ /* 0x040fe20003f06270 */
[----:B------:R-:W-:Y:S01]  /*98d0*/  @!PT LDS RZ, [RZ] ;  /* 0x00000000fffff984 */ /* 0x000fe20000000800 */
[----:B------:R-:W-:Y:S01]  /*98e0*/  @!PT LDS RZ, [RZ] ;  /* 0x00000000fffff984 */ /* 0x000fe20000000800 */
[----:B------:R-:W-:Y:S01]  /*98f0*/  @!PT LDS RZ, [RZ] ;  /* 0x00000000fffff984 */ /* 0x000fe20000000800 */
[----:B------:R-:W-:Y:S01]  /*9900*/  @!P5 LDGSTS.E.BYPASS.LTC128B.128 [R231+0x11800], desc[UR26][R170.64] ;  /* 0x11800000aae7dfae */ /* 0x000fe2000b901d5a */
[C---:B------:R-:W-:Y:S02]  /*9910*/  ISETP.LT.OR P1, PT, R2.reuse, R236, P1 ;  /* 0x000000ec0200720c */ /* 0x040fe40000f21670 */
[----:B------:R-:W-:Y:S01]  /*9920*/  ISETP.LT.OR P0, PT, R2, R234, P0 ;  /* 0x000000ea0200720c */ /* 0x000fe20000701670 */
        /* <DEDUP_REMOVED lines=16> */
[----:B------:R-:W4:Y:S04]  /*9a30*/  LDSM.16.M88.4 R32, [R229+0x8000] ;  /* 0x00800000e520783b */ /* 0x000f280000000200 */
[----:B-1----:R-:W1:Y:S04]  /*9a40*/  LDSM.16.M88.4 R24, [R229+0x8800] ;  /* 0x00880000e518783b */ /* 0x002e680000000200 */
[----:B--2---:R-:W2:Y:S04]  /*9a50*/  LDSM.16.M88.4 R16, [R229+0x9000] ;  /* 0x00900000e510783b */ /* 0x004ea80000000200 */
[----:B---3--:R-:W3:Y:S04]  /*9a60*/  LDSM.16.M88.4 R8, [R229+0x9800] ;  /* 0x00980000e508783b */ /* 0x008ee80000000200 */
[----:B------:R-:W-:Y:S04]  /*9a70*/  LDSM.16.M88.4 R4, [R228] ;  /* 0x00000000e404783b */ /* 0x000fe80000000200 */
[----:B------:R-:W3:Y:S04]  /*9a80*/  LDSM.16.M88.4 R196, [R227] ;  /* 0x00000000e3c4783b */ /* 0x000ee80000000200 */
[----:B------:R-:W3:Y:S04]  /*9a90*/  LDSM.16.M88.4 R188, [R219] ;  /* 0x00000000dbbc783b */ /* 0x000ee80000000200 */
[----:B------:R-:W3:Y:S04]  /*9aa0*/  LDSM.16.M88.4 R184, [R218] ;  /* 0x00000000dab8783b */ /* 0x000ee80000000200 */
[----:B------:R-:W3:Y:S04]  /*9ab0*/  LDSM.16.M88.4 R180, [R217] ;  /* 0x00000000d9b4783b */ /* 0x000ee80000000200 */
[----:B------:R-:W-:Y:S01]  /*9ac0*/  LDSM.16.M88.4 R176, [R226] ;  /* 0x00000000e2b0783b */ /* 0x000fe20000000200 */
[C---:B----4-:R-:W-:Y:S03]  /*9ad0*/  HMMA.16816.F32 R168, R192.reuse, R32, RZ ;  /* 0x00000020c0a8723c */ /* 0x050fe600000018ff */
[----:B-----5:R-:W4:Y:S04]  /*9ae0*/  LDSM.16.M88.4 R172, [R223+0x8000] ;  /* 0x00800000dfac783b */ /* 0x020f280000000200 */
[----:B------:R-:W-:Y:S01]  /*9af0*/  LDSM.16.M88.4 R200, [R229+0xf800] ;  /* 0x00f80000e5c8783b */ /* 0x000fe20000000200 */
[C---:B-1----:R-:W-:Y:S03]  /*9b00*/  HMMA.16816.F32 R28, R192.reuse, R24, RZ ;  /* 0x00000018c01c723c */ /* 0x042fe600000018ff */
[----:B------:R-:W0:Y:S03]  /*9b10*/  LDGDEPBAR ;  /* 0x00000000000079af */ /* 0x000e260000000000 */
[C---:B------:R-:W-:Y:S06]  /*9b20*/  HMMA.16816.F32 R32, R192.reuse, R34, RZ ;  /* 0x00000022c020723c */ /* 0x040fec00000018ff */
[C---:B------:R-:W-:Y:S06]  /*9b30*/  HMMA.16816.F32 R24, R192.reuse, R26, RZ ;  /* 0x0000001ac018723c */ /* 0x040fec00000018ff */
[C---:B--2---:R-:W-:Y:S06]  /*9b40*/  HMMA.16816.F32 R20, R192.reuse, R16, RZ ;  /* 0x00000010c014723c */ /* 0x044fec00000018ff */
        /* <DEDUP_REMOVED lines=15> */
[----:B------:R-:W5:Y:S04]  /*9c40*/  LDSM.16.M88.4 R4, [R225] ;  /* 0x00000000e104783b */ /* 0x000f680000000200 */
[----:B------:R-:W5:Y:S01]  /*9c50*/  LDSM.16.M88.4 R180, [R216+0x800] ;  /* 0x00080000d8b4783b */ /* 0x000f620000000200 */
        /* <DEDUP_REMOVED lines=8> */
[----:B------:R-:W-:Y:S05]  /*9ce0*/  LDSM.16.M88.4 R196, [R229+0xa000] ;  /* 0x00a00000e5c4783b */ /* 0x000fea0000000200 */
[C---:B---3--:R-:W-:Y:S06]  /*9cf0*/  HMMA.16816.F32 R12, R176.reuse, R188, R12 ;  /* 0x000000bcb00c723c */ /* 0x048fec000000180c */
[----:B------:R-:W-:Y:S01]  /*9d00*/  HMMA.16816.F32 R192, R176, R190, R192 ;  /* 0x000000beb0c0723c */ /* 0x000fe200000018c0 */
[----:B------:R-:W2:Y:S04]  /*9d10*/  LDSM.16.M88.4 R176, [R230+0x2000] ;  /* 0x00200000e6b0783b */ /* 0x000ea80000000200 */
[----:B------:R-:W3:Y:S01]  /*9d20*/  LDSM.16.M88.4 R188, [R229+0xa800] ;  /* 0x00a80000e5bc783b */ /* 0x000ee20000000200 */
[C---:B-----5:R-:W-:Y:S06]  /*9d30*/  HMMA.16816.F32 R168, R4.reuse, R184, R168 ;  /* 0x000000b804a8723c */ /* 0x060fec00000018a8 */
[C---:B------:R-:W-:Y:S01]  /*9d40*/  HMMA.16816.F32 R32, R4.reuse, R186, R32 ;  /* 0x000000ba0420723c */ /* 0x040fe20000001820 */
[----:B------:R-:W5:Y:S05]  /*9d50*/  LDSM.16.M88.4 R184, [R229+0xb000] ;  /* 0x00b00000e5b8783b */ /* 0x000f6a0000000200 */
[C---:B------:R-:W-:Y:S06]  /*9d60*/  HMMA.16816.F32 R28, R4.reuse, R180, R28 ;  /* 0x000000b4041c723c */ /* 0x040fec000000181c */
[C---:B------:R-:W-:Y:S01]  /*9d70*/  HMMA.16816.F32 R24, R4.reuse, R182, R24 ;  /* 0x000000b60418723c */ /* 0x040fe20000001818 */
[----:B------:R-:W5:Y:S05]  /*9d80*/  LDSM.16.M88.4 R180, [R229+0xb800] ;  /* 0x00b80000e5b4783b */ /* 0x000f6a0000000200 */
[C---:B----4-:R-:W-:Y:S06]  /*9d90*/  HMMA.16816.F32 R20, R4.reuse, R172, R20 ;  /* 0x000000ac0414723c */ /* 0x050fec0000001814 */
[C---:B------:R-:W-:Y:S01]  /*9da0*/  HMMA.16816.F32 R16, R4.reuse, R174, R16 ;  /* 0x000000ae0410723c */ /* 0x040fe20000001810 */
[----:B------:R-:W-:Y:S05]  /*9db0*/  LDSM.16.M88.4 R172, [R215] ;  /* 0x00000000d7ac783b */ /* 0x000fea0000000200 */
[C---:B-1----:R-:W-:Y:S06]  /*9dc0*/  HMMA.16816.F32 R12, R4.reuse, R8, R12 ;  /* 0x00000008040c723c */ /* 0x042fec000000180c */
[----:B------:R-:W-:Y:S01]  /*9dd0*/  HMMA.16816.F32 R192, R4, R10, R192 ;  /* 0x0000000a04c0723c */ /* 0x000fe200000018c0 */
[----:B------:R-:W1:Y:S04]  /*9de0*/  LDSM.16.M88.4 R4, [R228+0x2000] ;  /* 0x00200000e404783b */ /* 0x000e680000000200 */
[----:B------:R-:W4:Y:S01]  /*9df0*/  LDSM.16.M88.4 R8, [R214] ;  /* 0x00000000d608783b */ /* 0x000f220000000200 */
[C---:B--2---:R-:W-:Y:S06]  /*9e00*/  HMMA.16816.F32 R168, R176.reuse, R196, R168 ;  /* 0x000000c4b0a8723c */ /* 0x044fec00000018a8 */
[C---:B------:R-:W-:Y:S01]  /*9e10*/  HMMA.16816.F32 R32, R176.reuse, R198, R32 ;  /* 0x000000c6b020723c */ /* 0x040fe20000001820 */
[----:B------:R-:W2:Y:S05]  /*9e20*/  LDSM.16.M88.4 R196, [R213] ;  /* 0x00000000d5c4783b */ /* 0x000eaa0000000200 */
[C---:B---3--:R-:W-:Y:S06]  /*9e30*/  HMMA.16816.F32 R28, R176.reuse, R188, R28 ;  /* 0x000000bcb01c723c */ /* 0x048fec000000181c */
[C---:B------:R-:W-:Y:S01]  /*9e40*/  HMMA.16816.F32 R24, R176.reuse, R190, R24 ;  /* 0x000000beb018723c */ /* 0x040fe20000001818 */
[----:B------:R-:W3:Y:S05]  /*9e50*/  LDSM.16.M88.4 R188, [R212] ;  /* 0x00000000d4bc783b */ /* 0x000eea0000000200 */
[C---:B-----5:R-:W-:Y:S06]  /*9e60*/  HMMA.16816.F32 R20, R176.reuse, R184, R20 ;  /* 0x000000b8b014723c */ /* 0x060fec0000001814 */
        /* <DEDUP_REMOVED lines=19> */
[C---:B-----5:R-:W-:Y:S06]  /*9fa0*/  HMMA.16816.F32 R168, R176.reuse, R184, R168 ;  /* 0x000000b8b0a8723c */ /* 0x060fec00000018a8 */
[C---:B------:R-:W-:Y:S01]  /*9fb0*/  HMMA.16816.F32 R32, R176.reuse, R186, R32 ;  /* 0x000000bab020723c */ /* 0x040fe20000001820 */
[----:B------:R-:W3:Y:S05]  /*9fc0*/  LDSM.16.M88.4 R184, [R216+0x2800] ;  /* 0x00280000d8b8783b */ /* 0x000eea0000000200 */
[C---:B-1----:R-:W-:Y:S06]  /*9fd0*/  HMMA.16816.F32 R28, R176.reuse, R172, R28 ;  /* 0x000000acb01c723c */ /* 0x042fec000000181c */
[C---:B------:R-:W-:Y:S01]  /*9fe0*/  HMMA.16816.F32 R24, R176.reuse, R174, R24 ;  /* 0x000000aeb018723c */ /* 0x040fe20000001818 */
[----:B------:R-:W1:Y:S05]  /*9ff0*/  LDSM.16.M88.4 R172, [R216+0x3000] ;  /* 0x00300000d8ac783b */ /* 0x000e6a0000000200 */
[C---:B----4-:R-:W-:Y:S06]  /*a000*/  HMMA.16816.F32 R20, R176.reuse, R8, R20 ;  /* 0x00000008b014723c */ /* 0x050fec0000001814 */
[C---:B------:R-:W-:Y:S01]  /*a010*/  HMMA.16816.F32 R16, R176.reuse, R10, R16 ;  /* 0x0000000ab010723c */ /* 0x040fe20000001810 */
[----:B------:R-:W4:Y:S05]  /*a020*/  LDSM.16.M88.4 R8, [R216+0x3800] ;  /* 0x00380000d808783b */ /* 0x000f2a0000000200 */
[C---:B------:R-:W-:Y:S06]  /*a030*/  HMMA.16816.F32 R12, R176.reuse, R180, R12 ;  /* 0x000000b4b00c723c */ /* 0x040fec000000180c */
[----:B------:R-:W-:Y:S01]  /*a040*/  HMMA.16816.F32 R192, R176, R182, R192 ;  /* 0x000000b6b0c0723c */ /* 0x000fe200000018c0 */
[----:B------:R-:W5:Y:S04]  /*a050*/  LDSM.16.M88.4 R180, [R230+0x4000] ;  /* 0x00400000e6b4783b */ /* 0x000f680000000200 */
[----:B------:R-:W5:Y:S01]  /*a060*/  LDSM.16.M88.4 R176, [R229+0xc800] ;  /* 0x00c80000e5b0783b */ /* 0x000f620000000200 */
        /* <DEDUP_REMOVED lines=8> */
[----:B------:R-:W-:Y:S05]  /*a0f0*/  LDSM.16.M88.4 R172, [R210] ;  /* 0x00000000d2ac783b */ /* 0x000fea0000000200 */
[C---:B----4-:R-:W-:Y:S06]  /*a100*/  HMMA.16816.F32 R12, R4.reuse, R8, R12 ;  /* 0x00000008040c723c */ /* 0x050fec000000180c */
[----:B------:R-:W-:Y:S01]  /*a110*/  HMMA.16816.F32 R192, R4, R10, R192 ;  /* 0x0000000a04c0723c */ /* 0x000fe200000018c0 */
[----:B------:R-:W-:Y:S04]  /*a120*/  LDSM.16.M88.4 R4, [R228+0x4000] ;  /* 0x00400000e404783b */ /* 0x000fe80000000200 */
[----:B------:R-:W1:Y:S01]  /*a130*/  LDSM.16.M88.4 R8, [R211] ;  /* 0x00000000d308783b */ /* 0x000e620000000200 */
[C---:B-----5:R-:W-:Y:S06]  /*a140*/  HMMA.16816.F32 R168, R180.reuse, R188, R168 ;  /* 0x000000bcb4a8723c */ /* 0x060fec00000018a8 */
[C---:B------:R-:W-:Y:S01]  /*a150*/  HMMA.16816.F32 R32, R180.reuse, R190, R32 ;  /* 0x000000beb420723c */ /* 0x040fe20000001820 */
[----:B------:R-:W4:Y:S05]  /*a160*/  LDSM.16.M88.4 R188, [R209] ;  /* 0x00000000d1bc783b */ /* 0x000f2a0000000200 */
[C---:B------:R-:W-:Y:S06]  /*a170*/  HMMA.16816.F32 R28, R180.reuse, R176, R28 ;  /* 0x000000b0b41c723c */ /* 0x040fec000000181c */
[C---:B------:R-:W-:Y:S01]  /*a180*/  HMMA.16816.F32 R24, R180.reuse, R178, R24 ;  /* 0x000000b2b418723c */ /* 0x040fe20000001818 */
[----:B------:R-:W5:Y:S05]  /*a190*/  LDSM.16.M88.4 R176, [R208] ;  /* 0x00000000d0b0783b */ /* 0x000f6a0000000200 */
[C---:B--2---:R-:W-:Y:S06]  /*a1a0*/  HMMA.16816.F32 R20, R180.reuse, R196, R20 ;  /* 0x000000c4b414723c */ /* 0x044fec0000001814 */
[C---:B------:R-:W-:Y:S01]  /*a1b0*/  HMMA.16816.F32 R16, R180.reuse, R198, R16 ;  /* 0x000000c6b410723c */ /* 0x040fe20000001810 */
[----:B------:R-:W-:Y:S05]  /*a1c0*/  LDSM.16.M88.4 R196, [R223+0xc000] ;  /* 0x00c00000dfc4783b */ /* 0x000fea0000000200 */
[C---:B---3--:R-:W-:Y:S06]  /*a1d0*/  HMMA.16816.F32 R12, R180.reuse, R184, R12 ;  /* 0x000000b8b40c723c */ /* 0x048fec000000180c */
[----:B------:R-:W-:Y:S01]  /*a1e0*/  HMMA.16816.F32 R192, R180, R186, R192 ;  /* 0x000000bab4c0723c */ /* 0x000fe200000018c0 */
[----:B------:R-:W-:Y:S04]  /*a1f0*/  LDSM.16.M88.4 R184, [R223+0xc800] ;  /* 0x00c80000dfb8783b */ /* 0x000fe80000000200 */
[----:B------:R-:W-:Y:S01]  /*a200*/  LDSM.16.M88.4 R180, [R223+0xd000] ;  /* 0x00d00000dfb4783b */ /* 0x000fe20000000200 */
[C---:B-1----:R-:W-:Y:S06]  /*a210*/  HMMA.16816.F32 R168, R4.reuse, R8, R168 ;  /* 0x0000000804a8723c */ /* 0x042fec00000018a8 */
[C---:B------:R-:W-:Y:S01]  /*a220*/  HMMA.16816.F32 R32, R4.reuse, R10, R32 ;  /* 0x0000000a0420723c */ /* 0x040fe20000001820 */
[----:B------:R-:W1:Y:S05]  /*a230*/  LDSM.16.M88.4 R8, [R226+0x4000] ;  /* 0x00400000e208783b */ /* 0x000e6a0000000200 */
[C---:B------:R-:W-:Y:S06]  /*a240*/  HMMA.16816.F32 R28, R4.reuse, R172, R28 ;  /* 0x000000ac041c723c */ /* 0x040fec000000181c */
[C---:B------:R-:W-:Y:S01]  /*a250*/  HMMA.16816.F32 R24, R4.reuse, R174, R24 ;  /* 0x000000ae0418723c */ /* 0x040fe20000001818 */
[----:B------:R-:W2:Y:S05]  /*a260*/  LDSM.16.M88.4 R172, [R223+0xd800] ;  /* 0x00d80000dfac783b */ /* 0x000eaa0000000200 */
[C---:B----4-:R-:W-:Y:S06]  /*a270*/  HMMA.16816.F32 R20, R4.reuse, R188, R20 ;  /* 0x000000bc0414723c */ /* 0x050fec0000001814 */
[C---:B------:R-:W-:Y:S01]  /*a280*/  HMMA.16816.F32 R16, R4.reuse, R190, R16 ;  /* 0x000000be0410723c */ /* 0x040fe20000001810 */
[----:B------:R-:W-:Y:S05]  /*a290*/  LDSM.16.M88.4 R188, [R216+0x4800] ;  /* 0x00480000d8bc783b */ /* 0x000fea0000000200 */
[C---:B-----5:R-:W-:Y:S06]  /*a2a0*/  HMMA.16816.F32 R12, R4.reuse, R176, R12 ;  /* 0x000000b0040c723c */ /* 0x060fec000000180c */
[----:B------:R-:W-:Y:S01]  /*a2b0*/  HMMA.16816.F32 R192, R4, R178, R192 ;  /* 0x000000b204c0723c */ /* 0x000fe200000018c0 */
[----:B------:R-:W-:Y:S04]  /*a2c0*/  LDSM.16.M88.4 R176, [R225+0x4000] ;  /* 0x00400000e1b0783b */ /* 0x000fe80000000200 */
[----:B------:R-:W3:Y:S01]  /*a2d0*/  LDSM.16.M88.4 R4, [R216+0x4000] ;  /* 0x00400000d804783b */ /* 0x000ee20000000200 */
        /* <DEDUP_REMOVED lines=16> */
[C---:B------:R-:W-:Y:S06]  /*a3e0*/  HMMA.16816.F32 R28, R176.reuse, R188, R28 ;  /* 0x000000bcb01c723c */ /* 0x040fec000000181c */
[C---:B------:R-:W-:Y:S01]  /*a3f0*/  HMMA.16816.F32 R24, R176.reuse, R190, R24 ;  /* 0x000000beb018723c */ /* 0x040fe20000001818 */
[----:B------:R-:W-:Y:S05]  /*a400*/  LDSM.16.M88.4 R188, [R228+0x6000] ;  /* 0x00600000e4bc783b */ /* 0x000fea0000000200 */
[C---:B-1----:R-:W-:Y:S06]  /*a410*/  HMMA.16816.F32 R20, R176.reuse, R184, R20 ;  /* 0x000000b8b014723c */ /* 0x042fec0000001814 */
[C---:B------:R-:W-:Y:S01]  /*a420*/  HMMA.16816.F32 R16, R176.reuse, R186, R16 ;  /* 0x000000bab010723c */ /* 0x040fe20000001810 */
[----:B------:R-:W1:Y:S05]  /*a430*/  LDSM.16.M88.4 R184, [R207] ;  /* 0x00000000cfb8783b */ /* 0x000e6a0000000200 */
[C---:B----4-:R-:W-:Y:S06]  /*a440*/  HMMA.16816.F32 R12, R176.reuse, R180, R12 ;  /* 0x000000b4b00c723c */ /* 0x050fec000000180c */
[----:B------:R-:W-:Y:S01]  /*a450*/  HMMA.16816.F32 R192, R176, R182, R192 ;  /* 0x000000b6b0c0723c */ /* 0x000fe200000018c0 */
[----:B------:R-:W4:Y:S04]  /*a460*/  LDSM.16.M88.4 R180, [R206] ;  /* 0x00000000ceb4783b */ /* 0x000f280000000200 */
[----:B------:R-:W4:Y:S01]  /*a470*/  LDSM.16.M88.4 R176, [R205] ;  /* 0x00000000cdb0783b */ /* 0x000f220000000200 */
[C---:B--2---:R-:W-:Y:S06]  /*a480*/  HMMA.16816.F32 R168, R196.reuse, R172, R168 ;  /* 0x000000acc4a8723c */ /* 0x044fec00000018a8 */
[C---:B-----5:R-:W-:Y:S06]  /*a490*/  HMMA.16816.F32 R28, R196.reuse, R8, R28 ;  /* 0x00000008c41c723c */ /* 0x060fec000000181c */
[C---:B------:R-:W-:Y:S01]  /*a4a0*/  HMMA.16816.F32 R24, R196.reuse, R10, R24 ;  /* 0x0000000ac418723c */ /* 0x040fe20000001818 */
[----:B------:R-:W-:Y:S05]  /*a4b0*/  LDSM.16.M88.4 R8, [R226+0x6000] ;  /* 0x00600000e208783b */ /* 0x000fea0000000200 */
[C---:B---3--:R-:W-:Y:S06]  /*a4c0*/  HMMA.16816.F32 R20, R196.reuse, R4, R20 ;  /* 0x00000004c414723c */ /* 0x048fec0000001814 */
[C---:B------:R-:W-:Y:S01]  /*a4d0*/  HMMA.16816.F32 R16, R196.reuse, R6, R16 ;  /* 0x00000006c410723c */ /* 0x040fe20000001810 */
[----:B------:R-:W2:Y:S05]  /*a4e0*/  LDSM.16.M88.4 R4, [R223+0xe000] ;  /* 0x00e00000df04783b */ /* 0x000eaa0000000200 */
[----:B------:R-:W-:Y:S01]  /*a4f0*/  HMMA.16816.F32 R32, R196, R174, R32 ;  /* 0x000000aec420723c */ /* 0x000fe20000001820 */
[----:B------:R-:W3:Y:S05]  /*a500*/  LDSM.16.M88.4 R172, [R204] ;  /* 0x00000000ccac783b */ /* 0x000eea0000000200 */
[----:B-1----:R-:W-:Y:S06]  /*a510*/  HMMA.16816.F32 R168, R188, R184, R168 ;  /* 0x000000b8bca8723c */ /* 0x002fec00000018a8 */
[C---:B------:R-:W-:Y:S06]  /*a520*/  HMMA.16816.F32 R12, R196.reuse, R200, R12 ;  /* 0x000000c8c40c723c */ /* 0x040fec000000180c */
[----:B------:R-:W-:Y:S01]  /*a530*/  HMMA.16816.F32 R192, R196, R202, R192 ;  /* 0x000000cac4c0723c */ /* 0x000fe200000018c0 */
[----:B------:R-:W1:Y:S05]  /*a540*/  LDSM.16.M88.4 R196, [R223+0xf000] ;  /* 0x00f00000dfc4783b */ /* 0x000e6a0000000200 */
[C---:B----4-:R-:W-:Y:S06]  /*a550*/  HMMA.16816.F32 R28, R188.reuse, R180, R28 ;  /* 0x000000b4bc1c723c */ /* 0x050fec000000181c */
[C---:B------:R-:W-:Y:S06]  /*a560*/  HMMA.16816.F32 R24, R188.reuse, R182, R24 ;  /* 0x000000b6bc18723c */ /* 0x040fec0000001818 */
[C---:B------:R-:W-:Y:S06]  /*a570*/  HMMA.16816.F32 R20, R188.reuse, R176, R20 ;  /* 0x000000b0bc14723c */ /* 0x040fec0000001814 */
[C---:B------:R-:W-:Y:S01]  /*a580*/  HMMA.16816.F32 R180, R188.reuse, R178, R16 ;  /* 0x000000b2bcb4723c */ /* 0x040fe20000001810 */
[----:B------:R-:W-:Y:S04]  /*a590*/  LDSM.16.M88.4 R176, [R225+0x6000] ;  /* 0x00600000e1b0783b */ /* 0x000fe80000000200 */
[----:B------:R-:W4:Y:S01]  /*a5a0*/  LDSM.16.M88.4 R16, [R216+0x6000] ;  /* 0x00600000d810783b */ /* 0x000f220000000200 */
[----:B------:R-:W-:Y:S03]  /*a5b0*/  HMMA.16816.F32 R32, R188, R186, R32 ;  /* 0x000000babc20723c */ /* 0x000fe60000001820 */
[----:B------:R-:W5:Y:S03]  /*a5c0*/  LDSM.16.M88.4 R184, [R223+0xe800] ;  /* 0x00e80000dfb8783b */ /* 0x000f660000000200 */
[----:B--2---:R-:W-:Y:S06]  /*a5d0*/  HMMA.16816.F32 R168, R8, R4, R168 ;  /* 0x0000000408a8723c */ /* 0x004fec00000018a8 */
[C---:B---3--:R-:W-:Y:S06]  /*a5e0*/  HMMA.16816.F32 R12, R188.reuse, R172, R12 ;  /* 0x000000acbc0c723c */ /* 0x048fec000000180c */
[----:B------:R-:W-:Y:S01]  /*a5f0*/  HMMA.16816.F32 R192, R188, R174, R192 ;  /* 0x000000aebcc0723c */ /* 0x000fe200000018c0 */
[----:B------:R-:W2:Y:S05]  /*a600*/  LDSM.16.M88.4 R172, [R223+0xf800] ;  /* 0x00f80000dfac783b */ /* 0x000eaa0000000200 */
[C---:B------:R-:W-:Y:S01]  /*a610*/  HMMA.16816.F32 R32, R8.reuse, R6, R32 ;  /* 0x000000060820723c */ /* 0x040fe20000001820 */
[----:B------:R-:W3:Y:S05]  /*a620*/  LDSM.16.M88.4 R4, [R216+0x6800] ;  /* 0x00680000d804783b */ /* 0x000eea0000000200 */
[C---:B-1----:R-:W-:Y:S06]  /*a630*/  HMMA.16816.F32 R20, R8.reuse, R196, R20 ;  /* 0x000000c40814723c */ /* 0x042fec0000001814 */
[----:B------:R-:W-:Y:S06]  /*a640*/  HMMA.16816.F32 R180, R8, R198, R180 ;  /* 0x000000c608b4723c */ /* 0x000fec00000018b4 */
[----:B----4-:R-:W-:Y:S06]  /*a650*/  HMMA.16816.F32 R168, R176, R16, R168 ;  /* 0x00000010b0a8723c */ /* 0x010fec00000018a8 */
[C---:B-----5:R-:W-:Y:S06]  /*a660*/  HMMA.16816.F32 R28, R8.reuse, R184, R28 ;  /* 0x000000b8081c723c */ /* 0x060fec000000181c */
[----:B------:R-:W-:Y:S06]  /*a670*/  HMMA.16816.F32 R24, R8, R186, R24 ;  /* 0x000000ba0818723c */ /* 0x000fec0000001818 */
[----:B------:R-:W-:Y:S01]  /*a680*/  HMMA.16816.F32 R32, R176, R18, R32 ;  /* 0x00000012b020723c */ /* 0x000fe20000001820 */
[----:B------:R-:W1:Y:S05]  /*a690*/  LDSM.16.M88.4 R16, [R216+0x7000] ;  /* 0x00700000d810783b */ /* 0x000e6a0000000200 */
[----:B--2---:R-:W-:Y:S01]  /*a6a0*/  HMMA.16816.F32 R12, R8, R172, R12 ;  /* 0x000000ac080c723c */ /* 0x004fe2000000180c */
[----:B------:R-:W-:-:S02]  /*a6b0*/  FSEL R169, R169, -INF , !P1 ;  /* 0xff800000a9a97808 */ /* 0x000fc40004800000 */
[----:B------:R-:W-:Y:S02]  /*a6c0*/  FSEL R184, R171, -INF , !P0 ;  /* 0xff800000abb87808 */ /* 0x000fe40004000000 */
[C---:B------:R-:W-:Y:S01]  /*a6d0*/  ISETP.GE.AND P0, PT, R167.reuse, R235, PT ;  /* 0x000000eba700720c */ /* 0x040fe20003f06270 */
[C---:B---3--:R-:W-:Y:S01]  /*a6e0*/  HMMA.16816.F32 R28, R176.reuse, R4, R28 ;  /* 0x00000004b01c723c */ /* 0x048fe2000000181c */
[----:B------:R-:W-:Y:S01]  /*a6f0*/  FSEL R173, R168, -INF , !P6 ;  /* 0xff800000a8ad7808 */ /* 0x000fe20007000000 */
[C---:B------:R-:W-:Y:S01]  /*a700*/  VIADD R168, R0.reuse, 0x8 ;  /* 0x0000000800a87836 */ /* 0x040fe20000000000 */
[CC--:B------:R-:W-:Y:S02]  /*a710*/  ISETP.GE.AND P6, PT, R0.reuse, R233.reuse, PT ;  /* 0x000000e90000720c */ /* 0x0c0fe40003fc6270 */
[----:B------:R-:W-:Y:S01]  /*a720*/  ISETP.LT.OR P0, PT, R167, R236, P0 ;  /* 0x000000eca700720c */ /* 0x000fe20000701670 */
[----:B------:R-:W-:Y:S01]  /*a730*/  HMMA.16816.F32 R24, R176, R6, R24 ;  /* 0x00000006b018723c */ /* 0x000fe20000001818 */
[----:B------:R-:W-:Y:S01]  /*a740*/  ISETP.LT.OR P6, PT, R0, R234, P6 ;  /* 0x000000ea0000720c */ /* 0x000fe200037c1670 */
[----:B------:R-:W2:Y:S01]  /*a750*/  LDSM.16.M88.4 R4, [R216+0x7800] ;  /* 0x00780000d804783b */ /* 0x000ea20000000200 */
[----:B------:R-:W-:Y:S01]  /*a760*/  ISETP.GE.AND P1, PT, R168, R233, PT ;  /* 0x000000e9a800720c */ /* 0x000fe20003f26270 */
[----:B------:R-:W-:-:S04]  /*a770*/  DEPBAR.LE SB0, 0x0 ;  /* 0x000080000000791a */ /* 0x000fc80000000000 */
[----:B------:R-:W-:Y:S01]  /*a780*/  FSEL R2, R170, -INF , !P6 ;  /* 0xff800000aa027808 */ /* 0x000fe20007000000 */
[----:B------:R-:W-:Y:S01]  /*a790*/  HMMA.16816.F32 R192, R8, R174, R192 ;  /* 0x000000ae08c0723c */ /* 0x000fe200000018c0 */
[C---:B------:R-:W-:Y:S02]  /*a7a0*/  ISETP.GE.AND P6, PT, R168.reuse, R235, PT ;  /* 0x000000eba800720c */ /* 0x040fe40003fc6270 */
[C---:B------:R-:W-:Y:S02]  /*a7b0*/  ISETP.LT.OR P1, PT, R168.reuse, R234, P1 ;  /* 0x000000eaa800720c */ /* 0x040fe40000f21670 */
[----:B------:R-:W-:Y:S01]  /*a7c0*/  ISETP.LT.OR P6, PT, R168, R236, P6 ;  /* 0x000000eca800720c */ /* 0x000fe200037c1670 */
[----:B------:R-:W-:Y:S01]  /*a7d0*/  VIADD R168, R0, 0x10 ;  /* 0x0000001000a87836 */ /* 0x000fe20000000000 */
[----:B------:R-:W-:Y:S01]  /*a7e0*/  FSEL R186, R34, -INF , !P1 ;  /* 0xff80000022ba7808 */ /* 0x000fe20004800000 */
[----:B------:R-:W-:Y:S01]  /*a7f0*/  VIADD R9, R0, 0x18 ;  /* 0x0000001800097836 */ /* 0x000fe20000000000 */
[----:B------:R-:W-:Y:S01]  /*a800*/  FSEL R189, R32, -INF , !P6 ;  /* 0xff80000020bd7808 */ /* 0x000fe20007000000 */
[C---:B------:R-:W-:Y:S01]  /*a810*/  VIADD R32, R0.reuse, 0x11 ;  /* 0x0000001100207836 */ /* 0x040fe20000000000 */
[----:B------:R-:W-:Y:S01]  /*a820*/  ISETP.GE.AND P6, PT, R167, R233, PT ;  /* 0x000000e9a700720c */ /* 0x000fe20003fc6270 */
[----:B------:R-:W-:Y:S01]  /*a830*/  VIADD R10, R0, 0x19 ;  /* 0x00000019000a7836 */ /* 0x000fe20000000000 */
[----:B------:R-:W-:Y:S01]  /*a840*/  FSEL R187, R33, -INF , !P0 ;  /* 0xff80000021bb7808 */ /* 0x000fe20004000000 */
[----:B-1----:R-:W-:Y:S01]  /*a850*/  HMMA.16816.F32 R20, R176, R16, R20 ;  /* 0x00000010b014723c */ /* 0x002fe20000001814 */
[----:B------:R-:W-:Y:S01]  /*a860*/  BAR.SYNC.DEFER_BLOCKING 0x0 ;  /* 0x0000000000007b1d */ /* 0x000fe20000010000 */
[----:B------:R-:W-:-:S02]  /*a870*/  ISETP.GE.AND P1, PT, R168, R235, PT ;  /* 0x000000eba800720c */ /* 0x000fc40003f26270 */
[C---:B------:R-:W-:Y:S02]  /*a880*/  ISETP.GE.AND P0, PT, R168.reuse, R233, PT ;  /* 0x000000e9a800720c */ /* 0x040fe40003f06270 */
[----:B------:R-:W-:Y:S01]  /*a890*/  ISETP.LT.OR P6, PT, R167, R234, P6 ;  /* 0x000000eaa700720c */ /* 0x000fe200037c1670 */
[----:B------:R-:W-:Y:S01]  /*a8a0*/  HMMA.16816.F32 R180, R176, R18, R180 ;  /* 0x00000012b0b4723c */ /* 0x000fe200000018b4 */
[C---:B------:R-:W-:Y:S02]  /*a8b0*/  ISETP.LT.OR P1, PT, R168.reuse, R236, P1 ;  /* 0x000000eca800720c */ /* 0x040fe40000f21670 */
[----:B------:R-:W-:Y:S02]  /*a8c0*/  ISETP.LT.OR P0, PT, R168, R234, P0 ;  /* 0x000000eaa800720c */ /* 0x000fe40000701670 */
[----:B------:R-:W-:Y:S02]  /*a8d0*/  FSEL R8, R35, -INF , !P6 ;  /* 0xff80000023087808 */ /* 0x000fe40007000000 */
[----:B------:R-:W-:-:S02]  /*a8e0*/  ISETP.GE.AND P6, PT, R32, R235, PT ;  /* 0x000000eb2000720c */ /* 0x000fc40003fc6270 */
[----:B------:R-:W-:Y:S02]  /*a8f0*/  FSEL R35, R28, -INF , !P1 ;  /* 0xff8000001c237808 */ /* 0x000fe40004800000 */
[----:B------:R-:W-:Y:S01]  /*a900*/  FSEL R30, R30, -INF , !P0 ;  /* 0xff8000001e1e7808 */ /* 0x000fe20004000000 */
[C---:B--2---:R-:W-:Y:S01]  /*a910*/  HMMA.16816.F32 R12, R176.reuse, R4, R12 ;  /* 0x00000004b00c723c */ /* 0x044fe2000000180c */
[C---:B------:R-:W-:Y:S02]  /*a920*/  ISETP.GE.AND P1, PT, R32.reuse, R233, PT ;  /* 0x000000e92000720c */ /* 0x040fe40003f26270 */
[C---:B------:R-:W-:Y:S02]  /*a930*/  ISETP.GE.AND P0, PT, R9.reuse, R235, PT ;  /* 0x000000eb0900720c */ /* 0x040fe40003f06270 */
[C---:B------:R-:W-:Y:S01]  /*a940*/  ISETP.LT.OR P6, PT, R32.reuse, R236, P6 ;  /* 0x000000ec2000720c */ /* 0x040fe200037c1670 */
[----:B------:R-:W-:Y:S01]  /*a950*/  HMMA.16816.F32 R192, R176, R6, R192 ;  /* 0x00000006b0c0723c */ /* 0x000fe200000018c0 */
[----:B------:R-:W-:Y:S01]  /*a960*/  ISETP.LT.OR P1, PT, R32, R234, P1 ;  /* 0x000000ea2000720c */ /* 0x000fe20000f21670 */
[C---:B------:R-:W-:Y:S01]  /*a970*/  VIADD R4, R0.reuse, 0x28 ;  /* 0x0000002800047836 */ /* 0x040fe20000000000 */
[----:B------:R-:W-:Y:S01]  /*a980*/  ISETP.LT.OR P0, PT, R9, R236, P0 ;  /* 0x000000ec0900720c */ /* 0x000fe20000701670 */
[----:B------:R-:W-:Y:S01]  /*a990*/  VIADD R5, R0, 0x29 ;  /* 0x0000002900057836 */ /* 0x000fe20000000000 */
[----:B------:R-:W-:-:S02]  /*a9a0*/  FSEL R33, R29, -INF , !P6 ;  /* 0xff8000001d217808 */ /* 0x000fc40007000000 */
[----:B------:R-:W-:Y:S02]  /*a9b0*/  FSEL R190, R31, -INF , !P1 ;  /* 0xff8000001fbe7808 */ /* 0x000fe40004800000 */
[----:B------:R-:W-:Y:S02]  /*a9c0*/  FSEL R29, R24, -INF , !P0 ;  /* 0xff800000181d7808 */ /* 0x000fe40004000000 */
[C---:B------:R-:W-:Y:S02]  /*a9d0*/  ISETP.GE.AND P1, PT, R10.reuse, R235, PT ;  /* 0x000000eb0a00720c */ /* 0x040fe40003f26270 */
[CC--:B------:R-:W-:Y:S02]  /*a9e0*/  ISETP.GE.AND P0, PT, R10.reuse, R233.reuse, PT ;  /* 0x000000e90a00720c */ /* 0x0c0fe40003f06270 */
[----:B------:R-:W-:Y:S02]  /*a9f0*/  ISETP.GE.AND P6, PT, R9, R233, PT ;  /* 0x000000e90900720c */ /* 0x000fe40003fc6270 */
[----:B------:R-:W-:-:S02]  /*aa00*/  ISETP.LT.OR P1, PT, R10, R236, P1 ;  /* 0x000000ec0a00720c */ /* 0x000fc40000f21670 */
[-C--:B------:R-:W-:Y:S01]  /*aa10*/  ISETP.LT.OR P0, PT, R10, R234.reuse, P0 ;  /* 0x000000ea0a00720c */ /* 0x080fe20000701670 */
[C---:B------:R-:W-:Y:S01]  /*aa20*/  VIADD R10, R0.reuse, 0x20 ;  /* 0x00000020000a7836 */ /* 0x040fe20000000000 */
[----:B------:R-:W-:Y:S01]  /*aa30*/  ISETP.LT.OR P6, PT, R9, R234, P6 ;  /* 0x000000ea0900720c */ /* 0x000fe200037c1670 */
[----:B------:R-:W-:Y:S01]  /*aa40*/  VIADD R9, R0, 0x21 ;  /* 0x0000002100097836 */ /* 0x000fe20000000000 */
[----:B------:R-:W-:Y:S02]  /*aa50*/  FSEL R25, R25, -INF , !P1 ;  /* 0xff80000019197808 */ /* 0x000fe40004800000 */
[----:B------:R-:W-:Y:S02]  /*aa60*/  FSEL R34, R26, -INF , !P6 ;  /* 0xff8000001a227808 */ /* 0x000fe40007000000 */
[C---:B------:R-:W-:Y:S02]  /*aa70*/  ISETP.GE.AND P6, PT, R10.reuse, R235, PT ;  /* 0x000000eb0a00720c */ /* 0x040fe40003fc6270 */
[----:B------:R-:W-:-:S02]  /*aa80*/  ISETP.GE.AND P1, PT, R10, R233, PT ;  /* 0x000000e90a00720c */ /* 0x000fc40003f26270 */
[C---:B------:R-:W-:Y:S02]  /*aa90*/  ISETP.LT.OR P6, PT, R10.reuse, R236, P6 ;  /* 0x000000ec0a00720c */ /* 0x040fe400037c1670 */
[----:B------:R-:W-:Y:S02]  /*aaa0*/  ISETP.LT.OR P1, PT, R10, R234, P1 ;  /* 0x000000ea0a00720c */ /* 0x000fe40000f21670 */
[----:B------:R-:W-:Y:S02]  /*aab0*/  FSEL R32, R27, -INF , !P0 ;  /* 0xff8000001b207808 */ /* 0x000fe40004000000 */
[----:B------:R-:W-:Y:S02]  /*aac0*/  ISETP.GE.AND P0, PT, R9, R235, PT ;  /* 0x000000eb0900720c */ /* 0x000fe40003f06270 */
[----:B------:R-:W-:Y:S02]  /*aad0*/  FSEL R203, R20, -INF , !P6 ;  /* 0xff80000014cb7808 */ /* 0x000fe40007000000 */
[----:B------:R-:W-:-:S02]  /*aae0*/  FSEL R202, R22, -INF , !P1 ;  /* 0xff80000016ca7808 */ /* 0x000fc40004800000 */
[C---:B------:R-:W-:Y:S02]  /*aaf0*/  ISETP.GE.AND P6, PT, R9.reuse, R233, PT ;  /* 0x000000e90900720c */ /* 0x040fe40003fc6270 */
[C---:B------:R-:W-:Y:S02]  /*ab00*/  ISETP.GE.AND P1, PT, R4.reuse, R235, PT ;  /* 0x000000eb0400720c */ /* 0x040fe40003f26270 */
[C---:B------:R-:W-:Y:S02]  /*ab10*/  ISETP.LT.OR P0, PT, R9.reuse, R236, P0 ;  /* 0x000000ec0900720c */ /* 0x040fe40000701670 */
[----:B------:R-:W-:Y:S02]  /*ab20*/  ISETP.LT.OR P6, PT, R9, R234, P6 ;  /* 0x000000ea0900720c */ /* 0x000fe400037c1670 */
[----:B------:R-:W-:Y:S02]  /*ab30*/  ISETP.LT.OR P1, PT, R4, R236, P1 ;  /* 0x000000ec0400720c */ /* 0x000fe40000f21670 */
[----:B------:R-:W-:-:S02]  /*ab40*/  FSEL R199, R21, -INF , !P0 ;  /* 0xff80000015c77808 */ /* 0x000fc40004000000 */
[----:B------:R-:W-:Y:S02]  /*ab50*/  ISETP.GE.AND P0, PT, R4, R233, PT ;  /* 0x000000e90400720c */ /* 0x000fe40003f06270 */
[----:B------:R-:W-:Y:S02]  /*ab60*/  FSEL R200, R23, -INF , !P6 ;  /* 0xff80000017c87808 */ /* 0x000fe40007000000 */
[----:B------:R-:W-:Y:S02]  /*ab70*/  FSEL R197, R180, -INF , !P1 ;  /* 0xff800000b4c57808 */ /* 0x000fe40004800000 */
[C---:B------:R-:W-:Y:S02]  /*ab80*/  ISETP.GE.AND P6, PT, R5.reuse, R235, PT ;  /* 0x000000eb0500720c */ /* 0x040fe40003fc6270 */
[C---:B------:R-:W-:Y:S02]  /*ab90*/  ISETP.GE.AND P1, PT, R5.reuse, R233, PT ;  /* 0x000000e90500720c */ /* 0x040fe40003f26270 */
        /* <DEDUP_REMOVED lines=8> */
[----:B------:R-:W-:Y:S02]  /*ac20*/  FSEL R201, R181, -INF , !P6 ;  /* 0xff800000b5c97808 */ /* 0x000fe40007000000 */
[----:B------:R-:W-:-:S02]  /*ac30*/  ISETP.GE.AND P1, PT, R4, R233, PT ;  /* 0x000000e90400720c */ /* 0x000fc40003f26270 */
[C---:B------:R-:W-:Y:S02]  /*ac40*/  ISETP.GE.AND P6, PT, R5.reuse, R235, PT ;  /* 0x000000eb0500720c */ /* 0x040fe40003fc6270 */
[C---:B------:R-:W-:Y:S02]  /*ac50*/  ISETP.LT.OR P0, PT, R4.reuse, R236, P0 ;  /* 0x000000ec0400720c */ /* 0x040fe40000701670 */
[----:B------:R-:W-:Y:S01]  /*ac60*/  ISETP.LT.OR P1, PT, R4, R234, P1 ;  /* 0x000000ea0400720c */ /* 0x000fe20000f21670 */
[C---:B------:R-:W-:Y:S01]  /*ac70*/  VIADD R4, R0.reuse, 0x38 ;  /* 0x0000003800047836 */ /* 0x040fe20000000000 */
[----:B------:R-:W-:Y:S01]  /*ac80*/  ISETP.LT.OR P6, PT, R5, R236, P6 ;  /* 0x000000ec0500720c */ /* 0x000fe200037c1670 */
[----:B------:R-:W-:Y:S01]  /*ac90*/  VIADD R0, R0, 0x39 ;  /* 0x0000003900007836 */ /* 0x000fe20000000000 */
[----:B------:R-:W-:Y:S02]  /*aca0*/  FSEL R185, R12, -INF , !P0 ;  /* 0xff8000000cb97808 */ /* 0x000fe40004000000 */
[----:B------:R-:W-:-:S02]  /*acb0*/  FSEL R183, R13, -INF , !P6 ;  /* 0xff8000000db77808 */ /* 0x000fc40007000000 */
[CC--:B------:R-:W-:Y:S02]  /*acc0*/  ISETP.GE.AND P6, PT, R4.reuse, R233.reuse, PT ;  /* 0x000000e90400720c */ /* 0x0c0fe40003fc6270 */
[C---:B------:R-:W-:Y:S02]  /*acd0*/  ISETP.GE.AND P0, PT, R5.reuse, R233, PT ;  /* 0x000000e90500720c */ /* 0x040fe40003f06270 */
[-C--:B------:R-:W-:Y:S02]  /*ace0*/  ISETP.LT.OR P6, PT, R4, R234.reuse, P6 ;  /* 0x000000ea0400720c */ /* 0x080fe400037c1670 */
[----:B------:R-:W-:Y:S02]  /*acf0*/  ISETP.LT.OR P0, PT, R5, R234, P0 ;  /* 0x000000ea0500720c */ /* 0x000fe40000701670 */
[----:B------:R-:W-:Y:S02]  /*ad00*/  FSEL R182, R14, -INF , !P1 ;  /* 0xff8000000eb67808 */ /* 0x000fe40004800000 */
[----:B------:R-:W-:-:S02]  /*ad10*/  ISETP.GE.AND P1, PT, R4, R235, PT ;  /* 0x000000eb0400720c */ /* 0x000fc40003f26270 */
[----:B------:R-:W-:Y:S02]  /*ad20*/  FSEL R178, R194, -INF , !P6 ;  /* 0xff800000c2b27808 */ /* 0x000fe40007000000 */
[----:B------:R-:W-:Y:S02]  /*ad30*/  PLOP3.LUT P6, PT, PT, PT, UP0, 0x80, 0x0 ;  /* 0x000000000000781c */ /* 0x000fe40003fcf008 */
[----:B------:R-:W-:Y:S02]  /*ad40*/  FSEL R180, R15, -INF , !P0 ;  /* 0xff8000000fb47808 */ /* 0x000fe40004000000 */
[----:B------:R-:W-:Y:S02]  /*ad50*/  ISETP.LT.OR P0, PT, R4, R236, P1 ;  /* 0x000000ec0400720c */ /* 0x000fe40000f01670 */
[----:B------:R-:W-:Y:S02]  /*ad60*/  ISETP.GE.AND P1, PT, R0, R235, PT ;  /* 0x000000eb0000720c */ /* 0x000fe40003f26270 */
[----:B------:R-:W-:-:S02]  /*ad70*/  FSEL R181, R192, -INF , !P0 ;  /* 0xff800000c0b57808 */ /* 0x000fc40004000000 */
        /* <DEDUP_REMOVED lines=59> */
[----:B------:R-:W-:Y:S02]  /*b130*/  IMAD.U32 R4, RZ, RZ, UR8 ;  /* 0x00000008ff047e24 */ /* 0x000fe4000f8e00ff */
[----:B------:R-:W-:Y:S02]  /*b140*/  IMAD.U32 R5, RZ, RZ, UR9 ;  /* 0x00000009ff057e24 */ /* 0x000fe4000f8e00ff */
        /* <DEDUP_REMOVED lines=21> */
.L_x_3176:
[----:B------:R-:W-:-:S04]  /*b2a0*/  ULEA UR16, -UR10, URZ, 0x6 ;  /* 0x0000003f0a107291 */ /* 0x000fc8000f8e313f */
[----:B------:R-:W-:-:S12]  /*b2b0*/  USHF.R.S32.HI UR8, URZ, 0x1f, UR16 ;  /* 0x0000001f3f087899 */ /* 0x000fd80008011410 */
.L_x_3177:
[C---:B------:R-:W-:Y:S01]  /*b2c0*/  @!P4 IADD3 R5, P1, R165.reuse, UR16, RZ ;  /* 0x00000010a505cc10 */ /* 0x040fe2000ff3e0ff */
[----:B------:R-:W-:Y:S01]  /*b2d0*/  IMAD.U32 R6, RZ, RZ, UR16 ;  /* 0x00000010ff067e24 */ /* 0x000fe2000f8e00ff */
[----:B------:R-:W-:Y:S01]  /*b2e0*/  @!P3 IADD3 R7, P0, R165, UR16, RZ ;  /* 0x00000010a507bc10 */ /* 0x000fe2000ff1e0ff */
[----:B------:R-:W-:Y:S01]  /*b2f0*/  VOTEU.ALL UP0, P5 ;  /* 0x00000000003f7886 */ /* 0x000fe20002800000 */
[C---:B------:R-:W-:Y:S01]  /*b300*/  @!P4 IADD3.X R4, R166.reuse, UR8, RZ, P1, !PT ;  /* 0x00000008a604cc10 */ /* 0x040fe20008ffe4ff */
[----:B------:R-:W-:Y:S01]  /*b310*/  UIADD3 UR7, UP2, UP1, UR28, UR16, UR28 ;  /* 0x000000101c077290 */ /* 0x000fe2000f95e01c */
[C---:B------:R-:W-:Y:S01]  /*b320*/  @!P4 LEA R22, P1, R5.reuse, UR18, 0x1 ;  /* 0x000000120516cc11 */ /* 0x040fe2000f8208ff */
[----:B------:R1:W-:Y:S01]  /*b330*/  @P5 STS.128 [R231+0x8000], RZ ;  /* 0x008000ffe7005388 */ /* 0x0003e20000000c00 */
[C---:B------:R-:W-:Y:S01]  /*b340*/  @!P3 IADD3.X R0, R166.reuse, UR8, RZ, P0, !PT ;  /* 0x00000008a600bc10 */ /* 0x040fe200087fe4ff */
[----:B------:R-:W-:Y:S01]  /*b350*/  @!UP0 UIADD3 UR11, UP3, UR28, UR16, URZ ;  /* 0x000000101c0b8290 */ /* 0x000fe2000ff7e03f */
[----:B------:R-:W-:Y:S01]  /*b360*/  @!P4 LEA.HI.X R23, R5, UR19, R4, 0x1, P1 ;  /* 0x000000130517cc11 */ /* 0x000fe200088f0c04 */
[----:B------:R-:W-:Y:S01]  /*b370*/  UIADD3.X UR4, UR25, UR8, UR25, UP2, UP1 ;  /* 0x0000000819047290 */ /* 0x000fe200097e2419 */
[----:B------:R-:W-:Y:S01]  /*b380*/  @!P3 LEA R14, P1, R7, UR18, 0x1 ;  /* 0x00000012070ebc11 */ /* 0x000fe2000f8208ff */
[----:B------:R-:W-:Y:S01]  /*b390*/  @!UP0 UIADD3.X UR9, UR25, UR8, URZ, UP3, !UPT ;  /* 0x0000000819098290 */ /* 0x000fe20009ffe43f */
[----:B------:R-:W-:Y:S01]  /*b3a0*/  @!P2 IADD3 R5, P0, R165, UR16, RZ ;  /* 0x00000010a505ac10 */ /* 0x000fe2000ff1e0ff */
[----:B------:R-:W-:Y:S01]  /*b3b0*/  BSSY B0, `(.L_x_3178) ;  /* 0x000008b000007945 */ /* 0x000fe20003800000 */
[----:B------:R-:W-:Y:S01]  /*b3c0*/  @!P3 LEA.HI.X R15, R7, UR19, R0, 0x1, P1 ;  /* 0x00000013070fbc11 */ /* 0x000fe200088f0c00 */
[----:B------:R-:W-:Y:S01]  /*b3d0*/  IMAD.U32 R7, RZ, RZ, UR8 ;  /* 0x00000008ff077e24 */ /* 0x000fe2000f8e00ff */
[----:B------:R-:W-:-:S02]  /*b3e0*/  @!P2 IADD3.X R0, R166, UR8, RZ, P0, !PT ;  /* 0x00000008a600ac10 */ /* 0x000fc400087fe4ff */
[----:B------:R-:W-:-:S04]  /*b3f0*/  @!P4 IADD3 R9, P1, P0, R165, UR28, R6 ;  /* 0x0000001ca509cc10 */ /* 0x000fc8000f83e006 */
[----:B------:R-:W-:Y:S02]  /*b400*/  @!P4 IADD3.X R4, R166, UR25, R7, P1, P0 ;  /* 0x00000019a604cc10 */ /* 0x000fe40008fe0407 */
[----:B------:R-:W-:Y:S02]  /*b410*/  @!P2 LEA R12, P0, R5, UR18, 0x1 ;  /* 0x00000012050cac11 */ /* 0x000fe4000f8008ff */
[----:B------:R-:W-:Y:S02]  /*b420*/  @!P4 LEA R18, P1, R9, UR18, 0x1 ;  /* 0x000000120912cc11 */ /* 0x000fe4000f8208ff */
[----:B------:R-:W-:Y:S01]  /*b430*/  @!P2 LEA.HI.X R13, R5, UR19, R0, 0x1, P0 ;  /* 0x00000013050dac11 */ /* 0x000fe200080f0c00 */
[----:B------:R-:W-:Y:S01]  /*b440*/  IMAD.U32 R0, RZ, RZ, UR9 ;  /* 0x00000009ff007e24 */ /* 0x000fe2000f8e00ff */
[----:B------:R-:W-:Y:S01]  /*b450*/  @!P4 LEA.HI.X R19, R9, UR19, R4, 0x1, P1 ;  /* 0x000000130913cc11 */ /* 0x000fe200088f0c04 */
[----:B------:R-:W-:Y:S01]  /*b460*/  IMAD.U32 R9, RZ, RZ, UR11 ;  /* 0x0000000bff097e24 */ /* 0x000fe2000f8e00ff */
[----:B------:R-:W-:Y:S01]  /*b470*/  @!P3 IADD3 R5, P1, P0, R165, UR28, R6 ;  /* 0x0000001ca505bc10 */ /* 0x000fe2000f83e006 */
[----:B------:R-:W-:-:S03]  /*b480*/  UIADD3 UR9, UP0, UR28, UR7, URZ ;  /* 0x000000071c097290 */ /* 0x000fc6000ff1e03f */
[----:B------:R-:W-:Y:S02]  /*b490*/  @!P3 IADD3.X R4, R166, UR25, R7, P1, P0 ;  /* 0x00000019a604bc10 */ /* 0x000fe40008fe0407 */
[----:B------:R-:W-:Y:S02]  /*b4a0*/  @!P3 LEA R10, P0, R5, UR18, 0x1 ;  /* 0x00000012050abc11 */ /* 0x000fe4000f8008ff */
[-C--:B------:R-:W-:Y:S02]  /*b4b0*/  @!P5 LEA R20, P1, R9, R240.reuse, 0x1 ;  /* 0x000000f00914d211 */ /* 0x080fe400078208ff */
[----:B------:R-:W-:Y:S01]  /*b4c0*/  @!P3 LEA.HI.X R11, R5, UR19, R4, 0x1, P0 ;  /* 0x00000013050bbc11 */ /* 0x000fe200080f0c04 */
[----:B------:R-:W-:Y:S01]  /*b4d0*/  IMAD.U32 R5, RZ, RZ, UR7 ;  /* 0x00000007ff057e24 */ /* 0x000fe2000f8e00ff */
[----:B------:R-:W-:Y:S01]  /*b4e0*/  @!P5 LEA.HI.X R21, R9, R241, R0, 0x1, P1 ;  /* 0x000000f10915d211 */ /* 0x000fe200008f0c00 */
[----:B------:R-:W-:Y:S01]  /*b4f0*/  IMAD.U32 R4, RZ, RZ, UR8 ;  /* 0x00000008ff047e24 */ /* 0x000fe2000f8e00ff */
[-C--:B------:R-:W-:Y:S01]  /*b500*/  @!P5 LEA R26, P1, R6, R240.reuse, 0x1 ;  /* 0x000000f0061ad211 */ /* 0x080fe200078208ff */
[----:B------:R-:W-:Y:S01]  /*b510*/  IMAD.U32 R0, RZ, RZ, UR4 ;  /* 0x00000004ff007e24 */ /* 0x000fe2000f8e00ff */
[----:B------:R-:W-:-:S02]  /*b520*/  @!P5 LEA R16, P0, R5, R240, 0x1 ;  /* 0x000000f00510d211 */ /* 0x000fc400078008ff */
[-C--:B------:R-:W-:Y:S02]  /*b530*/  @!P5 LEA.HI.X R27, R6, R241.reuse, R4, 0x1, P1 ;  /* 0x000000f1061bd211 */ /* 0x080fe400008f0c04 */
[----:B------:R-:W-:Y:S02]  /*b540*/  @!P5 LEA.HI.X R17, R5, R241, R0, 0x1, P0 ;  /* 0x000000f10511d211 */ /* 0x000fe400000f0c00 */
[C---:B------:R-:W-:Y:S01]  /*b550*/  @!P2 IADD3 R6, P1, P0, R165.reuse, UR28, R6 ;  /* 0x0000001ca506ac10 */ /* 0x040fe2000f83e006 */
[----:B------:R-:W-:Y:S01]  /*b560*/  @!PT LDS RZ, [RZ] ;  /* 0x00000000fffff984 */ /* 0x000fe20000000800 */
[----:B------:R-:W-:Y:S01]  /*b570*/  @!PT LDS RZ, [RZ] ;  /* 0x00000000fffff984 */ /* 0x000fe20000000800 */
[----:B------:R-:W-:Y:S01]  /*b580*/  @!PT LDS RZ, [RZ] ;  /* 0x00000000fffff984 */ /* 0x000fe20000000800 */
[----:B------:R1:W-:Y:S03]  /*b590*/  @!P5 LDGSTS.E.BYPASS.LTC128B.128 [R231+0x8000], desc[UR26][R26.64] ;  /* 0x080000001ae7dfae */ /* 0x0003e6000b901d5a */
[----:B------:R-:W-:Y:S01]  /*b5a0*/  @!P2 IADD3.X R5, R166, UR25, R7, P1, P0 ;  /* 0x00000019a605ac10 */ /* 0x000fe20008fe0407 */
[----:B------:R1:W-:Y:S01]  /*b5b0*/  @P4 STS.128 [R231+0xa000], RZ ;  /* 0x00a000ffe7004388 */ /* 0x0003e20000000c00 */
[----:B------:R-:W-:-:S02]  /*b5c0*/  @!P4 IADD3 R7, P1, R165, UR7, RZ ;  /* 0x00000007a507cc10 */ /* 0x000fc4000ff3e0ff */
[----:B------:R-:W-:Y:S01]  /*b5d0*/  @!P2 LEA R170, P0, R6, UR18, 0x1 ;  /* 0x0000001206aaac11 */ /* 0x000fe2000f8008ff */
[----:B------:R-:W-:Y:S01]  /*b5e0*/  @!PT LDS RZ, [RZ] ;  /* 0x00000000fffff984 */ /* 0x000fe20000000800 */
[----:B------:R-:W-:Y:S01]  /*b5f0*/  @!PT LDS RZ, [RZ] ;  /* 0x00000000fffff984 */ /* 0x000fe20000000800 */
[----:B------:R-:W-:Y:S01]  /*b600*/  @!PT LDS RZ, [RZ] ;  /* 0x00000000fffff984 */ /* 0x000fe20000000800 */
[----:B------:R1:W-:Y:S01]  /*b610*/  @!P4 LDGSTS.E.BYPASS.LTC128B.128 [R231+0xa000], desc[UR26][R22.64+0x80] ;  /* 0x0a00008016e7cfae */ /* 0x0003e2000b901d5a */
[----:B------:R-:W-:Y:S02]  /*b620*/  @!P4 IADD3.X R0, R166, UR4, RZ, P1, !PT ;  /* 0x00000004a600cc10 */ /* 0x000fe40008ffe4ff */
[----:B------:R-:W-:Y:S01]  /*b630*/  @!P2 LEA.HI.X R171, R6, UR19, R5, 0x1, P0 ;  /* 0x0000001306abac11 */ /* 0x000fe200080f0c05 */
[----:B------:R1:W-:Y:S01]  /*b640*/  @P3 STS.128 [R231+0xc000], RZ ;  /* 0x00c000ffe7003388 */ /* 0x0003e20000000c00 */
[----:B------:R-:W-:Y:S02]  /*b650*/  @!P4 LEA R174, P1, R7, UR18, 0x1 ;  /* 0x0000001207aecc11 */ /* 0x000fe4000f8208ff */
[----:B------:R-:W-:Y:S01]  /*b660*/  @!P3 IADD3 R5, P0, R165, UR7, RZ ;  /* 0x00000007a505bc10 */ /* 0x000fe2000ff1e0ff */
[----:B------:R-:W-:Y:S01]  /*b670*/  @!PT LDS RZ, [RZ] ;  /* 0x00000000fffff984 */ /* 0x000fe20000000800 */
[----:B------:R-:W-:Y:S01]  /*b680*/  @!PT LDS RZ, [RZ] ;  /* 0x00000000fffff984 */ /* 0x000fe20000000800 */
[----:B------:R-:W-:Y:S01]  /*b690*/  @!PT LDS RZ, [RZ] ;  /* 0x00000000fffff984 */ /* 0x000fe20000000800 */
[----:B------:R1:W-:Y:S01]  /*b6a0*/  @!P3 LDGSTS.E.BYPASS.LTC128B.128 [R231+0xc000], desc[UR26][R14.64+0x100] ;  /* 0x0c0001000ee7bfae */ /* 0x0003e2000b901d5a */
[----:B------:R-:W-:-:S02]  /*b6b0*/  @!P4 LEA.HI.X R175, R7, UR19, R0, 0x1, P1 ;  /* 0x0000001307afcc11 */ /* 0x000fc400088f0c00 */
[C---:B------:R-:W-:Y:S01]  /*b6c0*/  @!P3 IADD3.X R0, R166.reuse, UR4, RZ, P0, !PT ;  /* 0x00000004a600bc10 */ /* 0x040fe200087fe4ff */
[----:B------:R1:W-:Y:S01]  /*b6d0*/  @P2 STS.128 [R231+0xe000], RZ ;  /* 0x00e000ffe7002388 */ /* 0x0003e20000000c00 */
[----:B------:R-:W-:Y:S02]  /*b6e0*/  @!P3 LEA R192, P1, R5, UR18, 0x1 ;  /* 0x0000001205c0bc11 */ /* 0x000fe4000f8208ff */
[----:B------:R-:W-:Y:S01]  /*b6f0*/  @!P2 IADD3 R7, P0, R165, UR7, RZ ;  /* 0x00000007a507ac10 */ /* 0x000fe2000ff1e0ff */
[----:B------:R-:W-:Y:S01]  /*b700*/  UIADD3.X UR7, UR25, UR4, URZ, UP0, !UPT ;  /* 0x0000000419077290 */ /* 0x000fe200087fe43f */
[----:B------:R-:W-:Y:S01]  /*b710*/  @!P3 LEA.HI.X R193, R5, UR19, R0, 0x1, P1 ;  /* 0x0000001305c1bc11 */ /* 0x000fe200088f0c00 */
[----:B------:R-:W-:Y:S01]  /*b720*/  IMAD.U32 R5, RZ, RZ, UR9 ;  /* 0x00000009ff057e24 */ /* 0x000fe2000f8e00ff */
[----:B------:R-:W-:Y:S01]  /*b730*/  @!P2 IADD3.X R4, R166, UR4, RZ, P0, !PT ;  /* 0x00000004a604ac10 */ /* 0x000fe200087fe4ff */
[----:B------:R-:W-:Y:S01]  /*b740*/  @!PT LDS RZ, [RZ] ;  /* 0x00000000fffff984 */ /* 0x000fe20000000800 */
[----:B------:R-:W-:Y:S01]  /*b750*/  @!PT LDS RZ, [RZ] ;  /* 0x00000000fffff984 */ /* 0x000fe20000000800 */
[----:B------:R-:W-:Y:S01]  /*b760*/  @!PT LDS RZ, [RZ] ;  /* 0x00000000fffff984 */ /* 0x000fe20000000800 */
[----:B------:R1:W-:Y:S01]  /*b770*/  @!P2 LDGSTS.E.BYPASS.LTC128B.128 [R231+0xe000], desc[UR26][R12.64+0x180] ;  /* 0x0e0001800ce7afae */ /* 0x0003e2000b901d5a */
[----:B------:R-:W-:Y:S01]  /*b780*/  @!P2 LEA R6, P0, R7, UR18, 0x1 ;  /* 0x000000120706ac11 */ /* 0x000fe2000f8008ff */
[----:B------:R-:W-:Y:S01]  /*b790*/  IMAD.U32 R0, RZ, RZ, UR7 ;  /* 0x00000007ff007e24 */ /* 0x000fe2000f8e00ff */
[----:B------:R-:W-:Y:S01]  /*b7a0*/  @!P5 LEA R194, P1, R5, R240, 0x1 ;  /* 0x000000f005c2d211 */ /* 0x000fe200078208ff */
[----:B------:R1:W-:Y:S01]  /*b7b0*/  @P5 STS.128 [R231+0x8800], RZ ;  /* 0x008800ffe7005388 */ /* 0x0003e20000000c00 */
[----:B------:R-:W-:-:S02]  /*b7c0*/  @!P2 LEA.HI.X R7, R7, UR19, R4, 0x1, P0 ;  /* 0x000000130707ac11 */ /* 0x000fc400080f0c04 */
[----:B------:R-:W-:Y:S01]  /*b7d0*/  @!P4 IADD3 R4, P0, R165, UR9, RZ ;  /* 0x00000009a504cc10 */ /* 0x000fe2000ff1e0ff */
[----:B------:R-:W-:Y:S01]  /*b7e0*/  @!PT LDS RZ, [RZ] ;  /* 0x00000000fffff984 */ /* 0x000fe20000000800 */
[----:B------:R-:W-:Y:S01]  /*b7f0*/  @!PT LDS RZ, [RZ] ;  /* 0x00000000fffff984 */ /* 0x000fe20000000800 */
[----:B------:R-:W-:Y:S01]  /*b800*/  @!PT LDS RZ, [RZ] ;  /* 0x00000000fffff984 */ /* 0x000fe20000000800 */
[----:B------:R1:W-:Y:S01]  /*b810*/  @!P5 LDGSTS.E.BYPASS.LTC128B.128 [R231+0x8800], desc[UR26][R20.64] ;  /* 0x0880000014e7dfae */ /* 0x0003e2000b901d5a */
[----:B------:R-:W-:Y:S02]  /*b820*/  @!P5 LEA.HI.X R195, R5, R241, R0, 0x1, P1 ;  /* 0x000000f105c3d211 */ /* 0x000fe400008f0c00 */
[----:B------:R-:W-:Y:S01]  /*b830*/  @!P4 IADD3.X R5, R166, UR7, RZ, P0, !PT ;  /* 0x00000007a605cc10 */ /* 0x000fe200087fe4ff */
[----:B------:R1:W-:Y:S01]  /*b840*/  @P4 STS.128 [R231+0xa800], RZ ;  /* 0x00a800ffe7004388 */ /* 0x0003e20000000c00 */
[C---:B------:R-:W-:Y:S02]  /*b850*/  @!P4 LEA R238, P1, R4.reuse, UR18, 0x1 ;  /* 0x0000001204eecc11 */ /* 0x040fe4000f8208ff */
[----:B------:R-:W-:Y:S01]  /*b860*/  @!P3 IADD3 R0, P0, R165, UR9, RZ ;  /* 0x00000009a500bc10 */ /* 0x000fe2000ff1e0ff */
[----:B------:R-:W-:Y:S01]  /*b870*/  @!PT LDS RZ, [RZ] ;  /* 0x00000000fffff984 */ /* 0x000fe20000000800 */
[----:B------:R-:W-:Y:S01]  /*b880*/  @!PT LDS RZ, [RZ] ;  /* 0x00000000fffff984 */ /* 0x000fe20000000800 */
[----:B------:R-:W-:Y:S01]  /*b890*/  @!PT LDS RZ, [RZ] ;  /* 0x00000000fffff984 */ /* 0x000fe20000000800 */
[----:B------:R1:W-:Y:S01]  /*b8a0*/  @!P4 LDGSTS.E.BYPASS.LTC128B.128 [R231+0xa800], desc[UR26][R18.64+0x80] ;  /* 0x0a80008012e7cfae */ /* 0x0003e2000b901d5a */
[----:B------:R-:W-:-:S02]  /*b8b0*/  @!P4 LEA.HI.X R239, R4, UR19, R5, 0x1, P1 ;  /* 0x0000001304efcc11 */ /* 0x000fc400088f0c05 */
[----:B------:R-:W-:Y:S01]  /*b8c0*/  @!P3 IADD3.X R5, R166, UR7, RZ, P0, !PT ;  /* 0x00000007a605bc10 */ /* 0x000fe200087fe4ff */
[----:B------:R1:W-:Y:S01]  /*b8d0*/  @P3 STS.128 [R231+0xc800], RZ ;  /* 0x00c800ffe7003388 */ /* 0x0003e20000000c00 */
[----:B------:R-:W-:-:S03]  /*b8e0*/  @!P3 LEA R4, P0, R0, UR18, 0x1 ;  /* 0x000000120004bc11 */ /* 0x000fc6000f8008ff */
[----:B------:R-:W-:Y:S01]  /*b8f0*/  @!PT LDS RZ, [RZ] ;  /* 0x00000000fffff984 */ /* 0x000fe20000000800 */
[----:B------:R-:W-:Y:S01]  /*b900*/  @!PT LDS RZ, [RZ] ;  /* 0x00000000fffff984 */ /* 0x000fe20000000800 */
[----:B------:R-:W-:Y:S01]  /*b910*/  @!PT LDS RZ, [RZ] ;  /* 0x00000000fffff984 */ /* 0x000fe20000000800 */
[----:B------:R1:W-:Y:S01]  /*b920*/  @!P3 LDGSTS.E.BYPASS.LTC128B.128 [R231+0xc800], desc[UR26][R10.64+0x100] ;  /* 0x0c8001000ae7bfae */ /* 0x0003e2000b901d5a */
[----:B------:R-:W-:-:S03]  /*b930*/  @!P3 LEA.HI.X R5, R0, UR19, R5, 0x1, P0 ;  /* 0x000000130005bc11 */ /* 0x000fc600080f0c05 */
        /* <DEDUP_REMOVED lines=50> */
.L_x_3179:
[----:B------:R-:W-:Y:S05]  /*bc60*/  BSYNC B0 ;  /* 0x0000000000007941 */ /* 0x000fea0003800000 */
.L_x_3178:
[----:B------:R-:W0:Y:S01]  /*bc70*/  LDGDEPBAR ;  /* 0x00000000000079af */ /* 0x000e220000000000 */
[----:B-12---:R-:W-:Y:S02]  /*bc80*/  IMAD.U32 R5, RZ, RZ, UR16 ;  /* 0x00000010ff057e24 */ /* 0x006fe4000f8e00ff */
[----:B------:R-:W-:-:S03]  /*bc90*/  IMAD.U32 R0, RZ, RZ, UR8 ;  /* 0x00000008ff007e24 */ /* 0x000fc6000f8e00ff */
[----:B------:R-:W-:-:S04]  /*bca0*/  LEA R240, P0, R5, R240, 0x1 ;  /* 0x000000f005f07211 */ /* 0x000fc800078008ff */
[----:B------:R-:W-:-:S09]  /*bcb0*/  LEA.HI.X R241, R5, R241, R0, 0x1, P0 ;  /* 0x000000f105f17211 */ /* 0x000fd200000f0c00 */
.L_x_3175:
[----:B------:R-:W-:Y:S01]  /*bcc0*/  FMNMX.FTZ R6, R164, R173, !PT ;  /* 0x000000ada4067209 */ /* 0x000fe20007810000 */
        /* <DEDUP_REMOVED lines=42> */
[----:B------:R-:W-:-:S05]  /*bf70*/  FMUL.FTZ R166, R174, UR14 ;  /* 0x0000000eaea67c20 */ /* 0x000fca0008410000 */
[----:B------:R-:W-:-:S05]  /*bf80*/  FSEL R166, R166, RZ, P1 ;  /* 0x000000ffa6a67208 */ /* 0x000fca0000800000 */
[--C-:B------:R-:W-:Y:S01]  /*bf90*/  FFMA.FTZ R172, R173, UR14, -R166.reuse ;  /* 0x0000000eadac7c23 */ /* 0x100fe200080108a6 */
[----:B--2---:R-:W-:Y:S01]  /*bfa0*/  FMNMX.FTZ R173, R5, R0, !PT ;  /* 0x0000000005ad7209 */ /* 0x004fe20007810000 */
[--C-:B------:R-:W-:Y:S01]  /*bfb0*/  FFMA.FTZ R171, R169, UR14, -R166.reuse ;  /* 0x0000000ea9ab7c23 */ /* 0x100fe200080108a6 */
[----:B------:R-:W-:Y:S01]  /*bfc0*/  FSEL R5, R174, RZ, P1 ;  /* 0x000000ffae057208 */ /* 0x000fe20000800000 */
[--C-:B------:R-:W-:Y:S01]  /*bfd0*/  FFMA.FTZ R170, R189, UR14, -R166.reuse ;  /* 0x0000000ebdaa7c23 */ /* 0x100fe200080108a6 */
[C---:B------:R-:W-:Y:S01]  /*bfe0*/  FSETP.NEU.FTZ.AND P0, PT, R173.reuse, -INF , PT ;  /* 0xff800000ad00780b */ /* 0x040fe20003f1d000 */
[----:B------:R-:W-:Y:S01]  /*bff0*/  FMUL.FTZ R179, R173, UR14 ;  /* 0x0000000eadb37c20 */ /* 0x000fe20008410000 */
[--C-:B------:R-:W-:Y:S01]  /*c000*/  FFMA.FTZ R169, R187, UR14, -R166.reuse ;  /* 0x0000000ebba97c23 */ /* 0x100fe200080108a6 */
[----:B------:R-:W-:Y:S01]  /*c010*/  FADD.FTZ R4, R164, -R5 ;  /* 0x80000005a4047221 */ /* 0x000fe20000010000 */
[----:B------:R-:W-:Y:S01]  /*c020*/  FSEL R6, R173, RZ, P0 ;  /* 0x000000ffad067208 */ /* 0x000fe20000000000 */
[----:B------:R-:W-:Y:S01]  /*c030*/  MUFU.EX2 R172, R172 ;  /* 0x000000ac00ac7308 */ /* 0x000fe20000000800 */
[----:B------:R-:W-:Y:S01]  /*c040*/  FSEL R179, R179, RZ, P0 ;  /* 0x000000ffb3b37208 */ /* 0x000fe20000000000 */
[----:B------:R-:W-:Y:S01]  /*c050*/  FMUL.FTZ R176, R4, UR14 ;  /* 0x0000000e04b07c20 */ /* 0x000fe20008410000 */
[----:B------:R-:W-:Y:S01]  /*c060*/  FFMA.FTZ R187, R33, UR14, -R166 ;  /* 0x0000000e21bb7c23 */ /* 0x000fe200080108a6 */
[----:B------:R-:W-:Y:S01]  /*c070*/  FADD.FTZ R6, R3, -R6 ;  /* 0x8000000603067221 */ /* 0x000fe20000010000 */
[--C-:B------:R-:W-:Y:S01]  /*c080*/  FFMA.FTZ R189, R25, UR14, -R166.reuse ;  /* 0x0000000e19bd7c23 */ /* 0x100fe200080108a6 */
[--C-:B------:R-:W-:Y:S01]  /*c090*/  FFMA.FTZ R175, R8, UR14, -R179.reuse ;  /* 0x0000000e08af7c23 */ /* 0x100fe200080108b3 */
[--C-:B------:R-:W-:Y:S01]  /*c0a0*/  FFMA.FTZ R168, R2, UR14, -R179.reuse ;  /* 0x0000000e02a87c23 */ /* 0x100fe200080108b3 */
[----:B------:R-:W1:Y:S01]  /*c0b0*/  LDSM.16.MT88.4 R8, [R221+0x10000] ;  /* 0x01000000dd08783b */ /* 0x000e620000004200 */
[--C-:B------:R-:W-:Y:S01]  /*c0c0*/  FFMA.FTZ R2, R184, UR14, -R179.reuse ;  /* 0x0000000eb8027c23 */ /* 0x100fe200080108b3 */
[--C-:B------:R-:W-:Y:S01]  /*c0d0*/  FFMA.FTZ R0, R186, UR14, -R179.reuse ;  /* 0x0000000eba007c23 */ /* 0x100fe200080108b3 */
[----:B------:R-:W-:Y:S01]  /*c0e0*/  FMUL.FTZ R3, R6, UR14 ;  /* 0x0000000e06037c20 */ /* 0x000fe20008410000 */
[----:B------:R-:W2:Y:S01]  /*c0f0*/  MUFU.EX2 R171, R171 ;  /* 0x000000ab00ab7308 */ /* 0x000ea20000000800 */
        /* <DEDUP_REMOVED lines=15> */
[----:B------:R-:W3:Y:S01]  /*c1f0*/  MUFU.EX2 R169, R169 ;  /* 0x000000a900a97308 */ /* 0x000ee20000000800 */
[----:B--2---:R-:W-:Y:S01]  /*c200*/  F2FP.F16.F32.PACK_AB R4, R171, R172 ;  /* 0x000000acab04723e */ /* 0x004fe200000000ff */
[--C-:B------:R-:W-:Y:S01]  /*c210*/  FFMA.FTZ R200, R200, UR14, -R179.reuse ;  /* 0x0000000ec8c87c23 */ /* 0x100fe200080108b3 */
[--C-:B------:R-:W-:Y:S01]  /*c220*/  FFMA.FTZ R196, R196, UR14, -R179.reuse ;  /* 0x0000000ec4c47c23 */ /* 0x100fe200080108b3 */
[--C-:B------:R-:W-:Y:S01]  /*c230*/  FFMA.FTZ R201, R198, UR14, -R179.reuse ;  /* 0x0000000ec6c97c23 */ /* 0x100fe200080108b3 */
[--C-:B------:R-:W-:Y:S01]  /*c240*/  FFMA.FTZ R198, R183, UR14, -R166.reuse ;  /* 0x0000000eb7c67c23 */ /* 0x100fe200080108a6 */
[--C-:B------:R-:W-:Y:S01]  /*c250*/  FFMA.FTZ R185, R185, UR14, -R166.reuse ;  /* 0x0000000eb9b97c23 */ /* 0x100fe200080108a6 */
[--C-:B------:R-:W-:Y:S01]  /*c260*/  FFMA.FTZ R181, R181, UR14, -R166.reuse ;  /* 0x0000000eb5b57c23 */ /* 0x100fe200080108a6 */
[----:B------:R-:W-:Y:S01]  /*c270*/  MUFU.EX2 R168, R168 ;  /* 0x000000a800a87308 */ /* 0x000fe20000000800 */
[----:B------:R-:W-:Y:S01]  /*c280*/  FFMA.FTZ R202, R167, UR14, -R166 ;  /* 0x0000000ea7ca7c23 */ /* 0x000fe200080108a6 */
[--C-:B------:R-:W-:Y:S01]  /*c290*/  FFMA.FTZ R182, R182, UR14, -R179.reuse ;  /* 0x0000000eb6b67c23 */ /* 0x100fe200080108b3 */
[--C-:B------:R-:W-:Y:S01]  /*c2a0*/  FFMA.FTZ R183, R180, UR14, -R179.reuse ;  /* 0x0000000eb4b77c23 */ /* 0x100fe200080108b3 */
[--C-:B------:R-:W-:Y:S01]  /*c2b0*/  FFMA.FTZ R178, R178, UR14, -R179.reuse ;  /* 0x0000000eb2b27c23 */ /* 0x100fe200080108b3 */
[----:B------:R-:W-:Y:S01]  /*c2c0*/  FFMA.FTZ R177, R177, UR14, -R179 ;  /* 0x0000000eb1b17c23 */ /* 0x000fe200080108b3 */
[----:B------:R-:W-:Y:S02]  /*c2d0*/  LDSM.16.MT88.4 R164, [R224+0x11800] ;  /* 0x01180000e0a4783b */ /* 0x000fe40000004200 */
[----:B------:R-:W2:Y:S01]  /*c2e0*/  MUFU.EX2 R2, R2 ;  /* 0x0000000200027308 */ /* 0x000ea20000000800 */
[----:B---3--:R-:W-:-:S07]  /*c2f0*/  F2FP.F16.F32.PACK_AB R6, R169, R170 ;  /* 0x000000aaa906723e */ /* 0x008fce00000000ff */
[----:B------:R-:W-:Y:S08]  /*c300*/  MUFU.EX2 R0, R0 ;  /* 0x0000000000007308 */ /* 0x000ff00000000800 */
[----:B------:R-:W3:Y:S01]  /*c310*/  MUFU.EX2 R175, R175 ;  /* 0x000000af00af7308 */ /* 0x000ee20000000800 */
[----:B--2---:R-:W-:-:S07]  /*c320*/  F2FP.F16.F32.PACK_AB R5, R2, R168 ;  /* 0x000000a80205723e */ /* 0x004fce00000000ff */
[----:B------:R-:W2:Y:S08]  /*c330*/  MUFU.EX2 R176, R176 ;  /* 0x000000b000b07308 */ /* 0x000eb00000000800 */
[----:B------:R-:W4:Y:S01]  /*c340*/  MUFU.EX2 R3, R3 ;  /* 0x0000000300037308 */ /* 0x000f220000000800 */
[----:B---3--:R-:W-:-:S07]  /*c350*/  F2FP.F16.F32.PACK_AB R7, R175, R0 ;  /* 0x00000000af07723e */ /* 0x008fce00000000ff */
[----:B------:R-:W-:Y:S01]  /*c360*/  MUFU.EX2 R184, R184 ;  /* 0x000000b800b87308 */ /* 0x000fe20000000800 */
[-C--:B--2---:R-:W-:Y:S01]  /*c370*/  FMUL.FTZ R152, R152, R176.reuse ;  /* 0x000000b098987220 */ /* 0x084fe20000410000 */
[-C--:B------:R-:W-:Y:S01]  /*c380*/  FMUL.FTZ R153, R153, R176.reuse ;  /* 0x000000b099997220 */ /* 0x080fe20000410000 */
        /* <DEDUP_REMOVED lines=149> */
[----:B------:R-:W4:Y:S01]  /*cce0*/  MUFU.EX2 R187, R187 ;  /* 0x000000bb00bb7308 */ /* 0x000f220000000800 */
[-C--:B------:R-:W-:Y:S01]  /*ccf0*/  FMUL.FTZ R124, R124, R176.reuse ;  /* 0x000000b07c7c7220 */ /* 0x080fe20000410000 */
[C---:B------:R-:W-:Y:S01]  /*cd00*/  HMMA.16816.F32 R64, R4.reuse, R22, R64 ;  /* 0x000000160440723c */ /* 0x040fe20000001840 */
[----:B------:R-:W5:Y:S01]  /*cd10*/  LDSM.16.MT88.4 R20, [R220+0x14000] ;  /* 0x01400000dc14783b */ /* 0x000f620000004200 */
[-C--:B------:R-:W-:Y:S01]  /*cd20*/  FMUL.FTZ R125, R125, R176.reuse ;  /* 0x000000b07d7d7220 */ /* 0x080fe20000410000 */
[-C--:B------:R-:W-:Y:S01]  /*cd30*/  FMUL.FTZ R128, R128, R176.reuse ;  /* 0x000000b080807220 */ /* 0x080fe20000410000 */
[-C--:B------:R-:W-:Y:S01]  /*cd40*/  FMUL.FTZ R129, R129, R176.reuse ;  /* 0x000000b081817220 */ /* 0x080fe20000410000 */
[-C--:B------:R-:W-:Y:S01]  /*cd50*/  FMUL.FTZ R126, R126, R3.reuse ;  /* 0x000000037e7e7220 */ /* 0x080fe20000410000 */
[C---:B--2---:R-:W-:Y:S01]  /*cd60*/  HMMA.16816.F32 R100, R4.reuse, R12, R100 ;  /* 0x0000000c0464723c */ /* 0x044fe20000001864 */
[----:B------:R-:W-:Y:S01]  /*cd70*/  MUFU.EX2 R186, R186 ;  /* 0x000000ba00ba7308 */ /* 0x000fe20000000800 */
[-C--:B------:R-:W-:Y:S01]  /*cd80*/  FMUL.FTZ R127, R127, R3.reuse ;  /* 0x000000037f7f7220 */ /* 0x080fe20000410000 */
[-C--:B------:R-:W-:Y:S01]  /*cd90*/  FMUL.FTZ R130, R130, R3.reuse ;  /* 0x0000000382827220 */ /* 0x080fe20000410000 */
[-C--:B------:R-:W-:Y:S01]  /*cda0*/  FMUL.FTZ R131, R131, R3.reuse ;  /* 0x0000000383837220 */ /* 0x080fe20000410000 */
[----:B------:R-:W-:Y:S01]  /*cdb0*/  FFMA.FTZ R172, R245, R176, R172 ;  /* 0x000000b0f5ac7223 */ /* 0x000fe200000100ac */
[----:B------:R-:W-:Y:S01]  /*cdc0*/  HMMA.16816.F32 R104, R4, R14, R104 ;  /* 0x0000000e0468723c */ /* 0x000fe20000001868 */
[----:B------:R-:W2:Y:S01]  /*cdd0*/  LDSM.16.MT88.4 R12, [R220+0x16000] ;  /* 0x01600000dc0c783b */ /* 0x000ea20000004200 */
[----:B------:R-:W-:Y:S01]  /*cde0*/  FFMA.FTZ R3, R243, R3, R168 ;  /* 0x00000003f3037223 */ /* 0x000fe200000100a8 */
[----:B------:R-:W-:Y:S01]  /*cdf0*/  MUFU.EX2 R189, R189 ;  /* 0x000000bd00bd7308 */ /* 0x000fe20000000800 */
[----:B------:R-:W-:-:S02]  /*ce00*/  FADD.FTZ R171, R171, R172 ;  /* 0x000000acabab7221 */ /* 0x000fc40000010000 */
[----:B---3--:R-:W-:Y:S01]  /*ce10*/  HMMA.16816.F32 R108, R4, R16, R108 ;  /* 0x00000010046c723c */ /* 0x008fe2000000186c */
[----:B------:R-:W-:Y:S01]  /*ce20*/  FADD.FTZ R3, R2, R3 ;  /* 0x0000000302037221 */ /* 0x000fe20000010000 */
[----:B------:R-:W-:-:S03]  /*ce30*/  FADD.FTZ R170, R170, R171 ;  /* 0x000000abaaaa7221 */ /* 0x000fc60000010000 */
[----:B------:R-:W-:Y:S01]  /*ce40*/  MUFU.EX2 R188, R188 ;  /* 0x000000bc00bc7308 */ /* 0x000fe20000000800 */
[----:B------:R-:W-:Y:S01]  /*ce50*/  HMMA.16816.F32 R112, R4, R18, R112 ;  /* 0x000000120470723c */ /* 0x000fe20000001870 */
[----:B------:R-:W3:Y:S01]  /*ce60*/  LDSM.16.MT88.4 R16, [R220+0x10800] ;  /* 0x01080000dc10783b */ /* 0x000ee20000004200 */
[----:B------:R-:W-:Y:S01]  /*ce70*/  FADD.FTZ R0, R0, R3 ;  /* 0x0000000300007221 */ /* 0x000fe20000010000 */
[----:B------:R-:W-:-:S03]  /*ce80*/  FADD.FTZ R169, R169, R170 ;  /* 0x000000aaa9a97221 */ /* 0x000fc60000010000 */
[----:B-1----:R-:W-:Y:S01]  /*ce90*/  HMMA.16816.F32 R116, R4, R8, R116 ;  /* 0x000000080474723c */ /* 0x002fe20000001874 */
[----:B------:R-:W1:Y:S01]  /*cea0*/  MUFU.EX2 R191, R191 ;  /* 0x000000bf00bf7308 */ /* 0x000e620000000800 */
[----:B------:R-:W-:-:S04]  /*ceb0*/  FADD.FTZ R175, R175, R0 ;  /* 0x00000000afaf7221 */ /* 0x000fc80000010000 */
[C---:B------:R-:W-:Y:S01]  /*cec0*/  HMMA.16816.F32 R120, R4.reuse, R10, R120 ;  /* 0x0000000a0478723c */ /* 0x040fe20000001878 */
[----:B------:R-:W3:Y:S02]  /*ced0*/  LDSM.16.MT88.4 R8, [R224+0x12800] ;  /* 0x01280000e008783b */ /* 0x000ee40000004200 */
[----:B------:R-:W-:Y:S03]  /*cee0*/  MUFU.EX2 R190, R190 ;  /* 0x000000be00be7308 */ /* 0x000fe60000000800 */
[C---:B-----5:R-:W-:Y:S05]  /*cef0*/  HMMA.16816.F32 R92, R4.reuse, R20, R92 ;  /* 0x00000014045c723c */ /* 0x060fea000000185c */
[----:B------:R-:W5:Y:S01]  /*cf00*/  MUFU.EX2 R193, R193 ;  /* 0x000000c100c17308 */ /* 0x000f620000000800 */
[C---:B------:R-:W-:Y:S01]  /*cf10*/  HMMA.16816.F32 R96, R4.reuse, R22, R96 ;  /* 0x000000160460723c */ /* 0x040fe20000001860 */
[----:B------:R-:W3:Y:S05]  /*cf20*/  LDSM.16.MT88.4 R20, [R221+0x10800] ;  /* 0x01080000dd14783b */ /* 0x000eea0000004200 */
[C---:B--2---:R-:W-:Y:S01]  /*cf30*/  HMMA.16816.F32 R124, R4.reuse, R12, R124 ;  /* 0x0000000c047c723c */ /* 0x044fe2000000187c */
[----:B------:R-:W-:Y:S05]  /*cf40*/  MUFU.EX2 R192, R192 ;  /* 0x000000c000c07308 */ /* 0x000fea0000000800 */
[----:B------:R-:W-:Y:S01]  /*cf50*/  HMMA.16816.F32 R128, R4, R14, R128 ;  /* 0x0000000e0480723c */ /* 0x000fe20000001880 */
[----:B------:R-:W2:Y:S02]  /*cf60*/  LDSM.16.MT88.4 R12, [R222+0x12800] ;  /* 0x01280000de0c783b */ /* 0x000ea40000004200 */
[----:B------:R-:W-:Y:S04]  /*cf70*/  MUFU.EX2 R195, R195 ;  /* 0x000000c300c37308 */ /* 0x000fe80000000800 */
[----:B----4-:R-:W-:Y:S01]  /*cf80*/  F2FP.F16.F32.PACK_AB R4, R187, R184 ;  /* 0x000000b8bb04723e */ /* 0x010fe200000000ff */
[----:B------:R-:W-:Y:S01]  /*cf90*/  FADD.FTZ R184, R184, R169 ;  /* 0x000000a9b8b87221 */ /* 0x000fe20000010000 */
[----:B-1----:R-:W-:Y:S01]  /*cfa0*/  F2FP.F16.F32.PACK_AB R5, R191, R188 ;  /* 0x000000bcbf05723e */ /* 0x002fe200000000ff */
[----:B------:R-:W-:Y:S01]  /*cfb0*/  FADD.FTZ R188, R188, R175 ;  /* 0x000000afbcbc7221 */ /* 0x000fe20000010000 */
[----:B------:R-:W-:Y:S01]  /*cfc0*/  F2FP.F16.F32.PACK_AB R6, R189, R186 ;  /* 0x000000babd06723e */ /* 0x000fe200000000ff */
[----:B------:R-:W-:Y:S01]  /*cfd0*/  MUFU.EX2 R194, R194 ;  /* 0x000000c200c27308 */ /* 0x000fe20000000800 */
[----:B-----5:R-:W-:Y:S01]  /*cfe0*/  F2FP.F16.F32.PACK_AB R7, R193, R190 ;  /* 0x000000bec107723e */ /* 0x020fe200000000ff */
[----:B------:R-:W-:Y:S01]  /*cff0*/  FADD.FTZ R187, R187, R184 ;  /* 0x000000b8bbbb7221 */ /* 0x000fe20000010000 */
[----:B------:R-:W-:-:S03]  /*d000*/  FADD.FTZ R191, R191, R188 ;  /* 0x000000bcbfbf7221 */ /* 0x000fc60000010000 */
[----:B------:R-:W-:Y:S01]  /*d010*/  FADD.FTZ R186, R186, R187 ;  /* 0x000000bbbaba7221 */ /* 0x000fe20000010000 */
[----:B------:R-:W-:Y:S01]  /*d020*/  FADD.FTZ R0, R190, R191 ;  /* 0x000000bfbe007221 */ /* 0x000fe20000010000 */
[----:B---3--:R-:W-:Y:S01]  /*d030*/  HMMA.16816.F32 R136, R4, R16, R136 ;  /* 0x000000100488723c */ /* 0x008fe20000001888 */
[----:B------:R-:W-:Y:S01]  /*d040*/  MUFU.EX2 R197, R197 ;  /* 0x000000c500c57308 */ /* 0x000fe20000000800 */
[----:B------:R-:W-:Y:S01]  /*d050*/  FADD.FTZ R189, R189, R186 ;  /* 0x000000babdbd7221 */ /* 0x000fe20000010000 */
[----:B------:R-:W-:-:S03]  /*d060*/  FADD.FTZ R0, R193, R0 ;  /* 0x00000000c1007221 */ /* 0x000fc60000010000 */
[C---:B------:R-:W-:Y:S01]  /*d070*/  HMMA.16816.F32 R132, R4.reuse, R18, R132 ;  /* 0x000000120484723c */ /* 0x040fe20000001884 */
[----:B------:R-:W-:Y:S02]  /*d080*/  LDSM.16.MT88.4 R16, [R220+0x14800] ;  /* 0x01480000dc10783b */ /* 0x000fe40000004200 */
[----:B------:R-:W1:Y:S03]  /*d090*/  MUFU.EX2 R199, R199 ;  /* 0x000000c700c77308 */ /* 0x000e660000000800 */
[C---:B------:R-:W-:Y:S05]  /*d0a0*/  HMMA.16816.F32 R36, R4.reuse, R8, R36 ;  /* 0x000000080424723c */ /* 0x040fea0000001824 */
[----:B------:R-:W3:Y:S01]  /*d0b0*/  MUFU.EX2 R200, R200 ;  /* 0x000000c800c87308 */ /* 0x000ee20000000800 */
[C---:B------:R-:W-:Y:S01]  /*d0c0*/  HMMA.16816.F32 R40, R4.reuse, R10, R40 ;  /* 0x0000000a0428723c */ /* 0x040fe20000001828 */
[----:B------:R-:W4:Y:S05]  /*d0d0*/  LDSM.16.MT88.4 R8, [R221+0x14800] ;  /* 0x01480000dd08783b */ /* 0x000f2a0000004200 */
[----:B------:R-:W-:Y:S01]  /*d0e0*/  HMMA.16816.F32 R144, R4, R20, R144 ;  /* 0x000000140490723c */ /* 0x000fe20000001890 */
[----:B------:R-:W-:Y:S01]  /*d0f0*/  MUFU.EX2 R196, R196 ;  /* 0x000000c400c47308 */ /* 0x000fe20000000800 */
[----:B-1----:R-:W-:-:S04]  /*d100*/  FADD.FTZ R3, R199, R0 ;  /* 0x00000000c7037221 */ /* 0x002fc80000010000 */
[C---:B------:R-:W-:Y:S01]  /*d110*/  HMMA.16816.F32 R140, R4.reuse, R22, R140 ;  /* 0x00000016048c723c */ /* 0x040fe2000000188c */
[----:B------:R-:W1:Y:S02]  /*d120*/  LDSM.16.MT88.4 R20, [R222+0x14800] ;  /* 0x01480000de14783b */ /* 0x000e640000004200 */
[----:B------:R-:W5:Y:S01]  /*d130*/  MUFU.EX2 R201, R201 ;  /* 0x000000c900c97308 */ /* 0x000f620000000800 */
[----:B---3--:R-:W-:Y:S02]  /*d140*/  FADD.FTZ R3, R200, R3 ;  /* 0x00000003c8037221 */ /* 0x008fe40000010000 */
[C---:B------:R-:W-:Y:S05]  /*d150*/  HMMA.16816.F32 R160, R4.reuse, R28, R160 ;  /* 0x0000001c04a0723c */ /* 0x040fea00000018a0 */
[----:B------:R-:W-:Y:S01]  /*d160*/  MUFU.EX2 R185, R185 ;  /* 0x000000b900b97308 */ /* 0x000fe20000000800 */
[C---:B------:R-:W-:Y:S01]  /*d170*/  HMMA.16816.F32 R156, R4.reuse, R30, R156 ;  /* 0x0000001e049c723c */ /* 0x040fe2000000189c */
[----:B------:R-:W3:Y:S05]  /*d180*/  LDSM.16.MT88.4 R28, [R220+0x12800] ;  /* 0x01280000dc1c783b */ /* 0x000eea0000004200 */
[C---:B------:R-:W-:Y:S01]  /*d190*/  HMMA.16816.F32 R152, R4.reuse, R24, R152 ;  /* 0x000000180498723c */ /* 0x040fe20000001898 */
[----:B------:R-:W5:Y:S05]  /*d1a0*/  MUFU.EX2 R198, R198 ;  /* 0x000000c600c67308 */ /* 0x000f6a0000000800 */
[C---:B------:R-:W-:Y:S01]  /*d1b0*/  HMMA.16816.F32 R148, R4.reuse, R26, R148 ;  /* 0x0000001a0494723c */ /* 0x040fe20000001894 */
[----:B------:R-:W5:Y:S02]  /*d1c0*/  LDSM.16.MT88.4 R24, [R224+0x14800] ;  /* 0x01480000e018783b */ /* 0x000f640000004200 */
[----:B------:R-:W-:Y:S03]  /*d1d0*/  MUFU.EX2 R181, R181 ;  /* 0x000000b500b57308 */ /* 0x000fe60000000800 */
[C---:B--2---:R-:W-:Y:S05]  /*d1e0*/  HMMA.16816.F32 R44, R4.reuse, R12, R44 ;  /* 0x0000000c042c723c */ /* 0x044fea000000182c */
[----:B------:R-:W-:Y:S01]  /*d1f0*/  MUFU.EX2 R202, R202 ;  /* 0x000000ca00ca7308 */ /* 0x000fe20000000800 */
[C---:B------:R-:W-:Y:S01]  /*d200*/  HMMA.16816.F32 R48, R4.reuse, R14, R48 ;  /* 0x0000000e0430723c */ /* 0x040fe20000001830 */
[----:B------:R-:W2:Y:S05]  /*d210*/  LDSM.16.MT88.4 R12, [R224+0x16800] ;  /* 0x01680000e00c783b */ /* 0x000eaa0000004200 */
[C---:B------:R-:W-:Y:S01]  /*d220*/  HMMA.16816.F32 R52, R4.reuse, R32, R52 ;  /* 0x000000200434723c */ /* 0x040fe20000001834 */
[----:B------:R-:W-:Y:S05]  /*d230*/  MUFU.EX2 R182, R182 ;  /* 0x000000b600b67308 */ /* 0x000fea0000000800 */
[C---:B------:R-:W-:Y:S01]  /*d240*/  HMMA.16816.F32 R56, R4.reuse, R34, R56 ;  /* 0x000000220438723c */ /* 0x040fe20000001838 */
[----:B------:R-:W2:Y:S02]  /*d250*/  LDSM.16.MT88.4 R32, [R222+0x16800] ;  /* 0x01680000de20783b */ /* 0x000ea40000004200 */
[----:B------:R-:W2:Y:S03]  /*d260*/  MUFU.EX2 R183, R183 ;  /* 0x000000b700b77308 */ /* 0x000ea60000000800 */
[C---:B----4-:R-:W-:Y:S05]  /*d270*/  HMMA.16816.F32 R84, R4.reuse, R8, R84 ;  /* 0x000000080454723c */ /* 0x050fea0000001854 */
[----:B------:R-:W-:Y:S01]  /*d280*/  MUFU.EX2 R178, R178 ;  /* 0x000000b200b27308 */ /* 0x000fe20000000800 */
[C---:B------:R-:W-:Y:S01]  /*d290*/  HMMA.16816.F32 R88, R4.reuse, R10, R88 ;  /* 0x0000000a0458723c */ /* 0x040fe20000001858 */
[----:B------:R-:W4:Y:S05]  /*d2a0*/  LDSM.16.MT88.4 R8, [R221+0x16800] ;  /* 0x01680000dd08783b */ /* 0x000f2a0000004200 */
[C---:B------:R-:W-:Y:S01]  /*d2b0*/  HMMA.16816.F32 R92, R4.reuse, R16, R92 ;  /* 0x00000010045c723c */ /* 0x040fe2000000185c */
[----:B------:R-:W4:Y:S05]  /*d2c0*/  MUFU.EX2 R177, R177 ;  /* 0x000000b100b17308 */ /* 0x000f2a0000000800 */
        /* <DEDUP_REMOVED lines=8> */
[C---:B-----5:R-:W-:Y:S06]  /*d350*/  HMMA.16816.F32 R68, R4.reuse, R24, R68 ;  /* 0x000000180444723c */ /* 0x060fec0000001844 */
[C---:B------:R-:W-:Y:S01]  /*d360*/  HMMA.16816.F32 R72, R4.reuse, R26, R72 ;  /* 0x0000001a0448723c */ /* 0x040fe20000001848 */
[----:B------:R-:W3:Y:S05]  /*d370*/  LDSM.16.MT88.4 R24, [R221+0x11000] ;  /* 0x01100000dd18783b */ /* 0x000eea0000004200 */
[C---:B--2---:R-:W-:Y:S06]  /*d380*/  HMMA.16816.F32 R100, R4.reuse, R12, R100 ;  /* 0x0000000c0464723c */ /* 0x044fec0000001864 */
        /* <DEDUP_REMOVED lines=16> */
[C---:B------:R-:W-:Y:S01]  /*d490*/  F2FP.F16.F32.PACK_AB R7, R201.reuse, R196 ;  /* 0x000000c4c907723e */ /* 0x040fe200000000ff */
[----:B------:R-:W-:Y:S01]  /*d4a0*/  FADD.FTZ R196, R196, R3 ;  /* 0x00000003c4c47221 */ /* 0x000fe20000010000 */
[----:B------:R-:W-:Y:S01]  /*d4b0*/  MOV R3, R173 ;  /* 0x000000ad00037202 */ /* 0x000fe20000000f00 */
[----:B------:R-:W-:Y:S02]  /*d4c0*/  FADD.FTZ R0, R194, R195 ;  /* 0x000000c3c2007221 */ /* 0x000fe40000010000 */
[----:B------:R-:W-:Y:S02]  /*d4d0*/  FADD.FTZ R201, R201, R196 ;  /* 0x000000c4c9c97221 */ /* 0x000fe40000010000 */
[----:B-1----:R-:W-:Y:S01]  /*d4e0*/  HMMA.16816.F32 R152, R4, R20, R152 ;  /* 0x000000140498723c */ /* 0x002fe20000001898 */
[----:B------:R-:W-:-:S05]  /*d4f0*/  FADD.FTZ R0, R197, R0 ;  /* 0x00000000c5007221 */ /* 0x000fca0000010000 */
        /* <DEDUP_REMOVED lines=44> */
[C---:B----4-:R-:W-:Y:S06]  /*d7c0*/  HMMA.16816.F32 R124, R4.reuse, R8, R124 ;  /* 0x00000008047c723c */ /* 0x050fec000000187c */
[----:B------:R-:W-:Y:S01]  /*d7d0*/  HMMA.16816.F32 R128, R4, R10, R128 ;  /* 0x0000000a0480723c */ /* 0x000fe20000001880 */
[----:B------:R-:W4:Y:S06]  /*d7e0*/  LDSM.16.MT88.4 R8, [R220+0x13800] ;  /* 0x01380000dc08783b */ /* 0x000f2c0000004200 */
        /* <DEDUP_REMOVED lines=21> */
[C---:B------:R-:W-:Y:S06]  /*d940*/  HMMA.16816.F32 R136, R4.reuse, R28, R136 ;  /* 0x0000001c0488723c */ /* 0x040fec0000001888 */
        /* <DEDUP_REMOVED lines=15> */
[C---:B---3--:R-:W-:Y:S06]  /*da40*/  HMMA.16816.F32 R68, R4.reuse, R24, R68 ;  /* 0x000000180444723c */ /* 0x048fec0000001844 */
[C---:B------:R-:W-:Y:S06]  /*da50*/  HMMA.16816.F32 R72, R4.reuse, R26, R72 ;  /* 0x0000001a0448723c */ /* 0x040fec0000001848 */
[C---:B------:R-:W-:Y:S06]  /*da60*/  HMMA.16816.F32 R76, R4.reuse, R32, R76 ;  /* 0x00000020044c723c */ /* 0x040fec000000184c */
[C---:B------:R-:W-:Y:S06]  /*da70*/  HMMA.16816.F32 R80, R4.reuse, R34, R80 ;  /* 0x000000220450723c */ /* 0x040fec0000001850 */
[C---:B-----5:R-:W-:Y:S06]  /*da80*/  HMMA.16816.F32 R84, R4.reuse, R28, R84 ;  /* 0x0000001c0454723c */ /* 0x060fec0000001854 */
[C---:B------:R-:W-:Y:S06]  /*da90*/  HMMA.16816.F32 R88, R4.reuse, R30, R88 ;  /* 0x0000001e0458723c */ /* 0x040fec0000001858 */
        /* <DEDUP_REMOVED lines=8> */
[----:B------:R-:W-:Y:S07]  /*db20*/  HMMA.16816.F32 R160, R4, R164, R160 ;  /* 0x000000a404a0723c */ /* 0x000fee00000018a0 */
[----:B------:R-:W-:-:S15]  /*db30*/  MOV R164, R174 ;  /* 0x000000ae00a47202 */ /* 0x000fde0000000f00 */
[----:B------:R-:W-:-:S02]  /*db40*/  NOP ;  /* 0x0000000000007918 */ /* 0x000fc40000000000 */
.L_x_3172:
[----:B------:R-:W-:Y:S05]  /*db50*/  @!P6 BRA `(.L_x_3180) ;  /* 0x0000004c00fce947 */ /* 0x000fea0003800000 */
[----:B------:R-:W-:Y:S01]  /*db60*/  ULDC UR17, c[0x0][0x380] ;  /* 0x0000e00000117ab9 */ /* 0x000fe20000000800 */
[----:B------:R-:W-:Y:S01]  /*db70*/  ULEA UR6, -UR6, URZ, 0x6 ;  /* 0x0000003f06067291 */ /* 0x000fe2000f8e313f */
[----:B------:R-:W-:Y:S01]  /*db80*/  IMAD.U32 R2, RZ, RZ, UR17 ;  /* 0x00000011ff027e24 */ /* 0x000fe2000f8e00ff */
[----:B------:R-:W-:Y:S01]  /*db90*/  ULEA UR32, -UR10, URZ, 0x6 ;  /* 0x0000003f0a207291 */ /* 0x000fe2000f8e313f */
[----:B------:R-:W-:Y:S01]  /*dba0*/  IMAD.U32 R0, RZ, RZ, UR17 ;  /* 0x00000011ff007e24 */ /* 0x000fe2000f8e00ff */
[----:B------:R-:W-:Y:S01]  /*dbb0*/  UMOV UR8, URZ ;  /* 0x0000003f00087c82 */ /* 0x000fe20008000000 */
[----:B------:R-:W-:Y:S01]  /*dbc0*/  UMOV UR10, URZ ;  /* 0x0000003f000a7c82 */ /* 0x000fe20008000000 */
        /* <DEDUP_REMOVED lines=9> */
[----:B------:R-:W-:-:S02]  /*dc60*/  UISETP.NE.AND UP1, UPT, UR17, URZ, UPT ;  /* 0x0000003f1100728c */ /* 0x000fc4000bf25270 */
[----:B------:R-:W-:Y:S02]  /*dc70*/  ULOP3.LUT UR31, URZ, UR17, URZ, 0x33, !UPT ;  /* 0x000000113f1f7292 */ /* 0x000fe4000f8e333f */
[----:B------:R-:W-:Y:S02]  /*dc80*/  USHF.R.S32.HI UR18, URZ, 0x1f, UR32 ;  /* 0x0000001f3f127899 */ /* 0x000fe40008011420 */
[----:B------:R-:W-:Y:S02]  /*dc90*/  ULOP3.LUT UR22, URZ, UR17, URZ, 0x33, !UPT ;  /* 0x000000113f167292 */ /* 0x000fe4000f8e333f */
[----:B------:R-:W1:Y:S01]  /*dca0*/  I2F.RP R5, UR16 ;  /* 0x0000001000057d06 */ /* 0x000e620008209400 */
[----:B------:R-:W-:Y:S01]  /*dcb0*/  UISETP.NE.AND UP0, UPT, UR17, URZ, UPT ;  /* 0x0000003f1100728c */ /* 0x000fe2000bf05270 */
[----:B------:R-:W-:Y:S01]  /*dcc0*/  ULDC UR19, c[0x0][0x250] ;  /* 0x0000940000137ab9 */ /* 0x000fe20000000800 */
[----:B------:R-:W-:-:S05]  /*dcd0*/  ULDC.64 UR6, c[0x0][0x248] ;  /* 0x0000920000067ab9 */ /* 0x000fca0000000a00 */
        /* <DEDUP_REMOVED lines=15> */
[----:B------:R-:W-:-:S04]  /*ddd0*/  UIMAD UR34, UR34, UR14, URZ ;  /* 0x0000000e222272a4 */ /* 0x000fc8000f8e023f */
[----:B------:R-:W-:Y:S01]  /*dde0*/  UIMAD.WIDE.U32 UR34, UR9, UR34, UR8 ;  /* 0x00000022092272a5 */ /* 0x000fe2000f8e0008 */
[----:B------:R-:W-:Y:S02]  /*ddf0*/  UMOV UR33, UR37 ;  /* 0x0000002500217c82 */ /* 0x000fe40008000000 */
[----:B------:R-:W-:Y:S02]  /*de00*/  ULDC.64 UR8, c[0x0][0x250] ;  /* 0x0000940000087ab9 */ /* 0x000fe40000000a00 */
[----:B------:R-:W-:Y:S02]  /*de10*/  UMOV UR10, UR9 ;  /* 0x00000009000a7c82 */ /* 0x000fe40008000000 */
[----:B------:R-:W-:-:S05]  /*de20*/  UMOV UR23, UR35 ;  /* 0x0000002300177c82 */ /* 0x000fca0008000000 */
.L_x_3184:
[----:B------:R-:W-:Y:S01]  /*de30*/  PLOP3.LUT P0, PT, PT, PT, UP6, 0x40, 0x0 ;  /* 0x000000000000781c */ /* 0x000fe20003f0e868 */
[----:B------:R-:W-:Y:S01]  /*de40*/  VIADD R4, R232, 0x40 ;  /* 0x00000040e8047836 */ /* 0x000fe20000000000 */
[----:B------:R-:W-:Y:S04]  /*de50*/  DEPBAR.LE SB0, 0x0 ;  /* 0x000080000000791a */ /* 0x000fe80000000000 */
[----:B------:R-:W-:Y:S01]  /*de60*/  BAR.SYNC.DEFER_BLOCKING 0x0 ;  /* 0x0000000000007b1d */ /* 0x000fe20000010000 */
[----:B------:R-:W-:Y:S01]  /*de70*/  ISETP.GE.AND P5, PT, R4, UR24, PT ;  /* 0x0000001804007c0c */ /* 0x000fe2000bfa6270 */
[C---:B------:R-:W-:Y:S01]  /*de80*/  VIADD R5, R232.reuse, 0x80 ;  /* 0x00000080e8057836 */ /* 0x040fe20000000000 */
[C---:B------:R-:W-:Y:S01]  /*de90*/  ISETP.GE.AND P6, PT, R232.reuse, UR24, PT ;  /* 0x00000018e8007c0c */ /* 0x040fe2000bfc6270 */
[----:B------:R-:W-:Y:S01]  /*dea0*/  VIADD R3, R232, 0xc0 ;  /* 0x000000c0e8037836 */ /* 0x000fe20000000000 */
[----:B------:R-:W-:Y:S01]  /*deb0*/  UIADD3 UR13, UR13, -0x1, URZ ;  /* 0xffffffff0d0d7890 */ /* 0x000fe2000fffe03f */
[----:B------:R-:W-:Y:S01]  /*dec0*/  IMAD.MOV.U32 R249, RZ, RZ, R239 ;  /* 0x000000fffff97224 */ /* 0x000fe200078e00ef */
[----:B------:R-:W-:Y:S01]  /*ded0*/  ISETP.GE.AND P4, PT, R5, UR24, PT ;  /* 0x0000001805007c0c */ /* 0x000fe2000bf86270 */
[----:B------:R-:W-:Y:S01]  /*dee0*/  IMAD.MOV.U32 R244, RZ, RZ, R238 ;  /* 0x000000fffff47224 */ /* 0x000fe200078e00ee */
[----:B------:R-:W-:Y:S01]  /*def0*/  ISETP.GE.AND P3, PT, R3, UR24, PT ;  /* 0x0000001803007c0c */ /* 0x000fe2000bf66270 */
[----:B------:R-:W-:Y:S01]  /*df00*/  UMOV UR35, UR19 ;  /* 0x0000001300237c82 */ /* 0x000fe20008000000 */
[----:B------:R-:W-:Y:S01]  /*df10*/  UMOV UR34, UR9 ;  /* 0x0000000900227c82 */ /* 0x000fe20008000000 */
[----:B------:R-:W-:Y:S10]  /*df20*/  @P0 BRA `(.L_x_3181) ;  /* 0x00000004001c0947 */ /* 0x000ff40003800000 */
        /* <DEDUP_REMOVED lines=28> */
[----:B------:R-:W-:Y:S04]  /*e0f0*/  @UP4 UIADD3 UR39, UR39, 0x1, URZ ;  /* 0x0000000127274890 */ /* 0x000fe8000fffe03f */
[----:B------:R-:W-:Y:S03]  /*e100*/  @!UP2 UIADD3 UR39, -UR39, URZ, URZ ;  /* 0x0000003f2727a290 */ /* 0x000fe6000fffe13f */
        /* <DEDUP_REMOVED lines=14> */
[----:B------:R-:W-:Y:S01]  /*e1f0*/  R2UR UR37, R7 ;  /* 0x00000000072572ca */ /* 0x000fe200000e0000 */
[----:B------:R-:W1:Y:S06]  /*e200*/  LDC.64 R4, c[0x0][0x238] ;  /* 0x00008e00ff047b82 */ /* 0x000e6c0000000a00 */
[----:B------:R-:W-:Y:S01]  /*e210*/  IMAD.U32 R10, RZ, RZ, UR36 ;  /* 0x00000024ff0a7e24 */ /* 0x000fe2000f8e00ff */
[----:B------:R-:W-:Y:S01]  /*e220*/  UIADD3 UR36, UR41, -UR39, URZ ;  /* 0x8000002729247290 */ /* 0x000fe2000fffe03f */
[----:B------:R-:W-:Y:S02]  /*e230*/  MOV R8, UR34 ;  /* 0x0000002200087c02 */ /* 0x000fe40008000f00 */
[----:B------:R-:W-:Y:S01]  /*e240*/  IMAD.U32 R9, RZ, RZ, UR35 ;  /* 0x00000023ff097e24 */ /* 0x000fe2000f8e00ff */
[----:B------:R-:W-:Y:S01]  /*e250*/  UIMAD UR36, UR36, UR17, -0x40 ;  /* 0xffffffc0242474a4 */ /* 0x000fe2000f8e0211 */
[----:B------:R-:W-:Y:S01]  /*e260*/  IMAD.U32 R11, RZ, RZ, UR37 ;  /* 0x00000025ff0b7e24 */ /* 0x000fe2000f8e00ff */
[----:B------:R-:W-:Y:S02]  /*e270*/  UMOV UR35, UR8 ;  /* 0x0000000800237c82 */ /* 0x000fe40008000000 */
[----:B------:R2:W3:Y:S01]  /*e280*/  LDG.E R6, desc[UR26][R8.64] ;  /* 0x0000001a08067981 */ /* 0x0004e2000c1e1900 */
[----:B------:R-:W-:Y:S02]  /*e290*/  USHF.R.S32.HI UR34, URZ, 0x1f, UR36 ;  /* 0x0000001f3f227899 */ /* 0x000fe40008011424 */
[----:B------:R-:W-:Y:S01]  /*e2a0*/  UIMAD UR11, UR10, UR36, URZ ;  /* 0x000000240a0b72a4 */ /* 0x000fe2000f8e023f */
[----:B------:R-:W3:Y:S01]  /*e2b0*/  LDG.E R3, desc[UR26][R10.64] ;  /* 0x0000001a0a037981 */ /* 0x000ee2000c1e1900 */
[----:B------:R-:W-:Y:S02]  /*e2c0*/  UIMAD.WIDE.U32 UR36, UR8, UR36, URZ ;  /* 0x00000024082472a5 */ /* 0x000fe4000f8e003f */
[----:B------:R-:W-:Y:S03]  /*e2d0*/  UIMAD UR11, UR34, UR8, UR11 ;  /* 0x00000008220b72a4 */ /* 0x000fe6000f8e020b */
[----:B------:R-:W-:Y:S01]  /*e2e0*/  UMOV UR34, UR10 ;  /* 0x0000000a00227c82 */ /* 0x000fe20008000000 */
[----:B------:R-:W-:Y:S01]  /*e2f0*/  UIADD3 UR11, UR37, UR11, URZ ;  /* 0x0000000b250b7290 */ /* 0x000fe2000fffe03f */
[----:B--2---:R-:W-:Y:S01]  /*e300*/  IMAD.U32 R9, RZ, RZ, UR37 ;  /* 0x00000025ff097e24 */ /* 0x004fe2000f8e00ff */
[----:B------:R-:W-:Y:S04]  /*e310*/  MOV R8, UR36 ;  /* 0x0000002400087c02 */ /* 0x000fe80008000f00 */
[----:B------:R-:W-:Y:S02]  /*e320*/  IMAD.U32 R9, RZ, RZ, UR11 ;  /* 0x0000000bff097e24 */ /* 0x000fe4000f8e00ff */
[----:B---3--:R-:W-:Y:S04]  /*e330*/  IMAD.IADD R3, R3, 0x1, -R6 ;  /* 0x0000000103037824 */ /* 0x008fe800078e0a06 */
[----:B-1----:R-:W-:Y:S01]  /*e340*/  IMAD.WIDE.U32 R8, R3, R4, R8 ;  /* 0x0000000403087225 */ /* 0x002fe200078e0008 */
[----:B------:R-:W-:Y:S02]  /*e350*/  SHF.R.S32.HI R7, RZ, 0x1f, R3 ;  /* 0x0000001fff077819 */ /* 0x000fe40000011403 */
[----:B------:R-:W-:Y:S03]  /*e360*/  MOV R249, R8 ;  /* 0x0000000800f97202 */ /* 0x000fe60000000f00 */
[----:B------:R-:W-:Y:S04]  /*e370*/  IMAD R6, R7, R4, RZ ;  /* 0x0000000407067224 */ /* 0x000fe800078e02ff */
[----:B------:R-:W-:Y:S04]  /*e380*/  IMAD R6, R3, R5, R6 ;  /* 0x0000000503067224 */ /* 0x000fe800078e0206 */
[----:B------:R-:W-:Y:S07]  /*e390*/  IMAD.IADD R244, R9, 0x1, R6 ;  /* 0x0000000109f47824 */ /* 0x000fee00078e0206 */
.L_x_3181:
        /* <DEDUP_REMOVED lines=67> */
[CC--:B------:R-:W-:Y:S01]  /*e7d0*/  @!P4 LEA.HI.X R199, R246.reuse, R247.reuse, R244, 0x1, P1 ;  /* 0x000000f7f6c7c211 */ /* 0x0c0fe200008f0cf4 */
[----:B------:R-:W-:Y:S01]  /*e7e0*/  IMAD.MOV.U32 R242, RZ, RZ, R248 ;  /* 0x000000fffff27224 */ /* 0x000fe200078e00f8 */
[----:B------:R-:W-:Y:S01]  /*e7f0*/  @!P3 LEA.HI.X R13, R246, R247, R244, 0x1, P0 ;  /* 0x000000f7f60db211 */ /* 0x000fe200000f0cf4 */
[----:B------:R-:W-:Y:S01]  /*e800*/  @!PT LDS RZ, [RZ] ;  /* 0x00000000fffff984 */ /* 0x000fe20000000800 */
[----:B------:R-:W-:Y:S01]  /*e810*/  @!PT LDS RZ, [RZ] ;  /* 0x00000000fffff984 */ /* 0x000fe20000000800 */
[----:B------:R-:W-:Y:S01]  /*e820*/  @!PT LDS RZ, [RZ] ;  /* 0x00000000fffff984 */ /* 0x000fe20000000800 */
[----:B------:R-:W-:Y:S01]  /*e830*/  @!P3 LDGSTS.E.BYPASS.LTC128B.128 [R231+0x16800], desc[UR26][R250.64+0x180] ;  /* 0x16800180fae7bfae */ /* 0x000fe2000b901d5a */
[----:B------:R-:W-:Y:S01]  /*e840*/  PLOP3.LUT P0, PT, PT, PT, UP2, 0x80, 0x0 ;  /* 0x000000000000781c */ /* 0x000fe20003f0f028 */
[----:B------:R-:W-:Y:S02]  /*e850*/  IMAD.MOV.U32 R247, RZ, RZ, R249 ;  /* 0x000000fffff77224 */ /* 0x000fe400078e00f9 */
        /* <DEDUP_REMOVED lines=42> */
[----:B------:R-:W3:Y:S04]  /*eb00*/  LDSM.16.M88.4 R172, [R229+0x8800] ;  /* 0x00880000e5ac783b */ /* 0x000ee80000000200 */
[----:B------:R-:W5:Y:S04]  /*eb10*/  LDSM.16.M88.4 R176, [R229+0x9000] ;  /* 0x00900000e5b0783b */ /* 0x000f680000000200 */
[----:B------:R-:W5:Y:S04]  /*eb20*/  LDSM.16.M88.4 R180, [R229+0x9800] ;  /* 0x00980000e5b4783b */ /* 0x000f680000000200 */
[----:B------:R-:W0:Y:S04]  /*eb30*/  LDGDEPBAR ;  /* 0x00000000000079af */ /* 0x000e280000000000 */
[----:B------:R-:W-:Y:S04]  /*eb40*/  LDSM.16.M88.4 R184, [R228] ;  /* 0x00000000e4b8783b */ /* 0x000fe80000000200 */
[----:B-1----:R-:W1:Y:S04]  /*eb50*/  LDSM.16.M88.4 R188, [R227] ;  /* 0x00000000e3bc783b */ /* 0x002e680000000200 */
[----:B------:R-:W1:Y:S04]  /*eb60*/  LDSM.16.M88.4 R192, [R219] ;  /* 0x00000000dbc0783b */ /* 0x000e680000000200 */
[----:B--2---:R-:W2:Y:S04]  /*eb70*/  LDSM.16.M88.4 R196, [R218] ;  /* 0x00000000dac4783b */ /* 0x004ea80000000200 */
[----:B------:R-:W2:Y:S01]  /*eb80*/  LDSM.16.M88.4 R200, [R217] ;  /* 0x00000000d9c8783b */ /* 0x000ea20000000200 */
[C---:B----4-:R-:W-:Y:S06]  /*eb90*/  HMMA.16816.F32 R4, R164.reuse, R168, RZ ;  /* 0x000000a8a404723c */ /* 0x050fec00000018ff */
[C---:B------:R-:W-:Y:S01]  /*eba0*/  HMMA.16816.F32 R8, R164.reuse, R170, RZ ;  /* 0x000000aaa408723c */ /* 0x040fe200000018ff */
[----:B------:R-:W-:Y:S05]  /*ebb0*/  LDSM.16.M88.4 R168, [R226] ;  /* 0x00000000e2a8783b */ /* 0x000fea0000000200 */
[C---:B---3--:R-:W-:Y:S06]  /*ebc0*/  HMMA.16816.F32 R12, R164.reuse, R172, RZ ;  /* 0x000000aca40c723c */ /* 0x048fec00000018ff */
[C---:B------:R-:W-:Y:S01]  /*ebd0*/  HMMA.16816.F32 R16, R164.reuse, R174, RZ ;  /* 0x000000aea410723c */ /* 0x040fe200000018ff */
[----:B------:R-:W3:Y:S05]  /*ebe0*/  LDSM.16.M88.4 R172, [R223+0x8000] ;  /* 0x00800000dfac783b */ /* 0x000eea0000000200 */
[C---:B-----5:R-:W-:Y:S06]  /*ebf0*/  HMMA.16816.F32 R20, R164.reuse, R176, RZ ;  /* 0x000000b0a414723c */ /* 0x060fec00000018ff */
[C---:B------:R-:W-:Y:S01]  /*ec00*/  HMMA.16816.F32 R24, R164.reuse, R178, RZ ;  /* 0x000000b2a418723c */ /* 0x040fe200000018ff */
[----:B------:R-:W4:Y:S05]  /*ec10*/  LDSM.16.M88.4 R176, [R223+0x8800] ;  /* 0x00880000dfb0783b */ /* 0x000f2a0000000200 */
[C---:B------:R-:W-:Y:S06]  /*ec20*/  HMMA.16816.F32 R28, R164.reuse, R180, RZ ;  /* 0x000000b4a41c723c */ /* 0x040fec00000018ff */
[----:B------:R-:W-:Y:S01]  /*ec30*/  HMMA.16816.F32 R32, R164, R182, RZ ;  /* 0x000000b6a420723c */ /* 0x000fe200000018ff */
[----:B------:R-:W5:Y:S04]  /*ec40*/  LDSM.16.M88.4 R164, [R223+0x9000] ;  /* 0x00900000dfa4783b */ /* 0x000f680000000200 */
[----:B------:R-:W5:Y:S01]  /*ec50*/  LDSM.16.M88.4 R180, [R223+0x9800] ;  /* 0x00980000dfb4783b */ /* 0x000f620000000200 */
[C---:B-1----:R-:W-:Y:S06]  /*ec60*/  HMMA.16816.F32 R4, R184.reuse, R188, R4 ;  /* 0x000000bcb804723c */ /* 0x042fec0000001804 */
[C---:B------:R-:W-:Y:S01]  /*ec70*/  HMMA.16816.F32 R8, R184.reuse, R190, R8 ;  /* 0x000000beb808723c */ /* 0x040fe20000001808 */
[----:B------:R-:W-:Y:S05]  /*ec80*/  LDSM.16.M88.4 R188, [R225] ;  /* 0x00000000e1bc783b */ /* 0x000fea0000000200 */
[C---:B------:R-:W-:Y:S06]  /*ec90*/  HMMA.16816.F32 R12, R184.reuse, R192, R12 ;  /* 0x000000c0b80c723c */ /* 0x040fec000000180c */
[C---:B------:R-:W-:Y:S01]  /*eca0*/  HMMA.16816.F32 R16, R184.reuse, R194, R16 ;  /* 0x000000c2b810723c */ /* 0x040fe20000001810 */
[----:B------:R-:W1:Y:S05]  /*ecb0*/  LDSM.16.M88.4 R192, [R216] ;  /* 0x00000000d8c0783b */ /* 0x000e6a0000000200 */
[C---:B--2---:R-:W-:Y:S06]  /*ecc0*/  HMMA.16816.F32 R20, R184.reuse, R196, R20 ;  /* 0x000000c4b814723c */ /* 0x044fec0000001814 */
[C---:B------:R-:W-:Y:S01]  /*ecd0*/  HMMA.16816.F32 R24, R184.reuse, R198, R24 ;  /* 0x000000c6b818723c */ /* 0x040fe20000001818 */
[----:B------:R-:W2:Y:S05]  /*ece0*/  LDSM.16.M88.4 R196, [R216+0x800] ;  /* 0x00080000d8c4783b */ /* 0x000eaa0000000200 */
        /* <DEDUP_REMOVED lines=9> */
[----:B------:R-:W-:Y:S05]  /*ed80*/  LDSM.16.M88.4 R176, [R229+0xa800] ;  /* 0x00a80000e5b0783b */ /* 0x000fea0000000200 */
[C---:B-----5:R-:W-:Y:S06]  /*ed90*/  HMMA.16816.F32 R20, R168.reuse, R164, R20 ;  /* 0x000000a4a814723c */ /* 0x060fec0000001814 */
[C---:B------:R-:W-:Y:S01]  /*eda0*/  HMMA.16816.F32 R24, R168.reuse, R166, R24 ;  /* 0x000000a6a818723c */ /* 0x040fe20000001818 */
[----:B------:R-:W3:Y:S05]  /*edb0*/  LDSM.16.M88.4 R164, [R230+0x2000] ;  /* 0x00200000e6a4783b */ /* 0x000eea0000000200 */
[C---:B------:R-:W-:Y:S06]  /*edc0*/  HMMA.16816.F32 R28, R168.reuse, R180, R28 ;  /* 0x000000b4a81c723c */ /* 0x040fec000000181c */
[----:B------:R-:W-:Y:S01]  /*edd0*/  HMMA.16816.F32 R32, R168, R182, R32 ;  /* 0x000000b6a820723c */ /* 0x000fe20000001820 */
[----:B------:R-:W4:Y:S04]  /*ede0*/  LDSM.16.M88.4 R168, [R229+0xb000] ;  /* 0x00b00000e5a8783b */ /* 0x000f280000000200 */
[----:B------:R-:W5:Y:S01]  /*edf0*/  LDSM.16.M88.4 R180, [R229+0xb800] ;  /* 0x00b80000e5b4783b */ /* 0x000f620000000200 */
[C---:B-1----:R-:W-:Y:S06]  /*ee00*/  HMMA.16816.F32 R4, R188.reuse, R192, R4 ;  /* 0x000000c0bc04723c */ /* 0x042fec0000001804 */
[C---:B------:R-:W-:Y:S01]  /*ee10*/  HMMA.16816.F32 R8, R188.reuse, R194, R8 ;  /* 0x000000c2bc08723c */ /* 0x040fe20000001808 */
[----:B------:R-:W-:Y:S05]  /*ee20*/  LDSM.16.M88.4 R192, [R215] ;  /* 0x00000000d7c0783b */ /* 0x000fea0000000200 */
[C---:B--2---:R-:W-:Y:S06]  /*ee30*/  HMMA.16816.F32 R12, R188.reuse, R196, R12 ;  /* 0x000000c4bc0c723c */ /* 0x044fec000000180c */
[C---:B------:R-:W-:Y:S01]  /*ee40*/  HMMA.16816.F32 R16, R188.reuse, R198, R16 ;  /* 0x000000c6bc10723c */ /* 0x040fe20000001810 */
[----:B------:R-:W-:Y:S05]  /*ee50*/  LDSM.16.M88.4 R196, [R214] ;  /* 0x00000000d6c4783b */ /* 0x000fea0000000200 */
[C---:B------:R-:W-:Y:S06]  /*ee60*/  HMMA.16816.F32 R20, R188.reuse, R184, R20 ;  /* 0x000000b8bc14723c */ /* 0x040fec0000001814 */
[C---:B------:R-:W-:Y:S01]  /*ee70*/  HMMA.16816.F32 R24, R188.reuse, R186, R24 ;  /* 0x000000babc18723c */ /* 0x040fe20000001818 */
[----:B------:R-:W1:Y:S05]  /*ee80*/  LDSM.16.M88.4 R184, [R228+0x2000] ;  /* 0x00200000e4b8783b */ /* 0x000e6a0000000200 */
[C---:B------:R-:W-:Y:S06]  /*ee90*/  HMMA.16816.F32 R28, R188.reuse, R200, R28 ;  /* 0x000000c8bc1c723c */ /* 0x040fec000000181c */
[----:B------:R-:W-:Y:S01]  /*eea0*/  HMMA.16816.F32 R32, R188, R202, R32 ;  /* 0x000000cabc20723c */ /* 0x000fe20000001820 */
[----:B------:R-:W2:Y:S04]  /*eeb0*/  LDSM.16.M88.4 R188, [R213] ;  /* 0x00000000d5bc783b */ /* 0x000ea80000000200 */
[----:B------:R-:W2:Y:S01]  /*eec0*/  LDSM.16.M88.4 R200, [R212] ;  /* 0x00000000d4c8783b */ /* 0x000ea20000000200 */
[C---:B---3--:R-:W-:Y:S06]  /*eed0*/  HMMA.16816.F32 R4, R164.reuse, R172, R4 ;  /* 0x000000aca404723c */ /* 0x048fec0000001804 */
[C---:B------:R-:W-:Y:S01]  /*eee0*/  HMMA.16816.F32 R8, R164.reuse, R174, R8 ;  /* 0x000000aea408723c */ /* 0x040fe20000001808 */
[----:B------:R-:W-:Y:S05]  /*eef0*/  LDSM.16.M88.4 R172, [R223+0xa000] ;  /* 0x00a00000dfac783b */ /* 0x000fea0000000200 */
[C---:B------:R-:W-:Y:S06]  /*ef00*/  HMMA.16816.F32 R12, R164.reuse, R176, R12 ;  /* 0x000000b0a40c723c */ /* 0x040fec000000180c */
[C---:B------:R-:W-:Y:S01]  /*ef10*/  HMMA.16816.F32 R16, R164.reuse, R178, R16 ;  /* 0x000000b2a410723c */ /* 0x040fe20000001810 */
[----:B------:R-:W-:Y:S05]  /*ef20*/  LDSM.16.M88.4 R176, [R223+0xa800] ;  /* 0x00a80000dfb0783b */ /* 0x000fea0000000200 */
[C---:B----4-:R-:W-:Y:S06]  /*ef30*/  HMMA.16816.F32 R20, R164.reuse, R168, R20 ;  /* 0x000000a8a414723c */ /* 0x050fec0000001814 */
[C---:B------:R-:W-:Y:S01]  /*ef40*/  HMMA.16816.F32 R24, R164.reuse, R170, R24 ;  /* 0x000000aaa418723c */ /* 0x040fe20000001818 */
[----:B------:R-:W3:Y:S05]  /*ef50*/  LDSM.16.M88.4 R168, [R226+0x2000] ;  /* 0x00200000e2a8783b */ /* 0x000eea0000000200 */
[C---:B-----5:R-:W-:Y:S06]  /*ef60*/  HMMA.16816.F32 R28, R164.reuse, R180, R28 ;  /* 0x000000b4a41c723c */ /* 0x060fec000000181c */
[----:B------:R-:W-:Y:S01]  /*ef70*/  HMMA.16816.F32 R32, R164, R182, R32 ;  /* 0x000000b6a420723c */ /* 0x000fe20000001820 */
[----:B------:R-:W4:Y:S04]  /*ef80*/  LDSM.16.M88.4 R164, [R223+0xb000] ;  /* 0x00b00000dfa4783b */ /* 0x000f280000000200 */
        /* <DEDUP_REMOVED lines=118> */
[C---:B---3--:R-:W-:Y:S01]  /*f6f0*/  HMMA.16816.F32 R4, R168.reuse, R172, R4 ;  /* 0x000000aca804723c */ /* 0x048fe20000001804 */
[----:B------:R-:W-:Y:S04]  /*f700*/  DEPBAR.LE SB0, 0x0 ;  /* 0x000080000000791a */ /* 0x000fe80000000000 */
[----:B------:R-:W-:Y:S01]  /*f710*/  BAR.SYNC.DEFER_BLOCKING 0x0 ;  /* 0x0000000000007b1d */ /* 0x000fe20000010000 */
[C---:B------:R-:W-:Y:S06]  /*f720*/  HMMA.16816.F32 R8, R168.reuse, R174, R8 ;  /* 0x000000aea808723c */ /* 0x040fec0000001808 */
[C---:B------:R-:W-:Y:S06]  /*f730*/  HMMA.16816.F32 R12, R168.reuse, R176, R12 ;  /* 0x000000b0a80c723c */ /* 0x040fec000000180c */
[C---:B------:R-:W-:Y:S06]  /*f740*/  HMMA.16816.F32 R16, R168.reuse, R178, R16 ;  /* 0x000000b2a810723c */ /* 0x040fec0000001810 */
[C---:B----4-:R-:W-:Y:S06]  /*f750*/  HMMA.16816.F32 R20, R168.reuse, R164, R20 ;  /* 0x000000a4a814723c */ /* 0x050fec0000001814 */
[C---:B------:R-:W-:Y:S06]  /*f760*/  HMMA.16816.F32 R24, R168.reuse, R166, R24 ;  /* 0x000000a6a818723c */ /* 0x040fec0000001818 */
[C---:B-----5:R-:W-:Y:S06]  /*f770*/  HMMA.16816.F32 R28, R168.reuse, R180, R28 ;  /* 0x000000b4a81c723c */ /* 0x060fec000000181c */
[----:B------:R-:W-:Y:S06]  /*f780*/  HMMA.16816.F32 R32, R168, R182, R32 ;  /* 0x000000b6a820723c */ /* 0x000fec0000001820 */
[C---:B-1----:R-:W-:Y:S06]  /*f790*/  HMMA.16816.F32 R4, R188.reuse, R192, R4 ;  /* 0x000000c0bc04723c */ /* 0x042fec0000001804 */
[C---:B------:R-:W-:Y:S06]  /*f7a0*/  HMMA.16816.F32 R8, R188.reuse, R194, R8 ;  /* 0x000000c2bc08723c */ /* 0x040fec0000001808 */
[C---:B------:R-:W-:Y:S06]  /*f7b0*/  HMMA.16816.F32 R12, R188.reuse, R196, R12 ;  /* 0x000000c4bc0c723c */ /* 0x040fec000000180c */
[C---:B------:R-:W-:Y:S06]  /*f7c0*/  HMMA.16816.F32 R16, R188.reuse, R198, R16 ;  /* 0x000000c6bc10723c */ /* 0x040fec0000001810 */
[C---:B--2---:R-:W-:Y:S06]  /*f7d0*/  HMMA.16816.F32 R20, R188.reuse, R184, R20 ;  /* 0x000000b8bc14723c */ /* 0x044fec0000001814 */
[C---:B------:R-:W-:Y:S06]  /*f7e0*/  HMMA.16816.F32 R24, R188.reuse, R186, R24 ;  /* 0x000000babc18723c */ /* 0x040fec0000001818 */
[C---:B------:R-:W-:Y:S06]  /*f7f0*/  HMMA.16816.F32 R28, R188.reuse, R200, R28 ;  /* 0x000000c8bc1c723c */ /* 0x040fec000000181c */
        /* <DEDUP_REMOVED lines=50> */
[----:B------:R-:W-:Y:S01]  /*fb20*/  R2UR UR10, R166 ;  /* 0x00000000a60a72ca */ /* 0x000fe200000e0000 */
[----:B------:R-:W1:Y:S01]  /*fb30*/  LDC.64 R164, c[0x0][0x230] ;  /* 0x00008c00ffa47b82 */ /* 0x000e620000000a00 */
[----:B------:R-:W-:Y:S02]  /*fb40*/  R2UR UR11, R167 ;  /* 0x00000000a70b72ca */ /* 0x000fe400000e0000 */
[----:B------:R-:W-:Y:S02]  /*fb50*/  R2UR UR36, R168 ;  /* 0x00000000a82472ca */ /* 0x000fe400000e0000 */
[----:B------:R-:W-:Y:S07]  /*fb60*/  R2UR UR37, R169 ;  /* 0x00000000a92572ca */ /* 0x000fee00000e0000 */
[----:B------:R-:W-:Y:S02]  /*fb70*/  IMAD.U32 R172, RZ, RZ, UR10 ;  /* 0x0000000affac7e24 */ /* 0x000fe4000f8e00ff */
[----:B------:R-:W-:Y:S01]  /*fb80*/  IMAD.U32 R173, RZ, RZ, UR11 ;  /* 0x0000000bffad7e24 */ /* 0x000fe2000f8e00ff */
[----:B------:R-:W-:Y:S01]  /*fb90*/  UMOV UR11, UR7 ;  /* 0x00000007000b7c82 */ /* 0x000fe20008000000 */
[----:B------:R-:W-:Y:S01]  /*fba0*/  MOV R170, UR36 ;  /* 0x0000002400aa7c02 */ /* 0x000fe20008000f00 */
[----:B------:R-:W-:Y:S01]  /*fbb0*/  UIADD3 UR36, UR41, -UR39, URZ ;  /* 0x8000002729247290 */ /* 0x000fe2000fffe03f */
[----:B------:R-:W-:Y:S01]  /*fbc0*/  IMAD.U32 R171, RZ, RZ, UR37 ;  /* 0x00000025ffab7e24 */ /* 0x000fe2000f8e00ff */
[----:B------:R-:W2:Y:S02]  /*fbd0*/  LDG.E R166, desc[UR26][R172.64] ;  /* 0x0000001aaca67981 */ /* 0x000ea4000c1e1900 */
[----:B------:R-:W-:Y:S02]  /*fbe0*/  UIMAD UR36, UR36, UR17, -0x40 ;  /* 0xffffffc0242474a4 */ /* 0x000fe4000f8e0211 */
[----:B------:R-:W2:Y:S02]  /*fbf0*/  LDG.E R3, desc[UR26][R170.64] ;  /* 0x0000001aaa037981 */ /* 0x000ea4000c1e1900 */
[----:B------:R-:W-:Y:S02]  /*fc00*/  USHF.R.S32.HI UR10, URZ, 0x1f, UR36 ;  /* 0x0000001f3f0a7899 */ /* 0x000fe40008011424 */
[----:B------:R-:W-:Y:S02]  /*fc10*/  UIMAD UR8, UR7, UR36, URZ ;  /* 0x00000024070872a4 */ /* 0x000fe4000f8e023f */
[----:B------:R-:W-:Y:S02]  /*fc20*/  UIMAD.WIDE.U32 UR36, UR6, UR36, URZ ;  /* 0x00000024062472a5 */ /* 0x000fe4000f8e003f */
[----:B------:R-:W-:Y:S03]  /*fc30*/  UIMAD UR8, UR10, UR6, UR8 ;  /* 0x000000060a0872a4 */ /* 0x000fe6000f8e0208 */
[----:B------:R-:W-:Y:S01]  /*fc40*/  UMOV UR10, UR6 ;  /* 0x00000006000a7c82 */ /* 0x000fe20008000000 */
[----:B------:R-:W-:Y:S01]  /*fc50*/  IMAD.U32 R169, RZ, RZ, UR37 ;  /* 0x00000025ffa97e24 */ /* 0x000fe2000f8e00ff */
[----:B------:R-:W-:Y:S01]  /*fc60*/  UIADD3 UR8, UR37, UR8, URZ ;  /* 0x0000000825087290 */ /* 0x000fe2000fffe03f */
[----:B------:R-:W-:Y:S05]  /*fc70*/  MOV R168, UR36 ;  /* 0x0000002400a87c02 */ /* 0x000fea0008000f00 */
[----:B------:R-:W-:Y:S02]  /*fc80*/  IMAD.U32 R169, RZ, RZ, UR8 ;  /* 0x00000008ffa97e24 */ /* 0x000fe4000f8e00ff */
[----:B--2---:R-:W-:Y:S04]  /*fc90*/  IMAD.IADD R3, R3, 0x1, -R166 ;  /* 0x0000000103037824 */ /* 0x004fe800078e0aa6 */
[-C--:B-1----:R-:W-:Y:S01]  /*fca0*/  IMAD.WIDE.U32 R168, R3, R164.reuse, R168 ;  /* 0x000000a403a87225 */ /* 0x082fe200078e00a8 */
[----:B------:R-:W-:Y:S05]  /*fcb0*/  SHF.R.S32.HI R167, RZ, 0x1f, R3 ;  /* 0x0000001fffa77819 */ /* 0x000fea0000011403 */
[----:B------:R-:W-:Y:S01]  /*fcc0*/  IMAD R166, R167, R164, RZ ;  /* 0x000000a4a7a67224 */ /* 0x000fe200078e02ff */
[----:B------:R-:W-:Y:S03]  /*fcd0*/  MOV R167, R168 ;  /* 0x000000a800a77202 */ /* 0x000fe60000000f00 */
[----:B------:R-:W-:Y:S04]  /*fce0*/  IMAD R166, R3, R165, R166 ;  /* 0x000000a503a67224 */ /* 0x000fe800078e02a6 */
[----:B------:R-:W-:Y:S07]  /*fcf0*/  IMAD.IADD R164, R169, 0x1, R166 ;  /* 0x00000001a9a47824 */ /* 0x000fee00078e02a6 */
.L_x_3183:
        /* <DEDUP_REMOVED lines=52> */
[CC--:B------:R-:W-:Y:S01]  /*10040*/  @!P4 LEA R184, P1, R165.reuse, R240.reuse, 0x1 ;  /* 0x000000f0a5b8c211 */ /* 0x0c0fe200078208ff */
        /* <DEDUP_REMOVED lines=64> */
.L_x_3182:
[----:B------:R-:W-:Y:S01]  /*10450*/  MOV R164, UR13 ;  /* 0x0000000d00a47c02 */ /* 0x000fe20008000f00 */
[----:B------:R-:W-:Y:S01]  /*10460*/  UISETP.GT.AND UP2, UPT, UR13, UR12, UPT ;  /* 0x0000000c0d00728c */ /* 0x000fe2000bf44270 */
[----:B------:R-:W-:Y:S02]  /*10470*/  UMOV UR10, UR34 ;  /* 0x00000022000a7c82 */ /* 0x000fe40008000000 */
[----:B------:R-:W-:Y:S01]  /*10480*/  LEA R3, R164, R237, 0x6 ;  /* 0x000000eda4037211 */ /* 0x000fe200078e30ff */
[----:B------:R-:W-:Y:S03]  /*10490*/  UMOV UR8, UR35 ;  /* 0x0000002300087c82 */ /* 0x000fe60008000000 */
[C---:B------:R-:W-:Y:S02]  /*104a0*/  IADD3 R165, R3.reuse, 0x1, RZ ;  /* 0x0000000103a57810 */ /* 0x040fe40007ffe0ff */
[----:B------:R-:W-:Y:S02]  /*104b0*/  IADD3 R164, R3, 0x8, RZ ;  /* 0x0000000803a47810 */ /* 0x000fe40007ffe0ff */
[C---:B------:R-:W-:Y:S02]  /*104c0*/  ISETP.GE.AND P0, PT, R165.reuse, R236, PT ;  /* 0x000000eca500720c */ /* 0x040fe40003f06270 */
[----:B------:R-:W-:Y:S02]  /*104d0*/  ISETP.GE.AND P1, PT, R165, R234, PT ;  /* 0x000000eaa500720c */ /* 0x000fe40003f26270 */
[-C--:B------:R-:W-:Y:S02]  /*104e0*/  ISETP.GE.AND P6, PT, R3, R236.reuse, PT ;  /* 0x000000ec0300720c */ /* 0x080fe40003fc6270 */
[C---:B------:R-:W-:Y:S02]  /*104f0*/  ISETP.GE.OR P0, PT, R165.reuse, R235, !P0 ;  /* 0x000000eba500720c */ /* 0x040fe40004706670 */
[----:B------:R-:W-:Y:S02]  /*10500*/  ISETP.GE.OR P1, PT, R165, R233, !P1 ;  /* 0x000000e9a500720c */ /* 0x000fe40004f26670 */
[C---:B------:R-:W-:Y:S02]  /*10510*/  IADD3 R165, R3.reuse, 0x9, RZ ;  /* 0x0000000903a57810 */ /* 0x040fe40007ffe0ff */
[C---:B------:R-:W-:Y:S02]  /*10520*/  ISETP.GE.AND P2, PT, R164.reuse, R236, PT ;  /* 0x000000eca400720c */ /* 0x040fe40003f46270 */
[C---:B------:R-:W-:Y:S02]  /*10530*/  ISETP.GE.AND P3, PT, R3.reuse, R234, PT ;  /* 0x000000ea0300720c */ /* 0x040fe40003f66270 */
[-C--:B------:R-:W-:Y:S02]  /*10540*/  ISETP.GE.OR P6, PT, R3, R235.reuse, !P6 ;  /* 0x000000eb0300720c */ /* 0x080fe400077c6670 */
[----:B------:R-:W-:Y:S02]  /*10550*/  ISETP.GE.AND P5, PT, R165, R236, PT ;  /* 0x000000eca500720c */ /* 0x000fe40003fa6270 */
[C---:B------:R-:W-:Y:S02]  /*10560*/  ISETP.GE.OR P2, PT, R164.reuse, R235, !P2 ;  /* 0x000000eba400720c */ /* 0x040fe40005746670 */
[----:B------:R-:W-:Y:S02]  /*10570*/  ISETP.GE.AND P4, PT, R164, R234, PT ;  /* 0x000000eaa400720c */ /* 0x000fe40003f86270 */
[----:B------:R-:W-:Y:S02]  /*10580*/  ISETP.GE.OR P3, PT, R3, R233, !P3 ;  /* 0x000000e90300720c */ /* 0x000fe40005f66670 */
[----:B-1----:R-:W-:Y:S02]  /*10590*/  FSEL R167, R4, -INF , !P6 ;  /* 0xff80000004a77808 */ /* 0x002fe40007000000 */
[----:B------:R-:W-:Y:S02]  /*105a0*/  FSEL R168, R7, -INF , !P1 ;  /* 0xff80000007a87808 */ /* 0x000fe40004800000 */
[----:B------:R-:W-:Y:S02]  /*105b0*/  ISETP.GE.OR P5, PT, R165, R235, !P5 ;  /* 0x000000eba500720c */ /* 0x000fe40006fa6670 */
[----:B------:R-:W-:Y:S02]  /*105c0*/  FSEL R7, R8, -INF , !P2 ;  /* 0xff80000008077808 */ /* 0x000fe40005000000 */
[-C--:B------:R-:W-:Y:S02]  /*105d0*/  ISETP.GE.OR P4, PT, R164, R233.reuse, !P4 ;  /* 0x000000e9a400720c */ /* 0x080fe40006786670 */
[----:B------:R-:W-:Y:S02]  /*105e0*/  FSEL R166, R6, -INF , !P3 ;  /* 0xff80000006a67808 */ /* 0x000fe40005800000 */
[----:B------:R-:W-:Y:S02]  /*105f0*/  IADD3 R164, R3, 0x10, RZ ;  /* 0x0000001003a47810 */ /* 0x000fe40007ffe0ff */
[----:B------:R-:W-:Y:S02]  /*10600*/  FSEL R5, R5, -INF , !P0 ;  /* 0xff80000005057808 */ /* 0x000fe40004000000 */
[----:B------:R-:W-:Y:S02]  /*10610*/  IADD3 R6, R3, 0x18, RZ ;  /* 0x0000001803067810 */ /* 0x000fe40007ffe0ff */
[----:B------:R-:W-:Y:S02]  /*10620*/  FMNMX.FTZ R8, R167, R0, !PT ;  /* 0x00000000a7087209 */ /* 0x000fe40007810000 */
[----:B------:R-:W-:Y:S02]  /*10630*/  IADD3 R4, R3, 0x11, RZ ;  /* 0x0000001103047810 */ /* 0x000fe40007ffe0ff */
[----:B------:R-:W-:Y:S02]  /*10640*/  FSEL R9, R9, -INF , !P5 ;  /* 0xff80000009097808 */ /* 0x000fe40006800000 */
[----:B------:R-:W-:Y:S02]  /*10650*/  FSEL R170, R10, -INF , !P4 ;  /* 0xff8000000aaa7808 */ /* 0x000fe40006000000 */
[----:B------:R-:W-:Y:S02]  /*10660*/  ISETP.GE.AND P6, PT, R165, R234, PT ;  /* 0x000000eaa500720c */ /* 0x000fe40003fc6270 */
[C---:B------:R-:W-:Y:S02]  /*10670*/  ISETP.GE.AND P3, PT, R164.reuse, R236, PT ;  /* 0x000000eca400720c */ /* 0x040fe40003f66270 */
[----:B------:R-:W-:Y:S02]  /*10680*/  ISETP.GE.AND P0, PT, R164, R234, PT ;  /* 0x000000eaa400720c */ /* 0x000fe40003f06270 */
[C---:B------:R-:W-:Y:S02]  /*10690*/  ISETP.GE.AND P5, PT, R6.reuse, R236, PT ;  /* 0x000000ec0600720c */ /* 0x040fe40003fa6270 */
[----:B------:R-:W-:Y:S02]  /*106a0*/  ISETP.GE.AND P4, PT, R6, R234, PT ;  /* 0x000000ea0600720c */ /* 0x000fe40003f86270 */
[----:B------:R-:W-:Y:S02]  /*106b0*/  FMNMX.FTZ R8, R5, R8, !PT ;  /* 0x0000000805087209 */ /* 0x000fe40007810000 */
[C---:B------:R-:W-:Y:S02]  /*106c0*/  ISETP.GE.AND P1, PT, R4.reuse, R236, PT ;  /* 0x000000ec0400720c */ /* 0x040fe40003f26270 */
[----:B------:R-:W-:Y:S02]  /*106d0*/  ISETP.GE.AND P2, PT, R4, R234, PT ;  /* 0x000000ea0400720c */ /* 0x000fe40003f46270 */
[----:B------:R-:W-:Y:S02]  /*106e0*/  ISETP.GE.OR P6, PT, R165, R233, !P6 ;  /* 0x000000e9a500720c */ /* 0x000fe400077c6670 */
[C---:B------:R-:W-:Y:S02]  /*106f0*/  ISETP.GE.OR P5, PT, R6.reuse, R235, !P5 ;  /* 0x000000eb0600720c */ /* 0x040fe40006fa6670 */
[----:B------:R-:W-:Y:S02]  /*10700*/  ISETP.GE.OR P4, PT, R6, R233, !P4 ;  /* 0x000000e90600720c */ /* 0x000fe40006786670 */
[----:B------:R-:W-:Y:S02]  /*10710*/  FMNMX.FTZ R8, R7, R8, !PT ;  /* 0x0000000807087209 */ /* 0x000fe40007810000 */
[C---:B------:R-:W-:Y:S02]  /*10720*/  ISETP.GE.OR P3, PT, R164.reuse, R235, !P3 ;  /* 0x000000eba400720c */ /* 0x040fe40005f66670 */
[----:B------:R-:W-:Y:S02]  /*10730*/  ISETP.GE.OR P0, PT, R164, R233, !P0 ;  /* 0x000000e9a400720c */ /* 0x000fe40004706670 */
        /* <DEDUP_REMOVED lines=8> */
[----:B------:R-:W-:Y:S02]  /*107c0*/  FMNMX.FTZ R8, R9, R8, !PT ;  /* 0x0000000809087209 */ /* 0x000fe40007810000 */
[C---:B------:R-:W-:Y:S02]  /*107d0*/  ISETP.GE.AND P6, PT, R4.reuse, R236, PT ;  /* 0x000000ec0400720c */ /* 0x040fe40003fc6270 */
[----:B------:R-:W-:Y:S02]  /*107e0*/  ISETP.GE.AND P3, PT, R4, R234, PT ;  /* 0x000000ea0400720c */ /* 0x000fe40003f66270 */
[----:B------:R-:W-:Y:S02]  /*107f0*/  FMNMX.FTZ R11, R166, R2, !PT ;  /* 0x00000002a60b7209 */ /* 0x000fe40007810000 */
[C---:B------:R-:W-:Y:S02]  /*10800*/  ISETP.GE.AND P1, PT, R6.reuse, R236, PT ;  /* 0x000000ec0600720c */ /* 0x040fe40003f26270 */
[----:B------:R-:W-:Y:S02]  /*10810*/  ISETP.GE.AND P0, PT, R6, R234, PT ;  /* 0x000000ea0600720c */ /* 0x000fe40003f06270 */
[----:B------:R-:W-:Y:S02]  /*10820*/  FMNMX.FTZ R8, R199, R8, !PT ;  /* 0x00000008c7087209 */ /* 0x000fe40007810000 */
[C---:B------:R-:W-:Y:S02]  /*10830*/  ISETP.GE.OR P6, PT, R4.reuse, R235, !P6 ;  /* 0x000000eb0400720c */ /* 0x040fe400077c6670 */
[----:B------:R-:W-:Y:S02]  /*10840*/  ISETP.GE.OR P3, PT, R4, R233, !P3 ;  /* 0x000000e90400720c */ /* 0x000fe40005f66670 */
[----:B------:R-:W-:Y:S02]  /*10850*/  FMNMX.FTZ R11, R168, R11, !PT ;  /* 0x0000000ba80b7209 */ /* 0x000fe40007810000 */
[C---:B------:R-:W-:Y:S02]  /*10860*/  ISETP.GE.OR P1, PT, R6.reuse, R235, !P1 ;  /* 0x000000eb0600720c */ /* 0x040fe40004f26670 */
[----:B------:R-:W-:Y:S02]  /*10870*/  ISETP.GE.OR P0, PT, R6, R233, !P0 ;  /* 0x000000e90600720c */ /* 0x000fe40004706670 */
[C---:B------:R-:W-:Y:S02]  /*10880*/  IADD3 R6, R3.reuse, 0x28, RZ ;  /* 0x0000002803067810 */ /* 0x040fe40007ffe0ff */
[----:B------:R-:W-:Y:S02]  /*10890*/  IADD3 R4, R3, 0x21, RZ ;  /* 0x0000002103047810 */ /* 0x000fe40007ffe0ff */
[----:B------:R-:W-:Y:S02]  /*108a0*/  FSEL R175, R16, -INF , !P5 ;  /* 0xff80000010af7808 */ /* 0x000fe40006800000 */
[----:B------:R-:W-:Y:S02]  /*108b0*/  FMNMX.FTZ R8, R197, R8, !PT ;  /* 0x00000008c5087209 */ /* 0x000fe40007810000 */
[----:B------:R-:W-:Y:S02]  /*108c0*/  FSEL R173, R17, -INF , !P6 ;  /* 0xff80000011ad7808 */ /* 0x000fe40007000000 */
[----:B------:R-:W-:Y:S02]  /*108d0*/  FSEL R174, R18, -INF , !P4 ;  /* 0xff80000012ae7808 */ /* 0x000fe40006000000 */
[----:B------:R-:W-:Y:S02]  /*108e0*/  FSEL R198, R15, -INF , !P2 ;  /* 0xff8000000fc67808 */ /* 0x000fe40005000000 */
[----:B------:R-:W-:Y:S02]  /*108f0*/  FMNMX.FTZ R11, R170, R11, !PT ;  /* 0x0000000baa0b7209 */ /* 0x000fe40007810000 */
[C---:B------:R-:W-:Y:S02]  /*10900*/  ISETP.GE.AND P6, PT, R6.reuse, R236, PT ;  /* 0x000000ec0600720c */ /* 0x040fe40003fc6270 */
[----:B------:R-:W-:Y:S02]  /*10910*/  ISETP.GE.AND P4, PT, R6, R234, PT ;  /* 0x000000ea0600720c */ /* 0x000fe40003f86270 */
[C---:B------:R-:W-:Y:S02]  /*10920*/  ISETP.GE.AND P2, PT, R4.reuse, R236, PT ;  /* 0x000000ec0400720c */ /* 0x040fe40003f46270 */
[----:B------:R-:W-:Y:S02]  /*10930*/  ISETP.GE.AND P5, PT, R4, R234, PT ;  /* 0x000000ea0400720c */ /* 0x000fe40003fa6270 */
[----:B------:R-:W-:Y:S02]  /*10940*/  FMNMX.FTZ R8, R175, R8, !PT ;  /* 0x00000008af087209 */ /* 0x000fe40007810000 */
[----:B------:R-:W-:Y:S02]  /*10950*/  FMNMX.FTZ R11, R10, R11, !PT ;  /* 0x0000000b0a0b7209 */ /* 0x000fe40007810000 */
[C---:B------:R-:W-:Y:S02]  /*10960*/  ISETP.GE.OR P6, PT, R6.reuse, R235, !P6 ;  /* 0x000000eb0600720c */ /* 0x040fe400077c6670 */
[----:B------:R-:W-:Y:S02]  /*10970*/  ISETP.GE.OR P4, PT, R6, R233, !P4 ;  /* 0x000000e90600720c */ /* 0x000fe40006786670 */
[C---:B------:R-:W-:Y:S02]  /*10980*/  ISETP.GE.OR P2, PT, R4.reuse, R235, !P2 ;  /* 0x000000eb0400720c */ /* 0x040fe40005746670 */
[----:B------:R-:W-:Y:S02]  /*10990*/  ISETP.GE.OR P5, PT, R4, R233, !P5 ;  /* 0x000000e90400720c */ /* 0x000fe40006fa6670 */
[----:B------:R-:W-:Y:S02]  /*109a0*/  IADD3 R6, R3, 0x30, RZ ;  /* 0x0000003003067810 */ /* 0x000fe40007ffe0ff */
[----:B------:R-:W-:Y:S02]  /*109b0*/  FMNMX.FTZ R13, R173, R8, !PT ;  /* 0x00000008ad0d7209 */ /* 0x000fe40007810000 */
[----:B------:R-:W-:Y:S02]  /*109c0*/  FSEL R244, R20, -INF , !P1 ;  /* 0xff80000014f47808 */ /* 0x000fe40004800000 */
[----:B------:R-:W-:Y:S02]  /*109d0*/  IADD3 R4, R3, 0x29, RZ ;  /* 0x0000002903047810 */ /* 0x000fe40007ffe0ff */
        /* <DEDUP_REMOVED lines=10> */
[----:B------:R-:W-:Y:S02]  /*10a80*/  ISETP.GE.OR P2, PT, R6, R235, !P2 ;  /* 0x000000eb0600720c */ /* 0x000fe40005746670 */
[----:B------:R-:W-:Y:S02]  /*10a90*/  ISETP.GE.AND P1, PT, R4, R234, PT ;  /* 0x000000ea0400720c */ /* 0x000fe40003f26270 */
[----:B------:R-:W-:Y:S02]  /*10aa0*/  ISETP.GE.OR P0, PT, R6, R233, !P0 ;  /* 0x000000e90600720c */ /* 0x000fe40004706670 */
[----:B------:R-:W-:Y:S02]  /*10ab0*/  FSEL R249, R24, -INF , !P6 ;  /* 0xff80000018f97808 */ /* 0x000fe40007000000 */
[----:B------:R-:W-:Y:S02]  /*10ac0*/  ISETP.GE.OR P3, PT, R4, R235, !P3 ;  /* 0x000000eb0400720c */ /* 0x000fe40005f66670 */
[----:B------:R-:W-:Y:S02]  /*10ad0*/  IADD3 R6, R3, 0x31, RZ ;  /* 0x0000003103067810 */ /* 0x000fe40007ffe0ff */
[----:B------:R-:W-:Y:S02]  /*10ae0*/  FMNMX.FTZ R8, R251, R8, !PT ;  /* 0x00000008fb087209 */ /* 0x000fe40007810000 */
[----:B------:R-:W-:Y:S02]  /*10af0*/  FMNMX.FTZ R11, R174, R11, !PT ;  /* 0x0000000bae0b7209 */ /* 0x000fe40007810000 */
[----:B------:R-:W-:Y:S02]  /*10b00*/  ISETP.GE.OR P1, PT, R4, R233, !P1 ;  /* 0x000000e90400720c */ /* 0x000fe40004f26670 */
[----:B------:R-:W-:Y:S02]  /*10b10*/  FSEL R200, R23, -INF , !P5 ;  /* 0xff80000017c87808 */ /* 0x000fe40006800000 */
[----:B------:R-:W-:Y:S02]  /*10b20*/  FSEL R187, R25, -INF , !P3 ;  /* 0xff80000019bb7808 */ /* 0x000fe40005800000 */
[----:B------:R-:W-:Y:S02]  /*10b30*/  IADD3 R4, R3, 0x38, RZ ;  /* 0x0000003803047810 */ /* 0x000fe40007ffe0ff */
[----:B------:R-:W-:Y:S02]  /*10b40*/  ISETP.GE.AND P5, PT, R6, R236, PT ;  /* 0x000000ec0600720c */ /* 0x000fe40003fa6270 */
[----:B------:R-:W-:Y:S02]  /*10b50*/  FMNMX.FTZ R8, R249, R8, !PT ;  /* 0x00000008f9087209 */ /* 0x000fe40007810000 */
[----:B------:R-:W-:Y:S02]  /*10b60*/  FMNMX.FTZ R11, R172, R11, !PT ;  /* 0x0000000bac0b7209 */ /* 0x000fe40007810000 */
[----:B------:R-:W-:Y:S02]  /*10b70*/  FSEL R185, R28, -INF , !P2 ;  /* 0xff8000001cb97808 */ /* 0x000fe40005000000 */
[----:B------:R-:W-:Y:S02]  /*10b80*/  FMNMX.FTZ R8, R187, R8, !PT ;  /* 0x00000008bb087209 */ /* 0x000fe40007810000 */
[----:B------:R-:W-:Y:S02]  /*10b90*/  IADD3 R3, R3, 0x39, RZ ;  /* 0x0000003903037810 */ /* 0x000fe40007ffe0ff */
[----:B------:R-:W-:Y:S02]  /*10ba0*/  ISETP.GE.AND P6, PT, R4, R236, PT ;  /* 0x000000ec0400720c */ /* 0x000fe40003fc6270 */
[----:B------:R-:W-:Y:S02]  /*10bb0*/  ISETP.GE.OR P5, PT, R6, R235, !P5 ;  /* 0x000000eb0600720c */ /* 0x000fe40006fa6670 */
[----:B------:R-:W-:Y:S02]  /*10bc0*/  FMNMX.FTZ R11, R202, R11, !PT ;  /* 0x0000000bca0b7209 */ /* 0x000fe40007810000 */
[----:B------:R-:W-:Y:S02]  /*10bd0*/  FMNMX.FTZ R8, R185, R8, !PT ;  /* 0x00000008b9087209 */ /* 0x000fe40007810000 */
[----:B------:R-:W-:Y:S02]  /*10be0*/  ISETP.GE.OR P6, PT, R4, R235, !P6 ;  /* 0x000000eb0400720c */ /* 0x000fe400077c6670 */
[----:B------:R-:W-:Y:S02]  /*10bf0*/  FSEL R183, R29, -INF , !P5 ;  /* 0xff8000001db77808 */ /* 0x000fe40006800000 */
[C---:B------:R-:W-:Y:S02]  /*10c00*/  ISETP.GE.AND P3, PT, R3.reuse, R236, PT ;  /* 0x000000ec0300720c */ /* 0x040fe40003f66270 */
[----:B------:R-:W-:Y:S02]  /*10c10*/  FSEL R186, R26, -INF , !P4 ;  /* 0xff8000001aba7808 */ /* 0x000fe40006000000 */
[----:B------:R-:W-:Y:S02]  /*10c20*/  FMNMX.FTZ R13, R200, R11, !PT ;  /* 0x0000000bc80d7209 */ /* 0x000fe40007810000 */
[----:B------:R-:W-:Y:S02]  /*10c30*/  FSEL R181, R32, -INF , !P6 ;  /* 0xff80000020b57808 */ /* 0x000fe40007000000 */
[----:B------:R-:W-:Y:S02]  /*10c40*/  ISETP.GE.OR P3, PT, R3, R235, !P3 ;  /* 0x000000eb0300720c */ /* 0x000fe40005f66670 */
[----:B------:R-:W-:Y:S02]  /*10c50*/  FMNMX.FTZ R8, R183, R8, !PT ;  /* 0x00000008b7087209 */ /* 0x000fe40007810000 */
[----:B------:R-:W-:Y:S02]  /*10c60*/  FSEL R184, R27, -INF , !P1 ;  /* 0xff8000001bb87808 */ /* 0x000fe40004800000 */
[----:B------:R-:W-:Y:S01]  /*10c70*/  FMNMX.FTZ R13, R186, R13, !PT ;  /* 0x0000000dba0d7209 */ /* 0x000fe20007810000 */
[----:B------:R-:W-:Y:S01]  /*10c80*/  LDSM.16.MT88.4 R24, [R222+0x10000] ;  /* 0x01000000de18783b */ /* 0x000fe20000004200 */
[----:B------:R-:W-:Y:S02]  /*10c90*/  ISETP.GE.AND P2, PT, R6, R234, PT ;  /* 0x000000ea0600720c */ /* 0x000fe40003f46270 */
[----:B------:R-:W-:Y:S02]  /*10ca0*/  FSEL R179, R33, -INF , !P3 ;  /* 0xff80000021b37808 */ /* 0x000fe40005800000 */
[----:B------:R-:W-:Y:S02]  /*10cb0*/  FMNMX.FTZ R8, R181, R8, !PT ;  /* 0x00000008b5087209 */ /* 0x000fe40007810000 */
[----:B------:R-:W-:Y:S02]  /*10cc0*/  FSEL R180, R30, -INF , !P0 ;  /* 0xff8000001eb47808 */ /* 0x000fe40004000000 */
[----:B------:R-:W-:Y:S02]  /*10cd0*/  FMNMX.FTZ R13, R184, R13, !PT ;  /* 0x0000000db80d7209 */ /* 0x000fe40007810000 */
[----:B------:R-:W-:Y:S02]  /*10ce0*/  ISETP.GE.AND P1, PT, R4, R234, PT ;  /* 0x000000ea0400720c */ /* 0x000fe40003f26270 */
[-C--:B------:R-:W-:Y:S02]  /*10cf0*/  ISETP.GE.OR P2, PT, R6, R233.reuse, !P2 ;  /* 0x000000e90600720c */ /* 0x080fe40005746670 */
[----:B------:R-:W-:Y:S02]  /*10d00*/  FMNMX.FTZ R11, R179, R8, !PT ;  /* 0x00000008b30b7209 */ /* 0x000fe40007810000 */
[----:B------:R-:W-:Y:S02]  /*10d10*/  ISETP.GE.OR P1, PT, R4, R233, !P1 ;  /* 0x000000e90400720c */ /* 0x000fe40004f26670 */
[----:B------:R-:W-:Y:S01]  /*10d20*/  FSEL R178, R31, -INF , !P2 ;  /* 0xff8000001fb27808 */ /* 0x000fe20005000000 */
[----:B------:R-:W1:Y:S01]  /*10d30*/  SHFL.BFLY PT, R4, R11, 0x2, 0x1f ;  /* 0x0c401f000b047f89 */ /* 0x000e6200000e0000 */
[----:B------:R-:W-:Y:S02]  /*10d40*/  FMNMX.FTZ R13, R180, R13, !PT ;  /* 0x0000000db40d7209 */ /* 0x000fe40007810000 */
[C---:B------:R-:W-:Y:S02]  /*10d50*/  ISETP.GE.AND P0, PT, R3.reuse, R234, PT ;  /* 0x000000ea0300720c */ /* 0x040fe40003f06270 */
[----:B------:R-:W-:Y:S02]  /*10d60*/  FSEL R176, R34, -INF , !P1 ;  /* 0xff80000022b07808 */ /* 0x000fe40004800000 */
[----:B------:R-:W-:Y:S02]  /*10d70*/  ISETP.GE.OR P0, PT, R3, R233, !P0 ;  /* 0x000000e90300720c */ /* 0x000fe40004706670 */
[----:B------:R-:W-:Y:S02]  /*10d80*/  FMNMX.FTZ R13, R178, R13, !PT ;  /* 0x0000000db20d7209 */ /* 0x000fe40007810000 */
[----:B------:R-:W-:Y:S02]  /*10d90*/  FSEL R165, R35, -INF , !P0 ;  /* 0xff80000023a57808 */ /* 0x000fe40004000000 */
[----:B------:R-:W-:Y:S01]  /*10da0*/  FMNMX.FTZ R8, R176, R13, !PT ;  /* 0x0000000db0087209 */ /* 0x000fe20007810000 */
[----:B------:R-:W-:Y:S03]  /*10db0*/  LDSM.16.MT88.4 R32, [R221+0x10000] ;  /* 0x01000000dd20783b */ /* 0x000fe60000004200 */
[----:B------:R-:W-:Y:S05]  /*10dc0*/  FMNMX.FTZ R6, R165, R8, !PT ;  /* 0x00000008a5067209 */ /* 0x000fea0007810000 */
        /* <DEDUP_REMOVED lines=8> */
[----:B------:R-:W-:Y:S05]  /*10e50*/  FSEL R182, R182, RZ, P1 ;  /* 0x000000ffb6b67208 */ /* 0x000fea0000800000 */
[--C-:B------:R-:W-:Y:S01]  /*10e60*/  FFMA.FTZ R190, R5, UR4, -R182.reuse ;  /* 0x0000000405be7c23 */ /* 0x100fe200080108b6 */
[----:B------:R-:W-:Y:S01]  /*10e70*/  FSEL R5, R164, RZ, P1 ;  /* 0x000000ffa4057208 */ /* 0x000fe20000800000 */
[--C-:B------:R-:W-:Y:S01]  /*10e80*/  FFMA.FTZ R193, R167, UR4, -R182.reuse ;  /* 0x00000004a7c17c23 */ /* 0x100fe200080108b6 */
[--C-:B------:R-:W-:Y:S01]  /*10e90*/  FFMA.FTZ R189, R7, UR4, -R182.reuse ;  /* 0x0000000407bd7c23 */ /* 0x100fe200080108b6 */
[--C-:B------:R-:W-:Y:S01]  /*10ea0*/  FFMA.FTZ R188, R9, UR4, -R182.reuse ;  /* 0x0000000409bc7c23 */ /* 0x100fe200080108b6 */
[----:B------:R-:W-:Y:S01]  /*10eb0*/  FFMA.FTZ R194, R175, UR4, -R182 ;  /* 0x00000004afc27c23 */ /* 0x000fe200080108b6 */
[----:B------:R-:W-:Y:S01]  /*10ec0*/  FADD.FTZ R0, -R5, R0 ;  /* 0x0000000005007221 */ /* 0x000fe20000010100 */
[----:B--2---:R-:W-:Y:S01]  /*10ed0*/  FMNMX.FTZ R3, R4, R3, !PT ;  /* 0x0000000304037209 */ /* 0x004fe20007810000 */
[----:B------:R-:W-:Y:S01]  /*10ee0*/  MUFU.EX2 R193, R193 ;  /* 0x000000c100c17308 */ /* 0x000fe20000000800 */
[--C-:B------:R-:W-:Y:S01]  /*10ef0*/  FFMA.FTZ R252, R185, UR4, -R182.reuse ;  /* 0x00000004b9fc7c23 */ /* 0x100fe200080108b6 */
[----:B------:R-:W-:Y:S01]  /*10f00*/  FMUL.FTZ R6, R0, UR4 ;  /* 0x0000000400067c20 */ /* 0x000fe20008410000 */
[C---:B------:R-:W-:Y:S01]  /*10f10*/  FSETP.NEU.FTZ.AND P0, PT, R3.reuse, -INF , PT ;  /* 0xff8000000300780b */ /* 0x040fe20003f1d000 */
[----:B------:R-:W-:Y:S01]  /*10f20*/  FMUL.FTZ R177, R3, UR4 ;  /* 0x0000000403b17c20 */ /* 0x000fe20008410000 */
[--C-:B------:R-:W-:Y:S01]  /*10f30*/  FFMA.FTZ R183, R183, UR4, -R182.reuse ;  /* 0x00000004b7b77c23 */ /* 0x100fe200080108b6 */
[--C-:B------:R-:W-:Y:S01]  /*10f40*/  FFMA.FTZ R181, R181, UR4, -R182.reuse ;  /* 0x00000004b5b57c23 */ /* 0x100fe200080108b6 */
[----:B------:R-:W-:Y:S03]  /*10f50*/  FSEL R5, R3, RZ, P0 ;  /* 0x000000ff03057208 */ /* 0x000fe60000000000 */
[----:B------:R-:W1:Y:S01]  /*10f60*/  MUFU.EX2 R190, R190 ;  /* 0x000000be00be7308 */ /* 0x000e620000000800 */
[----:B------:R-:W-:Y:S01]  /*10f70*/  FSEL R177, R177, RZ, P0 ;  /* 0x000000ffb1b17208 */ /* 0x000fe20000000000 */
[--C-:B------:R-:W-:Y:S01]  /*10f80*/  FFMA.FTZ R192, R199, UR4, -R182.reuse ;  /* 0x00000004c7c07c23 */ /* 0x100fe200080108b6 */
[----:B------:R-:W-:Y:S01]  /*10f90*/  FFMA.FTZ R199, R173, UR4, -R182 ;  /* 0x00000004adc77c23 */ /* 0x000fe200080108b6 */
[----:B------:R-:W-:Y:S01]  /*10fa0*/  FADD.FTZ R0, -R5, R2 ;  /* 0x0000000205007221 */ /* 0x000fe20000010100 */
[--C-:B------:R-:W-:Y:S01]  /*10fb0*/  FFMA.FTZ R197, R197, UR4, -R182.reuse ;  /* 0x00000004c5c57c23 */ /* 0x100fe200080108b6 */
[--C-:B------:R-:W-:Y:S01]  /*10fc0*/  FFMA.FTZ R195, R166, UR4, -R177.reuse ;  /* 0x00000004a6c37c23 */ /* 0x100fe200080108b1 */
[--C-:B------:R-:W-:Y:S01]  /*10fd0*/  FFMA.FTZ R167, R168, UR4, -R177.reuse ;  /* 0x00000004a8a77c23 */ /* 0x100fe200080108b1 */
[--C-:B------:R-:W-:Y:S01]  /*10fe0*/  FFMA.FTZ R166, R170, UR4, -R177.reuse ;  /* 0x00000004aaa67c23 */ /* 0x100fe200080108b1 */
[--C-:B------:R-:W-:Y:S01]  /*10ff0*/  FFMA.FTZ R191, R10, UR4, -R177.reuse ;  /* 0x000000040abf7c23 */ /* 0x100fe200080108b1 */
[----:B------:R-:W-:Y:S01]  /*11000*/  FMUL.FTZ R8, R0, UR4 ;  /* 0x0000000400087c20 */ /* 0x000fe20008410000 */
[----:B------:R-:W-:Y:S01]  /*11010*/  MUFU.EX2 R189, R189 ;  /* 0x000000bd00bd7308 */ /* 0x000fe20000000800 */
[--C-:B------:R-:W-:Y:S01]  /*11020*/  FFMA.FTZ R203, R172, UR4, -R177.reuse ;  /* 0x00000004accb7c23 */ /* 0x100fe200080108b1 */
[--C-:B------:R-:W-:Y:S01]  /*11030*/  FFMA.FTZ R180, R180, UR4, -R177.reuse ;  /* 0x00000004b4b47c23 */ /* 0x100fe200080108b1 */
[--C-:B------:R-:W-:Y:S01]  /*11040*/  FFMA.FTZ R178, R178, UR4, -R177.reuse ;  /* 0x00000004b2b27c23 */ /* 0x100fe200080108b1 */
[--C-:B------:R-:W-:Y:S01]  /*11050*/  FFMA.FTZ R201, R198, UR4, -R177.reuse ;  /* 0x00000004c6c97c23 */ /* 0x100fe200080108b1 */
[--C-:B------:R-:W-:Y:S01]  /*11060*/  FFMA.FTZ R198, R174, UR4, -R177.reuse ;  /* 0x00000004aec67c23 */ /* 0x100fe200080108b1 */
[----:B-1----:R-:W-:Y:S01]  /*11070*/  F2FP.F16.F32.PACK_AB R168, R190, R193 ;  /* 0x000000c1bea8723e */ /* 0x002fe200000000ff */
[----:B------:R-:W-:Y:S03]  /*11080*/  LDSM.16.MT88.4 R172, [R221+0x14800] ;  /* 0x01480000ddac783b */ /* 0x000fe60000004200 */
[----:B------:R-:W1:Y:S01]  /*11090*/  MUFU.EX2 R188, R188 ;  /* 0x000000bc00bc7308 */ /* 0x000e620000000800 */
[--C-:B------:R-:W-:Y:S01]  /*110a0*/  FFMA.FTZ R196, R196, UR4, -R177.reuse ;  /* 0x00000004c4c47c23 */ /* 0x100fe200080108b1 */
[--C-:B------:R-:W-:Y:S01]  /*110b0*/  FFMA.FTZ R246, R249, UR4, -R182.reuse ;  /* 0x00000004f9f67c23 */ /* 0x100fe200080108b6 */
[--C-:B------:R-:W-:Y:S01]  /*110c0*/  FFMA.FTZ R244, R244, UR4, -R182.reuse ;  /* 0x00000004f4f47c23 */ /* 0x100fe200080108b6 */
[--C-:B------:R-:W-:Y:S01]  /*110d0*/  FFMA.FTZ R251, R251, UR4, -R182.reuse ;  /* 0x00000004fbfb7c23 */ /* 0x100fe200080108b6 */
[--C-:B------:R-:W-:Y:S01]  /*110e0*/  FFMA.FTZ R249, R187, UR4, -R182.reuse ;  /* 0x00000004bbf97c23 */ /* 0x100fe200080108b6 */
[----:B------:R-:W-:Y:S01]  /*110f0*/  FFMA.FTZ R182, R179, UR4, -R182 ;  /* 0x00000004b3b67c23 */ /* 0x000fe200080108b6 */
[--C-:B------:R-:W-:Y:S03]  /*11100*/  FFMA.FTZ R202, R202, UR4, -R177.reuse ;  /* 0x00000004caca7c23 */ /* 0x100fe600080108b1 */
[----:B------:R-:W-:Y:S01]  /*11110*/  MUFU.EX2 R195, R195 ;  /* 0x000000c300c37308 */ /* 0x000fe20000000800 */
[--C-:B------:R-:W-:Y:S01]  /*11120*/  FFMA.FTZ R200, R200, UR4, -R177.reuse ;  /* 0x00000004c8c87c23 */ /* 0x100fe200080108b1 */
[--C-:B------:R-:W-:Y:S01]  /*11130*/  FFMA.FTZ R248, R186, UR4, -R177.reuse ;  /* 0x00000004baf87c23 */ /* 0x100fe200080108b1 */
[----:B------:R-:W-:Y:S01]  /*11140*/  FFMA.FTZ R250, R184, UR4, -R177 ;  /* 0x00000004b8fa7c23 */ /* 0x000fe200080108b1 */
[----:B------:R-:W-:Y:S06]  /*11150*/  PLOP3.LUT P0, PT, PT, PT, UP2, 0x80, 0x0 ;  /* 0x000000000000781c */ /* 0x000fec0003f0f028 */
        /* <DEDUP_REMOVED lines=8> */
[----:B------:R-:W-:Y:S01]  /*111e0*/  MUFU.EX2 R186, R183 ;  /* 0x000000b700ba7308 */ /* 0x000fe20000000800 */
        /* <DEDUP_REMOVED lines=9> */
[----:B------:R-:W-:Y:S01]  /*11280*/  FMUL.FTZ R7, R0, R163 ;  /* 0x000000a300077220 */ /* 0x000fe20000410000 */
[----:B------:R-:W-:Y:S01]  /*11290*/  FMUL.FTZ R8, R2, R156 ;  /* 0x0000009c02087220 */ /* 0x000fe20000410000 */
[C---:B------:R-:W-:Y:S01]  /*112a0*/  FMUL.FTZ R10, R0.reuse, R158 ;  /* 0x0000009e000a7220 */ /* 0x040fe20000410000 */
[C---:B------:R-:W-:Y:S01]  /*112b0*/  FMUL.FTZ R11, R0.reuse, R159 ;  /* 0x0000009f000b7220 */ /* 0x040fe20000410000 */
[----:B------:R-:W1:Y:S01]  /*112c0*/  LDSM.16.MT88.4 R160, [R220+0x10000] ;  /* 0x01000000dca0783b */ /* 0x000e620000004200 */
[C---:B------:R-:W-:Y:S01]  /*112d0*/  FMUL.FTZ R14, R0.reuse, R154 ;  /* 0x0000009a000e7220 */ /* 0x040fe20000410000 */
[----:B------:R-:W-:Y:S01]  /*112e0*/  FMUL.FTZ R15, R0, R155 ;  /* 0x0000009b000f7220 */ /* 0x000fe20000410000 */
[C---:B------:R-:W-:Y:S01]  /*112f0*/  HMMA.16816.F32 R4, R168.reuse, R16, R4 ;  /* 0x00000010a804723c */ /* 0x040fe20000001804 */
[----:B------:R-:W-:Y:S04]  /*11300*/  MUFU.EX2 R187, R180 ;  /* 0x000000b400bb7308 */ /* 0x000fe80000000800 */
[----:B------:R-:W2:Y:S01]  /*11310*/  LDSM.16.MT88.4 R152, [R224+0x12000] ;  /* 0x01200000e098783b */ /* 0x000ea20000004200 */
[C---:B------:R-:W-:Y:S05]  /*11320*/  HMMA.16816.F32 R8, R168.reuse, R18, R8 ;  /* 0x00000012a808723c */ /* 0x040fea0000001808 */
[----:B------:R-:W-:Y:S01]  /*11330*/  MUFU.EX2 R184, R178 ;  /* 0x000000b200b87308 */ /* 0x000fe20000000800 */
[C---:B------:R-:W-:Y:S01]  /*11340*/  FMUL.FTZ R16, R2.reuse, R148 ;  /* 0x0000009402107220 */ /* 0x040fe20000410000 */
[C---:B------:R-:W-:Y:S01]  /*11350*/  HMMA.16816.F32 R12, R168.reuse, R24, R12 ;  /* 0x00000018a80c723c */ /* 0x040fe2000000180c */
[----:B------:R-:W-:Y:S03]  /*11360*/  LDSM.16.MT88.4 R156, [R224+0x12800] ;  /* 0x01280000e09c783b */ /* 0x000fe60000004200 */
[----:B------:R-:W-:Y:S01]  /*11370*/  FMUL.FTZ R17, R2, R149 ;  /* 0x0000009502117220 */ /* 0x000fe20000410000 */
[C---:B------:R-:W-:Y:S01]  /*11380*/  FMUL.FTZ R18, R0.reuse, R150 ;  /* 0x0000009600127220 */ /* 0x040fe20000410000 */
[C---:B------:R-:W-:Y:S01]  /*11390*/  FMUL.FTZ R19, R0.reuse, R151 ;  /* 0x0000009700137220 */ /* 0x040fe20000410000 */
[C---:B------:R-:W-:Y:S02]  /*113a0*/  FMUL.FTZ R22, R0.reuse, R146 ;  /* 0x0000009200167220 */ /* 0x040fe40000410000 */
[----:B------:R-:W-:Y:S01]  /*113b0*/  LDSM.16.MT88.4 R148, [R221+0x10800] ;  /* 0x01080000dd94783b */ /* 0x000fe20000004200 */
[----:B------:R-:W-:Y:S01]  /*113c0*/  MUFU.EX2 R192, R192 ;  /* 0x000000c000c07308 */ /* 0x000fe20000000800 */
[----:B------:R-:W-:Y:S01]  /*113d0*/  FMUL.FTZ R23, R0, R147 ;  /* 0x0000009300177220 */ /* 0x000fe20000410000 */
[C---:B------:R-:W-:Y:S01]  /*113e0*/  FMUL.FTZ R24, R2.reuse, R140 ;  /* 0x0000008c02187220 */ /* 0x040fe20000410000 */
[C---:B------:R-:W-:Y:S01]  /*113f0*/  FMUL.FTZ R25, R2.reuse, R141 ;  /* 0x0000008d02197220 */ /* 0x040fe20000410000 */
[C---:B------:R-:W-:Y:S03]  /*11400*/  HMMA.16816.F32 R16, R168.reuse, R26, R16 ;  /* 0x0000001aa810723c */ /* 0x040fe60000001810 */
[----:B------:R-:W3:Y:S01]  /*11410*/  LDSM.16.MT88.4 R144, [R222+0x12000] ;  /* 0x01200000de90783b */ /* 0x000ee20000004200 */
[----:B------:R-:W-:Y:S01]  /*11420*/  FMUL.FTZ R29, R2, R137 ;  /* 0x00000089021d7220 */ /* 0x000fe20000410000 */
[C---:B------:R-:W-:Y:S01]  /*11430*/  FMUL.FTZ R30, R0.reuse, R138 ;  /* 0x0000008a001e7220 */ /* 0x040fe20000410000 */
[C---:B------:R-:W-:Y:S01]  /*11440*/  HMMA.16816.F32 R20, R168.reuse, R32, R20 ;  /* 0x00000020a814723c */ /* 0x040fe20000001814 */
[----:B------:R-:W4:Y:S04]  /*11450*/  MUFU.EX2 R197, R197 ;  /* 0x000000c500c57308 */ /* 0x000f280000000800 */
[C---:B------:R-:W-:Y:S01]  /*11460*/  FMUL.FTZ R26, R0.reuse, R142 ;  /* 0x0000008e001a7220 */ /* 0x040fe20000410000 */
[C---:B------:R-:W-:Y:S01]  /*11470*/  FMUL.FTZ R27, R0.reuse, R143 ;  /* 0x0000008f001b7220 */ /* 0x040fe20000410000 */
[----:B------:R-:W-:Y:S01]  /*11480*/  FMUL.FTZ R31, R0, R139 ;  /* 0x0000008b001f7220 */ /* 0x000fe20000410000 */
[----:B------:R-:W-:Y:S03]  /*11490*/  LDSM.16.MT88.4 R140, [R224+0x14000] ;  /* 0x01400000e08c783b */ /* 0x000fe60000004200 */
[----:B------:R-:W-:Y:S01]  /*114a0*/  MUFU.EX2 R194, R194 ;  /* 0x000000c200c27308 */ /* 0x000fe20000000800 */
[C---:B------:R-:W-:Y:S01]  /*114b0*/  FMUL.FTZ R32, R2.reuse, R132 ;  /* 0x0000008402207220 */ /* 0x040fe20000410000 */
[C---:B------:R-:W-:Y:S01]  /*114c0*/  FMUL.FTZ R33, R2.reuse, R133 ;  /* 0x0000008502217220 */ /* 0x040fe20000410000 */
[C---:B------:R-:W-:Y:S02]  /*114d0*/  HMMA.16816.F32 R24, R168.reuse, R34, R24 ;  /* 0x00000022a818723c */ /* 0x040fe40000001818 */
[----:B------:R-:W5:Y:S01]  /*114e0*/  LDSM.16.MT88.4 R136, [R221+0x12000] ;  /* 0x01200000dd88783b */ /* 0x000f620000004200 */
[C---:B------:R-:W-:Y:S01]  /*114f0*/  FMUL.FTZ R36, R2.reuse, R36 ;  /* 0x0000002402247220 */ /* 0x040fe20000410000 */
[----:B------:R-:W-:Y:S02]  /*11500*/  FMUL.FTZ R37, R2, R37 ;  /* 0x0000002502257220 */ /* 0x000fe40000410000 */
[C---:B-1----:R-:W-:Y:S01]  /*11510*/  HMMA.16816.F32 R28, R168.reuse, R160, R28 ;  /* 0x000000a0a81c723c */ /* 0x042fe2000000181c */
[----:B------:R-:W1:Y:S04]  /*11520*/  MUFU.EX2 R199, R199 ;  /* 0x000000c700c77308 */ /* 0x000e680000000800 */
[C---:B------:R-:W-:Y:S01]  /*11530*/  FMUL.FTZ R34, R0.reuse, R134 ;  /* 0x0000008600227220 */ /* 0x040fe20000410000 */
[C---:B------:R-:W-:Y:S01]  /*11540*/  FMUL.FTZ R35, R0.reuse, R135 ;  /* 0x0000008700237220 */ /* 0x040fe20000410000 */
[C---:B------:R-:W-:Y:S01]  /*11550*/  FMUL.FTZ R38, R0.reuse, R38 ;  /* 0x0000002600267220 */ /* 0x040fe20000410000 */
[----:B------:R-:W-:Y:S01]  /*11560*/  FMUL.FTZ R39, R0, R39 ;  /* 0x0000002700277220 */ /* 0x000fe20000410000 */
[----:B------:R-:W4:Y:S02]  /*11570*/  LDSM.16.MT88.4 R132, [R220+0x12000] ;  /* 0x01200000dc84783b */ /* 0x000f240000004200 */
[----:B------:R-:W-:Y:S01]  /*11580*/  MUFU.EX2 R196, R196 ;  /* 0x000000c400c47308 */ /* 0x000fe20000000800 */
[C---:B------:R-:W-:Y:S01]  /*11590*/  FMUL.FTZ R40, R2.reuse, R40 ;  /* 0x0000002802287220 */ /* 0x040fe20000410000 */
[----:B------:R-:W-:Y:S01]  /*115a0*/  FMUL.FTZ R41, R2, R41 ;  /* 0x0000002902297220 */ /* 0x000fe20000410000 */
[C---:B------:R-:W-:Y:S03]  /*115b0*/  HMMA.16816.F32 R32, R168.reuse, R162, R32 ;  /* 0x000000a2a820723c */ /* 0x040fe60000001820 */
[C---:B------:R-:W-:Y:S01]  /*115c0*/  FMUL.FTZ R42, R0.reuse, R42 ;  /* 0x0000002a002a7220 */ /* 0x040fe20000410000 */
[----:B------:R-:W-:Y:S01]  /*115d0*/  FMUL.FTZ R43, R0, R43 ;  /* 0x0000002b002b7220 */ /* 0x000fe20000410000 */
[----:B------:R-:W-:Y:S01]  /*115e0*/  LDSM.16.MT88.4 R160, [R222+0x12800] ;  /* 0x01280000dea0783b */ /* 0x000fe20000004200 */
[C---:B--2---:R-:W-:Y:S01]  /*115f0*/  HMMA.16816.F32 R36, R168.reuse, R152, R36 ;  /* 0x00000098a824723c */ /* 0x044fe20000001824 */
[----:B------:R-:W2:Y:S04]  /*11600*/  MUFU.EX2 R201, R201 ;  /* 0x000000c900c97308 */ /* 0x000ea80000000800 */
        /* <DEDUP_REMOVED lines=12> */
[----:B------:R-:W3:Y:S02]  /*116d0*/  MUFU.EX2 R203, R203 ;  /* 0x000000cb00cb7308 */ /* 0x000ee40000000800 */
[C---:B------:R-:W-:Y:S01]  /*116e0*/  FMUL.FTZ R52, R2.reuse, R52 ;  /* 0x0000003402347220 */ /* 0x040fe20000410000 */
[----:B------:R-:W-:Y:S01]  /*116f0*/  FMUL.FTZ R53, R2, R53 ;  /* 0x0000003502357220 */ /* 0x000fe20000410000 */
[C---:B------:R-:W-:Y:S01]  /*11700*/  FMUL.FTZ R54, R0.reuse, R54 ;  /* 0x0000003600367220 */ /* 0x040fe20000410000 */
[C---:B------:R-:W-:Y:S01]  /*11710*/  HMMA.16816.F32 R48, R168.reuse, R146, R48 ;  /* 0x00000092a830723c */ /* 0x040fe20000001830 */
[----:B------:R-:W1:Y:S04]  /*11720*/  LDSM.16.MT88.4 R144, [R222+0x14000] ;  /* 0x01400000de90783b */ /* 0x000e680000004200 */
[----:B------:R-:W-:Y:S01]  /*11730*/  MUFU.EX2 R244, R244 ;  /* 0x000000f400f47308 */ /* 0x000fe20000000800 */
[----:B------:R-:W-:Y:S01]  /*11740*/  FMUL.FTZ R55, R0, R55 ;  /* 0x0000003700377220 */ /* 0x000fe20000410000 */
[C---:B------:R-:W-:Y:S01]  /*11750*/  FMUL.FTZ R56, R2.reuse, R56 ;  /* 0x0000003802387220 */ /* 0x040fe20000410000 */
[----:B------:R-:W-:Y:S03]  /*11760*/  FMUL.FTZ R57, R2, R57 ;  /* 0x0000003902397220 */ /* 0x000fe60000410000 */
[C---:B------:R-:W-:Y:S01]  /*11770*/  FMUL.FTZ R58, R0.reuse, R58 ;  /* 0x0000003a003a7220 */ /* 0x040fe20000410000 */
[----:B------:R-:W-:Y:S01]  /*11780*/  FMUL.FTZ R59, R0, R59 ;  /* 0x0000003b003b7220 */ /* 0x000fe20000410000 */
[C---:B-----5:R-:W-:Y:S02]  /*11790*/  HMMA.16816.F32 R52, R168.reuse, R136, R52 ;  /* 0x00000088a834723c */ /* 0x060fe40000001834 */
[----:B------:R-:W-:Y:S01]  /*117a0*/  MUFU.EX2 R251, R251 ;  /* 0x000000fb00fb7308 */ /* 0x000fe20000000800 */
[C---:B------:R-:W-:Y:S01]  /*117b0*/  FMUL.FTZ R60, R2.reuse, R60 ;  /* 0x0000003c023c7220 */ /* 0x040fe20000410000 */
[----:B------:R-:W-:Y:S01]  /*117c0*/  FMUL.FTZ R61, R2, R61 ;  /* 0x0000003d023d7220 */ /* 0x000fe20000410000 */
[C---:B------:R-:W-:Y:S01]  /*117d0*/  FMUL.FTZ R62, R0.reuse, R62 ;  /* 0x0000003e003e7220 */ /* 0x040fe20000410000 */
[C---:B------:R-:W-:Y:S01]  /*117e0*/  HMMA.16816.F32 R56, R168.reuse, R138, R56 ;  /* 0x0000008aa838723c */ /* 0x040fe20000001838 */
[----:B------:R-:W5:Y:S05]  /*117f0*/  LDSM.16.MT88.4 R136, [R221+0x14000] ;  /* 0x01400000dd88783b */ /* 0x000f6a0000004200 */
[----:B------:R-:W-:Y:S01]  /*11800*/  MUFU.EX2 R246, R246 ;  /* 0x000000f600f67308 */ /* 0x000fe20000000800 */
[----:B------:R-:W-:Y:S01]  /*11810*/  FMUL.FTZ R63, R0, R63 ;  /* 0x0000003f003f7220 */ /* 0x000fe20000410000 */
[C---:B------:R-:W-:Y:S03]  /*11820*/  FMUL.FTZ R64, R2.reuse, R64 ;  /* 0x0000004002407220 */ /* 0x040fe60000410000 */
[----:B------:R-:W-:Y:S01]  /*11830*/  FMUL.FTZ R65, R2, R65 ;  /* 0x0000004102417220 */ /* 0x000fe20000410000 */
        /* <DEDUP_REMOVED lines=8> */
[----:B------:R-:W4:Y:S05]  /*118c0*/  LDSM.16.MT88.4 R132, [R220+0x14000] ;  /* 0x01400000dc84783b */ /* 0x000f2a0000004200 */
[----:B------:R-:W3:Y:S01]  /*118d0*/  MUFU.EX2 R202, R202 ;  /* 0x000000ca00ca7308 */ /* 0x000ee20000000800 */
[----:B------:R-:W-:Y:S01]  /*118e0*/  FMUL.FTZ R71, R0, R71 ;  /* 0x0000004700477220 */ /* 0x000fe20000410000 */
[C---:B------:R-:W-:Y:S03]  /*118f0*/  FMUL.FTZ R72, R2.reuse, R72 ;  /* 0x0000004802487220 */ /* 0x040fe60000410000 */
[----:B------:R-:W-:Y:S01]  /*11900*/  FMUL.FTZ R73, R2, R73 ;  /* 0x0000004902497220 */ /* 0x000fe20000410000 */
[C---:B------:R-:W-:Y:S01]  /*11910*/  FMUL.FTZ R74, R0.reuse, R74 ;  /* 0x0000004a004a7220 */ /* 0x040fe20000410000 */
[----:B------:R-:W-:Y:S01]  /*11920*/  FMUL.FTZ R75, R0, R75 ;  /* 0x0000004b004b7220 */ /* 0x000fe20000410000 */
[C---:B------:R-:W-:Y:S02]  /*11930*/  HMMA.16816.F32 R68, R168.reuse, R140, R68 ;  /* 0x0000008ca844723c */ /* 0x040fe40000001844 */
[----:B------:R-:W3:Y:S01]  /*11940*/  MUFU.EX2 R200, R200 ;  /* 0x000000c800c87308 */ /* 0x000ee20000000800 */
[C---:B------:R-:W-:Y:S01]  /*11950*/  FMUL.FTZ R76, R2.reuse, R76 ;  /* 0x0000004c024c7220 */ /* 0x040fe20000410000 */
[----:B------:R-:W-:Y:S01]  /*11960*/  FMUL.FTZ R77, R2, R77 ;  /* 0x0000004d024d7220 */ /* 0x000fe20000410000 */
[C---:B------:R-:W-:Y:S01]  /*11970*/  FMUL.FTZ R78, R0.reuse, R78 ;  /* 0x0000004e004e7220 */ /* 0x040fe20000410000 */
[C---:B------:R-:W-:Y:S01]  /*11980*/  HMMA.16816.F32 R72, R168.reuse, R142, R72 ;  /* 0x0000008ea848723c */ /* 0x040fe20000001848 */
[----:B------:R-:W2:Y:S05]  /*11990*/  LDSM.16.MT88.4 R140, [R224+0x16000] ;  /* 0x01600000e08c783b */ /* 0x000eaa0000004200 */
[----:B------:R-:W-:Y:S01]  /*119a0*/  MUFU.EX2 R248, R248 ;  /* 0x000000f800f87308 */ /* 0x000fe20000000800 */
[----:B------:R-:W-:Y:S01]  /*119b0*/  FMUL.FTZ R79, R0, R79 ;  /* 0x0000004f004f7220 */ /* 0x000fe20000410000 */
[C---:B------:R-:W-:Y:S03]  /*119c0*/  FMUL.FTZ R80, R2.reuse, R80 ;  /* 0x0000005002507220 */ /* 0x040fe60000410000 */
[----:B------:R-:W-:Y:S01]  /*119d0*/  FMUL.FTZ R81, R2, R81 ;  /* 0x0000005102517220 */ /* 0x000fe20000410000 */
[C---:B------:R-:W-:Y:S01]  /*119e0*/  FMUL.FTZ R82, R0.reuse, R82 ;  /* 0x0000005200527220 */ /* 0x040fe20000410000 */
[----:B------:R-:W-:Y:S01]  /*119f0*/  FMUL.FTZ R83, R0, R83 ;  /* 0x0000005300537220 */ /* 0x000fe20000410000 */
[C---:B-1----:R-:W-:Y:S02]  /*11a00*/  HMMA.16816.F32 R76, R168.reuse, R144, R76 ;  /* 0x00000090a84c723c */ /* 0x042fe4000000184c */
[----:B------:R-:W1:Y:S01]  /*11a10*/  MUFU.EX2 R250, R250 ;  /* 0x000000fa00fa7308 */ /* 0x000e620000000800 */
[C---:B------:R-:W-:Y:S01]  /*11a20*/  FMUL.FTZ R84, R2.reuse, R84 ;  /* 0x0000005402547220 */ /* 0x040fe20000410000 */
[----:B------:R-:W-:Y:S01]  /*11a30*/  FMUL.FTZ R85, R2, R85 ;  /* 0x0000005502557220 */ /* 0x000fe20000410000 */
[C---:B------:R-:W-:Y:S01]  /*11a40*/  FMUL.FTZ R86, R0.reuse, R86 ;  /* 0x0000005600567220 */ /* 0x040fe20000410000 */
[C---:B------:R-:W-:Y:S01]  /*11a50*/  HMMA.16816.F32 R80, R168.reuse, R146, R80 ;  /* 0x00000092a850723c */ /* 0x040fe20000001850 */
[----:B------:R-:W-:Y:S05]  /*11a60*/  LDSM.16.MT88.4 R144, [R222+0x10800] ;  /* 0x01080000de90783b */ /* 0x000fea0000004200 */
[----:B------:R-:W-:Y:S01]  /*11a70*/  MUFU.EX2 R252, R252 ;  /* 0x000000fc00fc7308 */ /* 0x000fe20000000800 */
[----:B------:R-:W-:Y:S01]  /*11a80*/  FMUL.FTZ R87, R0, R87 ;  /* 0x0000005700577220 */ /* 0x000fe20000410000 */
[C---:B------:R-:W-:Y:S03]  /*11a90*/  FMUL.FTZ R88, R2.reuse, R88 ;  /* 0x0000005802587220 */ /* 0x040fe60000410000 */
[----:B------:R-:W-:Y:S01]  /*11aa0*/  FMUL.FTZ R89, R2, R89 ;  /* 0x0000005902597220 */ /* 0x000fe20000410000 */
[C---:B------:R-:W-:Y:S01]  /*11ab0*/  FMUL.FTZ R90, R0.reuse, R90 ;  /* 0x0000005a005a7220 */ /* 0x040fe20000410000 */
[----:B------:R-:W-:Y:S01]  /*11ac0*/  FMUL.FTZ R91, R0, R91 ;  /* 0x0000005b005b7220 */ /* 0x000fe20000410000 */
[C---:B-----5:R-:W-:Y:S03]  /*11ad0*/  HMMA.16816.F32 R84, R168.reuse, R136, R84 ;  /* 0x00000088a854723c */ /* 0x060fe60000001854 */
[C---:B------:R-:W-:Y:S01]  /*11ae0*/  FMUL.FTZ R92, R2.reuse, R92 ;  /* 0x0000005c025c7220 */ /* 0x040fe20000410000 */
[----:B------:R-:W-:Y:S01]  /*11af0*/  FMUL.FTZ R93, R2, R93 ;  /* 0x0000005d025d7220 */ /* 0x000fe20000410000 */
[C---:B------:R-:W-:Y:S01]  /*11b00*/  FMUL.FTZ R94, R0.reuse, R94 ;  /* 0x0000005e005e7220 */ /* 0x040fe20000410000 */
[C---:B------:R-:W-:Y:S01]  /*11b10*/  HMMA.16816.F32 R88, R168.reuse, R138, R88 ;  /* 0x0000008aa858723c */ /* 0x040fe20000001858 */
[----:B------:R-:W5:Y:S04]  /*11b20*/  LDSM.16.MT88.4 R136, [R222+0x16000] ;  /* 0x01600000de88783b */ /* 0x000f680000004200 */
        /* <DEDUP_REMOVED lines=47> */
[C---:B------:R-:W-:Y:S01]  /*11e20*/  FMUL.FTZ R131, R0.reuse, R131 ;  /* 0x0000008300837220 */ /* 0x040fe20000410000 */
[C---:B--2---:R-:W-:Y:S03]  /*11e30*/  HMMA.16816.F32 R124, R168.reuse, R140, R124 ;  /* 0x0000008ca87c723c */ /* 0x044fe6000000187c */
[----:B------:R-:W-:Y:S01]  /*11e40*/  F2FP.F16.F32.PACK_AB R132, R197, R192 ;  /* 0x000000c0c584723e */ /* 0x000fe200000000ff */
[----:B------:R-:W-:Y:S01]  /*11e50*/  FFMA.FTZ R195, R0, R243, R195 ;  /* 0x000000f300c37223 */ /* 0x000fe200000100c3 */
[----:B------:R-:W-:Y:S01]  /*11e60*/  F2FP.F16.F32.PACK_AB R134, R199, R194 ;  /* 0x000000c2c786723e */ /* 0x000fe200000000ff */
[----:B------:R-:W-:Y:S01]  /*11e70*/  HMMA.16816.F32 R128, R168, R142, R128 ;  /* 0x0000008ea880723c */ /* 0x000fe20000001880 */
[----:B------:R-:W2:Y:S04]  /*11e80*/  LDSM.16.MT88.4 R140, [R221+0x12800] ;  /* 0x01280000dd8c783b */ /* 0x000ea80000004200 */
[----:B------:R-:W-:Y:S01]  /*11e90*/  F2FP.F16.F32.PACK_AB R133, R201, R196 ;  /* 0x000000c4c985723e */ /* 0x000fe200000000ff */
[----:B------:R-:W-:Y:S01]  /*11ea0*/  FFMA.FTZ R193, R2, R245, R193 ;  /* 0x000000f502c17223 */ /* 0x000fe200000100c1 */
[----:B---3--:R-:W-:Y:S01]  /*11eb0*/  F2FP.F16.F32.PACK_AB R135, R203, R198 ;  /* 0x000000c6cb87723e */ /* 0x008fe200000000ff */
[----:B------:R-:W-:Y:S01]  /*11ec0*/  FADD.FTZ R195, R167, R195 ;  /* 0x000000c3a7c37221 */ /* 0x000fe20000010000 */
[----:B------:R-:W3:Y:S02]  /*11ed0*/  LDSM.16.MT88.4 R168, [R220+0x12800] ;  /* 0x01280000dca8783b */ /* 0x000ee40000004200 */
[----:B------:R-:W-:Y:S01]  /*11ee0*/  MOV R2, R3 ;  /* 0x0000000300027202 */ /* 0x000fe20000000f00 */
[----:B------:R-:W-:Y:S01]  /*11ef0*/  FADD.FTZ R190, R190, R193 ;  /* 0x000000c1bebe7221 */ /* 0x000fe20000010000 */
[----:B------:R-:W-:Y:S01]  /*11f00*/  FADD.FTZ R166, R166, R195 ;  /* 0x000000c3a6a67221 */ /* 0x000fe20000010000 */
[C---:B-----5:R-:W-:Y:S05]  /*11f10*/  HMMA.16816.F32 R4, R132.reuse, R136, R4 ;  /* 0x000000888404723c */ /* 0x060fea0000001804 */
        /* <DEDUP_REMOVED lines=12> */
[----:B------:R-:W1:Y:S04]  /*11fe0*/  LDSM.16.MT88.4 R148, [R220+0x14800] ;  /* 0x01480000dc94783b */ /* 0x000e680000004200 */
[----:B------:R-:W-:Y:S01]  /*11ff0*/  FADD.FTZ R203, R202, R203 ;  /* 0x000000cbcacb7221 */ /* 0x000fe20000010000 */
[C---:B------:R-:W-:Y:S06]  /*12000*/  HMMA.16816.F32 R28, R132.reuse, R152, R28 ;  /* 0x00000098841c723c */ /* 0x040fec000000181c */
        /* <DEDUP_REMOVED lines=8> */
[C---:B--2---:R-:W-:Y:S06]  /*12090*/  HMMA.16816.F32 R52, R132.reuse, R140, R52 ;  /* 0x0000008c8434723c */ /* 0x044fec0000001834 */
[C---:B------:R-:W-:Y:S01]  /*120a0*/  HMMA.16816.F32 R56, R132.reuse, R142, R56 ;  /* 0x0000008e8438723c */ /* 0x040fe20000001838 */
[----:B------:R-:W-:Y:S05]  /*120b0*/  LDSM.16.MT88.4 R140, [R221+0x16800] ;  /* 0x01680000dd8c783b */ /* 0x000fea0000004200 */
[C---:B---3--:R-:W-:Y:S06]  /*120c0*/  HMMA.16816.F32 R60, R132.reuse, R168, R60 ;  /* 0x000000a8843c723c */ /* 0x048fec000000183c */
[C---:B------:R-:W-:Y:S01]  /*120d0*/  HMMA.16816.F32 R64, R132.reuse, R170, R64 ;  /* 0x000000aa8440723c */ /* 0x040fe20000001840 */
[----:B------:R-:W-:Y:S05]  /*120e0*/  LDSM.16.MT88.4 R168, [R222+0x13000] ;  /* 0x01300000dea8783b */ /* 0x000fea0000004200 */
[C---:B----4-:R-:W-:Y:S06]  /*120f0*/  HMMA.16816.F32 R68, R132.reuse, R136, R68 ;  /* 0x000000888444723c */ /* 0x050fec0000001844 */
[C---:B------:R-:W-:Y:S01]  /*12100*/  HMMA.16816.F32 R72, R132.reuse, R138, R72 ;  /* 0x0000008a8448723c */ /* 0x040fe20000001848 */
[----:B------:R-:W2:Y:S05]  /*12110*/  LDSM.16.MT88.4 R136, [R222+0x16800] ;  /* 0x01680000de88783b */ /* 0x000eaa0000004200 */
[C---:B-----5:R-:W-:Y:S06]  /*12120*/  HMMA.16816.F32 R76, R132.reuse, R144, R76 ;  /* 0x00000090844c723c */ /* 0x060fec000000184c */
        /* <DEDUP_REMOVED lines=11> */
[C---:B--2---:R-:W-:Y:S06]  /*121e0*/  HMMA.16816.F32 R108, R132.reuse, R136, R108 ;  /* 0x00000088846c723c */ /* 0x044fec000000186c */
[C---:B------:R-:W-:Y:S05]  /*121f0*/  HMMA.16816.F32 R112, R132.reuse, R138, R112 ;  /* 0x0000008a8470723c */ /* 0x040fea0000001870 */
[----:B------:R-:W-:Y:S01]  /*12200*/  F2FP.F16.F32.PACK_AB R136, R251, R244 ;  /* 0x000000f4fb88723e */ /* 0x000fe200000000ff */
[C---:B------:R-:W-:Y:S05]  /*12210*/  HMMA.16816.F32 R116, R132.reuse, R140, R116 ;  /* 0x0000008c8474723c */ /* 0x040fea0000001874 */
[----:B------:R-:W-:Y:S01]  /*12220*/  F2FP.F16.F32.PACK_AB R138, R249, R246 ;  /* 0x000000f6f98a723e */ /* 0x000fe200000000ff */
[C---:B------:R-:W-:Y:S01]  /*12230*/  HMMA.16816.F32 R120, R132.reuse, R142, R120 ;  /* 0x0000008e8478723c */ /* 0x040fe20000001878 */
[----:B------:R-:W2:Y:S04]  /*12240*/  LDSM.16.MT88.4 R140, [R221+0x11000] ;  /* 0x01100000dd8c783b */ /* 0x000ea80000004200 */
[----:B------:R-:W-:Y:S01]  /*12250*/  F2FP.F16.F32.PACK_AB R137, R200, R202 ;  /* 0x000000cac889723e */ /* 0x000fe200000000ff */
[C---:B---3--:R-:W-:Y:S05]  /*12260*/  HMMA.16816.F32 R124, R132.reuse, R144, R124 ;  /* 0x00000090847c723c */ /* 0x048fea000000187c */
[----:B------:R-:W-:Y:S01]  /*12270*/  F2FP.F16.F32.PACK_AB R139, R250, R248 ;  /* 0x000000f8fa8b723e */ /* 0x000fe200000000ff */
[----:B------:R-:W-:Y:S01]  /*12280*/  HMMA.16816.F32 R128, R132, R146, R128 ;  /* 0x000000928480723c */ /* 0x000fe20000001880 */
[----:B------:R-:W3:Y:S05]  /*12290*/  LDSM.16.MT88.4 R132, [R220+0x13000] ;  /* 0x01300000dc84783b */ /* 0x000eea0000004200 */
[C---:B-1----:R-:W-:Y:S03]  /*122a0*/  HMMA.16816.F32 R4, R136.reuse, R148, R4 ;  /* 0x000000948804723c */ /* 0x042fe60000001804 */
[----:B------:R-:W1:Y:S03]  /*122b0*/  LDSM.16.MT88.4 R144, [R224+0x15000] ;  /* 0x01500000e090783b */ /* 0x000e660000004200 */
[C---:B------:R-:W-:Y:S05]  /*122c0*/  HMMA.16816.F32 R8, R136.reuse, R150, R8 ;  /* 0x000000968808723c */ /* 0x040fea0000001808 */
[----:B------:R-:W5:Y:S01]  /*122d0*/  LDSM.16.MT88.4 R148, [R222+0x15000] ;  /* 0x01500000de94783b */ /* 0x000f620000004200 */
[C---:B----4-:R-:W-:Y:S06]  /*122e0*/  HMMA.16816.F32 R12, R136.reuse, R152, R12 ;  /* 0x00000098880c723c */ /* 0x050fec000000180c */
[C---:B------:R-:W-:Y:S01]  /*122f0*/  HMMA.16816.F32 R16, R136.reuse, R154, R16 ;  /* 0x0000009a8810723c */ /* 0x040fe20000001810 */
[----:B------:R-:W4:Y:S05]  /*12300*/  LDSM.16.MT88.4 R152, [R221+0x15000] ;  /* 0x01500000dd98783b */ /* 0x000f2a0000004200 */
[C---:B--2---:R-:W-:Y:S06]  /*12310*/  HMMA.16816.F32 R20, R136.reuse, R140, R20 ;  /* 0x0000008c8814723c */ /* 0x044fec0000001814 */
[C---:B------:R-:W-:Y:S01]  /*12320*/  HMMA.16816.F32 R24, R136.reuse, R142, R24 ;  /* 0x0000008e8818723c */ /* 0x040fe20000001818 */
[----:B------:R-:W2:Y:S05]  /*12330*/  LDSM.16.MT88.4 R140, [R220+0x15000] ;  /* 0x01500000dc8c783b */ /* 0x000eaa0000004200 */
[C---:B------:R-:W-:Y:S06]  /*12340*/  HMMA.16816.F32 R28, R136.reuse, R156, R28 ;  /* 0x0000009c881c723c */ /* 0x040fec000000181c */
[C---:B------:R-:W-:Y:S01]  /*12350*/  HMMA.16816.F32 R32, R136.reuse, R158, R32 ;  /* 0x0000009e8820723c */ /* 0x040fe20000001820 */
[----:B------:R-:W2:Y:S05]  /*12360*/  LDSM.16.MT88.4 R156, [R224+0x17000] ;  /* 0x01700000e09c783b */ /* 0x000eaa0000004200 */
[C---:B------:R-:W-:Y:S01]  /*12370*/  HMMA.16816.F32 R36, R136.reuse, R160, R36 ;  /* 0x000000a08824723c */ /* 0x040fe20000001824 */
[----:B------:R-:W-:Y:S05]  /*12380*/  MUFU.EX2 R161, R181 ;  /* 0x000000b500a17308 */ /* 0x000fea0000000800 */
[C---:B------:R-:W-:Y:S05]  /*12390*/  HMMA.16816.F32 R40, R136.reuse, R162, R40 ;  /* 0x000000a28828723c */ /* 0x040fea0000001828 */
[----:B------:R3:W2:Y:S01]  /*123a0*/  MUFU.EX2 R163, R182 ;  /* 0x000000b600a37308 */ /* 0x0006a20000000800 */
[C---:B------:R-:W-:Y:S06]  /*123b0*/  HMMA.16816.F32 R44, R136.reuse, R168, R44 ;  /* 0x000000a8882c723c */ /* 0x040fec000000182c */
[C---:B------:R-:W-:Y:S06]  /*123c0*/  HMMA.16816.F32 R48, R136.reuse, R170, R48 ;  /* 0x000000aa8830723c */ /* 0x040fec0000001830 */
[C---:B------:R-:W-:Y:S01]  /*123d0*/  HMMA.16816.F32 R52, R136.reuse, R172, R52 ;  /* 0x000000ac8834723c */ /* 0x040fe20000001834 */
[----:B---3--:R-:W-:Y:S05]  /*123e0*/  LDSM.16.MT88.4 R180, [R222+0x13800] ;  /* 0x01380000deb4783b */ /* 0x008fea0000004200 */
[C---:B------:R-:W-:Y:S03]  /*123f0*/  HMMA.16816.F32 R56, R136.reuse, R174, R56 ;  /* 0x000000ae8838723c */ /* 0x040fe60000001838 */
[----:B------:R-:W-:Y:S03]  /*12400*/  LDSM.16.MT88.4 R172, [R220+0x11800] ;  /* 0x01180000dcac783b */ /* 0x000fe60000004200 */
[C---:B------:R-:W-:Y:S06]  /*12410*/  HMMA.16816.F32 R60, R136.reuse, R132, R60 ;  /* 0x00000084883c723c */ /* 0x040fec000000183c */
[C---:B------:R-:W-:Y:S01]  /*12420*/  HMMA.16816.F32 R64, R136.reuse, R134, R64 ;  /* 0x000000868840723c */ /* 0x040fe20000001840 */
[----:B------:R-:W3:Y:S05]  /*12430*/  LDSM.16.MT88.4 R132, [R222+0x17000] ;  /* 0x01700000de84783b */ /* 0x000eea0000004200 */
[C---:B-1----:R-:W-:Y:S06]  /*12440*/  HMMA.16816.F32 R68, R136.reuse, R144, R68 ;  /* 0x000000908844723c */ /* 0x042fec0000001844 */
[C---:B------:R-:W-:Y:S01]  /*12450*/  HMMA.16816.F32 R72, R136.reuse, R146, R72 ;  /* 0x000000928848723c */ /* 0x040fe20000001848 */
[----:B------:R-:W1:Y:S05]  /*12460*/  LDSM.16.MT88.4 R144, [R221+0x17000] ;  /* 0x01700000dd90783b */ /* 0x000e6a0000004200 */
[C---:B-----5:R-:W-:Y:S06]  /*12470*/  HMMA.16816.F32 R76, R136.reuse, R148, R76 ;  /* 0x00000094884c723c */ /* 0x060fec000000184c */
[C---:B------:R-:W-:Y:S01]  /*12480*/  HMMA.16816.F32 R80, R136.reuse, R150, R80 ;  /* 0x000000968850723c */ /* 0x040fe20000001850 */
[----:B------:R-:W-:Y:S05]  /*12490*/  LDSM.16.MT88.4 R148, [R222+0x11800] ;  /* 0x01180000de94783b */ /* 0x000fea0000004200 */
[C---:B----4-:R-:W-:Y:S06]  /*124a0*/  HMMA.16816.F32 R84, R136.reuse, R152, R84 ;  /* 0x000000988854723c */ /* 0x050fec0000001854 */
[C---:B------:R-:W-:Y:S05]  /*124b0*/  HMMA.16816.F32 R88, R136.reuse, R154, R88 ;  /* 0x0000009a8858723c */ /* 0x040fea0000001858 */
[--C-:B------:R-:W-:Y:S01]  /*124c0*/  FFMA.FTZ R152, R176, UR4, -R177.reuse ;  /* 0x00000004b0987c23 */ /* 0x100fe200080108b1 */
[C---:B--2---:R-:W-:Y:S03]  /*124d0*/  HMMA.16816.F32 R92, R136.reuse, R140, R92 ;  /* 0x0000008c885c723c */ /* 0x044fe6000000185c */
[----:B------:R-:W2:Y:S02]  /*124e0*/  MUFU.EX2 R160, R152 ;  /* 0x0000009800a07308 */ /* 0x000ea40000000800 */
[----:B------:R-:W-:Y:S01]  /*124f0*/  FFMA.FTZ R177, R165, UR4, -R177 ;  /* 0x00000004a5b17c23 */ /* 0x000fe200080108b1 */
[C---:B------:R-:W-:Y:S01]  /*12500*/  HMMA.16816.F32 R96, R136.reuse, R142, R96 ;  /* 0x0000008e8860723c */ /* 0x040fe20000001860 */
[----:B------:R-:W4:Y:S06]  /*12510*/  LDSM.16.MT88.4 R140, [R220+0x17000] ;  /* 0x01700000dc8c783b */ /* 0x000f2c0000004200 */
[----:B------:R5:W2:Y:S01]  /*12520*/  MUFU.EX2 R165, R177 ;  /* 0x000000b100a57308 */ /* 0x000aa20000000800 */
[C---:B------:R-:W-:Y:S06]  /*12530*/  HMMA.16816.F32 R100, R136.reuse, R156, R100 ;  /* 0x0000009c8864723c */ /* 0x040fec0000001864 */
[C---:B------:R-:W-:Y:S01]  /*12540*/  HMMA.16816.F32 R104, R136.reuse, R158, R104 ;  /* 0x0000009e8868723c */ /* 0x040fe20000001868 */
[----:B------:R-:W2:Y:S05]  /*12550*/  LDSM.16.MT88.4 R156, [R224+0x11800] ;  /* 0x01180000e09c783b */ /* 0x000eaa0000004200 */
[C---:B---3--:R-:W-:Y:S03]  /*12560*/  HMMA.16816.F32 R108, R136.reuse, R132, R108 ;  /* 0x00000084886c723c */ /* 0x048fe6000000186c */
[----:B-----5:R-:W-:Y:S03]  /*12570*/  LDSM.16.MT88.4 R176, [R224+0x13800] ;  /* 0x01380000e0b0783b */ /* 0x020fe60000004200 */
[C---:B------:R-:W-:Y:S06]  /*12580*/  HMMA.16816.F32 R112, R136.reuse, R134, R112 ;  /* 0x000000868870723c */ /* 0x040fec0000001870 */
[C---:B-1----:R-:W-:Y:S01]  /*12590*/  HMMA.16816.F32 R116, R136.reuse, R144, R116 ;  /* 0x000000908874723c */ /* 0x042fe20000001874 */
[----:B------:R-:W1:Y:S05]  /*125a0*/  LDSM.16.MT88.4 R132, [R221+0x11800] ;  /* 0x01180000dd84783b */ /* 0x000e6a0000004200 */
[C---:B------:R-:W-:Y:S06]  /*125b0*/  HMMA.16816.F32 R120, R136.reuse, R146, R120 ;  /* 0x000000928878723c */ /* 0x040fec0000001878 */
[C---:B----4-:R-:W-:Y:S06]  /*125c0*/  HMMA.16816.F32 R124, R136.reuse, R140, R124 ;  /* 0x0000008c887c723c */ /* 0x050fec000000187c */
[----:B------:R-:W-:Y:S05]  /*125d0*/  HMMA.16816.F32 R128, R136, R142, R128 ;  /* 0x0000008e8880723c */ /* 0x000fea0000001880 */
[----:B------:R-:W-:Y:S02]  /*125e0*/  MOV R140, R163 ;  /* 0x000000a3008c7202 */ /* 0x000fe40000000f00 */
[----:B------:R-:W-:Y:S04]  /*125f0*/  MOV R137, R184 ;  /* 0x000000b800897202 */ /* 0x000fe80000000f00 */
[----:B------:R-:W-:Y:S02]  /*12600*/  MOV R138, R186 ;  /* 0x000000ba008a7202 */ /* 0x000fe40000000f00 */
[----:B------:R-:W-:Y:S02]  /*12610*/  MOV R139, R187 ;  /* 0x000000bb008b7202 */ /* 0x000fe40000000f00 */
[----:B--2---:R-:W-:Y:S01]  /*12620*/  MOV R141, R160 ;  /* 0x000000a0008d7202 */ /* 0x004fe20000000f00 */
[----:B------:R-:W2:Y:S01]  /*12630*/  LDSM.16.MT88.4 R184, [R221+0x13800] ;  /* 0x01380000ddb8783b */ /* 0x000ea20000004200 */
[----:B------:R-:W-:Y:S02]  /*12640*/  MOV R136, R161 ;  /* 0x000000a100887202 */ /* 0x000fe40000000f00 */
[----:B------:R-:W-:Y:S02]  /*12650*/  F2FP.F16.F32.PACK_AB R168, R138, R252 ;  /* 0x000000fc8aa8723e */ /* 0x000fe400000000ff */
[----:B------:R-:W-:Y:S02]  /*12660*/  F2FP.F16.F32.PACK_AB R170, R140, R136 ;  /* 0x000000888caa723e */ /* 0x000fe400000000ff */
[----:B------:R-:W-:Y:S02]  /*12670*/  F2FP.F16.F32.PACK_AB R169, R137, R139 ;  /* 0x0000008b89a9723e */ /* 0x000fe400000000ff */
[-C--:B------:R-:W-:Y:S07]  /*12680*/  F2FP.F16.F32.PACK_AB R171, R165, R141.reuse ;  /* 0x0000008da5ab723e */ /* 0x080fee00000000ff */
[C---:B------:R-:W-:Y:S01]  /*12690*/  HMMA.16816.F32 R160, R168.reuse, R156, R4 ;  /* 0x0000009ca8a0723c */ /* 0x040fe20000001804 */
[----:B------:R-:W3:Y:S05]  /*126a0*/  LDSM.16.MT88.4 R4, [R220+0x13800] ;  /* 0x01380000dc04783b */ /* 0x000eea0000004200 */
[C---:B------:R-:W-:Y:S03]  /*126b0*/  HMMA.16816.F32 R156, R168.reuse, R158, R8 ;  /* 0x0000009ea89c723c */ /* 0x040fe60000001808 */
[----:B------:R-:W4:Y:S03]  /*126c0*/  LDSM.16.MT88.4 R8, [R224+0x15800] ;  /* 0x01580000e008783b */ /* 0x000f260000004200 */
[C---:B------:R-:W-:Y:S05]  /*126d0*/  HMMA.16816.F32 R152, R168.reuse, R148, R12 ;  /* 0x00000094a898723c */ /* 0x040fea000000180c */
[----:B------:R-:W5:Y:S01]  /*126e0*/  LDSM.16.MT88.4 R12, [R222+0x15800] ;  /* 0x01580000de0c783b */ /* 0x000f620000004200 */
[C---:B------:R-:W-:Y:S06]  /*126f0*/  HMMA.16816.F32 R148, R168.reuse, R150, R16 ;  /* 0x00000096a894723c */ /* 0x040fec0000001810 */
[C---:B-1----:R-:W-:Y:S01]  /*12700*/  HMMA.16816.F32 R144, R168.reuse, R132, R20 ;  /* 0x00000084a890723c */ /* 0x042fe20000001814 */
[----:B------:R-:W1:Y:S06]  /*12710*/  LDSM.16.MT88.4 R16, [R221+0x15800] ;  /* 0x01580000dd10783b */ /* 0x000e6c0000004200 */
[----:B------:R-:W-:Y:S02]  /*12720*/  MOV R132, R140 ;  /* 0x0000008c00847202 */ /* 0x000fe40000000f00 */
[----:B------:R-:W1:Y:S02]  /*12730*/  LDSM.16.MT88.4 R20, [R220+0x15800] ;  /* 0x01580000dc14783b */ /* 0x000e640000004200 */
[----:B------:R-:W-:Y:S02]  /*12740*/  MOV R133, R141 ;  /* 0x0000008d00857202 */ /* 0x000fe40000000f00 */
[C---:B------:R-:W-:Y:S07]  /*12750*/  HMMA.16816.F32 R140, R168.reuse, R134, R24 ;  /* 0x00000086a88c723c */ /* 0x040fee0000001818 */
[----:B------:R-:W-:Y:S04]  /*12760*/  MOV R24, R136 ;  /* 0x0000008800187202 */ /* 0x000fe80000000f00 */
[----:B------:R-:W-:Y:S02]  /*12770*/  MOV R25, R137 ;  /* 0x0000008900197202 */ /* 0x000fe40000000f00 */
[----:B------:R-:W-:Y:S02]  /*12780*/  MOV R26, R138 ;  /* 0x0000008a001a7202 */ /* 0x000fe40000000f00 */
[----:B------:R-:W-:Y:S02]  /*12790*/  MOV R27, R139 ;  /* 0x0000008b001b7202 */ /* 0x000fe40000000f00 */
[C---:B------:R-:W-:Y:S01]  /*127a0*/  HMMA.16816.F32 R136, R168.reuse, R172, R28 ;  /* 0x000000aca888723c */ /* 0x040fe2000000181c */
[----:B------:R-:W-:Y:S06]  /*127b0*/  LDSM.16.MT88.4 R28, [R222+0x17800] ;  /* 0x01780000de1c783b */ /* 0x000fec0000004200 */
[----:B------:R-:W-:Y:S04]  /*127c0*/  MOV R173, R132 ;  /* 0x0000008400ad7202 */ /* 0x000fe80000000f00 */
[----:B------:R-:W-:Y:S02]  /*127d0*/  MOV R172, R133 ;  /* 0x0000008500ac7202 */ /* 0x000fe40000000f00 */
[C---:B------:R-:W-:Y:S06]  /*127e0*/  HMMA.16816.F32 R132, R168.reuse, R174, R32 ;  /* 0x000000aea884723c */ /* 0x040fec0000001820 */
[C---:B------:R-:W-:Y:S05]  /*127f0*/  HMMA.16816.F32 R36, R168.reuse, R176, R36 ;  /* 0x000000b0a824723c */ /* 0x040fea0000001824 */
[----:B------:R-:W-:Y:S01]  /*12800*/  MOV R35, R24 ;  /* 0x0000001800237202 */ /* 0x000fe20000000f00 */
[C---:B------:R-:W-:Y:S05]  /*12810*/  HMMA.16816.F32 R40, R168.reuse, R178, R40 ;  /* 0x000000b2a828723c */ /* 0x040fea0000001828 */
[----:B------:R-:W-:Y:S01]  /*12820*/  MOV R34, R25 ;  /* 0x0000001900227202 */ /* 0x000fe20000000f00 */
[C---:B------:R-:W-:Y:S05]  /*12830*/  HMMA.16816.F32 R44, R168.reuse, R180, R44 ;  /* 0x000000b4a82c723c */ /* 0x040fea000000182c */
[----:B------:R-:W-:Y:S01]  /*12840*/  MOV R33, R26 ;  /* 0x0000001a00217202 */ /* 0x000fe20000000f00 */
[C---:B------:R-:W-:Y:S05]  /*12850*/  HMMA.16816.F32 R48, R168.reuse, R182, R48 ;  /* 0x000000b6a830723c */ /* 0x040fea0000001830 */
[----:B------:R-:W-:Y:S01]  /*12860*/  MOV R32, R27 ;  /* 0x0000001b00207202 */ /* 0x000fe20000000f00 */
[C---:B--2---:R-:W-:Y:S01]  /*12870*/  HMMA.16816.F32 R52, R168.reuse, R184, R52 ;  /* 0x000000b8a834723c */ /* 0x044fe20000001834 */
[----:B------:R-:W2:Y:S05]  /*12880*/  LDSM.16.MT88.4 R24, [R224+0x17800] ;  /* 0x01780000e018783b */ /* 0x000eaa0000004200 */
[C---:B------:R-:W-:Y:S06]  /*12890*/  HMMA.16816.F32 R56, R168.reuse, R186, R56 ;  /* 0x000000baa838723c */ /* 0x040fec0000001838 */
[C---:B---3--:R-:W-:Y:S06]  /*128a0*/  HMMA.16816.F32 R60, R168.reuse, R4, R60 ;  /* 0x00000004a83c723c */ /* 0x048fec000000183c */
[C---:B------:R-:W-:Y:S01]  /*128b0*/  HMMA.16816.F32 R64, R168.reuse, R6, R64 ;  /* 0x00000006a840723c */ /* 0x040fe20000001840 */
[----:B------:R-:W3:Y:S05]  /*128c0*/  LDSM.16.MT88.4 R4, [R221+0x17800] ;  /* 0x01780000dd04783b */ /* 0x000eea0000004200 */
[C---:B----4-:R-:W-:Y:S06]  /*128d0*/  HMMA.16816.F32 R68, R168.reuse, R8, R68 ;  /* 0x00000008a844723c */ /* 0x050fec0000001844 */
[C---:B------:R-:W-:Y:S01]  /*128e0*/  HMMA.16816.F32 R72, R168.reuse, R10, R72 ;  /* 0x0000000aa848723c */ /* 0x040fe20000001848 */
[----:B------:R-:W4:Y:S05]  /*128f0*/  LDSM.16.MT88.4 R8, [R220+0x17800] ;  /* 0x01780000dc08783b */ /* 0x000f2a0000004200 */
[C---:B-----5:R-:W-:Y:S06]  /*12900*/  HMMA.16816.F32 R76, R168.reuse, R12, R76 ;  /* 0x0000000ca84c723c */ /* 0x060fec000000184c */
[C---:B------:R-:W-:Y:S05]  /*12910*/  HMMA.16816.F32 R80, R168.reuse, R14, R80 ;  /* 0x0000000ea850723c */ /* 0x040fea0000001850 */
[----:B------:R-:W-:Y:S01]  /*12920*/  FADD.FTZ R13, R189, R190 ;  /* 0x000000bebd0d7221 */ /* 0x000fe20000010000 */
[C---:B-1----:R-:W-:Y:S05]  /*12930*/  HMMA.16816.F32 R84, R168.reuse, R16, R84 ;  /* 0x00000010a854723c */ /* 0x042fea0000001854 */
        /* <DEDUP_REMOVED lines=31> */
[----:B------:R-:W-:Y:S01]  /*12b30*/  MOV R0, R164 ;  /* 0x000000a400007202 */ /* 0x000fe20000000f00 */
[----:B------:R-:W-:Y:S06]  /*12b40*/  @P0 BRA `(.L_x_3184) ;  /* 0xffffffb000b80947 */ /* 0x000fec000383ffff */
.L_x_3180:
[----:B------:R-:W1:Y:S01]  /*12b50*/  SHFL.BFLY PT, R0, R243, 0x2, 0x1f ;  /* 0x0c401f00f3007f89 */ /* 0x000e6200000e0000 */
[----:B------:R-:W2:Y:S01]  /*12b60*/  S2UR UR6, SR_CgaCtaId ;  /* 0x00000000000679c3 */ /* 0x000ea20000008800 */
[----:B------:R-:W-:Y:S01]  /*12b70*/  MOV R7, 0x3f800000 ;  /* 0x3f80000000077802 */ /* 0x000fe20000000f00 */
[----:B------:R-:W-:Y:S01]  /*12b80*/  UMOV UR4, 0x400 ;  /* 0x0000040000047882 */ /* 0x000fe20000000000 */
[----:B------:R-:W3:Y:S01]  /*12b90*/  SHFL.BFLY PT, R2, R245, 0x2, 0x1f ;  /* 0x0c401f00f5027f89 */ /* 0x000ee200000e0000 */
[----:B------:R-:W-:Y:S01]  /*12ba0*/  MOV R6, 0x3f800000 ;  /* 0x3f80000000067802 */ /* 0x000fe20000000f00 */
[----:B------:R-:W-:Y:S03]  /*12bb0*/  BSSY B0, `(.L_x_3185) ;  /* 0x0000136000007945 */ /* 0x000fe60003800000 */
[----:B------:R-:W-:Y:S06]  /*12bc0*/  BAR.SYNC.DEFER_BLOCKING 0x0 ;  /* 0x0000000000007b1d */ /* 0x000fec0000010000 */
[----:B------:R-:W4:Y:S01]  /*12bd0*/  S2R R33, SR_CTAID.Y ;  /* 0x0000000000217919 */ /* 0x000f220000002600 */
[----:B-1----:R-:W-:Y:S01]  /*12be0*/  FADD.FTZ R5, R0, R243 ;  /* 0x000000f300057221 */ /* 0x002fe20000010000 */
[----:B--2---:R-:W-:Y:S01]  /*12bf0*/  ULEA UR6, UR6, UR4, 0x18 ;  /* 0x0000000406067291 */ /* 0x004fe2000f8ec03f */
[----:B------:R-:W1:Y:S01]  /*12c00*/  S2R R0, SR_TID.X ;  /* 0x0000000000007919 */ /* 0x000e620000002100 */
[----:B------:R-:W2:Y:S01]  /*12c10*/  S2UR UR4, SR_CTAID.Z ;  /* 0x00000000000479c3 */ /* 0x000ea20000002700 */
[----:B---3--:R-:W-:-:S02]  /*12c20*/  FADD.FTZ R11, R2, R245 ;  /* 0x000000f5020b7221 */ /* 0x008fc40000010000 */
[----:B------:R-:W3:Y:S04]  /*12c30*/  SHFL.BFLY PT, R2, R5, 0x1, 0x1f ;  /* 0x0c201f0005027f89 */ /* 0x000ee800000e0000 */
[----:B------:R-:W5:Y:S01]  /*12c40*/  SHFL.BFLY PT, R4, R11, 0x1, 0x1f ;  /* 0x0c201f000b047f89 */ /* 0x000f6200000e0000 */
[----:B---3--:R-:W-:Y:S01]  /*12c50*/  FADD.FTZ R2, R5, R2 ;  /* 0x0000000205027221 */ /* 0x008fe20000010000 */
[----:B-1----:R-:W-:Y:S01]  /*12c60*/  SHF.R.S32.HI R9, RZ, 0x1f, R0 ;  /* 0x0000001fff097819 */ /* 0x002fe20000011400 */
[----:B-----5:R-:W-:-:S03]  /*12c70*/  FADD.FTZ R4, R11, R4 ;  /* 0x000000040b047221 */ /* 0x020fc60000010000 */
        /* <DEDUP_REMOVED lines=12> */
[----:B------:R-:W3:Y:S01]  /*12d40*/  @P4 MUFU.RCP R7, R4 ;  /* 0x0000000400074308 */ /* 0x000ee20000001000 */
[----:B------:R-:W5:Y:S01]  /*12d50*/  S2R R10, SR_TID.X ;  /* 0x00000000000a7919 */ /* 0x000f620000002100 */
[----:B------:R-:W-:-:S02]  /*12d60*/  LOP3.LUT R13, R12, 0xfffffff0, RZ, 0xc0, !PT ;  /* 0xfffffff00c0d7812 */ /* 0x000fc400078ec0ff */
[----:B------:R-:W-:Y:S02]  /*12d70*/  SHF.L.U32 R19, R5, 0x6, RZ ;  /* 0x0000000605137819 */ /* 0x000fe400000006ff */
[----:B------:R-:W-:Y:S02]  /*12d80*/  SHF.R.S32.HI R12, RZ, 0x5, R9 ;  /* 0x00000005ff0c7819 */ /* 0x000fe40000011409 */
[----:B------:R-:W-:Y:S01]  /*12d90*/  IADD3 R17, -R17, R0, RZ ;  /* 0x0000000011117210 */ /* 0x000fe20007ffe1ff */
[C---:B-1----:R-:W-:Y:S01]  /*12da0*/  FMUL.FTZ R163, R6.reuse, R163 ;  /* 0x000000a306a37220 */ /* 0x042fe20000410000 */
[----:B------:R-:W-:Y:S01]  /*12db0*/  LOP3.LUT R15, R5, 0x1, RZ, 0xc0, !PT ;  /* 0x00000001050f7812 */ /* 0x000fe200078ec0ff */
[C---:B------:R-:W-:Y:S01]  /*12dc0*/  FMUL.FTZ R162, R6.reuse, R162 ;  /* 0x000000a206a27220 */ /* 0x040fe20000410000 */
[----:B------:R-:W-:Y:S01]  /*12dd0*/  IADD3 R13, -R13, R0, RZ ;  /* 0x000000000d0d7210 */ /* 0x000fe20007ffe1ff */
[C---:B------:R-:W-:Y:S01]  /*12de0*/  FMUL.FTZ R159, R6.reuse, R159 ;  /* 0x0000009f069f7220 */ /* 0x040fe20000410000 */
[----:B------:R-:W-:Y:S01]  /*12df0*/  LOP3.LUT R19, R19, 0x1c0, RZ, 0xc0, !PT ;  /* 0x000001c013137812 */ /* 0x000fe200078ec0ff */
[----:B------:R-:W-:Y:S01]  /*12e00*/  FMUL.FTZ R158, R6, R158 ;  /* 0x0000009e069e7220 */ /* 0x000fe20000410000 */
[----:B------:R-:W-:Y:S01]  /*12e10*/  ISETP.NE.U32.AND P0, PT, R15, 0x1, PT ;  /* 0x000000010f00780c */ /* 0x000fe20003f05070 */
[----:B---3--:R-:W-:Y:S01]  /*12e20*/  FMUL.FTZ R160, R7, R160 ;  /* 0x000000a007a07220 */ /* 0x008fe20000410000 */
[----:B------:R-:W-:Y:S01]  /*12e30*/  LEA.HI R19, R19, R19, RZ, 0x1d ;  /* 0x0000001313137211 */ /* 0x000fe200078fe8ff */
[----:B------:R-:W-:Y:S01]  /*12e40*/  FMUL.FTZ R161, R7, R161 ;  /* 0x000000a107a17220 */ /* 0x000fe20000410000 */
[----:B------:R-:W-:Y:S01]  /*12e50*/  R2P PR, R5, 0x6 ;  /* 0x0000000605007804 */ /* 0x000fe20000000000 */
        /* <DEDUP_REMOVED lines=12> */
[----:B-----5:R-:W-:Y:S01]  /*12f20*/  SHF.R.S32.HI R11, RZ, 0x1f, R10 ;  /* 0x0000001fff0b7819 */ /* 0x020fe2000001140a */
[C---:B------:R-:W-:Y:S01]  /*12f30*/  FMUL.FTZ R137, R7.reuse, R137 ;  /* 0x0000008907897220 */ /* 0x040fe20000410000 */
[C---:B------:R-:W-:Y:S01]  /*12f40*/  FMUL.FTZ R132, R7.reuse, R132 ;  /* 0x0000008407847220 */ /* 0x040fe20000410000 */
[----:B------:R-:W-:Y:S01]  /*12f50*/  FMUL.FTZ R133, R7, R133 ;  /* 0x0000008507857220 */ /* 0x000fe20000410000 */
[----:B------:R-:W-:Y:S01]  /*12f60*/  LEA.HI R14, R11, R10, RZ, 0x4 ;  /* 0x0000000a0b0e7211 */ /* 0x000fe200078f20ff */
[C---:B------:R-:W-:Y:S01]  /*12f70*/  FMUL.FTZ R36, R7.reuse, R36 ;  /* 0x0000002407247220 */ /* 0x040fe20000410000 */
[C---:B------:R-:W-:Y:S01]  /*12f80*/  FMUL.FTZ R37, R7.reuse, R37 ;  /* 0x0000002507257220 */ /* 0x040fe20000410000 */
[C---:B------:R-:W-:Y:S01]  /*12f90*/  FMUL.FTZ R40, R7.reuse, R40 ;  /* 0x0000002807287220 */ /* 0x040fe20000410000 */
[----:B------:R-:W-:Y:S01]  /*12fa0*/  SHF.R.S32.HI R8, RZ, 0x4, R14 ;  /* 0x00000004ff087819 */ /* 0x000fe2000001140e */
[C---:B------:R-:W-:Y:S01]  /*12fb0*/  FMUL.FTZ R41, R7.reuse, R41 ;  /* 0x0000002907297220 */ /* 0x040fe20000410000 */
[----:B------:R-:W-:Y:S01]  /*12fc0*/  LEA R14, R12, R17, 0x9 ;  /* 0x000000110c0e7211 */ /* 0x000fe200078e48ff */
[C---:B------:R-:W-:Y:S01]  /*12fd0*/  FMUL.FTZ R44, R7.reuse, R44 ;  /* 0x0000002c072c7220 */ /* 0x040fe20000410000 */
[----:B------:R-:W-:Y:S01]  /*12fe0*/  SHF.L.U32 R15, R8, 0x6, RZ ;  /* 0x00000006080f7819 */ /* 0x000fe200000006ff */
        /* <DEDUP_REMOVED lines=10> */
[C---:B------:R-:W-:Y:S01]  /*13090*/  FMUL.FTZ R56, R7.reuse, R56 ;  /* 0x0000003807387220 */ /* 0x040fe20000410000 */
[----:B------:R-:W-:Y:S01]  /*130a0*/  SHF.R.U32.HI R15, RZ, 0x3, R15 ;  /* 0x00000003ff0f7819 */ /* 0x000fe2000001160f */
[----:B------:R-:W-:Y:S01]  /*130b0*/  FMUL.FTZ R57, R7, R57 ;  /* 0x0000003907397220 */ /* 0x000fe20000410000 */
[----:B------:R-:W-:Y:S01]  /*130c0*/  LOP3.LUT R18, R17, 0xffffffe, RZ, 0xc0, !PT ;  /* 0x0ffffffe11127812 */ /* 0x000fe200078ec0ff */
[C---:B------:R-:W-:Y:S01]  /*130d0*/  FMUL.FTZ R60, R7.reuse, R60 ;  /* 0x0000003c073c7220 */ /* 0x040fe20000410000 */
[----:B------:R-:W-:Y:S01]  /*130e0*/  LEA R14, R14, UR6, 0x2 ;  /* 0x000000060e0e7c11 */ /* 0x000fe2000f8e10ff */
        /* <DEDUP_REMOVED lines=99> */
[----:B------:R-:W-:Y:S01]  /*13720*/  @P4 MUFU.LG2 R4, R4 ;  /* 0x0000000400044308 */ /* 0x000fe20000000c00 */
[----:B------:R-:W-:Y:S01]  /*13730*/  IADD3 R6, R14, -0x20, RZ ;  /* 0xffffffe00e067810 */ /* 0x000fe20007ffe0ff */
[----:B------:R-:W-:Y:S01]  /*13740*/  STS.64 [R14+0x800], R162 ;  /* 0x000800a20e007388 */ /* 0x000fe20000000a00 */
[----:B------:R-:W-:-:S02]  /*13750*/  SEL R5, R5, 0xffffffc0, !P1 ;  /* 0xffffffc005057807 */ /* 0x000fc40004800000 */
[----:B------:R-:W-:Y:S02]  /*13760*/  @P0 IADD3 R6, R14, 0x20, RZ ;  /* 0x000000200e060810 */ /* 0x000fe40007ffe0ff */
[----:B------:R-:W-:Y:S01]  /*13770*/  SEL R7, R7, 0xffffff80, !P2 ;  /* 0xffffff8007077807 */ /* 0x000fe20005000000 */
[----:B------:R-:W1:Y:S01]  /*13780*/  @P3 MUFU.LG2 R2, R2 ;  /* 0x0000000200023308 */ /* 0x000e620000000c00 */
        /* <DEDUP_REMOVED lines=8> */
[-C--:B------:R-:W-:Y:S02]  /*13810*/  IADD3 R19, R16, R7.reuse, RZ ;  /* 0x0000000710137210 */ /* 0x080fe40007ffe0ff */
[----:B------:R-:W-:Y:S01]  /*13820*/  IADD3 R7, R18, R7, RZ ;  /* 0x0000000712077210 */ /* 0x000fe20007ffe0ff */
[----:B------:R-:W-:Y:S01]  /*13830*/  STS.64 [R16+0x800], R154 ;  /* 0x0008009a10007388 */ /* 0x000fe20000000a00 */
[----:B------:R-:W-:Y:S02]  /*13840*/  LEA.HI R35, R11, R10, RZ, 0x5 ;  /* 0x0000000a0b237211 */ /* 0x000fe400078f28ff */
[----:B------:R-:W-:Y:S01]  /*13850*/  LOP3.LUT R9, R9, 0xffffffe0, RZ, 0xc0, !PT ;  /* 0xffffffe009097812 */ /* 0x000fe200078ec0ff */
[----:B------:R-:W-:Y:S01]  /*13860*/  STS.64 [R18], R148 ;  /* 0x0000009412007388 */ /* 0x000fe20000000a00 */
[----:B------:R-:W-:Y:S01]  /*13870*/  LOP3.LUT R35, R35, 0xffffffe0, RZ, 0xc0, !PT ;  /* 0xffffffe023237812 */ /* 0x000fe200078ec0ff */
[----:B-1----:R-:W-:Y:S01]  /*13880*/  @P3 FMUL.FTZ R2, R2, 0.69314718246459960938 ;  /* 0x3f31721802023820 */ /* 0x002fe20000410000 */
[----:B------:R-:W-:Y:S01]  /*13890*/  IADD3 R9, -R9, R0, RZ ;  /* 0x0000000009097210 */ /* 0x000fe20007ffe1ff */
[----:B------:R-:W-:Y:S01]  /*138a0*/  STS.64 [R18+0x800], R150 ;  /* 0x0008009612007388 */ /* 0x000fe20000000a00 */
[----:B------:R-:W-:-:S02]  /*138b0*/  IADD3 R35, -R35, R10, RZ ;  /* 0x0000000a23237210 */ /* 0x000fc40007ffe1ff */
[----:B------:R-:W1:Y:S01]  /*138c0*/  @P3 LDC R10, c[0x0][0x2e8] ;  /* 0x0000ba00ff0a3b82 */ /* 0x000e620000000800 */
[----:B------:R-:W-:Y:S01]  /*138d0*/  STS.64 [R5], R144 ;  /* 0x0000009005007388 */ /* 0x000fe20000000a00 */
[----:B------:R-:W-:Y:S02]  /*138e0*/  LOP3.LUT P0, RZ, R9, 0x3, RZ, 0xc0, !PT ;  /* 0x0000000309ff7812 */ /* 0x000fe4000780c0ff */
[----:B------:R-:W-:Y:S01]  /*138f0*/  SHF.R.S32.HI R32, RZ, 0x1f, R35 ;  /* 0x0000001fff207819 */ /* 0x000fe20000011423 */
[----:B------:R-:W-:Y:S01]  /*13900*/  STS.64 [R5+0x800], R146 ;  /* 0x0008009205007388 */ /* 0x000fe20000000a00 */
[----:B------:R-:W-:Y:S02]  /*13910*/  MOV R9, 0xff800000 ;  /* 0xff80000000097802 */ /* 0x000fe40000000f00 */
[----:B------:R-:W-:Y:S01]  /*13920*/  LEA.HI R32, R32, R35, RZ, 0x2 ;  /* 0x0000002320207211 */ /* 0x000fe200078f10ff */
[----:B------:R-:W-:Y:S03]  /*13930*/  STS.64 [R17], R140 ;  /* 0x0000008c11007388 */ /* 0x000fe60000000a00 */
[----:B------:R-:W-:Y:S01]  /*13940*/  SHF.R.S32.HI R35, RZ, 0x2, R32 ;  /* 0x00000002ff237819 */ /* 0x000fe20000011420 */
[----:B------:R-:W-:Y:S01]  /*13950*/  STS.64 [R17+0x800], R142 ;  /* 0x0008008e11007388 */ /* 0x000fe20000000a00 */
[----:B------:R-:W-:-:S03]  /*13960*/  MOV R32, 0xff800000 ;  /* 0xff80000000207802 */ /* 0x000fc60000000f00 */
[----:B------:R-:W-:Y:S04]  /*13970*/  STS.64 [R19], R136 ;  /* 0x0000008813007388 */ /* 0x000fe80000000a00 */
[----:B------:R-:W-:Y:S01]  /*13980*/  STS.64 [R19+0x800], R138 ;  /* 0x0008008a13007388 */ /* 0x000fe20000000a00 */
[----:B-1----:R-:W-:-:S03]  /*13990*/  @P3 FFMA.FTZ R32, R3, R10, R2 ;  /* 0x0000000a03203223 */ /* 0x002fc60000010002 */
        /* <DEDUP_REMOVED lines=44> */
[----:B-1----:R-:W-:-:S03]  /*13c60*/  LEA R6, R15, UR6, 0x2 ;  /* 0x000000060f067c11 */ /* 0x002fc6000f8e10ff */
[----:B------:R-:W-:Y:S01]  /*13c70*/  STS.64 [R17+0xc000], R120 ;  /* 0x00c0007811007388 */ /* 0x000fe20000000a00 */
[----:B------:R-:W4:Y:S03]  /*13c80*/  LDC.64 R14, c[0x0][0x2c0] ;  /* 0x0000b000ff0e7b82 */ /* 0x000f260000000a00 */
[----:B------:R-:W-:Y:S04]  /*13c90*/  STS.64 [R17+0xc800], R122 ;  /* 0x00c8007a11007388 */ /* 0x000fe80000000a00 */
[----:B------:R-:W-:Y:S04]  /*13ca0*/  STS.64 [R19+0xc000], R124 ;  /* 0x00c0007c13007388 */ /* 0x000fe80000000a00 */
[----:B------:R-:W-:Y:S04]  /*13cb0*/  STS.64 [R19+0xc800], R126 ;  /* 0x00c8007e13007388 */ /* 0x000fe80000000a00 */
[----:B------:R-:W-:Y:S04]  /*13cc0*/  STS.64 [R7+0xc000], R128 ;  /* 0x00c0008007007388 */ /* 0x000fe80000000a00 */
[----:B------:R1:W-:Y:S01]  /*13cd0*/  STS.64 [R7+0xc800], R130 ;  /* 0x00c8008207007388 */ /* 0x0003e20000000a00 */
[----:B---3--:R-:W2:Y:S08]  /*13ce0*/  LDC R5, c[0x0][0x270] ;  /* 0x00009c00ff057b82 */ /* 0x008eb00000000800 */
[----:B------:R-:W-:Y:S01]  /*13cf0*/  BAR.SYNC.DEFER_BLOCKING 0x0 ;  /* 0x0000000000007b1d */ /* 0x000fe20000010000 */
[----:B----4-:R-:W-:-:S05]  /*13d00*/  IMAD R14, R33, R14, UR15 ;  /* 0x0000000f210e7e24 */ /* 0x010fca000f8e020e */
[----:B------:R-:W3:Y:S01]  /*13d10*/  S2R R11, SR_CTAID.X ;  /* 0x00000000000b7919 */ /* 0x000ee20000002500 */
[----:B-1----:R-:W-:Y:S01]  /*13d20*/  SHF.R.S32.HI R7, RZ, 0x1f, R12 ;  /* 0x0000001fff077819 */ /* 0x002fe2000001140c */
[----:B------:R1:W4:Y:S03]  /*13d30*/  LDS.128 R28, [R6+0x3800] ;  /* 0x00380000061c7984 */ /* 0x0003260000000c00 */
[----:B------:R-:W-:Y:S01]  /*13d40*/  LEA.HI R34, R7, R12, RZ, 0x2 ;  /* 0x0000000c07227211 */ /* 0x000fe200078f10ff */
[----:B------:R1:W1:Y:S01]  /*13d50*/  LDS.128 R24, [R6+0x7800] ;  /* 0x0078000006187984 */ /* 0x0002620000000c00 */
[----:B------:R-:W5:Y:S02]  /*13d60*/  @P4 LDC R7, c[0x0][0x2e8] ;  /* 0x0000ba00ff074b82 */ /* 0x000f640000000800 */
[----:B------:R-:W-:Y:S01]  /*13d70*/  LOP3.LUT R37, R34, 0xffffffc, RZ, 0xc0, !PT ;  /* 0x0ffffffc22257812 */ /* 0x000fe200078ec0ff */
[----:B------:R1:W1:Y:S03]  /*13d80*/  LDS.128 R20, [R6+0xb800] ;  /* 0x00b8000006147984 */ /* 0x0002660000000c00 */
[----:B------:R-:W-:Y:S01]  /*13d90*/  IADD3 R0, R12, -R37, RZ ;  /* 0x800000250c007210 */ /* 0x000fe20007ffe0ff */
[----:B------:R1:W1:Y:S01]  /*13da0*/  LDS.128 R16, [R6+0xf800] ;  /* 0x00f8000006107984 */ /* 0x0002620000000c00 */
[----:B------:R-:W-:-:S02]  /*13db0*/  IADD3 R12, RZ, -UR15, RZ ;  /* 0x8000000fff0c7c10 */ /* 0x000fc4000fffe0ff */
[----:B------:R-:W-:Y:S02]  /*13dc0*/  LEA R0, R0, R35, 0x4 ;  /* 0x0000002300007211 */ /* 0x000fe400078e20ff */
[----:B---3--:R-:W-:Y:S01]  /*13dd0*/  SHF.L.U32 R34, R11, 0x6, RZ ;  /* 0x000000060b227819 */ /* 0x008fe200000006ff */
[----:B--2---:R-:W-:Y:S02]  /*13de0*/  IMAD R12, R5, R12, UR4 ;  /* 0x00000004050c7e24 */ /* 0x004fe4000f8e020c */
[----:B------:R-:W-:Y:S01]  /*13df0*/  @P4 FMUL.FTZ R11, R4, 0.69314718246459960938 ;  /* 0x3f317218040b4820 */ /* 0x000fe20000410000 */
[----:B------:R-:W-:Y:S01]  /*13e00*/  SHF.L.U32 R4, R13, 0x2, RZ ;  /* 0x000000020d047819 */ /* 0x000fe200000006ff */
[----:B------:R-:W-:-:S03]  /*13e10*/  IMAD R12, R14, R5, R12 ;  /* 0x000000050e0c7224 */ /* 0x000fc600078e020c */
[----:B------:R-:W-:Y:S01]  /*13e20*/  SHF.R.S32.HI R5, RZ, 0x1f, R4 ;  /* 0x0000001fff057819 */ /* 0x000fe20000011404 */
[----:B------:R-:W-:Y:S02]  /*13e30*/  IMAD R15, R12, R15, R34 ;  /* 0x0000000f0c0f7224 */ /* 0x000fe400078e0222 */
[----:B-----5:R-:W-:Y:S01]  /*13e40*/  @P4 FFMA.FTZ R9, R164, R7, R11 ;  /* 0x00000007a4094223 */ /* 0x020fe2000001000b */
[----:B-1--4-:R-:W-:Y:S06]  /*13e50*/  @P0 BRA `(.L_x_3186) ;  /* 0x00000000002c0947 */ /* 0x012fec0003800000 */
        /* <DEDUP_REMOVED lines=11> */
.L_x_3186:
[----:B------:R-:W-:Y:S05]  /*13f10*/  BSYNC B0 ;  /* 0x0000000000007941 */ /* 0x000fea0003800000 */
.L_x_3185:
[----:B------:R-:W-:Y:S01]  /*13f20*/  ULDC UR4, c[0x0][0x2dc] ;  /* 0x0000b70000047ab9 */ /* 0x000fe20000000800 */
[C---:B------:R-:W-:Y:S01]  /*13f30*/  VIADD R0, R8.reuse, 0x18 ;  /* 0x0000001808007836 */ /* 0x040fe20000000000 */
[----:B------:R-:W-:Y:S01]  /*13f40*/  ULDC.64 UR6, c[0x0][0x288] ;  /* 0x0000a20000067ab9 */ /* 0x000fe20000000a00 */
[----:B-1----:R-:W-:Y:S01]  /*13f50*/  IMAD.WIDE R10, R8, 0x100, R4 ;  /* 0x00000100080a7825 */ /* 0x002fe200078e0204 */
[----:B------:R1:W2:Y:S01]  /*13f60*/  LDS.128 R36, [R6] ;  /* 0x0000000006247984 */ /* 0x0002a20000000c00 */
[----:B------:R-:W-:Y:S01]  /*13f70*/  BSSY B0, `(.L_x_3187) ;  /* 0x0000024000007945 */ /* 0x000fe20003800000 */
[----:B------:R-:W-:Y:S01]  /*13f80*/  ISETP.GE.AND P2, PT, R0, UR5, PT ;  /* 0x0000000500007c0c */ /* 0x000fe2000bf46270 */
[----:B------:R-:W-:Y:S01]  /*13f90*/  IMAD R15, R15, UR4, RZ ;  /* 0x000000040f0f7c24 */ /* 0x000fe2000f8e02ff */
[----:B------:R1:W3:Y:S01]  /*13fa0*/  LDS.128 R32, [R6+0x4000] ;  /* 0x0040000006207984 */ /* 0x0002e20000000c00 */
[C---:B------:R-:W-:Y:S02]  /*13fb0*/  VIADD R3, R8.reuse, 0x8 ;  /* 0x0000000808037836 */ /* 0x040fe40000000000 */
        /* <DEDUP_REMOVED lines=8> */
[----:B------:R1:W4:Y:S01]  /*14040*/  LDS.128 R12, [R6+0x8000] ;  /* 0x00800000060c7984 */ /* 0x0003220000000c00 */
        /* <DEDUP_REMOVED lines=13> */
[----:B--2---:R2:W-:Y:S04]  /*14120*/  @!P4 STG.E.64 desc[UR26][R40.64], R36 ;  /* 0x000000242800c986 */ /* 0x0045e8000c101b1a */
[----:B------:R2:W-:Y:S01]  /*14130*/  @!P4 STG.E.64 desc[UR26][R40.64+0x8], R38 ;  /* 0x000008262800c986 */ /* 0x0005e2000c101b1a */
[----:B------:R-:W-:-:S13]  /*14140*/  ISETP.GE.AND P4, PT, R3, UR4, PT ;  /* 0x0000000403007c0c */ /* 0x000fda000bf86270 */
[----:B---3--:R2:W-:Y:S01]  /*14150*/  @!P4 STG.E.128 desc[UR26][R40.64+0x100], R32 ;  /* 0x000100202800c986 */ /* 0x0085e2000c101d1a */
[----:B------:R-:W-:Y:S01]  /*14160*/  ISETP.GE.AND P4, PT, R2, UR4, PT ;  /* 0x0000000402007c0c */ /* 0x000fe2000bf86270 */
[----:B------:R-:W-:-:S12]  /*14170*/  VIADD R2, R3, 0x80 ;  /* 0x0000008003027836 */ /* 0x000fd80000000000 */
[----:B----4-:R2:W-:Y:S01]  /*14180*/  @!P4 STG.E.128 desc[UR26][R40.64+0x200], R12 ;  /* 0x0002000c2800c986 */ /* 0x0105e2000c101d1a */
[----:B------:R-:W-:-:S13]  /*14190*/  ISETP.GE.AND P4, PT, R2, UR4, PT ;  /* 0x0000000402007c0c */ /* 0x000fda000bf86270 */
[----:B-1----:R2:W-:Y:S02]  /*141a0*/  @!P4 STG.E.128 desc[UR26][R40.64+0x300], R8 ;  /* 0x000300082800c986 */ /* 0x0025e4000c101d1a */
.L_x_3188:
[----:B------:R-:W-:Y:S05]  /*141b0*/  BSYNC B0 ;  /* 0x0000000000007941 */ /* 0x000fea0003800000 */
.L_x_3187:
[----:B--2---:R2:W2:Y:S01]  /*141c0*/  LDS.128 R36, [R6+0x800] ;  /* 0x0008000006247984 */ /* 0x0044a20000000c00 */
[----:B------:R-:W-:Y:S01]  /*141d0*/  BSSY B0, `(.L_x_3189) ;  /* 0x0000011000007945 */ /* 0x000fe20003800000 */
[----:B------:R-:W-:Y:S02]  /*141e0*/  ISETP.GE.AND P4, PT, R0, UR5, PT ;  /* 0x0000000500007c0c */ /* 0x000fe4000bf86270 */
[----:B---3--:R3:W2:Y:S04]  /*141f0*/  LDS.128 R32, [R6+0x4800] ;  /* 0x0048000006207984 */ /* 0x0086a80000000c00 */
[----:B----4-:R3:W4:Y:S04]  /*14200*/  LDS.128 R12, [R6+0x8800] ;  /* 0x00880000060c7984 */ /* 0x0107280000000c00 */
[----:B-1----:R3:W1:Y:S01]  /*14210*/  LDS.128 R8, [R6+0xc800] ;  /* 0x00c8000006087984 */ /* 0x0026620000000c00 */
[----:B------:R-:W-:Y:S05]  /*14220*/  @P0 BRA `(.L_x_3190) ;  /* 0x00000000002c0947 */ /* 0x000fea0003800000 */
[----:B------:R-:W-:Y:S01]  /*14230*/  ULDC UR4, c[0x0][0x2d0] ;  /* 0x0000b40000047ab9 */ /* 0x000fe20000000800 */
[----:B------:R-:W-:Y:S01]  /*14240*/  VIADD R0, R3, 0x40 ;  /* 0x0000004003007836 */ /* 0x000fe20000000000 */
[----:B------:R-:W-:-:S13]  /*14250*/  ISETP.GE.AND P0, PT, R4, UR4, PT ;  /* 0x0000000404007c0c */ /* 0x000fda000bf06270 */
[----:B--2---:R2:W-:Y:S01]  /*14260*/  @!P0 STG.E.128 desc[UR26][R40.64+0x2000], R36 ;  /* 0x0020002428008986 */ /* 0x0045e2000c101d1a */
[----:B------:R-:W-:-:S13]  /*14270*/  ISETP.GE.AND P0, PT, R3, UR4, PT ;  /* 0x0000000403007c0c */ /* 0x000fda000bf06270 */
[----:B------:R2:W-:Y:S01]  /*14280*/  @!P0 STG.E.128 desc[UR26][R40.64+0x2100], R32 ;  /* 0x0021002028008986 */ /* 0x0005e2000c101d1a */
[----:B------:R-:W-:Y:S01]  /*14290*/  ISETP.GE.AND P0, PT, R0, UR4, PT ;  /* 0x0000000400007c0c */ /* 0x000fe2000bf06270 */
[----:B------:R-:W-:-:S12]  /*142a0*/  VIADD R0, R3, 0x80 ;  /* 0x0000008003007836 */ /* 0x000fd80000000000 */
[----:B----4-:R2:W-:Y:S01]  /*142b0*/  @!P0 STG.E.128 desc[UR26][R40.64+0x2200], R12 ;  /* 0x0022000c28008986 */ /* 0x0105e2000c101d1a */
[----:B------:R-:W-:-:S13]  /*142c0*/  ISETP.GE.AND P0, PT, R0, UR4, PT ;  /* 0x0000000400007c0c */ /* 0x000fda000bf06270 */
[----:B-1----:R2:W-:Y:S02]  /*142d0*/  @!P0 STG.E.128 desc[UR26][R40.64+0x2300], R8 ;  /* 0x0023000828008986 */ /* 0x0025e4000c101d1a */
.L_x_3190:
[----:B------:R-:W-:Y:S05]  /*142e0*/  BSYNC B0 ;  /* 0x0000000000007941 */ /* 0x000fea0003800000 */
.L_x_3189:
[----:B--2---:R2:W2:Y:S01]  /*142f0*/  LDS.128 R36, [R6+0x1000] ;  /* 0x0010000006247984 */ /* 0x0044a20000000c00 */
[----:B------:R-:W-:Y:S03]  /*14300*/  BSSY B0, `(.L_x_3191) ;  /* 0x0000010000007945 */ /* 0x000fe60003800000 */
[----:B------:R2:W2:Y:S04]  /*14310*/  LDS.128 R32, [R6+0x5000] ;  /* 0x0050000006207984 */ /* 0x0004a80000000c00 */
[----:B----4-:R4:W2:Y:S04]  /*14320*/  LDS.128 R12, [R6+0x9000] ;  /* 0x00900000060c7984 */ /* 0x0108a80000000c00 */
[----:B-1----:R4:W1:Y:S01]  /*14330*/  LDS.128 R8, [R6+0xd000] ;  /* 0x00d0000006087984 */ /* 0x0028620000000c00 */
        /* <DEDUP_REMOVED lines=10> */
[----:B------:R2:W-:Y:S04]  /*143e0*/  @!P1 STG.E.128 desc[UR26][R40.64+0x4200], R12 ;  /* 0x0042000c28009986 */ /* 0x0005e8000c101d1a */
[----:B-1----:R2:W-:Y:S02]  /*143f0*/  @!P0 STG.E.128 desc[UR26][R40.64+0x4300], R8 ;  /* 0x0043000828008986 */ /* 0x0025e4000c101d1a */
.L_x_3192:
[----:B------:R-:W-:Y:S05]  /*14400*/  BSYNC B0 ;  /* 0x0000000000007941 */ /* 0x000fea0003800000 */
.L_x_3191:
[----:B--2---:R2:W2:Y:S01]  /*14410*/  LDS.128 R36, [R6+0x1800] ;  /* 0x0018000006247984 */ /* 0x0044a20000000c00 */
[----:B------:R-:W-:Y:S03]  /*14420*/  BSSY B0, `(.L_x_3193) ;  /* 0x0000010000007945 */ /* 0x000fe60003800000 */
[----:B------:R2:W2:Y:S04]  /*14430*/  LDS.128 R32, [R6+0x5800] ;  /* 0x0058000006207984 */ /* 0x0004a80000000c00 */
[----:B------:R2:W2:Y:S04]  /*14440*/  LDS.128 R12, [R6+0x9800] ;  /* 0x00980000060c7984 */ /* 0x0004a80000000c00 */
[----:B-1----:R1:W1:Y:S01]  /*14450*/  LDS.128 R8, [R6+0xd800] ;  /* 0x00d8000006087984 */ /* 0x0022620000000c00 */
        /* <DEDUP_REMOVED lines=10> */
[----:B------:R2:W-:Y:S06]  /*14500*/  @!P1 STG.E.128 desc[UR26][R40.64+0x6200], R12 ;  /* 0x0062000c28009986 */ /* 0x0005ec000c101d1a */
[----:B-1----:R2:W-:Y:S02]  /*14510*/  @!P0 STG.E.128 desc[UR26][R40.64+0x6300], R8 ;  /* 0x0063000828008986 */ /* 0x0025e4000c101d1a */
.L_x_3194:
[----:B------:R-:W-:Y:S05]  /*14520*/  BSYNC B0 ;  /* 0x0000000000007941 */ /* 0x000fea0003800000 */
.L_x_3193:
[----:B--2---:R2:W2:Y:S01]  /*14530*/  LDS.128 R36, [R6+0x2000] ;  /* 0x0020000006247984 */ /* 0x0044a20000000c00 */
[----:B------:R-:W-:Y:S03]  /*14540*/  BSSY B0, `(.L_x_3195) ;  /* 0x0000010000007945 */ /* 0x000fe60003800000 */
[----:B------:R2:W2:Y:S04]  /*14550*/  LDS.128 R32, [R6+0x6000] ;  /* 0x0060000006207984 */ /* 0x0004a80000000c00 */
[----:B------:R2:W2:Y:S04]  /*14560*/  LDS.128 R12, [R6+0xa000] ;  /* 0x00a00000060c7984 */ /* 0x0004a80000000c00 */
[----:B-1----:R1:W1:Y:S01]  /*14570*/  LDS.128 R8, [R6+0xe000] ;  /* 0x00e0000006087984 */ /* 0x0022620000000c00 */
        /* <DEDUP_REMOVED lines=10> */
[----:B------:R2:W-:Y:S04]  /*14620*/  @!P1 STG.E.128 desc[UR26][R40.64+0x8200], R12 ;  /* 0x0082000c28009986 */ /* 0x0005e8000c101d1a */
[----:B-1----:R2:W-:Y:S02]  /*14630*/  @!P0 STG.E.128 desc[UR26][R40.64+0x8300], R8 ;  /* 0x0083000828008986 */ /* 0x0025e4000c101d1a */
.L_x_3196:
[----:B------:R-:W-:Y:S05]  /*14640*/  BSYNC B0 ;  /* 0x0000000000007941 */ /* 0x000fea0003800000 */
.L_x_3195:
        /* <DEDUP_REMOVED lines=17> */
.L_x_3198:
[----:B------:R-:W-:Y:S05]  /*14760*/  BSYNC B0 ;  /* 0x0000000000007941 */ /* 0x000fea0003800000 */
.L_x_3197:
        /* <DEDUP_REMOVED lines=17> */
.L_x_3200:
[----:B------:R-:W-:Y:S05]  /*14880*/  BSYNC B0 ;  /* 0x0000000000007941 */ /* 0x000fea0003800000 */
.L_x_3199:
        /* <DEDUP_REMOVED lines=14> */
.L_x_3201:
        /* <DEDUP_REMOVED lines=9> */
.L_x_8896:


//--------------------- .text._ZN5flash24flash_fwd_splitkv_kernelI23Flash_fwd_kernel_traitsILi256ELi64ELi64ELi4ELb0ELb0EN7cutlass6half_tE19Flash_kernel_traitsILi256ELi64ELi64ELi4ES3_EELb0ELb1ELb0ELb0ELb0ELb1ELb1ELb0EEEvNS_16Flash_fwd_paramsE --------------------------
	.section	.text._ZN5flash24flash_fwd_splitkv_kernelI23Flash_fwd_kernel_traitsILi256ELi64ELi64ELi4ELb0ELb0EN7cutlass6half_tE19Flash_kernel_traitsILi256ELi64ELi64ELi4ES3_EELb0ELb1ELb0ELb0ELb0ELb1ELb1ELb0EEEvNS_16Flash_fwd_paramsE,"ax",@progbits
	.align	128
        .global         _ZN5flash24flash_fwd_splitkv_kernelI23Flash_fwd_kernel_traitsILi256ELi64ELi64ELi4ELb0ELb0EN7cutlass6half_tE19Flash_kernel_traitsILi256ELi64ELi64ELi4ES3_EELb0ELb1ELb0ELb0ELb0ELb1ELb1ELb0EEEvNS_16Flash_fwd_paramsE
        .type           _ZN5flash24flash_fwd_splitkv_kernelI23Flash_fwd_kernel_traitsILi256ELi64ELi64ELi4ELb0ELb0EN7cutlass6half_tE19Flash_kernel_traitsILi256ELi64ELi64ELi4ES3_EELb0ELb1ELb0ELb0ELb0ELb1ELb1ELb0EEEvNS_16Flash_fwd_paramsE,@function
        .size           _ZN5flash24flash_fwd_splitkv_kernelI23Flash_fwd_kernel_traitsILi256ELi64ELi64ELi4ELb0ELb0EN7cutlass6half_tE19Flash_kernel_traitsILi256ELi64ELi64ELi4ES3_EELb0ELb1ELb0ELb0ELb0ELb1ELb1ELb0EEEvNS_16Flash_fwd_paramsE,(.L_x_8897 - _ZN5flash24flash_fwd_splitkv_kernelI23Flash_fwd_kernel_traitsILi256ELi64ELi64ELi4ELb0ELb0EN7cutlass6half_tE19Flash_kernel_traitsILi256ELi64ELi64ELi4ES3_EELb0ELb1ELb0ELb0ELb0ELb1ELb1ELb0EEEvNS_16Flash_fwd_paramsE)
        .other          _ZN5flash24flash_fwd_splitkv_kernelI23Flash_fwd_kernel_traitsILi256ELi64ELi64ELi4ELb0ELb0EN7cutlass6half_tE19Flash_kernel_traitsILi256ELi64ELi64ELi4ES3_EELb0ELb1ELb0ELb0ELb0ELb1ELb1ELb0EEEvNS_16Flash_fwd_paramsE,@"STO_CUDA_ENTRY STV_DEFAULT"
_ZN5flash24flash_fwd_splitkv_kernelI23Flash_fwd_kernel_traitsILi256ELi64ELi64ELi4ELb0ELb0EN7cutlass6half_tE19Flash_kernel_traitsILi256ELi64ELi64ELi4ES3_EELb0ELb1ELb0ELb0ELb0ELb1ELb1ELb0EEEvNS_16Flash_fwd_paramsE:
.text._ZN5flash24flash_fwd_splitkv_kernelI23Flash_fwd_kernel_traitsILi256ELi64ELi64ELi4ELb0ELb0EN7cutlass6half_tE19Flash_kernel_traitsILi256ELi64ELi64ELi4ES3_EELb0ELb1ELb0ELb0ELb0ELb1ELb1ELb0EEEvNS_16Flash_fwd_paramsE:
        /* <DEDUP_REMOVED lines=43> */
[----:B------:R-:W-:-:S04]  /*02b0*/  ULDC.64 UR8, c[0x0][0x2f8] ;  /* 0x0000be0000087ab9 */ /* 0x000fc80000000a00 */
        /* <DEDUP_REMOVED lines=14> */
[----:B------:R-:W1:Y:S01]  /*03a0*/  S2UR UR7, SR_CTAID.Y ;  /* 0x00000000000779c3 */ /* 0x000e620000002600 */
[----:B--2---:R-:W-:-:S02]  /*03b0*/  @P2 R2UR UR13, R4 ;  /* 0x00000000040d22ca */ /* 0x004fc400000e0000 */
[----:B---3--:R-:W-:-:S13]  /*03c0*/  @P2 R2UR UR24, R0 ;  /* 0x00000000001822ca */ /* 0x008fda00000e0000 */
[----:B------:R-:W-:-:S07]  /*03d0*/  @UP1 UIADD3 UR24, UR24, -UR13, URZ ;  /* 0x8000000d18181290 */ /* 0x000fce000fffe03f */
[----:B------:R-:W-:Y:S01]  /*03e0*/  @!UP1 ULDC UR24, c[0x0][0x2c4] ;  /* 0x0000b10000189ab9 */ /* 0x000fe20000000800 */
[----:B----4-:R-:W-:Y:S02]  /*03f0*/  @P0 R2UR UR25, R2 ;  /* 0x00000000021902ca */ /* 0x010fe400000e0000 */
[----:B------:R-:W-:Y:S01]  /*0400*/  ISETP.NE.U32.AND P0, PT, RZ, UR4, PT ;  /* 0x00000004ff007c0c */ /* 0x000fe2000bf05070 */
[----:B------:R-:W-:-:S03]  /*0410*/  UIADD3 UR4, -UR15, URZ, URZ ;  /* 0x0000003f0f047290 */ /* 0x000fc6000fffe13f */
[----:B------:R-:W-:Y:S01]  /*0420*/  ISETP.NE.AND.EX P0, PT, RZ, UR5, PT, P0 ;  /* 0x00000005ff007c0c */ /* 0x000fe2000bf05300 */
[----:B------:R-:W-:Y:S01]  /*0430*/  UIMAD UR14, UR6, UR4, UR14 ;  /* 0x00000004060e72a4 */ /* 0x000fe2000f8e020e */
        /* <DEDUP_REMOVED lines=9> */
.L_x_3202:
[----:B------:R-:W-:Y:S01]  /*04d0*/  ULDC UR8, c[0x0][0x2c8] ;  /* 0x0000b20000087ab9 */ /* 0x000fe20000000800 */
.L_x_3203:
        /* <DEDUP_REMOVED lines=110> */
[C---:B------:R-:W-:Y:S01]  /*0bc0*/  VIADD R4, R11.reuse, 0x20 ;  /* 0x000000200b047836 */ /* 0x040fe20000000000 */
[----:B------:R-:W-:Y:S01]  /*0bd0*/  ISETP.GE.AND P5, PT, R6, UR22, PT ;  /* 0x0000001606007c0c */ /* 0x000fe2000bfa6270 */
[----:B------:R-:W-:-:S03]  /*0be0*/  IMAD.WIDE R2, R11, 0x100, R14 ;  /* 0x000001000b027825 */ /* 0x000fc600078e020e */
[----:B------:R-:W-:Y:S01]  /*0bf0*/  ISETP.GE.AND P1, PT, R4, UR22, PT ;  /* 0x0000001604007c0c */ /* 0x000fe2000bf26270 */
[----:B------:R-:W-:Y:S01]  /*0c00*/  VIADD R10, R14, 0x40 ;  /* 0x000000400e0a7836 */ /* 0x000fe20000000000 */
[----:B------:R-:W-:Y:S01]  /*0c10*/  IADD3 R2, P0, R2, UR4, RZ ;  /* 0x0000000402027c10 */ /* 0x000fe2000ff1e0ff */
[----:B------:R-:W-:Y:S01]  /*0c20*/  ULDC.64 UR4, c[0x0][0x288] ;  /* 0x0000a20000047ab9 */ /* 0x000fe20000000a00 */
[----:B------:R-:W-:Y:S02]  /*0c30*/  VIADD R9, R14, 0x80 ;  /* 0x000000800e097836 */ /* 0x000fe40000000000 */
[----:B------:R-:W-:Y:S01]  /*0c40*/  LEA.HI.X.SX32 R0, R0, R3, 0x1, P0 ;  /* 0x0000000300007211 */ /* 0x000fe200000f0eff */
[----:B------:R-:W-:Y:S01]  /*0c50*/  VIADD R3, R11, 0x28 ;  /* 0x000000280b037836 */ /* 0x000fe20000000000 */
[----:B------:R-:W-:Y:S01]  /*0c60*/  LEA R12, P0, R2, UR4, 0x2 ;  /* 0x00000004020c7c11 */ /* 0x000fe2000f8010ff */
[----:B------:R-:W-:-:S03]  /*0c70*/  VIADD R8, R14, 0xc0 ;  /* 0x000000c00e087836 */ /* 0x000fc60000000000 */
[----:B------:R-:W-:Y:S01]  /*0c80*/  LEA.HI.X R13, R2, UR5, R0, 0x2, P0 ;  /* 0x00000005020d7c11 */ /* 0x000fe200080f1400 */
[----:B------:R-:W-:Y:S01]  /*0c90*/  VIADD R2, R11, 0x30 ;  /* 0x000000300b027836 */ /* 0x000fe20000000000 */
[----:B------:R-:W-:Y:S02]  /*0ca0*/  ISETP.GE.AND P0, PT, R5, UR22, PT ;  /* 0x0000001605007c0c */ /* 0x000fe4000bf06270 */
        /* <DEDUP_REMOVED lines=11> */
.L_x_3206:
[----:B------:R-:W-:Y:S05]  /*0d60*/  BSYNC B0 ;  /* 0x0000000000007941 */ /* 0x000fea0003800000 */
.L_x_3205:
        /* <DEDUP_REMOVED lines=13> */
.L_x_3208:
[----:B------:R-:W-:Y:S05]  /*0e40*/  BSYNC B0 ;  /* 0x0000000000007941 */ /* 0x000fea0003800000 */
.L_x_3207:
        /* <DEDUP_REMOVED lines=12> */
.L_x_3210:
[----:B------:R-:W-:Y:S05]  /*0f10*/  BSYNC B0 ;  /* 0x0000000000007941 */ /* 0x000fea0003800000 */
.L_x_3209:
        /* <DEDUP_REMOVED lines=12> */
.L_x_3212:
[----:B------:R-:W-:Y:S05]  /*0fe0*/  BSYNC B0 ;  /* 0x0000000000007941 */ /* 0x000fea0003800000 */
.L_x_3211:
        /* <DEDUP_REMOVED lines=11> */
.L_x_3214:
[----:B------:R-:W-:Y:S05]  /*10a0*/  BSYNC B0 ;  /* 0x0000000000007941 */ /* 0x000fea0003800000 */
.L_x_3213:
        /* <DEDUP_REMOVED lines=11> */
.L_x_3216:
[----:B------:R-:W-:Y:S05]  /*1160*/  BSYNC B0 ;  /* 0x0000000000007941 */ /* 0x000fea0003800000 */
.L_x_3215:
        /* <DEDUP_REMOVED lines=11> */
.L_x_3218:
[----:B------:R-:W-:Y:S05]  /*1220*/  BSYNC B0 ;  /* 0x0000000000007941 */ /* 0x000fea0003800000 */
.L_x_3217:
        /* <DEDUP_REMOVED lines=11> */
.L_x_3220:
[----:B------:R-:W-:Y:S05]  /*12e0*/  BSYNC B0 ;  /* 0x0000000000007941 */ /* 0x000fea0003800000 */
.L_x_3219:
        /* <DEDUP_REMOVED lines=13> */
[----:B------:R-:W-:Y:S01]  /*13c0*/  @!P5 STG.E desc[UR26][R10.64], R6 ;  /* 0x000000060a00d986 */ /* 0x000fe2000c10191a */
[----:B------:R-:W-:Y:S01]  /*13d0*/  ISETP.GE.OR P5, PT, R2, UR22, P6 ;  /* 0x0000001602007c0c */ /* 0x000fe2000b7a6670 */
[----:B------:R-:W-:Y:S01]  /*13e0*/  @!P4 IMAD.MOV.U32 R2, RZ, RZ, -0x800000 ;  /* 0xff800000ff02c424 */ /* 0x000fe200078e00ff */
[----:B------:R-:W-:Y:S01]  /*13f0*/  ISETP.GE.OR P6, PT, R0, UR22, P6 ;  /* 0x0000001600007c0c */ /* 0x000fe2000b7c6670 */
[----:B------:R-:W-:Y:S02]  /*1400*/  @!P3 STG.E desc[UR26][R10.64+0x40], R5 ;  /* 0x000040050a00b986 */ /* 0x000fe4000c10191a */
[----:B------:R-:W-:-:S02]  /*1410*/  @!P2 IMAD.MOV.U32 R4, RZ, RZ, -0x800000 ;  /* 0xff800000ff04a424 */ /* 0x000fc400078e00ff */
[----:B------:R5:W-:Y:S02]  /*1420*/  @!P4 STG.E desc[UR26][R10.64+0x20], R2 ;  /* 0x000020020a00c986 */ /* 0x000be4000c10191a */
[----:B------:R-:W-:Y:S02]  /*1430*/  @!P1 IMAD.MOV.U32 R3, RZ, RZ, -0x800000 ;  /* 0xff800000ff039424 */ /* 0x000fe400078e00ff */
[----:B------:R1:W-:Y:S02]  /*1440*/  @!P2 STG.E desc[UR26][R10.64+0x60], R4 ;  /* 0x000060040a00a986 */ /* 0x0003e4000c10191a */
[----:B------:R-:W-:Y:S02]  /*1450*/  @!P5 IMAD.MOV.U32 R0, RZ, RZ, -0x800000 ;  /* 0xff800000ff00d424 */ /* 0x000fe400078e00ff */
[----:B------:R1:W-:Y:S04]  /*1460*/  @!P1 STG.E desc[UR26][R10.64+0x80], R3 ;  /* 0x000080030a009986 */ /* 0x0003e8000c10191a */
[----:B------:R1:W-:Y:S01]  /*1470*/  @!P5 STG.E desc[UR26][R10.64+0xc0], R0 ;  /* 0x0000c0000a00d986 */ /* 0x0003e2000c10191a */
[----:B-----5:R-:W-:-:S05]  /*1480*/  @!P0 IMAD.MOV.U32 R2, RZ, RZ, -0x800000 ;  /* 0xff800000ff028424 */ /* 0x020fca00078e00ff */
[----:B------:R1:W-:Y:S01]  /*1490*/  @!P0 STG.E desc[UR26][R10.64+0xa0], R2 ;  /* 0x0000a0020a008986 */ /* 0x0003e2000c10191a */
[----:B------:R-:W-:Y:S05]  /*14a0*/  @P6 EXIT ;  /* 0x000000000000694d */ /* 0x000fea0003800000 */
[----:B-1----:R-:W-:-:S05]  /*14b0*/  MOV R0, 0xff800000 ;  /* 0xff80000000007802 */ /* 0x002fca0000000f00 */
[----:B------:R-:W-:Y:S01]  /*14c0*/  STG.E desc[UR26][R10.64+0xe0], R0 ;  /* 0x0000e0000a007986 */ /* 0x000fe2000c10191a */
[----:B------:R-:W-:Y:S05]  /*14d0*/  EXIT ;  /* 0x000000000000794d */ /* 0x000fea0003800000 */
.L_x_3204:
        /* <DEDUP_REMOVED lines=29> */
.L_x_3221:
        /* <DEDUP_REMOVED lines=49> */
[----:B------:R-:W1:Y:S02]  /*19c0*/  F2I.FTZ.U32.TRUNC.NTZ R7, R6 ;  /* 0x0000000600077305 */ /* 0x000e64000021f000 */
[----:B-1----:R-:W-:Y:S01]  /*19d0*/  IMAD.MOV R3, RZ, RZ, -R7 ;  /* 0x000000ffff037224 */ /* 0x002fe200078e0a07 */
[----:B------:R-:W-:-:S03]  /*19e0*/  MOV R6, RZ ;  /* 0x000000ff00067202 */ /* 0x000fc60000000f00 */
[----:B------:R-:W-:-:S04]  /*19f0*/  IMAD R3, R3, R5, RZ ;  /* 0x0000000503037224 */ /* 0x000fc800078e02ff */
        /* <DEDUP_REMOVED lines=43> */
.L_x_3222:
        /* <DEDUP_REMOVED lines=46> */
.L_x_3224:
        /* <DEDUP_REMOVED lines=34> */
.L_x_3223:
[----:B------:R-:W-:Y:S01]  /*21b0*/  UISETP.NE.AND UP0, UPT, UR13, -0x1, UPT ;  /* 0xffffffff0d00788c */ /* 0x000fe2000bf05270 */
[----:B------:R-:W-:Y:S01]  /*21c0*/  SHF.R.S32.HI R106, RZ, 0x1f, R104 ;  /* 0x0000001fff6a7819 */ /* 0x000fe20000011468 */
[----:B------:R-:W1:Y:S01]  /*21d0*/  S2R R30, SR_CTAID.X ;  /* 0x00000000001e7919 */ /* 0x000e620000002500 */
[----:B------:R-:W-:Y:S01]  /*21e0*/  USHF.R.S32.HI UR29, URZ, 0x1f, UR14 ;  /* 0x0000001f3f1d7899 */ /* 0x000fe2000801140e */
[----:B------:R-:W2:Y:S01]  /*21f0*/  S2UR UR25, SR_CgaCtaId ;  /* 0x00000000001979c3 */ /* 0x000ea20000008800 */
[CC--:B------:R-:W-:Y:S01]  /*2200*/  LEA.HI R3, R106.reuse, R104.reuse, RZ, 0x3 ;  /* 0x000000686a037211 */ /* 0x0c0fe200078f18ff */
[----:B------:R-:W-:Y:S01]  /*2210*/  ULDC.64 UR6, c[0x0][0x268] ;  /* 0x00009a0000067ab9 */ /* 0x000fe20000000a00 */
[----:B------:R-:W-:Y:S01]  /*2220*/  LEA.HI R24, R106, R104, RZ, 0x4 ;  /* 0x000000686a187211 */ /* 0x000fe200078f20ff */
        /* <DEDUP_REMOVED lines=26> */
[----:B------:R-:W-:Y:S01]  /*23d0*/  LOP3.LUT R0, R235, 0x38, R236, 0xf8, !PT ;  /* 0x00000038eb007812 */ /* 0x000fe200078ef8ec */
[----:B------:R-:W-:Y:S01]  /*23e0*/  @!UP0 UMOV UR32, UR34 ;  /* 0x0000002200208c82 */ /* 0x000fe20008000000 */
[----:B------:R-:W-:Y:S01]  /*23f0*/  IADD3.X R9, R21, UR28, RZ, P1, !PT ;  /* 0x0000001c15097c10 */ /* 0x000fe20008ffe4ff */
[----:B------:R-:W-:Y:S01]  /*2400*/  UIMAD UR28, UR14, UR5, UR29 ;  /* 0x000000050e1c72a4 */ /* 0x000fe2000f8e021d */
[----:B------:R-:W-:Y:S01]  /*2410*/  SHF.R.U32.HI R235, RZ, 0x3, R235 ;  /* 0x00000003ffeb7819 */ /* 0x000fe200000116eb */
[----:B------:R-:W-:Y:S01]  /*2420*/  UIADD3 UR5, -UR22, UR24, URZ ;  /* 0x0000001816057290 */ /* 0x000fe2000fffe13f */
[----:B------:R-:W-:Y:S01]  /*2430*/  LEA.HI R15, R15, R20, RZ, 0x3 ;  /* 0x000000140f0f7211 */ /* 0x000fe200078f18ff */
[----:B------:R-:W-:Y:S01]  /*2440*/  IMAD.U32 R26, RZ, RZ, UR4 ;  /* 0x00000004ff1a7e24 */ /* 0x000fe2000f8e00ff */
[----:B------:R-:W-:Y:S01]  /*2450*/  LOP3.LUT R235, R0, R235, RZ, 0x3c, !PT ;  /* 0x000000eb00eb7212 */ /* 0x000fe200078e3cff */
[----:B------:R-:W-:Y:S01]  /*2460*/  UMOV UR4, 0x400 ;  /* 0x0000040000047882 */ /* 0x000fe20000000000 */
[----:B------:R-:W-:Y:S01]  /*2470*/  LEA.HI R0, R106, R104, RZ, 0x6 ;  /* 0x000000686a007211 */ /* 0x000fe200078f30ff */
[----:B--2---:R-:W-:Y:S01]  /*2480*/  ULEA UR4, UR25, UR4, 0x18 ;  /* 0x0000000419047291 */ /* 0x004fe2000f8ec03f */
[----:B------:R-:W-:Y:S01]  /*2490*/  IADD3 R6, P0, R236, UR32, RZ ;  /* 0x00000020ec067c10 */ /* 0x000fe2000ff1e0ff */
[----:B------:R-:W-:Y:S01]  /*24a0*/  IMAD R4, R16, UR7, R4 ;  /* 0x0000000710047c24 */ /* 0x000fe2000f8e0204 */
[----:B------:R-:W-:Y:S01]  /*24b0*/  LOP3.LUT R2, R15, 0xfffffff8, RZ, 0xc0, !PT ;  /* 0xfffffff80f027812 */ /* 0x000fe200078ec0ff */
[----:B------:R-:W-:Y:S01]  /*24c0*/  IMAD.SHL.U32 R0, R0, 0x8, RZ ;  /* 0x0000000800007824 */ /* 0x000fe200078e00ff */
[----:B------:R-:W-:Y:S01]  /*24d0*/  ISETP.GE.AND P4, PT, R22, UR5, PT ;  /* 0x0000000516007c0c */ /* 0x000fe2000bf86270 */
[----:B------:R-:W-:Y:S01]  /*24e0*/  IMAD.WIDE.U32 R16, R16, UR6, R8 ;  /* 0x0000000610107c25 */ /* 0x000fe2000f8e0008 */
[----:B------:R-:W-:Y:S01]  /*24f0*/  IADD3.X R7, R21, UR13, RZ, P0, !PT ;  /* 0x0000000d15077c10 */ /* 0x000fe200087fe4ff */
[----:B------:R-:W-:Y:S01]  /*2500*/  UIADD3 UR13, UR17, -0x1, URZ ;  /* 0xffffffff110d7890 */ /* 0x000fe2000fffe03f */
[----:B------:R-:W-:Y:S01]  /*2510*/  IADD3 R170, P1, R22, UR9, RZ ;  /* 0x0000000916aa7c10 */ /* 0x000fe2000ff3e0ff */
[----:B------:R-:W-:Y:S01]  /*2520*/  IMAD.IADD R20, R20, 0x1, -R2 ;  /* 0x0000000114147824 */ /* 0x000fe200078e0a02 */
[----:B------:R-:W-:Y:S01]  /*2530*/  ISETP.GE.AND P0, PT, R25, UR5, PT ;  /* 0x0000000519007c0c */ /* 0x000fe2000bf06270 */
[----:B------:R-:W-:Y:S01]  /*2540*/  IMAD.WIDE.U32 R26, R26, UR14, R6 ;  /* 0x0000000e1a1a7c25 */ /* 0x000fe2000f8e0006 */
[----:B------:R-:W-:Y:S01]  /*2550*/  IADD3 R32, P3, R236, R32, RZ ;  /* 0x00000020ec207210 */ /* 0x000fe20007f7e0ff */
[----:B------:R-:W-:Y:S01]  /*2560*/  USHF.L.U32 UR16, UR13, 0x6, URZ ;  /* 0x000000060d107899 */ /* 0x000fe2000800063f */
[----:B------:R-:W-:Y:S01]  /*2570*/  LOP3.LUT R235, R235, 0xfffffe00, R0, 0xf8, !PT ;  /* 0xfffffe00ebeb7812 */ /* 0x000fe200078ef800 */
[----:B------:R-:W-:Y:S01]  /*2580*/  IMAD.MOV.U32 R2, RZ, RZ, 0x10 ;  /* 0x00000010ff027424 */ /* 0x000fe200078e00ff */
[----:B------:R-:W-:Y:S01]  /*2590*/  IADD3.X R14, R23, UR8, RZ, P1, !PT ;  /* 0x00000008170e7c10 */ /* 0x000fe20008ffe4ff */
[----:B------:R-:W-:Y:S01]  /*25a0*/  IMAD.MOV.U32 R0, RZ, RZ, 0x20 ;  /* 0x00000020ff007424 */ /* 0x000fe200078e00ff */
[----:B------:R-:W-:Y:S01]  /*25b0*/  R2P PR, R20, 0x6 ;  /* 0x0000000614007804 */ /* 0x000fe20000000000 */
[----:B------:R-:W-:Y:S01]  /*25c0*/  UIADD3 UR14, -UR16, UR23, URZ ;  /* 0x00000017100e7290 */ /* 0x000fe2000fffe13f */
        /* <DEDUP_REMOVED lines=53> */
.L_x_3226:
[----:B------:R-:W-:Y:S05]  /*2920*/  BSYNC B0 ;  /* 0x0000000000007941 */ /* 0x000fea0003800000 */
.L_x_3225:
[----:B------:R-:W-:Y:S01]  /*2930*/  IMAD.X R33, R21, 0x1, R19, P3 ;  /* 0x0000000115217824 */ /* 0x000fe200018e0613 */
[C---:B------:R-:W-:Y:S01]  /*2940*/  IADD3 R18, R22.reuse, 0x30, RZ ;  /* 0x0000003016127810 */ /* 0x040fe20007ffe0ff */
[----:B------:R-:W-:Y:S01]  /*2950*/  IMAD R165, R23, UR10, RZ ;  /* 0x0000000a17a57c24 */ /* 0x000fe2000f8e02ff */
[----:B------:R-:W-:Y:S01]  /*2960*/  SHF.R.S32.HI R21, RZ, 0x4, R24 ;  /* 0x00000004ff157819 */ /* 0x000fe20000011418 */
[C---:B------:R-:W-:Y:S01]  /*2970*/  VIADD R19, R22.reuse, 0x20 ;  /* 0x0000002016137836 */ /* 0x040fe20000000000 */
[----:B------:R-:W-:Y:S01]  /*2980*/  BSSY B0, `(.L_x_3227) ;  /* 0x000003b000007945 */ /* 0x000fe20003800000 */
[C---:B------:R-:W-:Y:S01]  /*2990*/  IMAD.WIDE.U32 R32, R22.reuse, UR10, R32 ;  /* 0x0000000a16207c25 */ /* 0x040fe2000f8e0020 */
        /* <DEDUP_REMOVED lines=57> */
.L_x_3228:
[----:B------:R-:W-:Y:S05]  /*2d30*/  BSYNC B0 ;  /* 0x0000000000007941 */ /* 0x000fea0003800000 */
.L_x_3227:
        /* <DEDUP_REMOVED lines=49> */
.L_x_3230:
[----:B------:R-:W-:Y:S05]  /*3050*/  BSYNC B0 ;  /* 0x0000000000007941 */ /* 0x000fea0003800000 */
.L_x_3229:
        /* <DEDUP_REMOVED lines=10> */
[----:B------:R-:W-:-:S04]  /*3100*/  IMAD.WIDE.U32 R28, R25, UR6, R28 ;  /* 0x00000006191c7c25 */ /* 0x000fc8000f8e001c */
[----:B------:R-:W-:-:S04]  /*3110*/  IMAD R27, R27, UR6, RZ ;  /* 0x000000061b1b7c24 */ /* 0x000fc8000f8e02ff */
        /* <DEDUP_REMOVED lines=36> */
.L_x_3232:
[----:B------:R-:W-:Y:S05]  /*3360*/  BSYNC B0 ;  /* 0x0000000000007941 */ /* 0x000fea0003800000 */
.L_x_3231:
        /* <DEDUP_REMOVED lines=40> */
.L_x_3234:
[----:B------:R-:W-:Y:S05]  /*35f0*/  BSYNC B0 ;  /* 0x0000000000007941 */ /* 0x000fea0003800000 */
.L_x_3233:
[----:B-1234-:R-:W-:Y:S01]  /*3600*/  IMAD.SHL.U32 R8, R3, 0x40, RZ ;  /* 0x0000004003087824 */ /* 0x01efe200078e00ff */
[C---:B------:R-:W-:Y:S01]  /*3610*/  ISETP.GE.AND P0, PT, R22.reuse, UR14, PT ;  /* 0x0000000e16007c0c */ /* 0x040fe2000bf06270 */
[----:B------:R-:W-:Y:S01]  /*3620*/  IMAD.SHL.U32 R22, R22, 0x8, RZ ;  /* 0x0000000816167824 */ /* 0x000fe200078e00ff */
[----:B------:R-:W-:Y:S01]  /*3630*/  LOP3.LUT R24, R24, 0xfffffffe, RZ, 0xc0, !PT ;  /* 0xfffffffe18187812 */ /* 0x000fe200078ec0ff */
[----:B------:R-:W-:Y:S01]  /*3640*/  USHF.L.U64.HI UR25, UR10, 0x4, UR11 ;  /* 0x000000040a197899 */ /* 0x000fe2000801020b */
[----:B------:R-:W-:Y:S01]  /*3650*/  LOP3.LUT R8, R8, 0x1c0, RZ, 0xc0, !PT ;  /* 0x000001c008087812 */ /* 0x000fe200078ec0ff */
[----:B------:R-:W-:Y:S01]  /*3660*/  USHF.L.U32 UR28, UR10, 0x4, URZ ;  /* 0x000000040a1c7899 */ /* 0x000fe2000800063f */
[----:B------:R-:W-:Y:S01]  /*3670*/  BSSY B0, `(.L_x_3235) ;  /* 0x0000030000007945 */ /* 0x000fe20003800000 */
[----:B------:R-:W-:Y:S01]  /*3680*/  IMAD.IADD R233, R21, 0x1, -R24 ;  /* 0x0000000115e97824 */ /* 0x000fe200078e0a18 */
[----:B------:R-:W-:Y:S01]  /*3690*/  ISETP.GE.AND P5, PT, R19, UR14, PT ;  /* 0x0000000e13007c0c */ /* 0x000fe2000bfa6270 */
        /* <DEDUP_REMOVED lines=45> */
.L_x_3236:
[----:B------:R-:W-:Y:S05]  /*3970*/  BSYNC B0 ;  /* 0x0000000000007941 */ /* 0x000fea0003800000 */
.L_x_3235:
        /* <DEDUP_REMOVED lines=45> */
.L_x_3238:
[----:B------:R-:W-:Y:S05]  /*3c50*/  BSYNC B0 ;  /* 0x0000000000007941 */ /* 0x000fea0003800000 */
.L_x_3237:
        /* <DEDUP_REMOVED lines=46> */
.L_x_3240:
[----:B------:R-:W-:Y:S05]  /*3f40*/  BSYNC B0 ;  /* 0x0000000000007941 */ /* 0x000fea0003800000 */
.L_x_3239:
        /* <DEDUP_REMOVED lines=70> */
.L_x_3242:
[----:B------:R-:W-:Y:S05]  /*43b0*/  BSYNC B0 ;  /* 0x0000000000007941 */ /* 0x000fea0003800000 */
.L_x_3241:
        /* <DEDUP_REMOVED lines=11> */
[----:B--2---:R-:W-:Y:S01]  /*4470*/  IMAD.U32 R11, RZ, RZ, UR30 ;  /* 0x0000001eff0b7e24 */ /* 0x004fe2000f8e00ff */
[----:B------:R-:W-:Y:S01]  /*4480*/  ISETP.GE.AND P2, PT, R6, UR31, PT ;  /* 0x0000001f06007c0c */ /* 0x000fe2000bf46270 */
[----:B------:R-:W-:Y:S02]  /*4490*/  IMAD.U32 R10, RZ, RZ, UR29 ;  /* 0x0000001dff0a7e24 */ /* 0x000fe4000f8e00ff */
[----:B---3--:R-:W-:Y:S02]  /*44a0*/  IMAD.U32 R9, RZ, RZ, UR30 ;  /* 0x0000001eff097e24 */ /* 0x008fe4000f8e00ff */
        /* <DEDUP_REMOVED lines=35> */
.L_x_3244:
[----:B------:R-:W-:Y:S05]  /*46e0*/  BSYNC B0 ;  /* 0x0000000000007941 */ /* 0x000fea0003800000 */
.L_x_3243:
        /* <DEDUP_REMOVED lines=45> */
.L_x_3246:
[----:B------:R-:W-:Y:S05]  /*49c0*/  BSYNC B0 ;  /* 0x0000000000007941 */ /* 0x000fea0003800000 */
.L_x_3245:
        /* <DEDUP_REMOVED lines=59> */
.L_x_3248:
[----:B------:R-:W-:Y:S05]  /*4d80*/  BSYNC B0 ;  /* 0x0000000000007941 */ /* 0x000fea0003800000 */
.L_x_3247:
[----:B------:R-:W-:Y:S01]  /*4d90*/  LDSM.16.M88.4 R24, [R234] ;  /* 0x00000000ea18783b */ /* 0x000fe20000000200 */
[----:B------:R-:W-:Y:S01]  /*4da0*/  R2P PR, R3, 0x6 ;  /* 0x0000000603007804 */ /* 0x000fe20000000000 */
[----:B------:R-:W-:Y:S01]  /*4db0*/  ULDC UR14, c[0x0][0x39c] ;  /* 0x0000e700000e7ab9 */ /* 0x000fe20000000800 */
[C---:B------:R-:W-:Y:S01]  /*4dc0*/  IADD3 R3, R233.reuse, 0x8000, RZ ;  /* 0x00008000e9037810 */ /* 0x040fe20007ffe0ff */
[----:B------:R-:W5:Y:S01]  /*4dd0*/  LDSM.16.M88.4 R28, [R233+0x8000] ;  /* 0x00800000e91c783b */ /* 0x000f620000000200 */
[----:B------:R-:W-:Y:S01]  /*4de0*/  IADD3 R231, R233, 0x8020, RZ ;  /* 0x00008020e9e77810 */ /* 0x000fe20007ffe0ff */
[----:B------:R-:W-:Y:S01]  /*4df0*/  UISETP.GT.AND UP0, UPT, UR13, UR12, UPT ;  /* 0x0000000c0d00728c */ /* 0x000fe2000bf04270 */
[-C--:B------:R-:W-:Y:S01]  /*4e00*/  LEA R232, R2, R234.reuse, 0x1 ;  /* 0x000000ea02e87211 */ /* 0x080fe200078e08ff */
[----:B------:R-:W3:Y:S01]  /*4e10*/  LDSM.16.M88.4 R52, [R233+0x9000] ;  /* 0x00900000e934783b */ /* 0x000ee20000000200 */
[C---:B------:R-:W-:Y:S01]  /*4e20*/  LEA R230, R0.reuse, R234, 0x1 ;  /* 0x000000ea00e67211 */ /* 0x040fe200078e08ff */
[----:B------:R-:W-:Y:S01]  /*4e30*/  UIADD3 UR31, UR23, 0x1, -UR24 ;  /* 0x00000001171f7890 */ /* 0x000fe2000fffe818 */
[----:B------:R-:W-:Y:S01]  /*4e40*/  LEA R229, R0, R232, 0x1 ;  /* 0x000000e800e57211 */ /* 0x000fe200078e08ff */
[----:B------:R-:W-:Y:S01]  /*4e50*/  LDSM.16.M88.4 R36, [R232] ;  /* 0x00000000e824783b */ /* 0x000fe20000000200 */
[----:B------:R-:W-:Y:S01]  /*4e60*/  LEA R240, R105, UR22, 0x4 ;  /* 0x0000001669f07c11 */ /* 0x000fe2000f8e20ff */
[----:B------:R-:W-:Y:S01]  /*4e70*/  UIADD3 UR22, UR31, UR18, URZ ;  /* 0x000000121f167290 */ /* 0x000fe2000fffe03f */
[----:B------:R-:W-:Y:S01]  /*4e80*/  @P1 IADD3 R231, R3, -0x20, RZ ;  /* 0xffffffe003e71810 */ /* 0x000fe20007ffe0ff */
[----:B------:R-:W-:Y:S01]  /*4e90*/  IMAD.MOV.U32 R3, RZ, RZ, 0x40 ;  /* 0x00000040ff037424 */ /* 0x000fe200078e00ff */
[----:B------:R-:W-:Y:S01]  /*4ea0*/  LDSM.16.M88.4 R60, [R233+0x8800] ;  /* 0x00880000e93c783b */ /* 0x000fe20000000200 */
[----:B------:R-:W-:Y:S01]  /*4eb0*/  PLOP3.LUT P6, PT, PT, PT, UP0, 0x80, 0x0 ;  /* 0x000000000000781c */ /* 0x000fe20003fcf008 */
[----:B------:R-:W-:Y:S01]  /*4ec0*/  IMAD.U32 R239, RZ, RZ, UR23 ;  /* 0x00000017ffef7e24 */ /* 0x000fe2000f8e00ff */
[----:B------:R-:W-:Y:S01]  /*4ed0*/  UIADD3 UR19, UR23, -UR19, -UR24 ;  /* 0x8000001317137290 */ /* 0x000fe2000fffe818 */
[----:B------:R-:W4:Y:S01]  /*4ee0*/  LDSM.16.M88.4 R68, [R231] ;  /* 0x00000000e744783b */ /* 0x000f220000000200 */
[----:B------:R-:W-:Y:S01]  /*4ef0*/  SEL R3, R3, 0xffffffc0, !P2 ;  /* 0xffffffc003037807 */ /* 0x000fe20005000000 */
[----:B------:R-:W-:Y:S01]  /*4f00*/  VIADD R222, R231, 0x1000 ;  /* 0x00001000e7de7836 */ /* 0x000fe20000000000 */
[----:B------:R-:W-:Y:S01]  /*4f10*/  MOV R237, UR31 ;  /* 0x0000001f00ed7c02 */ /* 0x000fe20008000f00 */
[----:B------:R-:W-:Y:S01]  /*4f20*/  LDSM.16.M88.4 R76, [R230] ;  /* 0x00000000e64c783b */ /* 0x000fe20000000200 */
[----:B------:R-:W-:Y:S01]  /*4f30*/  IADD3 R227, R233, R3, RZ ;  /* 0x00000003e9e37210 */ /* 0x000fe20007ffe0ff */
[----:B------:R-:W-:Y:S01]  /*4f40*/  IMAD.IADD R220, R3, 0x1, R231 ;  /* 0x0000000103dc7824 */ /* 0x000fe200078e02e7 */
[----:B------:R-:W-:Y:S01]  /*4f50*/  SHF.L.U32 R241, R104, 0x1, RZ ;  /* 0x0000000168f17819 */ /* 0x000fe200000006ff */
[----:B------:R-:W1:Y:S01]  /*4f60*/  LDSM.16.M88.4 R64, [R233+0x9800] ;  /* 0x00980000e940783b */ /* 0x000e620000000200 */
[C---:B------:R-:W-:Y:S01]  /*4f70*/  IADD3 R223, R231.reuse, 0x800, RZ ;  /* 0x00000800e7df7810 */ /* 0x040fe20007ffe0ff */
[----:B------:R-:W-:Y:S01]  /*4f80*/  VIADD R217, R231, 0x3000 ;  /* 0x00003000e7d97836 */ /* 0x000fe20000000000 */
[----:B------:R-:W-:Y:S01]  /*4f90*/  LOP3.LUT R241, R241, 0x6, RZ, 0xc0, !PT ;  /* 0x00000006f1f17812 */ /* 0x000fe200078ec0ff */
[----:B------:R-:W1:Y:S01]  /*4fa0*/  LDSM.16.M88.4 R84, [R227+0x8000] ;  /* 0x00800000e354783b */ /* 0x000e620000000200 */
[C---:B------:R-:W-:Y:S01]  /*4fb0*/  IADD3 R221, R231.reuse, 0x1800, RZ ;  /* 0x00001800e7dd7810 */ /* 0x040fe20007ffe0ff */
[C---:B------:R-:W-:Y:S01]  /*4fc0*/  VIADD R212, R231.reuse, 0x5800 ;  /* 0x00005800e7d47836 */ /* 0x040fe20000000000 */
[C---:B------:R-:W-:Y:S01]  /*4fd0*/  IADD3 R219, R231.reuse, 0x2000, RZ ;  /* 0x00002000e7db7810 */ /* 0x040fe20007ffe0ff */
[----:B------:R-:W1:Y:S01]  /*4fe0*/  LDSM.16.M88.4 R44, [R231+0x1000] ;  /* 0x00100000e72c783b */ /* 0x000e620000000200 */
[----:B------:R-:W-:-:S02]  /*4ff0*/  IADD3 R218, R231, 0x2800, RZ ;  /* 0x00002800e7da7810 */ /* 0x000fc40007ffe0ff */
[C---:B------:R-:W-:Y:S01]  /*5000*/  IADD3 R216, R231.reuse, 0x3800, RZ ;  /* 0x00003800e7d87810 */ /* 0x040fe20007ffe0ff */
[----:B------:R-:W1:Y:S01]  /*5010*/  LDSM.16.M88.4 R32, [R231+0x800] ;  /* 0x00080000e720783b */ /* 0x000e620000000200 */
[C---:B------:R-:W-:Y:S01]  /*5020*/  IADD3 R215, R231.reuse, 0x4000, RZ ;  /* 0x00004000e7d77810 */ /* 0x040fe20007ffe0ff */
[C---:B-----5:R-:W-:Y:S02]  /*5030*/  HMMA.16816.F32 R16, R24.reuse, R28, RZ ;  /* 0x0000001c1810723c */ /* 0x060fe400000018ff */
[----:B--2---:R-:W-:Y:S01]  /*5040*/  LDSM.16.M88.4 R12, [R229] ;  /* 0x00000000e50c783b */ /* 0x004fe20000000200 */
[C---:B------:R-:W-:Y:S02]  /*5050*/  IADD3 R214, R231.reuse, 0x4800, RZ ;  /* 0x00004800e7d67810 */ /* 0x040fe40007ffe0ff */
[C---:B------:R-:W-:Y:S01]  /*5060*/  IADD3 R213, R231.reuse, 0x5000, RZ ;  /* 0x00005000e7d57810 */ /* 0x040fe20007ffe0ff */
[----:B------:R-:W2:Y:S01]  /*5070*/  LDSM.16.M88.4 R72, [R220] ;  /* 0x00000000dc48783b */ /* 0x000ea20000000200 */
[----:B---3--:R-:W-:Y:S01]  /*5080*/  HMMA.16816.F32 R56, R24, R52, RZ ;  /* 0x000000341838723c */ /* 0x008fe200000018ff */
[----:B------:R-:W-:-:S02]  /*5090*/  IADD3 R211, R231, 0x6000, RZ ;  /* 0x00006000e7d37810 */ /* 0x000fc40007ffe0ff */
[----:B------:R-:W3:Y:S01]  /*50a0*/  LDSM.16.M88.4 R48, [R231+0x1800] ;  /* 0x00180000e730783b */ /* 0x000ee20000000200 */
[C---:B------:R-:W-:Y:S02]  /*50b0*/  IADD3 R210, R231.reuse, 0x6800, RZ ;  /* 0x00006800e7d27810 */ /* 0x040fe40007ffe0ff */
[C---:B------:R-:W-:Y:S01]  /*50c0*/  HMMA.16816.F32 R28, R24.reuse, R30, RZ ;  /* 0x0000001e181c723c */ /* 0x040fe200000018ff */
[----:B------:R-:W5:Y:S01]  /*50d0*/  LDSM.16.M88.4 R20, [R227+0x9000] ;  /* 0x00900000e314783b */ /* 0x000f620000000200 */
[C---:B------:R-:W-:Y:S02]  /*50e0*/  IADD3 R209, R231.reuse, 0x7000, RZ ;  /* 0x00007000e7d17810 */ /* 0x040fe40007ffe0ff */
[----:B------:R-:W-:Y:S01]  /*50f0*/  IADD3 R208, R231, 0x7800, RZ ;  /* 0x00007800e7d07810 */ /* 0x000fe20007ffe0ff */
[----:B------:R-:W5:Y:S01]  /*5100*/  LDSM.16.M88.4 R8, [R227+0x8800] ;  /* 0x00880000e308783b */ /* 0x000f620000000200 */
[----:B------:R-:W-:Y:S03]  /*5110*/  HMMA.16816.F32 R52, R24, R54, RZ ;  /* 0x000000361834723c */ /* 0x000fe600000018ff */
[----:B------:R-:W-:Y:S03]  /*5120*/  LDSM.16.M88.4 R88, [R233+0xa000] ;  /* 0x00a00000e958783b */ /* 0x000fe60000000200 */
[----:B----4-:R-:W-:Y:S01]  /*5130*/  HMMA.16816.F32 R16, R36, R68, R16 ;  /* 0x000000442410723c */ /* 0x010fe20000001810 */
[----:B------:R-:W-:Y:S04]  /*5140*/  LDSM.16.M88.4 R96, [R231+0x6000] ;  /* 0x00600000e760783b */ /* 0x000fe80000000200 */
[----:B------:R-:W-:Y:S01]  /*5150*/  LDSM.16.M88.4 R92, [R227+0xd000] ;  /* 0x00d00000e35c783b */ /* 0x000fe20000000200 */
[C---:B------:R-:W-:Y:S03]  /*5160*/  HMMA.16816.F32 R40, R24.reuse, R60, RZ ;  /* 0x0000003c1828723c */ /* 0x040fe600000018ff */
[----:B------:R-:W-:Y:S03]  /*5170*/  LDSM.16.M88.4 R100, [R220+0x4800] ;  /* 0x00480000dc64783b */ /* 0x000fe60000000200 */
[C---:B------:R-:W-:Y:S01]  /*5180*/  HMMA.16816.F32 R60, R24.reuse, R62, RZ ;  /* 0x0000003e183c723c */ /* 0x040fe200000018ff */
[----:B------:R-:W0:Y:S05]  /*5190*/  LDGDEPBAR ;  /* 0x00000000000079af */ /* 0x000e2a0000000000 */
[----:B-1----:R-:W-:Y:S06]  /*51a0*/  HMMA.16816.F32 R80, R24, R64, RZ ;  /* 0x000000401850723c */ /* 0x002fec00000018ff */
[----:B------:R-:W-:Y:S06]  /*51b0*/  HMMA.16816.F32 R16, R76, R84, R16 ;  /* 0x000000544c10723c */ /* 0x000fec0000001810 */
[----:B------:R-:W-:Y:S01]  /*51c0*/  HMMA.16816.F32 R24, R24, R66, RZ ;  /* 0x000000421818723c */ /* 0x000fe200000018ff */
[----:B------:R-:W-:Y:S05]  /*51d0*/  LDSM.16.M88.4 R64, [R220+0x1000] ;  /* 0x00100000dc40783b */ /* 0x000fea0000000200 */
[C---:B------:R-:W-:Y:S01]  /*51e0*/  HMMA.16816.F32 R28, R36.reuse, R70, R28 ;  /* 0x00000046241c723c */ /* 0x040fe2000000181c */
[----:B------:R-:W-:Y:S05]  /*51f0*/  LDSM.16.M88.4 R68, [R227+0x9800] ;  /* 0x00980000e344783b */ /* 0x000fea0000000200 */
[C---:B------:R-:W-:Y:S06]  /*5200*/  HMMA.16816.F32 R56, R36.reuse, R44, R56 ;  /* 0x0000002c2438723c */ /* 0x040fec0000001838 */
[C---:B------:R-:W-:Y:S01]  /*5210*/  HMMA.16816.F32 R52, R36.reuse, R46, R52 ;  /* 0x0000002e2434723c */ /* 0x040fe20000001834 */
[----:B------:R-:W1:Y:S05]  /*5220*/  LDSM.16.M88.4 R44, [R234+0x2000] ;  /* 0x00200000ea2c783b */ /* 0x000e6a0000000200 */
[C---:B------:R-:W-:Y:S06]  /*5230*/  HMMA.16816.F32 R40, R36.reuse, R32, R40 ;  /* 0x000000202428723c */ /* 0x040fec0000001828 */
[----:B------:R-:W-:Y:S01]  /*5240*/  HMMA.16816.F32 R60, R36, R34, R60 ;  /* 0x00000022243c723c */ /* 0x000fe2000000183c */
[----:B------:R-:W4:Y:S05]  /*5250*/  LDSM.16.M88.4 R32, [R220+0x800] ;  /* 0x00080000dc20783b */ /* 0x000f2a0000000200 */
[----:B--2---:R-:W-:Y:S06]  /*5260*/  HMMA.16816.F32 R16, R12, R72, R16 ;  /* 0x000000480c10723c */ /* 0x004fec0000001810 */
[C---:B---3--:R-:W-:Y:S06]  /*5270*/  HMMA.16816.F32 R80, R36.reuse, R48, R80 ;  /* 0x000000302450723c */ /* 0x048fec0000001850 */
[----:B------:R-:W-:Y:S01]  /*5280*/  HMMA.16816.F32 R36, R36, R50, R24 ;  /* 0x000000322424723c */ /* 0x000fe20000001818 */
[----:B------:R-:W-:Y:S04]  /*5290*/  LDSM.16.M88.4 R48, [R220+0x1800] ;  /* 0x00180000dc30783b */ /* 0x000fe80000000200 */
[----:B------:R-:W-:Y:S01]  /*52a0*/  LDSM.16.M88.4 R24, [R233+0xb000] ;  /* 0x00b00000e918783b */ /* 0x000fe20000000200 */
[C---:B------:R-:W-:Y:S03]  /*52b0*/  HMMA.16816.F32 R28, R76.reuse, R86, R28 ;  /* 0x000000564c1c723c */ /* 0x040fe6000000181c */
[----:B------:R-:W-:Y:S03]  /*52c0*/  LDSM.16.M88.4 R84, [R231+0x2000] ;  /* 0x00200000e754783b */ /* 0x000fe60000000200 */
[C---:B-----5:R-:W-:Y:S06]  /*52d0*/  HMMA.16816.F32 R56, R76.reuse, R20, R56 ;  /* 0x000000144c38723c */ /* 0x060fec0000001838 */
        /* <DEDUP_REMOVED lines=15> */
[C---:B----4-:R-:W-:Y:S06]  /*53d0*/  HMMA.16816.F32 R40, R12.reuse, R32, R40 ;  /* 0x000000200c28723c */ /* 0x050fec0000001828 */
        /* <DEDUP_REMOVED lines=11> */
[----:B------:R-:W2:Y:S05]  /*5490*/  LDSM.16.M88.4 R24, [R229+0x2000] ;  /* 0x00200000e518783b */ /* 0x000eaa0000000200 */
[C---:B---3--:R-:W-:Y:S06]  /*54a0*/  HMMA.16816.F32 R40, R44.reuse, R8, R40 ;  /* 0x000000082c28723c */ /* 0x048fec0000001828 */
        /* <DEDUP_REMOVED lines=9> */
[C---:B----4-:R-:W-:Y:S06]  /*5540*/  HMMA.16816.F32 R56, R20.reuse, R32, R56 ;  /* 0x000000201438723c */ /* 0x050fec0000001838 */
        /* <DEDUP_REMOVED lines=34> */
[----:B------:R-:W2:Y:S04]  /*5770*/  LDSM.16.M88.4 R24, [R220+0x4000] ;  /* 0x00400000dc18783b */ /* 0x000ea80000000200 */
[----:B------:R-:W-:Y:S01]  /*5780*/  LDSM.16.M88.4 R64, [R227+0xc800] ;  /* 0x00c80000e340783b */ /* 0x000fe20000000200 */
[C---:B------:R-:W-:Y:S03]  /*5790*/  HMMA.16816.F32 R28, R32.reuse, R70, R28 ;  /* 0x00000046201c723c */ /* 0x040fe6000000181c */
[----:B------:R-:W-:Y:S03]  /*57a0*/  LDSM.16.M88.4 R68, [R220+0x5000] ;  /* 0x00500000dc44783b */ /* 0x000fe60000000200 */
[C---:B---3--:R-:W-:Y:S06]  /*57b0*/  HMMA.16816.F32 R40, R32.reuse, R12, R40 ;  /* 0x0000000c2028723c */ /* 0x048fec0000001828 */
[----:B------:R-:W-:Y:S01]  /*57c0*/  HMMA.16816.F32 R60, R32, R14, R60 ;  /* 0x0000000e203c723c */ /* 0x000fe2000000183c */
[----:B------:R-:W3:Y:S05]  /*57d0*/  LDSM.16.M88.4 R12, [R231+0x4800] ;  /* 0x00480000e70c783b */ /* 0x000eea0000000200 */
[----:B-1----:R-:W-:Y:S06]  /*57e0*/  HMMA.16816.F32 R16, R88, R36, R16 ;  /* 0x000000245810723c */ /* 0x002fec0000001810 */
[C---:B------:R-:W-:Y:S06]  /*57f0*/  HMMA.16816.F32 R56, R32.reuse, R20, R56 ;  /* 0x000000142038723c */ /* 0x040fec0000001838 */
[C---:B------:R-:W-:Y:S01]  /*5800*/  HMMA.16816.F32 R52, R32.reuse, R22, R52 ;  /* 0x000000162034723c */ /* 0x040fe20000001834 */
[----:B------:R-:W1:Y:S05]  /*5810*/  LDSM.16.M88.4 R20, [R231+0x5000] ;  /* 0x00500000e714783b */ /* 0x000e6a0000000200 */
[----:B----4-:R-:W-:Y:S06]  /*5820*/  HMMA.16816.F32 R80, R32, R44, R80 ;  /* 0x0000002c2050723c */ /* 0x010fec0000001850 */
[----:B------:R-:W-:Y:S01]  /*5830*/  HMMA.16816.F32 R28, R8, R50, R28 ;  /* 0x00000032081c723c */ /* 0x000fe2000000181c */
[----:B------:R-:W-:Y:S05]  /*5840*/  LDSM.16.M88.4 R48, [R234+0x6000] ;  /* 0x00600000ea30783b */ /* 0x000fea0000000200 */
[----:B------:R-:W-:Y:S01]  /*5850*/  HMMA.16816.F32 R76, R32, R46, R76 ;  /* 0x0000002e204c723c */ /* 0x000fe2000000184c */
[----:B------:R-:W4:Y:S04]  /*5860*/  LDSM.16.M88.4 R32, [R233+0xe000] ;  /* 0x00e00000e920783b */ /* 0x000f280000000200 */
[----:B------:R-:W-:Y:S01]  /*5870*/  LDSM.16.M88.4 R44, [R233+0xe800] ;  /* 0x00e80000e92c783b */ /* 0x000fe20000000200 */
[----:B--2---:R-:W-:Y:S06]  /*5880*/  HMMA.16816.F32 R16, R72, R24, R16 ;  /* 0x000000184810723c */ /* 0x004fec0000001810 */
[----:B---3--:R-:W-:Y:S06]  /*5890*/  HMMA.16816.F32 R40, R8, R12, R40 ;  /* 0x0000000c0828723c */ /* 0x008fec0000001828 */
[----:B------:R-:W-:Y:S01]  /*58a0*/  HMMA.16816.F32 R28, R88, R38, R28 ;  /* 0x00000026581c723c */ /* 0x000fe2000000181c */
[----:B------:R-:W2:Y:S05]  /*58b0*/  LDSM.16.M88.4 R36, [R232+0x6000] ;  /* 0x00600000e824783b */ /* 0x000eaa0000000200 */
[C---:B------:R-:W-:Y:S01]  /*58c0*/  HMMA.16816.F32 R60, R8.reuse, R14, R60 ;  /* 0x0000000e083c723c */ /* 0x040fe2000000183c */
[----:B------:R-:W3:Y:S05]  /*58d0*/  LDSM.16.M88.4 R12, [R231+0x5800] ;  /* 0x00580000e70c783b */ /* 0x000eea0000000200 */
[C---:B-1----:R-:W-:Y:S06]  /*58e0*/  HMMA.16816.F32 R56, R8.reuse, R20, R56 ;  /* 0x000000140838723c */ /* 0x042fec0000001838 */
[----:B------:R-:W-:Y:S01]  /*58f0*/  HMMA.16816.F32 R52, R8, R22, R52 ;  /* 0x000000160834723c */ /* 0x000fe20000001834 */
[----:B------:R-:W-:Y:S05]  /*5900*/  LDSM.16.M88.4 R20, [R227+0xe000] ;  /* 0x00e00000e314783b */ /* 0x000fea0000000200 */
[----:B----4-:R-:W-:Y:S06]  /*5910*/  HMMA.16816.F32 R16, R48, R32, R16 ;  /* 0x000000203010723c */ /* 0x010fec0000001810 */
[----:B------:R-:W-:Y:S01]  /*5920*/  HMMA.16816.F32 R28, R72, R26, R28 ;  /* 0x0000001a481c723c */ /* 0x000fe2000000181c */
[----:B------:R-:W1:Y:S05]  /*5930*/  LDSM.16.M88.4 R24, [R230+0x6000] ;  /* 0x00600000e618783b */ /* 0x000e6a0000000200 */
[C---:B------:R-:W-:Y:S06]  /*5940*/  HMMA.16816.F32 R40, R88.reuse, R64, R40 ;  /* 0x000000405828723c */ /* 0x040fec0000001828 */
[----:B------:R-:W-:Y:S01]  /*5950*/  HMMA.16816.F32 R60, R88, R66, R60 ;  /* 0x00000042583c723c */ /* 0x000fe2000000183c */
[----:B------:R-:W-:Y:S05]  /*5960*/  LDSM.16.M88.4 R64, [R220+0x5800] ;  /* 0x00580000dc40783b */ /* 0x000fea0000000200 */
[----:B--2---:R-:W-:Y:S06]  /*5970*/  HMMA.16816.F32 R16, R36, R96, R16 ;  /* 0x000000602410723c */ /* 0x004fec0000001810 */
[C---:B---3--:R-:W-:Y:S06]  /*5980*/  HMMA.16816.F32 R80, R8.reuse, R12, R80 ;  /* 0x0000000c0850723c */ /* 0x048fec0000001850 */
[----:B------:R-:W-:Y:S01]  /*5990*/  HMMA.16816.F32 R76, R8, R14, R76 ;  /* 0x0000000e084c723c */ /* 0x000fe2000000184c */
[----:B------:R-:W-:Y:S04]  /*59a0*/  LDSM.16.M88.4 R12, [R229+0x6000] ;  /* 0x00600000e50c783b */ /* 0x000fe80000000200 */
[----:B------:R-:W2:Y:S01]  /*59b0*/  LDSM.16.M88.4 R8, [R220+0x6000] ;  /* 0x00600000dc08783b */ /* 0x000ea20000000200 */
[----:B------:R-:W-:Y:S03]  /*59c0*/  HMMA.16816.F32 R28, R48, R34, R28 ;  /* 0x00000022301c723c */ /* 0x000fe6000000181c */
[----:B------:R-:W-:Y:S03]  /*59d0*/  LDSM.16.M88.4 R32, [R231+0x6800] ;  /* 0x00680000e720783b */ /* 0x000fe60000000200 */
[----:B-1----:R-:W-:Y:S06]  /*59e0*/  HMMA.16816.F32 R16, R24, R20, R16 ;  /* 0x000000141810723c */ /* 0x002fec0000001810 */
[C---:B------:R-:W-:Y:S06]  /*59f0*/  HMMA.16816.F32 R80, R88.reuse, R84, R80 ;  /* 0x000000545850723c */ /* 0x040fec0000001850 */
[C---:B------:R-:W-:Y:S06]  /*5a00*/  HMMA.16816.F32 R56, R88.reuse, R92, R56 ;  /* 0x0000005c5838723c */ /* 0x040fec0000001838 */
[C---:B------:R-:W-:Y:S01]  /*5a10*/  HMMA.16816.F32 R52, R88.reuse, R94, R52 ;  /* 0x0000005e5834723c */ /* 0x040fe20000001834 */
[----:B------:R-:W1:Y:S05]  /*5a20*/  LDSM.16.M88.4 R92, [R233+0xf000] ;  /* 0x00f00000e95c783b */ /* 0x000e6a0000000200 */
[----:B------:R-:W-:Y:S01]  /*5a30*/  HMMA.16816.F32 R84, R88, R86, R76 ;  /* 0x000000565854723c */ /* 0x000fe2000000184c */
[----:B------:R-:W-:Y:S05]  /*5a40*/  LDSM.16.M88.4 R76, [R227+0xe800] ;  /* 0x00e80000e34c783b */ /* 0x000fea0000000200 */
[----:B------:R-:W-:Y:S06]  /*5a50*/  HMMA.16816.F32 R28, R36, R98, R28 ;  /* 0x00000062241c723c */ /* 0x000fec000000181c */
[----:B--2---:R-:W-:Y:S06]  /*5a60*/  HMMA.16816.F32 R16, R12, R8, R16 ;  /* 0x000000080c10723c */ /* 0x004fec0000001810 */
[C---:B------:R-:W-:Y:S06]  /*5a70*/  HMMA.16816.F32 R56, R72.reuse, R68, R56 ;  /* 0x000000444838723c */ /* 0x040fec0000001838 */
[C---:B------:R-:W-:Y:S06]  /*5a80*/  HMMA.16816.F32 R52, R72.reuse, R70, R52 ;  /* 0x000000464834723c */ /* 0x040fec0000001834 */
[C---:B------:R-:W-:Y:S06]  /*5a90*/  HMMA.16816.F32 R80, R72.reuse, R64, R80 ;  /* 0x000000404850723c */ /* 0x040fec0000001850 */
[----:B------:R-:W-:Y:S01]  /*5aa0*/  HMMA.16816.F32 R84, R72, R66, R84 ;  /* 0x000000424854723c */ /* 0x000fe20000001854 */
[----:B------:R-:W2:Y:S01]  /*5ab0*/  LDSM.16.M88.4 R64, [R233+0xf800] ;  /* 0x00f80000e940783b */ /* 0x000ea20000000200 */
[----:B------:R-:W-:Y:S01]  /*5ac0*/  FMUL.FTZ R17, R17, UR14 ;  /* 0x0000000e11117c20 */ /* 0x000fe20008410000 */
[----:B------:R-:W-:Y:S01]  /*5ad0*/  FMUL.FTZ R18, R18, UR14 ;  /* 0x0000000e12127c20 */ /* 0x000fe20008410000 */
[----:B------:R-:W-:Y:S01]  /*5ae0*/  FMUL.FTZ R3, R16, UR14 ;  /* 0x0000000e10037c20 */ /* 0x000fe20008410000 */
[----:B------:R-:W-:Y:S01]  /*5af0*/  FMUL.FTZ R70, R19, UR14 ;  /* 0x0000000e13467c20 */ /* 0x000fe20008410000 */
[----:B------:R-:W-:Y:S01]  /*5b00*/  HMMA.16816.F32 R28, R24, R22, R28 ;  /* 0x00000016181c723c */ /* 0x000fe2000000181c */
[----:B------:R-:W3:Y:S01]  /*5b10*/  LDSM.16.M88.4 R20, [R231+0x7000] ;  /* 0x00700000e714783b */ /* 0x000ee20000000200 */
[----:B------:R-:W4:Y:S04]  /*5b20*/  MUFU.TANH R68, R17 ;  /* 0x0000001100447308 */ /* 0x000f280000002400 */
[C---:B------:R-:W-:Y:S04]  /*5b30*/  HMMA.16816.F32 R40, R72.reuse, R100, R40 ;  /* 0x000000644828723c */ /* 0x040fe80000001828 */
[----:B------:R5:W2:Y:S02]  /*5b40*/  MUFU.TANH R69, R18 ;  /* 0x0000001200457308 */ /* 0x000aa40000002400 */
[----:B------:R-:W-:Y:S06]  /*5b50*/  HMMA.16816.F32 R60, R72, R102, R60 ;  /* 0x00000066483c723c */ /* 0x000fec000000183c */
[C---:B-1----:R-:W-:Y:S01]  /*5b60*/  HMMA.16816.F32 R56, R48.reuse, R92, R56 ;  /* 0x0000005c3038723c */ /* 0x042fe20000001838 */
[----:B------:R-:W1:Y:S05]  /*5b70*/  MUFU.TANH R3, R3 ;  /* 0x0000000300037308 */ /* 0x000e6a0000002400 */
[----:B------:R-:W-:Y:S01]  /*5b80*/  HMMA.16816.F32 R52, R48, R94, R52 ;  /* 0x0000005e3034723c */ /* 0x000fe20000001834 */
[----:B-----5:R-:W5:Y:S02]  /*5b90*/  LDSM.16.M88.4 R16, [R231+0x7800] ;  /* 0x00780000e710783b */ /* 0x020f640000000200 */
[----:B------:R-:W1:Y:S03]  /*5ba0*/  MUFU.TANH R70, R70 ;  /* 0x0000004600467308 */ /* 0x000e660000002400 */
[----:B------:R-:W-:Y:S01]  /*5bb0*/  HMMA.16816.F32 R28, R12, R10, R28 ;  /* 0x0000000a0c1c723c */ /* 0x000fe2000000181c */
[----:B------:R-:W4:Y:S05]  /*5bc0*/  LDSM.16.M88.4 R8, [R227+0xf000] ;  /* 0x00f00000e308783b */ /* 0x000f2a0000000200 */
[C---:B------:R-:W-:Y:S06]  /*5bd0*/  HMMA.16816.F32 R40, R48.reuse, R44, R40 ;  /* 0x0000002c3028723c */ /* 0x040fec0000001828 */
[C---:B------:R-:W-:Y:S01]  /*5be0*/  HMMA.16816.F32 R60, R48.reuse, R46, R60 ;  /* 0x0000002e303c723c */ /* 0x040fe2000000183c */
[----:B------:R-:W-:Y:S05]  /*5bf0*/  LDSM.16.M88.4 R44, [R220+0x6800] ;  /* 0x00680000dc2c783b */ /* 0x000fea0000000200 */
[C---:B--2---:R-:W-:Y:S06]  /*5c00*/  HMMA.16816.F32 R80, R48.reuse, R64, R80 ;  /* 0x000000403050723c */ /* 0x044fec0000001850 */
[----:B------:R-:W-:Y:S01]  /*5c10*/  HMMA.16816.F32 R84, R48, R66, R84 ;  /* 0x000000423054723c */ /* 0x000fe20000001854 */
[----:B------:R-:W-:Y:S01]  /*5c20*/  FMUL.FTZ R28, R28, UR14 ;  /* 0x0000000e1c1c7c20 */ /* 0x000fe20008410000 */
[----:B------:R-:W-:Y:S01]  /*5c30*/  FMUL.FTZ R29, R29, UR14 ;  /* 0x0000000e1d1d7c20 */ /* 0x000fe20008410000 */
[----:B------:R-:W-:Y:S01]  /*5c40*/  FMUL.FTZ R30, R30, UR14 ;  /* 0x0000000e1e1e7c20 */ /* 0x000fe20008410000 */
[----:B------:R-:W-:-:S02]  /*5c50*/  FMUL.FTZ R31, R31, UR14 ;  /* 0x0000000e1f1f7c20 */ /* 0x000fc40008410000 */
[C---:B---3--:R-:W-:Y:S01]  /*5c60*/  HMMA.16816.F32 R56, R36.reuse, R20, R56 ;  /* 0x000000142438723c */ /* 0x048fe20000001838 */
[----:B------:R-:W2:Y:S05]  /*5c70*/  MUFU.TANH R28, R28 ;  /* 0x0000001c001c7308 */ /* 0x000eaa0000002400 */
[C---:B------:R-:W-:Y:S01]  /*5c80*/  HMMA.16816.F32 R52, R36.reuse, R22, R52 ;  /* 0x000000162434723c */ /* 0x040fe20000001834 */
[----:B------:R-:W3:Y:S02]  /*5c90*/  LDSM.16.M88.4 R20, [R227+0xf800] ;  /* 0x00f80000e314783b */ /* 0x000ee40000000200 */
[----:B------:R-:W1:Y:S03]  /*5ca0*/  MUFU.TANH R29, R29 ;  /* 0x0000001d001d7308 */ /* 0x000e660000002400 */
[C---:B------:R-:W-:Y:S05]  /*5cb0*/  HMMA.16816.F32 R40, R36.reuse, R32, R40 ;  /* 0x000000202428723c */ /* 0x040fea0000001828 */
[----:B------:R-:W1:Y:S01]  /*5cc0*/  MUFU.TANH R30, R30 ;  /* 0x0000001e001e7308 */ /* 0x000e620000002400 */
[C---:B------:R-:W-:Y:S01]  /*5cd0*/  HMMA.16816.F32 R60, R36.reuse, R34, R60 ;  /* 0x00000022243c723c */ /* 0x040fe2000000183c */
[----:B------:R-:W2:Y:S05]  /*5ce0*/  LDSM.16.M88.4 R32, [R220+0x7000] ;  /* 0x00700000dc20783b */ /* 0x000eaa0000000200 */
[C---:B-----5:R-:W-:Y:S01]  /*5cf0*/  HMMA.16816.F32 R80, R36.reuse, R16, R80 ;  /* 0x000000102450723c */ /* 0x060fe20000001850 */
[----:B------:R-:W1:Y:S05]  /*5d00*/  MUFU.TANH R31, R31 ;  /* 0x0000001f001f7308 */ /* 0x000e6a0000002400 */
[----:B------:R-:W-:Y:S06]  /*5d10*/  HMMA.16816.F32 R84, R36, R18, R84 ;  /* 0x000000122454723c */ /* 0x000fec0000001854 */
[C---:B----4-:R-:W-:Y:S06]  /*5d20*/  HMMA.16816.F32 R56, R24.reuse, R8, R56 ;  /* 0x000000081838723c */ /* 0x050fec0000001838 */
[----:B------:R-:W-:Y:S01]  /*5d30*/  HMMA.16816.F32 R52, R24, R10, R52 ;  /* 0x0000000a1834723c */ /* 0x000fe20000001834 */
[----:B------:R-:W4:Y:S01]  /*5d40*/  LDSM.16.M88.4 R8, [R220+0x7800] ;  /* 0x00780000dc08783b */ /* 0x000f220000000200 */
[----:B------:R-:W-:-:S04]  /*5d50*/  DEPBAR.LE SB0, 0x0 ;  /* 0x000080000000791a */ /* 0x000fc80000000000 */
[C---:B------:R-:W-:Y:S06]  /*5d60*/  HMMA.16816.F32 R40, R24.reuse, R76, R40 ;  /* 0x0000004c1828723c */ /* 0x040fec0000001828 */
[C---:B------:R-:W-:Y:S06]  /*5d70*/  HMMA.16816.F32 R60, R24.reuse, R78, R60 ;  /* 0x0000004e183c723c */ /* 0x040fec000000183c */
[C---:B---3--:R-:W-:Y:S06]  /*5d80*/  HMMA.16816.F32 R80, R24.reuse, R20, R80 ;  /* 0x000000141850723c */ /* 0x048fec0000001850 */
[----:B------:R-:W-:Y:S06]  /*5d90*/  HMMA.16816.F32 R84, R24, R22, R84 ;  /* 0x000000161854723c */ /* 0x000fec0000001854 */
[C---:B------:R-:W-:Y:S06]  /*5da0*/  HMMA.16816.F32 R40, R12.reuse, R44, R40 ;  /* 0x0000002c0c28723c */ /* 0x040fec0000001828 */
[C---:B------:R-:W-:Y:S06]  /*5db0*/  HMMA.16816.F32 R60, R12.reuse, R46, R60 ;  /* 0x0000002e0c3c723c */ /* 0x040fec000000183c */
[C---:B--2---:R-:W-:Y:S06]  /*5dc0*/  HMMA.16816.F32 R56, R12.reuse, R32, R56 ;  /* 0x000000200c38723c */ /* 0x044fec0000001838 */
[C---:B------:R-:W-:Y:S06]  /*5dd0*/  HMMA.16816.F32 R52, R12.reuse, R34, R52 ;  /* 0x000000220c34723c */ /* 0x040fec0000001834 */
[----:B----4-:R-:W-:Y:S01]  /*5de0*/  HMMA.16816.F32 R80, R12, R8, R80 ;  /* 0x000000080c50723c */ /* 0x010fe20000001850 */
[----:B------:R-:W-:Y:S01]  /*5df0*/  FMUL.FTZ R40, R40, UR14 ;  /* 0x0000000e28287c20 */ /* 0x000fe20008410000 */
[----:B------:R-:W-:Y:S01]  /*5e00*/  FMUL.FTZ R41, R41, UR14 ;  /* 0x0000000e29297c20 */ /* 0x000fe20008410000 */
[----:B------:R-:W-:Y:S01]  /*5e10*/  FMUL.FTZ R16, R42, UR14 ;  /* 0x0000000e2a107c20 */ /* 0x000fe20008410000 */
[----:B------:R-:W-:-:S02]  /*5e20*/  FMUL.FTZ R17, R43, UR14 ;  /* 0x0000000e2b117c20 */ /* 0x000fc40008410000 */
[----:B------:R-:W-:Y:S01]  /*5e30*/  HMMA.16816.F32 R84, R12, R10, R84 ;  /* 0x0000000a0c54723c */ /* 0x000fe20000001854 */
[----:B------:R-:W-:Y:S01]  /*5e40*/  LOP3.LUT R9, R106, 0xffffffe0, RZ, 0xc0, !PT ;  /* 0xffffffe06a097812 */ /* 0x000fe200078ec0ff */
[----:B------:R-:W-:Y:S01]  /*5e50*/  FMUL.FTZ R33, R60, UR14 ;  /* 0x0000000e3c217c20 */ /* 0x000fe20008410000 */
[----:B------:R-:W-:Y:S01]  /*5e60*/  FMUL.FTZ R32, R61, UR14 ;  /* 0x0000000e3d207c20 */ /* 0x000fe20008410000 */
[----:B------:R-:W-:Y:S01]  /*5e70*/  FMUL.FTZ R20, R62, UR14 ;  /* 0x0000000e3e147c20 */ /* 0x000fe20008410000 */
[----:B------:R-:W-:Y:S01]  /*5e80*/  IADD3 R9, -R9, R104, RZ ;  /* 0x0000006809097210 */ /* 0x000fe20007ffe1ff */
[----:B------:R-:W-:Y:S01]  /*5e90*/  FMUL.FTZ R18, R63, UR14 ;  /* 0x0000000e3f127c20 */ /* 0x000fe20008410000 */
[----:B------:R-:W-:Y:S01]  /*5ea0*/  FMUL.FTZ R56, R56, UR14 ;  /* 0x0000000e38387c20 */ /* 0x000fe20008410000 */
[----:B------:R-:W-:Y:S01]  /*5eb0*/  FMUL.FTZ R57, R57, UR14 ;  /* 0x0000000e39397c20 */ /* 0x000fe20008410000 */
[----:B------:R-:W-:Y:S01]  /*5ec0*/  SHF.R.S32.HI R8, RZ, 0x1f, R9 ;  /* 0x0000001fff087819 */ /* 0x000fe20000011409 */
[----:B------:R-:W-:Y:S01]  /*5ed0*/  FMUL.FTZ R58, R58, UR14 ;  /* 0x0000000e3a3a7c20 */ /* 0x000fe20008410000 */
[----:B------:R-:W-:Y:S01]  /*5ee0*/  FMUL.FTZ R59, R59, UR14 ;  /* 0x0000000e3b3b7c20 */ /* 0x000fe20008410000 */
[----:B------:R-:W-:Y:S01]  /*5ef0*/  FMUL.FTZ R52, R52, UR14 ;  /* 0x0000000e34347c20 */ /* 0x000fe20008410000 */
[----:B------:R-:W-:Y:S01]  /*5f00*/  LEA.HI R8, R8, R9, RZ, 0x2 ;  /* 0x0000000908087211 */ /* 0x000fe200078f10ff */
[----:B------:R-:W-:Y:S01]  /*5f10*/  FMUL.FTZ R53, R53, UR14 ;  /* 0x0000000e35357c20 */ /* 0x000fe20008410000 */
[----:B------:R-:W-:Y:S01]  /*5f20*/  FMUL.FTZ R54, R54, UR14 ;  /* 0x0000000e36367c20 */ /* 0x000fe20008410000 */
[----:B------:R-:W-:Y:S01]  /*5f30*/  FMUL.FTZ R55, R55, UR14 ;  /* 0x0000000e37377c20 */ /* 0x000fe20008410000 */
[----:B------:R-:W-:Y:S01]  /*5f40*/  SHF.R.S32.HI R8, RZ, 0x2, R8 ;  /* 0x00000002ff087819 */ /* 0x000fe20000011408 */
[----:B------:R-:W-:Y:S01]  /*5f50*/  FMUL.FTZ R80, R80, UR14 ;  /* 0x0000000e50507c20 */ /* 0x000fe20008410000 */
[----:B------:R-:W-:Y:S01]  /*5f60*/  FMUL.FTZ R81, R81, UR14 ;  /* 0x0000000e51517c20 */ /* 0x000fe20008410000 */
[----:B------:R-:W-:Y:S01]  /*5f70*/  FMUL.FTZ R82, R82, UR14 ;  /* 0x0000000e52527c20 */ /* 0x000fe20008410000 */
[----:B------:R-:W-:Y:S01]  /*5f80*/  FMUL.FTZ R83, R83, UR14 ;  /* 0x0000000e53537c20 */ /* 0x000fe20008410000 */
[----:B------:R-:W2:Y:S01]  /*5f90*/  MUFU.TANH R40, R40 ;  /* 0x0000002800287308 */ /* 0x000ea20000002400 */
[----:B------:R-:W-:Y:S01]  /*5fa0*/  IADD3 R240, R8, R240, RZ ;  /* 0x000000f008f07210 */ /* 0x000fe20007ffe0ff */
[----:B------:R-:W-:Y:S01]  /*5fb0*/  FMUL.FTZ R84, R84, UR14 ;  /* 0x0000000e54547c20 */ /* 0x000fe20008410000 */
[----:B------:R-:W-:Y:S01]  /*5fc0*/  FMUL.FTZ R85, R85, UR14 ;  /* 0x0000000e55557c20 */ /* 0x000fe20008410000 */
[----:B------:R-:W-:Y:S01]  /*5fd0*/  FMUL.FTZ R86, R86, UR14 ;  /* 0x0000000e56567c20 */ /* 0x000fe20008410000 */
[----:B------:R-:W-:Y:S01]  /*5fe0*/  FMUL.FTZ R87, R87, UR14 ;  /* 0x0000000e57577c20 */ /* 0x000fe20008410000 */
[----:B------:R-:W-:-:S02]  /*5ff0*/  IADD3 R238, R240, 0x8, RZ ;  /* 0x00000008f0ee7810 */ /* 0x000fc40007ffe0ff */
[----:B------:R-:W3:Y:S01]  /*6000*/  MUFU.TANH R41, R41 ;  /* 0x0000002900297308 */ /* 0x000ee20000002400 */
[----:B------:R-:W-:Y:S02]  /*6010*/  VIADDMNMX R239, R240, UR22, R239, PT ;  /* 0x00000016f0ef7c46 */ /* 0x000fe4000b8001ef */
[----:B------:R-:W-:Y:S02]  /*6020*/  IADD3 R237, R238, UR18, R237 ;  /* 0x00000012eeed7c10 */ /* 0x000fe4000fffe0ed */
[----:B------:R-:W-:Y:S02]  /*6030*/  VIADDMNMX R240, R240, UR19, RZ, !PT ;  /* 0x00000013f0f07c46 */ /* 0x000fe4000f8001ff */
[----:B------:R-:W-:Y:S01]  /*6040*/  VIADDMNMX R238, R238, UR19, RZ, !PT ;  /* 0x00000013eeee7c46 */ /* 0x000fe2000f8001ff */
[----:B------:R-:W4:Y:S01]  /*6050*/  MUFU.TANH R16, R16 ;  /* 0x0000001000107308 */ /* 0x000f220000002400 */
[----:B------:R-:W-:-:S07]  /*6060*/  VIMNMX R237, R237, UR23, PT ;  /* 0x00000017eded7c48 */ /* 0x000fce000bfe0100 */
[----:B------:R-:W1:Y:S08]  /*6070*/  MUFU.TANH R17, R17 ;  /* 0x0000001100117308 */ /* 0x000e700000002400 */
[----:B------:R-:W1:Y:S08]  /*6080*/  MUFU.TANH R33, R33 ;  /* 0x0000002100217308 */ /* 0x000e700000002400 */
[----:B------:R-:W1:Y:S08]  /*6090*/  MUFU.TANH R32, R32 ;  /* 0x0000002000207308 */ /* 0x000e700000002400 */
[----:B------:R-:W1:Y:S08]  /*60a0*/  MUFU.TANH R20, R20 ;  /* 0x0000001400147308 */ /* 0x000e700000002400 */
        /* <DEDUP_REMOVED lines=17> */
[----:B------:R-:W-:Y:S06]  /*61c0*/  BAR.SYNC.DEFER_BLOCKING 0x0 ;  /* 0x0000000000007b1d */ /* 0x000fec0000010000 */
[----:B--234-:R-:W-:Y:S05]  /*61d0*/  @!P6 BRA `(.L_x_3249) ;  /* 0x000000100004e947 */ /* 0x01cfea0003800000 */
        /* <DEDUP_REMOVED lines=11> */
[----:B------:R-:W2:Y:S08]  /*6290*/  I2F.RP R8, UR18 ;  /* 0x0000001200087d06 */ /* 0x000eb00008209400 */
[----:B--2---:R-:W2:Y:S02]  /*62a0*/  MUFU.RCP R8, R8 ;  /* 0x0000000800087308 */ /* 0x004ea40000001000 */
[----:B--2---:R-:W-:-:S06]  /*62b0*/  VIADD R8, R8, 0xffffffe ;  /* 0x0ffffffe08087836 */ /* 0x004fcc0000000000 */
[----:B------:R-:W2:Y:S02]  /*62c0*/  F2I.FTZ.U32.TRUNC.NTZ R8, R8 ;  /* 0x0000000800087305 */ /* 0x000ea4000021f000 */
[----:B--2---:R-:W-:Y:S01]  /*62d0*/  R2UR UR35, R8 ;  /* 0x00000000082372ca */ /* 0x004fe200000e0000 */
        /* <DEDUP_REMOVED lines=35> */
[----:B------:R-:W-:Y:S01]  /*6510*/  MOV R9, UR23 ;  /* 0x0000001700097c02 */ /* 0x000fe20008000f00 */
[----:B------:R-:W-:Y:S01]  /*6520*/  IMAD.U32 R8, RZ, RZ, UR22 ;  /* 0x00000016ff087e24 */ /* 0x000fe2000f8e00ff */
[----:B------:R-:W-:Y:S01]  /*6530*/  MOV R11, UR33 ;  /* 0x00000021000b7c02 */ /* 0x000fe20008000f00 */
[----:B------:R-:W-:-:S03]  /*6540*/  IMAD.U32 R10, RZ, RZ, UR32 ;  /* 0x00000020ff0a7e24 */ /* 0x000fc6000f8e00ff */
[----:B------:R-:W2:Y:S04]  /*6550*/  LDG.E R9, desc[UR26][R8.64] ;  /* 0x0000001a08097981 */ /* 0x000ea8000c1e1900 */
[----:B------:R3:W2:Y:S01]  /*6560*/  LDG.E R8, desc[UR26][R10.64] ;  /* 0x0000001a0a087981 */ /* 0x0006a2000c1e1900 */
[----:B------:R-:W-:-:S04]  /*6570*/  UIADD3 UR18, UR35, -UR18, URZ ;  /* 0x8000001223127290 */ /* 0x000fc8000fffe03f */
[----:B------:R-:W-:-:S04]  /*6580*/  UIMAD UR19, UR18, UR19, -0x40 ;  /* 0xffffffc0121374a4 */ /* 0x000fc8000f8e0213 */
[----:B------:R-:W-:Y:S02]  /*6590*/  USHF.R.S32.HI UR18, URZ, 0x1f, UR19 ;  /* 0x0000001f3f127899 */ /* 0x000fe40008011413 */
[----:B------:R-:W-:Y:S02]  /*65a0*/  UIMAD.WIDE.U32 UR32, UR19, UR10, URZ ;  /* 0x0000000a132072a5 */ /* 0x000fe4000f8e003f */
[----:B------:R-:W-:-:S04]  /*65b0*/  UIMAD UR18, UR18, UR10, URZ ;  /* 0x0000000a121272a4 */ /* 0x000fc8000f8e023f */
[----:B------:R-:W-:-:S04]  /*65c0*/  UIMAD UR18, UR19, UR11, UR18 ;  /* 0x0000000b131272a4 */ /* 0x000fc8000f8e0212 */
[----:B------:R-:W-:-:S03]  /*65d0*/  UIADD3 UR22, UR33, UR18, URZ ;  /* 0x0000001221167290 */ /* 0x000fc6000fffe03f */
[----:B------:R-:W-:Y:S01]  /*65e0*/  ULDC.64 UR18, c[0x0][0x230] ;  /* 0x00008c0000127ab9 */ /* 0x000fe20000000a00 */
[----:B---3--:R-:W-:Y:S01]  /*65f0*/  IMAD.U32 R11, RZ, RZ, UR33 ;  /* 0x00000021ff0b7e24 */ /* 0x008fe2000f8e00ff */
[----:B------:R-:W-:Y:S02]  /*6600*/  MOV R10, UR32 ;  /* 0x00000020000a7c02 */ /* 0x000fe40008000f00 */
[----:B------:R-:W-:Y:S01]  /*6610*/  MOV R11, UR22 ;  /* 0x00000016000b7c02 */ /* 0x000fe20008000f00 */
[----:B--2---:R-:W-:-:S05]  /*6620*/  IMAD.IADD R8, R8, 0x1, -R9 ;  /* 0x0000000108087824 */ /* 0x004fca00078e0a09 */
[----:B------:R-:W-:-:S05]  /*6630*/  SHF.R.S32.HI R14, RZ, 0x1f, R8 ;  /* 0x0000001fff0e7819 */ /* 0x000fca0000011408 */
[----:B------:R-:W-:-:S04]  /*6640*/  IMAD R14, R14, UR18, RZ ;  /* 0x000000120e0e7c24 */ /* 0x000fc8000f8e02ff */
[C---:B------:R-:W-:Y:S02]  /*6650*/  IMAD R14, R8.reuse, UR19, R14 ;  /* 0x00000013080e7c24 */ /* 0x040fe4000f8e020e */
[----:B------:R-:W-:-:S04]  /*6660*/  IMAD.WIDE.U32 R8, R8, UR18, R10 ;  /* 0x0000001208087c25 */ /* 0x000fc8000f8e000a */
[----:B------:R-:W-:Y:S01]  /*6670*/  IMAD.IADD R14, R9, 0x1, R14 ;  /* 0x00000001090e7824 */ /* 0x000fe200078e020e */
[----:B------:R-:W-:Y:S01]  /*6680*/  MOV R15, R8 ;  /* 0x00000008000f7202 */ /* 0x000fe20000000f00 */
[----:B------:R-:W-:Y:S06]  /*6690*/  BRA `(.L_x_3251) ;  /* 0x0000000000107947 */ /* 0x000fec0003800000 */
.L_x_3250:
[----:B------:R-:W-:-:S04]  /*66a0*/  ULEA UR18, -UR10, URZ, 0x6 ;  /* 0x0000003f0a127291 */ /* 0x000fc8000f8e313f */
[----:B------:R-:W-:Y:S02]  /*66b0*/  USHF.R.S32.HI UR19, URZ, 0x1f, UR18 ;  /* 0x0000001f3f137899 */ /* 0x000fe40008011412 */
[----:B------:R-:W-:-:S04]  /*66c0*/  MOV R15, UR18 ;  /* 0x00000012000f7c02 */ /* 0x000fc80008000f00 */
[----:B------:R-:W-:-:S07]  /*66d0*/  MOV R14, UR19 ;  /* 0x00000013000e7c02 */ /* 0x000fce0008000f00 */
.L_x_3251:
[----:B------:R-:W-:Y:S01]  /*66e0*/  ULDC UR18, c[0x0][0x2d0] ;  /* 0x0000b40000127ab9 */ /* 0x000fe20000000800 */
[----:B------:R-:W-:Y:S01]  /*66f0*/  BSSY B0, `(.L_x_3252) ;  /* 0x00000ac000007945 */ /* 0x000fe20003800000 */
[----:B------:R-:W-:Y:S02]  /*6700*/  ISETP.GE.AND P4, PT, R7, UR18, PT ;  /* 0x0000001207007c0c */ /* 0x000fe4000bf86270 */
[----:B------:R-:W-:Y:S02]  /*6710*/  ISETP.GE.AND P5, PT, R236, UR18, PT ;  /* 0x00000012ec007c0c */ /* 0x000fe4000bfa6270 */
[----:B------:R-:W-:Y:S02]  /*6720*/  ISETP.GE.AND P3, PT, R6, UR18, PT ;  /* 0x0000001206007c0c */ /* 0x000fe4000bf66270 */
[----:B------:R-:W-:-:S07]  /*6730*/  ISETP.GE.AND P2, PT, R5, UR18, PT ;  /* 0x0000001205007c0c */ /* 0x000fce000bf46270 */
[----:B------:R-:W2:Y:S01]  /*6740*/  @!P4 LDC.64 R6, c[0x0][0x218] ;  /* 0x00008600ff06cb82 */ /* 0x000ea20000000a00 */
[CC--:B------:R-:W-:Y:S01]  /*6750*/  @!P4 IADD3 R21, P0, R15.reuse, R204.reuse, RZ ;  /* 0x000000cc0f15c210 */ /* 0x0c0fe20007f1e0ff */
[----:B------:R3:W-:Y:S01]  /*6760*/  @P5 STS.128 [R235+0x8000], RZ ;  /* 0x008000ffeb005388 */ /* 0x0007e20000000c00 */
[----:B------:R-:W-:-:S03]  /*6770*/  @!P5 IADD3 R19, P1, R15, R204, RZ ;  /* 0x000000cc0f13d210 */ /* 0x000fc60007f3e0ff */
[----:B------:R-:W-:Y:S02]  /*6780*/  @!P4 IMAD.X R5, R14, 0x1, R165, P0 ;  /* 0x000000010e05c824 */ /* 0x000fe400000e06a5 */
[----:B------:R-:W4:Y:S08]  /*6790*/  @!P5 LDC.64 R8, c[0x0][0x218] ;  /* 0x00008600ff08db82 */ /* 0x000f300000000a00 */
[----:B------:R-:W5:Y:S08]  /*67a0*/  @!P3 LDC.64 R12, c[0x0][0x218] ;  /* 0x00008600ff0cbb82 */ /* 0x000f700000000a00 */
[----:B------:R-:W1:Y:S01]  /*67b0*/  @!P2 LDC.64 R10, c[0x0][0x218] ;  /* 0x00008600ff0aab82 */ /* 0x000e620000000a00 */
[----:B--2---:R-:W-:-:S04]  /*67c0*/  @!P4 LEA R22, P0, R21, R6, 0x1 ;  /* 0x000000061516c211 */ /* 0x004fc800078008ff */
[----:B------:R-:W-:Y:S01]  /*67d0*/  @!P4 LEA.HI.X R23, R21, R7, R5, 0x1, P0 ;  /* 0x000000071517c211 */ /* 0x000fe200000f0c05 */
[----:B------:R-:W-:Y:S01]  /*67e0*/  @!P5 IMAD.X R21, R14, 0x1, R165, P1 ;  /* 0x000000010e15d824 */ /* 0x000fe200008e06a5 */
[----:B------:R-:W-:Y:S01]  /*67f0*/  @!P3 IADD3 R5, P0, R15, R204, RZ ;  /* 0x000000cc0f05b210 */ /* 0x000fe20007f1e0ff */
[----:B------:R-:W2:Y:S01]  /*6800*/  @!P5 LDC.64 R6, c[0x0][0x218] ;  /* 0x00008600ff06db82 */ /* 0x000ea20000000a00 */
[----:B----4-:R-:W-:-:S04]  /*6810*/  @!P5 LEA R42, P1, R19, R8, 0x1 ;  /* 0x00000008132ad211 */ /* 0x010fc800078208ff */
[----:B------:R-:W-:Y:S01]  /*6820*/  @!P5 LEA.HI.X R43, R19, R9, R21, 0x1, P1 ;  /* 0x00000009132bd211 */ /* 0x000fe200008f0c15 */
[C---:B------:R-:W-:Y:S01]  /*6830*/  @!P3 IMAD.X R21, R14.reuse, 0x1, R165, P0 ;  /* 0x000000010e15b824 */ /* 0x040fe200000e06a5 */
[----:B------:R-:W-:Y:S01]  /*6840*/  @!P2 IADD3 R19, P0, R15, R204, RZ ;  /* 0x000000cc0f13a210 */ /* 0x000fe20007f1e0ff */
[----:B------:R-:W4:Y:S01]  /*6850*/  @!P4 LDC.64 R8, c[0x0][0x218] ;  /* 0x00008600ff08cb82 */ /* 0x000f220000000a00 */
[C---:B-----5:R-:W-:Y:S01]  /*6860*/  @!P3 LEA R34, P1, R5.reuse, R12, 0x1 ;  /* 0x0000000c0522b211 */ /* 0x060fe200078208ff */
[----:B------:R-:W-:Y:S01]  /*6870*/  @!PT LDS RZ, [RZ] ;  /* 0x00000000fffff984 */ /* 0x000fe20000000800 */
[----:B------:R-:W-:Y:S01]  /*6880*/  @!PT LDS RZ, [RZ] ;  /* 0x00000000fffff984 */ /* 0x000fe20000000800 */
[----:B------:R-:W-:Y:S01]  /*6890*/  @!PT LDS RZ, [RZ] ;  /* 0x00000000fffff984 */ /* 0x000fe20000000800 */
[----:B------:R5:W-:Y:S03]  /*68a0*/  @!P5 LDGSTS.E.BYPASS.LTC128B.128 [R235+0x8000], desc[UR26][R42.64] ;  /* 0x080000002aebdfae */ /* 0x000be6000b901d5a */
[----:B------:R-:W-:Y:S01]  /*68b0*/  @!P3 LEA.HI.X R35, R5, R13, R21, 0x1, P1 ;  /* 0x0000000d0523b211 */ /* 0x000fe200008f0c15 */
[C---:B------:R-:W-:Y:S01]  /*68c0*/  @!P2 IMAD.X R21, R14.reuse, 0x1, R165, P0 ;  /* 0x000000010e15a824 */ /* 0x040fe200000e06a5 */
[----:B------:R-:W-:Y:S01]  /*68d0*/  IADD3 R5, P1, R15, UR28, RZ ;  /* 0x0000001c0f057c10 */ /* 0x000fe2000ff3e0ff */
[----:B------:R-:W3:Y:S01]  /*68e0*/  @!P3 LDC.64 R12, c[0x0][0x218] ;  /* 0x00008600ff0cbb82 */ /* 0x000ee20000000a00 */
[C---:B-1----:R-:W-:Y:S01]  /*68f0*/  @!P2 LEA R26, P0, R19.reuse, R10, 0x1 ;  /* 0x0000000a131aa211 */ /* 0x042fe200078008ff */
[----:B------:R1:W-:Y:S03]  /*6900*/  @P4 STS.128 [R235+0xa000], RZ ;  /* 0x00a000ffeb004388 */ /* 0x0003e60000000c00 */
[----:B------:R-:W-:Y:S01]  /*6910*/  @!P2 LEA.HI.X R27, R19, R11, R21, 0x1, P0 ;  /* 0x0000000b131ba211 */ /* 0x000fe200000f0c15 */
[----:B------:R-:W-:Y:S01]  /*6920*/  @!PT LDS RZ, [RZ] ;  /* 0x00000000fffff984 */ /* 0x000fe20000000800 */
[----:B------:R-:W-:Y:S01]  /*6930*/  @!PT LDS RZ, [RZ] ;  /* 0x00000000fffff984 */ /* 0x000fe20000000800 */
[----:B------:R-:W-:Y:S01]  /*6940*/  @!PT LDS RZ, [RZ] ;  /* 0x00000000fffff984 */ /* 0x000fe20000000800 */
[----:B------:R1:W-:Y:S01]  /*6950*/  @!P4 LDGSTS.E.BYPASS.LTC128B.128 [R235+0xa000], desc[UR26][R22.64+0x80] ;  /* 0x0a00008016ebcfae */ /* 0x0003e2000b901d5a */
[----:B------:R-:W-:Y:S01]  /*6960*/  IADD3.X R19, R14, UR25, RZ, P1, !PT ;  /* 0x000000190e137c10 */ /* 0x000fe20008ffe4ff */
[----:B------:R-:W1:Y:S01]  /*6970*/  @!P2 LDC.64 R10, c[0x0][0x218] ;  /* 0x00008600ff0aab82 */ /* 0x000e620000000a00 */
[----:B------:R-:W-:Y:S01]  /*6980*/  @!P5 IADD3 R24, P0, R5, R204, RZ ;  /* 0x000000cc0518d210 */ /* 0x000fe20007f1e0ff */
[----:B------:R1:W-:Y:S03]  /*6990*/  @P3 STS.128 [R235+0xc000], RZ ;  /* 0x00c000ffeb003388 */ /* 0x0003e60000000c00 */
[C---:B--2---:R-:W-:Y:S01]  /*69a0*/  @!P5 LEA R38, P1, R24.reuse, R6, 0x1 ;  /* 0x000000061826d211 */ /* 0x044fe200078208ff */
        /* <DEDUP_REMOVED lines=8> */
[----:B----4-:R-:W-:Y:S01]  /*6a30*/  @!P4 LEA R36, P1, R6, R8, 0x1 ;  /* 0x000000080624c211 */ /* 0x010fe200078208ff */
[----:B------:R4:W-:Y:S01]  /*6a40*/  @P2 STS.128 [R235+0xe000], RZ ;  /* 0x00e000ffeb002388 */ /* 0x0009e20000000c00 */
[----:B------:R-:W-:-:S02]  /*6a50*/  @!P3 IADD3 R8, P0, R5, R204, RZ ;  /* 0x000000cc0508b210 */ /* 0x000fc40007f1e0ff */
[----:B------:R-:W-:Y:S01]  /*6a60*/  @!P4 LEA.HI.X R37, R6, R9, R7, 0x1, P1 ;  /* 0x000000090625c211 */ /* 0x000fe200008f0c07 */
[----:B------:R-:W-:Y:S01]  /*6a70*/  @!PT LDS RZ, [RZ] ;  /* 0x00000000fffff984 */ /* 0x000fe20000000800 */
[----:B------:R-:W-:Y:S01]  /*6a80*/  @!PT LDS RZ, [RZ] ;  /* 0x00000000fffff984 */ /* 0x000fe20000000800 */
[----:B------:R-:W-:Y:S01]  /*6a90*/  @!PT LDS RZ, [RZ] ;  /* 0x00000000fffff984 */ /* 0x000fe20000000800 */
[----:B------:R4:W-:Y:S01]  /*6aa0*/  @!P2 LDGSTS.E.BYPASS.LTC128B.128 [R235+0xe000], desc[UR26][R26.64+0x180] ;  /* 0x0e0001801aebafae */ /* 0x0009e2000b901d5a */
[C---:B---3--:R-:W-:Y:S01]  /*6ab0*/  @!P3 LEA R24, P1, R8.reuse, R12, 0x1 ;  /* 0x0000000c0818b211 */ /* 0x048fe200078208ff */
[----:B------:R-:W-:Y:S01]  /*6ac0*/  @!P3 IMAD.X R9, R19, 0x1, R165, P0 ;  /* 0x000000011309b824 */ /* 0x000fe200000e06a5 */
[----:B------:R-:W2:Y:S01]  /*6ad0*/  @!P5 LDC.64 R6, c[0x0][0x218] ;  /* 0x00008600ff06db82 */ /* 0x000ea20000000a00 */
[----:B------:R-:W-:Y:S01]  /*6ae0*/  @!P2 IADD3 R21, P0, R5, R204, RZ ;  /* 0x000000cc0515a210 */ /* 0x000fe20007f1e0ff */
[----:B------:R3:W-:Y:S02]  /*6af0*/  @P5 STS.128 [R235+0x8800], RZ ;  /* 0x008800ffeb005388 */ /* 0x0007e40000000c00 */
[----:B------:R-:W-:Y:S02]  /*6b00*/  @!P3 LEA.HI.X R25, R8, R13, R9, 0x1, P1 ;  /* 0x0000000d0819b211 */ /* 0x000fe400008f0c09 */
[----:B-----5:R-:W-:Y:S01]  /*6b10*/  @!P2 IMAD.X R43, R19, 0x1, R165, P0 ;  /* 0x00000001132ba824 */ /* 0x020fe200000e06a5 */
[----:B-1----:R-:W-:Y:S01]  /*6b20*/  @!P2 LEA R42, P0, R21, R10, 0x1 ;  /* 0x0000000a152aa211 */ /* 0x002fe200078008ff */
[----:B------:R-:W4:Y:S01]  /*6b30*/  @!P4 LDC.64 R8, c[0x0][0x218] ;  /* 0x00008600ff08cb82 */ /* 0x000f220000000a00 */
[----:B------:R-:W-:Y:S01]  /*6b40*/  IADD3 R5, P1, R5, UR28, RZ ;  /* 0x0000001c05057c10 */ /* 0x000fe2000ff3e0ff */
[----:B------:R-:W-:Y:S01]  /*6b50*/  @!PT LDS RZ, [RZ] ;  /* 0x00000000fffff984 */ /* 0x000fe20000000800 */
[----:B------:R-:W-:Y:S01]  /*6b60*/  @!PT LDS RZ, [RZ] ;  /* 0x00000000fffff984 */ /* 0x000fe20000000800 */
[----:B------:R-:W-:Y:S01]  /*6b70*/  @!PT LDS RZ, [RZ] ;  /* 0x00000000fffff984 */ /* 0x000fe20000000800 */
[----:B------:R1:W-:Y:S01]  /*6b80*/  @!P5 LDGSTS.E.BYPASS.LTC128B.128 [R235+0x8800], desc[UR26][R38.64] ;  /* 0x0880000026ebdfae */ /* 0x0003e2000b901d5a */
[----:B------:R-:W-:-:S02]  /*6b90*/  @!P2 LEA.HI.X R43, R21, R11, R43, 0x1, P0 ;  /* 0x0000000b152ba211 */ /* 0x000fc400000f0c2b */
[----:B------:R-:W-:Y:S01]  /*6ba0*/  IADD3.X R19, R19, UR25, RZ, P1, !PT ;  /* 0x0000001913137c10 */ /* 0x000fe20008ffe4ff */
[----:B------:R3:W-:Y:S01]  /*6bb0*/  @P4 STS.128 [R235+0xa800], RZ ;  /* 0x00a800ffeb004388 */ /* 0x0007e20000000c00 */
[CC--:B------:R-:W-:Y:S01]  /*6bc0*/  @!P5 IADD3 R21, P0, R5.reuse, R204.reuse, RZ ;  /* 0x000000cc0515d210 */ /* 0x0c0fe20007f1e0ff */
[----:B------:R-:W1:Y:S01]  /*6bd0*/  @!P3 LDC.64 R12, c[0x0][0x218] ;  /* 0x00008600ff0cbb82 */ /* 0x000e620000000a00 */
[----:B------:R-:W-:Y:S01]  /*6be0*/  @!P4 IADD3 R22, P1, R5, R204, RZ ;  /* 0x000000cc0516c210 */ /* 0x000fe20007f3e0ff */
[----:B------:R-:W-:Y:S01]  /*6bf0*/  @!PT LDS RZ, [RZ] ;  /* 0x00000000fffff984 */ /* 0x000fe20000000800 */
[----:B------:R-:W-:Y:S01]  /*6c00*/  @!PT LDS RZ, [RZ] ;  /* 0x00000000fffff984 */ /* 0x000fe20000000800 */
[----:B------:R-:W-:Y:S01]  /*6c10*/  @!PT LDS RZ, [RZ] ;  /* 0x00000000fffff984 */ /* 0x000fe20000000800 */
[----:B------:R-:W-:Y:S02]  /*6c20*/  @!P4 LDGSTS.E.BYPASS.LTC128B.128 [R235+0xa800], desc[UR26][R36.64+0x80] ;  /* 0x0a80008024ebcfae */ /* 0x000fe4000b901d5a */
[--C-:B------:R-:W-:Y:S02]  /*6c30*/  @!P5 IMAD.X R23, R19, 0x1, R165.reuse, P0 ;  /* 0x000000011317d824 */ /* 0x100fe400000e06a5 */
[----:B------:R3:W-:Y:S02]  /*6c40*/  @P3 STS.128 [R235+0xc800], RZ ;  /* 0x00c800ffeb003388 */ /* 0x0007e40000000c00 */
[----:B------:R-:W5:Y:S01]  /*6c50*/  @!P2 LDC.64 R10, c[0x0][0x218] ;  /* 0x00008600ff0aab82 */ /* 0x000f620000000a00 */
[----:B--2---:R-:W-:Y:S01]  /*6c60*/  @!P5 LEA R34, P0, R21, R6, 0x1 ;  /* 0x000000061522d211 */ /* 0x004fe200078008ff */
[----:B------:R-:W-:Y:S01]  /*6c70*/  @!P4 IMAD.X R6, R19, 0x1, R165, P1 ;  /* 0x000000011306c824 */ /* 0x000fe200008e06a5 */
[----:B------:R-:W-:Y:S01]  /*6c80*/  @!PT LDS RZ, [RZ] ;  /* 0x00000000fffff984 */ /* 0x000fe20000000800 */
[----:B------:R-:W-:Y:S01]  /*6c90*/  @!PT LDS RZ, [RZ] ;  /* 0x00000000fffff984 */ /* 0x000fe20000000800 */
[----:B------:R-:W-:Y:S01]  /*6ca0*/  @!PT LDS RZ, [RZ] ;  /* 0x00000000fffff984 */ /* 0x000fe20000000800 */
[----:B------:R2:W-:Y:S02]  /*6cb0*/  @!P3 LDGSTS.E.BYPASS.LTC128B.128 [R235+0xc800], desc[UR26][R24.64+0x100] ;  /* 0x0c80010018ebbfae */ /* 0x0005e4000b901d5a */
[----:B------:R-:W-:-:S02]  /*6cc0*/  @!P5 LEA.HI.X R35, R21, R7, R23, 0x1, P0 ;  /* 0x000000071523d211 */ /* 0x000fc400000f0c17 */
[----:B------:R-:W-:Y:S01]  /*6cd0*/  @!P3 IADD3 R21, P0, R5, R204, RZ ;  /* 0x000000cc0515b210 */ /* 0x000fe20007f1e0ff */
[----:B------:R3:W-:Y:S01]  /*6ce0*/  @P2 STS.128 [R235+0xe800], RZ ;  /* 0x00e800ffeb002388 */ /* 0x0007e20000000c00 */
[----:B----4-:R-:W-:-:S03]  /*6cf0*/  @!P4 LEA R26, P1, R22, R8, 0x1 ;  /* 0x00000008161ac211 */ /* 0x010fc600078208ff */
[----:B------:R-:W-:Y:S01]  /*6d00*/  @!PT LDS RZ, [RZ] ;  /* 0x00000000fffff984 */ /* 0x000fe20000000800 */
[----:B------:R-:W-:Y:S01]  /*6d10*/  @!PT LDS RZ, [RZ] ;  /* 0x00000000fffff984 */ /* 0x000fe20000000800 */
[----:B------:R-:W-:Y:S01]  /*6d20*/  @!PT LDS RZ, [RZ] ;  /* 0x00000000fffff984 */ /* 0x000fe20000000800 */
[----:B------:R3:W-:Y:S01]  /*6d30*/  @!P2 LDGSTS.E.BYPASS.LTC128B.128 [R235+0xe800], desc[UR26][R42.64+0x180] ;  /* 0x0e8001802aebafae */ /* 0x0007e2000b901d5a */
[----:B------:R-:W-:Y:S01]  /*6d40*/  @!P4 LEA.HI.X R27, R22, R9, R6, 0x1, P1 ;  /* 0x00000009161bc211 */ /* 0x000fe200008f0c06 */
[--C-:B------:R-:W-:Y:S01]  /*6d50*/  @!P3 IMAD.X R22, R19, 0x1, R165.reuse, P0 ;  /* 0x000000011316b824 */ /* 0x100fe200000e06a5 */
[----:B------:R-:W2:Y:S01]  /*6d60*/  @!P5 LDC.64 R6, c[0x0][0x218] ;  /* 0x00008600ff06db82 */ /* 0x000ea20000000a00 */
        /* <DEDUP_REMOVED lines=8> */
[----:B------:R-:W-:Y:S01]  /*6df0*/  IADD3 R21, P1, R5, UR28, RZ ;  /* 0x0000001c05157c10 */ /* 0x000fe2000ff3e0ff */
[----:B------:R-:W1:Y:S01]  /*6e00*/  @!P4 LDC.64 R8, c[0x0][0x218] ;  /* 0x00008600ff08cb82 */ /* 0x000e620000000a00 */
[----:B------:R-:W-:Y:S01]  /*6e10*/  @!P2 IMAD.X R5, R19, 0x1, R165, P0 ;  /* 0x000000011305a824 */ /* 0x000fe200000e06a5 */
        /* <DEDUP_REMOVED lines=8> */
[----:B------:R-:W4:Y:S01]  /*6ea0*/  @!P3 LDC.64 R12, c[0x0][0x218] ;  /* 0x00008600ff0cbb82 */ /* 0x000f220000000a00 */
[CC--:B------:R-:W-:Y:S02]  /*6eb0*/  @!P5 IADD3 R5, P0, R21.reuse, R204.reuse, RZ ;  /* 0x000000cc1505d210 */ /* 0x0c0fe40007f1e0ff */
[----:B------:R-:W-:Y:S01]  /*6ec0*/  @!P4 IADD3 R22, P1, R21, R204, RZ ;  /* 0x000000cc1516c210 */ /* 0x000fe20007f3e0ff */
[----:B------:R3:W-:Y:S02]  /*6ed0*/  @P3 STS.128 [R235+0xd000], RZ ;  /* 0x00d000ffeb003388 */ /* 0x0007e40000000c00 */
[--C-:B------:R-:W-:Y:S01]  /*6ee0*/  @!P5 IMAD.X R23, R19, 0x1, R165.reuse, P0 ;  /* 0x000000011317d824 */ /* 0x100fe200000e06a5 */
        /* <DEDUP_REMOVED lines=44> */
.L_x_3253:
[----:B------:R-:W-:Y:S05]  /*71b0*/  BSYNC B0 ;  /* 0x0000000000007941 */ /* 0x000fea0003800000 */
.L_x_3252:
[----:B------:R-:W0:Y:S01]  /*71c0*/  LDGDEPBAR ;  /* 0x00000000000079af */ /* 0x000e220000000000 */
[----:B------:R-:W-:-:S04]  /*71d0*/  IADD3 R204, P0, R15, R204, RZ ;  /* 0x000000cc0fcc7210 */ /* 0x000fc80007f1e0ff */
[----:B------:R-:W-:-:S09]  /*71e0*/  IADD3.X R165, R14, R165, RZ, P0, !PT ;  /* 0x000000a50ea57210 */ /* 0x000fd200007fe4ff */
.L_x_3249:
[----:B---3--:R-:W-:Y:S01]  /*71f0*/  VIADD R13, R241, UR16 ;  /* 0x00000010f10d7c36 */ /* 0x008fe20008000000 */
[----:B------:R-:W-:Y:S01]  /*7200*/  ULDC UR22, c[0x0][0x2ec] ;  /* 0x0000bb0000167ab9 */ /* 0x000fe20000000800 */
[----:B------:R-:W-:Y:S01]  /*7210*/  LEA R228, R4, UR4, 0x1 ;  /* 0x0000000404e47c11 */ /* 0x000fe2000f8e08ff */
[----:B------:R-:W-:Y:S01]  /*7220*/  ULDC.64 UR18, c[0x0][0x218] ;  /* 0x0000860000127ab9 */ /* 0x000fe20000000a00 */
[C---:B-1----:R-:W-:Y:S01]  /*7230*/  VIADD R6, R13.reuse, 0x1 ;  /* 0x000000010d067836 */ /* 0x042fe20000000000 */
[C---:B------:R-:W-:Y:S01]  /*7240*/  ISETP.GE.AND P5, PT, R13.reuse, R239, PT ;  /* 0x000000ef0d00720c */ /* 0x040fe20003fa6270 */
[C---:B------:R-:W-:Y:S01]  /*7250*/  VIADD R5, R13.reuse, 0x8 ;  /* 0x000000080d057836 */ /* 0x040fe20000000000 */
[C---:B------:R-:W-:Y:S01]  /*7260*/  ISETP.GE.AND P1, PT, R13.reuse, R237, PT ;  /* 0x000000ed0d00720c */ /* 0x040fe20003f26270 */
[C---:B------:R-:W-:Y:S01]  /*7270*/  VIADD R15, R13.reuse, 0x21 ;  /* 0x000000210d0f7836 */ /* 0x040fe20000000000 */
[C---:B------:R-:W-:Y:S01]  /*7280*/  ISETP.GE.AND P4, PT, R6.reuse, R239, PT ;  /* 0x000000ef0600720c */ /* 0x040fe20003f86270 */
[----:B------:R-:W-:Y:S01]  /*7290*/  VIADD R14, R13, 0x28 ;  /* 0x000000280d0e7836 */ /* 0x000fe20000000000 */
[----:B------:R-:W-:Y:S01]  /*72a0*/  ISETP.GE.AND P3, PT, R6, R237, PT ;  /* 0x000000ed0600720c */ /* 0x000fe20003f66270 */
[--C-:B------:R-:W-:Y:S01]  /*72b0*/  IMAD R226, R2, 0x2, R228.reuse ;  /* 0x0000000202e27824 */ /* 0x100fe200078e02e4 */
[C---:B------:R-:W-:Y:S01]  /*72c0*/  ISETP.GE.AND P0, PT, R5.reuse, R239, PT ;  /* 0x000000ef0500720c */ /* 0x040fe20003f06270 */
[C---:B------:R-:W-:Y:S01]  /*72d0*/  IMAD R225, R0.reuse, 0x2, R228 ;  /* 0x0000000200e17824 */ /* 0x040fe200078e02e4 */
[----:B------:R-:W-:Y:S01]  /*72e0*/  ISETP.GE.AND P2, PT, R5, R237, PT ;  /* 0x000000ed0500720c */ /* 0x000fe20003f46270 */
[----:B------:R-:W-:Y:S01]  /*72f0*/  IMAD R224, R0, 0x2, R226 ;  /* 0x0000000200e07824 */ /* 0x000fe200078e02e2 */
[C---:B------:R-:W-:Y:S01]  /*7300*/  ISETP.LT.OR P4, PT, R6.reuse, R240, P4 ;  /* 0x000000f00600720c */ /* 0x040fe20002781670 */
[----:B------:R-:W-:Y:S01]  /*7310*/  LDSM.16.MT88.4 R148, [R226+0x10000] ;  /* 0x01000000e294783b */ /* 0x000fe20000004200 */
[----:B------:R-:W-:Y:S01]  /*7320*/  ISETP.LT.OR P3, PT, R6, R238, P3 ;  /* 0x000000ee0600720c */ /* 0x000fe20001f61670 */
[----:B------:R-:W-:Y:S01]  /*7330*/  VIADD R6, R13, 0x9 ;  /* 0x000000090d067836 */ /* 0x000fe20000000000 */
[C---:B------:R-:W-:Y:S01]  /*7340*/  ISETP.LT.OR P0, PT, R5.reuse, R240, P0 ;  /* 0x000000f00500720c */ /* 0x040fe20000701670 */
[----:B------:R-:W-:Y:S01]  /*7350*/  LDSM.16.MT88.4 R140, [R225+0x10000] ;  /* 0x01000000e18c783b */ /* 0x000fe20000004200 */
[----:B------:R-:W-:Y:S01]  /*7360*/  ISETP.LT.OR P2, PT, R5, R238, P2 ;  /* 0x000000ee0500720c */ /* 0x000fe20001741670 */
[C---:B------:R-:W-:Y:S01]  /*7370*/  VIADD R5, R13.reuse, 0x10 ;  /* 0x000000100d057836 */ /* 0x040fe20000000000 */
        /* <DEDUP_REMOVED lines=8> */
[-C--:B------:R-:W-:Y:S02]  /*7400*/  ISETP.GE.AND P1, PT, R6, R237.reuse, PT ;  /* 0x000000ed0600720c */ /* 0x080fe40003f26270 */
[----:B------:R-:W-:Y:S01]  /*7410*/  FSEL R70, R70, -INF , !P3 ;  /* 0xff80000046467808 */ /* 0x000fe20005800000 */
[----:B------:R-:W-:Y:S01]  /*7420*/  LDSM.16.MT88.4 R72, [R228+0x14000] ;  /* 0x01400000e448783b */ /* 0x000fe20000004200 */
[----:B------:R-:W-:-:S02]  /*7430*/  ISETP.GE.AND P3, PT, R5, R237, PT ;  /* 0x000000ed0500720c */ /* 0x000fc40003f66270 */
[----:B------:R-:W-:Y:S01]  /*7440*/  FSEL R68, R68, -INF , !P4 ;  /* 0xff80000044447808 */ /* 0x000fe20006000000 */
[----:B------:R-:W-:Y:S01]  /*7450*/  LDSM.16.MT88.4 R80, [R226+0x14000] ;  /* 0x01400000e250783b */ /* 0x000fe20000004200 */
[----:B------:R-:W-:Y:S02]  /*7460*/  ISETP.GE.AND P4, PT, R5, R239, PT ;  /* 0x000000ef0500720c */ /* 0x000fe40003f86270 */
[C---:B------:R-:W-:Y:S01]  /*7470*/  ISETP.LT.OR P5, PT, R6.reuse, R240, P5 ;  /* 0x000000f00600720c */ /* 0x040fe20002fa1670 */
[----:B------:R-:W-:Y:S01]  /*7480*/  LDSM.16.MT88.4 R48, [R226+0x12000] ;  /* 0x01200000e230783b */ /* 0x000fe20000004200 */
[-C--:B------:R-:W-:Y:S01]  /*7490*/  ISETP.LT.OR P1, PT, R6, R238.reuse, P1 ;  /* 0x000000ee0600720c */ /* 0x080fe20000f21670 */
[----:B------:R-:W-:Y:S01]  /*74a0*/  VIADD R6, R13, 0x11 ;  /* 0x000000110d067836 */ /* 0x000fe20000000000 */
[C---:B------:R-:W-:Y:S01]  /*74b0*/  ISETP.LT.OR P3, PT, R5.reuse, R238, P3 ;  /* 0x000000ee0500720c */ /* 0x040fe20001f61670 */
[----:B------:R-:W-:Y:S01]  /*74c0*/  LDSM.16.MT88.4 R64, [R224+0x12000] ;  /* 0x01200000e040783b */ /* 0x000fe20000004200 */
[----:B------:R-:W-:Y:S01]  /*74d0*/  ISETP.LT.OR P4, PT, R5, R240, P4 ;  /* 0x000000f00500720c */ /* 0x000fe20002781670 */
[----:B------:R-:W-:Y:S01]  /*74e0*/  VIADD R5, R13, 0x18 ;  /* 0x000000180d057836 */ /* 0x000fe20000000000 */
[----:B------:R-:W-:Y:S01]  /*74f0*/  FSEL R28, R28, -INF , !P0 ;  /* 0xff8000001c1c7808 */ /* 0x000fe20004000000 */
[----:B------:R-:W-:Y:S01]  /*7500*/  LDSM.16.MT88.4 R104, [R228+0x16000] ;  /* 0x01600000e468783b */ /* 0x000fe20000004200 */
[----:B------:R-:W-:-:S02]  /*7510*/  FSEL R30, R30, -INF , !P2 ;  /* 0xff8000001e1e7808 */ /* 0x000fc40005000000 */
[----:B------:R-:W-:Y:S01]  /*7520*/  FSEL R8, R16, -INF , !P3 ;  /* 0xff80000010087808 */ /* 0x000fe20005800000 */
[----:B------:R-:W-:Y:S01]  /*7530*/  LDSM.16.MT88.4 R112, [R226+0x16000] ;  /* 0x01600000e270783b */ /* 0x000fe20000004200 */
[C---:B------:R-:W-:Y:S02]  /*7540*/  ISETP.GE.AND P0, PT, R6.reuse, R239, PT ;  /* 0x000000ef0600720c */ /* 0x040fe40003f06270 */
[----:B------:R-:W-:Y:S01]  /*7550*/  ISETP.GE.AND P2, PT, R6, R237, PT ;  /* 0x000000ed0600720c */ /* 0x000fe20003f46270 */
[----:B------:R-:W-:Y:S01]  /*7560*/  LDSM.16.MT88.4 R120, [R225+0x16000] ;  /* 0x01600000e178783b */ /* 0x000fe20000004200 */
[----:B------:R-:W-:Y:S02]  /*7570*/  FMNMX.FTZ R16, R3, R68, !PT ;  /* 0x0000004403107209 */ /* 0x000fe40007810000 */
[----:B------:R-:W-:Y:S01]  /*7580*/  FSEL R29, R29, -INF , !P5 ;  /* 0xff8000001d1d7808 */ /* 0x000fe20006800000 */
[----:B------:R-:W-:Y:S01]  /*7590*/  LDSM.16.MT88.4 R88, [R225+0x14000] ;  /* 0x01400000e158783b */ /* 0x000fe20000004200 */
[----:B------:R-:W-:-:S02]  /*75a0*/  FSEL R31, R31, -INF , !P1 ;  /* 0xff8000001f1f7808 */ /* 0x000fc40004800000 */
[C---:B------:R-:W-:Y:S01]  /*75b0*/  ISETP.GE.AND P5, PT, R5.reuse, R239, PT ;  /* 0x000000ef0500720c */ /* 0x040fe20003fa6270 */
[----:B------:R-:W-:Y:S01]  /*75c0*/  LDSM.16.MT88.4 R96, [R224+0x14000] ;  /* 0x01400000e060783b */ /* 0x000fe20000004200 */
[----:B------:R-:W-:Y:S02]  /*75d0*/  ISETP.GE.AND P1, PT, R5, R237, PT ;  /* 0x000000ed0500720c */ /* 0x000fe40003f26270 */
[C---:B------:R-:W-:Y:S01]  /*75e0*/  ISETP.LT.OR P0, PT, R6.reuse, R240, P0 ;  /* 0x000000f00600720c */ /* 0x040fe20000701670 */
[----:B------:R-:W-:Y:S01]  /*75f0*/  LDSM.16.MT88.4 R24, [R224+0x16000] ;  /* 0x01600000e018783b */ /* 0x000fe20000004200 */
[----:B------:R-:W-:Y:S01]  /*7600*/  ISETP.LT.OR P2, PT, R6, R238, P2 ;  /* 0x000000ee0600720c */ /* 0x000fe20001741670 */
[----:B------:R-:W-:Y:S01]  /*7610*/  VIADD R6, R13, 0x19 ;  /* 0x000000190d067836 */ /* 0x000fe20000000000 */
[----:B------:R-:W-:Y:S02]  /*7620*/  FMNMX.FTZ R16, R28, R16, !PT ;  /* 0x000000101c107209 */ /* 0x000fe40007810000 */
[----:B------:R-:W-:-:S02]  /*7630*/  ISETP.LT.OR P5, PT, R5, R240, P5 ;  /* 0x000000f00500720c */ /* 0x000fc40002fa1670 */
[----:B------:R-:W-:Y:S01]  /*7640*/  ISETP.LT.OR P1, PT, R5, R238, P1 ;  /* 0x000000ee0500720c */ /* 0x000fe20000f21670 */
[----:B------:R-:W-:Y:S01]  /*7650*/  VIADD R5, R13, 0x20 ;  /* 0x000000200d057836 */ /* 0x000fe20000000000 */
[----:B------:R-:W-:Y:S02]  /*7660*/  FSEL R12, R40, -INF , !P4 ;  /* 0xff800000280c7808 */ /* 0x000fe40006000000 */
[----:B------:R-:W-:Y:S02]  /*7670*/  FMNMX.FTZ R16, R29, R16, !PT ;  /* 0x000000101d107209 */ /* 0x000fe40007810000 */
[C---:B------:R-:W-:Y:S02]  /*7680*/  ISETP.GE.AND P4, PT, R6.reuse, R239, PT ;  /* 0x000000ef0600720c */ /* 0x040fe40003f86270 */
[----:B------:R-:W-:Y:S02]  /*7690*/  ISETP.GE.AND P3, PT, R6, R237, PT ;  /* 0x000000ed0600720c */ /* 0x000fe40003f66270 */
[----:B------:R-:W-:-:S02]  /*76a0*/  FSEL R11, R41, -INF , !P0 ;  /* 0xff800000290b7808 */ /* 0x000fc40004000000 */
[----:B------:R-:W-:Y:S01]  /*76b0*/  FMNMX.FTZ R16, R12, R16, !PT ;  /* 0x000000100c107209 */ /* 0x000fe20007810000 */
[----:B------:R-:W-:Y:S01]  /*76c0*/  LDSM.16.MT88.4 R40, [R228+0x12000] ;  /* 0x01200000e428783b */ /* 0x000fe20000004200 */
[----:B------:R-:W-:Y:S02]  /*76d0*/  FSEL R7, R17, -INF , !P2 ;  /* 0xff80000011077808 */ /* 0x000fe40005000000 */
[C---:B------:R-:W-:Y:S02]  /*76e0*/  ISETP.GE.AND P0, PT, R5.reuse, R239, PT ;  /* 0x000000ef0500720c */ /* 0x040fe40003f06270 */
[----:B------:R-:W-:Y:S02]  /*76f0*/  ISETP.GE.AND P2, PT, R5, R237, PT ;  /* 0x000000ed0500720c */ /* 0x000fe40003f46270 */
[C---:B------:R-:W-:Y:S02]  /*7700*/  ISETP.LT.OR P4, PT, R6.reuse, R240, P4 ;  /* 0x000000f00600720c */ /* 0x040fe40002781670 */
[----:B------:R-:W-:-:S02]  /*7710*/  ISETP.LT.OR P3, PT, R6, R238, P3 ;  /* 0x000000ee0600720c */ /* 0x000fc40001f61670 */
[----:B------:R-:W-:Y:S02]  /*7720*/  FSEL R10, R33, -INF , !P5 ;  /* 0xff800000210a7808 */ /* 0x000fe40006800000 */
[----:B------:R-:W-:Y:S02]  /*7730*/  FSEL R6, R20, -INF , !P1 ;  /* 0xff80000014067808 */ /* 0x000fe40004800000 */
[C---:B------:R-:W-:Y:S01]  /*7740*/  ISETP.GE.AND P5, PT, R15.reuse, R239, PT ;  /* 0x000000ef0f00720c */ /* 0x040fe20003fa6270 */
[----:B------:R-:W-:Y:S01]  /*7750*/  LDSM.16.MT88.4 R20, [R228+0x10800] ;  /* 0x01080000e414783b */ /* 0x000fe20000004200 */
[----:B------:R-:W-:Y:S02]  /*7760*/  ISETP.GE.AND P1, PT, R15, R237, PT ;  /* 0x000000ed0f00720c */ /* 0x000fe40003f26270 */
[----:B------:R-:W-:Y:S02]  /*7770*/  FMNMX.FTZ R17, R11, R16, !PT ;  /* 0x000000100b117209 */ /* 0x000fe40007810000 */
[----:B------:R-:W-:-:S02]  /*7780*/  FMNMX.FTZ R16, R69, R70, !PT ;  /* 0x0000004645107209 */ /* 0x000fc40007810000 */
[C---:B------:R-:W-:Y:S02]  /*7790*/  ISETP.LT.OR P0, PT, R5.reuse, R240, P0 ;  /* 0x000000f00500720c */ /* 0x040fe40000701670 */
[----:B------:R-:W-:Y:S02]  /*77a0*/  ISETP.LT.OR P2, PT, R5, R238, P2 ;  /* 0x000000ee0500720c */ /* 0x000fe40001741670 */
[----:B------:R-:W-:Y:S02]  /*77b0*/  FSEL R9, R32, -INF , !P4 ;  /* 0xff80000020097808 */ /* 0x000fe40006000000 */
[----:B------:R-:W-:Y:S01]  /*77c0*/  FSEL R5, R18, -INF , !P3 ;  /* 0xff80000012057808 */ /* 0x000fe20005800000 */
[----:B------:R-:W-:Y:S01]  /*77d0*/  LDSM.16.MT88.4 R32, [R228+0x12800] ;  /* 0x01280000e420783b */ /* 0x000fe20000004200 */
[C---:B------:R-:W-:Y:S02]  /*77e0*/  ISETP.GE.AND P4, PT, R14.reuse, R239, PT ;  /* 0x000000ef0e00720c */ /* 0x040fe40003f86270 */
[----:B------:R-:W-:-:S02]  /*77f0*/  ISETP.GE.AND P3, PT, R14, R237, PT ;  /* 0x000000ed0e00720c */ /* 0x000fc40003f66270 */
[C---:B------:R-:W-:Y:S02]  /*7800*/  ISETP.LT.OR P5, PT, R15.reuse, R240, P5 ;  /* 0x000000f00f00720c */ /* 0x040fe40002fa1670 */
[----:B------:R-:W-:Y:S01]  /*7810*/  ISETP.LT.OR P1, PT, R15, R238, P1 ;  /* 0x000000ee0f00720c */ /* 0x000fe20000f21670 */
[C---:B------:R-:W-:Y:S01]  /*7820*/  VIADD R15, R13.reuse, 0x29 ;  /* 0x000000290d0f7836 */ /* 0x040fe20000000000 */
[----:B------:R-:W-:Y:S02]  /*7830*/  FMNMX.FTZ R17, R10, R17, !PT ;  /* 0x000000110a117209 */ /* 0x000fe40007810000 */
[----:B------:R-:W-:Y:S02]  /*7840*/  FMNMX.FTZ R16, R30, R16, !PT ;  /* 0x000000101e107209 */ /* 0x000fe40007810000 */
[C---:B------:R-:W-:Y:S02]  /*7850*/  ISETP.LT.OR P4, PT, R14.reuse, R240, P4 ;  /* 0x000000f00e00720c */ /* 0x040fe40002781670 */
[----:B------:R-:W-:Y:S01]  /*7860*/  ISETP.LT.OR P3, PT, R14, R238, P3 ;  /* 0x000000ee0e00720c */ /* 0x000fe20001f61670 */
[----:B------:R-:W-:Y:S01]  /*7870*/  VIADD R14, R13, 0x30 ;  /* 0x000000300d0e7836 */ /* 0x000fe20000000000 */
[----:B------:R-:W-:-:S02]  /*7880*/  FSEL R185, R185, -INF , !P0 ;  /* 0xff800000b9b97808 */ /* 0x000fc40004000000 */
[----:B------:R-:W-:Y:S02]  /*7890*/  FMNMX.FTZ R17, R9, R17, !PT ;  /* 0x0000001109117209 */ /* 0x000fe40007810000 */
[----:B------:R-:W-:Y:S02]  /*78a0*/  FSEL R189, R189, -INF , !P2 ;  /* 0xff800000bdbd7808 */ /* 0x000fe40005000000 */
[----:B------:R-:W-:Y:S02]  /*78b0*/  FMNMX.FTZ R16, R31, R16, !PT ;  /* 0x000000101f107209 */ /* 0x000fe40007810000 */
[C---:B------:R-:W-:Y:S02]  /*78c0*/  ISETP.GE.AND P0, PT, R15.reuse, R239, PT ;  /* 0x000000ef0f00720c */ /* 0x040fe40003f06270 */
[----:B------:R-:W-:Y:S02]  /*78d0*/  ISETP.GE.AND P2, PT, R15, R237, PT ;  /* 0x000000ed0f00720c */ /* 0x000fe40003f46270 */
[----:B------:R-:W-:-:S02]  /*78e0*/  FSEL R186, R186, -INF , !P5 ;  /* 0xff800000baba7808 */ /* 0x000fc40006800000 */
[----:B------:R-:W-:Y:S02]  /*78f0*/  FMNMX.FTZ R17, R185, R17, !PT ;  /* 0x00000011b9117209 */ /* 0x000fe40007810000 */
[----:B------:R-:W-:Y:S02]  /*7900*/  FSEL R192, R192, -INF , !P1 ;  /* 0xff800000c0c07808 */ /* 0x000fe40004800000 */
[----:B------:R-:W-:Y:S02]  /*7910*/  FMNMX.FTZ R16, R8, R16, !PT ;  /* 0x0000001008107209 */ /* 0x000fe40007810000 */
[C---:B------:R-:W-:Y:S02]  /*7920*/  ISETP.GE.AND P5, PT, R14.reuse, R239, PT ;  /* 0x000000ef0e00720c */ /* 0x040fe40003fa6270 */
[----:B------:R-:W-:Y:S02]  /*7930*/  ISETP.GE.AND P1, PT, R14, R237, PT ;  /* 0x000000ed0e00720c */ /* 0x000fe40003f26270 */
[----:B------:R-:W-:-:S02]  /*7940*/  ISETP.LT.OR P0, PT, R15, R240, P0 ;  /* 0x000000f00f00720c */ /* 0x000fc40000701670 */
[----:B------:R-:W-:Y:S01]  /*7950*/  ISETP.LT.OR P2, PT, R15, R238, P2 ;  /* 0x000000ee0f00720c */ /* 0x000fe20001741670 */
[----:B------:R-:W-:Y:S01]  /*7960*/  VIADD R15, R13, 0x31 ;  /* 0x000000310d0f7836 */ /* 0x000fe20000000000 */
[----:B------:R-:W-:Y:S02]  /*7970*/  FSEL R187, R187, -INF , !P4 ;  /* 0xff800000bbbb7808 */ /* 0x000fe40006000000 */
[----:B------:R-:W-:Y:S02]  /*7980*/  FMNMX.FTZ R17, R186, R17, !PT ;  /* 0x00000011ba117209 */ /* 0x000fe40007810000 */
[----:B------:R-:W-:Y:S02]  /*7990*/  FMNMX.FTZ R16, R7, R16, !PT ;  /* 0x0000001007107209 */ /* 0x000fe40007810000 */
[C---:B------:R-:W-:Y:S02]  /*79a0*/  ISETP.LT.OR P5, PT, R14.reuse, R240, P5 ;  /* 0x000000f00e00720c */ /* 0x040fe40002fa1670 */
[----:B------:R-:W-:Y:S01]  /*79b0*/  ISETP.LT.OR P1, PT, R14, R238, P1 ;  /* 0x000000ee0e00720c */ /* 0x000fe20000f21670 */
[----:B------:R-:W-:Y:S01]  /*79c0*/  VIADD R14, R13, 0x38 ;  /* 0x000000380d0e7836 */ /* 0x000fe20000000000 */
[----:B------:R-:W-:Y:S01]  /*79d0*/  ISETP.GE.AND P4, PT, R15, R239, PT ;  /* 0x000000ef0f00720c */ /* 0x000fe20003f86270 */
[----:B------:R-:W-:Y:S01]  /*79e0*/  VIADD R13, R13, 0x39 ;  /* 0x000000390d0d7836 */ /* 0x000fe20000000000 */
[----:B------:R-:W-:-:S02]  /*79f0*/  FSEL R188, R188, -INF , !P0 ;  /* 0xff800000bcbc7808 */ /* 0x000fc40004000000 */
[----:B------:R-:W-:Y:S02]  /*7a00*/  FMNMX.FTZ R17, R187, R17, !PT ;  /* 0x00000011bb117209 */ /* 0x000fe40007810000 */
[----:B------:R-:W-:Y:S02]  /*7a10*/  FMNMX.FTZ R16, R6, R16, !PT ;  /* 0x0000001006107209 */ /* 0x000fe40007810000 */
[----:B------:R-:W-:Y:S02]  /*7a20*/  FSEL R202, R202, -INF , !P5 ;  /* 0xff800000caca7808 */ /* 0x000fe40006800000 */
[----:B------:R-:W-:Y:S02]  /*7a30*/  ISETP.LT.OR P4, PT, R15, R240, P4 ;  /* 0x000000f00f00720c */ /* 0x000fe40002781670 */
[----:B------:R-:W-:Y:S02]  /*7a40*/  ISETP.GE.AND P5, PT, R14, R239, PT ;  /* 0x000000ef0e00720c */ /* 0x000fe40003fa6270 */
[----:B------:R-:W-:-:S02]  /*7a50*/  FMNMX.FTZ R17, R188, R17, !PT ;  /* 0x00000011bc117209 */ /* 0x000fc40007810000 */
[----:B------:R-:W-:Y:S02]  /*7a60*/  FMNMX.FTZ R16, R5, R16, !PT ;  /* 0x0000001005107209 */ /* 0x000fe40007810000 */
[----:B------:R-:W-:Y:S02]  /*7a70*/  FSEL R201, R201, -INF , !P4 ;  /* 0xff800000c9c97808 */ /* 0x000fe40006000000 */
[----:B------:R-:W-:Y:S02]  /*7a80*/  ISETP.LT.OR P5, PT, R14, R240, P5 ;  /* 0x000000f00e00720c */ /* 0x000fe40002fa1670 */
[----:B------:R-:W-:Y:S02]  /*7a90*/  FMNMX.FTZ R17, R202, R17, !PT ;  /* 0x00000011ca117209 */ /* 0x000fe40007810000 */
[----:B------:R-:W-:Y:S02]  /*7aa0*/  ISETP.GE.AND P4, PT, R13, R239, PT ;  /* 0x000000ef0d00720c */ /* 0x000fe40003f86270 */
[----:B------:R-:W-:-:S02]  /*7ab0*/  FMNMX.FTZ R16, R189, R16, !PT ;  /* 0x00000010bd107209 */ /* 0x000fc40007810000 */
[----:B------:R-:W-:Y:S02]  /*7ac0*/  FSEL R200, R200, -INF , !P5 ;  /* 0xff800000c8c87808 */ /* 0x000fe40006800000 */
[----:B------:R-:W-:Y:S02]  /*7ad0*/  FMNMX.FTZ R17, R201, R17, !PT ;  /* 0x00000011c9117209 */ /* 0x000fe40007810000 */
[----:B------:R-:W-:Y:S02]  /*7ae0*/  ISETP.LT.OR P4, PT, R13, R240, P4 ;  /* 0x000000f00d00720c */ /* 0x000fe40002781670 */
[----:B------:R-:W-:Y:S02]  /*7af0*/  FSEL R193, R193, -INF , !P3 ;  /* 0xff800000c1c17808 */ /* 0x000fe40005800000 */
[----:B------:R-:W-:Y:S02]  /*7b00*/  FMNMX.FTZ R16, R192, R16, !PT ;  /* 0x00000010c0107209 */ /* 0x000fe40007810000 */
[----:B------:R-:W-:-:S02]  /*7b10*/  ISETP.GE.AND P0, PT, R15, R237, PT ;  /* 0x000000ed0f00720c */ /* 0x000fc40003f06270 */
[----:B------:R-:W-:Y:S02]  /*7b20*/  FMNMX.FTZ R18, R200, R17, !PT ;  /* 0x00000011c8127209 */ /* 0x000fe40007810000 */
[----:B------:R-:W-:Y:S02]  /*7b30*/  FSEL R199, R199, -INF , !P4 ;  /* 0xff800000c7c77808 */ /* 0x000fe40006000000 */
[----:B------:R-:W-:Y:S02]  /*7b40*/  FSEL R195, R195, -INF , !P2 ;  /* 0xff800000c3c37808 */ /* 0x000fe40005000000 */
[----:B------:R-:W-:Y:S02]  /*7b50*/  FMNMX.FTZ R17, R193, R16, !PT ;  /* 0x00000010c1117209 */ /* 0x000fe40007810000 */
[----:B------:R-:W-:Y:S02]  /*7b60*/  ISETP.LT.OR P0, PT, R15, R238, P0 ;  /* 0x000000ee0f00720c */ /* 0x000fe40000701670 */
[----:B------:R-:W-:-:S02]  /*7b70*/  ISETP.GE.AND P3, PT, R14, R237, PT ;  /* 0x000000ed0e00720c */ /* 0x000fc40003f66270 */
[----:B------:R-:W-:Y:S02]  /*7b80*/  FMNMX.FTZ R16, R199, R18, !PT ;  /* 0x00000012c7107209 */ /* 0x000fe40007810000 */
[----:B------:R-:W-:Y:S02]  /*7b90*/  FSEL R197, R197, -INF , !P1 ;  /* 0xff800000c5c57808 */ /* 0x000fe40004800000 */
[----:B------:R-:W-:Y:S02]  /*7ba0*/  FMNMX.FTZ R15, R195, R17, !PT ;  /* 0x00000011c30f7209 */ /* 0x000fe40007810000 */
[----:B------:R-:W-:Y:S02]  /*7bb0*/  ISETP.LT.OR P3, PT, R14, R238, P3 ;  /* 0x000000ee0e00720c */ /* 0x000fe40001f61670 */
[----:B------:R-:W-:Y:S01]  /*7bc0*/  ISETP.GE.AND P1, PT, R13, R237, PT ;  /* 0x000000ed0d00720c */ /* 0x000fe20003f26270 */
[----:B------:R-:W1:Y:S01]  /*7bd0*/  SHFL.BFLY PT, R14, R16, 0x2, 0x1f ;  /* 0x0c401f00100e7f89 */ /* 0x000e6200000e0000 */
[----:B------:R-:W-:-:S02]  /*7be0*/  FSEL R196, R196, -INF , !P0 ;  /* 0xff800000c4c47808 */ /* 0x000fc40004000000 */
[----:B------:R-:W-:Y:S02]  /*7bf0*/  FMNMX.FTZ R15, R197, R15, !PT ;  /* 0x0000000fc50f7209 */ /* 0x000fe40007810000 */
[----:B------:R-:W-:Y:S02]  /*7c00*/  ISETP.LT.OR P1, PT, R13, R238, P1 ;  /* 0x000000ee0d00720c */ /* 0x000fe40000f21670 */
[----:B------:R-:W-:Y:S02]  /*7c10*/  FSEL R194, R194, -INF , !P3 ;  /* 0xff800000c2c27808 */ /* 0x000fe40005800000 */
[----:B------:R-:W-:Y:S02]  /*7c20*/  FMNMX.FTZ R15, R196, R15, !PT ;  /* 0x0000000fc40f7209 */ /* 0x000fe40007810000 */
[----:B------:R-:W-:Y:S02]  /*7c30*/  FSEL R191, R191, -INF , !P1 ;  /* 0xff800000bfbf7808 */ /* 0x000fe40004800000 */
[----:B------:R-:W-:-:S04]  /*7c40*/  FMNMX.FTZ R15, R194, R15, !PT ;  /* 0x0000000fc20f7209 */ /* 0x000fc80007810000 */
[----:B------:R-:W-:-:S05]  /*7c50*/  FMNMX.FTZ R15, R191, R15, !PT ;  /* 0x0000000fbf0f7209 */ /* 0x000fca0007810000 */
[----:B------:R-:W2:Y:S01]  /*7c60*/  SHFL.BFLY PT, R13, R15, 0x2, 0x1f ;  /* 0x0c401f000f0d7f89 */ /* 0x000ea200000e0000 */
[----:B-1----:R-:W-:-:S05]  /*7c70*/  FMNMX.FTZ R16, R16, R14, !PT ;  /* 0x0000000e10107209 */ /* 0x002fca0007810000 */
[----:B------:R-:W1:Y:S01]  /*7c80*/  SHFL.BFLY PT, R164, R16, 0x1, 0x1f ;  /* 0x0c201f0010a47f89 */ /* 0x000e6200000e0000 */
[----:B--2---:R-:W-:-:S05]  /*7c90*/  FMNMX.FTZ R14, R15, R13, !PT ;  /* 0x0000000d0f0e7209 */ /* 0x004fca0007810000 */
[----:B------:R-:W2:Y:S01]  /*7ca0*/  SHFL.BFLY PT, R13, R14, 0x1, 0x1f ;  /* 0x0c201f000e0d7f89 */ /* 0x000ea200000e0000 */
[----:B-1----:R-:W-:-:S03]  /*7cb0*/  FMNMX.FTZ R164, R16, R164, !PT ;  /* 0x000000a410a47209 */ /* 0x002fc60007810000 */
[----:B------:R-:W1:Y:S01]  /*7cc0*/  LDSM.16.MT88.4 R16, [R226+0x10800] ;  /* 0x01080000e210783b */ /* 0x000e620000004200 */
        /* <DEDUP_REMOVED lines=10> */
[----:B--2---:R-:W-:Y:S01]  /*7d70*/  FMNMX.FTZ R3, R14, R13, !PT ;  /* 0x0000000d0e037209 */ /* 0x004fe20007810000 */
[--C-:B------:R-:W-:Y:S01]  /*7d80*/  FFMA.FTZ R173, R10, UR22, -R198.reuse ;  /* 0x000000160aad7c23 */ /* 0x100fe200080108c6 */
[--C-:B------:R-:W-:Y:S01]  /*7d90*/  FFMA.FTZ R2, R9, UR22, -R198.reuse ;  /* 0x0000001609027c23 */ /* 0x100fe200080108c6 */
[----:B------:R-:W2:Y:S01]  /*7da0*/  LDSM.16.MT88.4 R12, [R225+0x10800] ;  /* 0x01080000e10c783b */ /* 0x000ea20000004200 */
[C---:B------:R-:W-:Y:S01]  /*7db0*/  FSETP.NEU.FTZ.AND P0, PT, R3.reuse, -INF , PT ;  /* 0xff8000000300780b */ /* 0x040fe20003f1d000 */
[----:B------:R-:W-:Y:S01]  /*7dc0*/  FMUL.FTZ R190, R3, UR22 ;  /* 0x0000001603be7c20 */ /* 0x000fe20008410000 */
[--C-:B------:R-:W-:Y:S01]  /*7dd0*/  FFMA.FTZ R185, R185, UR22, -R198.reuse ;  /* 0x00000016b9b97c23 */ /* 0x100fe200080108c6 */
[----:B------:R-:W3:Y:S01]  /*7de0*/  MUFU.EX2 R181, R181 ;  /* 0x000000b500b57308 */ /* 0x000ee20000000800 */
[--C-:B------:R-:W-:Y:S01]  /*7df0*/  FFMA.FTZ R186, R186, UR22, -R198.reuse ;  /* 0x00000016baba7c23 */ /* 0x100fe200080108c6 */
[--C-:B------:R-:W-:Y:S01]  /*7e00*/  FFMA.FTZ R187, R187, UR22, -R198.reuse ;  /* 0x00000016bbbb7c23 */ /* 0x100fe200080108c6 */
[----:B------:R-:W-:Y:S01]  /*7e10*/  FSEL R190, R190, RZ, P0 ;  /* 0x000000ffbebe7208 */ /* 0x000fe20000000000 */
[--C-:B------:R-:W-:Y:S01]  /*7e20*/  FFMA.FTZ R188, R188, UR22, -R198.reuse ;  /* 0x00000016bcbc7c23 */ /* 0x100fe200080108c6 */
[--C-:B------:R-:W-:Y:S01]  /*7e30*/  FFMA.FTZ R202, R202, UR22, -R198.reuse ;  /* 0x00000016caca7c23 */ /* 0x100fe200080108c6 */
[--C-:B------:R-:W-:Y:S01]  /*7e40*/  FFMA.FTZ R201, R201, UR22, -R198.reuse ;  /* 0x00000016c9c97c23 */ /* 0x100fe200080108c6 */
[----:B------:R-:W-:Y:S01]  /*7e50*/  FFMA.FTZ R200, R200, UR22, -R198 ;  /* 0x00000016c8c87c23 */ /* 0x000fe200080108c6 */
[--C-:B------:R-:W-:Y:S01]  /*7e60*/  FFMA.FTZ R183, R69, UR22, -R190.reuse ;  /* 0x0000001645b77c23 */ /* 0x100fe200080108be */
[--C-:B------:R-:W-:Y:S01]  /*7e70*/  FFMA.FTZ R184, R70, UR22, -R190.reuse ;  /* 0x0000001646b87c23 */ /* 0x100fe200080108be */
[--C-:B------:R-:W-:Y:S01]  /*7e80*/  FFMA.FTZ R179, R30, UR22, -R190.reuse ;  /* 0x000000161eb37c23 */ /* 0x100fe200080108be */
[--C-:B------:R-:W-:Y:S01]  /*7e90*/  FFMA.FTZ R178, R31, UR22, -R190.reuse ;  /* 0x000000161fb27c23 */ /* 0x100fe200080108be */
[----:B------:R-:W-:Y:S01]  /*7ea0*/  MUFU.EX2 R180, R180 ;  /* 0x000000b400b47308 */ /* 0x000fe20000000800 */
[--C-:B------:R-:W-:Y:S01]  /*7eb0*/  FFMA.FTZ R174, R8, UR22, -R190.reuse ;  /* 0x0000001608ae7c23 */ /* 0x100fe200080108be */
[--C-:B------:R-:W-:Y:S01]  /*7ec0*/  FFMA.FTZ R172, R7, UR22, -R190.reuse ;  /* 0x0000001607ac7c23 */ /* 0x100fe200080108be */
[----:B------:R-:W4:Y:S01]  /*7ed0*/  LDSM.16.MT88.4 R8, [R224+0x10800] ;  /* 0x01080000e008783b */ /* 0x000f220000004200 */
[--C-:B------:R-:W-:Y:S01]  /*7ee0*/  FFMA.FTZ R169, R6, UR22, -R190.reuse ;  /* 0x0000001606a97c23 */ /* 0x100fe200080108be */
[----:B---3--:R-:W-:Y:S01]  /*7ef0*/  F2FP.F16.F32.PACK_AB R128, R181, R182 ;  /* 0x000000b6b580723e */ /* 0x008fe200000000ff */
[--C-:B------:R-:W-:Y:S01]  /*7f00*/  FFMA.FTZ R0, R5, UR22, -R190.reuse ;  /* 0x0000001605007c23 */ /* 0x100fe200080108be */
[----:B------:R-:W-:Y:S01]  /*7f10*/  LDSM.16.MT88.4 R28, [R224+0x12800] ;  /* 0x01280000e01c783b */ /* 0x000fe20000004200 */
[----:B------:R-:W3:Y:S01]  /*7f20*/  MUFU.EX2 R177, R177 ;  /* 0x000000b100b17308 */ /* 0x000ee20000000800 */
[--C-:B------:R-:W-:Y:S01]  /*7f30*/  FFMA.FTZ R189, R189, UR22, -R190.reuse ;  /* 0x00000016bdbd7c23 */ /* 0x100fe200080108be */
[--C-:B------:R-:W-:Y:S01]  /*7f40*/  FFMA.FTZ R192, R192, UR22, -R190.reuse ;  /* 0x00000016c0c07c23 */ /* 0x100fe200080108be */
[--C-:B------:R-:W-:Y:S01]  /*7f50*/  FFMA.FTZ R193, R193, UR22, -R190.reuse ;  /* 0x00000016c1c17c23 */ /* 0x100fe200080108be */
[----:B------:R-:W-:Y:S01]  /*7f60*/  FFMA.FTZ R195, R195, UR22, -R190 ;  /* 0x00000016c3c37c23 */ /* 0x000fe200080108be */
[----:B------:R-:W-:Y:S01]  /*7f70*/  FFMA.FTZ R247, R199, UR22, -R198 ;  /* 0x00000016c7f77c23 */ /* 0x000fe200080108c6 */
[--C-:B------:R-:W-:Y:S01]  /*7f80*/  FFMA.FTZ R197, R197, UR22, -R190.reuse ;  /* 0x00000016c5c57c23 */ /* 0x100fe200080108be */
[--C-:B------:R-:W-:Y:S01]  /*7f90*/  FFMA.FTZ R196, R196, UR22, -R190.reuse ;  /* 0x00000016c4c47c23 */ /* 0x100fe200080108be */
[----:B------:R-:W-:Y:S01]  /*7fa0*/  MUFU.EX2 R183, R183 ;  /* 0x000000b700b77308 */ /* 0x000fe20000000800 */
[--C-:B------:R-:W-:Y:S01]  /*7fb0*/  FFMA.FTZ R194, R194, UR22, -R190.reuse ;  /* 0x00000016c2c27c23 */ /* 0x100fe200080108be */
[----:B------:R-:W-:Y:S01]  /*7fc0*/  FFMA.FTZ R246, R191, UR22, -R190 ;  /* 0x00000016bff67c23 */ /* 0x000fe200080108be */
[----:B------:R-:W-:Y:S01]  /*7fd0*/  FADD.FTZ R181, R182, R181 ;  /* 0x000000b5b6b57221 */ /* 0x000fe20000010000 */
[----:B------:R-:W-:-:S04]  /*7fe0*/  LEA R245, P0, R204, UR18, 0x1 ;  /* 0x00000012ccf57c11 */ /* 0x000fc8000f8008ff */
[----:B------:R-:W5:Y:S01]  /*7ff0*/  MUFU.EX2 R184, R184 ;  /* 0x000000b800b87308 */ /* 0x000f620000000800 */
[----:B---3--:R-:W-:Y:S01]  /*8000*/  F2FP.F16.F32.PACK_AB R130, R177, R180 ;  /* 0x000000b4b182723e */ /* 0x008fe200000000ff */
[----:B------:R-:W-:Y:S01]  /*8010*/  FADD.FTZ R180, R180, R181 ;  /* 0x000000b5b4b47221 */ /* 0x000fe20000010000 */
[----:B------:R-:W-:-:S03]  /*8020*/  LEA.HI.X R244, R204, UR19, R165, 0x1, P0 ;  /* 0x00000013ccf47c11 */ /* 0x000fc600080f0ca5 */
[----:B------:R-:W-:Y:S02]  /*8030*/  FADD.FTZ R180, R177, R180 ;  /* 0x000000b4b1b47221 */ /* 0x000fe40000010000 */
[----:B------:R-:W3:Y:S08]  /*8040*/  MUFU.EX2 R179, R179 ;  /* 0x000000b300b37308 */ /* 0x000ef00000000800 */
[----:B------:R-:W1:Y:S01]  /*8050*/  MUFU.EX2 R178, R178 ;  /* 0x000000b200b27308 */ /* 0x000e620000000800 */
[----:B-----5:R-:W-:Y:S01]  /*8060*/  F2FP.F16.F32.PACK_AB R129, R184, R183 ;  /* 0x000000b7b881723e */ /* 0x020fe200000000ff */
[----:B------:R-:W-:-:S06]  /*8070*/  FADD.FTZ R183, R183, R184 ;  /* 0x000000b8b7b77221 */ /* 0x000fcc0000010000 */
[----:B------:R-:W5:Y:S01]  /*8080*/  MUFU.EX2 R176, R176 ;  /* 0x000000b000b07308 */ /* 0x000f620000000800 */
[----:B---3--:R-:W-:-:S07]  /*8090*/  FADD.FTZ R183, R179, R183 ;  /* 0x000000b7b3b77221 */ /* 0x008fce0000010000 */
[----:B------:R-:W3:Y:S01]  /*80a0*/  MUFU.EX2 R175, R175 ;  /* 0x000000af00af7308 */ /* 0x000ee20000000800 */
[C---:B-1----:R-:W-:Y:S01]  /*80b0*/  F2FP.F16.F32.PACK_AB R131, R178.reuse, R179 ;  /* 0x000000b3b283723e */ /* 0x042fe200000000ff */
[----:B------:R-:W-:-:S06]  /*80c0*/  FADD.FTZ R178, R178, R183 ;  /* 0x000000b7b2b27221 */ /* 0x000fcc0000010000 */
[----:B------:R-:W-:Y:S01]  /*80d0*/  HMMA.16816.F32 R152, R128, R148, RZ ;  /* 0x000000948098723c */ /* 0x000fe200000018ff */
[----:B------:R-:W1:Y:S01]  /*80e0*/  MUFU.EX2 R173, R173 ;  /* 0x000000ad00ad7308 */ /* 0x000e620000000800 */
[----:B-----5:R-:W-:-:S04]  /*80f0*/  FADD.FTZ R180, R176, R180 ;  /* 0x000000b4b0b47221 */ /* 0x020fc80000010000 */
[C---:B------:R-:W-:Y:S03]  /*8100*/  HMMA.16816.F32 R144, R128.reuse, R140, RZ ;  /* 0x0000008c8090723c */ /* 0x040fe600000018ff */
[----:B------:R-:W5:Y:S01]  /*8110*/  MUFU.EX2 R2, R2 ;  /* 0x0000000200027308 */ /* 0x000f620000000800 */
[C---:B---3--:R-:W-:Y:S01]  /*8120*/  F2FP.F16.F32.PACK_AB R4, R175.reuse, R176 ;  /* 0x000000b0af04723e */ /* 0x048fe200000000ff */
[----:B------:R-:W-:Y:S01]  /*8130*/  FADD.FTZ R175, R175, R180 ;  /* 0x000000b4afaf7221 */ /* 0x000fe20000010000 */
[C---:B------:R-:W-:Y:S05]  /*8140*/  HMMA.16816.F32 R136, R128.reuse, R132, RZ ;  /* 0x000000848088723c */ /* 0x040fea00000018ff */
[----:B------:R-:W3:Y:S01]  /*8150*/  MUFU.EX2 R174, R174 ;  /* 0x000000ae00ae7308 */ /* 0x000ee20000000800 */
[----:B------:R-:W-:Y:S01]  /*8160*/  HMMA.16816.F32 R148, R128, R150, RZ ;  /* 0x000000968094723c */ /* 0x000fe200000018ff */
[----:B-1----:R-:W-:-:S05]  /*8170*/  FADD.FTZ R175, R173, R175 ;  /* 0x000000afadaf7221 */ /* 0x002fca0000010000 */
[----:B------:R-:W-:Y:S01]  /*8180*/  HMMA.16816.F32 R140, R128, R142, RZ ;  /* 0x0000008e808c723c */ /* 0x000fe200000018ff */
[----:B------:R-:W1:Y:S01]  /*8190*/  MUFU.EX2 R172, R172 ;  /* 0x000000ac00ac7308 */ /* 0x000e620000000800 */
[C---:B-----5:R-:W-:Y:S01]  /*81a0*/  F2FP.F16.F32.PACK_AB R6, R2.reuse, R173 ;  /* 0x000000ad0206723e */ /* 0x060fe200000000ff */
[----:B------:R-:W-:-:S03]  /*81b0*/  FADD.FTZ R175, R2, R175 ;  /* 0x000000af02af7221 */ /* 0x000fc60000010000 */
[C---:B------:R-:W-:Y:S03]  /*81c0*/  HMMA.16816.F32 R132, R128.reuse, R134, RZ ;  /* 0x000000868084723c */ /* 0x040fe600000018ff */
[----:B------:R-:W-:Y:S01]  /*81d0*/  MUFU.EX2 R169, R169 ;  /* 0x000000a900a97308 */ /* 0x000fe20000000800 */
[----:B---3--:R-:W-:Y:S02]  /*81e0*/  FADD.FTZ R178, R174, R178 ;  /* 0x000000b2aeb27221 */ /* 0x008fe40000010000 */
[C---:B------:R-:W-:Y:S05]  /*81f0*/  HMMA.16816.F32 R160, R128.reuse, R156, RZ ;  /* 0x0000009c80a0723c */ /* 0x040fea00000018ff */
[----:B------:R-:W3:Y:S01]  /*8200*/  MUFU.EX2 R0, R0 ;  /* 0x0000000000007308 */ /* 0x000ee20000000800 */
[C---:B-1----:R-:W-:Y:S01]  /*8210*/  F2FP.F16.F32.PACK_AB R5, R172.reuse, R174 ;  /* 0x000000aeac05723e */ /* 0x042fe200000000ff */
[----:B------:R-:W-:Y:S01]  /*8220*/  HMMA.16816.F32 R156, R128, R158, RZ ;  /* 0x0000009e809c723c */ /* 0x000fe200000018ff */
[----:B------:R-:W-:-:S05]  /*8230*/  FADD.FTZ R178, R172, R178 ;  /* 0x000000b2acb27221 */ /* 0x000fca0000010000 */
[C---:B------:R-:W-:Y:S01]  /*8240*/  HMMA.16816.F32 R52, R128.reuse, R56, RZ ;  /* 0x000000388034723c */ /* 0x040fe200000018ff */
[----:B------:R-:W-:Y:S05]  /*8250*/  MUFU.EX2 R185, R185 ;  /* 0x000000b900b97308 */ /* 0x000fea0000000800 */
[----:B------:R-:W-:Y:S01]  /*8260*/  HMMA.16816.F32 R68, R128, R72, RZ ;  /* 0x000000488044723c */ /* 0x000fe200000018ff */
[----:B---3--:R-:W-:Y:S02]  /*8270*/  F2FP.F16.F32.PACK_AB R7, R0, R169 ;  /* 0x000000a90007723e */ /* 0x008fe400000000ff */
[----:B------:R-:W-:Y:S01]  /*8280*/  MUFU.EX2 R186, R186 ;  /* 0x000000ba00ba7308 */ /* 0x000fe20000000800 */
[----:B------:R-:W-:-:S02]  /*8290*/  FADD.FTZ R169, R169, R178 ;  /* 0x000000b2a9a97221 */ /* 0x000fc40000010000 */
[----:B------:R-:W-:Y:S02]  /*82a0*/  HMMA.16816.F32 R76, R128, R80, RZ ;  /* 0x00000050804c723c */ /* 0x000fe400000018ff */
[----:B------:R-:W-:-:S04]  /*82b0*/  FADD.FTZ R169, R0, R169 ;  /* 0x000000a900a97221 */ /* 0x000fc80000010000 */
[C---:B------:R-:W-:Y:S01]  /*82c0*/  HMMA.16816.F32 R152, R4.reuse, R16, R152 ;  /* 0x000000100498723c */ /* 0x040fe20000001898 */
[----:B------:R-:W-:Y:S05]  /*82d0*/  MUFU.EX2 R187, R187 ;  /* 0x000000bb00bb7308 */ /* 0x000fea0000000800 */
[C---:B------:R-:W-:Y:S01]  /*82e0*/  HMMA.16816.F32 R148, R4.reuse, R18, R148 ;  /* 0x000000120494723c */ /* 0x040fe20000001894 */
[----:B------:R-:W1:Y:S02]  /*82f0*/  LDSM.16.MT88.4 R16, [R225+0x12800] ;  /* 0x01280000e110783b */ /* 0x000e640000004200 */
[----:B------:R-:W-:Y:S03]  /*8300*/  MUFU.EX2 R188, R188 ;  /* 0x000000bc00bc7308 */ /* 0x000fe60000000800 */
[C---:B--2---:R-:W-:Y:S05]  /*8310*/  HMMA.16816.F32 R144, R4.reuse, R12, R144 ;  /* 0x0000000c0490723c */ /* 0x044fea0000001890 */
[----:B------:R-:W2:Y:S01]  /*8320*/  MUFU.EX2 R189, R189 ;  /* 0x000000bd00bd7308 */ /* 0x000ea20000000800 */
[C---:B------:R-:W-:Y:S01]  /*8330*/  HMMA.16816.F32 R140, R4.reuse, R14, R140 ;  /* 0x0000000e048c723c */ /* 0x040fe2000000188c */
[----:B------:R-:W3:Y:S05]  /*8340*/  LDSM.16.MT88.4 R12, [R228+0x14800] ;  /* 0x01480000e40c783b */ /* 0x000eea0000004200 */
[C---:B----4-:R-:W-:Y:S01]  /*8350*/  HMMA.16816.F32 R136, R4.reuse, R8, R136 ;  /* 0x000000080488723c */ /* 0x050fe20000001888 */
[----:B------:R-:W4:Y:S05]  /*8360*/  MUFU.EX2 R192, R192 ;  /* 0x000000c000c07308 */ /* 0x000f2a0000000800 */
[----:B------:R-:W-:Y:S01]  /*8370*/  HMMA.16816.F32 R132, R4, R10, R132 ;  /* 0x0000000a0484723c */ /* 0x000fe20000001884 */
[----:B------:R-:W5:Y:S02]  /*8380*/  LDSM.16.MT88.4 R8, [R226+0x14800] ;  /* 0x01480000e208783b */ /* 0x000f640000004200 */
[----:B------:R-:W-:Y:S01]  /*8390*/  MUFU.EX2 R193, R193 ;  /* 0x000000c100c17308 */ /* 0x000fe20000000800 */
[----:B--2---:R-:W-:-:S02]  /*83a0*/  FADD.FTZ R169, R189, R169 ;  /* 0x000000a9bda97221 */ /* 0x004fc40000010000 */
[C---:B------:R-:W-:Y:S05]  /*83b0*/  HMMA.16816.F32 R56, R128.reuse, R58, RZ ;  /* 0x0000003a8038723c */ /* 0x040fea00000018ff */
[----:B------:R-:W2:Y:S01]  /*83c0*/  MUFU.EX2 R195, R195 ;  /* 0x000000c300c37308 */ /* 0x000ea20000000800 */
[C---:B------:R-:W-:Y:S06]  /*83d0*/  HMMA.16816.F32 R72, R128.reuse, R74, RZ ;  /* 0x0000004a8048723c */ /* 0x040fec00000018ff */
[----:B------:R-:W-:Y:S01]  /*83e0*/  HMMA.16816.F32 R80, R128, R82, RZ ;  /* 0x000000528050723c */ /* 0x000fe200000018ff */
[----:B------:R-:W2:Y:S05]  /*83f0*/  MUFU.EX2 R202, R202 ;  /* 0x000000ca00ca7308 */ /* 0x000eaa0000000800 */
[C---:B------:R-:W-:Y:S03]  /*8400*/  HMMA.16816.F32 R160, R4.reuse, R20, R160 ;  /* 0x0000001404a0723c */ /* 0x040fe600000018a0 */
[----:B------:R-:W-:Y:S03]  /*8410*/  MUFU.EX2 R201, R201 ;  /* 0x000000c900c97308 */ /* 0x000fe60000000800 */
[C---:B------:R-:W-:Y:S01]  /*8420*/  HMMA.16816.F32 R156, R4.reuse, R22, R156 ;  /* 0x00000016049c723c */ /* 0x040fe2000000189c */
[----:B------:R-:W4:Y:S04]  /*8430*/  LDSM.16.MT88.4 R20, [R226+0x12800] ;  /* 0x01280000e214783b */ /* 0x000f280000004200 */
[----:B------:R-:W-:Y:S01]  /*8440*/  MUFU.EX2 R200, R200 ;  /* 0x000000c800c87308 */ /* 0x000fe20000000800 */
[C---:B-1----:R-:W-:Y:S06]  /*8450*/  HMMA.16816.F32 R52, R4.reuse, R16, R52 ;  /* 0x000000100434723c */ /* 0x042fec0000001834 */
[C---:B------:R-:W-:Y:S01]  /*8460*/  HMMA.16816.F32 R56, R4.reuse, R18, R56 ;  /* 0x000000120438723c */ /* 0x040fe20000001838 */
[----:B------:R-:W1:Y:S01]  /*8470*/  LDSM.16.MT88.4 R16, [R228+0x16800] ;  /* 0x01680000e410783b */ /* 0x000e620000004200 */
[----:B------:R-:W-:Y:S04]  /*8480*/  MUFU.EX2 R247, R247 ;  /* 0x000000f700f77308 */ /* 0x000fe80000000800 */
[C---:B---3--:R-:W-:Y:S04]  /*8490*/  HMMA.16816.F32 R68, R4.reuse, R12, R68 ;  /* 0x0000000c0444723c */ /* 0x048fe80000001844 */
[----:B------:R-:W3:Y:S02]  /*84a0*/  MUFU.EX2 R197, R197 ;  /* 0x000000c500c57308 */ /* 0x000ee40000000800 */
[C---:B------:R-:W-:Y:S01]  /*84b0*/  HMMA.16816.F32 R72, R4.reuse, R14, R72 ;  /* 0x0000000e0448723c */ /* 0x040fe20000001848 */
[----:B------:R-:W2:Y:S05]  /*84c0*/  LDSM.16.MT88.4 R12, [R226+0x16800] ;  /* 0x01680000e20c783b */ /* 0x000eaa0000004200 */
[C---:B-----5:R-:W-:Y:S01]  /*84d0*/  HMMA.16816.F32 R76, R4.reuse, R8, R76 ;  /* 0x00000008044c723c */ /* 0x060fe2000000184c */
[----:B------:R-:W5:Y:S05]  /*84e0*/  MUFU.EX2 R196, R196 ;  /* 0x000000c400c47308 */ /* 0x000f6a0000000800 */
[----:B------:R-:W-:Y:S01]  /*84f0*/  HMMA.16816.F32 R80, R4, R10, R80 ;  /* 0x0000000a0450723c */ /* 0x000fe20000001850 */
[----:B------:R-:W3:Y:S02]  /*8500*/  LDSM.16.MT88.4 R8, [R225+0x16800] ;  /* 0x01680000e108783b */ /* 0x000ee40000004200 */
[----:B------:R-:W5:Y:S03]  /*8510*/  MUFU.EX2 R194, R194 ;  /* 0x000000c200c27308 */ /* 0x000f660000000800 */
[C---:B------:R-:W-:Y:S05]  /*8520*/  HMMA.16816.F32 R44, R128.reuse, R48, RZ ;  /* 0x00000030802c723c */ /* 0x040fea00000018ff */
[----:B------:R-:W5:Y:S01]  /*8530*/  MUFU.EX2 R246, R246 ;  /* 0x000000f600f67308 */ /* 0x000f620000000800 */
        /* <DEDUP_REMOVED lines=17> */
[----:B------:R-:W5:Y:S05]  /*8650*/  LDSM.16.MT88.4 R24, [R225+0x14800] ;  /* 0x01480000e118783b */ /* 0x000f6a0000004200 */
[C---:B----4-:R-:W-:Y:S06]  /*8660*/  HMMA.16816.F32 R44, R4.reuse, R20, R44 ;  /* 0x00000014042c723c */ /* 0x050fec000000182c */
[C---:B------:R-:W-:Y:S01]  /*8670*/  HMMA.16816.F32 R48, R4.reuse, R22, R48 ;  /* 0x000000160430723c */ /* 0x040fe20000001830 */
[----:B------:R-:W4:Y:S05]  /*8680*/  LDSM.16.MT88.4 R20, [R224+0x14800] ;  /* 0x01480000e014783b */ /* 0x000f2a0000004200 */
        /* <DEDUP_REMOVED lines=15> */
[C---:B-----5:R-:W-:Y:S06]  /*8780*/  HMMA.16816.F32 R84, R4.reuse, R24, R84 ;  /* 0x000000180454723c */ /* 0x060fec0000001854 */
[C---:B------:R-:W-:Y:S01]  /*8790*/  HMMA.16816.F32 R88, R4.reuse, R26, R88 ;  /* 0x0000001a0458723c */ /* 0x040fe20000001858 */
[----:B------:R-:W5:Y:S05]  /*87a0*/  LDSM.16.MT88.4 R24, [R228+0x11000] ;  /* 0x01100000e418783b */ /* 0x000f6a0000004200 */
[C---:B----4-:R-:W-:Y:S06]  /*87b0*/  HMMA.16816.F32 R92, R4.reuse, R20, R92 ;  /* 0x00000014045c723c */ /* 0x050fec000000185c */
        /* <DEDUP_REMOVED lines=31> */
[C---:B-----5:R-:W-:Y:S06]  /*89b0*/  HMMA.16816.F32 R160, R4.reuse, R24, R160 ;  /* 0x0000001804a0723c */ /* 0x060fec00000018a0 */
        /* <DEDUP_REMOVED lines=29> */
[C---:B------:R-:W-:Y:S06]  /*8b90*/  HMMA.16816.F32 R68, R4.reuse, R24, R68 ;  /* 0x000000180444723c */ /* 0x040fec0000001844 */
[C---:B------:R-:W-:Y:S01]  /*8ba0*/  HMMA.16816.F32 R72, R4.reuse, R26, R72 ;  /* 0x0000001a0448723c */ /* 0x040fe20000001848 */
[----:B------:R-:W3:Y:S05]  /*8bb0*/  LDSM.16.MT88.4 R24, [R225+0x11800] ;  /* 0x01180000e118783b */ /* 0x000eea0000004200 */
[C---:B----4-:R-:W-:Y:S06]  /*8bc0*/  HMMA.16816.F32 R92, R4.reuse, R20, R92 ;  /* 0x00000014045c723c */ /* 0x050fec000000185c */
[C---:B------:R-:W-:Y:S01]  /*8bd0*/  HMMA.16816.F32 R96, R4.reuse, R22, R96 ;  /* 0x000000160460723c */ /* 0x040fe20000001860 */
[----:B------:R-:W4:Y:S05]  /*8be0*/  LDSM.16.MT88.4 R20, [R226+0x13800] ;  /* 0x01380000e214783b */ /* 0x000f2a0000004200 */
[C---:B-----5:R-:W-:Y:S06]  /*8bf0*/  HMMA.16816.F32 R124, R4.reuse, R32, R124 ;  /* 0x00000020047c723c */ /* 0x060fec000000187c */
[----:B------:R-:W-:Y:S01]  /*8c00*/  HMMA.16816.F32 R128, R4, R34, R128 ;  /* 0x000000220480723c */ /* 0x000fe20000001880 */
[----:B------:R-:W-:Y:S06]  /*8c10*/  LDSM.16.MT88.4 R32, [R224+0x13800] ;  /* 0x01380000e020783b */ /* 0x000fec0000004200 */
        /* <DEDUP_REMOVED lines=41> */
[C---:B-1----:R-:W-:Y:S06]  /*8eb0*/  HMMA.16816.F32 R108, R4.reuse, R16, R108 ;  /* 0x00000010046c723c */ /* 0x042fec000000186c */
[C---:B------:R-:W-:Y:S06]  /*8ec0*/  HMMA.16816.F32 R112, R4.reuse, R18, R112 ;  /* 0x000000120470723c */ /* 0x040fec0000001870 */
[C---:B--2---:R-:W-:Y:S06]  /*8ed0*/  HMMA.16816.F32 R116, R4.reuse, R12, R116 ;  /* 0x0000000c0474723c */ /* 0x044fec0000001874 */
[C---:B------:R-:W-:Y:S06]  /*8ee0*/  HMMA.16816.F32 R120, R4.reuse, R14, R120 ;  /* 0x0000000e0478723c */ /* 0x040fec0000001878 */
[C---:B---3--:R-:W-:Y:S06]  /*8ef0*/  HMMA.16816.F32 R124, R4.reuse, R8, R124 ;  /* 0x00000008047c723c */ /* 0x048fec000000187c */
        /* <DEDUP_REMOVED lines=83> */
.L_x_3255:
[----:B------:R-:W-:-:S04]  /*9430*/  ULEA UR4, -UR6, URZ, 0x6 ;  /* 0x0000003f06047291 */ /* 0x000fc8000f8e313f */
[----:B------:R-:W-:Y:S02]  /*9440*/  USHF.R.S32.HI UR7, URZ, 0x1f, UR4 ;  /* 0x0000001f3f077899 */ /* 0x000fe40008011404 */
[----:B------:R-:W-:-:S04]  /*9450*/  MOV R4, UR4 ;  /* 0x0000000400047c02 */ /* 0x000fc80008000f00 */
[----:B------:R-:W-:-:S07]  /*9460*/  MOV R0, UR7 ;  /* 0x0000000700007c02 */ /* 0x000fce0008000f00 */
.L_x_3256:
[C---:B------:R-:W-:Y:S01]  /*9470*/  VIADD R5, R236.reuse, 0x40 ;  /* 0x00000040ec057836 */ /* 0x040fe20000000000 */
[----:B------:R-:W-:Y:S01]  /*9480*/  ULDC UR4, c[0x0][0x2d0] ;  /* 0x0000b40000047ab9 */ /* 0x000fe20000000800 */
[----:B------:R-:W-:Y:S01]  /*9490*/  VIADD R2, R236, 0x80 ;  /* 0x00000080ec027836 */ /* 0x000fe20000000000 */
[----:B------:R-:W-:Y:S01]  /*94a0*/  LEA R206, P5, R4, R166, 0x1 ;  /* 0x000000a604ce7211 */ /* 0x000fe200078a08ff */
[----:B------:R-:W-:Y:S01]  /*94b0*/  UISETP.GT.AND UP0, UPT, UR13, UR12, UPT ;  /* 0x0000000c0d00728c */ /* 0x000fe2000bf04270 */
[----:B------:R-:W-:Y:S02]  /*94c0*/  ISETP.GE.AND P4, PT, R5, UR4, PT ;  /* 0x0000000405007c0c */ /* 0x000fe4000bf86270 */
[----:B------:R-:W-:Y:S01]  /*94d0*/  ISETP.GE.AND P3, PT, R2, UR4, PT ;  /* 0x0000000402007c0c */ /* 0x000fe2000bf66270 */
[----:B------:R-:W-:Y:S01]  /*94e0*/  VIADD R2, R236, 0xc0 ;  /* 0x000000c0ec027836 */ /* 0x000fe20000000000 */
[----:B------:R-:W-:Y:S02]  /*94f0*/  LEA.HI.X R207, R4, R167, R0, 0x1, P5 ;  /* 0x000000a704cf7211 */ /* 0x000fe400028f0c00 */
[----:B------:R-:W-:-:S02]  /*9500*/  ISETP.GE.AND P5, PT, R236, UR4, PT ;  /* 0x00000004ec007c0c */ /* 0x000fc4000bfa6270 */
        /* <DEDUP_REMOVED lines=56> */
[----:B------:R-:W-:Y:S01]  /*9890*/  @!P5 LDGSTS.E.BYPASS.LTC128B.128 [R235+0x10800], desc[UR26][R24.64] ;  /* 0x1080000018ebdfae */ /* 0x000fe2000b901d5a */
        /* <DEDUP_REMOVED lines=50> */
[----:B------:R-:W-:Y:S01]  /*9bc0*/  @!P4 LDGSTS.E.BYPASS.LTC128B.128 [R235+0x13000], desc[UR26][R18.64+0x80] ;  /* 0x1300008012ebcfae */ /* 0x000fe2000b901d5a */
[----:B------:R-:W-:Y:S02]  /*9bd0*/  @!P2 LEA R34, P0, R6, UR8, 0x1 ;  /* 0x000000080622ac11 */ /* 0x000fe4000f8008ff */
[----:B------:R-:W-:Y:S01]  /*9be0*/  @!P3 LEA.HI.X R167, R0, UR9, R4, 0x1, P1 ;  /* 0x0000000900a7bc11 */ /* 0x000fe200088f0c04 */
[----:B------:R-:W-:Y:S01]  /*9bf0*/  @P3 STS.128 [R235+0x15000], RZ ;  /* 0x015000ffeb003388 */ /* 0x000fe20000000c00 */
[----:B------:R-:W-:-:S03]  /*9c00*/  @!P2 LEA.HI.X R35, R6, UR9, R5, 0x1, P0 ;  /* 0x000000090623ac11 */ /* 0x000fc600080f0c05 */
        /* <DEDUP_REMOVED lines=30> */
[----:B-1----:R-:W1:Y:S04]  /*9df0*/  LDSM.16.M88.4 R8, [R233+0x8000] ;  /* 0x00800000e908783b */ /* 0x002e680000000200 */
[----:B------:R-:W4:Y:S04]  /*9e00*/  LDSM.16.M88.4 R20, [R233+0x8800] ;  /* 0x00880000e914783b */ /* 0x000f280000000200 */
[----:B------:R-:W5:Y:S04]  /*9e10*/  LDSM.16.M88.4 R168, [R233+0x9000] ;  /* 0x00900000e9a8783b */ /* 0x000f680000000200 */
[----:B--2---:R-:W2:Y:S04]  /*9e20*/  LDSM.16.M88.4 R28, [R233+0x9800] ;  /* 0x00980000e91c783b */ /* 0x004ea80000000200 */
[----:B------:R-:W-:Y:S04]  /*9e30*/  LDSM.16.M88.4 R12, [R232] ;  /* 0x00000000e80c783b */ /* 0x000fe80000000200 */
[----:B------:R-:W2:Y:S04]  /*9e40*/  LDSM.16.M88.4 R196, [R231] ;  /* 0x00000000e7c4783b */ /* 0x000ea80000000200 */
[----:B------:R-:W2:Y:S04]  /*9e50*/  LDSM.16.M88.4 R192, [R223] ;  /* 0x00000000dfc0783b */ /* 0x000ea80000000200 */
[----:B---3--:R-:W3:Y:S04]  /*9e60*/  LDSM.16.M88.4 R32, [R222] ;  /* 0x00000000de20783b */ /* 0x008ee80000000200 */
[----:B------:R-:W3:Y:S04]  /*9e70*/  LDSM.16.M88.4 R16, [R221] ;  /* 0x00000000dd10783b */ /* 0x000ee80000000200 */
[----:B------:R-:W-:Y:S01]  /*9e80*/  LDSM.16.M88.4 R180, [R227+0x8000] ;  /* 0x00800000e3b4783b */ /* 0x000fe20000000200 */
[C---:B-1----:R-:W-:Y:S03]  /*9e90*/  HMMA.16816.F32 R4, R184.reuse, R8, RZ ;  /* 0x00000008b804723c */ /* 0x042fe600000018ff */
[----:B------:R-:W-:Y:S04]  /*9ea0*/  LDSM.16.M88.4 R176, [R227+0x8800] ;  /* 0x00880000e3b0783b */ /* 0x000fe80000000200 */
[----:B------:R-:W-:Y:S01]  /*9eb0*/  LDSM.16.M88.4 R200, [R220+0x6000] ;  /* 0x00600000dcc8783b */ /* 0x000fe20000000200 */
[C---:B------:R-:W-:Y:S03]  /*9ec0*/  HMMA.16816.F32 R8, R184.reuse, R10, RZ ;  /* 0x0000000ab808723c */ /* 0x040fe600000018ff */
[----:B------:R-:W0:Y:S03]  /*9ed0*/  LDGDEPBAR ;  /* 0x00000000000079af */ /* 0x000e260000000000 */
[C---:B----4-:R-:W-:Y:S06]  /*9ee0*/  HMMA.16816.F32 R24, R184.reuse, R20, RZ ;  /* 0x00000014b818723c */ /* 0x050fec00000018ff */
[C---:B-----5:R-:W-:Y:S06]  /*9ef0*/  HMMA.16816.F32 R172, R184.reuse, R168, RZ ;  /* 0x000000a8b8ac723c */ /* 0x060fec00000018ff */
[C---:B------:R-:W-:Y:S06]  /*9f00*/  HMMA.16816.F32 R20, R184.reuse, R22, RZ ;  /* 0x00000016b814723c */ /* 0x040fec00000018ff */
[C---:B------:R-:W-:Y:S06]  /*9f10*/  HMMA.16816.F32 R168, R184.reuse, R170, RZ ;  /* 0x000000aab8a8723c */ /* 0x040fec00000018ff */
[C---:B--2---:R-:W-:Y:S06]  /*9f20*/  HMMA.16816.F32 R188, R184.reuse, R28, RZ ;  /* 0x0000001cb8bc723c */ /* 0x044fec00000018ff */
[----:B------:R-:W-:Y:S01]  /*9f30*/  HMMA.16816.F32 R184, R184, R30, RZ ;  /* 0x0000001eb8b8723c */ /* 0x000fe200000018ff */
[----:B------:R-:W1:Y:S05]  /*9f40*/  LDSM.16.M88.4 R28, [R230] ;  /* 0x00000000e61c783b */ /* 0x000e6a0000000200 */
[C---:B------:R-:W-:Y:S06]  /*9f50*/  HMMA.16816.F32 R4, R12.reuse, R196, R4 ;  /* 0x000000c40c04723c */ /* 0x040fec0000001804 */
[C---:B------:R-:W-:Y:S01]  /*9f60*/  HMMA.16816.F32 R8, R12.reuse, R198, R8 ;  /* 0x000000c60c08723c */ /* 0x040fe20000001808 */
[----:B------:R-:W2:Y:S05]  /*9f70*/  LDSM.16.M88.4 R196, [R227+0x9000] ;  /* 0x00900000e3c4783b */ /* 0x000eaa0000000200 */
[C---:B------:R-:W-:Y:S06]  /*9f80*/  HMMA.16816.F32 R24, R12.reuse, R192, R24 ;  /* 0x000000c00c18723c */ /* 0x040fec0000001818 */
[C---:B------:R-:W-:Y:S01]  /*9f90*/  HMMA.16816.F32 R20, R12.reuse, R194, R20 ;  /* 0x000000c20c14723c */ /* 0x040fe20000001814 */
[----:B------:R-:W4:Y:S05]  /*9fa0*/  LDSM.16.M88.4 R192, [R227+0x9800] ;  /* 0x00980000e3c0783b */ /* 0x000f2a0000000200 */
[C---:B---3--:R-:W-:Y:S06]  /*9fb0*/  HMMA.16816.F32 R172, R12.reuse, R32, R172 ;  /* 0x000000200cac723c */ /* 0x048fec00000018ac */
[C---:B------:R-:W-:Y:S01]  /*9fc0*/  HMMA.16816.F32 R168, R12.reuse, R34, R168 ;  /* 0x000000220ca8723c */ /* 0x040fe200000018a8 */
[----:B------:R-:W-:Y:S05]  /*9fd0*/  LDSM.16.M88.4 R32, [R229] ;  /* 0x00000000e520783b */ /* 0x000fea0000000200 */
[C---:B------:R-:W-:Y:S06]  /*9fe0*/  HMMA.16816.F32 R188, R12.reuse, R16, R188 ;  /* 0x000000100cbc723c */ /* 0x040fec00000018bc */
[----:B------:R-:W-:Y:S01]  /*9ff0*/  HMMA.16816.F32 R184, R12, R18, R184 ;  /* 0x000000120cb8723c */ /* 0x000fe200000018b8 */
[----:B------:R-:W3:Y:S04]  /*a000*/  LDSM.16.M88.4 R12, [R220] ;  /* 0x00000000dc0c783b */ /* 0x000ee80000000200 */
[----:B------:R-:W5:Y:S01]  /*a010*/  LDSM.16.M88.4 R16, [R220+0x800] ;  /* 0x00080000dc10783b */ /* 0x000f620000000200 */
        /* <DEDUP_REMOVED lines=8> */
[----:B------:R-:W-:Y:S05]  /*a0a0*/  LDSM.16.M88.4 R196, [R233+0xa000] ;  /* 0x00a00000e9c4783b */ /* 0x000fea0000000200 */
[C---:B----4-:R-:W-:Y:S06]  /*a0b0*/  HMMA.16816.F32 R188, R28.reuse, R192, R188 ;  /* 0x000000c01cbc723c */ /* 0x050fec00000018bc */
[----:B------:R-:W-:Y:S01]  /*a0c0*/  HMMA.16816.F32 R184, R28, R194, R184 ;  /* 0x000000c21cb8723c */ /* 0x000fe200000018b8 */
[----:B------:R-:W-:Y:S04]  /*a0d0*/  LDSM.16.M88.4 R192, [R233+0xa800] ;  /* 0x00a80000e9c0783b */ /* 0x000fe80000000200 */
[----:B------:R-:W-:Y:S01]  /*a0e0*/  LDSM.16.M88.4 R28, [R233+0xb000] ;  /* 0x00b00000e91c783b */ /* 0x000fe20000000200 */
[C---:B---3--:R-:W-:Y:S06]  /*a0f0*/  HMMA.16816.F32 R4, R32.reuse, R12, R4 ;  /* 0x0000000c2004723c */ /* 0x048fec0000001804 */
[C---:B------:R-:W-:Y:S01]  /*a100*/  HMMA.16816.F32 R8, R32.reuse, R14, R8 ;  /* 0x0000000e2008723c */ /* 0x040fe20000001808 */
[----:B------:R-:W2:Y:S05]  /*a110*/  LDSM.16.M88.4 R12, [R234+0x2000] ;  /* 0x00200000ea0c783b */ /* 0x000eaa0000000200 */
[C---:B-----5:R-:W-:Y:S06]  /*a120*/  HMMA.16816.F32 R24, R32.reuse, R16, R24 ;  /* 0x000000102018723c */ /* 0x060fec0000001818 */
[C---:B------:R-:W-:Y:S01]  /*a130*/  HMMA.16816.F32 R20, R32.reuse, R18, R20 ;  /* 0x000000122014723c */ /* 0x040fe20000001814 */
[----:B------:R-:W3:Y:S05]  /*a140*/  LDSM.16.M88.4 R16, [R233+0xb800] ;  /* 0x00b80000e910783b */ /* 0x000eea0000000200 */
[C---:B-1----:R-:W-:Y:S06]  /*a150*/  HMMA.16816.F32 R172, R32.reuse, R180, R172 ;  /* 0x000000b420ac723c */ /* 0x042fec00000018ac */
[C---:B------:R-:W-:Y:S01]  /*a160*/  HMMA.16816.F32 R168, R32.reuse, R182, R168 ;  /* 0x000000b620a8723c */ /* 0x040fe200000018a8 */
[----:B------:R-:W-:Y:S05]  /*a170*/  LDSM.16.M88.4 R180, [R219] ;  /* 0x00000000dbb4783b */ /* 0x000fea0000000200 */
[C---:B------:R-:W-:Y:S06]  /*a180*/  HMMA.16816.F32 R188, R32.reuse, R176, R188 ;  /* 0x000000b020bc723c */ /* 0x040fec00000018bc */
[----:B------:R-:W-:Y:S01]  /*a190*/  HMMA.16816.F32 R184, R32, R178, R184 ;  /* 0x000000b220b8723c */ /* 0x000fe200000018b8 */
[----:B------:R-:W1:Y:S04]  /*a1a0*/  LDSM.16.M88.4 R32, [R232+0x2000] ;  /* 0x00200000e820783b */ /* 0x000e680000000200 */
[----:B------:R-:W4:Y:S01]  /*a1b0*/  LDSM.16.M88.4 R176, [R218] ;  /* 0x00000000dab0783b */ /* 0x000f220000000200 */
[C---:B--2---:R-:W-:Y:S06]  /*a1c0*/  HMMA.16816.F32 R4, R12.reuse, R196, R4 ;  /* 0x000000c40c04723c */ /* 0x044fec0000001804 */
[C---:B------:R-:W-:Y:S01]  /*a1d0*/  HMMA.16816.F32 R8, R12.reuse, R198, R8 ;  /* 0x000000c60c08723c */ /* 0x040fe20000001808 */
[----:B------:R-:W2:Y:S05]  /*a1e0*/  LDSM.16.M88.4 R196, [R217] ;  /* 0x00000000d9c4783b */ /* 0x000eaa0000000200 */
[C---:B------:R-:W-:Y:S06]  /*a1f0*/  HMMA.16816.F32 R24, R12.reuse, R192, R24 ;  /* 0x000000c00c18723c */ /* 0x040fec0000001818 */
[C---:B------:R-:W-:Y:S01]  /*a200*/  HMMA.16816.F32 R20, R12.reuse, R194, R20 ;  /* 0x000000c20c14723c */ /* 0x040fe20000001814 */
[----:B------:R-:W5:Y:S05]  /*a210*/  LDSM.16.M88.4 R192, [R216] ;  /* 0x00000000d8c0783b */ /* 0x000f6a0000000200 */
[C---:B------:R-:W-:Y:S06]  /*a220*/  HMMA.16816.F32 R172, R12.reuse, R28, R172 ;  /* 0x0000001c0cac723c */ /* 0x040fec00000018ac */
        /* <DEDUP_REMOVED lines=15> */
[C---:B-----5:R-:W-:Y:S06]  /*a320*/  HMMA.16816.F32 R188, R32.reuse, R192, R188 ;  /* 0x000000c020bc723c */ /* 0x060fec00000018bc */
[----:B------:R-:W-:Y:S01]  /*a330*/  HMMA.16816.F32 R184, R32, R194, R184 ;  /* 0x000000c220b8723c */ /* 0x000fe200000018b8 */
[----:B------:R-:W-:Y:S04]  /*a340*/  LDSM.16.M88.4 R192, [R220+0x2800] ;  /* 0x00280000dcc0783b */ /* 0x000fe80000000200 */
[----:B------:R-:W-:Y:S01]  /*a350*/  LDSM.16.M88.4 R32, [R220+0x3000] ;  /* 0x00300000dc20783b */ /* 0x000fe20000000200 */
[C---:B---3--:R-:W-:Y:S06]  /*a360*/  HMMA.16816.F32 R4, R16.reuse, R12, R4 ;  /* 0x0000000c1004723c */ /* 0x048fec0000001804 */
[C---:B------:R-:W-:Y:S01]  /*a370*/  HMMA.16816.F32 R8, R16.reuse, R14, R8 ;  /* 0x0000000e1008723c */ /* 0x040fe20000001808 */
[----:B------:R-:W2:Y:S05]  /*a380*/  LDSM.16.M88.4 R12, [R229+0x2000] ;  /* 0x00200000e50c783b */ /* 0x000eaa0000000200 */
[C---:B------:R-:W-:Y:S06]  /*a390*/  HMMA.16816.F32 R24, R16.reuse, R28, R24 ;  /* 0x0000001c1018723c */ /* 0x040fec0000001818 */
[C---:B------:R-:W-:Y:S01]  /*a3a0*/  HMMA.16816.F32 R20, R16.reuse, R30, R20 ;  /* 0x0000001e1014723c */ /* 0x040fe20000001814 */
[----:B------:R-:W3:Y:S05]  /*a3b0*/  LDSM.16.M88.4 R28, [R220+0x3800] ;  /* 0x00380000dc1c783b */ /* 0x000eea0000000200 */
[C---:B-1----:R-:W-:Y:S06]  /*a3c0*/  HMMA.16816.F32 R172, R16.reuse, R180, R172 ;  /* 0x000000b410ac723c */ /* 0x042fec00000018ac */
[C---:B------:R-:W-:Y:S01]  /*a3d0*/  HMMA.16816.F32 R168, R16.reuse, R182, R168 ;  /* 0x000000b610a8723c */ /* 0x040fe200000018a8 */
[----:B------:R-:W-:Y:S05]  /*a3e0*/  LDSM.16.M88.4 R180, [R233+0xc000] ;  /* 0x00c00000e9b4783b */ /* 0x000fea0000000200 */
[C---:B----4-:R-:W-:Y:S06]  /*a3f0*/  HMMA.16816.F32 R188, R16.reuse, R176, R188 ;  /* 0x000000b010bc723c */ /* 0x050fec00000018bc */
        /* <DEDUP_REMOVED lines=8> */
[----:B------:R-:W5:Y:S05]  /*a480*/  LDSM.16.M88.4 R192, [R233+0xd800] ;  /* 0x00d80000e9c0783b */ /* 0x000f6a0000000200 */
[C---:B------:R-:W-:Y:S06]  /*a490*/  HMMA.16816.F32 R172, R12.reuse, R32, R172 ;  /* 0x000000200cac723c */ /* 0x040fec00000018ac */
[C---:B------:R-:W-:Y:S01]  /*a4a0*/  HMMA.16816.F32 R168, R12.reuse, R34, R168 ;  /* 0x000000220ca8723c */ /* 0x040fe200000018a8 */
[----:B------:R-:W-:Y:S05]  /*a4b0*/  LDSM.16.M88.4 R32, [R214] ;  /* 0x00000000d620783b */ /* 0x000fea0000000200 */
[C---:B---3--:R-:W-:Y:S06]  /*a4c0*/  HMMA.16816.F32 R188, R12.reuse, R28, R188 ;  /* 0x0000001c0cbc723c */ /* 0x048fec00000018bc */
[----:B------:R-:W-:Y:S01]  /*a4d0*/  HMMA.16816.F32 R184, R12, R30, R184 ;  /* 0x0000001e0cb8723c */ /* 0x000fe200000018b8 */
[----:B------:R-:W-:Y:S04]  /*a4e0*/  LDSM.16.M88.4 R12, [R232+0x4000] ;  /* 0x00400000e80c783b */ /* 0x000fe80000000200 */
[----:B------:R-:W3:Y:S01]  /*a4f0*/  LDSM.16.M88.4 R28, [R215] ;  /* 0x00000000d71c783b */ /* 0x000ee20000000200 */
[C---:B-1----:R-:W-:Y:S06]  /*a500*/  HMMA.16816.F32 R4, R176.reuse, R180, R4 ;  /* 0x000000b4b004723c */ /* 0x042fec0000001804 */
[C---:B------:R-:W-:Y:S01]  /*a510*/  HMMA.16816.F32 R8, R176.reuse, R182, R8 ;  /* 0x000000b6b008723c */ /* 0x040fe20000001808 */
[----:B------:R-:W1:Y:S05]  /*a520*/  LDSM.16.M88.4 R180, [R213] ;  /* 0x00000000d5b4783b */ /* 0x000e6a0000000200 */
[C---:B----4-:R-:W-:Y:S06]  /*a530*/  HMMA.16816.F32 R24, R176.reuse, R16, R24 ;  /* 0x00000010b018723c */ /* 0x050fec0000001818 */
[C---:B------:R-:W-:Y:S01]  /*a540*/  HMMA.16816.F32 R20, R176.reuse, R18, R20 ;  /* 0x00000012b014723c */ /* 0x040fe20000001814 */
[----:B------:R-:W4:Y:S05]  /*a550*/  LDSM.16.M88.4 R16, [R212] ;  /* 0x00000000d410783b */ /* 0x000f2a0000000200 */
        /* <DEDUP_REMOVED lines=22> */
[----:B------:R-:W-:Y:S05]  /*a6c0*/  LDSM.16.M88.4 R196, [R234+0x6000] ;  /* 0x00600000eac4783b */ /* 0x000fea0000000200 */
        /* <DEDUP_REMOVED lines=12> */
[----:B------:R-:W-:Y:S05]  /*a790*/  LDSM.16.M88.4 R180, [R232+0x6000] ;  /* 0x00600000e8b4783b */ /* 0x000fea0000000200 */
[C---:B----4-:R-:W-:Y:S06]  /*a7a0*/  HMMA.16816.F32 R24, R12.reuse, R16, R24 ;  /* 0x000000100c18723c */ /* 0x050fec0000001818 */
[C---:B------:R-:W-:Y:S01]  /*a7b0*/  HMMA.16816.F32 R20, R12.reuse, R18, R20 ;  /* 0x000000120c14723c */ /* 0x040fe20000001814 */
[----:B------:R-:W1:Y:S05]  /*a7c0*/  LDSM.16.M88.4 R16, [R211] ;  /* 0x00000000d310783b */ /* 0x000e6a0000000200 */
[C---:B--2---:R-:W-:Y:S06]  /*a7d0*/  HMMA.16816.F32 R172, R12.reuse, R176, R172 ;  /* 0x000000b00cac723c */ /* 0x044fec00000018ac */
[C---:B------:R-:W-:Y:S01]  /*a7e0*/  HMMA.16816.F32 R168, R12.reuse, R178, R168 ;  /* 0x000000b20ca8723c */ /* 0x040fe200000018a8 */
[----:B------:R-:W-:Y:S05]  /*a7f0*/  LDSM.16.M88.4 R176, [R227+0xe000] ;  /* 0x00e00000e3b0783b */ /* 0x000fea0000000200 */
[C---:B---3--:R-:W-:Y:S06]  /*a800*/  HMMA.16816.F32 R188, R12.reuse, R28, R188 ;  /* 0x0000001c0cbc723c */ /* 0x048fec00000018bc */
[----:B------:R-:W-:Y:S01]  /*a810*/  HMMA.16816.F32 R184, R12, R30, R184 ;  /* 0x0000001e0cb8723c */ /* 0x000fe200000018b8 */
[----:B------:R-:W2:Y:S04]  /*a820*/  LDSM.16.M88.4 R28, [R233+0xf000] ;  /* 0x00f00000e91c783b */ /* 0x000ea80000000200 */
[----:B------:R-:W-:Y:S01]  /*a830*/  LDSM.16.M88.4 R12, [R210] ;  /* 0x00000000d20c783b */ /* 0x000fe20000000200 */
[C---:B-----5:R-:W-:Y:S06]  /*a840*/  HMMA.16816.F32 R4, R196.reuse, R32, R4 ;  /* 0x00000020c404723c */ /* 0x060fec0000001804 */
[C---:B------:R-:W-:Y:S01]  /*a850*/  HMMA.16816.F32 R8, R196.reuse, R34, R8 ;  /* 0x00000022c408723c */ /* 0x040fe20000001808 */
[----:B------:R-:W3:Y:S05]  /*a860*/  LDSM.16.M88.4 R32, [R230+0x6000] ;  /* 0x00600000e620783b */ /* 0x000eea0000000200 */
[C---:B------:R-:W-:Y:S06]  /*a870*/  HMMA.16816.F32 R24, R196.reuse, R192, R24 ;  /* 0x000000c0c418723c */ /* 0x040fec0000001818 */
[----:B------:R-:W-:Y:S01]  /*a880*/  HMMA.16816.F32 R20, R196, R194, R20 ;  /* 0x000000c2c414723c */ /* 0x000fe20000001814 */
[----:B------:R-:W-:Y:S05]  /*a890*/  LDSM.16.M88.4 R192, [R233+0xf800] ;  /* 0x00f80000e9c0783b */ /* 0x000fea0000000200 */
[C---:B-1----:R-:W-:Y:S06]  /*a8a0*/  HMMA.16816.F32 R4, R180.reuse, R16, R4 ;  /* 0x00000010b404723c */ /* 0x042fec0000001804 */
[----:B------:R-:W-:Y:S01]  /*a8b0*/  HMMA.16816.F32 R8, R180, R18, R8 ;  /* 0x00000012b408723c */ /* 0x000fe20000001808 */
[----:B------:R-:W1:Y:S05]  /*a8c0*/  LDSM.16.M88.4 R16, [R229+0x6000] ;  /* 0x00600000e510783b */ /* 0x000e6a0000000200 */
[C---:B--2---:R-:W-:Y:S06]  /*a8d0*/  HMMA.16816.F32 R172, R196.reuse, R28, R172 ;  /* 0x0000001cc4ac723c */ /* 0x044fec00000018ac */
[----:B------:R-:W-:Y:S01]  /*a8e0*/  HMMA.16816.F32 R168, R196, R30, R168 ;  /* 0x0000001ec4a8723c */ /* 0x000fe200000018a8 */
[----:B------:R-:W2:Y:S05]  /*a8f0*/  LDSM.16.M88.4 R28, [R227+0xe800] ;  /* 0x00e80000e31c783b */ /* 0x000eaa0000000200 */
[----:B---3--:R-:W-:Y:S06]  /*a900*/  HMMA.16816.F32 R4, R32, R176, R4 ;  /* 0x000000b02004723c */ /* 0x008fec0000001804 */
[C---:B------:R-:W-:Y:S06]  /*a910*/  HMMA.16816.F32 R24, R180.reuse, R12, R24 ;  /* 0x0000000cb418723c */ /* 0x040fec0000001818 */
[----:B------:R-:W-:Y:S01]  /*a920*/  HMMA.16816.F32 R20, R180, R14, R20 ;  /* 0x0000000eb414723c */ /* 0x000fe20000001814 */
[----:B------:R-:W3:Y:S05]  /*a930*/  LDSM.16.M88.4 R12, [R220+0x6800] ;  /* 0x00680000dc0c783b */ /* 0x000eea0000000200 */
[----:B------:R-:W-:Y:S01]  /*a940*/  HMMA.16816.F32 R8, R32, R178, R8 ;  /* 0x000000b22008723c */ /* 0x000fe20000001808 */
[----:B------:R-:W4:Y:S05]  /*a950*/  LDSM.16.M88.4 R176, [R209] ;  /* 0x00000000d1b0783b */ /* 0x000f2a0000000200 */
[----:B-1----:R-:W-:Y:S06]  /*a960*/  HMMA.16816.F32 R4, R16, R200, R4 ;  /* 0x000000c81004723c */ /* 0x002fec0000001804 */
[----:B------:R-:W-:Y:S06]  /*a970*/  HMMA.16816.F32 R188, R196, R192, R188 ;  /* 0x000000c0c4bc723c */ /* 0x000fec00000018bc */
[C---:B--2---:R-:W-:Y:S06]  /*a980*/  HMMA.16816.F32 R24, R32.reuse, R28, R24 ;  /* 0x0000001c2018723c */ /* 0x044fec0000001818 */
[----:B------:R-:W-:Y:S01]  /*a990*/  HMMA.16816.F32 R20, R32, R30, R20 ;  /* 0x0000001e2014723c */ /* 0x000fe20000001814 */
[----:B------:R-:W1:Y:S05]  /*a9a0*/  LDSM.16.M88.4 R28, [R227+0xf000] ;  /* 0x00f00000e31c783b */ /* 0x000e6a0000000200 */
[----:B------:R-:W-:Y:S01]  /*a9b0*/  FMUL.FTZ R6, R6, UR14 ;  /* 0x0000000e06067c20 */ /* 0x000fe20008410000 */
[----:B------:R-:W-:Y:S01]  /*a9c0*/  FMUL.FTZ R7, R7, UR14 ;  /* 0x0000000e07077c20 */ /* 0x000fe20008410000 */
[----:B------:R-:W-:Y:S01]  /*a9d0*/  HMMA.16816.F32 R8, R16, R202, R8 ;  /* 0x000000ca1008723c */ /* 0x000fe20000001808 */
[----:B------:R-:W-:Y:S01]  /*a9e0*/  FMUL.FTZ R2, R4, UR14 ;  /* 0x0000000e04027c20 */ /* 0x000fe20008410000 */
[----:B------:R-:W-:Y:S01]  /*a9f0*/  FMUL.FTZ R0, R5, UR14 ;  /* 0x0000000e05007c20 */ /* 0x000fe20008410000 */
[----:B------:R-:W-:Y:S03]  /*aa00*/  MUFU.TANH R166, R6 ;  /* 0x0000000600a67308 */ /* 0x000fe60000002400 */
[----:B------:R-:W-:Y:S01]  /*aa10*/  HMMA.16816.F32 R192, R196, R194, R184 ;  /* 0x000000c2c4c0723c */ /* 0x000fe200000018b8 */
[----:B------:R-:W-:Y:S04]  /*aa20*/  LDSM.16.M88.4 R184, [R220+0x7000] ;  /* 0x00700000dcb8783b */ /* 0x000fe80000000200 */
[----:B------:R-:W2:Y:S01]  /*aa30*/  MUFU.TANH R2, R2 ;  /* 0x0000000200027308 */ /* 0x000ea20000002400 */
[C---:B---3--:R-:W-:Y:S06]  /*aa40*/  HMMA.16816.F32 R24, R16.reuse, R12, R24 ;  /* 0x0000000c1018723c */ /* 0x048fec0000001818 */
[----:B------:R-:W-:Y:S01]  /*aa50*/  HMMA.16816.F32 R20, R16, R14, R20 ;  /* 0x0000000e1014723c */ /* 0x000fe20000001814 */
[----:B------:R3:W-:Y:S05]  /*aa60*/  MUFU.TANH R13, R7 ;  /* 0x00000007000d7308 */ /* 0x0007ea0000002400 */
[----:B------:R-:W-:Y:S01]  /*aa70*/  FMUL.FTZ R8, R8, UR14 ;  /* 0x0000000e08087c20 */ /* 0x000fe20008410000 */
[----:B------:R-:W-:Y:S01]  /*aa80*/  FMUL.FTZ R9, R9, UR14 ;  /* 0x0000000e09097c20 */ /* 0x000fe20008410000 */
[----:B------:R-:W-:Y:S01]  /*aa90*/  FMUL.FTZ R10, R10, UR14 ;  /* 0x0000000e0a0a7c20 */ /* 0x000fe20008410000 */
[----:B------:R-:W-:Y:S01]  /*aaa0*/  FMUL.FTZ R11, R11, UR14 ;  /* 0x0000000e0b0b7c20 */ /* 0x000fe20008410000 */
[C---:B----4-:R-:W-:Y:S01]  /*aab0*/  HMMA.16816.F32 R172, R180.reuse, R176, R172 ;  /* 0x000000b0b4ac723c */ /* 0x050fe200000018ac */
[----:B------:R-:W-:Y:S05]  /*aac0*/  MUFU.TANH R167, R8 ;  /* 0x0000000800a77308 */ /* 0x000fea0000002400 */
[----:B------:R-:W-:Y:S01]  /*aad0*/  HMMA.16816.F32 R168, R180, R178, R168 ;  /* 0x000000b2b4a8723c */ /* 0x000fe200000018a8 */
[----:B---3--:R-:W3:Y:S02]  /*aae0*/  LDSM.16.M88.4 R4, [R208] ;  /* 0x00000000d004783b */ /* 0x008ee40000000200 */
[----:B------:R-:W-:Y:S01]  /*aaf0*/  MUFU.TANH R12, R9 ;  /* 0x00000009000c7308 */ /* 0x000fe20000002400 */
[----:B------:R-:W-:Y:S01]  /*ab00*/  FMUL.FTZ R15, R24, UR14 ;  /* 0x0000000e180f7c20 */ /* 0x000fe20008410000 */
[----:B------:R-:W-:Y:S01]  /*ab10*/  FMUL.FTZ R24, R27, UR14 ;  /* 0x0000000e1b187c20 */ /* 0x000fe20008410000 */
[----:B------:R-:W-:-:S02]  /*ab20*/  FMUL.FTZ R25, R25, UR14 ;  /* 0x0000000e19197c20 */ /* 0x000fc40008410000 */
[----:B------:R-:W-:Y:S01]  /*ab30*/  FMUL.FTZ R20, R20, UR14 ;  /* 0x0000000e14147c20 */ /* 0x000fe20008410000 */
[----:B------:R-:W-:Y:S02]  /*ab40*/  FMUL.FTZ R21, R21, UR14 ;  /* 0x0000000e15157c20 */ /* 0x000fe40008410000 */
[----:B------:R-:W-:Y:S07]  /*ab50*/  MUFU.TANH R176, R10 ;  /* 0x0000000a00b07308 */ /* 0x000fee0000002400 */
[C---:B-1----:R-:W-:Y:S01]  /*ab60*/  HMMA.16816.F32 R172, R32.reuse, R28, R172 ;  /* 0x0000001c20ac723c */ /* 0x042fe200000018ac */
[----:B------:R1:W-:Y:S05]  /*ab70*/  MUFU.TANH R14, R11 ;  /* 0x0000000b000e7308 */ /* 0x0003ea0000002400 */
[----:B------:R-:W-:Y:S03]  /*ab80*/  HMMA.16816.F32 R168, R32, R30, R168 ;  /* 0x0000001e20a8723c */ /* 0x000fe600000018a8 */
[----:B------:R4:W-:Y:S08]  /*ab90*/  MUFU.TANH R27, R20 ;  /* 0x00000014001b7308 */ /* 0x0009f00000002400 */
[----:B------:R-:W5:Y:S01]  /*aba0*/  MUFU.TANH R0, R0 ;  /* 0x0000000000007308 */ /* 0x000f620000002400 */
[----:B-1----:R-:W1:Y:S01]  /*abb0*/  LDSM.16.M88.4 R8, [R227+0xf800] ;  /* 0x00f80000e308783b */ /* 0x002e620000000200 */
[----:B---3--:R-:W-:Y:S06]  /*abc0*/  HMMA.16816.F32 R188, R180, R4, R188 ;  /* 0x00000004b4bc723c */ /* 0x008fec00000018bc */
[----:B------:R3:W-:Y:S01]  /*abd0*/  MUFU.TANH R28, R25 ;  /* 0x00000019001c7308 */ /* 0x0007e20000002400 */
[----:B----4-:R-:W-:-:S04]  /*abe0*/  IMAD.U32 R20, RZ, RZ, UR13 ;  /* 0x0000000dff147e24 */ /* 0x010fc8000f8e00ff */
[----:B------:R-:W-:Y:S01]  /*abf0*/  IMAD R20, R20, 0x40, R241 ;  /* 0x0000004014147824 */ /* 0x000fe200078e02f1 */
[----:B------:R-:W-:Y:S02]  /*ac00*/  HMMA.16816.F32 R192, R180, R6, R192 ;  /* 0x00000006b4c0723c */ /* 0x000fe400000018c0 */
[----:B------:R-:W4:Y:S01]  /*ac10*/  MUFU.TANH R15, R15 ;  /* 0x0000000f000f7308 */ /* 0x000f220000002400 */
[C---:B------:R-:W-:Y:S01]  /*ac20*/  VIADD R4, R20.reuse, 0x1 ;  /* 0x0000000114047836 */ /* 0x040fe20000000000 */
[CC--:B------:R-:W-:Y:S01]  /*ac30*/  ISETP.GE.AND P0, PT, R20.reuse, R239.reuse, PT ;  /* 0x000000ef1400720c */ /* 0x0c0fe20003f06270 */
[C---:B------:R-:W-:Y:S01]  /*ac40*/  VIADD R29, R20.reuse, 0x9 ;  /* 0x00000009141d7836 */ /* 0x040fe20000000000 */
[C---:B------:R-:W-:Y:S01]  /*ac50*/  HMMA.16816.F32 R172, R16.reuse, R184, R172 ;  /* 0x000000b810ac723c */ /* 0x040fe200000018ac */
[----:B------:R-:W-:Y:S01]  /*ac60*/  VIADD R30, R20, 0x11 ;  /* 0x00000011141e7836 */ /* 0x000fe20000000000 */
[C---:B------:R-:W-:Y:S02]  /*ac70*/  ISETP.GE.AND P6, PT, R4.reuse, R239, PT ;  /* 0x000000ef0400720c */ /* 0x040fe40003fc6270 */
[----:B------:R-:W-:Y:S01]  /*ac80*/  ISETP.GE.AND P1, PT, R4, R237, PT ;  /* 0x000000ed0400720c */ /* 0x000fe20003f26270 */
[----:B---3--:R-:W-:Y:S01]  /*ac90*/  FMUL.FTZ R25, R26, UR14 ;  /* 0x0000000e1a197c20 */ /* 0x008fe20008410000 */
[C---:B------:R-:W-:Y:S01]  /*aca0*/  ISETP.LT.OR P6, PT, R4.reuse, R240, P6 ;  /* 0x000000f00400720c */ /* 0x040fe200037c1670 */
[----:B------:R3:W-:Y:S01]  /*acb0*/  MUFU.TANH R26, R21 ;  /* 0x00000015001a7308 */ /* 0x0007e20000002400 */
[----:B------:R-:W-:Y:S01]  /*acc0*/  ISETP.LT.OR P1, PT, R4, R238, P1 ;  /* 0x000000ee0400720c */ /* 0x000fe20000f21670 */
[----:B------:R-:W-:Y:S01]  /*acd0*/  HMMA.16816.F32 R168, R16, R186, R168 ;  /* 0x000000ba10a8723c */ /* 0x000fe200000018a8 */
[----:B------:R-:W4:Y:S01]  /*ace0*/  LDSM.16.M88.4 R4, [R220+0x7800] ;  /* 0x00780000dc04783b */ /* 0x000f220000000200 */
[----:B------:R-:W-:Y:S01]  /*acf0*/  ISETP.LT.OR P0, PT, R20, R240, P0 ;  /* 0x000000f01400720c */ /* 0x000fe20000701670 */
[----:B------:R-:W-:-:S04]  /*ad00*/  DEPBAR.LE SB0, 0x0 ;  /* 0x000080000000791a */ /* 0x000fc80000000000 */
[----:B--2---:R-:W-:Y:S01]  /*ad10*/  FSEL R2, R2, -INF , !P0 ;  /* 0xff80000002027808 */ /* 0x004fe20004000000 */
[----:B------:R-:W2:Y:S01]  /*ad20*/  MUFU.TANH R25, R25 ;  /* 0x0000001900197308 */ /* 0x000ea20000002400 */
[----:B------:R-:W-:Y:S02]  /*ad30*/  ISETP.GE.AND P0, PT, R20, R237, PT ;  /* 0x000000ed1400720c */ /* 0x000fe40003f06270 */
[----:B-----5:R-:W-:Y:S01]  /*ad40*/  FSEL R0, R0, -INF , !P6 ;  /* 0xff80000000007808 */ /* 0x020fe20007000000 */
[C---:B-1----:R-:W-:Y:S01]  /*ad50*/  HMMA.16816.F32 R188, R32.reuse, R8, R188 ;  /* 0x0000000820bc723c */ /* 0x042fe200000018bc */
[----:B------:R-:W-:Y:S01]  /*ad60*/  ISETP.LT.OR P0, PT, R20, R238, P0 ;  /* 0x000000ee1400720c */ /* 0x000fe20000701670 */
[----:B---3--:R-:W-:Y:S01]  /*ad70*/  FMUL.FTZ R21, R22, UR14 ;  /* 0x0000000e16157c20 */ /* 0x008fe20008410000 */
[----:B------:R-:W-:Y:S01]  /*ad80*/  FMUL.FTZ R22, R23, UR14 ;  /* 0x0000000e17167c20 */ /* 0x000fe20008410000 */
[----:B------:R-:W-:Y:S01]  /*ad90*/  VIADD R23, R20, 0x8 ;  /* 0x0000000814177836 */ /* 0x000fe20000000000 */
[----:B------:R-:W-:Y:S01]  /*ada0*/  FSEL R13, R13, -INF , !P1 ;  /* 0xff8000000d0d7808 */ /* 0x000fe20004800000 */
[----:B------:R-:W-:Y:S01]  /*adb0*/  HMMA.16816.F32 R192, R32, R10, R192 ;  /* 0x0000000a20c0723c */ /* 0x000fe200000018c0 */
[----:B------:R-:W-:Y:S01]  /*adc0*/  FSEL R8, R166, -INF , !P0 ;  /* 0xff800000a6087808 */ /* 0x000fe20004000000 */
[----:B------:R-:W1:Y:S01]  /*add0*/  MUFU.TANH R24, R24 ;  /* 0x0000001800187308 */ /* 0x000e620000002400 */
[C---:B------:R-:W-:Y:S01]  /*ade0*/  ISETP.GE.AND P0, PT, R23.reuse, R239, PT ;  /* 0x000000ef1700720c */ /* 0x040fe20003f06270 */
[----:B------:R-:W-:Y:S01]  /*adf0*/  FMUL.FTZ R172, R172, UR14 ;  /* 0x0000000eacac7c20 */ /* 0x000fe20008410000 */
[----:B------:R-:W-:Y:S01]  /*ae00*/  ISETP.GE.AND P6, PT, R23, R237, PT ;  /* 0x000000ed1700720c */ /* 0x000fe20003fc6270 */
[----:B------:R-:W-:Y:S01]  /*ae10*/  FMUL.FTZ R174, R174, UR14 ;  /* 0x0000000eaeae7c20 */ /* 0x000fe20008410000 */
[-C--:B------:R-:W-:Y:S01]  /*ae20*/  ISETP.GE.AND P1, PT, R29, R239.reuse, PT ;  /* 0x000000ef1d00720c */ /* 0x080fe20003f26270 */
[----:B------:R-:W-:Y:S01]  /*ae30*/  FMUL.FTZ R168, R168, UR14 ;  /* 0x0000000ea8a87c20 */ /* 0x000fe20008410000 */
[C---:B------:R-:W-:Y:S01]  /*ae40*/  ISETP.LT.OR P0, PT, R23.reuse, R240, P0 ;  /* 0x000000f01700720c */ /* 0x040fe20000701670 */
[----:B------:R-:W3:Y:S01]  /*ae50*/  MUFU.TANH R21, R21 ;  /* 0x0000001500157308 */ /* 0x000ee20000002400 */
[----:B------:R-:W-:Y:S01]  /*ae60*/  ISETP.LT.OR P6, PT, R23, R238, P6 ;  /* 0x000000ee1700720c */ /* 0x000fe200037c1670 */
[----:B------:R-:W-:Y:S01]  /*ae70*/  VIADD R23, R20, 0x10 ;  /* 0x0000001014177836 */ /* 0x000fe20000000000 */
[-C--:B------:R-:W-:Y:S01]  /*ae80*/  ISETP.LT.OR P1, PT, R29, R240.reuse, P1 ;  /* 0x000000f01d00720c */ /* 0x080fe20000f21670 */
[----:B------:R-:W-:Y:S01]  /*ae90*/  FMUL.FTZ R11, R175, UR14 ;  /* 0x0000000eaf0b7c20 */ /* 0x000fe20008410000 */
[----:B------:R-:W-:Y:S01]  /*aea0*/  FSEL R10, R176, -INF , !P6 ;  /* 0xff800000b00a7808 */ /* 0x000fe20007000000 */
[----:B------:R-:W-:Y:S01]  /*aeb0*/  FMUL.FTZ R173, R173, UR14 ;  /* 0x0000000eadad7c20 */ /* 0x000fe20008410000 */
[----:B------:R-:W-:Y:S01]  /*aec0*/  FSEL R12, R12, -INF , !P1 ;  /* 0xff8000000c0c7808 */ /* 0x000fe20004800000 */
[----:B------:R-:W5:Y:S01]  /*aed0*/  MUFU.TANH R22, R22 ;  /* 0x0000001600167308 */ /* 0x000f620000002400 */
[----:B------:R-:W-:Y:S01]  /*aee0*/  FSEL R9, R167, -INF , !P0 ;  /* 0xff800000a7097808 */ /* 0x000fe20004000000 */
[----:B------:R-:W-:Y:S01]  /*aef0*/  FMUL.FTZ R169, R169, UR14 ;  /* 0x0000000ea9a97c20 */ /* 0x000fe20008410000 */
[C---:B------:R-:W-:Y:S01]  /*af00*/  ISETP.GE.AND P6, PT, R23.reuse, R239, PT ;  /* 0x000000ef1700720c */ /* 0x040fe20003fc6270 */
[----:B----4-:R-:W-:Y:S01]  /*af10*/  HMMA.16816.F32 R188, R16, R4, R188 ;  /* 0x0000000410bc723c */ /* 0x010fe200000018bc */
[-C--:B------:R-:W-:Y:S01]  /*af20*/  ISETP.GE.AND P1, PT, R23, R237.reuse, PT ;  /* 0x000000ed1700720c */ /* 0x080fe20003f26270 */
[----:B------:R-:W-:Y:S01]  /*af30*/  IMAD.MOV.U32 R166, RZ, RZ, R206 ;  /* 0x000000ffffa67224 */ /* 0x000fe200078e00ce */
[-C--:B------:R-:W-:Y:S01]  /*af40*/  ISETP.GE.AND P0, PT, R29, R237.reuse, PT ;  /* 0x000000ed1d00720c */ /* 0x080fe20003f06270 */
[----:B------:R-:W4:Y:S01]  /*af50*/  MUFU.TANH R199, R172 ;  /* 0x000000ac00c77308 */ /* 0x000f220000002400 */
[C---:B------:R-:W-:Y:S01]  /*af60*/  ISETP.LT.OR P6, PT, R23.reuse, R240, P6 ;  /* 0x000000f01700720c */ /* 0x040fe200037c1670 */
[----:B------:R-:W-:Y:S01]  /*af70*/  IMAD.MOV.U32 R167, RZ, RZ, R207 ;  /* 0x000000ffffa77224 */ /* 0x000fe200078e00cf */
[-C--:B------:R-:W-:Y:S01]  /*af80*/  ISETP.LT.OR P1, PT, R23, R238.reuse, P1 ;  /* 0x000000ee1700720c */ /* 0x080fe20000f21670 */
[C---:B------:R-:W-:Y:S01]  /*af90*/  VIADD R5, R20.reuse, 0x18 ;  /* 0x0000001814057836 */ /* 0x040fe20000000000 */
[----:B------:R-:W-:Y:S01]  /*afa0*/  ISETP.LT.OR P0, PT, R29, R238, P0 ;  /* 0x000000ee1d00720c */ /* 0x000fe20000701670 */
[----:B------:R-:W-:Y:S01]  /*afb0*/  VIADD R4, R20, 0x19 ;  /* 0x0000001914047836 */ /* 0x000fe20000000000 */
[----:B------:R-:W-:Y:S01]  /*afc0*/  FSEL R29, R15, -INF , !P6 ;  /* 0xff8000000f1d7808 */ /* 0x000fe20007000000 */
[----:B------:R-:W4:Y:S01]  /*afd0*/  MUFU.TANH R196, R174 ;  /* 0x000000ae00c47308 */ /* 0x000f220000002400 */
[----:B--2---:R-:W-:Y:S01]  /*afe0*/  FSEL R25, R25, -INF , !P1 ;  /* 0xff80000019197808 */ /* 0x004fe20004800000 */
[----:B------:R-:W-:Y:S01]  /*aff0*/  FMUL.FTZ R15, R171, UR14 ;  /* 0x0000000eab0f7c20 */ /* 0x000fe20008410000 */
[----:B------:R-:W-:Y:S01]  /*b000*/  FSEL R14, R14, -INF , !P0 ;  /* 0xff8000000e0e7808 */ /* 0x000fe20004000000 */
[----:B------:R-:W-:Y:S01]  /*b010*/  FMUL.FTZ R23, R170, UR14 ;  /* 0x0000000eaa177c20 */ /* 0x000fe20008410000 */
[----:B------:R-:W-:-:S02]  /*b020*/  ISETP.GE.AND P6, PT, R30, R237, PT ;  /* 0x000000ed1e00720c */ /* 0x000fc40003fc6270 */
[-C--:B------:R-:W-:Y:S01]  /*b030*/  ISETP.GE.AND P1, PT, R5, R239.reuse, PT ;  /* 0x000000ef0500720c */ /* 0x080fe20003f26270 */
[----:B------:R2:W-:Y:S01]  /*b040*/  MUFU.TANH R198, R168 ;  /* 0x000000a800c67308 */ /* 0x0005e20000002400 */
[C---:B------:R-:W-:Y:S02]  /*b050*/  ISETP.GE.AND P0, PT, R30.reuse, R239, PT ;  /* 0x000000ef1e00720c */ /* 0x040fe40003f06270 */
[----:B------:R-:W-:Y:S01]  /*b060*/  ISETP.LT.OR P6, PT, R30, R238, P6 ;  /* 0x000000ee1e00720c */ /* 0x000fe200037c1670 */
[----:B------:R-:W-:Y:S01]  /*b070*/  FMUL.FTZ R189, R189, UR14 ;  /* 0x0000000ebdbd7c20 */ /* 0x000fe20008410000 */
[-C--:B------:R-:W-:Y:S01]  /*b080*/  ISETP.LT.OR P1, PT, R5, R240.reuse, P1 ;  /* 0x000000f00500720c */ /* 0x080fe20000f21670 */
[----:B------:R-:W-:Y:S01]  /*b090*/  FMUL.FTZ R184, R188, UR14 ;  /* 0x0000000ebcb87c20 */ /* 0x000fe20008410000 */
[----:B------:R-:W-:Y:S01]  /*b0a0*/  ISETP.LT.OR P0, PT, R30, R240, P0 ;  /* 0x000000f01e00720c */ /* 0x000fe20000701670 */
[----:B------:R-:W-:Y:S01]  /*b0b0*/  MUFU.TANH R11, R11 ;  /* 0x0000000b000b7308 */ /* 0x000fe20000002400 */
[----:B-1----:R-:W-:-:S02]  /*b0c0*/  FSEL R24, R24, -INF , !P6 ;  /* 0xff80000018187808 */ /* 0x002fc40007000000 */
[----:B------:R-:W-:Y:S02]  /*b0d0*/  FSEL R27, R27, -INF , !P1 ;  /* 0xff8000001b1b7808 */ /* 0x000fe40004800000 */
[----:B------:R-:W-:Y:S02]  /*b0e0*/  FSEL R28, R28, -INF , !P0 ;  /* 0xff8000001c1c7808 */ /* 0x000fe40004000000 */
[C---:B------:R-:W-:Y:S01]  /*b0f0*/  ISETP.GE.AND P6, PT, R4.reuse, R239, PT ;  /* 0x000000ef0400720c */ /* 0x040fe20003fc6270 */
[----:B------:R-:W1:Y:S01]  /*b100*/  MUFU.TANH R200, R173 ;  /* 0x000000ad00c87308 */ /* 0x000e620000002400 */
[CC--:B------:R-:W-:Y:S01]  /*b110*/  ISETP.GE.AND P1, PT, R4.reuse, R237.reuse, PT ;  /* 0x000000ed0400720c */ /* 0x0c0fe20003f26270 */
[----:B--2---:R-:W-:Y:S01]  /*b120*/  FMUL.FTZ R168, R191, UR14 ;  /* 0x0000000ebfa87c20 */ /* 0x004fe20008410000 */
[----:B------:R-:W-:Y:S02]  /*b130*/  ISETP.GE.AND P0, PT, R5, R237, PT ;  /* 0x000000ed0500720c */ /* 0x000fe40003f06270 */
[----:B------:R-:W-:-:S02]  /*b140*/  ISETP.LT.OR P6, PT, R4, R240, P6 ;  /* 0x000000f00400720c */ /* 0x000fc400037c1670 */
[-C--:B------:R-:W-:Y:S01]  /*b150*/  ISETP.LT.OR P1, PT, R4, R238.reuse, P1 ;  /* 0x000000ee0400720c */ /* 0x080fe20000f21670 */
[C---:B------:R-:W-:Y:S01]  /*b160*/  VIADD R4, R20.reuse, 0x20 ;  /* 0x0000002014047836 */ /* 0x040fe20000000000 */
[----:B------:R-:W-:Y:S01]  /*b170*/  ISETP.LT.OR P0, PT, R5, R238, P0 ;  /* 0x000000ee0500720c */ /* 0x000fe20000701670 */
[----:B------:R-:W-:Y:S01]  /*b180*/  VIADD R5, R20, 0x21 ;  /* 0x0000002114057836 */ /* 0x000fe20000000000 */
[----:B------:R-:W-:Y:S01]  /*b190*/  FSEL R26, R26, -INF , !P6 ;  /* 0xff8000001a1a7808 */ /* 0x000fe20007000000 */
[----:B------:R-:W2:Y:S01]  /*b1a0*/  MUFU.TANH R15, R15 ;  /* 0x0000000f000f7308 */ /* 0x000ea20000002400 */
[----:B---3--:R-:W-:Y:S02]  /*b1b0*/  FSEL R33, R21, -INF , !P0 ;  /* 0xff80000015217808 */ /* 0x008fe40004000000 */
[----:B------:R-:W-:Y:S02]  /*b1c0*/  ISETP.GE.AND P0, PT, R4, R239, PT ;  /* 0x000000ef0400720c */ /* 0x000fe40003f06270 */
[----:B-----5:R-:W-:-:S02]  /*b1d0*/  FSEL R32, R22, -INF , !P1 ;  /* 0xff80000016207808 */ /* 0x020fc40004800000 */
[C---:B------:R-:W-:Y:S01]  /*b1e0*/  ISETP.LT.OR P0, PT, R4.reuse, R240, P0 ;  /* 0x000000f00400720c */ /* 0x040fe20000701670 */
[----:B------:R3:W-:Y:S01]  /*b1f0*/  MUFU.TANH R197, R169 ;  /* 0x000000a900c57308 */ /* 0x0007e20000002400 */
[C---:B------:R-:W-:Y:S02]  /*b200*/  ISETP.GE.AND P6, PT, R4.reuse, R237, PT ;  /* 0x000000ed0400720c */ /* 0x040fe40003fc6270 */
[----:B----4-:R-:W-:Y:S02]  /*b210*/  FSEL R199, R199, -INF , !P0 ;  /* 0xff800000c7c77808 */ /* 0x010fe40004000000 */
[C---:B------:R-:W-:Y:S02]  /*b220*/  ISETP.GE.AND P1, PT, R5.reuse, R239, PT ;  /* 0x000000ef0500720c */ /* 0x040fe40003f26270 */
[----:B------:R-:W-:Y:S01]  /*b230*/  ISETP.GE.AND P0, PT, R5, R237, PT ;  /* 0x000000ed0500720c */ /* 0x000fe20003f06270 */
[----:B------:R-:W4:Y:S01]  /*b240*/  MUFU.TANH R23, R23 ;  /* 0x0000001700177308 */ /* 0x000f220000002400 */
[----:B------:R-:W-:Y:S01]  /*b250*/  BAR.SYNC.DEFER_BLOCKING 0x0 ;  /* 0x0000000000007b1d */ /* 0x000fe20000010000 */
[----:B------:R-:W-:-:S02]  /*b260*/  ISETP.LT.OR P6, PT, R4, R238, P6 ;  /* 0x000000ee0400720c */ /* 0x000fc400037c1670 */
[C---:B------:R-:W-:Y:S02]  /*b270*/  ISETP.LT.OR P1, PT, R5.reuse, R240, P1 ;  /* 0x000000f00500720c */ /* 0x040fe40000f21670 */
[----:B------:R-:W-:Y:S02]  /*b280*/  ISETP.LT.OR P0, PT, R5, R238, P0 ;  /* 0x000000ee0500720c */ /* 0x000fe40000701670 */
[----:B------:R-:W-:Y:S01]  /*b290*/  HMMA.16816.F32 R4, R16, R6, R192 ;  /* 0x000000061004723c */ /* 0x000fe200000018c0 */
[----:B------:R-:W-:Y:S01]  /*b2a0*/  FSEL R196, R196, -INF , !P6 ;  /* 0xff800000c4c47808 */ /* 0x000fe20007000000 */
[----:B------:R-:W5:Y:S01]  /*b2b0*/  MUFU.TANH R183, R189 ;  /* 0x000000bd00b77308 */ /* 0x000f620000002400 */
[----:B---3--:R-:W-:Y:S01]  /*b2c0*/  FMUL.FTZ R169, R190, UR14 ;  /* 0x0000000ebea97c20 */ /* 0x008fe20008410000 */
[----:B-1----:R-:W-:-:S03]  /*b2d0*/  FSEL R200, R200, -INF , !P1 ;  /* 0xff800000c8c87808 */ /* 0x002fc60004800000 */
[C---:B------:R-:W-:Y:S01]  /*b2e0*/  VIADD R17, R20.reuse, 0x28 ;  /* 0x0000002814117836 */ /* 0x040fe20000000000 */
[----:B------:R-:W-:Y:S01]  /*b2f0*/  FSEL R195, R11, -INF , !P0 ;  /* 0xff8000000bc37808 */ /* 0x000fe20004000000 */
[C---:B------:R-:W-:Y:S01]  /*b300*/  VIADD R16, R20.reuse, 0x29 ;  /* 0x0000002914107836 */ /* 0x040fe20000000000 */
[----:B------:R-:W1:Y:S01]  /*b310*/  MUFU.TANH R184, R184 ;  /* 0x000000b800b87308 */ /* 0x000e620000002400 */
[----:B------:R-:W-:Y:S01]  /*b320*/  VIADD R11, R20, 0x31 ;  /* 0x00000031140b7836 */ /* 0x000fe20000000000 */
[CC--:B------:R-:W-:Y:S02]  /*b330*/  ISETP.GE.AND P6, PT, R17.reuse, R239.reuse, PT ;  /* 0x000000ef1100720c */ /* 0x0c0fe40003fc6270 */
[----:B------:R-:W-:Y:S02]  /*b340*/  ISETP.GE.AND P0, PT, R16, R239, PT ;  /* 0x000000ef1000720c */ /* 0x000fe40003f06270 */
[C---:B------:R-:W-:Y:S02]  /*b350*/  ISETP.LT.OR P6, PT, R17.reuse, R240, P6 ;  /* 0x000000f01100720c */ /* 0x040fe400037c1670 */
[----:B------:R-:W-:Y:S01]  /*b360*/  ISETP.GE.AND P1, PT, R17, R237, PT ;  /* 0x000000ed1100720c */ /* 0x000fe20003f26270 */
[----:B------:R-:W3:Y:S01]  /*b370*/  MUFU.TANH R169, R169 ;  /* 0x000000a900a97308 */ /* 0x000ee20000002400 */
[----:B------:R-:W-:-:S02]  /*b380*/  FSEL R198, R198, -INF , !P6 ;  /* 0xff800000c6c67808 */ /* 0x000fc40007000000 */
[----:B------:R-:W-:Y:S02]  /*b390*/  ISETP.GE.AND P6, PT, R16, R237, PT ;  /* 0x000000ed1000720c */ /* 0x000fe40003fc6270 */
[----:B------:R-:W-:Y:S01]  /*b3a0*/  FMUL.FTZ R6, R6, UR14 ;  /* 0x0000000e06067c20 */ /* 0x000fe20008410000 */
[----:B------:R-:W-:Y:S01]  /*b3b0*/  FMUL.FTZ R4, R4, UR14 ;  /* 0x0000000e04047c20 */ /* 0x000fe20008410000 */
[C---:B------:R-:W-:Y:S01]  /*b3c0*/  ISETP.LT.OR P6, PT, R16.reuse, R238, P6 ;  /* 0x000000ee1000720c */ /* 0x040fe200037c1670 */
[----:B------:R-:W-:Y:S01]  /*b3d0*/  MUFU.TANH R168, R168 ;  /* 0x000000a800a87308 */ /* 0x000fe20000002400 */
[----:B------:R-:W-:Y:S01]  /*b3e0*/  ISETP.LT.OR P0, PT, R16, R240, P0 ;  /* 0x000000f01000720c */ /* 0x000fe20000701670 */
[----:B------:R-:W-:Y:S01]  /*b3f0*/  VIADD R16, R20, 0x30 ;  /* 0x0000003014107836 */ /* 0x000fe20000000000 */
[----:B--2---:R-:W-:Y:S01]  /*b400*/  FSEL R193, R15, -INF , !P6 ;  /* 0xff8000000fc17808 */ /* 0x004fe20007000000 */
[----:B------:R-:W-:Y:S01]  /*b410*/  FMUL.FTZ R5, R5, UR14 ;  /* 0x0000000e05057c20 */ /* 0x000fe20008410000 */
[----:B------:R-:W-:Y:S01]  /*b420*/  ISETP.GE.AND P6, PT, R11, R239, PT ;  /* 0x000000ef0b00720c */ /* 0x000fe20003fc6270 */
[----:B------:R-:W-:Y:S01]  /*b430*/  FMUL.FTZ R7, R7, UR14 ;  /* 0x0000000e07077c20 */ /* 0x000fe20008410000 */
[----:B------:R-:W-:Y:S01]  /*b440*/  ISETP.LT.OR P1, PT, R17, R238, P1 ;  /* 0x000000ee1100720c */ /* 0x000fe20000f21670 */
[----:B------:R-:W2:Y:S01]  /*b450*/  MUFU.TANH R180, R6 ;  /* 0x0000000600b47308 */ /* 0x000ea20000002400 */
[----:B------:R-:W-:-:S02]  /*b460*/  ISETP.LT.OR P6, PT, R11, R240, P6 ;  /* 0x000000f00b00720c */ /* 0x000fc400037c1670 */
[----:B----4-:R-:W-:Y:S02]  /*b470*/  FSEL R194, R23, -INF , !P1 ;  /* 0xff80000017c27808 */ /* 0x010fe40004800000 */
[----:B------:R-:W-:Y:S02]  /*b480*/  FSEL R197, R197, -INF , !P0 ;  /* 0xff800000c5c57808 */ /* 0x000fe40004000000 */
[C---:B------:R-:W-:Y:S01]  /*b490*/  ISETP.GE.AND P1, PT, R16.reuse, R239, PT ;  /* 0x000000ef1000720c */ /* 0x040fe20003f26270 */
[----:B------:R4:W2:Y:S01]  /*b4a0*/  MUFU.TANH R182, R4 ;  /* 0x0000000400b67308 */ /* 0x0008a20000002400 */
[C---:B------:R-:W-:Y:S02]  /*b4b0*/  ISETP.GE.AND P0, PT, R16.reuse, R237, PT ;  /* 0x000000ed1000720c */ /* 0x040fe40003f06270 */
[----:B-----5:R-:W-:Y:S02]  /*b4c0*/  FSEL R183, R183, -INF , !P6 ;  /* 0xff800000b7b77808 */ /* 0x020fe40007000000 */
[----:B------:R-:W-:-:S02]  /*b4d0*/  ISETP.LT.OR P1, PT, R16, R240, P1 ;  /* 0x000000f01000720c */ /* 0x000fc40000f21670 */
[----:B------:R-:W-:Y:S01]  /*b4e0*/  ISETP.LT.OR P0, PT, R16, R238, P0 ;  /* 0x000000ee1000720c */ /* 0x000fe20000701670 */
[----:B------:R-:W5:Y:S01]  /*b4f0*/  MUFU.TANH R170, R5 ;  /* 0x0000000500aa7308 */ /* 0x000f620000002400 */
[----:B-1----:R-:W-:Y:S02]  /*b500*/  FSEL R184, R184, -INF , !P1 ;  /* 0xff800000b8b87808 */ /* 0x002fe40004800000 */
[----:B---3--:R-:W-:Y:S02]  /*b510*/  FSEL R169, R169, -INF , !P0 ;  /* 0xff800000a9a97808 */ /* 0x008fe40004000000 */
[----:B------:R-:W-:-:S03]  /*b520*/  ISETP.GE.AND P1, PT, R11, R237, PT ;  /* 0x000000ed0b00720c */ /* 0x000fc60003f26270 */
[----:B------:R-:W1:Y:S01]  /*b530*/  MUFU.TANH R179, R7 ;  /* 0x0000000700b37308 */ /* 0x000e620000002400 */
[C---:B----4-:R-:W-:Y:S01]  /*b540*/  VIADD R4, R20.reuse, 0x38 ;  /* 0x0000003814047836 */ /* 0x050fe20000000000 */
[----:B------:R-:W-:Y:S01]  /*b550*/  ISETP.LT.OR P1, PT, R11, R238, P1 ;  /* 0x000000ee0b00720c */ /* 0x000fe20000f21670 */
[----:B------:R-:W-:-:S03]  /*b560*/  VIADD R20, R20, 0x39 ;  /* 0x0000003914147836 */ /* 0x000fc60000000000 */
[C---:B------:R-:W-:Y:S02]  /*b570*/  ISETP.GE.AND P6, PT, R4.reuse, R237, PT ;  /* 0x000000ed0400720c */ /* 0x040fe40003fc6270 */
[C---:B------:R-:W-:Y:S02]  /*b580*/  ISETP.GE.AND P0, PT, R4.reuse, R239, PT ;  /* 0x000000ef0400720c */ /* 0x040fe40003f06270 */
[C---:B------:R-:W-:Y:S02]  /*b590*/  ISETP.LT.OR P6, PT, R4.reuse, R238, P6 ;  /* 0x000000ee0400720c */ /* 0x040fe400037c1670 */
[----:B------:R-:W-:Y:S02]  /*b5a0*/  ISETP.LT.OR P0, PT, R4, R240, P0 ;  /* 0x000000f00400720c */ /* 0x000fe40000701670 */
[----:B--2---:R-:W-:Y:S02]  /*b5b0*/  FSEL R180, R180, -INF , !P6 ;  /* 0xff800000b4b47808 */ /* 0x004fe40007000000 */
[----:B------:R-:W-:-:S02]  /*b5c0*/  PLOP3.LUT P6, PT, PT, PT, UP0, 0x80, 0x0 ;  /* 0x000000000000781c */ /* 0x000fc40003fcf008 */
[----:B------:R-:W-:Y:S02]  /*b5d0*/  FSEL R168, R168, -INF , !P1 ;  /* 0xff800000a8a87808 */ /* 0x000fe40004800000 */
[----:B------:R-:W-:Y:S02]  /*b5e0*/  FSEL R182, R182, -INF , !P0 ;  /* 0xff800000b6b67808 */ /* 0x000fe40004000000 */
[C---:B------:R-:W-:Y:S02]  /*b5f0*/  ISETP.GE.AND P1, PT, R20.reuse, R239, PT ;  /* 0x000000ef1400720c */ /* 0x040fe40003f26270 */
[C---:B------:R-:W-:Y:S02]  /*b600*/  ISETP.GE.AND P0, PT, R20.reuse, R237, PT ;  /* 0x000000ed1400720c */ /* 0x040fe40003f06270 */
[C---:B------:R-:W-:Y:S02]  /*b610*/  ISETP.LT.OR P1, PT, R20.reuse, R240, P1 ;  /* 0x000000f01400720c */ /* 0x040fe40000f21670 */
[----:B------:R-:W-:-:S02]  /*b620*/  ISETP.LT.OR P0, PT, R20, R238, P0 ;  /* 0x000000ee1400720c */ /* 0x000fc40000701670 */
[----:B-----5:R-:W-:Y:S02]  /*b630*/  FSEL R170, R170, -INF , !P1 ;  /* 0xff800000aaaa7808 */ /* 0x020fe40004800000 */
[----:B-1----:R-:W-:Y:S01]  /*b640*/  FSEL R179, R179, -INF , !P0 ;  /* 0xff800000b3b37808 */ /* 0x002fe20004000000 */
        /* <DEDUP_REMOVED lines=30> */
[----:B------:R-:W-:Y:S01]  /*b830*/  UIADD3 UR16, -UR31, URZ, URZ ;  /* 0x0000003f1f107290 */ /* 0x000fe2000fffe13f */
[----:B------:R-:W-:Y:S02]  /*b840*/  UMOV UR23, UR33 ;  /* 0x0000002100177c82 */ /* 0x000fe40008000000 */
        /* <DEDUP_REMOVED lines=42> */
[----:B------:R-:W-:Y:S01]  /*baf0*/  UIMAD UR4, UR7, UR9, UR4 ;  /* 0x00000009070472a4 */ /* 0x000fe2000f8e0204 */
[----:B------:R-:W-:-:S03]  /*bb00*/  UMOV UR14, UR16 ;  /* 0x00000010000e7c82 */ /* 0x000fc60008000000 */
[----:B------:R-:W-:Y:S01]  /*bb10*/  UIADD3 UR8, UR17, UR4, URZ ;  /* 0x0000000411087290 */ /* 0x000fe2000fffe03f */
[----:B------:R-:W-:Y:S11]  /*bb20*/  BRA `(.L_x_3259) ;  /* 0x0000000000087947 */ /* 0x000ff60003800000 */
.L_x_3258:
[----:B------:R-:W-:-:S04]  /*bb30*/  ULEA UR14, -UR10, URZ, 0x6 ;  /* 0x0000003f0a0e7291 */ /* 0x000fc8000f8e313f */
[----:B------:R-:W-:-:S12]  /*bb40*/  USHF.R.S32.HI UR8, URZ, 0x1f, UR14 ;  /* 0x0000001f3f087899 */ /* 0x000fd8000801140e */
.L_x_3259:
[C---:B------:R-:W-:Y:S01]  /*bb50*/  @!P4 IADD3 R7, P1, R204.reuse, UR14, RZ ;  /* 0x0000000ecc07cc10 */ /* 0x040fe2000ff3e0ff */
[----:B------:R-:W-:Y:S01]  /*bb60*/  IMAD.U32 R11, RZ, RZ, UR14 ;  /* 0x0000000eff0b7e24 */ /* 0x000fe2000f8e00ff */
[----:B------:R-:W-:Y:S01]  /*bb70*/  @!P3 IADD3 R6, P0, R204, UR14, RZ ;  /* 0x0000000ecc06bc10 */ /* 0x000fe2000ff1e0ff */
[----:B------:R-:W-:Y:S01]  /*bb80*/  VOTEU.ALL UP0, P5 ;  /* 0x00000000003f7886 */ /* 0x000fe20002800000 */
[----:B------:R-:W-:Y:S01]  /*bb90*/  @!P4 IADD3.X R5, R165, UR8, RZ, P1, !PT ;  /* 0x00000008a505cc10 */ /* 0x000fe20008ffe4ff */
[----:B------:R-:W-:Y:S01]  /*bba0*/  UIADD3 UR7, UP2, UP1, UR28, UR14, UR28 ;  /* 0x0000000e1c077290 */ /* 0x000fe2000f95e01c */
[----:B------:R-:W-:Y:S01]  /*bbb0*/  @!P4 LEA R172, P1, R7, UR18, 0x1 ;  /* 0x0000001207accc11 */ /* 0x000fe2000f8208ff */
[----:B------:R1:W-:Y:S01]  /*bbc0*/  @P5 STS.128 [R235+0x8000], RZ ;  /* 0x008000ffeb005388 */ /* 0x0003e20000000c00 */
[----:B------:R-:W-:Y:S01]  /*bbd0*/  @!P3 IADD3.X R4, R165, UR8, RZ, P0, !PT ;  /* 0x00000008a504bc10 */ /* 0x000fe200087fe4ff */
        /* <DEDUP_REMOVED lines=32> */
[----:B------:R-:W-:Y:S01]  /*bde0*/  @!P2 IADD3 R11, P1, P0, R204, UR28, R11 ;  /* 0x0000001ccc0bac10 */ /* 0x000fe2000f83e00b */
[----:B------:R-:W-:Y:S01]  /*bdf0*/  @!PT LDS RZ, [RZ] ;  /* 0x00000000fffff984 */ /* 0x000fe20000000800 */
[----:B------:R-:W-:Y:S01]  /*be00*/  @!PT LDS RZ, [RZ] ;  /* 0x00000000fffff984 */ /* 0x000fe20000000800 */
[----:B------:R-:W-:Y:S01]  /*be10*/  @!PT LDS RZ, [RZ] ;  /* 0x00000000fffff984 */ /* 0x000fe20000000800 */
[----:B------:R1:W-:Y:S03]  /*be20*/  @!P5 LDGSTS.E.BYPASS.LTC128B.128 [R235+0x8000], desc[UR26][R174.64] ;  /* 0x08000000aeebdfae */ /* 0x0003e6000b901d5a */
[----:B------:R-:W-:Y:S01]  /*be30*/  @!P2 IADD3.X R4, R165, UR25, R6, P1, P0 ;  /* 0x00000019a504ac10 */ /* 0x000fe20008fe0406 */
[----:B------:R1:W-:Y:S01]  /*be40*/  @P4 STS.128 [R235+0xa000], RZ ;  /* 0x00a000ffeb004388 */ /* 0x0003e20000000c00 */
[----:B------:R-:W-:-:S02]  /*be50*/  @!P2 LEA R176, P0, R11, UR18, 0x1 ;  /* 0x000000120bb0ac11 */ /* 0x000fc4000f8008ff */
[----:B------:R-:W-:Y:S01]  /*be60*/  @!P4 IADD3 R6, P1, R204, UR7, RZ ;  /* 0x00000007cc06cc10 */ /* 0x000fe2000ff3e0ff */
[----:B------:R-:W-:Y:S01]  /*be70*/  @!PT LDS RZ, [RZ] ;  /* 0x00000000fffff984 */ /* 0x000fe20000000800 */
[----:B------:R-:W-:Y:S01]  /*be80*/  @!PT LDS RZ, [RZ] ;  /* 0x00000000fffff984 */ /* 0x000fe20000000800 */
[----:B------:R-:W-:Y:S01]  /*be90*/  @!PT LDS RZ, [RZ] ;  /* 0x00000000fffff984 */ /* 0x000fe20000000800 */
[----:B------:R1:W-:Y:S01]  /*bea0*/  @!P4 LDGSTS.E.BYPASS.LTC128B.128 [R235+0xa000], desc[UR26][R172.64+0x80] ;  /* 0x0a000080acebcfae */ /* 0x0003e2000b901d5a */
[----:B------:R-:W-:Y:S02]  /*beb0*/  @!P2 LEA.HI.X R177, R11, UR19, R4, 0x1, P0 ;  /* 0x000000130bb1ac11 */ /* 0x000fe400080f0c04 */
[----:B------:R-:W-:Y:S01]  /*bec0*/  @!P4 IADD3.X R4, R165, UR4, RZ, P1, !PT ;  /* 0x00000004a504cc10 */ /* 0x000fe20008ffe4ff */
        /* <DEDUP_REMOVED lines=10> */
[C---:B------:R-:W-:Y:S02]  /*bf70*/  @!P3 LEA R188, P1, R5.reuse, UR18, 0x1 ;  /* 0x0000001205bcbc11 */ /* 0x040fe4000f8208ff */
        /* <DEDUP_REMOVED lines=87> */
.L_x_3261:
[----:B------:R-:W-:Y:S05]  /*c4f0*/  BSYNC B0 ;  /* 0x0000000000007941 */ /* 0x000fea0003800000 */
.L_x_3260:
[----:B------:R-:W0:Y:S01]  /*c500*/  LDGDEPBAR ;  /* 0x00000000000079af */ /* 0x000e220000000000 */
[----:B--2---:R-:W-:Y:S02]  /*c510*/  IMAD.U32 R5, RZ, RZ, UR14 ;  /* 0x0000000eff057e24 */ /* 0x004fe4000f8e00ff */
[----:B------:R-:W-:-:S03]  /*c520*/  IMAD.U32 R4, RZ, RZ, UR8 ;  /* 0x00000008ff047e24 */ /* 0x000fc6000f8e00ff */
[----:B------:R-:W-:-:S04]  /*c530*/  LEA R245, P0, R5, R245, 0x1 ;  /* 0x000000f505f57211 */ /* 0x000fc800078008ff */
[----:B------:R-:W-:-:S09]  /*c540*/  LEA.HI.X R244, R5, R244, R4, 0x1, P0 ;  /* 0x000000f405f47211 */ /* 0x000fd200000f0c04 */
.L_x_3257:
[----:B-1----:R-:W-:Y:S01]  /*c550*/  FMNMX.FTZ R7, R164, R2, !PT ;  /* 0x00000002a4077209 */ /* 0x002fe20007810000 */
[----:B------:R-:W-:Y:S01]  /*c560*/  LDSM.16.MT88.4 R16, [R228+0x10000] ;  /* 0x01000000e410783b */ /* 0x000fe20000004200 */
[----:B------:R-:W-:Y:S02]  /*c570*/  FMNMX.FTZ R6, R3, R8, !PT ;  /* 0x0000000803067209 */ /* 0x000fe40007810000 */
[----:B------:R-:W-:Y:S01]  /*c580*/  FMNMX.FTZ R7, R0, R7, !PT ;  /* 0x0000000700077209 */ /* 0x000fe20007810000 */
[----:B------:R-:W-:Y:S01]  /*c590*/  LDSM.16.MT88.4 R20, [R224+0x10000] ;  /* 0x01000000e014783b */ /* 0x000fe20000004200 */
        /* <DEDUP_REMOVED lines=35> */
[----:B-1----:R-:W-:Y:S02]  /*c7d0*/  FMNMX.FTZ R177, R5, R177, !PT ;  /* 0x000000b105b17209 */ /* 0x002fe40007810000 */
[----:B--2---:R-:W-:-:S03]  /*c7e0*/  FMNMX.FTZ R176, R4, R176, !PT ;  /* 0x000000b004b07209 */ /* 0x004fc60007810000 */
[C---:B------:R-:W-:Y:S01]  /*c7f0*/  FMUL.FTZ R171, R177.reuse, UR22 ;  /* 0x00000016b1ab7c20 */ /* 0x040fe20008410000 */
[----:B------:R-:W-:Y:S02]  /*c800*/  FSETP.NEU.FTZ.AND P1, PT, R177, -INF , PT ;  /* 0xff800000b100780b */ /* 0x000fe40003f3d000 */
[C---:B------:R-:W-:Y:S01]  /*c810*/  FSETP.NEU.FTZ.AND P0, PT, R176.reuse, -INF , PT ;  /* 0xff800000b000780b */ /* 0x040fe20003f1d000 */
[----:B------:R-:W-:Y:S01]  /*c820*/  FMUL.FTZ R181, R176, UR22 ;  /* 0x00000016b0b57c20 */ /* 0x000fe20008410000 */
[----:B------:R-:W-:Y:S02]  /*c830*/  FSEL R171, R171, RZ, P1 ;  /* 0x000000ffabab7208 */ /* 0x000fe40000800000 */
[----:B------:R-:W-:Y:S02]  /*c840*/  FSEL R4, R177, RZ, P1 ;  /* 0x000000ffb1047208 */ /* 0x000fe40000800000 */
[----:B------:R-:W-:Y:S01]  /*c850*/  FSEL R181, R181, RZ, P0 ;  /* 0x000000ffb5b57208 */ /* 0x000fe20000000000 */
[--C-:B------:R-:W-:Y:S01]  /*c860*/  FFMA.FTZ R175, R2, UR22, -R171.reuse ;  /* 0x0000001602af7c23 */ /* 0x100fe200080108ab */
[----:B------:R-:W-:Y:S01]  /*c870*/  FFMA.FTZ R172, R12, UR22, -R171 ;  /* 0x000000160cac7c23 */ /* 0x000fe200080108ab */
[----:B------:R-:W-:Y:S01]  /*c880*/  FADD.FTZ R4, R164, -R4 ;  /* 0x80000004a4047221 */ /* 0x000fe20000010000 */
[----:B------:R-:W-:Y:S01]  /*c890*/  FSEL R5, R176, RZ, P0 ;  /* 0x000000ffb0057208 */ /* 0x000fe20000000000 */
[--C-:B------:R-:W-:Y:S01]  /*c8a0*/  FFMA.FTZ R2, R13, UR22, -R181.reuse ;  /* 0x000000160d027c23 */ /* 0x100fe200080108b5 */
[----:B------:R-:W-:Y:S01]  /*c8b0*/  FFMA.FTZ R164, R14, UR22, -R181 ;  /* 0x000000160ea47c23 */ /* 0x000fe200080108b5 */
[----:B------:R-:W-:Y:S01]  /*c8c0*/  FFMA.FTZ R174, R0, UR22, -R171 ;  /* 0x0000001600ae7c23 */ /* 0x000fe200080108ab */
[----:B------:R-:W1:Y:S01]  /*c8d0*/  LDSM.16.MT88.4 R12, [R226+0x10000] ;  /* 0x01000000e20c783b */ /* 0x000e620000004200 */
[----:B------:R-:W-:Y:S01]  /*c8e0*/  FADD.FTZ R5, R3, -R5 ;  /* 0x8000000503057221 */ /* 0x000fe20000010000 */
[----:B------:R-:W-:Y:S01]  /*c8f0*/  FFMA.FTZ R173, R9, UR22, -R171 ;  /* 0x0000001609ad7c23 */ /* 0x000fe200080108ab */
[--C-:B------:R-:W-:Y:S01]  /*c900*/  FFMA.FTZ R165, R8, UR22, -R181.reuse ;  /* 0x0000001608a57c23 */ /* 0x100fe200080108b5 */
[----:B------:R-:W-:Y:S01]  /*c910*/  FFMA.FTZ R0, R10, UR22, -R181 ;  /* 0x000000160a007c23 */ /* 0x000fe200080108b5 */
[----:B------:R-:W-:Y:S01]  /*c920*/  FMUL.FTZ R3, R5, UR22 ;  /* 0x0000001605037c20 */ /* 0x000fe20008410000 */
[----:B------:R-:W2:Y:S01]  /*c930*/  LDSM.16.MT88.4 R8, [R225+0x10000] ;  /* 0x01000000e108783b */ /* 0x000ea20000004200 */
[----:B------:R-:W-:Y:S01]  /*c940*/  FMUL.FTZ R4, R4, UR22 ;  /* 0x0000001604047c20 */ /* 0x000fe20008410000 */
[----:B------:R-:W-:Y:S01]  /*c950*/  MUFU.EX2 R175, R175 ;  /* 0x000000af00af7308 */ /* 0x000fe20000000800 */
[--C-:B------:R-:W-:Y:S01]  /*c960*/  FFMA.FTZ R185, R29, UR22, -R171.reuse ;  /* 0x000000161db97c23 */ /* 0x100fe200080108ab */
[--C-:B------:R-:W-:Y:S01]  /*c970*/  FFMA.FTZ R186, R28, UR22, -R171.reuse ;  /* 0x000000161cba7c23 */ /* 0x100fe200080108ab */
[--C-:B------:R-:W-:Y:S01]  /*c980*/  FFMA.FTZ R187, R27, UR22, -R171.reuse ;  /* 0x000000161bbb7c23 */ /* 0x100fe200080108ab */
[----:B------:R-:W-:Y:S01]  /*c990*/  FFMA.FTZ R188, R26, UR22, -R171 ;  /* 0x000000161abc7c23 */ /* 0x000fe200080108ab */
[--C-:B------:R-:W-:Y:S01]  /*c9a0*/  FFMA.FTZ R189, R25, UR22, -R181.reuse ;  /* 0x0000001619bd7c23 */ /* 0x100fe200080108b5 */
[--C-:B------:R-:W-:Y:S01]  /*c9b0*/  FFMA.FTZ R190, R24, UR22, -R181.reuse ;  /* 0x0000001618be7c23 */ /* 0x100fe200080108b5 */
[--C-:B------:R-:W-:Y:S01]  /*c9c0*/  FFMA.FTZ R191, R33, UR22, -R181.reuse ;  /* 0x0000001621bf7c23 */ /* 0x100fe200080108b5 */
[----:B------:R-:W-:Y:S01]  /*c9d0*/  MUFU.EX2 R174, R174 ;  /* 0x000000ae00ae7308 */ /* 0x000fe20000000800 */
[----:B------:R-:W-:Y:S01]  /*c9e0*/  FFMA.FTZ R192, R32, UR22, -R181 ;  /* 0x0000001620c07c23 */ /* 0x000fe200080108b5 */
        /* <DEDUP_REMOVED lines=10> */
[--C-:B------:R-:W-:Y:S01]  /*ca90*/  FFMA.FTZ R194, R194, UR22, -R181.reuse ;  /* 0x00000016c2c27c23 */ /* 0x100fe200080108b5 */
[----:B------:R-:W-:Y:S01]  /*caa0*/  FFMA.FTZ R193, R193, UR22, -R181 ;  /* 0x00000016c1c17c23 */ /* 0x000fe200080108b5 */
[--C-:B------:R-:W-:Y:S01]  /*cab0*/  FFMA.FTZ R184, R184, UR22, -R171.reuse ;  /* 0x00000016b8b87c23 */ /* 0x100fe200080108ab */
[--C-:B------:R-:W-:Y:S01]  /*cac0*/  FFMA.FTZ R183, R183, UR22, -R171.reuse ;  /* 0x00000016b7b77c23 */ /* 0x100fe200080108ab */
[----:B------:R-:W3:Y:S01]  /*cad0*/  MUFU.EX2 R172, R172 ;  /* 0x000000ac00ac7308 */ /* 0x000ee20000000800 */
[--C-:B------:R-:W-:Y:S01]  /*cae0*/  FFMA.FTZ R182, R182, UR22, -R171.reuse ;  /* 0x00000016b6b67c23 */ /* 0x100fe200080108ab */
[----:B------:R-:W-:Y:S01]  /*caf0*/  FFMA.FTZ R201, R170, UR22, -R171 ;  /* 0x00000016aac97c23 */ /* 0x000fe200080108ab */
[--C-:B------:R-:W-:Y:S01]  /*cb00*/  FFMA.FTZ R202, R169, UR22, -R181.reuse ;  /* 0x00000016a9ca7c23 */ /* 0x100fe200080108b5 */
[--C-:B------:R-:W-:Y:S01]  /*cb10*/  FFMA.FTZ R203, R168, UR22, -R181.reuse ;  /* 0x00000016a8cb7c23 */ /* 0x100fe200080108b5 */
[--C-:B------:R-:W-:Y:S01]  /*cb20*/  FFMA.FTZ R180, R180, UR22, -R181.reuse ;  /* 0x00000016b4b47c23 */ /* 0x100fe200080108b5 */
[----:B------:R-:W-:Y:S01]  /*cb30*/  FFMA.FTZ R179, R179, UR22, -R181 ;  /* 0x00000016b3b37c23 */ /* 0x000fe200080108b5 */
[----:B------:R-:W-:Y:S01]  /*cb40*/  LDSM.16.MT88.4 R168, [R228+0x11800] ;  /* 0x01180000e4a8783b */ /* 0x000fe20000004200 */
[----:B------:R-:W-:Y:S08]  /*cb50*/  MUFU.EX2 R165, R165 ;  /* 0x000000a500a57308 */ /* 0x000ff00000000800 */
[----:B------:R-:W4:Y:S01]  /*cb60*/  MUFU.EX2 R2, R2 ;  /* 0x0000000200027308 */ /* 0x000f220000000800 */
[----:B---3--:R-:W-:-:S07]  /*cb70*/  F2FP.F16.F32.PACK_AB R6, R172, R173 ;  /* 0x000000adac06723e */ /* 0x008fce00000000ff */
[----:B------:R-:W-:Y:S08]  /*cb80*/  MUFU.EX2 R0, R0 ;  /* 0x0000000000007308 */ /* 0x000ff00000000800 */
[----:B------:R-:W3:Y:S01]  /*cb90*/  MUFU.EX2 R164, R164 ;  /* 0x000000a400a47308 */ /* 0x000ee20000000800 */
[----:B----4-:R-:W-:-:S07]  /*cba0*/  F2FP.F16.F32.PACK_AB R5, R2, R165 ;  /* 0x000000a50205723e */ /* 0x010fce00000000ff */
[----:B------:R4:W5:Y:S08]  /*cbb0*/  MUFU.EX2 R178, R4 ;  /* 0x0000000400b27308 */ /* 0x0009700000000800 */
[----:B------:R-:W1:Y:S01]  /*cbc0*/  MUFU.EX2 R3, R3 ;  /* 0x0000000300037308 */ /* 0x000e620000000800 */
[----:B---3--:R-:W-:-:S07]  /*cbd0*/  F2FP.F16.F32.PACK_AB R7, R164, R0 ;  /* 0x00000000a407723e */ /* 0x008fce00000000ff */
[----:B------:R-:W3:Y:S01]  /*cbe0*/  MUFU.EX2 R185, R185 ;  /* 0x000000b900b97308 */ /* 0x000ee20000000800 */
[----:B----4-:R-:W-:Y:S01]  /*cbf0*/  F2FP.F16.F32.PACK_AB R4, R174, R175 ;  /* 0x000000afae04723e */ /* 0x010fe200000000ff */
[-C--:B-----5:R-:W-:Y:S01]  /*cc00*/  FMUL.FTZ R152, R152, R178.reuse ;  /* 0x000000b298987220 */ /* 0x0a0fe20000410000 */
        /* <DEDUP_REMOVED lines=104> */
[----:B------:R-:W5:Y:S01]  /*d290*/  LDSM.16.MT88.4 R20, [R224+0x12000] ;  /* 0x01200000e014783b */ /* 0x000f620000004200 */
        /* <DEDUP_REMOVED lines=40> */
[C---:B-----5:R-:W-:Y:S01]  /*d520*/  HMMA.16816.F32 R60, R4.reuse, R20, R60 ;  /* 0x00000014043c723c */ /* 0x060fe2000000183c */
[-C--:B------:R-:W-:Y:S01]  /*d530*/  FMUL.FTZ R96, R96, R178.reuse ;  /* 0x000000b260607220 */ /* 0x080fe20000410000 */
[-C--:B------:R-:W-:Y:S01]  /*d540*/  FMUL.FTZ R97, R97, R178.reuse ;  /* 0x000000b261617220 */ /* 0x080fe20000410000 */
[-C--:B------:R-:W-:Y:S01]  /*d550*/  FMUL.FTZ R98, R98, R3.reuse ;  /* 0x0000000362627220 */ /* 0x080fe20000410000 */
[-C--:B------:R-:W-:Y:S01]  /*d560*/  FMUL.FTZ R99, R99, R3.reuse ;  /* 0x0000000363637220 */ /* 0x080fe20000410000 */
[----:B------:R-:W-:Y:S01]  /*d570*/  MUFU.EX2 R186, R186 ;  /* 0x000000ba00ba7308 */ /* 0x000fe20000000800 */
[C---:B------:R-:W-:Y:S01]  /*d580*/  HMMA.16816.F32 R64, R4.reuse, R22, R64 ;  /* 0x000000160440723c */ /* 0x040fe20000001840 */
[----:B------:R-:W5:Y:S01]  /*d590*/  LDSM.16.MT88.4 R20, [R224+0x14000] ;  /* 0x01400000e014783b */ /* 0x000f620000004200 */
[-C--:B------:R-:W-:Y:S01]  /*d5a0*/  FMUL.FTZ R124, R124, R178.reuse ;  /* 0x000000b27c7c7220 */ /* 0x080fe20000410000 */
[-C--:B------:R-:W-:Y:S01]  /*d5b0*/  FMUL.FTZ R125, R125, R178.reuse ;  /* 0x000000b27d7d7220 */ /* 0x080fe20000410000 */
[-C--:B------:R-:W-:Y:S01]  /*d5c0*/  FMUL.FTZ R128, R128, R178.reuse ;  /* 0x000000b280807220 */ /* 0x080fe20000410000 */
[-C--:B------:R-:W-:Y:S01]  /*d5d0*/  FMUL.FTZ R129, R129, R178.reuse ;  /* 0x000000b281817220 */ /* 0x080fe20000410000 */
[C---:B-1----:R-:W-:Y:S01]  /*d5e0*/  HMMA.16816.F32 R100, R4.reuse, R12, R100 ;  /* 0x0000000c0464723c */ /* 0x042fe20000001864 */
[----:B------:R-:W-:Y:S01]  /*d5f0*/  MUFU.EX2 R187, R187 ;  /* 0x000000bb00bb7308 */ /* 0x000fe20000000800 */
[-C--:B------:R-:W-:Y:S01]  /*d600*/  FMUL.FTZ R126, R126, R3.reuse ;  /* 0x000000037e7e7220 */ /* 0x080fe20000410000 */
[-C--:B------:R-:W-:Y:S01]  /*d610*/  FMUL.FTZ R127, R127, R3.reuse ;  /* 0x000000037f7f7220 */ /* 0x080fe20000410000 */
[-C--:B------:R-:W-:Y:S01]  /*d620*/  FMUL.FTZ R130, R130, R3.reuse ;  /* 0x0000000382827220 */ /* 0x080fe20000410000 */
[-C--:B------:R-:W-:Y:S01]  /*d630*/  FMUL.FTZ R131, R131, R3.reuse ;  /* 0x0000000383837220 */ /* 0x080fe20000410000 */
[----:B------:R-:W-:Y:S01]  /*d640*/  HMMA.16816.F32 R104, R4, R14, R104 ;  /* 0x0000000e0468723c */ /* 0x000fe20000001868 */
[----:B------:R-:W1:Y:S01]  /*d650*/  LDSM.16.MT88.4 R12, [R224+0x16000] ;  /* 0x01600000e00c783b */ /* 0x000e620000004200 */
[----:B------:R-:W-:Y:S01]  /*d660*/  FFMA.FTZ R175, R247, R178, R175 ;  /* 0x000000b2f7af7223 */ /* 0x000fe200000100af */
[----:B------:R-:W-:Y:S01]  /*d670*/  MUFU.EX2 R188, R188 ;  /* 0x000000bc00bc7308 */ /* 0x000fe20000000800 */
[----:B------:R-:W-:-:S02]  /*d680*/  FFMA.FTZ R3, R246, R3, R165 ;  /* 0x00000003f6037223 */ /* 0x000fc400000100a5 */
[----:B----4-:R-:W-:Y:S01]  /*d690*/  HMMA.16816.F32 R108, R4, R16, R108 ;  /* 0x00000010046c723c */ /* 0x010fe2000000186c */
[----:B------:R-:W-:Y:S01]  /*d6a0*/  FADD.FTZ R175, R174, R175 ;  /* 0x000000afaeaf7221 */ /* 0x000fe20000010000 */
[----:B------:R-:W-:-:S03]  /*d6b0*/  FADD.FTZ R3, R2, R3 ;  /* 0x0000000302037221 */ /* 0x000fc60000010000 */
[----:B------:R-:W4:Y:S01]  /*d6c0*/  MUFU.EX2 R189, R189 ;  /* 0x000000bd00bd7308 */ /* 0x000f220000000800 */
[----:B------:R-:W-:Y:S01]  /*d6d0*/  HMMA.16816.F32 R112, R4, R18, R112 ;  /* 0x000000120470723c */ /* 0x000fe20000001870 */
[----:B------:R-:W1:Y:S01]  /*d6e0*/  LDSM.16.MT88.4 R16, [R224+0x10800] ;  /* 0x01080000e010783b */ /* 0x000e620000004200 */
[----:B------:R-:W-:Y:S01]  /*d6f0*/  FADD.FTZ R175, R173, R175 ;  /* 0x000000afadaf7221 */ /* 0x000fe20000010000 */
[----:B------:R-:W-:-:S03]  /*d700*/  FADD.FTZ R3, R0, R3 ;  /* 0x0000000300037221 */ /* 0x000fc60000010000 */
[C---:B--2---:R-:W-:Y:S01]  /*d710*/  HMMA.16816.F32 R116, R4.reuse, R8, R116 ;  /* 0x000000080474723c */ /* 0x044fe20000001874 */
[----:B------:R-:W2:Y:S01]  /*d720*/  MUFU.EX2 R190, R190 ;  /* 0x000000be00be7308 */ /* 0x000ea20000000800 */
[----:B------:R-:W-:Y:S01]  /*d730*/  FADD.FTZ R175, R172, R175 ;  /* 0x000000afacaf7221 */ /* 0x000fe20000010000 */
[----:B------:R-:W-:Y:S01]  /*d740*/  FADD.FTZ R3, R164, R3 ;  /* 0x00000003a4037221 */ /* 0x000fe20000010000 */
[----:B------:R-:W-:Y:S02]  /*d750*/  MOV R164, R177 ;  /* 0x000000b100a47202 */ /* 0x000fe40000000f00 */
[----:B------:R-:W-:Y:S01]  /*d760*/  HMMA.16816.F32 R120, R4, R10, R120 ;  /* 0x0000000a0478723c */ /* 0x000fe20000001878 */
[----:B------:R-:W2:Y:S01]  /*d770*/  LDSM.16.MT88.4 R8, [R228+0x12800] ;  /* 0x01280000e408783b */ /* 0x000ea20000004200 */
[----:B---3--:R-:W-:Y:S01]  /*d780*/  FADD.FTZ R175, R185, R175 ;  /* 0x000000afb9af7221 */ /* 0x008fe20000010000 */
[----:B------:R-:W-:Y:S01]  /*d790*/  MUFU.EX2 R191, R191 ;  /* 0x000000bf00bf7308 */ /* 0x000fe20000000800 */
[----:B----4-:R-:W-:-:S02]  /*d7a0*/  FADD.FTZ R3, R189, R3 ;  /* 0x00000003bd037221 */ /* 0x010fc40000010000 */
[C---:B-----5:R-:W-:Y:S05]  /*d7b0*/  HMMA.16816.F32 R92, R4.reuse, R20, R92 ;  /* 0x00000014045c723c */ /* 0x060fea000000185c */
[----:B------:R-:W3:Y:S01]  /*d7c0*/  MUFU.EX2 R192, R192 ;  /* 0x000000c000c07308 */ /* 0x000ee20000000800 */
[C---:B------:R-:W-:Y:S01]  /*d7d0*/  HMMA.16816.F32 R96, R4.reuse, R22, R96 ;  /* 0x000000160460723c */ /* 0x040fe20000001860 */
[----:B------:R-:W4:Y:S05]  /*d7e0*/  LDSM.16.MT88.4 R20, [R225+0x10800] ;  /* 0x01080000e114783b */ /* 0x000f2a0000004200 */
[C---:B-1----:R-:W-:Y:S01]  /*d7f0*/  HMMA.16816.F32 R124, R4.reuse, R12, R124 ;  /* 0x0000000c047c723c */ /* 0x042fe2000000187c */
[----:B------:R-:W1:Y:S05]  /*d800*/  MUFU.EX2 R199, R199 ;  /* 0x000000c700c77308 */ /* 0x000e6a0000000800 */
[----:B------:R-:W-:Y:S01]  /*d810*/  HMMA.16816.F32 R128, R4, R14, R128 ;  /* 0x0000000e0480723c */ /* 0x000fe20000001880 */
[----:B------:R-:W5:Y:S02]  /*d820*/  LDSM.16.MT88.4 R12, [R226+0x12800] ;  /* 0x01280000e20c783b */ /* 0x000f640000004200 */
[----:B------:R-:W-:Y:S04]  /*d830*/  MUFU.EX2 R200, R200 ;  /* 0x000000c800c87308 */ /* 0x000fe80000000800 */
[C---:B------:R-:W-:Y:S01]  /*d840*/  F2FP.F16.F32.PACK_AB R4, R186.reuse, R185 ;  /* 0x000000b9ba04723e */ /* 0x040fe200000000ff */
[----:B------:R-:W-:Y:S01]  /*d850*/  FADD.FTZ R186, R186, R175 ;  /* 0x000000afbaba7221 */ /* 0x000fe20000010000 */
[C---:B--2---:R-:W-:Y:S01]  /*d860*/  F2FP.F16.F32.PACK_AB R5, R190.reuse, R189 ;  /* 0x000000bdbe05723e */ /* 0x044fe200000000ff */
[----:B------:R-:W-:Y:S01]  /*d870*/  FADD.FTZ R190, R190, R3 ;  /* 0x00000003bebe7221 */ /* 0x000fe20000010000 */
[----:B------:R-:W-:Y:S01]  /*d880*/  F2FP.F16.F32.PACK_AB R6, R188, R187 ;  /* 0x000000bbbc06723e */ /* 0x000fe200000000ff */
[----:B------:R-:W-:Y:S01]  /*d890*/  MUFU.EX2 R198, R198 ;  /* 0x000000c600c67308 */ /* 0x000fe20000000800 */
[----:B---3--:R-:W-:Y:S01]  /*d8a0*/  F2FP.F16.F32.PACK_AB R7, R192, R191 ;  /* 0x000000bfc007723e */ /* 0x008fe200000000ff */
[----:B------:R-:W-:Y:S01]  /*d8b0*/  FADD.FTZ R186, R187, R186 ;  /* 0x000000babbba7221 */ /* 0x000fe20000010000 */
[----:B------:R-:W-:Y:S01]  /*d8c0*/  FADD.FTZ R190, R191, R190 ;  /* 0x000000bebfbe7221 */ /* 0x000fe20000010000 */
[----:B------:R-:W-:-:S02]  /*d8d0*/  MOV R3, R176 ;  /* 0x000000b000037202 */ /* 0x000fc40000000f00 */
[----:B------:R-:W-:Y:S01]  /*d8e0*/  FADD.FTZ R188, R188, R186 ;  /* 0x000000babcbc7221 */ /* 0x000fe20000010000 */
[----:B------:R-:W-:Y:S01]  /*d8f0*/  FADD.FTZ R192, R192, R190 ;  /* 0x000000bec0c07221 */ /* 0x000fe20000010000 */
[----:B------:R-:W-:Y:S01]  /*d900*/  HMMA.16816.F32 R136, R4, R16, R136 ;  /* 0x000000100488723c */ /* 0x000fe20000001888 */
[----:B------:R-:W-:Y:S01]  /*d910*/  MUFU.EX2 R197, R197 ;  /* 0x000000c500c57308 */ /* 0x000fe20000000800 */
[----:B-1----:R-:W-:-:S04]  /*d920*/  FADD.FTZ R188, R199, R188 ;  /* 0x000000bcc7bc7221 */ /* 0x002fc80000010000 */
[C---:B------:R-:W-:Y:S01]  /*d930*/  HMMA.16816.F32 R132, R4.reuse, R18, R132 ;  /* 0x000000120484723c */ /* 0x040fe20000001884 */
[----:B------:R-:W-:Y:S02]  /*d940*/  LDSM.16.MT88.4 R16, [R224+0x14800] ;  /* 0x01480000e010783b */ /* 0x000fe40000004200 */
[----:B------:R-:W1:Y:S03]  /*d950*/  MUFU.EX2 R196, R196 ;  /* 0x000000c400c47308 */ /* 0x000e660000000800 */
[C---:B------:R-:W-:Y:S05]  /*d960*/  HMMA.16816.F32 R36, R4.reuse, R8, R36 ;  /* 0x000000080424723c */ /* 0x040fea0000001824 */
[----:B------:R-:W2:Y:S01]  /*d970*/  MUFU.EX2 R195, R195 ;  /* 0x000000c300c37308 */ /* 0x000ea20000000800 */
[C---:B------:R-:W-:Y:S01]  /*d980*/  HMMA.16816.F32 R40, R4.reuse, R10, R40 ;  /* 0x0000000a0428723c */ /* 0x040fe20000001828 */
[----:B------:R-:W3:Y:S05]  /*d990*/  LDSM.16.MT88.4 R8, [R225+0x14800] ;  /* 0x01480000e108783b */ /* 0x000eea0000004200 */
[----:B----4-:R-:W-:Y:S01]  /*d9a0*/  HMMA.16816.F32 R144, R4, R20, R144 ;  /* 0x000000140490723c */ /* 0x010fe20000001890 */
[----:B------:R-:W-:Y:S01]  /*d9b0*/  MUFU.EX2 R194, R194 ;  /* 0x000000c200c27308 */ /* 0x000fe20000000800 */
[----:B-1----:R-:W-:-:S04]  /*d9c0*/  FADD.FTZ R192, R196, R192 ;  /* 0x000000c0c4c07221 */ /* 0x002fc80000010000 */
[C---:B------:R-:W-:Y:S01]  /*d9d0*/  HMMA.16816.F32 R140, R4.reuse, R22, R140 ;  /* 0x00000016048c723c */ /* 0x040fe2000000188c */
[----:B------:R-:W1:Y:S02]  /*d9e0*/  LDSM.16.MT88.4 R20, [R226+0x14800] ;  /* 0x01480000e214783b */ /* 0x000e640000004200 */
[----:B------:R-:W4:Y:S03]  /*d9f0*/  MUFU.EX2 R193, R193 ;  /* 0x000000c100c17308 */ /* 0x000f260000000800 */
[C---:B------:R-:W-:Y:S05]  /*da00*/  HMMA.16816.F32 R160, R4.reuse, R28, R160 ;  /* 0x0000001c04a0723c */ /* 0x040fea00000018a0 */
[----:B------:R-:W4:Y:S01]  /*da10*/  MUFU.EX2 R184, R184 ;  /* 0x000000b800b87308 */ /* 0x000f220000000800 */
[C---:B------:R-:W-:Y:S01]  /*da20*/  HMMA.16816.F32 R156, R4.reuse, R30, R156 ;  /* 0x0000001e049c723c */ /* 0x040fe2000000189c */
[----:B------:R-:W2:Y:S05]  /*da30*/  LDSM.16.MT88.4 R28, [R224+0x12800] ;  /* 0x01280000e01c783b */ /* 0x000eaa0000004200 */
[C---:B------:R-:W-:Y:S01]  /*da40*/  HMMA.16816.F32 R152, R4.reuse, R24, R152 ;  /* 0x000000180498723c */ /* 0x040fe20000001898 */
[----:B------:R-:W-:Y:S05]  /*da50*/  MUFU.EX2 R183, R183 ;  /* 0x000000b700b77308 */ /* 0x000fea0000000800 */
[C---:B------:R-:W-:Y:S01]  /*da60*/  HMMA.16816.F32 R148, R4.reuse, R26, R148 ;  /* 0x0000001a0494723c */ /* 0x040fe20000001894 */
[----:B------:R-:W4:Y:S02]  /*da70*/  LDSM.16.MT88.4 R24, [R228+0x14800] ;  /* 0x01480000e418783b */ /* 0x000f240000004200 */
[----:B------:R-:W-:Y:S03]  /*da80*/  MUFU.EX2 R182, R182 ;  /* 0x000000b600b67308 */ /* 0x000fe60000000800 */
[C---:B-----5:R-:W-:Y:S05]  /*da90*/  HMMA.16816.F32 R44, R4.reuse, R12, R44 ;  /* 0x0000000c042c723c */ /* 0x060fea000000182c */
[----:B------:R-:W-:Y:S01]  /*daa0*/  MUFU.EX2 R201, R201 ;  /* 0x000000c900c97308 */ /* 0x000fe20000000800 */
[C---:B------:R-:W-:Y:S01]  /*dab0*/  HMMA.16816.F32 R48, R4.reuse, R14, R48 ;  /* 0x0000000e0430723c */ /* 0x040fe20000001830 */
[----:B------:R-:W5:Y:S05]  /*dac0*/  LDSM.16.MT88.4 R12, [R228+0x16800] ;  /* 0x01680000e40c783b */ /* 0x000f6a0000004200 */
[C---:B------:R-:W-:Y:S01]  /*dad0*/  HMMA.16816.F32 R52, R4.reuse, R32, R52 ;  /* 0x000000200434723c */ /* 0x040fe20000001834 */
[----:B------:R-:W5:Y:S05]  /*dae0*/  MUFU.EX2 R202, R202 ;  /* 0x000000ca00ca7308 */ /* 0x000f6a0000000800 */
[C---:B------:R-:W-:Y:S01]  /*daf0*/  HMMA.16816.F32 R56, R4.reuse, R34, R56 ;  /* 0x000000220438723c */ /* 0x040fe20000001838 */
[----:B------:R-:W5:Y:S02]  /*db00*/  LDSM.16.MT88.4 R32, [R226+0x16800] ;  /* 0x01680000e220783b */ /* 0x000f640000004200 */
[----:B------:R-:W5:Y:S03]  /*db10*/  MUFU.EX2 R203, R203 ;  /* 0x000000cb00cb7308 */ /* 0x000f660000000800 */
[C---:B---3--:R-:W-:Y:S05]  /*db20*/  HMMA.16816.F32 R84, R4.reuse, R8, R84 ;  /* 0x000000080454723c */ /* 0x048fea0000001854 */
[----:B------:R-:W3:Y:S01]  /*db30*/  MUFU.EX2 R180, R180 ;  /* 0x000000b400b47308 */ /* 0x000ee20000000800 */
[C---:B------:R-:W-:Y:S01]  /*db40*/  HMMA.16816.F32 R88, R4.reuse, R10, R88 ;  /* 0x0000000a0458723c */ /* 0x040fe20000001858 */
[----:B------:R-:W3:Y:S05]  /*db50*/  LDSM.16.MT88.4 R8, [R225+0x16800] ;  /* 0x01680000e108783b */ /* 0x000eea0000004200 */
[C---:B------:R-:W-:Y:S01]  /*db60*/  HMMA.16816.F32 R92, R4.reuse, R16, R92 ;  /* 0x00000010045c723c */ /* 0x040fe2000000185c */
[----:B------:R-:W3:Y:S05]  /*db70*/  MUFU.EX2 R179, R179 ;  /* 0x000000b300b37308 */ /* 0x000eea0000000800 */
[C---:B------:R-:W-:Y:S01]  /*db80*/  HMMA.16816.F32 R96, R4.reuse, R18, R96 ;  /* 0x000000120460723c */ /* 0x040fe20000001860 */
[----:B------:R-:W3:Y:S05]  /*db90*/  LDSM.16.MT88.4 R16, [R224+0x16800] ;  /* 0x01680000e010783b */ /* 0x000eea0000004200 */
[C---:B-1----:R-:W-:Y:S06]  /*dba0*/  HMMA.16816.F32 R76, R4.reuse, R20, R76 ;  /* 0x00000014044c723c */ /* 0x042fec000000184c */
[C---:B------:R-:W-:Y:S01]  /*dbb0*/  HMMA.16816.F32 R80, R4.reuse, R22, R80 ;  /* 0x000000160450723c */ /* 0x040fe20000001850 */
[----:B------:R-:W1:Y:S05]  /*dbc0*/  LDSM.16.MT88.4 R20, [R226+0x11000] ;  /* 0x01100000e214783b */ /* 0x000e6a0000004200 */
[C---:B--2---:R-:W-:Y:S06]  /*dbd0*/  HMMA.16816.F32 R60, R4.reuse, R28, R60 ;  /* 0x0000001c043c723c */ /* 0x044fec000000183c */
[C---:B------:R-:W-:Y:S01]  /*dbe0*/  HMMA.16816.F32 R64, R4.reuse, R30, R64 ;  /* 0x0000001e0440723c */ /* 0x040fe20000001840 */
[----:B------:R-:W-:Y:S05]  /*dbf0*/  LDSM.16.MT88.4 R28, [R228+0x11000] ;  /* 0x01100000e41c783b */ /* 0x000fea0000004200 */
        /* <DEDUP_REMOVED lines=8> */
[----:B------:R-:W-:Y:S05]  /*dc80*/  LDSM.16.MT88.4 R32, [R226+0x11800] ;  /* 0x01180000e220783b */ /* 0x000fea0000004200 */
[C---:B---3--:R-:W-:Y:S06]  /*dc90*/  HMMA.16816.F32 R116, R4.reuse, R8, R116 ;  /* 0x000000080474723c */ /* 0x048fec0000001874 */
[C---:B------:R-:W-:Y:S01]  /*dca0*/  HMMA.16816.F32 R120, R4.reuse, R10, R120 ;  /* 0x0000000a0478723c */ /* 0x040fe20000001878 */
[----:B------:R-:W3:Y:S05]  /*dcb0*/  LDSM.16.MT88.4 R8, [R228+0x13000] ;  /* 0x01300000e408783b */ /* 0x000eea0000004200 */
[C---:B------:R-:W-:Y:S06]  /*dcc0*/  HMMA.16816.F32 R124, R4.reuse, R16, R124 ;  /* 0x00000010047c723c */ /* 0x040fec000000187c */
[----:B------:R-:W-:Y:S01]  /*dcd0*/  HMMA.16816.F32 R128, R4, R18, R128 ;  /* 0x000000120480723c */ /* 0x000fe20000001880 */
[----:B------:R-:W-:Y:S06]  /*dce0*/  LDSM.16.MT88.4 R16, [R226+0x13000] ;  /* 0x01300000e210783b */ /* 0x000fec0000004200 */
        /* <DEDUP_REMOVED lines=96> */
[C---:B--2---:R-:W-:Y:S06]  /*e2f0*/  HMMA.16816.F32 R68, R4.reuse, R24, R68 ;  /* 0x000000180444723c */ /* 0x044fec0000001844 */
[C---:B------:R-:W-:Y:S06]  /*e300*/  HMMA.16816.F32 R72, R4.reuse, R26, R72 ;  /* 0x0000001a0448723c */ /* 0x040fec0000001848 */
        /* <DEDUP_REMOVED lines=8> */
[C---:B---3--:R-:W-:Y:S06]  /*e390*/  HMMA.16816.F32 R116, R4.reuse, R8, R116 ;  /* 0x000000080474723c */ /* 0x048fec0000001874 */
[C---:B------:R-:W-:Y:S06]  /*e3a0*/  HMMA.16816.F32 R120, R4.reuse, R10, R120 ;  /* 0x0000000a0478723c */ /* 0x040fec0000001878 */
[C---:B-1----:R-:W-:Y:S06]  /*e3b0*/  HMMA.16816.F32 R124, R4.reuse, R20, R124 ;  /* 0x00000014047c723c */ /* 0x042fec000000187c */
[----:B------:R-:W-:-:S15]  /*e3c0*/  HMMA.16816.F32 R128, R4, R22, R128 ;  /* 0x000000160480723c */ /* 0x000fde0000001880 */
[----:B------:R-:W-:-:S09]  /*e3d0*/  NOP ;  /* 0x0000000000007918 */ /* 0x000fd20000000000 */
.L_x_3254:
        /* <DEDUP_REMOVED lines=17> */
[----:B------:R-:W-:Y:S01]  /*e4f0*/  ULDC UR4, c[0x0][0x2ec] ;  /* 0x0000bb0000047ab9 */ /* 0x000fe20000000800 */
[----:B------:R-:W-:-:S02]  /*e500*/  UISETP.NE.AND UP1, UPT, UR17, URZ, UPT ;  /* 0x0000003f1100728c */ /* 0x000fc4000bf25270 */
[----:B------:R-:W-:Y:S02]  /*e510*/  ULOP3.LUT UR31, URZ, UR17, URZ, 0x33, !UPT ;  /* 0x000000113f1f7292 */ /* 0x000fe4000f8e333f */
[----:B------:R-:W-:Y:S02]  /*e520*/  USHF.R.S32.HI UR18, URZ, 0x1f, UR32 ;  /* 0x0000001f3f127899 */ /* 0x000fe40008011420 */
[----:B------:R-:W-:Y:S01]  /*e530*/  ULOP3.LUT UR19, URZ, UR17, URZ, 0x33, !UPT ;  /* 0x000000113f137292 */ /* 0x000fe2000f8e333f */
        /* <DEDUP_REMOVED lines=25> */
.L_x_3266:
[----:B------:R-:W-:Y:S01]  /*e6d0*/  PLOP3.LUT P0, PT, PT, PT, UP6, 0x40, 0x0 ;  /* 0x000000000000781c */ /* 0x000fe20003f0e868 */
[C---:B------:R-:W-:Y:S01]  /*e6e0*/  VIADD R3, R236.reuse, 0x40 ;  /* 0x00000040ec037836 */ /* 0x040fe20000000000 */
        /* <DEDUP_REMOVED lines=86> */
.L_x_3263:
        /* <DEDUP_REMOVED lines=129> */
[----:B------:R-:W-:Y:S03]  /*f460*/  LDSM.16.M88.4 R196, [R227+0x9000] ;  /* 0x00900000e3c4783b */ /* 0x000fe60000000200 */
[C---:B-1----:R-:W-:Y:S01]  /*f470*/  HMMA.16816.F32 R12, R32.reuse, R16, RZ ;  /* 0x00000010200c723c */ /* 0x042fe200000018ff */
[----:B------:R-:W-:Y:S04]  /*f480*/  LDSM.16.M88.4 R200, [R227+0x9800] ;  /* 0x00980000e3c8783b */ /* 0x000fe80000000200 */
[----:B------:R-:W-:Y:S01]  /*f490*/  LDSM.16.M88.4 R204, [R220] ;  /* 0x00000000dccc783b */ /* 0x000fe20000000200 */
        /* <DEDUP_REMOVED lines=8> */
[----:B------:R-:W2:Y:S05]  /*f520*/  LDSM.16.M88.4 R172, [R229] ;  /* 0x00000000e5ac783b */ /* 0x000eaa0000000200 */
        /* <DEDUP_REMOVED lines=15> */
[----:B------:R-:W1:Y:S05]  /*f620*/  LDSM.16.M88.4 R164, [R233+0xa800] ;  /* 0x00a80000e9a4783b */ /* 0x000e6a0000000200 */
        /* <DEDUP_REMOVED lines=23> */
[C---:B-1----:R-:W-:Y:S06]  /*f7a0*/  HMMA.16816.F32 R12, R184.reuse, R164, R12 ;  /* 0x000000a4b80c723c */ /* 0x042fec000000180c */
[C---:B------:R-:W-:Y:S01]  /*f7b0*/  HMMA.16816.F32 R16, R184.reuse, R166, R16 ;  /* 0x000000a6b810723c */ /* 0x040fe20000001810 */
[----:B------:R-:W1:Y:S05]  /*f7c0*/  LDSM.16.M88.4 R164, [R227+0xa800] ;  /* 0x00a80000e3a4783b */ /* 0x000e6a0000000200 */
[C---:B-----5:R-:W-:Y:S06]  /*f7d0*/  HMMA.16816.F32 R20, R184.reuse, R188, R20 ;  /* 0x000000bcb814723c */ /* 0x060fec0000001814 */
        /* <DEDUP_REMOVED lines=40> */
[----:B------:R-:W3:Y:S05]  /*fa60*/  LDSM.16.M88.4 R172, [R213] ;  /* 0x00000000d5ac783b */ /* 0x000eea0000000200 */
        /* <DEDUP_REMOVED lines=12> */
[----:B------:R-:W5:Y:S05]  /*fb30*/  LDSM.16.M88.4 R180, [R227+0xd000] ;  /* 0x00d00000e3b4783b */ /* 0x000f6a0000000200 */
        /* <DEDUP_REMOVED lines=60> */
[C---:B------:R-:W-:Y:S06]  /*ff00*/  HMMA.16816.F32 R16, R196.reuse, R170, R16 ;  /* 0x000000aac410723c */ /* 0x040fec0000001810 */
[C---:B------:R-:W-:Y:S06]  /*ff10*/  HMMA.16816.F32 R20, R196.reuse, R172, R20 ;  /* 0x000000acc414723c */ /* 0x040fec0000001814 */
        /* <DEDUP_REMOVED lines=8> */
[C---:B-----5:R-:W-:Y:S06]  /*ffa0*/  HMMA.16816.F32 R20, R192.reuse, R180, R20 ;  /* 0x000000b4c014723c */ /* 0x060fec0000001814 */
[C---:B------:R-:W-:Y:S06]  /*ffb0*/  HMMA.16816.F32 R24, R192.reuse, R182, R24 ;  /* 0x000000b6c018723c */ /* 0x040fec0000001818 */
[C---:B------:R-:W-:Y:S06]  /*ffc0*/  HMMA.16816.F32 R28, R192.reuse, R184, R28 ;  /* 0x000000b8c01c723c */ /* 0x040fec000000181c */
[----:B------:R-:W-:Y:S06]  /*ffd0*/  HMMA.16816.F32 R32, R192, R186, R32 ;  /* 0x000000bac020723c */ /* 0x000fec0000001820 */
[C---:B--2---:R-:W-:Y:S06]  /*ffe0*/  HMMA.16816.F32 R4, R188.reuse, R204, R4 ;  /* 0x000000ccbc04723c */ /* 0x044fec0000001804 */
[C---:B------:R-:W-:Y:S06]  /*fff0*/  HMMA.16816.F32 R8, R188.reuse, R206, R8 ;  /* 0x000000cebc08723c */ /* 0x040fec0000001808 */
        /* <DEDUP_REMOVED lines=10> */
[----:B------:R-:W-:Y:S01]  /*100a0*/  FMUL.FTZ R11, R11, UR22 ;  /* 0x000000160b0b7c20 */ /* 0x000fe20008410000 */
[----:B------:R-:W-:Y:S01]  /*100b0*/  IMAD.MOV.U32 R166, RZ, RZ, R248 ;  /* 0x000000ffffa67224 */ /* 0x000fe200078e00f8 */
[----:B------:R-:W-:Y:S03]  /*100c0*/  MOV R167, R249 ;  /* 0x000000f900a77202 */ /* 0x000fe60000000f00 */
[----:B------:R-:W2:Y:S01]  /*100d0*/  MUFU.TANH R169, R6 ;  /* 0x0000000600a97308 */ /* 0x000ea20000002400 */
[----:B------:R-:W-:Y:S01]  /*100e0*/  FMUL.FTZ R12, R12, UR22 ;  /* 0x000000160c0c7c20 */ /* 0x000fe20008410000 */
[----:B------:R-:W-:Y:S01]  /*100f0*/  FMUL.FTZ R13, R13, UR22 ;  /* 0x000000160d0d7c20 */ /* 0x000fe20008410000 */
[----:B------:R-:W-:Y:S01]  /*10100*/  FMUL.FTZ R14, R14, UR22 ;  /* 0x000000160e0e7c20 */ /* 0x000fe20008410000 */
[----:B------:R-:W-:Y:S01]  /*10110*/  FMUL.FTZ R15, R15, UR22 ;  /* 0x000000160f0f7c20 */ /* 0x000fe20008410000 */
[----:B------:R-:W-:Y:S01]  /*10120*/  FMUL.FTZ R16, R16, UR22 ;  /* 0x0000001610107c20 */ /* 0x000fe20008410000 */
[----:B------:R-:W-:Y:S04]  /*10130*/  FMUL.FTZ R17, R17, UR22 ;  /* 0x0000001611117c20 */ /* 0x000fe80008410000 */
[----:B------:R3:W4:Y:S01]  /*10140*/  MUFU.TANH R164, R7 ;  /* 0x0000000700a47308 */ /* 0x0007220000002400 */
[----:B------:R-:W-:Y:S09]  /*10150*/  FMUL.FTZ R18, R18, UR22 ;  /* 0x0000001612127c20 */ /* 0x000ff20008410000 */
[----:B------:R-:W1:Y:S10]  /*10160*/  MUFU.TANH R170, R8 ;  /* 0x0000000800aa7308 */ /* 0x000e740000002400 */
[----:B------:R-:W1:Y:S01]  /*10170*/  MUFU.TANH R171, R9 ;  /* 0x0000000900ab7308 */ /* 0x000e620000002400 */
[----:B---3--:R-:W3:Y:S09]  /*10180*/  LDSM.16.M88.4 R4, [R220+0x7000] ;  /* 0x00700000dc04783b */ /* 0x008ef20000000200 */
[----:B------:R-:W1:Y:S10]  /*10190*/  MUFU.TANH R165, R10 ;  /* 0x0000000a00a57308 */ /* 0x000e740000002400 */
[----:B------:R5:W1:Y:S10]  /*101a0*/  MUFU.TANH R172, R11 ;  /* 0x0000000b00ac7308 */ /* 0x000a740000002400 */
[----:B------:R2:W1:Y:S10]  /*101b0*/  MUFU.TANH R196, R12 ;  /* 0x0000000c00c47308 */ /* 0x0004740000002400 */
[----:B------:R-:W1:Y:S01]  /*101c0*/  MUFU.TANH R3, R3 ;  /* 0x0000000300037308 */ /* 0x000e620000002400 */
[----:B-----5:R-:W5:Y:S01]  /*101d0*/  LDSM.16.M88.4 R8, [R220+0x7800] ;  /* 0x00780000dc08783b */ /* 0x020f620000000200 */
[----:B------:R-:W-:Y:S08]  /*101e0*/  DEPBAR.LE SB0, 0x0 ;  /* 0x000080000000791a */ /* 0x000ff00000000000 */
[----:B------:R1:W1:Y:S01]  /*101f0*/  MUFU.TANH R198, R13 ;  /* 0x0000000d00c67308 */ /* 0x0002620000002400 */
[----:B------:R-:W-:Y:S01]  /*10200*/  BAR.SYNC.DEFER_BLOCKING 0x0 ;  /* 0x0000000000007b1d */ /* 0x000fe20000010000 */
[C---:B---3--:R-:W-:Y:S05]  /*10210*/  HMMA.16816.F32 R20, R188.reuse, R4, R20 ;  /* 0x00000004bc14723c */ /* 0x048fea0000001814 */
[----:B--2---:R-:W-:Y:S03]  /*10220*/  FMUL.FTZ R12, R19, UR22 ;  /* 0x00000016130c7c20 */ /* 0x004fe60008410000 */
[----:B------:R2:W3:Y:S01]  /*10230*/  MUFU.TANH R175, R14 ;  /* 0x0000000e00af7308 */ /* 0x0004e20000002400 */
        /* <DEDUP_REMOVED lines=8> */
[C---:B-----5:R-:W-:Y:S03]  /*102c0*/  HMMA.16816.F32 R28, R188.reuse, R8, R28 ;  /* 0x00000008bc1c723c */ /* 0x060fe6000000181c */
[----:B------:R-:W-:Y:S01]  /*102d0*/  FMUL.FTZ R24, R24, UR22 ;  /* 0x0000001618187c20 */ /* 0x000fe20008410000 */
[----:B------:R-:W-:Y:S01]  /*102e0*/  FMUL.FTZ R25, R25, UR22 ;  /* 0x0000001619197c20 */ /* 0x000fe20008410000 */
[----:B------:R-:W-:Y:S01]  /*102f0*/  FMUL.FTZ R26, R26, UR22 ;  /* 0x000000161a1a7c20 */ /* 0x000fe20008410000 */
[----:B------:R-:W-:Y:S03]  /*10300*/  HMMA.16816.F32 R32, R188, R10, R32 ;  /* 0x0000000abc20723c */ /* 0x000fe60000001820 */
[----:B------:R2:W1:Y:S02]  /*10310*/  MUFU.TANH R173, R18 ;  /* 0x0000001200ad7308 */ /* 0x0004640000002400 */
[----:B------:R-:W-:Y:S08]  /*10320*/  FMUL.FTZ R27, R27, UR22 ;  /* 0x000000161b1b7c20 */ /* 0x000ff00008410000 */
[----:B------:R-:W1:Y:S10]  /*10330*/  MUFU.TANH R12, R12 ;  /* 0x0000000c000c7308 */ /* 0x000e740000002400 */
[----:B------:R-:W1:Y:S01]  /*10340*/  MUFU.TANH R6, R6 ;  /* 0x0000000600067308 */ /* 0x000e620000002400 */
        /* <DEDUP_REMOVED lines=22> */
[----:B------:R-:W1:Y:S01]  /*104b0*/  MUFU.TANH R10, R10 ;  /* 0x0000000a000a7308 */ /* 0x000e620000002400 */
[----:B---34-:R-:W-:Y:S05]  /*104c0*/  @!P0 BRA `(.L_x_3264) ;  /* 0x0000000c00088947 */ /* 0x018fea0003800000 */
        /* <DEDUP_REMOVED lines=44> */
[----:B--2---:R-:W-:Y:S02]  /*10790*/  LEA R14, P1, R7, UR20, 0x2 ;  /* 0x00000014070e7c11 */ /* 0x004fe4000f8210ff */
        /* <DEDUP_REMOVED lines=12> */
[----:B------:R2:W3:Y:S01]  /*10860*/  LDG.E R7, desc[UR26][R4.64] ;  /* 0x0000001a04077981 */ /* 0x0004e2000c1e1900 */
[----:B------:R-:W-:Y:S02]  /*10870*/  USHF.R.S32.HI UR11, URZ, 0x1f, UR36 ;  /* 0x0000001f3f0b7899 */ /* 0x000fe40008011424 */
[----:B------:R-:W-:Y:S01]  /*10880*/  UIMAD UR10, UR9, UR36, URZ ;  /* 0x00000024090a72a4 */ /* 0x000fe2000f8e023f */
[----:B------:R-:W3:Y:S01]  /*10890*/  LDG.E R8, desc[UR26][R8.64] ;  /* 0x0000001a08087981 */ /* 0x000ee2000c1e1900 */
        /* <DEDUP_REMOVED lines=8> */
[----:B--2---:R-:W2:Y:S01]  /*10920*/  LDC.64 R4, c[0x0][0x230] ;  /* 0x00008c00ff047b82 */ /* 0x004ea20000000a00 */
[----:B---3--:R-:W-:Y:S04]  /*10930*/  IMAD.IADD R8, R8, 0x1, -R7 ;  /* 0x0000000108087824 */ /* 0x008fe800078e0a07 */
[C---:B--2---:R-:W-:Y:S01]  /*10940*/  IMAD.WIDE.U32 R14, R8.reuse, R4, R14 ;  /* 0x00000004080e7225 */ /* 0x044fe200078e000e */
[----:B------:R-:W-:Y:S02]  /*10950*/  SHF.R.S32.HI R7, RZ, 0x1f, R8 ;  /* 0x0000001fff077819 */ /* 0x000fe40000011408 */
[----:B------:R-:W-:Y:S03]  /*10960*/  MOV R9, R14 ;  /* 0x0000000e00097202 */ /* 0x000fe60000000f00 */
[----:B------:R-:W-:Y:S04]  /*10970*/  IMAD R7, R7, R4, RZ ;  /* 0x0000000407077224 */ /* 0x000fe800078e02ff */
[----:B------:R-:W-:Y:S04]  /*10980*/  IMAD R7, R8, R5, R7 ;  /* 0x0000000508077224 */ /* 0x000fe800078e0207 */
[----:B------:R-:W-:Y:S07]  /*10990*/  IMAD.IADD R4, R15, 0x1, R7 ;  /* 0x000000010f047824 */ /* 0x000fee00078e0207 */
.L_x_3265:
[----:B------:R3:W-:Y:S01]  /*109a0*/  @P6 STS.128 [R235+0x8000], RZ ;  /* 0x008000ffeb006388 */ /* 0x0007e20000000c00 */
[CC--:B--2---:R-:W-:Y:S01]  /*109b0*/  LEA R24, P0, R9.reuse, R245.reuse, 0x1 ;  /* 0x000000f509187211 */ /* 0x0c4fe200078008ff */
[----:B------:R-:W-:Y:S01]  /*109c0*/  UMOV UR8, UR10 ;  /* 0x0000000a00087c82 */ /* 0x000fe20008000000 */
[C---:B------:R-:W-:Y:S01]  /*109d0*/  IADD3 R8, P1, R9.reuse, UR28, RZ ;  /* 0x0000001c09087c10 */ /* 0x040fe2000ff3e0ff */
[----:B------:R-:W-:Y:S01]  /*109e0*/  UMOV UR9, UR11 ;  /* 0x0000000b00097c82 */ /* 0x000fe20008000000 */
[-C--:B------:R-:W-:Y:S02]  /*109f0*/  LEA.HI.X R25, R9, R244.reuse, R4, 0x1, P0 ;  /* 0x000000f409197211 */ /* 0x080fe400000f0c04 */
[-C--:B------:R-:W-:Y:S02]  /*10a00*/  @!P5 LEA R18, P0, R8, R245.reuse, 0x1 ;  /* 0x000000f50812d211 */ /* 0x080fe400078008ff */
        /* <DEDUP_REMOVED lines=110> */
.L_x_3264:
[----:B------:R-:W-:Y:S01]  /*110f0*/  MOV R4, UR13 ;  /* 0x0000000d00047c02 */ /* 0x000fe20008000f00 */
[----:B--23--:R-:W-:Y:S01]  /*11100*/  LDSM.16.MT88.4 R16, [R228+0x10000] ;  /* 0x01000000e410783b */ /* 0x00cfe20000004200 */
[----:B------:R-:W-:Y:S02]  /*11110*/  UISETP.GT.AND UP2, UPT, UR13, UR12, UPT ;  /* 0x0000000c0d00728c */ /* 0x000fe4000bf44270 */
[----:B------:R-:W-:Y:S01]  /*11120*/  LEA R4, R4, R241, 0x6 ;  /* 0x000000f104047211 */ /* 0x000fe200078e30ff */
[----:B------:R-:W-:Y:S01]  /*11130*/  UMOV UR11, UR35 ;  /* 0x00000023000b7c82 */ /* 0x000fe20008000000 */
[----:B------:R-:W-:Y:S02]  /*11140*/  UMOV UR10, UR34 ;  /* 0x00000022000a7c82 */ /* 0x000fe40008000000 */
[C---:B------:R-:W-:Y:S01]  /*11150*/  IADD3 R7, R4.reuse, 0x1, RZ ;  /* 0x0000000104077810 */ /* 0x040fe20007ffe0ff */
[----:B------:R-:W-:Y:S01]  /*11160*/  LDSM.16.MT88.4 R24, [R226+0x10000] ;  /* 0x01000000e218783b */ /* 0x000fe20000004200 */
[C---:B------:R-:W-:Y:S02]  /*11170*/  IADD3 R5, R4.reuse, 0x8, RZ ;  /* 0x0000000804057810 */ /* 0x040fe40007ffe0ff */
[C---:B------:R-:W-:Y:S02]  /*11180*/  ISETP.GE.AND P4, PT, R7.reuse, R240, PT ;  /* 0x000000f00700720c */ /* 0x040fe40003f86270 */
[----:B------:R-:W-:Y:S02]  /*11190*/  ISETP.GE.AND P5, PT, R7, R238, PT ;  /* 0x000000ee0700720c */ /* 0x000fe40003fa6270 */
[C---:B------:R-:W-:Y:S01]  /*111a0*/  ISETP.GE.AND P2, PT, R5.reuse, R240, PT ;  /* 0x000000f00500720c */ /* 0x040fe20003f46270 */
[----:B------:R-:W-:Y:S01]  /*111b0*/  LDSM.16.MT88.4 R32, [R225+0x10000] ;  /* 0x01000000e120783b */ /* 0x000fe20000004200 */
[----:B------:R-:W-:Y:S02]  /*111c0*/  ISETP.GE.AND P6, PT, R5, R238, PT ;  /* 0x000000ee0500720c */ /* 0x000fe40003fc6270 */
[C---:B------:R-:W-:Y:S02]  /*111d0*/  ISETP.GE.AND P1, PT, R4.reuse, R240, PT ;  /* 0x000000f00400720c */ /* 0x040fe40003f26270 */
[C---:B------:R-:W-:Y:S02]  /*111e0*/  ISETP.GE.AND P0, PT, R4.reuse, R238, PT ;  /* 0x000000ee0400720c */ /* 0x040fe40003f06270 */
[C---:B------:R-:W-:Y:S02]  /*111f0*/  ISETP.GE.OR P4, PT, R7.reuse, R239, !P4 ;  /* 0x000000ef0700720c */ /* 0x040fe40006786670 */
[----:B------:R-:W-:Y:S02]  /*11200*/  ISETP.GE.OR P5, PT, R7, R237, !P5 ;  /* 0x000000ed0700720c */ /* 0x000fe40006fa6670 */
[C---:B------:R-:W-:Y:S02]  /*11210*/  ISETP.GE.OR P2, PT, R5.reuse, R239, !P2 ;  /* 0x000000ef0500720c */ /* 0x040fe40005746670 */
[----:B------:R-:W-:Y:S02]  /*11220*/  ISETP.GE.OR P6, PT, R5, R237, !P6 ;  /* 0x000000ed0500720c */ /* 0x000fe400077c6670 */
[C---:B------:R-:W-:Y:S02]  /*11230*/  ISETP.GE.OR P1, PT, R4.reuse, R239, !P1 ;  /* 0x000000ef0400720c */ /* 0x040fe40004f26670 */
[C---:B------:R-:W-:Y:S02]  /*11240*/  ISETP.GE.OR P0, PT, R4.reuse, R237, !P0 ;  /* 0x000000ed0400720c */ /* 0x040fe40004706670 */
[C---:B------:R-:W-:Y:S02]  /*11250*/  IADD3 R7, R4.reuse, 0x10, RZ ;  /* 0x0000001004077810 */ /* 0x040fe40007ffe0ff */
[C---:B------:R-:W-:Y:S02]  /*11260*/  IADD3 R5, R4.reuse, 0x9, RZ ;  /* 0x0000000904057810 */ /* 0x040fe40007ffe0ff */
[----:B-1----:R-:W-:Y:S02]  /*11270*/  FSEL R9, R3, -INF , !P1 ;  /* 0xff80000003097808 */ /* 0x002fe40004800000 */
[----:B------:R-:W-:Y:S02]  /*11280*/  FSEL R169, R169, -INF , !P0 ;  /* 0xff800000a9a97808 */ /* 0x000fe40004000000 */
[-C--:B------:R-:W-:Y:S02]  /*11290*/  ISETP.GE.AND P0, PT, R7, R240.reuse, PT ;  /* 0x000000f00700720c */ /* 0x080fe40003f06270 */
[C---:B------:R-:W-:Y:S02]  /*112a0*/  ISETP.GE.AND P3, PT, R5.reuse, R240, PT ;  /* 0x000000f00500720c */ /* 0x040fe40003f66270 */
[CC--:B------:R-:W-:Y:S02]  /*112b0*/  ISETP.GE.AND P1, PT, R5.reuse, R238.reuse, PT ;  /* 0x000000ee0500720c */ /* 0x0c0fe40003f26270 */
[C---:B------:R-:W-:Y:S02]  /*112c0*/  ISETP.GE.OR P3, PT, R5.reuse, R239, !P3 ;  /* 0x000000ef0500720c */ /* 0x040fe40005f66670 */
[----:B------:R-:W-:Y:S02]  /*112d0*/  ISETP.GE.OR P1, PT, R5, R237, !P1 ;  /* 0x000000ed0500720c */ /* 0x000fe40004f26670 */
[----:B------:R-:W-:Y:S02]  /*112e0*/  ISETP.GE.OR P0, PT, R7, R239, !P0 ;  /* 0x000000ef0700720c */ /* 0x000fe40004706670 */
[C---:B------:R-:W-:Y:S02]  /*112f0*/  IADD3 R5, R4.reuse, 0x11, RZ ;  /* 0x0000001104057810 */ /* 0x040fe40007ffe0ff */
[----:B------:R-:W-:Y:S02]  /*11300*/  IADD3 R3, R4, 0x18, RZ ;  /* 0x0000001804037810 */ /* 0x000fe40007ffe0ff */
[----:B------:R-:W-:Y:S02]  /*11310*/  FSEL R170, R170, -INF , !P2 ;  /* 0xff800000aaaa7808 */ /* 0x000fe40005000000 */
[----:B------:R-:W-:Y:S02]  /*11320*/  FSEL R171, R171, -INF , !P3 ;  /* 0xff800000abab7808 */ /* 0x000fe40005800000 */
[----:B------:R-:W-:Y:S02]  /*11330*/  FSEL R196, R196, -INF , !P0 ;  /* 0xff800000c4c47808 */ /* 0x000fe40004000000 */
[C---:B------:R-:W-:Y:S02]  /*11340*/  ISETP.GE.AND P3, PT, R5.reuse, R238, PT ;  /* 0x000000ee0500720c */ /* 0x040fe40003f66270 */
[-C--:B------:R-:W-:Y:S02]  /*11350*/  ISETP.GE.AND P2, PT, R5, R240.reuse, PT ;  /* 0x000000f00500720c */ /* 0x080fe40003f46270 */
[----:B------:R-:W-:Y:S02]  /*11360*/  ISETP.GE.AND P0, PT, R3, R240, PT ;  /* 0x000000f00300720c */ /* 0x000fe40003f06270 */
[C---:B------:R-:W-:Y:S02]  /*11370*/  ISETP.GE.OR P3, PT, R5.reuse, R237, !P3 ;  /* 0x000000ed0500720c */ /* 0x040fe40005f66670 */
[-C--:B------:R-:W-:Y:S02]  /*11380*/  ISETP.GE.OR P2, PT, R5, R239.reuse, !P2 ;  /* 0x000000ef0500720c */ /* 0x080fe40005746670 */
[----:B------:R-:W-:Y:S02]  /*11390*/  ISETP.GE.OR P0, PT, R3, R239, !P0 ;  /* 0x000000ef0300720c */ /* 0x000fe40004706670 */
[----:B------:R-:W-:Y:S02]  /*113a0*/  IADD3 R5, R4, 0x19, RZ ;  /* 0x0000001904057810 */ /* 0x000fe40007ffe0ff */
[----:B------:R-:W-:Y:S02]  /*113b0*/  FSEL R168, R168, -INF , !P4 ;  /* 0xff800000a8a87808 */ /* 0x000fe40006000000 */
[----:B------:R-:W-:Y:S02]  /*113c0*/  FSEL R8, R164, -INF , !P5 ;  /* 0xff800000a4087808 */ /* 0x000fe40006800000 */
[----:B------:R-:W-:Y:S02]  /*113d0*/  FSEL R197, R197, -INF , !P0 ;  /* 0xff800000c5c57808 */ /* 0x000fe40004000000 */
[----:B------:R-:W-:Y:S02]  /*113e0*/  ISETP.GE.AND P4, PT, R7, R238, PT ;  /* 0x000000ee0700720c */ /* 0x000fe40003f86270 */
[C---:B------:R-:W-:Y:S02]  /*113f0*/  ISETP.GE.AND P5, PT, R5.reuse, R240, PT ;  /* 0x000000f00500720c */ /* 0x040fe40003fa6270 */
[-C--:B------:R-:W-:Y:S02]  /*11400*/  ISETP.GE.AND P0, PT, R5, R238.reuse, PT ;  /* 0x000000ee0500720c */ /* 0x080fe40003f06270 */
[----:B------:R-:W-:Y:S02]  /*11410*/  IADD3 R11, R4, 0x20, RZ ;  /* 0x00000020040b7810 */ /* 0x000fe40007ffe0ff */
[----:B------:R-:W-:Y:S02]  /*11420*/  FSEL R198, R198, -INF , !P2 ;  /* 0xff800000c6c67808 */ /* 0x000fe40005000000 */
[-C--:B------:R-:W-:Y:S02]  /*11430*/  ISETP.GE.OR P4, PT, R7, R237.reuse, !P4 ;  /* 0x000000ed0700720c */ /* 0x080fe40006786670 */
[----:B------:R-:W-:Y:S02]  /*11440*/  ISETP.GE.OR P0, PT, R5, R237, !P0 ;  /* 0x000000ed0500720c */ /* 0x000fe40004706670 */
[----:B------:R-:W-:Y:S02]  /*11450*/  ISETP.GE.AND P2, PT, R3, R238, PT ;  /* 0x000000ee0300720c */ /* 0x000fe40003f46270 */
[----:B------:R-:W-:Y:S02]  /*11460*/  ISETP.GE.OR P5, PT, R5, R239, !P5 ;  /* 0x000000ef0500720c */ /* 0x000fe40006fa6670 */
[----:B------:R-:W-:Y:S02]  /*11470*/  FSEL R7, R165, -INF , !P6 ;  /* 0xff800000a5077808 */ /* 0x000fe40007000000 */
[----:B------:R-:W-:Y:S02]  /*11480*/  FSEL R5, R172, -INF , !P1 ;  /* 0xff800000ac057808 */ /* 0x000fe40004800000 */
[C---:B------:R-:W-:Y:S02]  /*11490*/  ISETP.GE.AND P6, PT, R11.reuse, R240, PT ;  /* 0x000000f00b00720c */ /* 0x040fe40003fc6270 */
[----:B------:R-:W-:Y:S02]  /*114a0*/  ISETP.GE.AND P1, PT, R11, R238, PT ;  /* 0x000000ee0b00720c */ /* 0x000fe40003f26270 */
[----:B------:R-:W-:Y:S02]  /*114b0*/  ISETP.GE.OR P2, PT, R3, R237, !P2 ;  /* 0x000000ed0300720c */ /* 0x000fe40005746670 */
[----:B------:R-:W-:Y:S02]  /*114c0*/  IADD3 R3, R4, 0x21, RZ ;  /* 0x0000002104037810 */ /* 0x000fe40007ffe0ff */
[C---:B------:R-:W-:Y:S02]  /*114d0*/  ISETP.GE.OR P6, PT, R11.reuse, R239, !P6 ;  /* 0x000000ef0b00720c */ /* 0x040fe400077c6670 */
[----:B------:R-:W-:Y:S02]  /*114e0*/  ISETP.GE.OR P1, PT, R11, R237, !P1 ;  /* 0x000000ed0b00720c */ /* 0x000fe40004f26670 */
[----:B------:R-:W-:Y:S02]  /*114f0*/  FMNMX.FTZ R11, R9, R0, !PT ;  /* 0x00000000090b7209 */ /* 0x000fe40007810000 */
[----:B------:R-:W-:Y:S02]  /*11500*/  FSEL R199, R199, -INF , !P5 ;  /* 0xff800000c7c77808 */ /* 0x000fe40006800000 */
[CC--:B------:R-:W-:Y:S02]  /*11510*/  ISETP.GE.AND P5, PT, R3.reuse, R240.reuse, PT ;  /* 0x000000f00300720c */ /* 0x0c0fe40003fa6270 */
[----:B------:R-:W-:Y:S02]  /*11520*/  FMNMX.FTZ R11, R168, R11, !PT ;  /* 0x0000000ba80b7209 */ /* 0x000fe40007810000 */
[----:B------:R-:W-:Y:S02]  /*11530*/  ISETP.GE.OR P5, PT, R3, R239, !P5 ;  /* 0x000000ef0300720c */ /* 0x000fe40006fa6670 */
[----:B------:R-:W-:Y:S02]  /*11540*/  IADD3 R13, R4, 0x28, RZ ;  /* 0x00000028040d7810 */ /* 0x000fe40007ffe0ff */
[----:B------:R-:W-:Y:S02]  /*11550*/  FMNMX.FTZ R11, R170, R11, !PT ;  /* 0x0000000baa0b7209 */ /* 0x000fe40007810000 */
[----:B------:R-:W-:Y:S02]  /*11560*/  FSEL R175, R175, -INF , !P4 ;  /* 0xff800000afaf7808 */ /* 0x000fe40006000000 */
[----:B------:R-:W-:Y:S02]  /*11570*/  FSEL R207, R207, -INF , !P5 ;  /* 0xff800000cfcf7808 */ /* 0x000fe40006800000 */
[C---:B------:R-:W-:Y:S02]  /*11580*/  ISETP.GE.AND P4, PT, R13.reuse, R240, PT ;  /* 0x000000f00d00720c */ /* 0x040fe40003f86270 */
[----:B------:R-:W-:Y:S02]  /*11590*/  ISETP.GE.AND P5, PT, R13, R238, PT ;  /* 0x000000ee0d00720c */ /* 0x000fe40003fa6270 */
[----:B------:R-:W-:Y:S02]  /*115a0*/  FMNMX.FTZ R11, R171, R11, !PT ;  /* 0x0000000bab0b7209 */ /* 0x000fe40007810000 */
[C---:B------:R-:W-:Y:S02]  /*115b0*/  ISETP.GE.OR P5, PT, R13.reuse, R237, !P5 ;  /* 0x000000ed0d00720c */ /* 0x040fe40006fa6670 */
[----:B------:R-:W-:Y:S02]  /*115c0*/  ISETP.GE.OR P4, PT, R13, R239, !P4 ;  /* 0x000000ef0d00720c */ /* 0x000fe40006786670 */
[----:B------:R-:W-:Y:S02]  /*115d0*/  FMNMX.FTZ R13, R196, R11, !PT ;  /* 0x0000000bc40d7209 */ /* 0x000fe40007810000 */
[----:B------:R-:W-:Y:S02]  /*115e0*/  FMNMX.FTZ R11, R169, R2, !PT ;  /* 0x00000002a90b7209 */ /* 0x000fe40007810000 */
[----:B------:R-:W-:Y:S02]  /*115f0*/  FMNMX.FTZ R13, R198, R13, !PT ;  /* 0x0000000dc60d7209 */ /* 0x000fe40007810000 */
[----:B------:R-:W-:Y:S02]  /*11600*/  FMNMX.FTZ R11, R8, R11, !PT ;  /* 0x0000000b080b7209 */ /* 0x000fe40007810000 */
[----:B------:R-:W-:Y:S02]  /*11610*/  FSEL R248, R6, -INF , !P6 ;  /* 0xff80000006f87808 */ /* 0x000fe40007000000 */
[----:B------:R-:W-:Y:S02]  /*11620*/  IADD3 R6, R4, 0x29, RZ ;  /* 0x0000002904067810 */ /* 0x000fe40007ffe0ff */
[----:B------:R-:W-:Y:S02]  /*11630*/  FMNMX.FTZ R13, R197, R13, !PT ;  /* 0x0000000dc50d7209 */ /* 0x000fe40007810000 */
[----:B------:R-:W-:Y:S02]  /*11640*/  FSEL R174, R174, -INF , !P3 ;  /* 0xff800000aeae7808 */ /* 0x000fe40005800000 */
[----:B------:R-:W-:Y:S02]  /*11650*/  FMNMX.FTZ R11, R7, R11, !PT ;  /* 0x0000000b070b7209 */ /* 0x000fe40007810000 */
[----:B------:R-:W-:Y:S02]  /*11660*/  ISETP.GE.AND P6, PT, R3, R238, PT ;  /* 0x000000ee0300720c */ /* 0x000fe40003fc6270 */
[----:B------:R-:W-:Y:S02]  /*11670*/  ISETP.GE.AND P3, PT, R6, R240, PT ;  /* 0x000000f00600720c */ /* 0x000fe40003f66270 */
[----:B------:R-:W-:Y:S02]  /*11680*/  FMNMX.FTZ R13, R199, R13, !PT ;  /* 0x0000000dc70d7209 */ /* 0x000fe40007810000 */
[----:B------:R-:W-:Y:S02]  /*11690*/  FMNMX.FTZ R11, R5, R11, !PT ;  /* 0x0000000b050b7209 */ /* 0x000fe40007810000 */
[----:B------:R-:W-:Y:S02]  /*116a0*/  ISETP.GE.OR P6, PT, R3, R237, !P6 ;  /* 0x000000ed0300720c */ /* 0x000fe400077c6670 */
[----:B------:R-:W-:Y:S02]  /*116b0*/  FSEL R206, R206, -INF , !P4 ;  /* 0xff800000cece7808 */ /* 0x000fe40006000000 */
[----:B------:R-:W-:Y:S02]  /*116c0*/  ISETP.GE.OR P3, PT, R6, R239, !P3 ;  /* 0x000000ef0600720c */ /* 0x000fe40005f66670 */
[----:B------:R-:W-:Y:S02]  /*116d0*/  FSEL R172, R12, -INF , !P0 ;  /* 0xff8000000cac7808 */ /* 0x000fe40004000000 */
[----:B------:R-:W-:Y:S02]  /*116e0*/  IADD3 R3, R4, 0x30, RZ ;  /* 0x0000003004037810 */ /* 0x000fe40007ffe0ff */
[----:B------:R-:W-:Y:S02]  /*116f0*/  ISETP.GE.AND P4, PT, R6, R238, PT ;  /* 0x000000ee0600720c */ /* 0x000fe40003f86270 */
[----:B------:R-:W-:Y:S02]  /*11700*/  FMNMX.FTZ R12, R248, R13, !PT ;  /* 0x0000000df80c7209 */ /* 0x000fe40007810000 */
[----:B------:R-:W-:Y:S02]  /*11710*/  FMNMX.FTZ R11, R175, R11, !PT ;  /* 0x0000000baf0b7209 */ /* 0x000fe40007810000 */
[----:B------:R-:W-:Y:S02]  /*11720*/  FSEL R173, R173, -INF , !P2 ;  /* 0xff800000adad7808 */ /* 0x000fe40005000000 */
[----:B------:R-:W-:Y:S02]  /*11730*/  FSEL R205, R205, -INF , !P3 ;  /* 0xff800000cdcd7808 */ /* 0x000fe40005800000 */
[C---:B------:R-:W-:Y:S02]  /*11740*/  ISETP.GE.AND P2, PT, R3.reuse, R240, PT ;  /* 0x000000f00300720c */ /* 0x040fe40003f46270 */
[----:B------:R-:W-:Y:S02]  /*11750*/  ISETP.GE.OR P4, PT, R6, R237, !P4 ;  /* 0x000000ed0600720c */ /* 0x000fe40006786670 */
[----:B------:R-:W-:Y:S02]  /*11760*/  ISETP.GE.AND P3, PT, R3, R238, PT ;  /* 0x000000ee0300720c */ /* 0x000fe40003f66270 */
[----:B------:R-:W-:Y:S02]  /*11770*/  IADD3 R6, R4, 0x31, RZ ;  /* 0x0000003104067810 */ /* 0x000fe40007ffe0ff */
[----:B------:R-:W-:Y:S02]  /*11780*/  FMNMX.FTZ R12, R207, R12, !PT ;  /* 0x0000000ccf0c7209 */ /* 0x000fe40007810000 */
[----:B------:R-:W-:Y:S02]  /*11790*/  FMNMX.FTZ R11, R174, R11, !PT ;  /* 0x0000000bae0b7209 */ /* 0x000fe40007810000 */
[C---:B------:R-:W-:Y:S02]  /*117a0*/  ISETP.GE.OR P2, PT, R3.reuse, R239, !P2 ;  /* 0x000000ef0300720c */ /* 0x040fe40005746670 */
[----:B------:R-:W-:Y:S02]  /*117b0*/  ISETP.GE.OR P3, PT, R3, R237, !P3 ;  /* 0x000000ed0300720c */ /* 0x000fe40005f66670 */
[----:B------:R-:W-:Y:S02]  /*117c0*/  IADD3 R3, R4, 0x38, RZ ;  /* 0x0000003804037810 */ /* 0x000fe40007ffe0ff */
[----:B------:R-:W-:Y:S02]  /*117d0*/  ISETP.GE.AND P0, PT, R6, R240, PT ;  /* 0x000000f00600720c */ /* 0x000fe40003f06270 */
[----:B------:R-:W-:Y:S02]  /*117e0*/  FMNMX.FTZ R12, R206, R12, !PT ;  /* 0x0000000cce0c7209 */ /* 0x000fe40007810000 */
[----:B------:R-:W-:Y:S02]  /*117f0*/  FMNMX.FTZ R11, R173, R11, !PT ;  /* 0x0000000bad0b7209 */ /* 0x000fe40007810000 */
[----:B------:R-:W-:Y:S02]  /*11800*/  FSEL R184, R184, -INF , !P2 ;  /* 0xff800000b8b87808 */ /* 0x000fe40005000000 */
[----:B------:R-:W-:Y:S02]  /*11810*/  IADD3 R4, R4, 0x39, RZ ;  /* 0x0000003904047810 */ /* 0x000fe40007ffe0ff */
[----:B------:R-:W-:Y:S02]  /*11820*/  FMNMX.FTZ R12, R205, R12, !PT ;  /* 0x0000000ccd0c7209 */ /* 0x000fe40007810000 */
[-C--:B------:R-:W-:Y:S02]  /*11830*/  ISETP.GE.AND P2, PT, R3, R240.reuse, PT ;  /* 0x000000f00300720c */ /* 0x080fe40003f46270 */
[----:B------:R-:W-:Y:S02]  /*11840*/  ISETP.GE.OR P0, PT, R6, R239, !P0 ;  /* 0x000000ef0600720c */ /* 0x000fe40004706670 */
[----:B------:R-:W-:Y:S02]  /*11850*/  FMNMX.FTZ R11, R172, R11, !PT ;  /* 0x0000000bac0b7209 */ /* 0x000fe40007810000 */
[----:B------:R-:W-:Y:S02]  /*11860*/  FSEL R204, R204, -INF , !P1 ;  /* 0xff800000cccc7808 */ /* 0x000fe40004800000 */
[----:B------:R-:W-:Y:S02]  /*11870*/  ISETP.GE.AND P1, PT, R4, R240, PT ;  /* 0x000000f00400720c */ /* 0x000fe40003f26270 */
[----:B------:R-:W-:Y:S02]  /*11880*/  FMNMX.FTZ R12, R184, R12, !PT ;  /* 0x0000000cb80c7209 */ /* 0x000fe40007810000 */
[----:B------:R-:W-:Y:S02]  /*11890*/  FSEL R183, R183, -INF , !P0 ;  /* 0xff800000b7b77808 */ /* 0x000fe40004000000 */
[----:B------:R-:W-:Y:S02]  /*118a0*/  ISETP.GE.OR P2, PT, R3, R239, !P2 ;  /* 0x000000ef0300720c */ /* 0x000fe40005746670 */
[----:B------:R-:W-:Y:S02]  /*118b0*/  FSEL R187, R187, -INF , !P6 ;  /* 0xff800000bbbb7808 */ /* 0x000fe40007000000 */
[----:B------:R-:W-:Y:S02]  /*118c0*/  FMNMX.FTZ R11, R204, R11, !PT ;  /* 0x0000000bcc0b7209 */ /* 0x000fe40007810000 */
[----:B------:R-:W-:Y:S02]  /*118d0*/  ISETP.GE.OR P1, PT, R4, R239, !P1 ;  /* 0x000000ef0400720c */ /* 0x000fe40004f26670 */
[----:B------:R-:W-:Y:S02]  /*118e0*/  FSEL R182, R182, -INF , !P2 ;  /* 0xff800000b6b67808 */ /* 0x000fe40005000000 */
[----:B------:R-:W-:Y:S02]  /*118f0*/  FMNMX.FTZ R12, R183, R12, !PT ;  /* 0x0000000cb70c7209 */ /* 0x000fe40007810000 */
[----:B------:R-:W-:Y:S02]  /*11900*/  FSEL R186, R186, -INF , !P5 ;  /* 0xff800000baba7808 */ /* 0x000fe40006800000 */
[----:B------:R-:W-:Y:S02]  /*11910*/  FMNMX.FTZ R11, R187, R11, !PT ;  /* 0x0000000bbb0b7209 */ /* 0x000fe40007810000 */
[----:B------:R-:W-:Y:S02]  /*11920*/  FSEL R180, R180, -INF , !P1 ;  /* 0xff800000b4b47808 */ /* 0x000fe40004800000 */
[----:B------:R-:W-:Y:S02]  /*11930*/  FMNMX.FTZ R13, R182, R12, !PT ;  /* 0x0000000cb60d7209 */ /* 0x000fe40007810000 */
[-C--:B------:R-:W-:Y:S02]  /*11940*/  ISETP.GE.AND P1, PT, R3, R238.reuse, PT ;  /* 0x000000ee0300720c */ /* 0x080fe40003f26270 */
[----:B------:R-:W-:Y:S02]  /*11950*/  FSEL R185, R185, -INF , !P4 ;  /* 0xff800000b9b97808 */ /* 0x000fe40006000000 */
[----:B------:R-:W-:Y:S02]  /*11960*/  FMNMX.FTZ R12, R186, R11, !PT ;  /* 0x0000000bba0c7209 */ /* 0x000fe40007810000 */
[C---:B------:R-:W-:Y:S02]  /*11970*/  ISETP.GE.AND P0, PT, R6.reuse, R238, PT ;  /* 0x000000ee0600720c */ /* 0x040fe40003f06270 */
[-C--:B------:R-:W-:Y:S02]  /*11980*/  ISETP.GE.OR P1, PT, R3, R237.reuse, !P1 ;  /* 0x000000ed0300720c */ /* 0x080fe40004f26670 */
[----:B------:R-:W-:Y:S02]  /*11990*/  FSEL R179, R179, -INF , !P3 ;  /* 0xff800000b3b37808 */ /* 0x000fe40005800000 */
[----:B------:R-:W-:Y:S02]  /*119a0*/  FMNMX.FTZ R3, R185, R12, !PT ;  /* 0x0000000cb9037209 */ /* 0x000fe40007810000 */
[----:B------:R-:W-:Y:S02]  /*119b0*/  ISETP.GE.OR P0, PT, R6, R237, !P0 ;  /* 0x000000ed0600720c */ /* 0x000fe40004706670 */
[----:B------:R-:W-:Y:S02]  /*119c0*/  FMNMX.FTZ R3, R179, R3, !PT ;  /* 0x00000003b3037209 */ /* 0x000fe40007810000 */
[----:B------:R-:W-:Y:S02]  /*119d0*/  FSEL R178, R178, -INF , !P0 ;  /* 0xff800000b2b27808 */ /* 0x000fe40004000000 */
[----:B------:R-:W-:Y:S02]  /*119e0*/  ISETP.GE.AND P2, PT, R4, R238, PT ;  /* 0x000000ee0400720c */ /* 0x000fe40003f46270 */
[----:B------:R-:W-:Y:S02]  /*119f0*/  FSEL R176, R176, -INF , !P1 ;  /* 0xff800000b0b07808 */ /* 0x000fe40004800000 */
[----:B------:R-:W-:Y:S02]  /*11a00*/  FMNMX.FTZ R3, R178, R3, !PT ;  /* 0x00000003b2037209 */ /* 0x000fe40007810000 */
[----:B------:R-:W-:Y:S02]  /*11a10*/  ISETP.GE.OR P2, PT, R4, R237, !P2 ;  /* 0x000000ed0400720c */ /* 0x000fe40005746670 */
[----:B------:R-:W-:Y:S02]  /*11a20*/  FMNMX.FTZ R11, R180, R13, !PT ;  /* 0x0000000db40b7209 */ /* 0x000fe40007810000 */
[----:B------:R-:W-:Y:S02]  /*11a30*/  FSEL R165, R10, -INF , !P2 ;  /* 0xff8000000aa57808 */ /* 0x000fe40005000000 */
[----:B------:R-:W-:Y:S01]  /*11a40*/  FMNMX.FTZ R3, R176, R3, !PT ;  /* 0x00000003b0037209 */ /* 0x000fe20007810000 */
[----:B------:R-:W-:Y:S03]  /*11a50*/  SHFL.BFLY PT, R6, R11, 0x2, 0x1f ;  /* 0x0c401f000b067f89 */ /* 0x000fe600000e0000 */
[----:B------:R-:W-:Y:S05]  /*11a60*/  FMNMX.FTZ R3, R165, R3, !PT ;  /* 0x00000003a5037209 */ /* 0x000fea0007810000 */
[----:B------:R-:W1:Y:S02]  /*11a70*/  SHFL.BFLY PT, R4, R3, 0x2, 0x1f ;  /* 0x0c401f0003047f89 */ /* 0x000e6400000e0000 */
[----:B-1----:R-:W-:Y:S02]  /*11a80*/  FMNMX.FTZ R4, R3, R4, !PT ;  /* 0x0000000403047209 */ /* 0x002fe40007810000 */
[----:B------:R-:W-:Y:S04]  /*11a90*/  FMNMX.FTZ R6, R11, R6, !PT ;  /* 0x000000060b067209 */ /* 0x000fe80007810000 */
[----:B------:R-:W1:Y:S08]  /*11aa0*/  SHFL.BFLY PT, R3, R4, 0x1, 0x1f ;  /* 0x0c201f0004037f89 */ /* 0x000e7000000e0000 */
[----:B------:R-:W2:Y:S01]  /*11ab0*/  SHFL.BFLY PT, R164, R6, 0x1, 0x1f ;  /* 0x0c201f0006a47f89 */ /* 0x000ea200000e0000 */
[----:B-1----:R-:W-:Y:S02]  /*11ac0*/  FMNMX.FTZ R3, R4, R3, !PT ;  /* 0x0000000304037209 */ /* 0x002fe40007810000 */
[----:B--2---:R-:W-:Y:S03]  /*11ad0*/  FMNMX.FTZ R164, R6, R164, !PT ;  /* 0x000000a406a47209 */ /* 0x004fe60007810000 */
[C---:B------:R-:W-:Y:S01]  /*11ae0*/  FMUL.FTZ R177, R3.reuse, UR4 ;  /* 0x0000000403b17c20 */ /* 0x040fe20008410000 */
[----:B------:R-:W-:Y:S02]  /*11af0*/  FSETP.NEU.FTZ.AND P0, PT, R3, -INF , PT ;  /* 0xff8000000300780b */ /* 0x000fe40003f1d000 */
[C---:B------:R-:W-:Y:S01]  /*11b00*/  FSETP.NEU.FTZ.AND P1, PT, R164.reuse, -INF , PT ;  /* 0xff800000a400780b */ /* 0x040fe20003f3d000 */
[C---:B------:R-:W-:Y:S01]  /*11b10*/  FMUL.FTZ R181, R164.reuse, UR4 ;  /* 0x00000004a4b57c20 */ /* 0x040fe20008410000 */
[----:B------:R-:W-:Y:S02]  /*11b20*/  FSEL R177, R177, RZ, P0 ;  /* 0x000000ffb1b17208 */ /* 0x000fe40000000000 */
[----:B------:R-:W-:Y:S02]  /*11b30*/  FSEL R4, R164, RZ, P1 ;  /* 0x000000ffa4047208 */ /* 0x000fe40000800000 */
[----:B------:R-:W-:Y:S01]  /*11b40*/  FSEL R181, R181, RZ, P1 ;  /* 0x000000ffb5b57208 */ /* 0x000fe20000800000 */
[--C-:B------:R-:W-:Y:S01]  /*11b50*/  FFMA.FTZ R195, R169, UR4, -R177.reuse ;  /* 0x00000004a9c37c23 */ /* 0x100fe200080108b1 */
[----:B------:R-:W-:Y:S01]  /*11b60*/  FFMA.FTZ R189, R8, UR4, -R177 ;  /* 0x0000000408bd7c23 */ /* 0x000fe200080108b1 */
[----:B------:R-:W-:Y:S01]  /*11b70*/  FADD.FTZ R4, -R4, R0 ;  /* 0x0000000004047221 */ /* 0x000fe20000010100 */
[----:B------:R-:W-:Y:S01]  /*11b80*/  FSEL R0, R3, RZ, P0 ;  /* 0x000000ff03007208 */ /* 0x000fe20000000000 */
[--C-:B------:R-:W-:Y:S01]  /*11b90*/  FFMA.FTZ R194, R9, UR4, -R181.reuse ;  /* 0x0000000409c27c23 */ /* 0x100fe200080108b5 */
[--C-:B------:R-:W-:Y:S01]  /*11ba0*/  FFMA.FTZ R192, R168, UR4, -R181.reuse ;  /* 0x00000004a8c07c23 */ /* 0x100fe200080108b5 */
[--C-:B------:R-:W-:Y:S01]  /*11bb0*/  FFMA.FTZ R191, R170, UR4, -R181.reuse ;  /* 0x00000004aabf7c23 */ /* 0x100fe200080108b5 */
[----:B------:R-:W-:Y:S01]  /*11bc0*/  FFMA.FTZ R190, R171, UR4, -R181 ;  /* 0x00000004abbe7c23 */ /* 0x000fe200080108b5 */
[----:B------:R-:W-:Y:S01]  /*11bd0*/  FADD.FTZ R0, -R0, R2 ;  /* 0x0000000200007221 */ /* 0x000fe20000010100 */
[--C-:B------:R-:W-:Y:S01]  /*11be0*/  FFMA.FTZ R188, R7, UR4, -R177.reuse ;  /* 0x0000000407bc7c23 */ /* 0x100fe200080108b1 */
[--C-:B------:R-:W-:Y:S01]  /*11bf0*/  FFMA.FTZ R193, R5, UR4, -R177.reuse ;  /* 0x0000000405c17c23 */ /* 0x100fe200080108b1 */
[----:B------:R-:W-:Y:S01]  /*11c00*/  FMUL.FTZ R4, R4, UR4 ;  /* 0x0000000404047c20 */ /* 0x000fe20008410000 */
[----:B------:R-:W-:Y:S01]  /*11c10*/  FMUL.FTZ R0, R0, UR4 ;  /* 0x0000000400007c20 */ /* 0x000fe20008410000 */
[----:B------:R-:W-:Y:S01]  /*11c20*/  MUFU.EX2 R194, R194 ;  /* 0x000000c200c27308 */ /* 0x000fe20000000800 */
[--C-:B------:R-:W-:Y:S01]  /*11c30*/  FFMA.FTZ R200, R175, UR4, -R177.reuse ;  /* 0x00000004afc87c23 */ /* 0x100fe200080108b1 */
[--C-:B------:R-:W-:Y:S01]  /*11c40*/  FFMA.FTZ R201, R174, UR4, -R177.reuse ;  /* 0x00000004aec97c23 */ /* 0x100fe200080108b1 */
[--C-:B------:R-:W-:Y:S01]  /*11c50*/  FFMA.FTZ R202, R173, UR4, -R177.reuse ;  /* 0x00000004adca7c23 */ /* 0x100fe200080108b1 */
[----:B------:R-:W-:Y:S01]  /*11c60*/  FFMA.FTZ R203, R172, UR4, -R177 ;  /* 0x00000004accb7c23 */ /* 0x000fe200080108b1 */
[--C-:B------:R-:W-:Y:S01]  /*11c70*/  FFMA.FTZ R252, R184, UR4, -R181.reuse ;  /* 0x00000004b8fc7c23 */ /* 0x100fe200080108b5 */
[----:B------:R-:W-:Y:S01]  /*11c80*/  LDSM.16.MT88.4 R172, [R225+0x14800] ;  /* 0x01480000e1ac783b */ /* 0x000fe20000004200 */
[--C-:B------:R-:W-:Y:S03]  /*11c90*/  FFMA.FTZ R183, R183, UR4, -R181.reuse ;  /* 0x00000004b7b77c23 */ /* 0x100fe600080108b5 */
[----:B------:R-:W1:Y:S01]  /*11ca0*/  MUFU.EX2 R192, R192 ;  /* 0x000000c000c07308 */ /* 0x000e620000000800 */
[----:B------:R-:W-:Y:S01]  /*11cb0*/  FFMA.FTZ R182, R182, UR4, -R181 ;  /* 0x00000004b6b67c23 */ /* 0x000fe200080108b5 */
[--C-:B------:R-:W-:Y:S01]  /*11cc0*/  FFMA.FTZ R179, R179, UR4, -R177.reuse ;  /* 0x00000004b3b37c23 */ /* 0x100fe200080108b1 */
[--C-:B------:R-:W-:Y:S01]  /*11cd0*/  FFMA.FTZ R178, R178, UR4, -R177.reuse ;  /* 0x00000004b2b27c23 */ /* 0x100fe200080108b1 */
[----:B------:R-:W-:Y:S01]  /*11ce0*/  FFMA.FTZ R176, R176, UR4, -R177 ;  /* 0x00000004b0b07c23 */ /* 0x000fe200080108b1 */
[--C-:B------:R-:W-:Y:S01]  /*11cf0*/  FFMA.FTZ R196, R196, UR4, -R181.reuse ;  /* 0x00000004c4c47c23 */ /* 0x100fe200080108b5 */
        /* <DEDUP_REMOVED lines=8> */
[----:B------:R-:W-:Y:S01]  /*11d80*/  FFMA.FTZ R181, R180, UR4, -R181 ;  /* 0x00000004b4b57c23 */ /* 0x000fe200080108b5 */
[--C-:B------:R-:W-:Y:S03]  /*11d90*/  FFMA.FTZ R204, R204, UR4, -R177.reuse ;  /* 0x00000004cccc7c23 */ /* 0x100fe600080108b1 */
[----:B------:R-:W2:Y:S01]  /*11da0*/  MUFU.EX2 R190, R190 ;  /* 0x000000be00be7308 */ /* 0x000ea20000000800 */
[----:B-1----:R-:W-:Y:S01]  /*11db0*/  F2FP.F16.F32.PACK_AB R168, R192, R194 ;  /* 0x000000c2c0a8723e */ /* 0x002fe200000000ff */
[--C-:B------:R-:W-:Y:S01]  /*11dc0*/  FFMA.FTZ R249, R187, UR4, -R177.reuse ;  /* 0x00000004bbf97c23 */ /* 0x100fe200080108b1 */
[--C-:B------:R-:W-:Y:S01]  /*11dd0*/  FFMA.FTZ R250, R186, UR4, -R177.reuse ;  /* 0x00000004bafa7c23 */ /* 0x100fe200080108b1 */
[--C-:B------:R-:W-:Y:S01]  /*11de0*/  FFMA.FTZ R251, R185, UR4, -R177.reuse ;  /* 0x00000004b9fb7c23 */ /* 0x100fe200080108b1 */
[----:B------:R-:W-:Y:S01]  /*11df0*/  FFMA.FTZ R177, R165, UR4, -R177 ;  /* 0x00000004a5b17c23 */ /* 0x000fe200080108b1 */
[----:B------:R-:W-:Y:S04]  /*11e00*/  PLOP3.LUT P0, PT, PT, PT, UP2, 0x80, 0x0 ;  /* 0x000000000000781c */ /* 0x000fe80003f0f028 */
[----:B------:R-:W-:Y:S10]  /*11e10*/  MUFU.EX2 R195, R195 ;  /* 0x000000c300c37308 */ /* 0x000ff40000000800 */
        /* <DEDUP_REMOVED lines=39> */
[----:B------:R-:W-:Y:S01]  /*12090*/  MUFU.EX2 R165, R177 ;  /* 0x000000b100a57308 */ /* 0x000fe20000000800 */
        /* <DEDUP_REMOVED lines=13> */
[----:B------:R-:W5:Y:S01]  /*12170*/  MUFU.EX2 R198, R198 ;  /* 0x000000c600c67308 */ /* 0x000f620000000800 */
[C---:B------:R-:W-:Y:S01]  /*12180*/  FMUL.FTZ R33, R2.reuse, R133 ;  /* 0x0000008502217220 */ /* 0x040fe20000410000 */
[C---:B------:R-:W-:Y:S01]  /*12190*/  FMUL.FTZ R36, R2.reuse, R36 ;  /* 0x0000002402247220 */ /* 0x040fe20000410000 */
[C---:B------:R-:W-:Y:S01]  /*121a0*/  HMMA.16816.F32 R24, R168.reuse, R34, R24 ;  /* 0x00000022a818723c */ /* 0x040fe20000001818 */
[----:B------:R-:W-:Y:S02]  /*121b0*/  LDSM.16.MT88.4 R140, [R228+0x14000] ;  /* 0x01400000e48c783b */ /* 0x000fe40000004200 */
[----:B------:R-:W-:Y:S01]  /*121c0*/  FMUL.FTZ R37, R2, R37 ;  /* 0x0000002502257220 */ /* 0x000fe20000410000 */
[C---:B------:R-:W-:Y:S01]  /*121d0*/  FMUL.FTZ R38, R0.reuse, R38 ;  /* 0x0000002600267220 */ /* 0x040fe20000410000 */
[C---:B------:R-:W-:Y:S01]  /*121e0*/  FMUL.FTZ R39, R0.reuse, R39 ;  /* 0x0000002700277220 */ /* 0x040fe20000410000 */
[C---:B-1----:R-:W-:Y:S01]  /*121f0*/  HMMA.16816.F32 R28, R168.reuse, R160, R28 ;  /* 0x000000a0a81c723c */ /* 0x042fe2000000181c */
[----:B------:R-:W-:Y:S04]  /*12200*/  MUFU.EX2 R197, R197 ;  /* 0x000000c500c57308 */ /* 0x000fe80000000800 */
[C---:B------:R-:W-:Y:S01]  /*12210*/  FMUL.FTZ R34, R0.reuse, R134 ;  /* 0x0000008600227220 */ /* 0x040fe20000410000 */
[----:B------:R-:W-:Y:S01]  /*12220*/  FMUL.FTZ R35, R0, R135 ;  /* 0x0000008700237220 */ /* 0x000fe20000410000 */
[C---:B------:R-:W-:Y:S01]  /*12230*/  FMUL.FTZ R40, R2.reuse, R40 ;  /* 0x0000002802287220 */ /* 0x040fe20000410000 */
[----:B------:R-:W1:Y:S03]  /*12240*/  LDSM.16.MT88.4 R132, [R224+0x12000] ;  /* 0x01200000e084783b */ /* 0x000e660000004200 */
[----:B------:R-:W5:Y:S01]  /*12250*/  MUFU.EX2 R199, R199 ;  /* 0x000000c700c77308 */ /* 0x000f620000000800 */
[----:B------:R-:W-:Y:S01]  /*12260*/  FMUL.FTZ R41, R2, R41 ;  /* 0x0000002902297220 */ /* 0x000fe20000410000 */
[C---:B------:R-:W-:Y:S01]  /*12270*/  FMUL.FTZ R42, R0.reuse, R42 ;  /* 0x0000002a002a7220 */ /* 0x040fe20000410000 */
[C---:B------:R-:W-:Y:S03]  /*12280*/  HMMA.16816.F32 R32, R168.reuse, R162, R32 ;  /* 0x000000a2a820723c */ /* 0x040fe60000001820 */
[----:B------:R-:W-:Y:S01]  /*12290*/  FMUL.FTZ R43, R0, R43 ;  /* 0x0000002b002b7220 */ /* 0x000fe20000410000 */
[----:B------:R-:W-:Y:S01]  /*122a0*/  LDSM.16.MT88.4 R160, [R226+0x12800] ;  /* 0x01280000e2a0783b */ /* 0x000fe20000004200 */
[C---:B------:R-:W-:Y:S01]  /*122b0*/  FMUL.FTZ R44, R2.reuse, R44 ;  /* 0x0000002c022c7220 */ /* 0x040fe20000410000 */
[C---:B--2---:R-:W-:Y:S01]  /*122c0*/  HMMA.16816.F32 R36, R168.reuse, R152, R36 ;  /* 0x00000098a824723c */ /* 0x044fe20000001824 */
[----:B------:R-:W-:Y:S04]  /*122d0*/  MUFU.EX2 R200, R200 ;  /* 0x000000c800c87308 */ /* 0x000fe80000000800 */
[----:B------:R-:W-:Y:S01]  /*122e0*/  FMUL.FTZ R45, R2, R45 ;  /* 0x0000002d022d7220 */ /* 0x000fe20000410000 */
[C---:B------:R-:W-:Y:S01]  /*122f0*/  HMMA.16816.F32 R40, R168.reuse, R154, R40 ;  /* 0x0000009aa828723c */ /* 0x040fe20000001828 */
[----:B------:R-:W-:Y:S04]  /*12300*/  LDSM.16.MT88.4 R152, [R224+0x10800] ;  /* 0x01080000e098783b */ /* 0x000fe80000004200 */
[----:B------:R-:W2:Y:S01]  /*12310*/  MUFU.EX2 R201, R201 ;  /* 0x000000c900c97308 */ /* 0x000ea20000000800 */
[C---:B------:R-:W-:Y:S01]  /*12320*/  FMUL.FTZ R46, R0.reuse, R46 ;  /* 0x0000002e002e7220 */ /* 0x040fe20000410000 */
[----:B------:R-:W-:Y:S01]  /*12330*/  FMUL.FTZ R47, R0, R47 ;  /* 0x0000002f002f7220 */ /* 0x000fe20000410000 */
[C---:B------:R-:W-:Y:S03]  /*12340*/  FMUL.FTZ R48, R2.reuse, R48 ;  /* 0x0000003002307220 */ /* 0x040fe60000410000 */
        /* <DEDUP_REMOVED lines=9> */
[----:B------:R-:W3:Y:S04]  /*123e0*/  LDSM.16.MT88.4 R144, [R226+0x14000] ;  /* 0x01400000e290783b */ /* 0x000ee80000004200 */
[----:B------:R-:W2:Y:S01]  /*123f0*/  MUFU.EX2 R203, R203 ;  /* 0x000000cb00cb7308 */ /* 0x000ea20000000800 */
[----:B------:R-:W-:Y:S01]  /*12400*/  FMUL.FTZ R55, R0, R55 ;  /* 0x0000003700377220 */ /* 0x000fe20000410000 */
[C---:B------:R-:W-:Y:S01]  /*12410*/  FMUL.FTZ R56, R2.reuse, R56 ;  /* 0x0000003802387220 */ /* 0x040fe20000410000 */
[----:B------:R-:W-:Y:S03]  /*12420*/  FMUL.FTZ R57, R2, R57 ;  /* 0x0000003902397220 */ /* 0x000fe60000410000 */
[C---:B------:R-:W-:Y:S01]  /*12430*/  FMUL.FTZ R58, R0.reuse, R58 ;  /* 0x0000003a003a7220 */ /* 0x040fe20000410000 */
[----:B------:R-:W-:Y:S01]  /*12440*/  FMUL.FTZ R59, R0, R59 ;  /* 0x0000003b003b7220 */ /* 0x000fe20000410000 */
[C---:B----4-:R-:W-:Y:S02]  /*12450*/  HMMA.16816.F32 R52, R168.reuse, R136, R52 ;  /* 0x00000088a834723c */ /* 0x050fe40000001834 */
[----:B------:R-:W4:Y:S01]  /*12460*/  MUFU.EX2 R248, R248 ;  /* 0x000000f800f87308 */ /* 0x000f220000000800 */
        /* <DEDUP_REMOVED lines=11> */
[C---:B-1----:R-:W-:Y:S02]  /*12520*/  HMMA.16816.F32 R60, R168.reuse, R132, R60 ;  /* 0x00000084a83c723c */ /* 0x042fe4000000183c */
[----:B------:R-:W-:Y:S01]  /*12530*/  MUFU.EX2 R206, R206 ;  /* 0x000000ce00ce7308 */ /* 0x000fe20000000800 */
[C---:B------:R-:W-:Y:S01]  /*12540*/  FMUL.FTZ R68, R2.reuse, R68 ;  /* 0x0000004402447220 */ /* 0x040fe20000410000 */
[----:B------:R-:W-:Y:S01]  /*12550*/  FMUL.FTZ R69, R2, R69 ;  /* 0x0000004502457220 */ /* 0x000fe20000410000 */
[C---:B------:R-:W-:Y:S01]  /*12560*/  FMUL.FTZ R70, R0.reuse, R70 ;  /* 0x0000004600467220 */ /* 0x040fe20000410000 */
[C---:B------:R-:W-:Y:S01]  /*12570*/  HMMA.16816.F32 R64, R168.reuse, R134, R64 ;  /* 0x00000086a840723c */ /* 0x040fe20000001840 */
[----:B------:R-:W1:Y:S05]  /*12580*/  LDSM.16.MT88.4 R132, [R224+0x14000] ;  /* 0x01400000e084783b */ /* 0x000e6a0000004200 */
[----:B------:R-:W-:Y:S01]  /*12590*/  MUFU.EX2 R205, R205 ;  /* 0x000000cd00cd7308 */ /* 0x000fe20000000800 */
[----:B------:R-:W-:Y:S01]  /*125a0*/  FMUL.FTZ R71, R0, R71 ;  /* 0x0000004700477220 */ /* 0x000fe20000410000 */
[C---:B------:R-:W-:Y:S03]  /*125b0*/  FMUL.FTZ R72, R2.reuse, R72 ;  /* 0x0000004802487220 */ /* 0x040fe60000410000 */
[----:B------:R-:W-:Y:S01]  /*125c0*/  FMUL.FTZ R73, R2, R73 ;  /* 0x0000004902497220 */ /* 0x000fe20000410000 */
[C---:B------:R-:W-:Y:S01]  /*125d0*/  FMUL.FTZ R74, R0.reuse, R74 ;  /* 0x0000004a004a7220 */ /* 0x040fe20000410000 */
[----:B------:R-:W-:Y:S01]  /*125e0*/  FMUL.FTZ R75, R0, R75 ;  /* 0x0000004b004b7220 */ /* 0x000fe20000410000 */
[C---:B------:R-:W-:Y:S02]  /*125f0*/  HMMA.16816.F32 R68, R168.reuse, R140, R68 ;  /* 0x0000008ca844723c */ /* 0x040fe40000001844 */
[----:B------:R-:W4:Y:S01]  /*12600*/  MUFU.EX2 R204, R204 ;  /* 0x000000cc00cc7308 */ /* 0x000f220000000800 */
[C---:B------:R-:W-:Y:S01]  /*12610*/  FMUL.FTZ R76, R2.reuse, R76 ;  /* 0x0000004c024c7220 */ /* 0x040fe20000410000 */
[----:B------:R-:W-:Y:S01]  /*12620*/  FMUL.FTZ R77, R2, R77 ;  /* 0x0000004d024d7220 */ /* 0x000fe20000410000 */
[C---:B------:R-:W-:Y:S01]  /*12630*/  FMUL.FTZ R78, R0.reuse, R78 ;  /* 0x0000004e004e7220 */ /* 0x040fe20000410000 */
[C---:B------:R-:W-:Y:S01]  /*12640*/  HMMA.16816.F32 R72, R168.reuse, R142, R72 ;  /* 0x0000008ea848723c */ /* 0x040fe20000001848 */
[----:B------:R-:W2:Y:S05]  /*12650*/  LDSM.16.MT88.4 R140, [R228+0x16000] ;  /* 0x01600000e48c783b */ /* 0x000eaa0000004200 */
[----:B------:R-:W4:Y:S01]  /*12660*/  MUFU.EX2 R249, R249 ;  /* 0x000000f900f97308 */ /* 0x000f220000000800 */
[----:B------:R-:W-:Y:S01]  /*12670*/  FMUL.FTZ R79, R0, R79 ;  /* 0x0000004f004f7220 */ /* 0x000fe20000410000 */
[C---:B------:R-:W-:Y:S03]  /*12680*/  FMUL.FTZ R80, R2.reuse, R80 ;  /* 0x0000005002507220 */ /* 0x040fe60000410000 */
[----:B------:R-:W-:Y:S01]  /*12690*/  FMUL.FTZ R81, R2, R81 ;  /* 0x0000005102517220 */ /* 0x000fe20000410000 */
[C---:B------:R-:W-:Y:S01]  /*126a0*/  FMUL.FTZ R82, R0.reuse, R82 ;  /* 0x0000005200527220 */ /* 0x040fe20000410000 */
[----:B------:R-:W-:Y:S01]  /*126b0*/  FMUL.FTZ R83, R0, R83 ;  /* 0x0000005300537220 */ /* 0x000fe20000410000 */
[C---:B---3--:R-:W-:Y:S02]  /*126c0*/  HMMA.16816.F32 R76, R168.reuse, R144, R76 ;  /* 0x00000090a84c723c */ /* 0x048fe4000000184c */
[----:B------:R-:W-:Y:S01]  /*126d0*/  MUFU.EX2 R250, R250 ;  /* 0x000000fa00fa7308 */ /* 0x000fe20000000800 */
[C---:B------:R-:W-:Y:S01]  /*126e0*/  FMUL.FTZ R84, R2.reuse, R84 ;  /* 0x0000005402547220 */ /* 0x040fe20000410000 */
[----:B------:R-:W-:Y:S01]  /*126f0*/  FMUL.FTZ R85, R2, R85 ;  /* 0x0000005502557220 */ /* 0x000fe20000410000 */
[C---:B------:R-:W-:Y:S01]  /*12700*/  FMUL.FTZ R86, R0.reuse, R86 ;  /* 0x0000005600567220 */ /* 0x040fe20000410000 */
[C---:B------:R-:W-:Y:S01]  /*12710*/  HMMA.16816.F32 R80, R168.reuse, R146, R80 ;  /* 0x00000092a850723c */ /* 0x040fe20000001850 */
[----:B------:R-:W-:Y:S05]  /*12720*/  LDSM.16.MT88.4 R144, [R226+0x10800] ;  /* 0x01080000e290783b */ /* 0x000fea0000004200 */
[----:B------:R-:W3:Y:S01]  /*12730*/  MUFU.EX2 R251, R251 ;  /* 0x000000fb00fb7308 */ /* 0x000ee20000000800 */
[----:B------:R-:W-:Y:S01]  /*12740*/  FMUL.FTZ R87, R0, R87 ;  /* 0x0000005700577220 */ /* 0x000fe20000410000 */
[C---:B------:R-:W-:Y:S03]  /*12750*/  FMUL.FTZ R88, R2.reuse, R88 ;  /* 0x0000005802587220 */ /* 0x040fe60000410000 */
[----:B------:R-:W-:Y:S01]  /*12760*/  FMUL.FTZ R89, R2, R89 ;  /* 0x0000005902597220 */ /* 0x000fe20000410000 */
        /* <DEDUP_REMOVED lines=57> */
[C---:B--2---:R-:W-:Y:S03]  /*12b00*/  HMMA.16816.F32 R124, R168.reuse, R140, R124 ;  /* 0x0000008ca87c723c */ /* 0x044fe6000000187c */
[----:B------:R-:W-:Y:S01]  /*12b10*/  F2FP.F16.F32.PACK_AB R132, R198, R196 ;  /* 0x000000c4c684723e */ /* 0x000fe200000000ff */
[----:B------:R-:W-:Y:S01]  /*12b20*/  FFMA.FTZ R194, R2, R247, R194 ;  /* 0x000000f702c27223 */ /* 0x000fe200000100c2 */
[----:B------:R-:W-:Y:S01]  /*12b30*/  F2FP.F16.F32.PACK_AB R134, R199, R197 ;  /* 0x000000c5c786723e */ /* 0x000fe200000000ff */
[----:B------:R-:W-:Y:S01]  /*12b40*/  HMMA.16816.F32 R128, R168, R142, R128 ;  /* 0x0000008ea880723c */ /* 0x000fe20000001880 */
[----:B------:R-:W1:Y:S04]  /*12b50*/  LDSM.16.MT88.4 R140, [R225+0x12800] ;  /* 0x01280000e18c783b */ /* 0x000e680000004200 */
[----:B------:R-:W-:Y:S01]  /*12b60*/  F2FP.F16.F32.PACK_AB R133, R201, R200 ;  /* 0x000000c8c985723e */ /* 0x000fe200000000ff */
[----:B------:R-:W-:Y:S01]  /*12b70*/  FFMA.FTZ R195, R0, R246, R195 ;  /* 0x000000f600c37223 */ /* 0x000fe200000100c3 */
[----:B------:R-:W-:Y:S01]  /*12b80*/  F2FP.F16.F32.PACK_AB R135, R203, R202 ;  /* 0x000000cacb87723e */ /* 0x000fe200000000ff */
[----:B------:R-:W-:Y:S01]  /*12b90*/  FADD.FTZ R194, R192, R194 ;  /* 0x000000c2c0c27221 */ /* 0x000fe20000010000 */
[----:B------:R-:W2:Y:S02]  /*12ba0*/  LDSM.16.MT88.4 R168, [R224+0x12800] ;  /* 0x01280000e0a8783b */ /* 0x000ea40000004200 */
[----:B------:R-:W-:Y:S01]  /*12bb0*/  MOV R2, R3 ;  /* 0x0000000300027202 */ /* 0x000fe20000000f00 */
[----:B------:R-:W-:Y:S01]  /*12bc0*/  FADD.FTZ R195, R189, R195 ;  /* 0x000000c3bdc37221 */ /* 0x000fe20000010000 */
[----:B------:R-:W-:Y:S01]  /*12bd0*/  FADD.FTZ R194, R191, R194 ;  /* 0x000000c2bfc27221 */ /* 0x000fe20000010000 */
[C---:B-----5:R-:W-:Y:S05]  /*12be0*/  HMMA.16816.F32 R4, R132.reuse, R136, R4 ;  /* 0x000000888404723c */ /* 0x060fea0000001804 */
[----:B------:R-:W-:Y:S01]  /*12bf0*/  FADD.FTZ R195, R188, R195 ;  /* 0x000000c3bcc37221 */ /* 0x000fe20000010000 */
[C---:B------:R-:W-:Y:S01]  /*12c00*/  HMMA.16816.F32 R8, R132.reuse, R138, R8 ;  /* 0x0000008a8408723c */ /* 0x040fe20000001808 */
[----:B------:R-:W5:Y:S04]  /*12c10*/  LDSM.16.MT88.4 R136, [R228+0x14800] ;  /* 0x01480000e488783b */ /* 0x000f680000004200 */
[----:B------:R-:W-:Y:S01]  /*12c20*/  FADD.FTZ R190, R190, R194 ;  /* 0x000000c2bebe7221 */ /* 0x000fe20000010000 */
        /* <DEDUP_REMOVED lines=24> */
[----:B----4-:R-:W-:Y:S01]  /*12db0*/  FADD.FTZ R197, R248, R197 ;  /* 0x000000c5f8c57221 */ /* 0x010fe20000010000 */
[C---:B-1----:R-:W-:Y:S05]  /*12dc0*/  HMMA.16816.F32 R52, R132.reuse, R140, R52 ;  /* 0x0000008c8434723c */ /* 0x042fea0000001834 */
[----:B------:R-:W-:Y:S01]  /*12dd0*/  FADD.FTZ R203, R204, R203 ;  /* 0x000000cbcccb7221 */ /* 0x000fe20000010000 */
[C---:B------:R-:W-:Y:S01]  /*12de0*/  HMMA.16816.F32 R56, R132.reuse, R142, R56 ;  /* 0x0000008e8438723c */ /* 0x040fe20000001838 */
[----:B------:R-:W-:Y:S04]  /*12df0*/  LDSM.16.MT88.4 R140, [R225+0x16800] ;  /* 0x01680000e18c783b */ /* 0x000fe80000004200 */
[----:B------:R-:W-:Y:S01]  /*12e00*/  FADD.FTZ R203, R249, R203 ;  /* 0x000000cbf9cb7221 */ /* 0x000fe20000010000 */
[C---:B--2---:R-:W-:Y:S05]  /*12e10*/  HMMA.16816.F32 R60, R132.reuse, R168, R60 ;  /* 0x000000a8843c723c */ /* 0x044fea000000183c */
[----:B------:R-:W-:Y:S01]  /*12e20*/  MOV R0, R164 ;  /* 0x000000a400007202 */ /* 0x000fe20000000f00 */
[C---:B------:R-:W-:Y:S01]  /*12e30*/  HMMA.16816.F32 R64, R132.reuse, R170, R64 ;  /* 0x000000aa8440723c */ /* 0x040fe20000001840 */
[----:B------:R-:W-:Y:S05]  /*12e40*/  LDSM.16.MT88.4 R168, [R226+0x13000] ;  /* 0x01300000e2a8783b */ /* 0x000fea0000004200 */
[C---:B-----5:R-:W-:Y:S06]  /*12e50*/  HMMA.16816.F32 R68, R132.reuse, R136, R68 ;  /* 0x000000888444723c */ /* 0x060fec0000001844 */
[C---:B------:R-:W-:Y:S01]  /*12e60*/  HMMA.16816.F32 R72, R132.reuse, R138, R72 ;  /* 0x0000008a8448723c */ /* 0x040fe20000001848 */
[----:B------:R-:W1:Y:S05]  /*12e70*/  LDSM.16.MT88.4 R136, [R226+0x16800] ;  /* 0x01680000e288783b */ /* 0x000e6a0000004200 */
[C---:B---3--:R-:W-:Y:S06]  /*12e80*/  HMMA.16816.F32 R76, R132.reuse, R144, R76 ;  /* 0x00000090844c723c */ /* 0x048fec000000184c */
[C---:B------:R-:W-:Y:S01]  /*12e90*/  HMMA.16816.F32 R80, R132.reuse, R146, R80 ;  /* 0x000000928450723c */ /* 0x040fe20000001850 */
        /* <DEDUP_REMOVED lines=8> */
[C---:B------:R-:W-:Y:S01]  /*12f20*/  HMMA.16816.F32 R104, R132.reuse, R154, R104 ;  /* 0x0000009a8468723c */ /* 0x040fe20000001868 */
[----:B------:R-:W4:Y:S05]  /*12f30*/  LDSM.16.MT88.4 R152, [R226+0x11000] ;  /* 0x01100000e298783b */ /* 0x000f2a0000004200 */
[C---:B-1----:R-:W-:Y:S06]  /*12f40*/  HMMA.16816.F32 R108, R132.reuse, R136, R108 ;  /* 0x00000088846c723c */ /* 0x042fec000000186c */
[C---:B------:R-:W-:Y:S05]  /*12f50*/  HMMA.16816.F32 R112, R132.reuse, R138, R112 ;  /* 0x0000008a8470723c */ /* 0x040fea0000001870 */
[----:B------:R-:W-:Y:S01]  /*12f60*/  F2FP.F16.F32.PACK_AB R136, R207, R248 ;  /* 0x000000f8cf88723e */ /* 0x000fe200000000ff */
[C---:B------:R-:W-:Y:S05]  /*12f70*/  HMMA.16816.F32 R116, R132.reuse, R140, R116 ;  /* 0x0000008c8474723c */ /* 0x040fea0000001874 */
[----:B------:R-:W-:Y:S01]  /*12f80*/  F2FP.F16.F32.PACK_AB R138, R205, R206 ;  /* 0x000000cecd8a723e */ /* 0x000fe200000000ff */
[C---:B------:R-:W-:Y:S01]  /*12f90*/  HMMA.16816.F32 R120, R132.reuse, R142, R120 ;  /* 0x0000008e8478723c */ /* 0x040fe20000001878 */
[----:B------:R-:W1:Y:S04]  /*12fa0*/  LDSM.16.MT88.4 R140, [R225+0x11000] ;  /* 0x01100000e18c783b */ /* 0x000e680000004200 */
[----:B------:R-:W-:Y:S01]  /*12fb0*/  F2FP.F16.F32.PACK_AB R137, R249, R204 ;  /* 0x000000ccf989723e */ /* 0x000fe200000000ff */
[C---:B--2---:R-:W-:Y:S05]  /*12fc0*/  HMMA.16816.F32 R124, R132.reuse, R144, R124 ;  /* 0x00000090847c723c */ /* 0x044fea000000187c */
[----:B------:R-:W-:Y:S01]  /*12fd0*/  F2FP.F16.F32.PACK_AB R139, R251, R250 ;  /* 0x000000fafb8b723e */ /* 0x000fe200000000ff */
[----:B------:R-:W-:Y:S01]  /*12fe0*/  HMMA.16816.F32 R128, R132, R146, R128 ;  /* 0x000000928480723c */ /* 0x000fe20000001880 */
[----:B------:R-:W2:Y:S04]  /*12ff0*/  LDSM.16.MT88.4 R132, [R224+0x13000] ;  /* 0x01300000e084783b */ /* 0x000ea80000004200 */
        /* <DEDUP_REMOVED lines=9> */
[----:B------:R-:W4:Y:S04]  /*13090*/  LDSM.16.MT88.4 R152, [R225+0x15000] ;  /* 0x01500000e198783b */ /* 0x000f280000004200 */
[----:B------:R-:W-:Y:S01]  /*130a0*/  FADD.FTZ R207, R205, R207 ;  /* 0x000000cfcdcf7221 */ /* 0x000fe20000010000 */
[C---:B-1----:R-:W-:Y:S05]  /*130b0*/  HMMA.16816.F32 R20, R136.reuse, R140, R20 ;  /* 0x0000008c8814723c */ /* 0x042fea0000001814 */
[----:B------:R-:W-:Y:S01]  /*130c0*/  FADD.FTZ R250, R251, R250 ;  /* 0x000000fafbfa7221 */ /* 0x000fe20000010000 */
[C---:B------:R-:W-:Y:S01]  /*130d0*/  HMMA.16816.F32 R24, R136.reuse, R142, R24 ;  /* 0x0000008e8818723c */ /* 0x040fe20000001818 */
[----:B------:R-:W1:Y:S05]  /*130e0*/  LDSM.16.MT88.4 R140, [R224+0x15000] ;  /* 0x01500000e08c783b */ /* 0x000e6a0000004200 */
[C---:B------:R-:W-:Y:S06]  /*130f0*/  HMMA.16816.F32 R28, R136.reuse, R156, R28 ;  /* 0x0000009c881c723c */ /* 0x040fec000000181c */
[C---:B------:R-:W-:Y:S01]  /*13100*/  HMMA.16816.F32 R32, R136.reuse, R158, R32 ;  /* 0x0000009e8820723c */ /* 0x040fe20000001820 */
[----:B------:R-:W1:Y:S05]  /*13110*/  LDSM.16.MT88.4 R156, [R228+0x17000] ;  /* 0x01700000e49c783b */ /* 0x000e6a0000004200 */
[C---:B------:R-:W-:Y:S01]  /*13120*/  HMMA.16816.F32 R36, R136.reuse, R160, R36 ;  /* 0x000000a08824723c */ /* 0x040fe20000001824 */
[----:B------:R-:W-:Y:S05]  /*13130*/  MUFU.EX2 R161, R182 ;  /* 0x000000b600a17308 */ /* 0x000fea0000000800 */
[C---:B------:R-:W-:Y:S05]  /*13140*/  HMMA.16816.F32 R40, R136.reuse, R162, R40 ;  /* 0x000000a28828723c */ /* 0x040fea0000001828 */
[----:B------:R2:W1:Y:S01]  /*13150*/  MUFU.EX2 R163, R181 ;  /* 0x000000b500a37308 */ /* 0x0004620000000800 */
[C---:B------:R-:W-:Y:S09]  /*13160*/  HMMA.16816.F32 R44, R136.reuse, R168, R44 ;  /* 0x000000a8882c723c */ /* 0x040ff2000000182c */
[----:B------:R5:W1:Y:S01]  /*13170*/  MUFU.EX2 R160, R176 ;  /* 0x000000b000a07308 */ /* 0x000a620000000800 */
[C---:B------:R-:W-:Y:S06]  /*13180*/  HMMA.16816.F32 R48, R136.reuse, R170, R48 ;  /* 0x000000aa8830723c */ /* 0x040fec0000001830 */
[C---:B------:R-:W-:Y:S01]  /*13190*/  HMMA.16816.F32 R52, R136.reuse, R172, R52 ;  /* 0x000000ac8834723c */ /* 0x040fe20000001834 */
[----:B--2---:R-:W-:Y:S05]  /*131a0*/  LDSM.16.MT88.4 R180, [R226+0x13800] ;  /* 0x01380000e2b4783b */ /* 0x004fea0000004200 */
[C---:B------:R-:W-:Y:S03]  /*131b0*/  HMMA.16816.F32 R56, R136.reuse, R174, R56 ;  /* 0x000000ae8838723c */ /* 0x040fe60000001838 */
[----:B------:R-:W-:Y:S03]  /*131c0*/  LDSM.16.MT88.4 R172, [R224+0x11800] ;  /* 0x01180000e0ac783b */ /* 0x000fe60000004200 */
[C---:B------:R-:W-:Y:S06]  /*131d0*/  HMMA.16816.F32 R60, R136.reuse, R132, R60 ;  /* 0x00000084883c723c */ /* 0x040fec000000183c */
[C---:B------:R-:W-:Y:S01]  /*131e0*/  HMMA.16816.F32 R64, R136.reuse, R134, R64 ;  /* 0x000000868840723c */ /* 0x040fe20000001840 */
[----:B------:R-:W2:Y:S05]  /*131f0*/  LDSM.16.MT88.4 R132, [R226+0x17000] ;  /* 0x01700000e284783b */ /* 0x000eaa0000004200 */
[C---:B---3--:R-:W-:Y:S03]  /*13200*/  HMMA.16816.F32 R68, R136.reuse, R144, R68 ;  /* 0x000000908844723c */ /* 0x048fe60000001844 */
[----:B-----5:R-:W-:Y:S03]  /*13210*/  LDSM.16.MT88.4 R176, [R228+0x13800] ;  /* 0x01380000e4b0783b */ /* 0x020fe60000004200 */
[C---:B------:R-:W-:Y:S05]  /*13220*/  HMMA.16816.F32 R72, R136.reuse, R146, R72 ;  /* 0x000000928848723c */ /* 0x040fea0000001848 */
[----:B------:R-:W3:Y:S01]  /*13230*/  LDSM.16.MT88.4 R144, [R225+0x17000] ;  /* 0x01700000e190783b */ /* 0x000ee20000004200 */
[C---:B------:R-:W-:Y:S06]  /*13240*/  HMMA.16816.F32 R76, R136.reuse, R148, R76 ;  /* 0x00000094884c723c */ /* 0x040fec000000184c */
[C---:B------:R-:W-:Y:S01]  /*13250*/  HMMA.16816.F32 R80, R136.reuse, R150, R80 ;  /* 0x000000968850723c */ /* 0x040fe20000001850 */
[----:B------:R-:W-:Y:S05]  /*13260*/  LDSM.16.MT88.4 R148, [R226+0x11800] ;  /* 0x01180000e294783b */ /* 0x000fea0000004200 */
[C---:B----4-:R-:W-:Y:S06]  /*13270*/  HMMA.16816.F32 R84, R136.reuse, R152, R84 ;  /* 0x000000988854723c */ /* 0x050fec0000001854 */
[C---:B------:R-:W-:Y:S06]  /*13280*/  HMMA.16816.F32 R88, R136.reuse, R154, R88 ;  /* 0x0000009a8858723c */ /* 0x040fec0000001858 */
[C---:B-1----:R-:W-:Y:S06]  /*13290*/  HMMA.16816.F32 R92, R136.reuse, R140, R92 ;  /* 0x0000008c885c723c */ /* 0x042fec000000185c */
[C---:B------:R-:W-:Y:S01]  /*132a0*/  HMMA.16816.F32 R96, R136.reuse, R142, R96 ;  /* 0x0000008e8860723c */ /* 0x040fe20000001860 */
[----:B------:R-:W1:Y:S05]  /*132b0*/  LDSM.16.MT88.4 R140, [R224+0x17000] ;  /* 0x01700000e08c783b */ /* 0x000e6a0000004200 */
[C---:B------:R-:W-:Y:S06]  /*132c0*/  HMMA.16816.F32 R100, R136.reuse, R156, R100 ;  /* 0x0000009c8864723c */ /* 0x040fec0000001864 */
[C---:B------:R-:W-:Y:S01]  /*132d0*/  HMMA.16816.F32 R104, R136.reuse, R158, R104 ;  /* 0x0000009e8868723c */ /* 0x040fe20000001868 */
[----:B------:R-:W4:Y:S05]  /*132e0*/  LDSM.16.MT88.4 R156, [R228+0x11800] ;  /* 0x01180000e49c783b */ /* 0x000f2a0000004200 */
[C---:B--2---:R-:W-:Y:S06]  /*132f0*/  HMMA.16816.F32 R108, R136.reuse, R132, R108 ;  /* 0x00000084886c723c */ /* 0x044fec000000186c */
[C---:B------:R-:W-:Y:S01]  /*13300*/  HMMA.16816.F32 R112, R136.reuse, R134, R112 ;  /* 0x000000868870723c */ /* 0x040fe20000001870 */
[----:B------:R-:W2:Y:S05]  /*13310*/  LDSM.16.MT88.4 R132, [R225+0x11800] ;  /* 0x01180000e184783b */ /* 0x000eaa0000004200 */
[C---:B---3--:R-:W-:Y:S06]  /*13320*/  HMMA.16816.F32 R116, R136.reuse, R144, R116 ;  /* 0x000000908874723c */ /* 0x048fec0000001874 */
[C---:B------:R-:W-:Y:S06]  /*13330*/  HMMA.16816.F32 R120, R136.reuse, R146, R120 ;  /* 0x000000928878723c */ /* 0x040fec0000001878 */
[C---:B-1----:R-:W-:Y:S06]  /*13340*/  HMMA.16816.F32 R124, R136.reuse, R140, R124 ;  /* 0x0000008c887c723c */ /* 0x042fec000000187c */
[----:B------:R-:W-:Y:S05]  /*13350*/  HMMA.16816.F32 R128, R136, R142, R128 ;  /* 0x0000008e8880723c */ /* 0x000fea0000001880 */
[----:B------:R-:W-:Y:S02]  /*13360*/  MOV R140, R163 ;  /* 0x000000a3008c7202 */ /* 0x000fe40000000f00 */
[----:B------:R-:W-:Y:S04]  /*13370*/  MOV R137, R185 ;  /* 0x000000b900897202 */ /* 0x000fe80000000f00 */
[----:B------:R-:W-:Y:S02]  /*13380*/  MOV R138, R186 ;  /* 0x000000ba008a7202 */ /* 0x000fe40000000f00 */
[----:B------:R-:W-:Y:S02]  /*13390*/  MOV R139, R187 ;  /* 0x000000bb008b7202 */ /* 0x000fe40000000f00 */
[----:B------:R-:W-:Y:S01]  /*133a0*/  MOV R141, R160 ;  /* 0x000000a0008d7202 */ /* 0x000fe20000000f00 */
[----:B------:R-:W1:Y:S01]  /*133b0*/  LDSM.16.MT88.4 R184, [R225+0x13800] ;  /* 0x01380000e1b8783b */ /* 0x000e620000004200 */
[----:B------:R-:W-:Y:S02]  /*133c0*/  MOV R136, R161 ;  /* 0x000000a100887202 */ /* 0x000fe40000000f00 */
[----:B------:R-:W-:Y:S01]  /*133d0*/  F2FP.F16.F32.PACK_AB R168, R138, R252 ;  /* 0x000000fc8aa8723e */ /* 0x000fe200000000ff */
[----:B------:R-:W-:Y:S01]  /*133e0*/  FADD.FTZ R252, R252, R207 ;  /* 0x000000cffcfc7221 */ /* 0x000fe20000010000 */
[----:B------:R-:W-:Y:S02]  /*133f0*/  F2FP.F16.F32.PACK_AB R170, R140, R136 ;  /* 0x000000888caa723e */ /* 0x000fe400000000ff */
[----:B------:R-:W-:Y:S02]  /*13400*/  F2FP.F16.F32.PACK_AB R169, R137, R139 ;  /* 0x0000008b89a9723e */ /* 0x000fe400000000ff */
[-C--:B------:R-:W-:Y:S07]  /*13410*/  F2FP.F16.F32.PACK_AB R171, R165, R141.reuse ;  /* 0x0000008da5ab723e */ /* 0x080fee00000000ff */
[C---:B----4-:R-:W-:Y:S01]  /*13420*/  HMMA.16816.F32 R160, R168.reuse, R156, R4 ;  /* 0x0000009ca8a0723c */ /* 0x050fe20000001804 */
[----:B------:R-:W3:Y:S05]  /*13430*/  LDSM.16.MT88.4 R4, [R224+0x13800] ;  /* 0x01380000e004783b */ /* 0x000eea0000004200 */
[C---:B------:R-:W-:Y:S03]  /*13440*/  HMMA.16816.F32 R156, R168.reuse, R158, R8 ;  /* 0x0000009ea89c723c */ /* 0x040fe60000001808 */
[----:B------:R-:W4:Y:S03]  /*13450*/  LDSM.16.MT88.4 R8, [R228+0x15800] ;  /* 0x01580000e408783b */ /* 0x000f260000004200 */
[C---:B------:R-:W-:Y:S05]  /*13460*/  HMMA.16816.F32 R152, R168.reuse, R148, R12 ;  /* 0x00000094a898723c */ /* 0x040fea000000180c */
[----:B------:R-:W5:Y:S01]  /*13470*/  LDSM.16.MT88.4 R12, [R226+0x15800] ;  /* 0x01580000e20c783b */ /* 0x000f620000004200 */
[C---:B------:R-:W-:Y:S06]  /*13480*/  HMMA.16816.F32 R148, R168.reuse, R150, R16 ;  /* 0x00000096a894723c */ /* 0x040fec0000001810 */
[C---:B--2---:R-:W-:Y:S01]  /*13490*/  HMMA.16816.F32 R144, R168.reuse, R132, R20 ;  /* 0x00000084a890723c */ /* 0x044fe20000001814 */
[----:B------:R-:W2:Y:S06]  /*134a0*/  LDSM.16.MT88.4 R16, [R225+0x15800] ;  /* 0x01580000e110783b */ /* 0x000eac0000004200 */
[----:B------:R-:W-:Y:S02]  /*134b0*/  MOV R132, R140 ;  /* 0x0000008c00847202 */ /* 0x000fe40000000f00 */
[----:B------:R-:W2:Y:S02]  /*134c0*/  LDSM.16.MT88.4 R20, [R224+0x15800] ;  /* 0x01580000e014783b */ /* 0x000ea40000004200 */
        /* <DEDUP_REMOVED lines=19> */
[C---:B-1----:R-:W-:Y:S01]  /*13600*/  HMMA.16816.F32 R52, R168.reuse, R184, R52 ;  /* 0x000000b8a834723c */ /* 0x042fe20000001834 */
[----:B------:R-:W1:Y:S04]  /*13610*/  LDSM.16.MT88.4 R24, [R228+0x17800] ;  /* 0x01780000e418783b */ /* 0x000e680000004200 */
[----:B------:R-:W-:Y:S01]  /*13620*/  FADD.FTZ R250, R32, R250 ;  /* 0x000000fa20fa7221 */ /* 0x000fe20000010000 */
[C---:B------:R-:W-:Y:S05]  /*13630*/  HMMA.16816.F32 R56, R168.reuse, R186, R56 ;  /* 0x000000baa838723c */ /* 0x040fea0000001838 */
[----:B------:R-:W-:Y:S01]  /*13640*/  FADD.FTZ R252, R33, R252 ;  /* 0x000000fc21fc7221 */ /* 0x000fe20000010000 */
[C---:B---3--:R-:W-:Y:S05]  /*13650*/  HMMA.16816.F32 R60, R168.reuse, R4, R60 ;  /* 0x00000004a83c723c */ /* 0x048fea000000183c */
[----:B------:R-:W-:Y:S01]  /*13660*/  FADD.FTZ R250, R34, R250 ;  /* 0x000000fa22fa7221 */ /* 0x000fe20000010000 */
[C---:B------:R-:W-:Y:S01]  /*13670*/  HMMA.16816.F32 R64, R168.reuse, R6, R64 ;  /* 0x00000006a840723c */ /* 0x040fe20000001840 */
[----:B------:R-:W3:Y:S04]  /*13680*/  LDSM.16.MT88.4 R4, [R225+0x17800] ;  /* 0x01780000e104783b */ /* 0x000ee80000004200 */
[----:B------:R-:W-:Y:S01]  /*13690*/  FADD.FTZ R252, R35, R252 ;  /* 0x000000fc23fc7221 */ /* 0x000fe20000010000 */
[C---:B----4-:R-:W-:Y:S05]  /*136a0*/  HMMA.16816.F32 R68, R168.reuse, R8, R68 ;  /* 0x00000008a844723c */ /* 0x050fea0000001844 */
[----:B------:R-:W-:Y:S01]  /*136b0*/  FADD.FTZ R250, R172, R250 ;  /* 0x000000faacfa7221 */ /* 0x000fe20000010000 */
[C---:B------:R-:W-:Y:S01]  /*136c0*/  HMMA.16816.F32 R72, R168.reuse, R10, R72 ;  /* 0x0000000aa848723c */ /* 0x040fe20000001848 */
[----:B------:R-:W4:Y:S04]  /*136d0*/  LDSM.16.MT88.4 R8, [R224+0x17800] ;  /* 0x01780000e008783b */ /* 0x000f280000004200 */
[----:B------:R-:W-:Y:S01]  /*136e0*/  FADD.FTZ R247, R173, R252 ;  /* 0x000000fcadf77221 */ /* 0x000fe20000010000 */
[C---:B-----5:R-:W-:Y:S05]  /*136f0*/  HMMA.16816.F32 R76, R168.reuse, R12, R76 ;  /* 0x0000000ca84c723c */ /* 0x060fea000000184c */
[----:B------:R-:W-:Y:S01]  /*13700*/  FADD.FTZ R246, R165, R250 ;  /* 0x000000faa5f67221 */ /* 0x000fe20000010000 */
[C---:B------:R-:W-:Y:S06]  /*13710*/  HMMA.16816.F32 R80, R168.reuse, R14, R80 ;  /* 0x0000000ea850723c */ /* 0x040fec0000001850 */
[C---:B--2---:R-:W-:Y:S06]  /*13720*/  HMMA.16816.F32 R84, R168.reuse, R16, R84 ;  /* 0x00000010a854723c */ /* 0x044fec0000001854 */
[C---:B------:R-:W-:Y:S06]  /*13730*/  HMMA.16816.F32 R88, R168.reuse, R18, R88 ;  /* 0x00000012a858723c */ /* 0x040fec0000001858 */
[C---:B------:R-:W-:Y:S06]  /*13740*/  HMMA.16816.F32 R92, R168.reuse, R20, R92 ;  /* 0x00000014a85c723c */ /* 0x040fec000000185c */
[C---:B------:R-:W-:Y:S06]  /*13750*/  HMMA.16816.F32 R96, R168.reuse, R22, R96 ;  /* 0x00000016a860723c */ /* 0x040fec0000001860 */
[C---:B-1----:R-:W-:Y:S06]  /*13760*/  HMMA.16816.F32 R100, R168.reuse, R24, R100 ;  /* 0x00000018a864723c */ /* 0x042fec0000001864 */
[C---:B------:R-:W-:Y:S06]  /*13770*/  HMMA.16816.F32 R104, R168.reuse, R26, R104 ;  /* 0x0000001aa868723c */ /* 0x040fec0000001868 */
[C---:B------:R-:W-:Y:S06]  /*13780*/  HMMA.16816.F32 R108, R168.reuse, R28, R108 ;  /* 0x0000001ca86c723c */ /* 0x040fec000000186c */
[C---:B------:R-:W-:Y:S06]  /*13790*/  HMMA.16816.F32 R112, R168.reuse, R30, R112 ;  /* 0x0000001ea870723c */ /* 0x040fec0000001870 */
[C---:B---3--:R-:W-:Y:S06]  /*137a0*/  HMMA.16816.F32 R116, R168.reuse, R4, R116 ;  /* 0x00000004a874723c */ /* 0x048fec0000001874 */
[C---:B------:R-:W-:Y:S06]  /*137b0*/  HMMA.16816.F32 R120, R168.reuse, R6, R120 ;  /* 0x00000006a878723c */ /* 0x040fec0000001878 */
[C---:B----4-:R-:W-:Y:S06]  /*137c0*/  HMMA.16816.F32 R124, R168.reuse, R8, R124 ;  /* 0x00000008a87c723c */ /* 0x050fec000000187c */
[----:B------:R-:W-:Y:S01]  /*137d0*/  HMMA.16816.F32 R128, R168, R10, R128 ;  /* 0x0000000aa880723c */ /* 0x000fe20000001880 */
[----:B------:R-:W-:Y:S11]  /*137e0*/  @!UPT UIADD3 URZ, URZ, URZ, URZ ;  /* 0x0000003f3f3ff290 */ /* 0x000ff6000fffe03f */
[----:B------:R-:W-:Y:S01]  /*137f0*/  @!UPT UIADD3 URZ, URZ, URZ, URZ ;  /* 0x0000003f3f3ff290 */ /* 0x000fe2000fffe03f */
[----:B------:R-:W-:Y:S11]  /*13800*/  @P0 BRA `(.L_x_3266) ;  /* 0xffffffac00b00947 */ /* 0x000ff6000383ffff */
.L_x_3262:
[----:B------:R-:W1:Y:S01]  /*13810*/  SHFL.BFLY PT, R0, R246, 0x2, 0x1f ;  /* 0x0c401f00f6007f89 */ /* 0x000e6200000e0000 */
[----:B------:R-:W2:Y:S01]  /*13820*/  S2UR UR6, SR_CgaCtaId ;  /* 0x00000000000679c3 */ /* 0x000ea20000008800 */
[----:B------:R-:W-:Y:S01]  /*13830*/  MOV R7, 0x3f800000 ;  /* 0x3f80000000077802 */ /* 0x000fe20000000f00 */
[----:B------:R-:W-:Y:S01]  /*13840*/  UMOV UR4, 0x400 ;  /* 0x0000040000047882 */ /* 0x000fe20000000000 */
[----:B------:R-:W3:Y:S01]  /*13850*/  SHFL.BFLY PT, R2, R247, 0x2, 0x1f ;  /* 0x0c401f00f7027f89 */ /* 0x000ee200000e0000 */
[----:B------:R-:W-:Y:S01]  /*13860*/  MOV R6, 0x3f800000 ;  /* 0x3f80000000067802 */ /* 0x000fe20000000f00 */
[----:B------:R-:W-:Y:S03]  /*13870*/  BSSY B0, `(.L_x_3267) ;  /* 0x0000136000007945 */ /* 0x000fe60003800000 */
[----:B------:R-:W-:Y:S01]  /*13880*/  BAR.SYNC.DEFER_BLOCKING 0x0 ;  /* 0x0000000000007b1d */ /* 0x000fe20000010000 */
[----:B-1----:R-:W-:Y:S01]  /*13890*/  FADD.FTZ R246, R0, R246 ;  /* 0x000000f600f67221 */ /* 0x002fe20000010000 */
[----:B--2---:R-:W-:-:S04]  /*138a0*/  ULEA UR6, UR6, UR4, 0x18 ;  /* 0x0000000406067291 */ /* 0x004fc8000f8ec03f */
[----:B------:R-:W1:Y:S02]  /*138b0*/  S2R R0, SR_TID.X ;  /* 0x0000000000007919 */ /* 0x000e640000002100 */
[----:B------:R-:W2:Y:S01]  /*138c0*/  S2UR UR4, SR_CTAID.Z ;  /* 0x00000000000479c3 */ /* 0x000ea20000002700 */
[----:B---3--:R-:W-:Y:S02]  /*138d0*/  FADD.FTZ R247, R2, R247 ;  /* 0x000000f702f77221 */ /* 0x008fe40000010000 */
[----:B------:R-:W3:Y:S04]  /*138e0*/  SHFL.BFLY PT, R2, R246, 0x1, 0x1f ;  /* 0x0c201f00f6027f89 */ /* 0x000ee800000e0000 */
[----:B------:R-:W4:Y:S01]  /*138f0*/  SHFL.BFLY PT, R4, R247, 0x1, 0x1f ;  /* 0x0c201f00f7047f89 */ /* 0x000f2200000e0000 */
[----:B---3--:R-:W-:Y:S01]  /*13900*/  FADD.FTZ R2, R246, R2 ;  /* 0x00000002f6027221 */ /* 0x008fe20000010000 */
[----:B-1----:R-:W-:Y:S01]  /*13910*/  SHF.R.S32.HI R8, RZ, 0x1f, R0 ;  /* 0x0000001fff087819 */ /* 0x002fe20000011400 */
[----:B----4-:R-:W-:-:S03]  /*13920*/  FADD.FTZ R4, R247, R4 ;  /* 0x00000004f7047221 */ /* 0x010fc60000010000 */
[----:B------:R-:W-:Y:S02]  /*13930*/  FSETP.NE.FTZ.AND P3, PT, R2, RZ, PT ;  /* 0x000000ff0200720b */ /* 0x000fe40003f75000 */
[-C--:B------:R-:W-:Y:S02]  /*13940*/  LEA.HI R9, R8, R0.reuse, RZ, 0x2 ;  /* 0x0000000008097211 */ /* 0x080fe400078f10ff */
[----:B------:R-:W-:Y:S02]  /*13950*/  FSETP.NE.FTZ.AND P4, PT, R4, RZ, PT ;  /* 0x000000ff0400720b */ /* 0x000fe40003f95000 */
[--C-:B------:R-:W-:Y:S02]  /*13960*/  SHF.R.S32.HI R10, RZ, 0x2, R9.reuse ;  /* 0x00000002ff0a7819 */ /* 0x100fe40000011409 */
[----:B------:R-:W-:Y:S02]  /*13970*/  SHF.R.S32.HI R5, RZ, 0x1f, R9 ;  /* 0x0000001fff057819 */ /* 0x000fe40000011409 */
[----:B------:R-:W-:-:S02]  /*13980*/  LEA.HI R12, R8, R0, RZ, 0x4 ;  /* 0x00000000080c7211 */ /* 0x000fc400078f20ff */
[----:B------:R-:W-:Y:S01]  /*13990*/  LEA.HI R5, R5, R10, RZ, 0x3 ;  /* 0x0000000a05057211 */ /* 0x000fe200078f18ff */
[----:B------:R-:W1:Y:S01]  /*139a0*/  @P3 MUFU.RCP R6, R2 ;  /* 0x0000000200063308 */ /* 0x000e620000001000 */
[----:B------:R-:W-:Y:S02]  /*139b0*/  LOP3.LUT R15, R9, 0x1ffffffc, RZ, 0xc0, !PT ;  /* 0x1ffffffc090f7812 */ /* 0x000fe400078ec0ff */
[----:B------:R-:W-:Y:S02]  /*139c0*/  LOP3.LUT R5, R5, 0xfffffff8, RZ, 0xc0, !PT ;  /* 0xfffffff805057812 */ /* 0x000fe400078ec0ff */
[----:B------:R-:W-:Y:S02]  /*139d0*/  LEA.HI R8, R8, R0, RZ, 0x5 ;  /* 0x0000000008087211 */ /* 0x000fe400078f28ff */
[----:B------:R-:W-:Y:S01]  /*139e0*/  IADD3 R5, R10, -R5, RZ ;  /* 0x800000050a057210 */ /* 0x000fe20007ffe0ff */
[----:B------:R-:W3:Y:S01]  /*139f0*/  @P4 MUFU.RCP R7, R4 ;  /* 0x0000000400074308 */ /* 0x000ee20000001000 */
[----:B------:R-:W4:Y:S01]  /*13a00*/  S2R R10, SR_TID.X ;  /* 0x00000000000a7919 */ /* 0x000f220000002100 */
[----:B------:R-:W-:-:S02]  /*13a10*/  LOP3.LUT R13, R12, 0xfffffff0, RZ, 0xc0, !PT ;  /* 0xfffffff00c0d7812 */ /* 0x000fc400078ec0ff */
[----:B------:R-:W-:Y:S02]  /*13a20*/  SHF.L.U32 R16, R5, 0x6, RZ ;  /* 0x0000000605107819 */ /* 0x000fe400000006ff */
[----:B------:R-:W-:Y:S02]  /*13a30*/  SHF.R.S32.HI R12, RZ, 0x5, R8 ;  /* 0x00000005ff0c7819 */ /* 0x000fe40000011408 */
[----:B------:R-:W-:Y:S01]  /*13a40*/  LOP3.LUT R16, R16, 0x1c0, RZ, 0xc0, !PT ;  /* 0x000001c010107812 */ /* 0x000fe200078ec0ff */
[C---:B-1----:R-:W-:Y:S01]  /*13a50*/  FMUL.FTZ R163, R6.reuse, R163 ;  /* 0x000000a306a37220 */ /* 0x042fe20000410000 */
[----:B------:R-:W-:Y:S01]  /*13a60*/  IADD3 R13, -R13, R0, RZ ;  /* 0x000000000d0d7210 */ /* 0x000fe20007ffe1ff */
[----:B------:R-:W-:Y:S01]  /*13a70*/  FMUL.FTZ R162, R6, R162 ;  /* 0x000000a206a27220 */ /* 0x000fe20000410000 */
[----:B------:R-:W-:Y:S01]  /*13a80*/  LEA.HI R16, R16, R16, RZ, 0x1d ;  /* 0x0000001010107211 */ /* 0x000fe200078fe8ff */
[C---:B------:R-:W-:Y:S01]  /*13a90*/  FMUL.FTZ R159, R6.reuse, R159 ;  /* 0x0000009f069f7220 */ /* 0x040fe20000410000 */
[----:B------:R-:W-:Y:S01]  /*13aa0*/  LEA.HI R17, R13, R13, RZ, 0x1 ;  /* 0x0000000d0d117211 */ /* 0x000fe200078f08ff */
[C---:B------:R-:W-:Y:S01]  /*13ab0*/  FMUL.FTZ R158, R6.reuse, R158 ;  /* 0x0000009e069e7220 */ /* 0x040fe20000410000 */
[----:B------:R-:W-:Y:S01]  /*13ac0*/  FMUL.FTZ R155, R6, R155 ;  /* 0x0000009b069b7220 */ /* 0x000fe20000410000 */
[C---:B---3--:R-:W-:Y:S01]  /*13ad0*/  FMUL.FTZ R160, R7.reuse, R160 ;  /* 0x000000a007a07220 */ /* 0x048fe20000410000 */
        /* <DEDUP_REMOVED lines=15> */
[----:B----4-:R-:W-:Y:S01]  /*13bd0*/  SHF.R.S32.HI R11, RZ, 0x1f, R10 ;  /* 0x0000001fff0b7819 */ /* 0x010fe2000001140a */
        /* <DEDUP_REMOVED lines=8> */
[----:B------:R-:W-:Y:S01]  /*13c60*/  FMUL.FTZ R48, R7, R48 ;  /* 0x0000003007307220 */ /* 0x000fe20000410000 */
[----:B------:R-:W-:Y:S01]  /*13c70*/  IADD3 R14, -R15, R0, RZ ;  /* 0x000000000f0e7210 */ /* 0x000fe20007ffe1ff */
[----:B------:R-:W-:Y:S01]  /*13c80*/  FMUL.FTZ R49, R7, R49 ;  /* 0x0000003107317220 */ /* 0x000fe20000410000 */
[----:B------:R-:W-:Y:S01]  /*13c90*/  LOP3.LUT R15, R5, 0x1, RZ, 0xc0, !PT ;  /* 0x00000001050f7812 */ /* 0x000fe200078ec0ff */
[C---:B------:R-:W-:Y:S01]  /*13ca0*/  FMUL.FTZ R52, R7.reuse, R52 ;  /* 0x0000003407347220 */ /* 0x040fe20000410000 */
[----:B------:R-:W-:Y:S01]  /*13cb0*/  LEA R14, R12, R14, 0x9 ;  /* 0x0000000e0c0e7211 */ /* 0x000fe200078e48ff */
[----:B------:R-:W-:Y:S01]  /*13cc0*/  FMUL.FTZ R53, R7, R53 ;  /* 0x0000003507357220 */ /* 0x000fe20000410000 */
[----:B------:R-:W-:Y:S01]  /*13cd0*/  ISETP.NE.U32.AND P0, PT, R15, 0x1, PT ;  /* 0x000000010f00780c */ /* 0x000fe20003f05070 */
[----:B------:R-:W-:Y:S01]  /*13ce0*/  FMUL.FTZ R56, R7, R56 ;  /* 0x0000003807387220 */ /* 0x000fe20000410000 */
[----:B------:R-:W-:Y:S01]  /*13cf0*/  SHF.L.U32 R15, R9, 0x6, RZ ;  /* 0x00000006090f7819 */ /* 0x000fe200000006ff */
[C---:B------:R-:W-:Y:S01]  /*13d00*/  FMUL.FTZ R57, R7.reuse, R57 ;  /* 0x0000003907397220 */ /* 0x040fe20000410000 */
[----:B------:R-:W-:Y:S01]  /*13d10*/  LEA R14, R14, R16, 0x1 ;  /* 0x000000100e0e7211 */ /* 0x000fe200078e08ff */
[----:B------:R-:W-:Y:S01]  /*13d20*/  FMUL.FTZ R60, R7, R60 ;  /* 0x0000003c073c7220 */ /* 0x000fe20000410000 */
[----:B------:R-:W-:Y:S01]  /*13d30*/  LOP3.LUT R15, R15, 0x1c0, RZ, 0xc0, !PT ;  /* 0x000001c00f0f7812 */ /* 0x000fe200078ec0ff */
[----:B------:R-:W-:Y:S01]  /*13d40*/  FMUL.FTZ R61, R7, R61 ;  /* 0x0000003d073d7220 */ /* 0x000fe20000410000 */
[----:B------:R-:W-:Y:S01]  /*13d50*/  SHF.L.U32 R16, R17, 0x2, RZ ;  /* 0x0000000211107819 */ /* 0x000fe200000006ff */
[----:B------:R-:W-:Y:S01]  /*13d60*/  FMUL.FTZ R64, R7, R64 ;  /* 0x0000004007407220 */ /* 0x000fe20000410000 */
[----:B------:R-:W-:Y:S01]  /*13d70*/  R2P PR, R5, 0x6 ;  /* 0x0000000605007804 */ /* 0x000fe20000000000 */
[----:B------:R-:W-:Y:S01]  /*13d80*/  FMUL.FTZ R65, R7, R65 ;  /* 0x0000004107417220 */ /* 0x000fe20000410000 */
[----:B------:R-:W-:Y:S01]  /*13d90*/  LOP3.LUT R16, R15, 0x38, R16, 0xf8, !PT ;  /* 0x000000380f107812 */ /* 0x000fe200078ef810 */
        /* <DEDUP_REMOVED lines=34> */
[----:B------:R-:W-:Y:S01]  /*13fc0*/  SHF.R.U32.HI R15, RZ, 0x3, R15 ;  /* 0x00000003ff0f7819 */ /* 0x000fe2000001160f */
[C---:B------:R-:W-:Y:S01]  /*13fd0*/  FMUL.FTZ R154, R6.reuse, R154 ;  /* 0x0000009a069a7220 */ /* 0x040fe20000410000 */
[----:B------:R-:W-:Y:S01]  /*13fe0*/  LOP3.LUT R17, R17, 0xffffffe, RZ, 0xc0, !PT ;  /* 0x0ffffffe11117812 */ /* 0x000fe200078ec0ff */
        /* <DEDUP_REMOVED lines=59> */
[----:B------:R-:W-:Y:S01]  /*143a0*/  IADD3 R6, R14, -0x20, RZ ;  /* 0xffffffe00e067810 */ /* 0x000fe20007ffe0ff */
[----:B------:R-:W-:Y:S01]  /*143b0*/  STS.64 [R14], R160 ;  /* 0x000000a00e007388 */ /* 0x000fe20000000a00 */
[----:B------:R-:W-:Y:S01]  /*143c0*/  SEL R5, R5, 0xffffffc0, !P1 ;  /* 0xffffffc005057807 */ /* 0x000fe20004800000 */
[----:B------:R1:W3:Y:S01]  /*143d0*/  @P4 MUFU.LG2 R32, R4 ;  /* 0x0000000400204308 */ /* 0x0002e20000000c00 */
[----:B------:R-:W-:Y:S01]  /*143e0*/  LOP3.LUT R15, R16, R15, RZ, 0x3c, !PT ;  /* 0x0000000f100f7212 */ /* 0x000fe200078e3cff */
[----:B------:R-:W-:Y:S01]  /*143f0*/  STS.64 [R14+0x800], R162 ;  /* 0x000800a20e007388 */ /* 0x000fe20000000a00 */
[----:B------:R-:W-:-:S02]  /*14400*/  IADD3 R17, R13, -R17, RZ ;  /* 0x800000110d117210 */ /* 0x000fc40007ffe0ff */
[C---:B------:R-:W-:Y:S02]  /*14410*/  @P0 IADD3 R6, R14.reuse, 0x20, RZ ;  /* 0x000000200e060810 */ /* 0x040fe40007ffe0ff */
[----:B------:R-:W-:Y:S01]  /*14420*/  SEL R7, R7, 0xffffff80, !P2 ;  /* 0xffffff8007077807 */ /* 0x000fe20005000000 */
[----:B------:R-:W4:Y:S01]  /*14430*/  @P3 MUFU.LG2 R2, R2 ;  /* 0x0000000200023308 */ /* 0x000f220000000c00 */
[C---:B------:R-:W-:Y:S01]  /*14440*/  IADD3 R16, R14.reuse, R5, RZ ;  /* 0x000000050e107210 */ /* 0x040fe20007ffe0ff */
[----:B------:R-:W-:Y:S01]  /*14450*/  STS.64 [R6], R156 ;  /* 0x0000009c06007388 */ /* 0x000fe20000000a00 */
[----:B------:R-:W-:Y:S02]  /*14460*/  LEA R15, R17, R15, 0x2 ;  /* 0x0000000f110f7211 */ /* 0x000fe400078e10ff */
[----:B------:R-:W-:Y:S01]  /*14470*/  IADD3 R5, R5, R6, RZ ;  /* 0x0000000605057210 */ /* 0x000fe20007ffe0ff */
[----:B------:R-:W-:Y:S01]  /*14480*/  STS.64 [R6+0x800], R158 ;  /* 0x0008009e06007388 */ /* 0x000fe20000000a00 */
[----:B------:R-:W-:-:S02]  /*14490*/  IADD3 R17, R14, R7, RZ ;  /* 0x000000070e117210 */ /* 0x000fc40007ffe0ff */
[----:B------:R-:W-:Y:S01]  /*144a0*/  IADD3 R18, R7, R6, RZ ;  /* 0x0000000607127210 */ /* 0x000fe20007ffe0ff */
[----:B------:R-:W-:Y:S01]  /*144b0*/  STS.64 [R16], R152 ;  /* 0x0000009810007388 */ /* 0x000fe20000000a00 */
[-C--:B------:R-:W-:Y:S01]  /*144c0*/  IADD3 R19, R16, R7.reuse, RZ ;  /* 0x0000000710137210 */ /* 0x080fe20007ffe0ff */
[----:B-1----:R-:W1:Y:S01]  /*144d0*/  @P3 LDC R4, c[0x0][0x2e8] ;  /* 0x0000ba00ff043b82 */ /* 0x002e620000000800 */
[----:B------:R-:W-:Y:S01]  /*144e0*/  IADD3 R7, R5, R7, RZ ;  /* 0x0000000705077210 */ /* 0x000fe20007ffe0ff */
[----:B------:R-:W-:Y:S01]  /*144f0*/  STS.64 [R16+0x800], R154 ;  /* 0x0008009a10007388 */ /* 0x000fe20000000a00 */
[----:B------:R-:W-:Y:S01]  /*14500*/  LEA.HI R34, R11, R10, RZ, 0x5 ;  /* 0x0000000a0b227211 */ /* 0x000fe200078f28ff */
[----:B---3--:R-:W-:Y:S01]  /*14510*/  @P4 FMUL.FTZ R32, R32, 0.69314718246459960938 ;  /* 0x3f31721820204820 */ /* 0x008fe20000410000 */
[----:B------:R-:W-:Y:S01]  /*14520*/  LOP3.LUT R8, R8, 0xffffffe0, RZ, 0xc0, !PT ;  /* 0xffffffe008087812 */ /* 0x000fe200078ec0ff */
[----:B------:R-:W-:Y:S01]  /*14530*/  STS.64 [R5], R148 ;  /* 0x0000009405007388 */ /* 0x000fe20000000a00 */
[----:B------:R-:W-:Y:S01]  /*14540*/  LOP3.LUT R34, R34, 0xffffffe0, RZ, 0xc0, !PT ;  /* 0xffffffe022227812 */ /* 0x000fe200078ec0ff */
[----:B------:R-:W2:Y:S01]  /*14550*/  LDC R11, c[0x0][0x270] ;  /* 0x00009c00ff0b7b82 */ /* 0x000ea20000000800 */
[----:B------:R-:W-:Y:S01]  /*14560*/  IADD3 R8, -R8, R0, RZ ;  /* 0x0000000008087210 */ /* 0x000fe20007ffe1ff */
[----:B------:R-:W-:Y:S01]  /*14570*/  STS.64 [R5+0x800], R150 ;  /* 0x0008009605007388 */ /* 0x000fe20000000a00 */
[----:B------:R-:W-:Y:S01]  /*14580*/  IADD3 R34, -R34, R10, RZ ;  /* 0x0000000a22227210 */ /* 0x000fe20007ffe1ff */
[----:B----4-:R-:W-:Y:S01]  /*14590*/  @P3 FMUL.FTZ R2, R2, 0.69314718246459960938 ;  /* 0x3f31721802023820 */ /* 0x010fe20000410000 */
[----:B------:R-:W-:Y:S01]  /*145a0*/  SHF.R.S32.HI R35, RZ, 0x1f, R12 ;  /* 0x0000001fff237819 */ /* 0x000fe2000001140c */
[----:B------:R-:W-:Y:S01]  /*145b0*/  STS.64 [R17], R144 ;  /* 0x0000009011007388 */ /* 0x000fe20000000a00 */
[----:B------:R-:W-:Y:S01]  /*145c0*/  LOP3.LUT P0, RZ, R8, 0x3, RZ, 0xc0, !PT ;  /* 0x0000000308ff7812 */ /* 0x000fe2000780c0ff */
[----:B------:R-:W3:Y:S01]  /*145d0*/  @P4 LDC R10, c[0x0][0x2e8] ;  /* 0x0000ba00ff0a4b82 */ /* 0x000ee20000000800 */
[----:B------:R-:W-:Y:S01]  /*145e0*/  IADD3 R8, RZ, -UR15, RZ ;  /* 0x8000000fff087c10 */ /* 0x000fe2000fffe0ff */
[----:B------:R-:W-:Y:S01]  /*145f0*/  STS.64 [R17+0x800], R146 ;  /* 0x0008009211007388 */ /* 0x000fe20000000a00 */
[----:B------:R-:W-:-:S02]  /*14600*/  LEA.HI R35, R35, R12, RZ, 0x2 ;  /* 0x0000000c23237211 */ /* 0x000fc400078f10ff */
[----:B------:R-:W-:Y:S01]  /*14610*/  SHF.R.S32.HI R33, RZ, 0x1f, R34 ;  /* 0x0000001fff217819 */ /* 0x000fe20000011422 */
[----:B------:R-:W-:Y:S01]  /*14620*/  STS.64 [R18], R140 ;  /* 0x0000008c12007388 */ /* 0x000fe20000000a00 */
[----:B------:R-:W-:Y:S02]  /*14630*/  LOP3.LUT R35, R35, 0xffffffc, RZ, 0xc0, !PT ;  /* 0x0ffffffc23237812 */ /* 0x000fe400078ec0ff */
[----:B------:R-:W-:Y:S01]  /*14640*/  LEA.HI R33, R33, R34, RZ, 0x2 ;  /* 0x0000002221217211 */ /* 0x000fe200078f10ff */
[----:B------:R-:W-:Y:S01]  /*14650*/  STS.64 [R18+0x800], R142 ;  /* 0x0008008e12007388 */ /* 0x000fe20000000a00 */
[----:B------:R-:W-:Y:S02]  /*14660*/  IADD3 R0, R12, -R35, RZ ;  /* 0x800000230c007210 */ /* 0x000fe40007ffe0ff */
[----:B------:R-:W-:Y:S01]  /*14670*/  SHF.R.S32.HI R33, RZ, 0x2, R33 ;  /* 0x00000002ff217819 */ /* 0x000fe20000011421 */
[----:B------:R-:W-:Y:S01]  /*14680*/  STS.64 [R19], R136 ;  /* 0x0000008813007388 */ /* 0x000fe20000000a00 */
[----:B------:R-:W-:Y:S01]  /*14690*/  MOV R12, 0xff800000 ;  /* 0xff800000000c7802 */ /* 0x000fe20000000f00 */
[----:B--2---:R-:W-:Y:S01]  /*146a0*/  IMAD R8, R11, R8, UR4 ;  /* 0x000000040b087e24 */ /* 0x004fe2000f8e0208 */
[----:B------:R-:W-:Y:S01]  /*146b0*/  LEA R0, R0, R33, 0x4 ;  /* 0x0000002100007211 */ /* 0x000fe200078e20ff */
[----:B------:R-:W-:Y:S04]  /*146c0*/  STS.64 [R19+0x800], R138 ;  /* 0x0008008a13007388 */ /* 0x000fe80000000a00 */
[----:B------:R-:W-:Y:S01]  /*146d0*/  STS.64 [R7], R132 ;  /* 0x0000008407007388 */ /* 0x000fe20000000a00 */
[----:B---3--:R-:W-:-:S03]  /*146e0*/  @P4 FFMA.FTZ R12, R164, R10, R32 ;  /* 0x0000000aa40c4223 */ /* 0x008fc60000010020 */
        /* <DEDUP_REMOVED lines=9> */
[----:B------:R-:W-:Y:S01]  /*14780*/  STS.64 [R17+0x4000], R52 ;  /* 0x0040003411007388 */ /* 0x000fe20000000a00 */
[----:B--2---:R-:W-:-:S03]  /*14790*/  SHF.L.U32 R40, R13, 0x2, RZ ;  /* 0x000000020d287819 */ /* 0x004fc600000006ff */
[----:B------:R-:W-:Y:S01]  /*147a0*/  STS.64 [R17+0x4800], R54 ;  /* 0x0048003611007388 */ /* 0x000fe20000000a00 */
[----:B------:R-:W-:-:S03]  /*147b0*/  SHF.R.S32.HI R41, RZ, 0x1f, R40 ;  /* 0x0000001fff297819 */ /* 0x000fc60000011428 */
        /* <DEDUP_REMOVED lines=36> */
[----:B--2---:R-:W-:-:S03]  /*14a00*/  LEA R5, R15, UR6, 0x2 ;  /* 0x000000060f057c11 */ /* 0x004fc6000f8e10ff */
[----:B------:R-:W-:Y:S04]  /*14a10*/  STS.64 [R7+0xc000], R128 ;  /* 0x00c0008007007388 */ /* 0x000fe80000000a00 */
[----:B------:R2:W-:Y:S01]  /*14a20*/  STS.64 [R7+0xc800], R130 ;  /* 0x00c8008207007388 */ /* 0x0005e20000000a00 */
[----:B------:R-:W-:Y:S06]  /*14a30*/  BAR.SYNC.DEFER_BLOCKING 0x0 ;  /* 0x0000000000007b1d */ /* 0x000fec0000010000 */
[----:B------:R-:W3:Y:S01]  /*14a40*/  S2R R14, SR_CTAID.Y ;  /* 0x00000000000e7919 */ /* 0x000ee20000002600 */
[----:B------:R-:W4:Y:S01]  /*14a50*/  S2R R15, SR_CTAID.X ;  /* 0x00000000000f7919 */ /* 0x000f220000002500 */
[----:B--2---:R-:W3:Y:S01]  /*14a60*/  LDC.64 R6, c[0x0][0x2c0] ;  /* 0x0000b000ff067b82 */ /* 0x004ee20000000a00 */
[----:B------:R2:W1:Y:S04]  /*14a70*/  LDS.128 R28, [R5+0x3800] ;  /* 0x00380000051c7984 */ /* 0x0004680000000c00 */
[----:B------:R2:W1:Y:S04]  /*14a80*/  LDS.128 R24, [R5+0x7800] ;  /* 0x0078000005187984 */ /* 0x0004680000000c00 */
[----:B------:R2:W1:Y:S04]  /*14a90*/  LDS.128 R20, [R5+0xb800] ;  /* 0x00b8000005147984 */ /* 0x0004680000000c00 */
[----:B------:R2:W2:Y:S01]  /*14aa0*/  LDS.128 R16, [R5+0xf800] ;  /* 0x00f8000005107984 */ /* 0x0004a20000000c00 */
[----:B----4-:R-:W-:Y:S01]  /*14ab0*/  SHF.L.U32 R15, R15, 0x6, RZ ;  /* 0x000000060f0f7819 */ /* 0x010fe200000006ff */
[----:B---3--:R-:W-:Y:S01]  /*14ac0*/  IMAD R6, R14, R6, UR15 ;  /* 0x0000000f0e067e24 */ /* 0x008fe2000f8e0206 */
[----:B------:R-:W-:Y:S01]  /*14ad0*/  MOV R14, 0xff800000 ;  /* 0xff800000000e7802 */ /* 0x000fe20000000f00 */
[----:B-1----:R-:W-:-:S02]  /*14ae0*/  @P3 FFMA.FTZ R14, R3, R4, R2 ;  /* 0x00000004030e3223 */ /* 0x002fc40000010002 */
[----:B------:R-:W-:-:S04]  /*14af0*/  IMAD R6, R6, R11, R8 ;  /* 0x0000000b06067224 */ /* 0x000fc800078e0208 */
[----:B------:R-:W-:Y:S01]  /*14b00*/  IMAD R6, R6, R7, R15 ;  /* 0x0000000706067224 */ /* 0x000fe200078e020f */
[----:B--2---:R-:W-:Y:S06]  /*14b10*/  @P0 BRA `(.L_x_3268) ;  /* 0x00000000002c0947 */ /* 0x004fec0003800000 */
[----:B------:R-:W-:Y:S01]  /*14b20*/  VIADD R4, R0, 0x8 ;  /* 0x0000000800047836 */ /* 0x000fe20000000000 */
        /* <DEDUP_REMOVED lines=10> */
.L_x_3268:
[----:B------:R-:W-:Y:S05]  /*14bd0*/  BSYNC B0 ;  /* 0x0000000000007941 */ /* 0x000fea0003800000 */
.L_x_3267:
[----:B------:R-:W-:Y:S01]  /*14be0*/  ULDC UR4, c[0x0][0x2dc] ;  /* 0x0000b70000047ab9 */ /* 0x000fe20000000800 */
[C---:B------:R-:W-:Y:S01]  /*14bf0*/  VIADD R0, R9.reuse, 0x18 ;  /* 0x0000001809007836 */ /* 0x040fe20000000000 */
[----:B------:R-:W-:Y:S01]  /*14c00*/  ULDC.64 UR6, c[0x0][0x288] ;  /* 0x0000a20000067ab9 */ /* 0x000fe20000000a00 */
[C---:B-1----:R-:W-:Y:S01]  /*14c10*/  IMAD.WIDE R10, R9.reuse, 0x100, R40 ;  /* 0x00000100090a7825 */ /* 0x042fe200078e0228 */
[----:B------:R1:W2:Y:S01]  /*14c20*/  LDS.128 R36, [R5] ;  /* 0x0000000005247984 */ /* 0x0002a20000000c00 */
[----:B------:R-:W-:Y:S01]  /*14c30*/  BSSY B0, `(.L_x_3269) ;  /* 0x0000024000007945 */ /* 0x000fe20003800000 */
[----:B------:R-:W-:Y:S01]  /*14c40*/  ISETP.GE.AND P2, PT, R0, UR5, PT ;  /* 0x0000000500007c0c */ /* 0x000fe2000bf46270 */
[----:B------:R-:W-:Y:S01]  /*14c50*/  IMAD R6, R6, UR4, RZ ;  /* 0x0000000406067c24 */ /* 0x000fe2000f8e02ff */
[----:B------:R1:W3:Y:S01]  /*14c60*/  LDS.128 R32, [R5+0x4000] ;  /* 0x0040000005207984 */ /* 0x0002e20000000c00 */
[C---:B------:R-:W-:Y:S02]  /*14c70*/  VIADD R3, R9.reuse, 0x8 ;  /* 0x0000000809037836 */ /* 0x040fe40000000000 */
[C---:B------:R-:W-:Y:S01]  /*14c80*/  VIADD R0, R9.reuse, 0x20 ;  /* 0x0000002009007836 */ /* 0x040fe20000000000 */
[C---:B------:R-:W-:Y:S01]  /*14c90*/  IADD3 R4, P3, R6.reuse, R10, RZ ;  /* 0x0000000a06047210 */ /* 0x040fe20007f7e0ff */
[----:B------:R-:W-:Y:S01]  /*14ca0*/  VIADD R2, R9, 0x10 ;  /* 0x0000001009027836 */ /* 0x000fe20000000000 */
[----:B------:R-:W-:Y:S01]  /*14cb0*/  ISETP.GE.AND P0, PT, R3, UR5, PT ;  /* 0x0000000503007c0c */ /* 0x000fe2000bf06270 */
[----:B------:R1:W4:Y:S01]  /*14cc0*/  LDS.128 R12, [R5+0x8000] ;  /* 0x00800000050c7984 */ /* 0x0003220000000c00 */
[----:B------:R-:W-:-:S02]  /*14cd0*/  LEA.HI.X.SX32 R3, R6, R11, 0x1, P3 ;  /* 0x0000000b06037211 */ /* 0x000fc400018f0eff */
[----:B------:R-:W-:Y:S01]  /*14ce0*/  ISETP.GE.AND P3, PT, R0, UR5, PT ;  /* 0x0000000500007c0c */ /* 0x000fe2000bf66270 */
[C---:B------:R-:W-:Y:S01]  /*14cf0*/  VIADD R0, R9.reuse, 0x30 ;  /* 0x0000003009007836 */ /* 0x040fe20000000000 */
[----:B------:R-:W-:Y:S02]  /*14d00*/  LEA R6, P4, R4, UR6, 0x2 ;  /* 0x0000000604067c11 */ /* 0x000fe4000f8810ff */
[----:B------:R-:W-:Y:S01]  /*14d10*/  ISETP.GE.AND P1, PT, R2, UR5, PT ;  /* 0x0000000502007c0c */ /* 0x000fe2000bf26270 */
[C---:B------:R-:W-:Y:S01]  /*14d20*/  VIADD R2, R9.reuse, 0x28 ;  /* 0x0000002809027836 */ /* 0x040fe20000000000 */
        /* <DEDUP_REMOVED lines=20> */
.L_x_3270:
[----:B------:R-:W-:Y:S05]  /*14e70*/  BSYNC B0 ;  /* 0x0000000000007941 */ /* 0x000fea0003800000 */
.L_x_3269:
        /* <DEDUP_REMOVED lines=18> */
.L_x_3272:
[----:B------:R-:W-:Y:S05]  /*14fa0*/  BSYNC B0 ;  /* 0x0000000000007941 */ /* 0x000fea0003800000 */
.L_x_3271:
        /* <DEDUP_REMOVED lines=17> */
.L_x_3274:
[----:B------:R-:W-:Y:S05]  /*150c0*/  BSYNC B0 ;  /* 0x0000000000007941 */ /* 0x000fea0003800000 */
.L_x_3273:
        /* <DEDUP_REMOVED lines=17> */
.L_x_3276:
[----:B------:R-:W-:Y:S05]  /*151e0*/  BSYNC B0 ;  /* 0x0000000000007941 */ /* 0x000fea0003800000 */
.L_x_3275:
        /* <DEDUP_REMOVED lines=17> */
.L_x_3278:
[----:B------:R-:W-:Y:S05]  /*15300*/  BSYNC B0 ;  /* 0x0000000000007941 */ /* 0x000fea0003800000 */
.L_x_3277:
        /* <DEDUP_REMOVED lines=17> */
.L_x_3280:
[----:B------:R-:W-:Y:S05]  /*15420*/  BSYNC B0 ;  /* 0x0000000000007941 */ /* 0x000fea0003800000 */
.L_x_3279:
        /* <DEDUP_REMOVED lines=17> */
.L_x_3282:
[----:B------:R-:W-:Y:S05]  /*15540*/  BSYNC B0 ;  /* 0x0000000000007941 */ /* 0x000fea0003800000 */
.L_x_3281:
        /* <DEDUP_REMOVED lines=14> */
.L_x_3283:
        /* <DEDUP_REMOVED lines=13> */
.L_x_8897:


//--------------------- .text._ZN5flash24flash_fwd_splitkv_kernelI23Flash_fwd_kernel_traitsILi256ELi64ELi64ELi4ELb0ELb0EN7cutlass6half_tE19Flash_kernel_traitsILi256ELi64ELi64ELi4ES3_EELb0ELb1ELb0ELb0ELb0ELb0ELb1ELb1EEEvNS_16Flash_fwd_paramsE --------------------------
	.section	.text._ZN5flash24flash_fwd_splitkv_kernelI23Flash_fwd_kernel_traitsILi256ELi64ELi64ELi4ELb0ELb0EN7cutlass6half_tE19Flash_kernel_traitsILi256ELi64ELi64ELi4ES3_EELb0ELb1ELb0ELb0ELb0ELb0ELb1ELb1EEEvNS_16Flash_fwd_paramsE,"ax",@progbits
	.align	128
        .global         _ZN5flash24flash_fwd_splitkv_kernelI23Flash_fwd_kernel_traitsILi256ELi64ELi64ELi4ELb0ELb0EN7cutlass6half_tE19Flash_kernel_traitsILi256ELi64ELi64ELi4ES3_EELb0ELb1ELb0ELb0ELb0ELb0ELb1ELb1EEEvNS_16Flash_fwd_paramsE
        .type           _ZN5flash24flash_fwd_splitkv_kernelI23Flash_fwd_kernel_traitsILi256ELi64ELi64ELi4ELb0ELb0EN7cutlass6half_tE19Flash_kernel_traitsILi256ELi64ELi64ELi4ES3_EELb0ELb1ELb0ELb0ELb0ELb0ELb1ELb1EEEvNS_16Flash_fwd_paramsE,@function
        .size           _ZN5flash24flash_fwd_splitkv_kernelI23Flash_fwd_kernel_traitsILi256ELi64ELi64ELi4ELb0ELb0EN7cutlass6half_tE19Flash_kernel_traitsILi256ELi64ELi64ELi4ES3_EELb0ELb1ELb0ELb0ELb0ELb0ELb1ELb1EEEvNS_16Flash_fwd_paramsE,(.L_x_8858 - _ZN5flash24flash_fwd_splitkv_kernelI23Flash_fwd_kernel_traitsILi256ELi64ELi64ELi4ELb0ELb0EN7cutlass6half_tE19Flash_kernel_traitsILi256ELi64ELi64ELi4ES3_EELb0ELb1ELb0ELb0ELb0ELb0ELb1ELb1EEEvNS_16Flash_fwd_paramsE)
        .other          _ZN5flash24flash_fwd_splitkv_kernelI23Flash_fwd_kernel_traitsILi256ELi64ELi64ELi4ELb0ELb0EN7cutlass6half_tE19Flash_kernel_traitsILi256ELi64ELi64ELi4ES3_EELb0ELb1ELb0ELb0ELb0ELb0ELb1ELb1EEEvNS_16Flash_fwd_paramsE,@"STO_CUDA_ENTRY STV_DEFAULT"
_ZN5flash24flash_fwd_splitkv_kernelI23Flash_fwd_kernel_traitsILi256ELi64ELi64ELi4ELb0ELb0EN7cutlass6half_tE19Flash_kernel_traitsILi256ELi64ELi64ELi4ES3_EELb0ELb1ELb0ELb0ELb0ELb0ELb1ELb1EEEvNS_16Flash_fwd_paramsE:
.text._ZN5flash24flash_fwd_splitkv_kernelI23Flash_fwd_kernel_traitsILi256ELi64ELi64ELi4ELb0ELb0EN7cutlass6half_tE19Flash_kernel_traitsILi256ELi64ELi64ELi4ES3_EELb0ELb1ELb0ELb0ELb0ELb0ELb1ELb1EEEvNS_16Flash_fwd_paramsE:
        /* <DEDUP_REMOVED lines=12> */
[----:B--2---:R-:W-:-:S06]  /*00c0*/  IADD3 R2, R2, 0xffffffe, RZ ;  /* 0x0ffffffe02027810 */ /* 0x004fcc0007ffe0ff */
[----:B------:R-:W2:Y:S02]  /*00d0*/  F2I.FTZ.U32.TRUNC.NTZ R3, R2 ;  /* 0x0000000200037305 */ /* 0x000ea4000021f000 */
[----:B--2---:R-:W-:-:S04]  /*00e0*/  IMAD.MOV R2, RZ, RZ, -R3 ;  /* 0x000000ffff027224 */ /* 0x004fc800078e0a03 */
[----:B------:R-:W-:Y:S01]  /*00f0*/  IMAD R4, R2, R0, RZ ;  /* 0x0000000002047224 */ /* 0x000fe200078e02ff */
[----:B------:R-:W-:-:S05]  /*0100*/  MOV R2, RZ ;  /* 0x000000ff00027202 */ /* 0x000fca0000000f00 */
[----:B------:R-:W-:-:S06]  /*0110*/  IMAD.HI.U32 R4, R3, R4, R2 ;  /* 0x0000000403047227 */ /* 0x000fcc00078e0002 */
[----:B-1----:R-:W-:Y:S02]  /*0120*/  IMAD.HI.U32 R238, R4, UR4, RZ ;  /* 0x0000000404ee7c27 */ /* 0x002fe4000f8e00ff */
[----:B------:R-:W1:Y:S02]  /*0130*/  LDC R4, c[0x0][0x10] ;  /* 0x00000400ff047b82 */ /* 0x000e640000000800 */
        /* <DEDUP_REMOVED lines=9> */
[----:B-1-34-:R-:W-:Y:S02]  /*01d0*/  IMAD R237, R0, R237, UR4 ;  /* 0x0000000400ed7e24 */ /* 0x01afe4000f8e02ed */
[----:B------:R-:W-:Y:S05]  /*01e0*/  CALL.REL.NOINC `($_ZN5flash24flash_fwd_splitkv_kernelI23Flash_fwd_kernel_traitsILi256ELi64ELi64ELi4ELb0ELb0EN7cutlass6half_tE19Flash_kernel_traitsILi256ELi64ELi64ELi4ES3_EELb0ELb1ELb0ELb0ELb0ELb0ELb1ELb1EEEvNS_16Flash_fwd_paramsE$_ZN5flash30compute_attn_1rowblock_splitkvI23Flash_fwd_kernel_traitsILi256ELi64ELi64ELi4ELb0ELb0EN7cutlass6half_tE19Flash_kernel_traitsILi256ELi64ELi64ELi4ES3_EELb0ELb1ELb0ELb0ELb0ELb0ELb1ELb1ENS_16Flash_fwd_paramsEEEvRKT8_iiiii) ;  /* 0x0000000000087944 */ /* 0x000fea0003c00000 */
[----:B------:R-:W-:Y:S05]  /*01f0*/  BSYNC B4 ;  /* 0x0000000000047941 */ /* 0x000fea0003800000 */
.L_x_3284:
[----:B------:R-:W-:Y:S05]  /*0200*/  EXIT ;  /* 0x000000000000794d */ /* 0x000fea0003800000 */
        .type           $_ZN5flash24flash_fwd_splitkv_kernelI23Flash_fwd_kernel_traitsILi256ELi64ELi64ELi4ELb0ELb0EN7cutlass6half_tE19Flash_kernel_traitsILi256ELi64ELi64ELi4ES3_EELb0ELb1ELb0ELb0ELb0ELb0ELb1ELb1EEEvNS_16Flash_fwd_paramsE$_ZN5flash30compute_attn_1rowblock_splitkvI23Flash_fwd_kernel_traitsILi256ELi64ELi64ELi4ELb0ELb0EN7cutlass6half_tE19Flash_kernel_traitsILi256ELi64ELi64ELi4ES3_EELb0ELb1ELb0ELb0ELb0ELb0ELb1ELb1ENS_16Flash_fwd_paramsEEEvRKT8_iiiii,@function
        .size           $_ZN5flash24flash_fwd_splitkv_kernelI23Flash_fwd_kernel_traitsILi256ELi64ELi64ELi4ELb0ELb0EN7cutlass6half_tE19Flash_kernel_traitsILi256ELi64ELi64ELi4ES3_EELb0ELb1ELb0ELb0ELb0ELb0ELb1ELb1EEEvNS_16Flash_fwd_paramsE$_ZN5flash30compute_attn_1rowblock_splitkvI23Flash_fwd_kernel_traitsILi256ELi64ELi64ELi4ELb0ELb0EN7cutlass6half_tE19Flash_kernel_traitsILi256ELi64ELi64ELi4ES3_EELb0ELb1ELb0ELb0ELb0ELb0ELb1ELb1ENS_16Flash_fwd_paramsEEEvRKT8_iiiii,(.L_x_8858 - $_ZN5flash24flash_fwd_splitkv_kernelI23Flash_fwd_kernel_traitsILi256ELi64ELi64ELi4ELb0ELb0EN7cutlass6half_tE19Flash_kernel_traitsILi256ELi64ELi64ELi4ES3_EELb0ELb1ELb0ELb0ELb0ELb0ELb1ELb1EEEvNS_16Flash_fwd_paramsE$_ZN5flash30compute_attn_1rowblock_splitkvI23Flash_fwd_kernel_traitsILi256ELi64ELi64ELi4ELb0ELb0EN7cutlass6half_tE19Flash_kernel_traitsILi256ELi64ELi64ELi4ES3_EELb0ELb1ELb0ELb0ELb0ELb0ELb1ELb1ENS_16Flash_fwd_paramsEEEvRKT8_iiiii)
$_ZN5flash24flash_fwd_splitkv_kernelI23Flash_fwd_kernel_traitsILi256ELi64ELi64ELi4ELb0ELb0EN7cutlass6half_tE19Flash_kernel_traitsILi256ELi64ELi64ELi4ES3_EELb0ELb1ELb0ELb0ELb0ELb0ELb1ELb1EEEvNS_16Flash_fwd_paramsE$_ZN5flash30compute_attn_1rowblock_splitkvI23Flash_fwd_kernel_traitsILi256ELi64ELi64ELi4ELb0ELb0EN7cutlass6half_tE19Flash_kernel_traitsILi256ELi64ELi64ELi4ES3_EELb0ELb1ELb0ELb0ELb0ELb0ELb1ELb1ENS_16Flash_fwd_paramsEEEvRKT8_iiiii:
        /* <DEDUP_REMOVED lines=17> */
[----:B--2---:R-:W-:-:S06]  /*0320*/  @P0 IADD3 R236, R236, -R7, RZ ;  /* 0x80000007ecec0210 */ /* 0x004fcc0007ffe0ff */
        /* <DEDUP_REMOVED lines=9> */
.L_x_3286:
[----:B------:R-:W-:Y:S05]  /*03c0*/  BSYNC B0 ;  /* 0x0000000000007941 */ /* 0x000fea0003800000 */
.L_x_3285:
        /* <DEDUP_REMOVED lines=8> */
.L_x_3288:
[----:B------:R2:W5:Y:S02]  /*0450*/  LD.E R81, desc[UR6][R10.64+0xb8] ;  /* 0x0000b8060a517980 */ /* 0x000564000c101900 */
.L_x_3289:
[----:B------:R-:W-:Y:S05]  /*0460*/  BSYNC B0 ;  /* 0x0000000000007941 */ /* 0x000fea0003800000 */
.L_x_3287:
        /* <DEDUP_REMOVED lines=10> */
.L_x_3291:
[----:B------:R-:W3:Y:S01]  /*0510*/  LD.E.64 R2, desc[UR6][R10.64+0x108] ;  /* 0x000108060a027980 */ /* 0x000ee2000c101b00 */
[----:B------:R-:W-:Y:S01]  /*0520*/  BSSY B0, `(.L_x_3293) ;  /* 0x0000006000007945 */ /* 0x000fe20003800000 */
[----:B------:R-:W-:Y:S01]  /*0530*/  IMAD.MOV.U32 R53, RZ, RZ, RZ ;  /* 0x000000ffff357224 */ /* 0x000fe200078e00ff */
[----:B---3--:R-:W-:-:S04]  /*0540*/  ISETP.NE.U32.AND P0, PT, R2, RZ, PT ;  /* 0x000000ff0200720c */ /* 0x008fc80003f05070 */
[----:B------:R-:W-:-:S13]  /*0550*/  ISETP.NE.AND.EX P0, PT, R3, RZ, PT, P0 ;  /* 0x000000ff0300720c */ /* 0x000fda0003f05300 */
[----:B------:R-:W-:Y:S05]  /*0560*/  @!P0 BRA `(.L_x_3294) ;  /* 0x0000000000048947 */ /* 0x000fea0003800000 */
[----:B------:R1:W5:Y:S02]  /*0570*/  LD.E R53, desc[UR6][R10.64+0xbc] ;  /* 0x0000bc060a357980 */ /* 0x000364000c101900 */
.L_x_3294:
[----:B------:R-:W-:Y:S05]  /*0580*/  BSYNC B0 ;  /* 0x0000000000007941 */ /* 0x000fea0003800000 */
.L_x_3293:
[----:B-----5:R-:W-:Y:S02]  /*0590*/  IADD3 R53, R81, R53, RZ ;  /* 0x0000003551357210 */ /* 0x020fe40007ffe0ff */
.L_x_3292:
[----:B------:R-:W-:Y:S05]  /*05a0*/  BSYNC B1 ;  /* 0x0000000000017941 */ /* 0x000fea0003800000 */
.L_x_3290:
[----:B------:R-:W-:Y:S01]  /*05b0*/  IMAD.SHL.U32 R52, R235, 0x40, RZ ;  /* 0x00000040eb347824 */ /* 0x000fe200078e00ff */
[----:B------:R-:W-:Y:S01]  /*05c0*/  MOV R2, R234 ;  /* 0x000000ea00027202 */ /* 0x000fe20000000f00 */
[----:B------:R-:W-:-:S03]  /*05d0*/  IMAD.MOV.U32 R3, RZ, RZ, 0x0 ;  /* 0x00000000ff037424 */ /* 0x000fc600078e00ff */
[----:B------:R-:W-:-:S13]  /*05e0*/  ISETP.GT.AND P0, PT, R236, R52, PT ;  /* 0x00000034ec00720c */ /* 0x000fda0003f04270 */
[----:B-12---:R-:W-:Y:S05]  /*05f0*/  @!P0 RET.REL.NODEC R2 `(_ZN5flash24flash_fwd_splitkv_kernelI23Flash_fwd_kernel_traitsILi256ELi64ELi64ELi4ELb0ELb0EN7cutlass6half_tE19Flash_kernel_traitsILi256ELi64ELi64ELi4ES3_EELb0ELb1ELb0ELb0ELb0ELb0ELb1ELb1EEEvNS_16Flash_fwd_paramsE) ;  /* 0xfffffff802808950 */ /* 0x006fea0003c3ffff */
[----:B------:R-:W2:Y:S04]  /*0600*/  LD.E R0, desc[UR6][R10.64+0xb8] ;  /* 0x0000b8060a007980 */ /* 0x000ea8000c101900 */
[----:B------:R-:W3:Y:S04]  /*0610*/  LD.E R6, desc[UR6][R10.64+0x184] ;  /* 0x000184060a067980 */ /* 0x000ee8000c101900 */
[----:B------:R-:W4:Y:S01]  /*0620*/  LD.E R5, desc[UR6][R10.64+0x188] ;  /* 0x000188060a057980 */ /* 0x000f22000c101900 */
[----:B------:R-:W-:Y:S01]  /*0630*/  IABS R3, R4 ;  /* 0x0000000400037213 */ /* 0x000fe20000000000 */
[----:B------:R-:W1:Y:S03]  /*0640*/  S2R R45, SR_TID.X ;  /* 0x00000000002d7919 */ /* 0x000e660000002100 */
[----:B------:R-:W5:Y:S08]  /*0650*/  I2F.RP R12, R3 ;  /* 0x00000003000c7306 */ /* 0x000f700000209400 */
[----:B-----5:R-:W5:Y:S02]  /*0660*/  MUFU.RCP R12, R12 ;  /* 0x0000000c000c7308 */ /* 0x020f640000001000 */
[----:B-----5:R-:W-:-:S06]  /*0670*/  VIADD R12, R12, 0xffffffe ;  /* 0x0ffffffe0c0c7836 */ /* 0x020fcc0000000000 */
[----:B------:R-:W5:Y:S02]  /*0680*/  F2I.FTZ.U32.TRUNC.NTZ R13, R12 ;  /* 0x0000000c000d7305 */ /* 0x000f64000021f000 */
[----:B-----5:R-:W-:Y:S02]  /*0690*/  IMAD.MOV R8, RZ, RZ, -R13 ;  /* 0x000000ffff087224 */ /* 0x020fe400078e0a0d */
        /* <DEDUP_REMOVED lines=20> */
[----:B------:R-:W-:Y:S01]  /*07e0*/  VIADD R0, R53, 0x3f ;  /* 0x0000003f35007836 */ /* 0x000fe20000000000 */
[----:B------:R-:W-:-:S04]  /*07f0*/  IADD3 R3, -R236, 0x7f, R52 ;  /* 0x0000007fec037810 */ /* 0x000fc80007ffe134 */
[----:B----4-:R-:W-:-:S07]  /*0800*/  IADD3 R3, R5, R3, R53 ;  /* 0x0000000305037210 */ /* 0x010fce0007ffe035 */
[----:B------:R-:W-:-:S04]  /*0810*/  @P2 VIADD R8, R8, 0x1 ;  /* 0x0000000108082836 */ /* 0x000fc80000000000 */
[----:B------:R-:W-:Y:S01]  /*0820*/  IMAD.MOV.U32 R2, RZ, RZ, R8 ;  /* 0x000000ffff027224 */ /* 0x000fe200078e0008 */
[----:B------:R-:W-:-:S03]  /*0830*/  IADD3 R8, R53, R52, -R236 ;  /* 0x0000003435087210 */ /* 0x000fc60007ffe8ec */
[----:B------:R-:W-:Y:S01]  /*0840*/  @!P0 IMAD.MOV R2, RZ, RZ, -R2 ;  /* 0x000000ffff028224 */ /* 0x000fe200078e0a02 */
[----:B------:R-:W-:Y:S01]  /*0850*/  @!P1 LOP3.LUT R2, RZ, R4, RZ, 0x33, !PT ;  /* 0x00000004ff029212 */ /* 0x000fe200078e33ff */
[----:B---3--:R-:W-:Y:S01]  /*0860*/  IMAD.IADD R6, R8, 0x1, -R6 ;  /* 0x0000000108067824 */ /* 0x008fe200078e0a06 */
[----:B------:R-:W-:-:S03]  /*0870*/  SHF.R.S32.HI R4, RZ, 0x1f, R0 ;  /* 0x0000001fff047819 */ /* 0x000fc60000011400 */
[----:B------:R-:W-:Y:S01]  /*0880*/  IMAD R231, R2, UR8, RZ ;  /* 0x0000000802e77c24 */ /* 0x000fe2000f8e02ff */
[----:B------:R-:W-:Y:S02]  /*0890*/  LEA.HI R4, R4, R0, RZ, 0x6 ;  /* 0x0000000004047211 */ /* 0x000fe400078f30ff */
[----:B------:R-:W-:Y:S02]  /*08a0*/  SHF.R.S32.HI R5, RZ, 0x1f, R6 ;  /* 0x0000001fff057819 */ /* 0x000fe40000011406 */
[----:B------:R-:W-:Y:S02]  /*08b0*/  SHF.R.S32.HI R0, RZ, 0x1f, R3 ;  /* 0x0000001fff007819 */ /* 0x000fe40000011403 */
[----:B------:R-:W-:Y:S02]  /*08c0*/  SHF.R.S32.HI R4, RZ, 0x6, R4 ;  /* 0x00000006ff047819 */ /* 0x000fe40000011404 */
[----:B------:R-:W-:Y:S02]  /*08d0*/  LEA.HI R5, R5, R6, RZ, 0x6 ;  /* 0x0000000605057211 */ /* 0x000fe400078f30ff */
[----:B------:R-:W-:-:S02]  /*08e0*/  LEA.HI R0, R0, R3, RZ, 0x6 ;  /* 0x0000000300007211 */ /* 0x000fc400078f30ff */
[C---:B------:R-:W-:Y:S02]  /*08f0*/  VIADDMNMX R4, R231.reuse, R2, R4, PT ;  /* 0x00000002e7047246 */ /* 0x040fe40003800104 */
[----:B------:R-:W-:Y:S02]  /*0900*/  SHF.R.S32.HI R5, RZ, 0x6, R5 ;  /* 0x00000006ff057819 */ /* 0x000fe40000011405 */
[----:B------:R-:W-:Y:S02]  /*0910*/  SHF.R.S32.HI R0, RZ, 0x6, R0 ;  /* 0x00000006ff007819 */ /* 0x000fe40000011400 */
[----:B------:R-:W-:Y:S02]  /*0920*/  VIMNMX R231, R231, R5, !PT ;  /* 0x00000005e7e77248 */ /* 0x000fe40007fe0100 */
[----:B------:R-:W-:-:S04]  /*0930*/  VIMNMX R165, R4, R0, PT ;  /* 0x0000000004a57248 */ /* 0x000fc80003fe0100 */
[----:B------:R-:W-:-:S13]  /*0940*/  ISETP.GE.AND P0, PT, R231, R165, PT ;  /* 0x000000a5e700720c */ /* 0x000fda0003f06270 */
[----:B-1----:R-:W-:Y:S05]  /*0950*/  @!P0 BRA `(.L_x_3295) ;  /* 0x0000000800908947 */ /* 0x002fea0003800000 */
[----:B------:R-:W2:Y:S04]  /*0960*/  LD.E.64 R2, desc[UR6][R10.64+0xb0] ;  /* 0x0000b0060a027980 */ /* 0x000ea8000c101b00 */
[----:B------:R-:W3:Y:S04]  /*0970*/  LD.E R4, desc[UR6][R10.64+0x60] ;  /* 0x000060060a047980 */ /* 0x000ee8000c101900 */
[----:B------:R-:W4:Y:S04]  /*0980*/  LD.E R0, desc[UR6][R10.64+0xcc] ;  /* 0x0000cc060a007980 */ /* 0x000f28000c101900 */
[----:B------:R-:W4:Y:S04]  /*0990*/  LD.E.64 R6, desc[UR6][R10.64+0x78] ;  /* 0x000078060a067980 */ /* 0x000f28000c101b00 */
[----:B------:R-:W4:Y:S04]  /*09a0*/  LD.E.64 R12, desc[UR6][R10.64+0xa8] ;  /* 0x0000a8060a0c7980 */ /* 0x000f28000c101b00 */
[----:B------:R1:W5:Y:S01]  /*09b0*/  LD.E R10, desc[UR6][R10.64+0xc0] ;  /* 0x0000c0060a0a7980 */ /* 0x000362000c101900 */
[----:B------:R-:W-:Y:S01]  /*09c0*/  SHF.R.S32.HI R8, RZ, 0x1f, R45 ;  /* 0x0000001fff087819 */ /* 0x000fe2000001142d */
[----:B------:R-:W-:Y:S03]  /*09d0*/  BSSY B0, `(.L_x_3296) ;  /* 0x000002c000007945 */ /* 0x000fe60003800000 */
[----:B------:R-:W-:-:S04]  /*09e0*/  LEA.HI R8, R8, R45, RZ, 0x4 ;  /* 0x0000002d08087211 */ /* 0x000fc800078f20ff */
        /* <DEDUP_REMOVED lines=13> */
[----:B------:R-:W-:Y:S02]  /*0ac0*/  SHF.R.S32.HI R5, RZ, 0x1f, R3 ;  /* 0x0000001fff057819 */ /* 0x000fe40000011403 */
[----:B------:R-:W-:-:S02]  /*0ad0*/  ISETP.GE.AND P2, PT, R8, R52, PT ;  /* 0x000000340800720c */ /* 0x000fc40003f46270 */
[----:B------:R-:W-:Y:S02]  /*0ae0*/  IADD3 R2, P0, R0, R16, RZ ;  /* 0x0000001000027210 */ /* 0x000fe40007f1e0ff */
[----:B------:R-:W-:Y:S02]  /*0af0*/  ISETP.GE.AND P5, PT, R4, R52, PT ;  /* 0x000000340400720c */ /* 0x000fe40003fa6270 */
[----:B------:R-:W-:Y:S02]  /*0b00*/  LEA.HI.X.SX32 R0, R0, R17, 0x1, P0 ;  /* 0x0000001100007211 */ /* 0x000fe400000f0eff */
[C---:B------:R-:W-:Y:S02]  /*0b10*/  LEA R6, P1, R2.reuse, R6, 0x2 ;  /* 0x0000000602067211 */ /* 0x040fe400078210ff */
[----:B------:R-:W-:Y:S02]  /*0b20*/  IADD3 R3, P0, R3, R8, RZ ;  /* 0x0000000803037210 */ /* 0x000fe40007f1e0ff */
[----:B------:R-:W-:Y:S01]  /*0b30*/  LEA.HI.X R7, R2, R7, R0, 0x2, P1 ;  /* 0x0000000702077211 */ /* 0x000fe200008f1400 */
[C---:B------:R-:W-:Y:S01]  /*0b40*/  VIADD R2, R8.reuse, 0x10 ;  /* 0x0000001008027836 */ /* 0x040fe20000000000 */
[C---:B------:R-:W-:Y:S01]  /*0b50*/  LEA.HI.X.SX32 R5, R8.reuse, R5, 0x1, P0 ;  /* 0x0000000508057211 */ /* 0x040fe200000f0eff */
[----:B------:R-:W-:Y:S01]  /*0b60*/  VIADD R0, R8, 0x18 ;  /* 0x0000001808007836 */ /* 0x000fe20000000000 */
[----:B------:R-:W-:-:S02]  /*0b70*/  LEA R12, P1, R3, R12, 0x2 ;  /* 0x0000000c030c7211 */ /* 0x000fc400078210ff */
[-C--:B------:R-:W-:Y:S01]  /*0b80*/  ISETP.GE.OR P4, PT, R4, R52.reuse, P6 ;  /* 0x000000340400720c */ /* 0x080fe20003786670 */
[----:B------:R-:W-:Y:S01]  /*0b90*/  VIADD R4, R14, 0x40 ;  /* 0x000000400e047836 */ /* 0x000fe20000000000 */
[CC--:B------:R-:W-:Y:S02]  /*0ba0*/  ISETP.GE.AND P0, PT, R2.reuse, R52.reuse, PT ;  /* 0x000000340200720c */ /* 0x0c0fe40003f06270 */
[-C--:B------:R-:W-:Y:S01]  /*0bb0*/  ISETP.GE.OR P3, PT, R2, R52.reuse, P6 ;  /* 0x000000340200720c */ /* 0x080fe20003766670 */
[C---:B------:R-:W-:Y:S01]  /*0bc0*/  VIADD R2, R14.reuse, 0xc0 ;  /* 0x000000c00e027836 */ /* 0x040fe20000000000 */
[----:B------:R-:W-:Y:S01]  /*0bd0*/  LEA.HI.X R13, R3, R13, R5, 0x2, P1 ;  /* 0x0000000d030d7211 */ /* 0x000fe200008f1405 */
[----:B------:R-:W-:Y:S01]  /*0be0*/  VIADD R3, R14, 0x80 ;  /* 0x000000800e037836 */ /* 0x000fe20000000000 */
[----:B------:R-:W-:Y:S01]  /*0bf0*/  ISETP.GE.AND P1, PT, R0, R52, PT ;  /* 0x000000340000720c */ /* 0x000fe20003f26270 */
[----:B-1----:R-:W-:-:S12]  /*0c00*/  @P2 BRA `(.L_x_3297) ;  /* 0x0000000000202947 */ /* 0x002fd80003800000 */
        /* <DEDUP_REMOVED lines=8> */
.L_x_3297:
[----:B------:R-:W-:Y:S05]  /*0c90*/  BSYNC B0 ;  /* 0x0000000000007941 */ /* 0x000fea0003800000 */
.L_x_3296:
        /* <DEDUP_REMOVED lines=12> */
.L_x_3299:
[----:B------:R-:W-:Y:S05]  /*0d60*/  BSYNC B0 ;  /* 0x0000000000007941 */ /* 0x000fea0003800000 */
.L_x_3298:
        /* <DEDUP_REMOVED lines=12> */
.L_x_3301:
[----:B------:R-:W-:Y:S05]  /*0e30*/  BSYNC B0 ;  /* 0x0000000000007941 */ /* 0x000fea0003800000 */
.L_x_3300:
        /* <DEDUP_REMOVED lines=12> */
.L_x_3303:
[----:B------:R-:W-:Y:S05]  /*0f00*/  BSYNC B0 ;  /* 0x0000000000007941 */ /* 0x000fea0003800000 */
.L_x_3302:
        /* <DEDUP_REMOVED lines=11> */
.L_x_3305:
[----:B------:R-:W-:Y:S05]  /*0fc0*/  BSYNC B0 ;  /* 0x0000000000007941 */ /* 0x000fea0003800000 */
.L_x_3304:
        /* <DEDUP_REMOVED lines=12> */
.L_x_3307:
[----:B------:R-:W-:Y:S05]  /*1090*/  BSYNC B0 ;  /* 0x0000000000007941 */ /* 0x000fea0003800000 */
.L_x_3306:
        /* <DEDUP_REMOVED lines=11> */
.L_x_3309:
[----:B------:R-:W-:Y:S05]  /*1150*/  BSYNC B0 ;  /* 0x0000000000007941 */ /* 0x000fea0003800000 */
.L_x_3308:
        /* <DEDUP_REMOVED lines=12> */
.L_x_3311:
[----:B------:R-:W-:Y:S05]  /*1220*/  BSYNC B0 ;  /* 0x0000000000007941 */ /* 0x000fea0003800000 */
.L_x_3310:
[-C--:B------:R-:W-:Y:S01]  /*1230*/  ISETP.GE.OR P0, PT, R5, R52.reuse, P6 ;  /* 0x000000340500720c */ /* 0x080fe20003706670 */
[----:B------:R-:W-:Y:S01]  /*1240*/  @!P5 ST.E desc[UR6][R12.64], R9 ;  /* 0x000000090c00d985 */ /* 0x000fe2000c101906 */
[-C--:B------:R-:W-:Y:S01]  /*1250*/  ISETP.GE.OR P5, PT, R0, R52.reuse, P6 ;  /* 0x000000340000720c */ /* 0x080fe200037a6670 */
[----:B------:R-:W-:Y:S01]  /*1260*/  @!P4 IMAD.MOV.U32 R0, RZ, RZ, -0x800000 ;  /* 0xff800000ff00c424 */ /* 0x000fe200078e00ff */
[----:B------:R-:W-:Y:S01]  /*1270*/  ISETP.GE.OR P6, PT, R8, R52, P6 ;  /* 0x000000340800720c */ /* 0x000fe200037c6670 */
[----:B------:R-:W-:Y:S01]  /*1280*/  @!P1 IMAD.MOV.U32 R3, RZ, RZ, -0x800000 ;  /* 0xff800000ff039424 */ /* 0x000fe200078e00ff */
[----:B------:R-:W-:Y:S01]  /*1290*/  @!P2 MOV R4, 0xff800000 ;  /* 0xff8000000004a802 */ /* 0x000fe20000000f00 */
[----:B------:R-:W-:Y:S01]  /*12a0*/  @!P3 IMAD.MOV.U32 R5, RZ, RZ, -0x800000 ;  /* 0xff800000ff05b424 */ /* 0x000fe200078e00ff */
[----:B------:R2:W-:Y:S04]  /*12b0*/  @!P4 ST.E desc[UR6][R12.64+0x20], R0 ;  /* 0x000020000c00c985 */ /* 0x0005e8000c101906 */
[----:B------:R3:W-:Y:S01]  /*12c0*/  @!P1 ST.E desc[UR6][R12.64+0x80], R3 ;  /* 0x000080030c009985 */ /* 0x0007e2000c101906 */
[----:B------:R-:W-:-:S03]  /*12d0*/  @!P0 MOV R2, 0xff800000 ;  /* 0xff80000000028802 */ /* 0x000fc60000000f00 */
[----:B------:R-:W-:Y:S04]  /*12e0*/  @!P3 ST.E desc[UR6][R12.64+0x40], R5 ;  /* 0x000040050c00b985 */ /* 0x000fe8000c101906 */
[----:B------:R4:W-:Y:S04]  /*12f0*/  @!P0 ST.E desc[UR6][R12.64+0xa0], R2 ;  /* 0x0000a0020c008985 */ /* 0x0009e8000c101906 */
[----:B------:R-:W-:Y:S01]  /*1300*/  @!P2 ST.E desc[UR6][R12.64+0x60], R4 ;  /* 0x000060040c00a985 */ /* 0x000fe2000c101906 */
[----:B--2---:R-:W-:Y:S02]  /*1310*/  @!P5 IMAD.MOV.U32 R0, RZ, RZ, -0x800000 ;  /* 0xff800000ff00d424 */ /* 0x004fe400078e00ff */
[----:B---3--:R-:W-:-:S03]  /*1320*/  IMAD.MOV.U32 R3, RZ, RZ, 0x0 ;  /* 0x00000000ff037424 */ /* 0x008fc600078e00ff */
[----:B------:R1:W-:Y:S01]  /*1330*/  @!P5 ST.E desc[UR6][R12.64+0xc0], R0 ;  /* 0x0000c0000c00d985 */ /* 0x0003e2000c101906 */
[----:B----4-:R-:W-:-:S04]  /*1340*/  MOV R2, R234 ;  /* 0x000000ea00027202 */ /* 0x010fc80000000f00 */
[----:B-1---5:R-:W-:Y:S05]  /*1350*/  @P6 RET.REL.NODEC R2 `(_ZN5flash24flash_fwd_splitkv_kernelI23Flash_fwd_kernel_traitsILi256ELi64ELi64ELi4ELb0ELb0EN7cutlass6half_tE19Flash_kernel_traitsILi256ELi64ELi64ELi4ES3_EELb0ELb1ELb0ELb0ELb0ELb0ELb1ELb1EEEvNS_16Flash_fwd_paramsE) ;  /* 0xffffffec02286950 */ /* 0x022fea0003c3ffff */
[----:B------:R-:W-:Y:S02]  /*1360*/  MOV R0, 0xff800000 ;  /* 0xff80000000007802 */ /* 0x000fe40000000f00 */
[----:B------:R-:W-:-:S03]  /*1370*/  MOV R235, 0x0 ;  /* 0x0000000000eb7802 */ /* 0x000fc60000000f00 */
[----:B------:R1:W-:Y:S02]  /*1380*/  ST.E desc[UR6][R12.64+0xe0], R0 ;  /* 0x0000e0000c007985 */ /* 0x0003e4000c101906 */
[----:B-1----:R-:W-:Y:S05]  /*1390*/  RET.REL.NODEC R234 `(_ZN5flash24flash_fwd_splitkv_kernelI23Flash_fwd_kernel_traitsILi256ELi64ELi64ELi4ELb0ELb0EN7cutlass6half_tE19Flash_kernel_traitsILi256ELi64ELi64ELi4ES3_EELb0ELb1ELb0ELb0ELb0ELb0ELb1ELb1EEEvNS_16Flash_fwd_paramsE) ;  /* 0xffffffecea187950 */ /* 0x002fea0003c3ffff */
.L_x_3295:
        /* <DEDUP_REMOVED lines=28> */
[----:B-----5:R-:W4:Y:S01]  /*1560*/  LD.E.64 R14, desc[UR6][R10.64+0x20] ;  /* 0x000020060a0e7980 */ /* 0x020f22000c101b00 */
        /* <DEDUP_REMOVED lines=8> */
[----:B--2---:R-:W-:-:S06]  /*15f0*/  IADD3 R12, R12, 0xffffffe, RZ ;  /* 0x0ffffffe0c0c7810 */ /* 0x004fcc0007ffe0ff */
[----:B------:R-:W2:Y:S01]  /*1600*/  F2I.FTZ.U32.TRUNC.NTZ R13, R12 ;  /* 0x0000000c000d7305 */ /* 0x000ea2000021f000 */
[----:B------:R-:W-:Y:S02]  /*1610*/  IABS R0, R9 ;  /* 0x0000000900007213 */ /* 0x000fe40000000000 */
[----:B--2---:R-:W-:Y:S01]  /*1620*/  IADD3 R6, RZ, -R13, RZ ;  /* 0x8000000dff067210 */ /* 0x004fe20007ffe0ff */
[----:B------:R-:W-:-:S04]  /*1630*/  IMAD.MOV.U32 R12, RZ, RZ, RZ ;  /* 0x000000ffff0c7224 */ /* 0x000fc800078e00ff */
[----:B------:R-:W-:-:S04]  /*1640*/  IMAD R6, R6, R5, RZ ;  /* 0x0000000506067224 */ /* 0x000fc800078e02ff */
[----:B------:R-:W-:Y:S01]  /*1650*/  IMAD.HI.U32 R6, R13, R6, R12 ;  /* 0x000000060d067227 */ /* 0x000fe200078e000c */
[----:B------:R-:W-:-:S05]  /*1660*/  IADD3 R0, RZ, -R0, RZ ;  /* 0x80000000ff007210 */ /* 0x000fca0007ffe0ff */
        /* <DEDUP_REMOVED lines=14> */
[----:B------:R-:W2:Y:S04]  /*1750*/  LD.E R3, desc[UR6][R12.64] ;  /* 0x000000060c037980 */ /* 0x000ea8000c101900 */
[----:B------:R-:W4:Y:S01]  /*1760*/  LD.E.64 R12, desc[UR6][R10.64+0x28] ;  /* 0x000028060a0c7980 */ /* 0x000f22000c101b00 */
[----:B---3--:R-:W-:-:S04]  /*1770*/  IABS R6, R4 ;  /* 0x0000000400067213 */ /* 0x008fc80000000000 */
[----:B------:R-:W3:Y:S08]  /*1780*/  I2F.RP R0, R6 ;  /* 0x0000000600007306 */ /* 0x000ef00000209400 */
[----:B---3--:R-:W3:Y:S02]  /*1790*/  MUFU.RCP R0, R0 ;  /* 0x0000000000007308 */ /* 0x008ee40000001000 */
[----:B---3--:R-:W-:-:S06]  /*17a0*/  IADD3 R0, R0, 0xffffffe, RZ ;  /* 0x0ffffffe00007810 */ /* 0x008fcc0007ffe0ff */
[----:B------:R-:W3:Y:S01]  /*17b0*/  F2I.FTZ.U32.TRUNC.NTZ R23, R0 ;  /* 0x0000000000177305 */ /* 0x000ee2000021f000 */
[----:B------:R-:W-:Y:S02]  /*17c0*/  MOV R22, RZ ;  /* 0x000000ff00167202 */ /* 0x000fe40000000f00 */
[----:B------:R-:W-:Y:S01]  /*17d0*/  IABS R5, R237 ;  /* 0x000000ed00057213 */ /* 0x000fe20000000000 */
        /* <DEDUP_REMOVED lines=19> */
[----:B------:R-:W-:Y:S02]  /*1910*/  @!P1 LOP3.LUT R16, RZ, R4, RZ, 0x33, !PT ;  /* 0x00000004ff109212 */ /* 0x000fe400078e33ff */
[----:B--2---:R-:W-:Y:S01]  /*1920*/  SHF.R.S32.HI R0, RZ, 0x1f, R3 ;  /* 0x0000001fff007819 */ /* 0x004fe20000011403 */
[----:B----4-:R-:W-:-:S04]  /*1930*/  IMAD R5, R15, R3, RZ ;  /* 0x000000030f057224 */ /* 0x010fc800078e02ff */
[C---:B------:R-:W-:Y:S02]  /*1940*/  IMAD R5, R14.reuse, R0, R5 ;  /* 0x000000000e057224 */ /* 0x040fe400078e0205 */
[----:B------:R-:W-:-:S05]  /*1950*/  IMAD.WIDE.U32 R14, R14, R3, RZ ;  /* 0x000000030e0e7225 */ /* 0x000fca00078e00ff */
[----:B------:R-:W-:Y:S01]  /*1960*/  IADD3 R15, R15, R5, RZ ;  /* 0x000000050f0f7210 */ /* 0x000fe20007ffe0ff */
[----:B------:R-:W-:-:S04]  /*1970*/  IMAD R5, R49, R9, RZ ;  /* 0x0000000931057224 */ /* 0x000fc800078e02ff */
[----:B------:R-:W-:Y:S02]  /*1980*/  IMAD R5, R48, R8, R5 ;  /* 0x0000000830057224 */ /* 0x000fe400078e0205 */
[----:B------:R-:W-:-:S04]  /*1990*/  IMAD.WIDE.U32 R14, R9, R48, R14 ;  /* 0x00000030090e7225 */ /* 0x000fc800078e000e */
[----:B------:R-:W-:Y:S01]  /*19a0*/  IMAD R4, R13, R3, RZ ;  /* 0x000000030d047224 */ /* 0x000fe200078e02ff */
[----:B------:R-:W-:Y:S01]  /*19b0*/  IADD3 R13, R15, R5, RZ ;  /* 0x000000050f0d7210 */ /* 0x000fe20007ffe0ff */
[----:B------:R-:W-:Y:S01]  /*19c0*/  IMAD R5, R19, R16, RZ ;  /* 0x0000001013057224 */ /* 0x000fe200078e02ff */
[----:B------:R-:W-:Y:S01]  /*19d0*/  SHF.R.S32.HI R15, RZ, 0x1f, R16 ;  /* 0x0000001fff0f7819 */ /* 0x000fe20000011410 */
[----:B------:R-:W-:-:S04]  /*19e0*/  IMAD.WIDE.U32 R22, R12, R3, RZ ;  /* 0x000000030c167225 */ /* 0x000fc800078e00ff */
[----:B------:R-:W-:Y:S02]  /*19f0*/  IMAD R4, R12, R0, R4 ;  /* 0x000000000c047224 */ /* 0x000fe400078e0204 */
[----:B------:R-:W-:Y:S02]  /*1a00*/  IMAD.MOV.U32 R12, RZ, RZ, R14 ;  /* 0x000000ffff0c7224 */ /* 0x000fe400078e000e */
[----:B------:R-:W-:Y:S02]  /*1a10*/  IMAD R5, R18, R15, R5 ;  /* 0x0000000f12057224 */ /* 0x000fe400078e0205 */
[----:B------:R-:W-:Y:S01]  /*1a20*/  IMAD.WIDE.U32 R18, R16, R18, R12 ;  /* 0x0000001210127225 */ /* 0x000fe200078e000c */
[----:B------:R-:W-:-:S03]  /*1a30*/  MOV R13, R22 ;  /* 0x00000016000d7202 */ /* 0x000fc60000000f00 */
[----:B------:R-:W-:Y:S01]  /*1a40*/  IMAD.IADD R17, R23, 0x1, R4 ;  /* 0x0000000117117824 */ /* 0x000fe200078e0204 */
[----:B------:R-:W-:Y:S01]  /*1a50*/  IADD3 R0, R19, R5, RZ ;  /* 0x0000000513007210 */ /* 0x000fe20007ffe0ff */
[----:B------:R-:W-:Y:S01]  /*1a60*/  IMAD.MOV.U32 R3, RZ, RZ, R18 ;  /* 0x000000ffff037224 */ /* 0x000fe200078e0012 */
[----:B-1----:R-:W-:Y:S05]  /*1a70*/  BRA `(.L_x_3314) ;  /* 0x0000000400487947 */ /* 0x002fea0003800000 */
.L_x_3313:
        /* <DEDUP_REMOVED lines=8> */
[----:B------:R-:W-:-:S02]  /*1b00*/  MOV R12, RZ ;  /* 0x000000ff000c7202 */ /* 0x000fc40000000f00 */
[----:B------:R-:W-:Y:S02]  /*1b10*/  IABS R8, R237 ;  /* 0x000000ed00087213 */ /* 0x000fe40000000000 */
[----:B------:R-:W-:Y:S02]  /*1b20*/  @!P3 SHF.R.S32.HI R6, RZ, 0x1f, R15 ;  /* 0x0000001fff06b819 */ /* 0x000fe4000001140f */
[----:B--2---:R-:W-:-:S04]  /*1b30*/  IABS R3, R5 ;  /* 0x0000000500037213 */ /* 0x004fc80000000000 */
[----:B------:R-:W2:Y:S08]  /*1b40*/  I2F.RP R0, R3 ;  /* 0x0000000300007306 */ /* 0x000eb00000209400 */
[----:B--2---:R-:W2:Y:S02]  /*1b50*/  MUFU.RCP R0, R0 ;  /* 0x0000000000007308 */ /* 0x004ea40000001000 */
[----:B--2---:R-:W-:-:S06]  /*1b60*/  IADD3 R0, R0, 0xffffffe, RZ ;  /* 0x0ffffffe00007810 */ /* 0x004fcc0007ffe0ff */
[----:B------:R-:W2:Y:S02]  /*1b70*/  F2I.FTZ.U32.TRUNC.NTZ R13, R0 ;  /* 0x00000000000d7305 */ /* 0x000ea4000021f000 */
[----:B--2---:R-:W-:-:S04]  /*1b80*/  IMAD.MOV R0, RZ, RZ, -R13 ;  /* 0x000000ffff007224 */ /* 0x004fc800078e0a0d */
[----:B------:R-:W-:Y:S01]  /*1b90*/  IMAD R4, R0, R3, RZ ;  /* 0x0000000300047224 */ /* 0x000fe200078e02ff */
[----:B------:R-:W-:-:S03]  /*1ba0*/  IABS R0, R5 ;  /* 0x0000000500007213 */ /* 0x000fc60000000000 */
[----:B------:R-:W-:-:S04]  /*1bb0*/  IMAD.HI.U32 R4, R13, R4, R12 ;  /* 0x000000040d047227 */ /* 0x000fc800078e000c */
[----:B------:R-:W-:Y:S02]  /*1bc0*/  IMAD.MOV R0, RZ, RZ, -R0 ;  /* 0x000000ffff007224 */ /* 0x000fe400078e0a00 */
[----:B------:R-:W-:-:S04]  /*1bd0*/  IMAD.HI.U32 R4, R4, R8, RZ ;  /* 0x0000000804047227 */ /* 0x000fc800078e00ff */
[-C--:B---3--:R-:W-:Y:S02]  /*1be0*/  @!P3 IMAD R2, R49, R15.reuse, RZ ;  /* 0x0000000f3102b224 */ /* 0x088fe400078e02ff */
[----:B------:R-:W-:Y:S01]  /*1bf0*/  IMAD R0, R4, R0, R8 ;  /* 0x0000000004007224 */ /* 0x000fe200078e0208 */
[----:B------:R-:W-:Y:S01]  /*1c00*/  @P3 IADD3 R8, R15, R16, RZ ;  /* 0x000000100f083210 */ /* 0x000fe20007ffe0ff */
[----:B------:R-:W-:-:S04]  /*1c10*/  @!P3 IMAD.WIDE.U32 R30, R48, R15, RZ ;  /* 0x0000000f301eb225 */ /* 0x000fc800078e00ff */
[----:B------:R-:W-:Y:S01]  /*1c20*/  @!P3 IMAD R2, R6, R48, R2 ;  /* 0x000000300602b224 */ /* 0x000fe200078e0202 */
[----:B------:R-:W-:Y:S01]  /*1c30*/  ISETP.GT.U32.AND P0, PT, R3, R0, PT ;  /* 0x000000000300720c */ /* 0x000fe20003f04070 */
[-C--:B------:R-:W-:Y:S01]  /*1c40*/  @P3 IMAD R12, R49, R8.reuse, RZ ;  /* 0x00000008310c3224 */ /* 0x080fe200078e02ff */
[----:B-----5:R-:W-:Y:S01]  /*1c50*/  @!P3 SHF.R.S32.HI R6, RZ, 0x1f, R14 ;  /* 0x0000001fff06b819 */ /* 0x020fe2000001140e */
[----:B------:R-:W-:Y:S01]  /*1c60*/  @P3 IMAD.WIDE.U32 R26, R48, R8, RZ ;  /* 0x00000008301a3225 */ /* 0x000fe200078e00ff */
[----:B------:R-:W-:-:S03]  /*1c70*/  @!P3 MOV R8, R30 ;  /* 0x0000001e0008b202 */ /* 0x000fc60000000f00 */
[----:B------:R-:W-:Y:S02]  /*1c80*/  @!P3 IMAD.IADD R9, R31, 0x1, R2 ;  /* 0x000000011f09b824 */ /* 0x000fe400078e0202 */
[-C--:B----4-:R-:W-:Y:S02]  /*1c90*/  @!P3 IMAD R2, R25, R14.reuse, RZ ;  /* 0x0000000e1902b224 */ /* 0x090fe400078e02ff */
[----:B------:R-:W-:Y:S01]  /*1ca0*/  @!P3 IMAD.WIDE.U32 R8, R24, R14, R8 ;  /* 0x0000000e1808b225 */ /* 0x000fe200078e0008 */
[----:B------:R-:W-:-:S03]  /*1cb0*/  @P3 MOV R13, R26 ;  /* 0x0000001a000d3202 */ /* 0x000fc60000000f00 */
[----:B------:R-:W-:Y:S02]  /*1cc0*/  @!P3 IMAD R2, R24, R6, R2 ;  /* 0x000000061802b224 */ /* 0x000fe400078e0202 */
[----:B------:R-:W-:Y:S02]  /*1cd0*/  @P3 IMAD.IADD R12, R27, 0x1, R12 ;  /* 0x000000011b0c3824 */ /* 0x000fe400078e020c */
[----:B------:R-:W-:Y:S01]  /*1ce0*/  @!P3 IMAD.MOV.U32 R13, RZ, RZ, R8 ;  /* 0x000000ffff0db224 */ /* 0x000fe200078e0008 */
[----:B------:R-:W-:Y:S01]  /*1cf0*/  @!P3 IADD3 R12, R9, R2, RZ ;  /* 0x00000002090cb210 */ /* 0x000fe20007ffe0ff */
[----:B------:R-:W-:-:S03]  /*1d00*/  @!P0 IMAD.IADD R0, R0, 0x1, -R3 ;  /* 0x0000000100008824 */ /* 0x000fc600078e0a03 */
[-C--:B------:R-:W-:Y:S02]  /*1d10*/  LOP3.LUT R13, R13, R12.reuse, RZ, 0x3c, !PT ;  /* 0x0000000c0d0d7212 */ /* 0x080fe400078e3cff */
[----:B------:R-:W-:Y:S02]  /*1d20*/  ISETP.GE.U32.AND P2, PT, R0, R3, PT ;  /* 0x000000030000720c */ /* 0x000fe40003f46070 */
[----:B------:R-:W-:Y:S02]  /*1d30*/  LOP3.LUT R3, R237, R5, RZ, 0x3c, !PT ;  /* 0x00000005ed037212 */ /* 0x000fe400078e3cff */
[----:B------:R-:W-:Y:S02]  /*1d40*/  LOP3.LUT R12, R13, R12, RZ, 0x3c, !PT ;  /* 0x0000000c0d0c7212 */ /* 0x000fe400078e3cff */
[----:B------:R-:W-:Y:S02]  /*1d50*/  ISETP.GE.AND P1, PT, R3, RZ, PT ;  /* 0x000000ff0300720c */ /* 0x000fe40003f26270 */
[----:B------:R-:W-:-:S02]  /*1d60*/  @!P0 IADD3 R4, R4, 0x1, RZ ;  /* 0x0000000104048810 */ /* 0x000fc40007ffe0ff */
[----:B------:R-:W-:Y:S02]  /*1d70*/  LEA R2, R165, 0xffffffc0, 0x6 ;  /* 0xffffffc0a5027811 */ /* 0x000fe400078e30ff */
[----:B------:R-:W-:Y:S02]  /*1d80*/  LOP3.LUT R13, R13, R12, RZ, 0x3c, !PT ;  /* 0x0000000c0d0d7212 */ /* 0x000fe400078e3cff */
[----:B------:R-:W-:Y:S01]  /*1d90*/  ISETP.NE.AND P0, PT, R5, RZ, PT ;  /* 0x000000ff0500720c */ /* 0x000fe20003f05270 */
[----:B------:R-:W-:Y:S01]  /*1da0*/  @!P3 IMAD R6, R47, R15, RZ ;  /* 0x0000000f2f06b224 */ /* 0x000fe200078e02ff */
[----:B------:R-:W-:Y:S01]  /*1db0*/  @!P3 SHF.R.S32.HI R0, RZ, 0x1f, R15 ;  /* 0x0000001fff00b819 */ /* 0x000fe2000001140f */
[----:B------:R-:W-:Y:S01]  /*1dc0*/  IMAD.WIDE.U32 R24, R48, R2, R12 ;  /* 0x0000000230187225 */ /* 0x000fe200078e000c */
[----:B------:R-:W-:-:S03]  /*1dd0*/  @P2 IADD3 R4, R4, 0x1, RZ ;  /* 0x0000000104042810 */ /* 0x000fc60007ffe0ff */
[----:B------:R-:W-:Y:S02]  /*1de0*/  @!P3 IMAD R0, R0, R46, R6 ;  /* 0x0000002e0000b224 */ /* 0x000fe400078e0206 */
[----:B------:R-:W-:Y:S01]  /*1df0*/  @!P3 IMAD.WIDE.U32 R12, R46, R15, RZ ;  /* 0x0000000f2e0cb225 */ /* 0x000fe200078e00ff */
[----:B------:R-:W-:-:S03]  /*1e00*/  SHF.R.S32.HI R8, RZ, 0x1f, R2 ;  /* 0x0000001fff087819 */ /* 0x000fc60000011402 */
[----:B------:R-:W-:Y:S01]  /*1e10*/  IMAD R9, R49, R2, RZ ;  /* 0x0000000231097224 */ /* 0x000fe200078e02ff */
[----:B------:R-:W-:Y:S01]  /*1e20*/  @!P3 IADD3 R13, R13, R0, RZ ;  /* 0x000000000d0db210 */ /* 0x000fe20007ffe0ff */
[----:B------:R-:W-:Y:S01]  /*1e30*/  @!P1 IMAD.MOV R4, RZ, RZ, -R4 ;  /* 0x000000ffff049224 */ /* 0x000fe200078e0a04 */
[----:B------:R-:W-:Y:S01]  /*1e40*/  @P3 IADD3 R15, R15, R16, RZ ;  /* 0x000000100f0f3210 */ /* 0x000fe20007ffe0ff */
[----:B------:R-:W-:Y:S01]  /*1e50*/  IMAD R9, R8, R48, R9 ;  /* 0x0000003008097224 */ /* 0x000fe200078e0209 */
[----:B------:R-:W-:Y:S01]  /*1e60*/  @!P3 SHF.R.S32.HI R0, RZ, 0x1f, R14 ;  /* 0x0000001fff00b819 */ /* 0x000fe2000001140e */
[----:B------:R-:W-:Y:S01]  /*1e70*/  @!P3 IMAD R3, R23, R14, RZ ;  /* 0x0000000e1703b224 */ /* 0x000fe200078e02ff */
[----:B------:R-:W-:Y:S01]  /*1e80*/  @!P0 LOP3.LUT R4, RZ, R5, RZ, 0x33, !PT ;  /* 0x00000005ff048212 */ /* 0x000fe200078e33ff */
[-C--:B------:R-:W-:Y:S02]  /*1e90*/  @P3 IMAD R17, R47, R15.reuse, RZ ;  /* 0x0000000f2f113224 */ /* 0x080fe400078e02ff */
[----:B------:R-:W-:Y:S01]  /*1ea0*/  @P3 IMAD.WIDE.U32 R26, R46, R15, RZ ;  /* 0x0000000f2e1a3225 */ /* 0x000fe200078e00ff */
[----:B------:R-:W-:-:S03]  /*1eb0*/  SHF.R.S32.HI R15, RZ, 0x1f, R4 ;  /* 0x0000001fff0f7819 */ /* 0x000fc60000011404 */
[----:B------:R-:W-:Y:S02]  /*1ec0*/  IMAD.IADD R25, R25, 0x1, R9 ;  /* 0x0000000119197824 */ /* 0x000fe400078e0209 */
[C---:B------:R-:W-:Y:S02]  /*1ed0*/  @!P3 IMAD R0, R22.reuse, R0, R3 ;  /* 0x000000001600b224 */ /* 0x040fe400078e0203 */
[----:B------:R-:W-:Y:S02]  /*1ee0*/  IMAD R3, R19, R4, RZ ;  /* 0x0000000413037224 */ /* 0x000fe400078e02ff */
[----:B------:R-:W-:Y:S01]  /*1ef0*/  @!P3 IMAD.WIDE.U32 R22, R22, R14, R12 ;  /* 0x0000000e1616b225 */ /* 0x000fe200078e000c */
[----:B------:R-:W-:-:S03]  /*1f00*/  @P3 IADD3 R17, R27, R17, RZ ;  /* 0x000000111b113210 */ /* 0x000fc60007ffe0ff */
[----:B------:R-:W-:Y:S01]  /*1f10*/  IMAD.WIDE.U32 R24, R18, R4, R24 ;  /* 0x0000000412187225 */ /* 0x000fe200078e0018 */
[----:B------:R-:W-:-:S03]  /*1f20*/  @P3 MOV R13, R26 ;  /* 0x0000001a000d3202 */ /* 0x000fc60000000f00 */
[----:B------:R-:W-:Y:S01]  /*1f30*/  IMAD R18, R18, R15, R3 ;  /* 0x0000000f12127224 */ /* 0x000fe200078e0203 */
[----:B------:R-:W-:Y:S01]  /*1f40*/  @!P3 MOV R13, R22 ;  /* 0x00000016000db202 */ /* 0x000fe20000000f00 */
[----:B------:R-:W-:Y:S01]  /*1f50*/  @!P3 IMAD.IADD R17, R23, 0x1, R0 ;  /* 0x000000011711b824 */ /* 0x000fe200078e0200 */
[----:B------:R-:W-:Y:S01]  /*1f60*/  MOV R3, R24 ;  /* 0x0000001800037202 */ /* 0x000fe20000000f00 */
[----:B------:R-:W-:Y:S01]  /*1f70*/  IMAD.IADD R0, R25, 0x1, R18 ;  /* 0x0000000119007824 */ /* 0x000fe200078e0212 */
[----:B------:R-:W-:Y:S02]  /*1f80*/  MOV R9, R2 ;  /* 0x0000000200097202 */ /* 0x000fe40000000f00 */
[----:B-1----:R-:W-:Y:S02]  /*1f90*/  MOV R16, R4 ;  /* 0x0000000400107202 */ /* 0x002fe40000000f00 */
.L_x_3314:
[----:B------:R-:W-:Y:S05]  /*1fa0*/  BSYNC B0 ;  /* 0x0000000000007941 */ /* 0x000fea0003800000 */
.L_x_3312:
[----:B------:R-:W-:Y:S01]  /*1fb0*/  ISETP.NE.AND P0, PT, R7, -0x1, PT ;  /* 0xffffffff0700780c */ /* 0x000fe20003f05270 */
[----:B------:R-:W2:Y:S04]  /*1fc0*/  LD.E.64 R22, desc[UR6][R10.64+0x30] ;  /* 0x000030060a167980 */ /* 0x000ea8000c101b00 */
[----:B------:R-:W3:Y:S04]  /*1fd0*/  LD.E.64 R24, desc[UR6][R10.64+0x48] ;  /* 0x000048060a187980 */ /* 0x000ee8000c101b00 */
[----:B------:R-:W4:Y:S04]  /*1fe0*/  LD.E R155, desc[UR6][R10.64+0xc0] ;  /* 0x0000c0060a9b7980 */ /* 0x000f28000c101900 */
[----:B------:R-:W3:Y:S04]  /*1ff0*/  @!P0 LD.E.64 R26, desc[UR6][R10.64+0x18] ;  /* 0x000018060a1a8980 */ /* 0x000ee8000c101b00 */
[----:B------:R-:W4:Y:S04]  /*2000*/  LD.E.64 R4, desc[UR6][R10.64+0x10] ;  /* 0x000010060a047980 */ /* 0x000f28000c101b00 */
[----:B------:R-:W4:Y:S04]  /*2010*/  LD.E.64 R162, desc[UR6][R10.64+0x8] ;  /* 0x000008060aa27980 */ /* 0x000f28000c101b00 */
[----:B------:R1:W5:Y:S04]  /*2020*/  @P4 LD.E R20, desc[UR6][R20.64] ;  /* 0x0000000614144980 */ /* 0x000368000c101900 */
[----:B------:R2:W5:Y:S01]  /*2030*/  LD.E.64 R172, desc[UR6][R10.64] ;  /* 0x000000060aac7980 */ /* 0x000562000c101b00 */
[----:B------:R-:W-:-:S04]  /*2040*/  SHF.R.S32.HI R51, RZ, 0x1f, R45 ;  /* 0x0000001fff337819 */ /* 0x000fc8000001142d */
[----:B------:R-:W-:-:S04]  /*2050*/  LEA.HI R54, R51, R45, RZ, 0x3 ;  /* 0x0000002d33367211 */ /* 0x000fc800078f18ff */
[----:B------:R-:W-:Y:S02]  /*2060*/  SHF.R.S32.HI R160, RZ, 0x3, R54 ;  /* 0x00000003ffa07819 */ /* 0x000fe40000011436 */
[----:B------:R-:W-:-:S03]  /*2070*/  LOP3.LUT R54, R54, 0xfffffff8, RZ, 0xc0, !PT ;  /* 0xfffffff836367812 */ /* 0x000fc600078ec0ff */
[----:B------:R-:W-:Y:S02]  /*2080*/  IMAD.SHL.U32 R156, R160, 0x40, RZ ;  /* 0x00000040a09c7824 */ /* 0x000fe400078e00ff */
[----:B------:R-:W-:Y:S01]  /*2090*/  IMAD.IADD R54, R45, 0x1, -R54 ;  /* 0x000000012d367824 */ /* 0x000fe200078e0a36 */
[----:B-1----:R-:W-:-:S03]  /*20a0*/  LEA.HI R21, R51, R45, RZ, 0x4 ;  /* 0x0000002d33157211 */ /* 0x002fc600078f20ff */
[----:B------:R-:W-:Y:S01]  /*20b0*/  IMAD.SHL.U32 R18, R54, 0x8, RZ ;  /* 0x0000000836127824 */ /* 0x000fe200078e00ff */
[----:B------:R-:W-:Y:S02]  /*20c0*/  LOP3.LUT R156, R156, 0x1c0, RZ, 0xc0, !PT ;  /* 0x000001c09c9c7812 */ /* 0x000fe400078ec0ff */
[----:B------:R-:W-:Y:S02]  /*20d0*/  LOP3.LUT R12, R21, 0xfffffff0, RZ, 0xc0, !PT ;  /* 0xfffffff0150c7812 */ /* 0x000fe400078ec0ff */
[----:B------:R-:W-:Y:S02]  /*20e0*/  LOP3.LUT R6, R156, 0x38, R18, 0xf8, !PT ;  /* 0x000000389c067812 */ /* 0x000fe400078ef812 */
[----:B------:R-:W-:Y:S01]  /*20f0*/  SHF.R.U32.HI R156, RZ, 0x3, R156 ;  /* 0x00000003ff9c7819 */ /* 0x000fe2000001169c */
[----:B------:R-:W-:-:S03]  /*2100*/  IMAD.IADD R12, R45, 0x1, -R12 ;  /* 0x000000012d0c7824 */ /* 0x000fc600078e0a0c */
[----:B------:R-:W-:Y:S02]  /*2110*/  LOP3.LUT R156, R6, R156, RZ, 0x3c, !PT ;  /* 0x0000009c069c7212 */ /* 0x000fe400078e3cff */
[----:B------:R-:W-:Y:S02]  /*2120*/  SHF.R.S32.HI R6, RZ, 0x1f, R12 ;  /* 0x0000001fff067819 */ /* 0x000fe4000001140c */
[----:B------:R-:W-:Y:S02]  /*2130*/  SHF.R.S32.HI R55, RZ, 0x4, R21 ;  /* 0x00000004ff377819 */ /* 0x000fe40000011415 */
[----:B------:R-:W-:Y:S02]  /*2140*/  LEA.HI R6, R6, R12, RZ, 0x3 ;  /* 0x0000000c06067211 */ /* 0x000fe400078f18ff */
[----:B------:R-:W-:Y:S02]  /*2150*/  IADD3 R30, P1, R18, R13, RZ ;  /* 0x0000000d121e7210 */ /* 0x000fe40007f3e0ff */
[----:B------:R-:W-:-:S02]  /*2160*/  LEA.HI R21, R21, R55, RZ, 0x1 ;  /* 0x0000003715157211 */ /* 0x000fc400078f08ff */
[----:B------:R-:W-:Y:S02]  /*2170*/  LOP3.LUT R13, R6, 0xfffffff8, RZ, 0xc0, !PT ;  /* 0xfffffff8060d7812 */ /* 0x000fe400078ec0ff */
[----:B------:R-:W-:Y:S02]  /*2180*/  LEA.HI R14, R51, R45, RZ, 0x6 ;  /* 0x0000002d330e7211 */ /* 0x000fe400078f30ff */
[----:B------:R-:W-:Y:S01]  /*2190*/  SHF.R.S32.HI R19, RZ, 0x1f, R18 ;  /* 0x0000001fff137819 */ /* 0x000fe20000011412 */
[----:B------:R-:W-:Y:S01]  /*21a0*/  IMAD.IADD R13, R12, 0x1, -R13 ;  /* 0x000000010c0d7824 */ /* 0x000fe200078e0a0d */
[----:B------:R-:W-:Y:S01]  /*21b0*/  LOP3.LUT R21, R21, 0xfffffffe, RZ, 0xc0, !PT ;  /* 0xfffffffe15157812 */ /* 0x000fe200078ec0ff */
[----:B------:R-:W-:Y:S02]  /*21c0*/  IMAD.SHL.U32 R14, R14, 0x8, RZ ;  /* 0x000000080e0e7824 */ /* 0x000fe400078e00ff */
[----:B------:R-:W-:Y:S02]  /*21d0*/  IMAD.X R31, R19, 0x1, R17, P1 ;  /* 0x00000001131f7824 */ /* 0x000fe400008e0611 */
[----:B-----5:R-:W-:-:S02]  /*21e0*/  IMAD R8, R8, R46, RZ ;  /* 0x0000002e08087224 */ /* 0x020fc400078e02ff */
[----:B------:R-:W-:Y:S02]  /*21f0*/  IMAD.IADD R55, R55, 0x1, -R21 ;  /* 0x0000000137377824 */ /* 0x000fe400078e0a15 */
[----:B------:R-:W-:Y:S01]  /*2200*/  IMAD.SHL.U32 R17, R13, 0x40, RZ ;  /* 0x000000400d117824 */ /* 0x000fe200078e00ff */
[----:B------:R-:W-:Y:S01]  /*2210*/  LOP3.LUT R156, R156, 0xfffffe00, R14, 0xf8, !PT ;  /* 0xfffffe009c9c7812 */ /* 0x000fe200078ef80e */
[C---:B------:R-:W-:Y:S01]  /*2220*/  IMAD R8, R9.reuse, R47, R8 ;  /* 0x0000002f09087224 */ /* 0x040fe200078e0208 */
[----:B------:R-:W-:Y:S01]  /*2230*/  SHF.R.S32.HI R56, RZ, 0x1f, R238 ;  /* 0x0000001fff387819 */ /* 0x000fe200000114ee */
[----:B------:R-:W-:Y:S01]  /*2240*/  IMAD.WIDE.U32 R30, R9, R46, R30 ;  /* 0x0000002e091e7225 */ /* 0x000fe200078e001e */
[----:B------:R-:W-:-:S03]  /*2250*/  LOP3.LUT R17, R17, 0x1c0, RZ, 0xc0, !PT ;  /* 0x000001c011117812 */ /* 0x000fc600078ec0ff */
[----:B------:R-:W-:-:S05]  /*2260*/  IMAD.SHL.U32 R14, R55, 0x8, RZ ;  /* 0x00000008370e7824 */ /* 0x000fca00078e00ff */
[----:B------:R-:W-:Y:S02]  /*2270*/  LOP3.LUT R14, R17, 0x8, R14, 0xf8, !PT ;  /* 0x00000008110e7812 */ /* 0x000fe400078ef80e */
[----:B------:R-:W-:-:S04]  /*2280*/  SHF.R.U32.HI R17, RZ, 0x3, R17 ;  /* 0x00000003ff117819 */ /* 0x000fc80000011611 */
[----:B------:R-:W-:Y:S01]  /*2290*/  LOP3.LUT R14, R14, R17, RZ, 0x3c, !PT ;  /* 0x000000110e0e7212 */ /* 0x000fe200078e3cff */
[----:B------:R-:W-:Y:S02]  /*22a0*/  IMAD.IADD R31, R31, 0x1, R8 ;  /* 0x000000011f1f7824 */ /* 0x000fe400078e0208 */
[----:B------:R-:W-:-:S04]  /*22b0*/  IMAD R8, R29, R16, RZ ;  /* 0x000000101d087224 */ /* 0x000fc800078e02ff */
[-C--:B------:R-:W-:Y:S02]  /*22c0*/  IMAD R8, R15, R28.reuse, R8 ;  /* 0x0000001c0f087224 */ /* 0x080fe400078e0208 */
[----:B------:R-:W-:Y:S01]  /*22d0*/  IMAD.WIDE.U32 R28, R16, R28, R30 ;  /* 0x0000001c101c7225 */ /* 0x000fe200078e001e */
[C---:B------:R-:W-:Y:S02]  /*22e0*/  LOP3.LUT P3, RZ, R13.reuse, 0x4, RZ, 0xc0, !PT ;  /* 0x000000040dff7812 */ /* 0x040fe4000786c0ff */
[----:B------:R-:W-:Y:S01]  /*22f0*/  LOP3.LUT P2, RZ, R13, 0x2, RZ, 0xc0, !PT ;  /* 0x000000020dff7812 */ /* 0x000fe2000784c0ff */
[----:B------:R-:W-:Y:S01]  /*2300*/  IMAD R180, R47, R160, RZ ;  /* 0x000000a02fb47224 */ /* 0x000fe200078e02ff */
[----:B------:R-:W-:Y:S02]  /*2310*/  SHF.R.S32.HI R161, RZ, 0x1f, R160 ;  /* 0x0000001fffa17819 */ /* 0x000fe400000114a0 */
[----:B------:R-:W-:Y:S02]  /*2320*/  IADD3 R13, R18, 0x80, RZ ;  /* 0x00000080120d7810 */ /* 0x000fe40007ffe0ff */
[----:B------:R-:W-:Y:S01]  /*2330*/  SHF.R.S32.HI R80, RZ, 0x1f, R81 ;  /* 0x0000001fff507819 */ /* 0x000fe20000011451 */
[----:B------:R-:W-:-:S03]  /*2340*/  IMAD R180, R161, R46, R180 ;  /* 0x0000002ea1b47224 */ /* 0x000fc600078e02b4 */
[----:B------:R-:W-:-:S04]  /*2350*/  LEA.HI R80, R80, R81, RZ, 0x6 ;  /* 0x0000005150507211 */ /* 0x000fc800078f30ff */
[----:B------:R-:W-:-:S04]  /*2360*/  SHF.R.S32.HI R80, RZ, 0x6, R80 ;  /* 0x00000006ff507819 */ /* 0x000fc80000011450 */
[----:B------:R-:W-:Y:S01]  /*2370*/  VIMNMX R80, R231, R80, !PT ;  /* 0x00000050e7507248 */ /* 0x000fe20007fe0100 */
[----:B------:R-:W-:Y:S01]  /*2380*/  IMAD R157, R49, R160, RZ ;  /* 0x000000a0319d7224 */ /* 0x000fe200078e02ff */
[----:B------:R-:W-:-:S03]  /*2390*/  LEA.HI R51, R51, R45, RZ, 0x5 ;  /* 0x0000002d33337211 */ /* 0x000fc600078f28ff */
[----:B------:R-:W-:Y:S01]  /*23a0*/  IMAD R157, R161, R48, R157 ;  /* 0x00000030a19d7224 */ /* 0x000fe200078e029d */
[----:B------:R-:W-:Y:S01]  /*23b0*/  LOP3.LUT R50, R51, 0xffffffe0, RZ, 0xc0, !PT ;  /* 0xffffffe033327812 */ /* 0x000fe200078ec0ff */
[C---:B------:R-:W-:Y:S01]  /*23c0*/  IMAD.SHL.U32 R229, R48.reuse, 0x10, RZ ;  /* 0x0000001030e57824 */ /* 0x040fe200078e00ff */
[----:B------:R-:W-:Y:S01]  /*23d0*/  SHF.L.U64.HI R230, R48, 0x4, R49 ;  /* 0x0000000430e67819 */ /* 0x000fe20000010231 */
[C---:B------:R-:W-:Y:S01]  /*23e0*/  IMAD.SHL.U32 R227, R46.reuse, 0x10, RZ ;  /* 0x000000102ee37824 */ /* 0x040fe200078e00ff */
[----:B------:R-:W-:Y:S01]  /*23f0*/  SHF.L.U64.HI R228, R46, 0x4, R47 ;  /* 0x000000042ee47819 */ /* 0x000fe2000001022f */
[----:B------:R-:W-:Y:S01]  /*2400*/  IMAD.IADD R50, R45, 0x1, -R50 ;  /* 0x000000012d327824 */ /* 0x000fe200078e0a32 */
[----:B------:R-:W-:Y:S01]  /*2410*/  SHF.R.S32.HI R51, RZ, 0x5, R51 ;  /* 0x00000005ff337819 */ /* 0x000fe20000011433 */
[----:B------:R-:W-:Y:S02]  /*2420*/  IMAD.SHL.U32 R153, R54, 0x4, RZ ;  /* 0x0000000436997824 */ /* 0x000fe400078e00ff */
[----:B--2---:R-:W-:-:S04]  /*2430*/  @P0 IMAD.WIDE.U32 R34, R22, R7, RZ ;  /* 0x0000000716220225 */ /* 0x004fc800078e00ff */
[----:B------:R-:W-:Y:S02]  /*2440*/  @P0 IMAD R12, R23, R7, RZ ;  /* 0x00000007170c0224 */ /* 0x000fe400078e02ff */
[----:B------:R-:W-:Y:S02]  /*2450*/  @P0 IMAD.MOV.U32 R7, RZ, RZ, R34 ;  /* 0x000000ffff070224 */ /* 0x000fe400078e0022 */
[-C--:B---3--:R-:W-:Y:S02]  /*2460*/  @!P0 IMAD R9, R27, R238.reuse, RZ ;  /* 0x000000ee1b098224 */ /* 0x088fe400078e02ff */
[----:B------:R-:W-:-:S04]  /*2470*/  @!P0 IMAD.WIDE.U32 R32, R26, R238, RZ ;  /* 0x000000ee1a208225 */ /* 0x000fc800078e00ff */
[----:B------:R-:W-:Y:S02]  /*2480*/  @!P0 IMAD R26, R26, R56, R9 ;  /* 0x000000381a1a8224 */ /* 0x000fe400078e0209 */
[----:B------:R-:W-:Y:S01]  /*2490*/  @!P0 IMAD.MOV.U32 R7, RZ, RZ, R32 ;  /* 0x000000ffff078224 */ /* 0x000fe200078e0020 */
[----:B------:R-:W-:Y:S01]  /*24a0*/  @P0 IADD3 R9, R35, R12, RZ ;  /* 0x0000000c23090210 */ /* 0x000fe20007ffe0ff */
[----:B------:R-:W-:Y:S02]  /*24b0*/  @!P0 IMAD.IADD R9, R33, 0x1, R26 ;  /* 0x0000000121098824 */ /* 0x000fe400078e021a */
[----:B------:R-:W-:Y:S01]  /*24c0*/  IMAD.SHL.U32 R35, R6, 0x40, RZ ;  /* 0x0000004006237824 */ /* 0x000fe200078e00ff */
[----:B------:R-:W-:Y:S01]  /*24d0*/  IADD3 R26, P1, R18, R7, RZ ;  /* 0x00000007121a7210 */ /* 0x000fe20007f3e0ff */
[----:B------:R-:W-:Y:S01]  /*24e0*/  IMAD R7, R25, R237, RZ ;  /* 0x000000ed19077224 */ /* 0x000fe200078e02ff */
[----:B------:R-:W-:Y:S02]  /*24f0*/  SHF.R.S32.HI R12, RZ, 0x1f, R237 ;  /* 0x0000001fff0c7819 */ /* 0x000fe400000114ed */
[----:B------:R-:W-:Y:S01]  /*2500*/  LOP3.LUT R35, R14, 0xfffffe00, R35, 0xf8, !PT ;  /* 0xfffffe000e237812 */ /* 0x000fe200078ef823 */
[----:B------:R-:W-:-:S02]  /*2510*/  IMAD.X R27, R19, 0x1, R9, P1 ;  /* 0x00000001131b7824 */ /* 0x000fc400008e0609 */
[----:B------:R-:W-:Y:S02]  /*2520*/  VIADD R14, R18, 0x40 ;  /* 0x00000040120e7836 */ /* 0x000fe40000000000 */
[----:B------:R-:W-:Y:S02]  /*2530*/  @P0 IMAD.MOV.U32 R170, RZ, RZ, R22 ;  /* 0x000000ffffaa0224 */ /* 0x000fe400078e0016 */
[----:B------:R-:W-:Y:S02]  /*2540*/  @P0 IMAD.MOV.U32 R171, RZ, RZ, R23 ;  /* 0x000000ffffab0224 */ /* 0x000fe400078e0017 */
[----:B------:R-:W-:Y:S02]  /*2550*/  IMAD R7, R24, R12, R7 ;  /* 0x0000000c18077224 */ /* 0x000fe400078e0207 */
[----:B------:R-:W-:-:S04]  /*2560*/  IMAD.WIDE.U32 R26, R237, R24, R26 ;  /* 0x00000018ed1a7225 */ /* 0x000fc800078e001a */
[----:B------:R-:W-:Y:S02]  /*2570*/  @!P0 IMAD.MOV.U32 R170, RZ, RZ, R22 ;  /* 0x000000ffffaa8224 */ /* 0x000fe400078e0016 */
[----:B------:R-:W-:Y:S01]  /*2580*/  @!P0 IMAD.MOV.U32 R171, RZ, RZ, R23 ;  /* 0x000000ffffab8224 */ /* 0x000fe200078e0017 */
[-C--:B----4-:R-:W-:Y:S01]  /*2590*/  ISETP.GE.AND P0, PT, R14, R155.reuse, PT ;  /* 0x0000009b0e00720c */ /* 0x090fe20003f06270 */
[----:B------:R-:W-:Y:S01]  /*25a0*/  IMAD.IADD R167, R27, 0x1, R7 ;  /* 0x000000011ba77824 */ /* 0x000fe200078e0207 */
[-C--:B------:R-:W-:Y:S01]  /*25b0*/  ISETP.GE.AND P1, PT, R18, R155.reuse, PT ;  /* 0x0000009b1200720c */ /* 0x080fe20003f26270 */
[----:B------:R-:W-:Y:S01]  /*25c0*/  IMAD.IADD R9, R29, 0x1, R8 ;  /* 0x000000011d097824 */ /* 0x000fe200078e0208 */
[----:B------:R-:W-:Y:S02]  /*25d0*/  SEL R7, RZ, 0xffffffff, P0 ;  /* 0xffffffffff077807 */ /* 0x000fe40000000000 */
[----:B------:R-:W-:Y:S02]  /*25e0*/  MOV R8, R28 ;  /* 0x0000001c00087202 */ /* 0x000fe40000000f00 */
        /* <DEDUP_REMOVED lines=8> */
[----:B------:R-:W-:Y:S02]  /*2670*/  LEA R181, P0, R8, R4, 0x1 ;  /* 0x0000000408b57211 */ /* 0x000fe400078008ff */
        /* <DEDUP_REMOVED lines=12> */
[----:B------:R-:W-:Y:S02]  /*2740*/  IMAD.MOV.U32 R33, RZ, RZ, 0x20 ;  /* 0x00000020ff217424 */ /* 0x000fe400078e00ff */
[----:B------:R-:W-:Y:S02]  /*2750*/  IMAD.IADD R157, R159, 0x1, R157 ;  /* 0x000000019f9d7824 */ /* 0x000fe400078e029d */
[----:B------:R-:W-:-:S02]  /*2760*/  IMAD R168, R22, R171, R168 ;  /* 0x000000ab16a87224 */ /* 0x000fc400078e02a8 */
[----:B------:R-:W-:Y:S01]  /*2770*/  IMAD.WIDE.U32 R166, R22, R170, R166 ;  /* 0x000000aa16a67225 */ /* 0x000fe200078e00a6 */
[----:B------:R-:W-:Y:S02]  /*2780*/  LOP3.LUT R154, R154, R7, R6, 0xfe, !PT ;  /* 0x000000079a9a7212 */ /* 0x000fe400078efe06 */
[----:B------:R-:W-:Y:S01]  /*2790*/  SEL R34, R34, 0xfffffff0, !P2 ;  /* 0xfffffff022227807 */ /* 0x000fe20005000000 */
[----:B------:R-:W-:Y:S01]  /*27a0*/  @!P4 IMAD.MOV.U32 R20, RZ, RZ, RZ ;  /* 0x000000ffff14c224 */ /* 0x000fe200078e00ff */
[----:B------:R-:W-:Y:S01]  /*27b0*/  SEL R33, R33, 0xffffffe0, !P3 ;  /* 0xffffffe021217807 */ /* 0x000fe20005800000 */
[----:B------:R-:W-:Y:S01]  /*27c0*/  IMAD.IADD R169, R167, 0x1, R168 ;  /* 0x00000001a7a97824 */ /* 0x000fe200078e02a8 */
[----:B------:R-:W-:Y:S01]  /*27d0*/  LEA.HI.X R232, R158, R163, R157, 0x1, P0 ;  /* 0x000000a39ee87211 */ /* 0x000fe200000f0c9d */
[----:B------:R-:W-:Y:S06]  /*27e0*/  @!P1 BRA `(.L_x_3315) ;  /* 0x000000c400149947 */ /* 0x000fec0003800000 */
[----:B------:R-:W2:Y:S04]  /*27f0*/  LD.E.64 R36, desc[UR6][R10.64+0x120] ;  /* 0x000120060a247980 */ /* 0x000ea8000c101b00 */
[----:B------:R-:W3:Y:S04]  /*2800*/  LD.E.64 R38, desc[UR6][R10.64+0x118] ;  /* 0x000118060a267980 */ /* 0x000ee8000c101b00 */
[----:B------:R-:W4:Y:S04]  /*2810*/  LD.E.64 R178, desc[UR6][R10.64+0x128] ;  /* 0x000128060ab27980 */ /* 0x000f28000c101b00 */
[----:B------:R-:W5:Y:S04]  /*2820*/  LD.E.64 R176, desc[UR6][R10.64+0x130] ;  /* 0x000130060ab07980 */ /* 0x000f68000c101b00 */
[----:B------:R-:W5:Y:S04]  /*2830*/  LD.E.64 R28, desc[UR6][R10.64+0x140] ;  /* 0x000140060a1c7980 */ /* 0x000f68000c101b00 */
[----:B------:R-:W5:Y:S04]  /*2840*/  LD.E.64 R26, desc[UR6][R10.64+0x138] ;  /* 0x000138060a1a7980 */ /* 0x000f68000c101b00 */
[----:B------:R-:W5:Y:S04]  /*2850*/  LD.E R17, desc[UR6][R10.64+0xd0] ;  /* 0x0000d0060a117980 */ /* 0x000f68000c101900 */
[----:B------:R-:W5:Y:S04]  /*2860*/  LD.E.64 R24, desc[UR6][R10.64+0x108] ;  /* 0x000108060a187980 */ /* 0x000f68000c101b00 */
[----:B------:R-:W5:Y:S04]  /*2870*/  LD.E.64 R22, desc[UR6][R10.64+0x110] ;  /* 0x000110060a167980 */ /* 0x000f68000c101b00 */
[----:B------:R-:W5:Y:S04]  /*2880*/  LD.E.64 R8, desc[UR6][R10.64+0x150] ;  /* 0x000150060a087980 */ /* 0x000f68000c101b00 */
[----:B------:R-:W5:Y:S01]  /*2890*/  LD.E.64 R6, desc[UR6][R10.64+0x148] ;  /* 0x000148060a067980 */ /* 0x000f62000c101b00 */
[----:B------:R-:W-:Y:S01]  /*28a0*/  IMAD.IADD R20, R20, 0x1, R2 ;  /* 0x0000000114147824 */ /* 0x000fe200078e0202 */
        /* <DEDUP_REMOVED lines=8> */
[C---:B------:R-:W-:Y:S01]  /*2930*/  LOP3.LUT R147, R145.reuse, 0x4, RZ, 0xc0, !PT ;  /* 0x0000000491937812 */ /* 0x040fe200078ec0ff */
        /* <DEDUP_REMOVED lines=22> */
[----:B-----5:R-:W-:Y:S02]  /*2aa0*/  IMAD R5, R177, R2, RZ ;  /* 0x00000002b1057224 */ /* 0x020fe400078e02ff */
        /* <DEDUP_REMOVED lines=62> */
[----:B------:R-:W-:Y:S01]  /*2e90*/  SHF.L.U32 R83, R178, 0x4, RZ ;  /* 0x00000004b2537819 */ /* 0x000fe200000006ff */
        /* <DEDUP_REMOVED lines=20> */
[--C-:B------:R-:W-:Y:S01]  /*2fe0*/  SHF.L.U64.HI R104, R176, 0x4, R177.reuse ;  /* 0x00000004b0687819 */ /* 0x100fe200000102b1 */
[--C-:B------:R-:W-:Y:S01]  /*2ff0*/  IMAD.X R62, R70, 0x1, R230.reuse, P3 ;  /* 0x00000001463e7824 */ /* 0x100fe200018e06e6 */
[----:B------:R-:W-:Y:S01]  /*3000*/  SHF.L.U64.HI R106, R176, 0x5, R177 ;  /* 0x00000005b06a7819 */ /* 0x000fe200000102b1 */
[----:B------:R-:W-:Y:S01]  /*3010*/  IMAD.X R60, R64, 0x1, R230, P2 ;  /* 0x00000001403c7824 */ /* 0x000fe200010e06e6 */
[----:B------:R-:W-:Y:S01]  /*3020*/  SHF.L.U64.HI R92, R178, 0x5, R179 ;  /* 0x00000005b25c7819 */ /* 0x000fe200000102b3 */
[--C-:B------:R-:W-:Y:S01]  /*3030*/  IMAD.X R96, RZ, RZ, R82.reuse, P0 ;  /* 0x000000ffff607224 */ /* 0x100fe200000e0652 */
[----:B------:R-:W-:Y:S01]  /*3040*/  IADD3.X R68, R74, R230, RZ, P4, !PT ;  /* 0x000000e64a447210 */ /* 0x000fe200027fe4ff */
[C---:B------:R-:W-:Y:S01]  /*3050*/  IMAD.SHL.U32 R144, R142.reuse, 0x20, RZ ;  /* 0x000000208e907824 */ /* 0x040fe200078e00ff */
[----:B------:R-:W-:Y:S01]  /*3060*/  IADD3 R87, P5, R85, R83, RZ ;  /* 0x0000005355577210 */ /* 0x000fe20007fbe0ff */
[----:B------:R-:W-:Y:S01]  /*3070*/  IMAD R108, R177, 0x60, RZ ;  /* 0x00000060b16c7824 */ /* 0x000fe200078e02ff */
[----:B------:R-:W-:Y:S01]  /*3080*/  IADD3 R95, P3, R93, R85, RZ ;  /* 0x000000555d5f7210 */ /* 0x000fe20007f7e0ff */
[----:B------:R-:W-:Y:S01]  /*3090*/  IMAD.X R88, RZ, RZ, R82, P1 ;  /* 0x000000ffff587224 */ /* 0x000fe200008e0652 */
[C---:B------:R-:W-:Y:S01]  /*30a0*/  IADD3 R99, P2, R97.reuse, R83, RZ ;  /* 0x0000005361637210 */ /* 0x040fe20007f5e0ff */
[----:B------:R-:W-:Y:S01]  /*30b0*/  IMAD R142, R142, 0x30, RZ ;  /* 0x000000308e8e7824 */ /* 0x000fe200078e02ff */
[----:B------:R-:W-:Y:S01]  /*30c0*/  IADD3 R103, P0, R97, R93, RZ ;  /* 0x0000005d61677210 */ /* 0x000fe20007f1e0ff */
[C---:B------:R-:W-:Y:S01]  /*30d0*/  IMAD.IADD R137, R152.reuse, 0x1, R140 ;  /* 0x0000000198897824 */ /* 0x040fe200078e028c */
[----:B------:R-:W-:Y:S01]  /*30e0*/  IADD3 R91, P4, R89, R83, RZ ;  /* 0x00000053595b7210 */ /* 0x000fe20007f9e0ff */
[----:B------:R-:W-:Y:S01]  /*30f0*/  IMAD.IADD R134, R152, 0x1, R136 ;  /* 0x0000000198867824 */ /* 0x000fe200078e0288 */
        /* <DEDUP_REMOVED lines=27> */
.L_x_3433:
[----:B------:R-:W-:Y:S01]  /*32b0*/  IMAD.SHL.U32 R16, R9, 0x40, RZ ;  /* 0x0000004009107824 */ /* 0x000fe200078e00ff */
[----:B------:R-:W-:Y:S01]  /*32c0*/  BSSY B0, `(.L_x_3316) ;  /* 0x000001f000007945 */ /* 0x000fe20003800000 */
[----:B-----5:R-:W-:Y:S02]  /*32d0*/  IMAD.MOV.U32 R111, RZ, RZ, R109 ;  /* 0x000000ffff6f7224 */ /* 0x020fe400078e006d */
        /* <DEDUP_REMOVED lines=29> */
.L_x_3317:
[----:B------:R-:W-:Y:S05]  /*34b0*/  BSYNC B0 ;  /* 0x0000000000007941 */ /* 0x000fea0003800000 */
.L_x_3316:
        /* <DEDUP_REMOVED lines=18> */
.L_x_3319:
[----:B------:R-:W-:Y:S05]  /*35e0*/  BSYNC B0 ;  /* 0x0000000000007941 */ /* 0x000fea0003800000 */
.L_x_3318:
        /* <DEDUP_REMOVED lines=21> */
.L_x_3321:
[----:B------:R-:W-:Y:S05]  /*3740*/  BSYNC B0 ;  /* 0x0000000000007941 */ /* 0x000fea0003800000 */
.L_x_3320:
        /* <DEDUP_REMOVED lines=18> */
.L_x_3323:
[----:B------:R-:W-:Y:S05]  /*3870*/  BSYNC B0 ;  /* 0x0000000000007941 */ /* 0x000fea0003800000 */
.L_x_3322:
        /* <DEDUP_REMOVED lines=72> */
.L_x_3330:
[----:B------:R-:W-:Y:S05]  /*3d00*/  BSYNC B0 ;  /* 0x0000000000007941 */ /* 0x000fea0003800000 */
.L_x_3329:
        /* <DEDUP_REMOVED lines=53> */
.L_x_3332:
[----:B------:R-:W-:Y:S05]  /*4060*/  BSYNC B0 ;  /* 0x0000000000007941 */ /* 0x000fea0003800000 */
.L_x_3331:
        /* <DEDUP_REMOVED lines=53> */
.L_x_3334:
[----:B------:R-:W-:Y:S05]  /*43c0*/  BSYNC B0 ;  /* 0x0000000000007941 */ /* 0x000fea0003800000 */
.L_x_3333:
        /* <DEDUP_REMOVED lines=52> */
.L_x_3328:
[----:B------:R-:W-:Y:S05]  /*4710*/  BSYNC B1 ;  /* 0x0000000000017941 */ /* 0x000fea0003800000 */
.L_x_3327:
        /* <DEDUP_REMOVED lines=70> */
.L_x_3338:
[----:B------:R-:W-:Y:S05]  /*4b80*/  BSYNC B0 ;  /* 0x0000000000007941 */ /* 0x000fea0003800000 */
.L_x_3337:
        /* <DEDUP_REMOVED lines=55> */
.L_x_3340:
[----:B------:R-:W-:Y:S05]  /*4f00*/  BSYNC B0 ;  /* 0x0000000000007941 */ /* 0x000fea0003800000 */
.L_x_3339:
        /* <DEDUP_REMOVED lines=55> */
.L_x_3342:
[----:B------:R-:W-:Y:S05]  /*5280*/  BSYNC B0 ;  /* 0x0000000000007941 */ /* 0x000fea0003800000 */
.L_x_3341:
        /* <DEDUP_REMOVED lines=54> */
.L_x_3336:
[----:B------:R-:W-:Y:S05]  /*55f0*/  BSYNC B1 ;  /* 0x0000000000017941 */ /* 0x000fea0003800000 */
.L_x_3335:
        /* <DEDUP_REMOVED lines=70> */
.L_x_3346:
[----:B------:R-:W-:Y:S05]  /*5a60*/  BSYNC B0 ;  /* 0x0000000000007941 */ /* 0x000fea0003800000 */
.L_x_3345:
        /* <DEDUP_REMOVED lines=55> */
.L_x_3348:
[----:B------:R-:W-:Y:S05]  /*5de0*/  BSYNC B0 ;  /* 0x0000000000007941 */ /* 0x000fea0003800000 */
.L_x_3347:
        /* <DEDUP_REMOVED lines=55> */
.L_x_3350:
[----:B------:R-:W-:Y:S05]  /*6160*/  BSYNC B0 ;  /* 0x0000000000007941 */ /* 0x000fea0003800000 */
.L_x_3349:
        /* <DEDUP_REMOVED lines=54> */
.L_x_3344:
[----:B------:R-:W-:Y:S05]  /*64d0*/  BSYNC B1 ;  /* 0x0000000000017941 */ /* 0x000fea0003800000 */
.L_x_3343:
        /* <DEDUP_REMOVED lines=74> */
.L_x_3354:
[----:B------:R-:W-:Y:S05]  /*6980*/  BSYNC B0 ;  /* 0x0000000000007941 */ /* 0x000fea0003800000 */
.L_x_3353:
        /* <DEDUP_REMOVED lines=55> */
.L_x_3356:
[----:B------:R-:W-:Y:S05]  /*6d00*/  BSYNC B0 ;  /* 0x0000000000007941 */ /* 0x000fea0003800000 */
.L_x_3355:
        /* <DEDUP_REMOVED lines=55> */
.L_x_3358:
[----:B------:R-:W-:Y:S05]  /*7080*/  BSYNC B0 ;  /* 0x0000000000007941 */ /* 0x000fea0003800000 */
.L_x_3357:
        /* <DEDUP_REMOVED lines=54> */
.L_x_3352:
[----:B------:R-:W-:Y:S05]  /*73f0*/  BSYNC B1 ;  /* 0x0000000000017941 */ /* 0x000fea0003800000 */
.L_x_3351:
[----:B------:R-:W2:Y:S02]  /*7400*/  LD.E R0, desc[UR6][R10.64+0xd0] ;  /* 0x0000d0060a007980 */ /* 0x000ea4000c101900 */
[----:B--2---:R-:W-:Y:S05]  /*7410*/  IMAD.U32 R0, R0, -0x20, RZ ;  /* 0xffffffe000007824 */ /* 0x004fea00078e00ff */
[C---:B------:R-:W-:Y:S02]  /*7420*/  LEA R20, P1, R0.reuse, R20, 0x1 ;  /* 0x0000001400147211 */ /* 0x040fe400078208ff */
[C---:B------:R-:W-:Y:S02]  /*7430*/  LEA R36, P0, R0.reuse, R36, 0x1 ;  /* 0x0000002400247211 */ /* 0x040fe400078008ff */
[C---:B------:R-:W-:Y:S02]  /*7440*/  LEA.HI.X.SX32 R21, R0.reuse, R21, 0x1, P1 ;  /* 0x0000001500157211 */ /* 0x040fe400008f0eff */
[----:B------:R-:W-:Y:S01]  /*7450*/  LEA.HI.X.SX32 R37, R0, R37, 0x1, P0 ;  /* 0x0000002500257211 */ /* 0x000fe200000f0eff */
[----:B------:R-:W-:Y:S05]  /*7460*/  BRA `(.L_x_3359) ;  /* 0x0000007000487947 */ /* 0x000fea0003800000 */
.L_x_3326:
        /* <DEDUP_REMOVED lines=101> */
.L_x_3365:
[----:B------:R-:W-:Y:S05]  /*7ac0*/  BSYNC B0 ;  /* 0x0000000000007941 */ /* 0x000fea0003800000 */
.L_x_3364:
[----:B-----5:R2:W-:Y:S02]  /*7ad0*/  ST.E.128 desc[UR6][R118.64], R28 ;  /* 0x0000001c76007985 */ /* 0x0205e4000c101d06 */
.L_x_3363:
[----:B------:R-:W-:Y:S05]  /*7ae0*/  BSYNC B1 ;  /* 0x0000000000017941 */ /* 0x000fea0003800000 */
.L_x_3362:
        /* <DEDUP_REMOVED lines=99> */
.L_x_3369:
[----:B------:R-:W-:Y:S05]  /*8120*/  BSYNC B0 ;  /* 0x0000000000007941 */ /* 0x000fea0003800000 */
.L_x_3368:
[----:B-----5:R1:W-:Y:S02]  /*8130*/  ST.E.128 desc[UR6][R118.64+0x80], R28 ;  /* 0x0000801c76007985 */ /* 0x0203e4000c101d06 */
.L_x_3367:
[----:B------:R-:W-:Y:S05]  /*8140*/  BSYNC B1 ;  /* 0x0000000000017941 */ /* 0x000fea0003800000 */
.L_x_3366:
        /* <DEDUP_REMOVED lines=99> */
.L_x_3373:
[----:B------:R-:W-:Y:S05]  /*8780*/  BSYNC B0 ;  /* 0x0000000000007941 */ /* 0x000fea0003800000 */
.L_x_3372:
[----:B-----5:R2:W-:Y:S02]  /*8790*/  ST.E.128 desc[UR6][R118.64+0x100], R28 ;  /* 0x0001001c76007985 */ /* 0x0205e4000c101d06 */
.L_x_3371:
[----:B------:R-:W-:Y:S05]  /*87a0*/  BSYNC B1 ;  /* 0x0000000000017941 */ /* 0x000fea0003800000 */
.L_x_3370:
        /* <DEDUP_REMOVED lines=98> */
.L_x_3375:
[----:B------:R-:W-:Y:S05]  /*8dd0*/  BSYNC B0 ;  /* 0x0000000000007941 */ /* 0x000fea0003800000 */
.L_x_3374:
[----:B-----5:R2:W-:Y:S02]  /*8de0*/  ST.E.128 desc[UR6][R118.64+0x180], R28 ;  /* 0x0001801c76007985 */ /* 0x0205e4000c101d06 */
.L_x_3361:
[----:B------:R-:W-:Y:S05]  /*8df0*/  BSYNC B2 ;  /* 0x0000000000027941 */ /* 0x000fea0003800000 */
.L_x_3360:
        /* <DEDUP_REMOVED lines=106> */
.L_x_3381:
[----:B------:R-:W-:Y:S05]  /*94a0*/  BSYNC B0 ;  /* 0x0000000000007941 */ /* 0x000fea0003800000 */
.L_x_3380:
[----:B-----5:R2:W-:Y:S02]  /*94b0*/  ST.E.128 desc[UR6][R188.64], R28 ;  /* 0x0000001cbc007985 */ /* 0x0205e4000c101d06 */
.L_x_3379:
[----:B------:R-:W-:Y:S05]  /*94c0*/  BSYNC B1 ;  /* 0x0000000000017941 */ /* 0x000fea0003800000 */
.L_x_3378:
        /* <DEDUP_REMOVED lines=101> */
.L_x_3385:
[----:B------:R-:W-:Y:S05]  /*9b20*/  BSYNC B0 ;  /* 0x0000000000007941 */ /* 0x000fea0003800000 */
.L_x_3384:
[----:B-----5:R2:W-:Y:S02]  /*9b30*/  ST.E.128 desc[UR6][R188.64], R28 ;  /* 0x0000001cbc007985 */ /* 0x0205e4000c101d06 */
.L_x_3383:
[----:B------:R-:W-:Y:S05]  /*9b40*/  BSYNC B1 ;  /* 0x0000000000017941 */ /* 0x000fea0003800000 */
.L_x_3382:
        /* <DEDUP_REMOVED lines=101> */
.L_x_3389:
[----:B------:R-:W-:Y:S05]  /*a1a0*/  BSYNC B0 ;  /* 0x0000000000007941 */ /* 0x000fea0003800000 */
.L_x_3388:
[----:B-----5:R2:W-:Y:S02]  /*a1b0*/  ST.E.128 desc[UR6][R188.64], R28 ;  /* 0x0000001cbc007985 */ /* 0x0205e4000c101d06 */
.L_x_3387:
[----:B------:R-:W-:Y:S05]  /*a1c0*/  BSYNC B1 ;  /* 0x0000000000017941 */ /* 0x000fea0003800000 */
.L_x_3386:
[----:B------:R-:W-:Y:S11]  /*a1d0*/  ISETP.GE.AND P0, PT, R12, R111, PT ;  /* 0x0000006f0c00720c */ /* 0x000ff60003f06270 */
[----:B------:R-:W-:Y:S02]  /*a1e0*/  @!UPT UIADD3 URZ, URZ, URZ, URZ ;  /* 0x0000003f3f3ff290 */ /* 0x000fe4000fffe03f */
        /* <DEDUP_REMOVED lines=98> */
.L_x_3391:
[----:B------:R-:W-:Y:S05]  /*a810*/  BSYNC B0 ;  /* 0x0000000000007941 */ /* 0x000fea0003800000 */
.L_x_3390:
[----:B-----5:R2:W-:Y:S02]  /*a820*/  ST.E.128 desc[UR6][R188.64], R28 ;  /* 0x0000001cbc007985 */ /* 0x0205e4000c101d06 */
.L_x_3377:
[----:B------:R-:W-:Y:S05]  /*a830*/  BSYNC B2 ;  /* 0x0000000000027941 */ /* 0x000fea0003800000 */
.L_x_3376:
        /* <DEDUP_REMOVED lines=106> */
.L_x_3397:
[----:B------:R-:W-:Y:S05]  /*aee0*/  BSYNC B0 ;  /* 0x0000000000007941 */ /* 0x000fea0003800000 */
.L_x_3396:
[----:B-----5:R2:W-:Y:S02]  /*aef0*/  ST.E.128 desc[UR6][R188.64], R28 ;  /* 0x0000001cbc007985 */ /* 0x0205e4000c101d06 */
.L_x_3395:
[----:B------:R-:W-:Y:S05]  /*af00*/  BSYNC B1 ;  /* 0x0000000000017941 */ /* 0x000fea0003800000 */
.L_x_3394:
        /* <DEDUP_REMOVED lines=101> */
.L_x_3401:
[----:B------:R-:W-:Y:S05]  /*b560*/  BSYNC B0 ;  /* 0x0000000000007941 */ /* 0x000fea0003800000 */
.L_x_3400:
[----:B-----5:R2:W-:Y:S02]  /*b570*/  ST.E.128 desc[UR6][R188.64], R28 ;  /* 0x0000001cbc007985 */ /* 0x0205e4000c101d06 */
.L_x_3399:
[----:B------:R-:W-:Y:S05]  /*b580*/  BSYNC B1 ;  /* 0x0000000000017941 */ /* 0x000fea0003800000 */
.L_x_3398:
        /* <DEDUP_REMOVED lines=101> */
.L_x_3405:
[----:B------:R-:W-:Y:S05]  /*bbe0*/  BSYNC B0 ;  /* 0x0000000000007941 */ /* 0x000fea0003800000 */
.L_x_3404:
[----:B-----5:R2:W-:Y:S02]  /*bbf0*/  ST.E.128 desc[UR6][R188.64], R28 ;  /* 0x0000001cbc007985 */ /* 0x0205e4000c101d06 */
.L_x_3403:
[----:B------:R-:W-:Y:S05]  /*bc00*/  BSYNC B1 ;  /* 0x0000000000017941 */ /* 0x000fea0003800000 */
.L_x_3402:
        /* <DEDUP_REMOVED lines=100> */
.L_x_3407:
[----:B------:R-:W-:Y:S05]  /*c250*/  BSYNC B0 ;  /* 0x0000000000007941 */ /* 0x000fea0003800000 */
.L_x_3406:
[----:B-----5:R2:W-:Y:S02]  /*c260*/  ST.E.128 desc[UR6][R188.64], R28 ;  /* 0x0000001cbc007985 */ /* 0x0205e4000c101d06 */
.L_x_3393:
[----:B------:R-:W-:Y:S05]  /*c270*/  BSYNC B2 ;  /* 0x0000000000027941 */ /* 0x000fea0003800000 */
.L_x_3392:
        /* <DEDUP_REMOVED lines=110> */
.L_x_3413:
[----:B------:R-:W-:Y:S05]  /*c960*/  BSYNC B0 ;  /* 0x0000000000007941 */ /* 0x000fea0003800000 */
.L_x_3412:
[----:B-----5:R2:W-:Y:S02]  /*c970*/  ST.E.128 desc[UR6][R182.64], R28 ;  /* 0x0000001cb6007985 */ /* 0x0205e4000c101d06 */
.L_x_3411:
[----:B------:R-:W-:Y:S05]  /*c980*/  BSYNC B1 ;  /* 0x0000000000017941 */ /* 0x000fea0003800000 */
.L_x_3410:
        /* <DEDUP_REMOVED lines=101> */
.L_x_3417:
[----:B------:R-:W-:Y:S05]  /*cfe0*/  BSYNC B0 ;  /* 0x0000000000007941 */ /* 0x000fea0003800000 */
.L_x_3416:
[----:B-----5:R2:W-:Y:S02]  /*cff0*/  ST.E.128 desc[UR6][R182.64], R28 ;  /* 0x0000001cb6007985 */ /* 0x0205e4000c101d06 */
.L_x_3415:
[----:B------:R-:W-:Y:S05]  /*d000*/  BSYNC B1 ;  /* 0x0000000000017941 */ /* 0x000fea0003800000 */
.L_x_3414:
        /* <DEDUP_REMOVED lines=101> */
.L_x_3421:
[----:B------:R-:W-:Y:S05]  /*d660*/  BSYNC B0 ;  /* 0x0000000000007941 */ /* 0x000fea0003800000 */
.L_x_3420:
[----:B-----5:R2:W-:Y:S02]  /*d670*/  ST.E.128 desc[UR6][R182.64], R28 ;  /* 0x0000001cb6007985 */ /* 0x0205e4000c101d06 */
.L_x_3419:
[----:B------:R-:W-:Y:S05]  /*d680*/  BSYNC B1 ;  /* 0x0000000000017941 */ /* 0x000fea0003800000 */
.L_x_3418:
        /* <DEDUP_REMOVED lines=101> */
.L_x_3423:
[----:B------:R-:W-:Y:S05]  /*dce0*/  BSYNC B0 ;  /* 0x0000000000007941 */ /* 0x000fea0003800000 */
.L_x_3422:
[----:B-----5:R2:W-:Y:S02]  /*dcf0*/  ST.E.128 desc[UR6][R182.64], R40 ;  /* 0x00000028b6007985 */ /* 0x0205e4000c101d06 */
.L_x_3409:
[----:B------:R-:W-:Y:S05]  /*dd00*/  BSYNC B2 ;  /* 0x0000000000027941 */ /* 0x000fea0003800000 */
.L_x_3408:
        /* <DEDUP_REMOVED lines=11> */
.L_x_3325:
        /* <DEDUP_REMOVED lines=29> */
.L_x_3425:
[----:B------:R-:W-:Y:S05]  /*df90*/  BSYNC B0 ;  /* 0x0000000000007941 */ /* 0x000fea0003800000 */
.L_x_3424:
        /* <DEDUP_REMOVED lines=30> */
.L_x_3427:
[----:B------:R-:W-:Y:S05]  /*e180*/  BSYNC B0 ;  /* 0x0000000000007941 */ /* 0x000fea0003800000 */
.L_x_3426:
        /* <DEDUP_REMOVED lines=30> */
.L_x_3429:
[----:B------:R-:W-:Y:S05]  /*e370*/  BSYNC B0 ;  /* 0x0000000000007941 */ /* 0x000fea0003800000 */
.L_x_3428:
        /* <DEDUP_REMOVED lines=33> */
.L_x_3359:
[----:B------:R-:W-:Y:S05]  /*e590*/  BSYNC B3 ;  /* 0x0000000000037941 */ /* 0x000fea0003800000 */
.L_x_3324:
        /* <DEDUP_REMOVED lines=91> */
.L_x_3431:
        /* <DEDUP_REMOVED lines=10> */
.L_x_3432:
[----:B------:R-:W-:Y:S05]  /*ebf0*/  BSYNC B0 ;  /* 0x0000000000007941 */ /* 0x000fea0003800000 */
.L_x_3430:
[----:B------:R-:W-:Y:S04]  /*ec00*/  IADD3 R9, R9, -0x1, RZ ;  /* 0xffffffff09097810 */ /* 0x000fe80007ffe0ff */
[----:B------:R-:W-:Y:S11]  /*ec10*/  ISETP.GT.AND P0, PT, R9, R80, PT ;  /* 0x000000500900720c */ /* 0x000ff60003f04270 */
[----:B------:R-:W-:Y:S02]  /*ec20*/  @!UPT UIADD3 URZ, URZ, URZ, URZ ;  /* 0x0000003f3f3ff290 */ /* 0x000fe4000fffe03f */
[----:B------:R-:W-:Y:S05]  /*ec30*/  @P0 BRA `(.L_x_3433) ;  /* 0xffffff44009c0947 */ /* 0x000fea000383ffff */
.L_x_3315:
        /* <DEDUP_REMOVED lines=25> */
[----:B------:R-:W-:Y:S02]  /*edd0*/  LEA R6, P0, R170, R166, 0x5 ;  /* 0x000000a6aa067211 */ /* 0x000fe400078028ff */
[----:B---3--:R-:W-:Y:S02]  /*ede0*/  ISETP.NE.AND P4, PT, R4, RZ, PT ;  /* 0x000000ff0400720c */ /* 0x008fe40003f85270 */
[----:B------:R-:W-:Y:S01]  /*edf0*/  LEA.HI.X R15, R170, R169, R171, 0x5, P0 ;  /* 0x000000a9aa0f7211 */ /* 0x000fe200000f2cab */
[----:B------:R-:W-:Y:S01]  /*ee00*/  IMAD.MOV.U32 R168, RZ, RZ, R166 ;  /* 0x000000ffffa87224 */ /* 0x000fe200078e00a6 */
[----:B------:R-:W-:-:S02]  /*ee10*/  LEA R38, P2, R166, R172, 0x1 ;  /* 0x000000aca6267211 */ /* 0x000fc400078408ff */
[-C--:B------:R-:W-:Y:S01]  /*ee20*/  LEA R16, P0, R6, R172.reuse, 0x1 ;  /* 0x000000ac06107211 */ /* 0x080fe200078008ff */
[----:B-1----:R-:W-:Y:S01]  /*ee30*/  IMAD.X R9, R3, 0x1, R169, P1 ;  /* 0x0000000103097824 */ /* 0x002fe200008e06a9 */
[C---:B------:R-:W-:Y:S02]  /*ee40*/  LEA R36, P1, R5.reuse, R172, 0x1 ;  /* 0x000000ac05247211 */ /* 0x040fe400078208ff */
[----:B------:R-:W-:Y:S02]  /*ee50*/  SHF.R.S32.HI R3, RZ, 0x1, R17 ;  /* 0x00000001ff037819 */ /* 0x000fe40000011411 */
[----:B------:R-:W-:-:S03]  /*ee60*/  LEA.HI.X R37, R5, R173, R9, 0x1, P1 ;  /* 0x000000ad05257211 */ /* 0x000fc600008f0c09 */
[----:B------:R-:W-:Y:S01]  /*ee70*/  IMAD R21, R160, R3, R153 ;  /* 0x00000003a0157224 */ /* 0x000fe200078e0299 */
[-C--:B------:R-:W-:Y:S01]  /*ee80*/  LEA.HI.X R39, R166, R173.reuse, R169, 0x1, P2 ;  /* 0x000000ada6277211 */ /* 0x080fe200010f0ca9 */
[----:B------:R-:W-:Y:S01]  /*ee90*/  IMAD R8, R171, 0x30, RZ ;  /* 0x00000030ab087824 */ /* 0x000fe200078e02ff */
[----:B------:R-:W-:Y:S01]  /*eea0*/  LEA.HI.X R17, R6, R173, R15, 0x1, P0 ;  /* 0x000000ad06117211 */ /* 0x000fe200000f0c0f */
[----:B------:R-:W-:-:S04]  /*eeb0*/  IMAD.WIDE.U32 R168, R170, 0x30, R168 ;  /* 0x00000030aaa87825 */ /* 0x000fc800078e00a8 */
[----:B------:R-:W-:Y:S02]  /*eec0*/  IMAD.IADD R15, R236, 0x1, -R52 ;  /* 0x00000001ec0f7824 */ /* 0x000fe400078e0a34 */
[----:B------:R-:W-:Y:S01]  /*eed0*/  IMAD.IADD R153, R153, 0x1, R21 ;  /* 0x0000000199997824 */ /* 0x000fe200078e0215 */
[----:B------:R-:W-:Y:S01]  /*eee0*/  LEA R28, P1, R168, R172, 0x1 ;  /* 0x000000aca81c7211 */ /* 0x000fe200078208ff */
[----:B------:R-:W-:Y:S01]  /*eef0*/  IMAD.IADD R4, R169, 0x1, R8 ;  /* 0x00000001a9047824 */ /* 0x000fe200078e0208 */
[----:B------:R-:W-:Y:S01]  /*ef00*/  ISETP.GE.AND P0, PT, R160, R15, PT ;  /* 0x0000000fa000720c */ /* 0x000fe20003f06270 */
[----:B------:R-:W-:-:S03]  /*ef10*/  IMAD.SHL.U32 R31, R3, 0x10, RZ ;  /* 0x00000010031f7824 */ /* 0x000fc600078e00ff */
[----:B------:R-:W-:Y:S02]  /*ef20*/  ISETP.GT.AND P0, PT, R45, -0x8, !P0 ;  /* 0xfffffff82d00780c */ /* 0x000fe40004704270 */
[----:B------:R-:W-:Y:S02]  /*ef30*/  LEA.HI.X R29, R168, R173, R4, 0x1, P1 ;  /* 0x000000ada81d7211 */ /* 0x000fe400008f0c04 */
        /* <DEDUP_REMOVED lines=10> */
[----:B-----5:R-:W-:Y:S01]  /*efe0*/  ISETP.GE.AND P2, PT, R18, R2, PT ;  /* 0x000000021200720c */ /* 0x020fe20003f46270 */
        /* <DEDUP_REMOVED lines=58> */
.L_x_3442:
[----:B------:R-:W-:Y:S05]  /*f390*/  BSYNC B0 ;  /* 0x0000000000007941 */ /* 0x000fea0003800000 */
.L_x_3441:
[----:B-----5:R3:W-:Y:S02]  /*f3a0*/  STS.128 [R239], R40 ;  /* 0x00000028ef007388 */ /* 0x0207e40000000c00 */
.L_x_3440:
[----:B------:R-:W-:Y:S05]  /*f3b0*/  BSYNC B1 ;  /* 0x0000000000017941 */ /* 0x000fea0003800000 */
.L_x_3439:
        /* <DEDUP_REMOVED lines=53> */
.L_x_3446:
[----:B------:R-:W-:Y:S05]  /*f710*/  BSYNC B0 ;  /* 0x0000000000007941 */ /* 0x000fea0003800000 */
.L_x_3445:
[----:B-----5:R1:W-:Y:S02]  /*f720*/  STS.128 [R239+0x2000], R40 ;  /* 0x00200028ef007388 */ /* 0x0203e40000000c00 */
.L_x_3444:
[----:B------:R-:W-:Y:S05]  /*f730*/  BSYNC B1 ;  /* 0x0000000000017941 */ /* 0x000fea0003800000 */
.L_x_3443:
        /* <DEDUP_REMOVED lines=53> */
.L_x_3450:
[----:B------:R-:W-:Y:S05]  /*fa90*/  BSYNC B0 ;  /* 0x0000000000007941 */ /* 0x000fea0003800000 */
.L_x_3449:
[----:B-----5:R3:W-:Y:S02]  /*faa0*/  STS.128 [R239+0x4000], R40 ;  /* 0x00400028ef007388 */ /* 0x0207e40000000c00 */
.L_x_3448:
[----:B------:R-:W-:Y:S05]  /*fab0*/  BSYNC B1 ;  /* 0x0000000000017941 */ /* 0x000fea0003800000 */
.L_x_3447:
        /* <DEDUP_REMOVED lines=9> */
[----:B-12--5:R-:W-:Y:S02]  /*fb50*/  MOV R39, R42 ;  /* 0x0000002a00277202 */ /* 0x026fe40000000f00 */
[----:B----4-:R-:W-:Y:S02]  /*fb60*/  MOV R8, R43 ;  /* 0x0000002b00087202 */ /* 0x010fe40000000f00 */
[----:B------:R-:W-:Y:S01]  /*fb70*/  MOV R9, R40 ;  /* 0x0000002800097202 */ /* 0x000fe20000000f00 */
[----:B------:R-:W-:-:S02]  /*fb80*/  HADD2.F32 R40, -RZ, R41.H0_H0 ;  /* 0x20000029ff287230 */ /* 0x000fc40000004100 */
[--C-:B------:R-:W-:Y:S02]  /*fb90*/  HADD2.F32 R38, -RZ, R8.reuse.H1_H1 ;  /* 0x30000008ff267230 */ /* 0x100fe40000004100 */
[----:B------:R-:W-:Y:S02]  /*fba0*/  HADD2.F32 R41, -RZ, R41.H1_H1 ;  /* 0x30000029ff297230 */ /* 0x000fe40000004100 */
[----:B------:R-:W-:Y:S02]  /*fbb0*/  HADD2.F32 R43, -RZ, R8.H0_H0 ;  /* 0x20000008ff2b7230 */ /* 0x000fe40000004100 */
[----:B---3--:R-:W-:Y:S02]  /*fbc0*/  HADD2.F32 R22, -RZ, R5.H1_H1 ;  /* 0x30000005ff167230 */ /* 0x008fe40000004100 */
[----:B------:R-:W-:Y:S02]  /*fbd0*/  HADD2.F32 R23, -RZ, R4.H1_H1 ;  /* 0x30000004ff177230 */ /* 0x000fe40000004100 */
[----:B------:R-:W-:-:S02]  /*fbe0*/  HADD2.F32 R30, -RZ, R7.H1_H1 ;  /* 0x30000007ff1e7230 */ /* 0x000fc40000004100 */
        /* <DEDUP_REMOVED lines=32> */
.L_x_3452:
[----:B------:R-:W-:Y:S05]  /*fdf0*/  BSYNC B0 ;  /* 0x0000000000007941 */ /* 0x000fea0003800000 */
.L_x_3451:
[----:B-----5:R3:W-:Y:S02]  /*fe00*/  STS.128 [R239+0x6000], R40 ;  /* 0x00600028ef007388 */ /* 0x0207e40000000c00 */
.L_x_3438:
[----:B------:R-:W-:Y:S05]  /*fe10*/  BSYNC B2 ;  /* 0x0000000000027941 */ /* 0x000fea0003800000 */
.L_x_3437:
[----:B------:R-:W-:Y:S01]  /*fe20*/  VIADD R30, R160, 0x10 ;  /* 0x00000010a01e7836 */ /* 0x000fe20000000000 */
[----:B------:R-:W-:Y:S04]  /*fe30*/  BSSY B2, `(.L_x_3453) ;  /* 0x00000ee000027945 */ /* 0x000fe80003800000 */
[----:B------:R-:W-:-:S04]  /*fe40*/  ISETP.GE.AND P0, PT, R30, R15, PT ;  /* 0x0000000f1e00720c */ /* 0x000fc80003f06270 */
[----:B------:R-:W-:-:S13]  /*fe50*/  ISETP.LT.OR P0, PT, R45, -0x87, P0 ;  /* 0xffffff792d00780c */ /* 0x000fda0000701670 */
[----:B------:R-:W-:Y:S05]  /*fe60*/  @P0 BRA `(.L_x_3454) ;  /* 0x0000000c00a80947 */ /* 0x000fea0003800000 */
[----:B-----5:R-:W-:Y:S01]  /*fe70*/  ISETP.GE.AND P0, PT, R18, R2, PT ;  /* 0x000000021200720c */ /* 0x020fe20003f06270 */
        /* <DEDUP_REMOVED lines=61> */
.L_x_3458:
[----:B------:R-:W-:Y:S05]  /*10250*/  BSYNC B0 ;  /* 0x0000000000007941 */ /* 0x000fea0003800000 */
.L_x_3457:
[----:B-----5:R3:W-:Y:S02]  /*10260*/  STS.128 [R239+0x800], R40 ;  /* 0x00080028ef007388 */ /* 0x0207e40000000c00 */
.L_x_3456:
[----:B------:R-:W-:Y:S05]  /*10270*/  BSYNC B1 ;  /* 0x0000000000017941 */ /* 0x000fea0003800000 */
.L_x_3455:
        /* <DEDUP_REMOVED lines=54> */
.L_x_3462:
[----:B------:R-:W-:Y:S05]  /*105e0*/  BSYNC B0 ;  /* 0x0000000000007941 */ /* 0x000fea0003800000 */
.L_x_3461:
[----:B-----5:R3:W-:Y:S02]  /*105f0*/  STS.128 [R239+0x2800], R40 ;  /* 0x00280028ef007388 */ /* 0x0207e40000000c00 */
.L_x_3460:
[----:B------:R-:W-:Y:S05]  /*10600*/  BSYNC B1 ;  /* 0x0000000000017941 */ /* 0x000fea0003800000 */
.L_x_3459:
        /* <DEDUP_REMOVED lines=54> */
.L_x_3466:
[----:B------:R-:W-:Y:S05]  /*10970*/  BSYNC B0 ;  /* 0x0000000000007941 */ /* 0x000fea0003800000 */
.L_x_3465:
[----:B-----5:R3:W-:Y:S02]  /*10980*/  STS.128 [R239+0x4800], R40 ;  /* 0x00480028ef007388 */ /* 0x0207e40000000c00 */
.L_x_3464:
[----:B------:R-:W-:Y:S05]  /*10990*/  BSYNC B1 ;  /* 0x0000000000017941 */ /* 0x000fea0003800000 */
.L_x_3463:
        /* <DEDUP_REMOVED lines=11> */
[--C-:B------:R-:W-:Y:S01]  /*10a50*/  HADD2.F32 R38, -RZ, R22.reuse.H0_H0 ;  /* 0x20000016ff267230 */ /* 0x100fe20000004100 */
[----:B-1----:R-:W-:Y:S01]  /*10a60*/  MOV R8, R39 ;  /* 0x0000002700087202 */ /* 0x002fe20000000f00 */
[----:B------:R-:W-:Y:S01]  /*10a70*/  HADD2.F32 R39, -RZ, R22.H1_H1 ;  /* 0x30000016ff277230 */ /* 0x000fe20000004100 */
[----:B------:R-:W-:-:S03]  /*10a80*/  MOV R9, R36 ;  /* 0x0000002400097202 */ /* 0x000fc60000000f00 */
[--C-:B------:R-:W-:Y:S02]  /*10a90*/  HADD2.F32 R36, -RZ, R8.reuse.H1_H1 ;  /* 0x30000008ff247230 */ /* 0x100fe40000004100 */
        /* <DEDUP_REMOVED lines=37> */
.L_x_3468:
[----:B------:R-:W-:Y:S05]  /*10cf0*/  BSYNC B0 ;  /* 0x0000000000007941 */ /* 0x000fea0003800000 */
.L_x_3467:
[----:B-----5:R1:W-:Y:S02]  /*10d00*/  STS.128 [R239+0x6800], R36 ;  /* 0x00680024ef007388 */ /* 0x0203e40000000c00 */
.L_x_3454:
[----:B------:R-:W-:Y:S05]  /*10d10*/  BSYNC B2 ;  /* 0x0000000000027941 */ /* 0x000fea0003800000 */
.L_x_3453:
[----:B------:R-:W-:Y:S01]  /*10d20*/  VIADD R31, R160, 0x20 ;  /* 0x00000020a01f7836 */ /* 0x000fe20000000000 */
[----:B------:R-:W-:Y:S04]  /*10d30*/  BSSY B2, `(.L_x_3469) ;  /* 0x00000ec000027945 */ /* 0x000fe80003800000 */
[----:B------:R-:W-:-:S04]  /*10d40*/  ISETP.GE.AND P0, PT, R31, R15, PT ;  /* 0x0000000f1f00720c */ /* 0x000fc80003f06270 */
[----:B------:R-:W-:-:S13]  /*10d50*/  ISETP.LT.OR P0, PT, R45, -0x107, P0 ;  /* 0xfffffef92d00780c */ /* 0x000fda0000701670 */
[----:B------:R-:W-:Y:S05]  /*10d60*/  @P0 BRA `(.L_x_3470) ;  /* 0x0000000c00a00947 */ /* 0x000fea0003800000 */
[----:B-----5:R-:W-:Y:S01]  /*10d70*/  ISETP.GE.AND P0, PT, R18, R2, PT ;  /* 0x000000021200720c */ /* 0x020fe20003f06270 */
        /* <DEDUP_REMOVED lines=61> */
.L_x_3474:
[----:B------:R-:W-:Y:S05]  /*11150*/  BSYNC B0 ;  /* 0x0000000000007941 */ /* 0x000fea0003800000 */
.L_x_3473:
[----:B-----5:R3:W-:Y:S02]  /*11160*/  STS.128 [R239+0x1000], R36 ;  /* 0x00100024ef007388 */ /* 0x0207e40000000c00 */
.L_x_3472:
[----:B------:R-:W-:Y:S05]  /*11170*/  BSYNC B1 ;  /* 0x0000000000017941 */ /* 0x000fea0003800000 */
.L_x_3471:
        /* <DEDUP_REMOVED lines=53> */
.L_x_3478:
[----:B------:R-:W-:Y:S05]  /*114d0*/  BSYNC B0 ;  /* 0x0000000000007941 */ /* 0x000fea0003800000 */
.L_x_3477:
[----:B-----5:R3:W-:Y:S02]  /*114e0*/  STS.128 [R239+0x3000], R36 ;  /* 0x00300024ef007388 */ /* 0x0207e40000000c00 */
.L_x_3476:
[----:B------:R-:W-:Y:S05]  /*114f0*/  BSYNC B1 ;  /* 0x0000000000017941 */ /* 0x000fea0003800000 */
.L_x_3475:
        /* <DEDUP_REMOVED lines=53> */
.L_x_3482:
[----:B------:R-:W-:Y:S05]  /*11850*/  BSYNC B0 ;  /* 0x0000000000007941 */ /* 0x000fea0003800000 */
.L_x_3481:
[----:B-----5:R3:W-:Y:S02]  /*11860*/  STS.128 [R239+0x5000], R36 ;  /* 0x00500024ef007388 */ /* 0x0207e40000000c00 */
.L_x_3480:
[----:B------:R-:W-:Y:S05]  /*11870*/  BSYNC B1 ;  /* 0x0000000000017941 */ /* 0x000fea0003800000 */
.L_x_3479:
[----:B------:R-:W-:-:S13]  /*11880*/  ISETP.GE.AND P0, PT, R12, R2, PT ;  /* 0x000000020c00720c */ /* 0x000fda0003f06270 */
[----:B------:R1:W-:Y:S01]  /*11890*/  @P0 STS.128 [R239+0x7000], RZ ;  /* 0x007000ffef000388 */ /* 0x0003e20000000c00 */
[----:B------:R-:W-:Y:S05]  /*118a0*/  @P0 BRA `(.L_x_3470) ;  /* 0x0000000000d00947 */ /* 0x000fea0003800000 */
[----:B--23--:R2:W5:Y:S01]  /*118b0*/  LD.E.128 R36, desc[UR6][R16.64+0x180] ;  /* 0x0001800610247980 */ /* 0x00c562000c101d00 */
[----:B------:R-:W-:Y:S01]  /*118c0*/  ISETP.GE.AND P0, PT, R12, R0, PT ;  /* 0x000000000c00720c */ /* 0x000fe20003f06270 */
[----:B------:R-:W-:-:S12]  /*118d0*/  BSSY B0, `(.L_x_3483) ;  /* 0x0000030000007945 */ /* 0x000fd80003800000 */
[----:B------:R-:W-:Y:S05]  /*118e0*/  @P0 BRA `(.L_x_3484) ;  /* 0x0000000000b80947 */ /* 0x000fea0003800000 */
[----:B------:R-:W3:Y:S04]  /*118f0*/  LD.E.64 R4, desc[UR6][R40.64+0xc0] ;  /* 0x0000c00628047980 */ /* 0x000ee8000c101b00 */
[----:B------:R1:W4:Y:S01]  /*11900*/  LD.E.64 R6, desc[UR6][R8.64+0xc0] ;  /* 0x0000c00608067980 */ /* 0x000322000c101b00 */
[----:B--2--5:R-:W-:-:S05]  /*11910*/  MOV R16, R37 ;  /* 0x0000002500107202 */ /* 0x024fca0000000f00 */
[--C-:B------:R-:W-:Y:S01]  /*11920*/  HADD2.F32 R37, -RZ, R16.reuse.H0_H0 ;  /* 0x20000010ff257230 */ /* 0x100fe20000004100 */
[----:B-1----:R-:W-:Y:S02]  /*11930*/  MOV R8, R39 ;  /* 0x0000002700087202 */ /* 0x002fe40000000f00 */
[----:B------:R-:W-:Y:S02]  /*11940*/  MOV R9, R36 ;  /* 0x0000002400097202 */ /* 0x000fe40000000f00 */
[----:B------:R-:W-:Y:S01]  /*11950*/  MOV R36, R38 ;  /* 0x0000002600247202 */ /* 0x000fe20000000f00 */
[----:B------:R-:W-:Y:S02]  /*11960*/  HADD2.F32 R38, -RZ, R16.H1_H1 ;  /* 0x30000010ff267230 */ /* 0x000fe40000004100 */
[--C-:B------:R-:W-:Y:S02]  /*11970*/  HADD2.F32 R32, -RZ, R8.reuse.H1_H1 ;  /* 0x30000008ff207230 */ /* 0x100fe40000004100 */
[----:B------:R-:W-:-:S02]  /*11980*/  HADD2.F32 R40, -RZ, R8.H0_H0 ;  /* 0x20000008ff287230 */ /* 0x000fc40000004100 */
        /* <DEDUP_REMOVED lines=33> */
[----:B------:R-:W-:Y:S02]  /*11ba0*/  MOV R36, R22 ;  /* 0x0000001600247202 */ /* 0x000fe40000000f00 */
[----:B------:R-:W-:Y:S02]  /*11bb0*/  MOV R38, R16 ;  /* 0x0000001000267202 */ /* 0x000fe40000000f00 */
[----:B------:R-:W-:-:S02]  /*11bc0*/  MOV R39, R8 ;  /* 0x0000000800277202 */ /* 0x000fc40000000f00 */
.L_x_3484:
[----:B------:R-:W-:Y:S05]  /*11bd0*/  BSYNC B0 ;  /* 0x0000000000007941 */ /* 0x000fea0003800000 */
.L_x_3483:
[----:B-----5:R3:W-:Y:S02]  /*11be0*/  STS.128 [R239+0x7000], R36 ;  /* 0x00700024ef007388 */ /* 0x0207e40000000c00 */
.L_x_3470:
[----:B------:R-:W-:Y:S05]  /*11bf0*/  BSYNC B2 ;  /* 0x0000000000027941 */ /* 0x000fea0003800000 */
.L_x_3469:
[----:B------:R-:W-:-:S05]  /*11c00*/  VIADD R32, R160, 0x30 ;  /* 0x00000030a0207836 */ /* 0x000fca0000000000 */
[----:B------:R-:W-:-:S04]  /*11c10*/  ISETP.GE.AND P0, PT, R32, R15, PT ;  /* 0x0000000f2000720c */ /* 0x000fc80003f06270 */
[----:B------:R-:W-:-:S13]  /*11c20*/  ISETP.LT.OR P0, PT, R45, -0x187, P0 ;  /* 0xfffffe792d00780c */ /* 0x000fda0000701670 */
[----:B------:R-:W-:Y:S05]  /*11c30*/  @P0 BRA `(.L_x_3485) ;  /* 0x0000007c00c00947 */ /* 0x000fea0003800000 */
[----:B-----5:R-:W-:Y:S01]  /*11c40*/  ISETP.GE.AND P0, PT, R18, R2, PT ;  /* 0x000000021200720c */ /* 0x020fe20003f06270 */
        /* <DEDUP_REMOVED lines=16> */
[----:B------:R-:W3:Y:S04]  /*11d50*/  LD.E.64 R4, desc[UR6][R24.64] ;  /* 0x0000000618047980 */ /* 0x000ee8000c101b00 */
        /* <DEDUP_REMOVED lines=45> */
.L_x_3489:
[----:B------:R-:W-:Y:S05]  /*12030*/  BSYNC B0 ;  /* 0x0000000000007941 */ /* 0x000fea0003800000 */
.L_x_3488:
[----:B-----5:R1:W-:Y:S02]  /*12040*/  STS.128 [R239+0x1800], R20 ;  /* 0x00180014ef007388 */ /* 0x0203e40000000c00 */
.L_x_3487:
[----:B------:R-:W-:Y:S05]  /*12050*/  BSYNC B1 ;  /* 0x0000000000017941 */ /* 0x000fea0003800000 */
.L_x_3486:
        /* <DEDUP_REMOVED lines=53> */
.L_x_3493:
[----:B------:R-:W-:Y:S05]  /*123b0*/  BSYNC B0 ;  /* 0x0000000000007941 */ /* 0x000fea0003800000 */
.L_x_3492:
[----:B-----5:R1:W-:Y:S02]  /*123c0*/  STS.128 [R239+0x3800], R16 ;  /* 0x00380010ef007388 */ /* 0x0203e40000000c00 */
.L_x_3491:
[----:B------:R-:W-:Y:S05]  /*123d0*/  BSYNC B1 ;  /* 0x0000000000017941 */ /* 0x000fea0003800000 */
.L_x_3490:
        /* <DEDUP_REMOVED lines=53> */
.L_x_3497:
[----:B------:R-:W-:Y:S05]  /*12730*/  BSYNC B0 ;  /* 0x0000000000007941 */ /* 0x000fea0003800000 */
.L_x_3496:
[----:B-----5:R2:W-:Y:S02]  /*12740*/  STS.128 [R239+0x5800], R16 ;  /* 0x00580010ef007388 */ /* 0x0205e40000000c00 */
.L_x_3495:
[----:B------:R-:W-:Y:S05]  /*12750*/  BSYNC B1 ;  /* 0x0000000000017941 */ /* 0x000fea0003800000 */
.L_x_3494:
[----:B------:R-:W-:-:S13]  /*12760*/  ISETP.GE.AND P0, PT, R12, R2, PT ;  /* 0x000000020c00720c */ /* 0x000fda0003f06270 */
[----:B------:R1:W-:Y:S01]  /*12770*/  @P0 STS.128 [R239+0x7800], RZ ;  /* 0x007800ffef000388 */ /* 0x0003e20000000c00 */
[----:B------:R-:W-:Y:S05]  /*12780*/  @P0 BRA `(.L_x_3485) ;  /* 0x0000007000ec0947 */ /* 0x000fea0003800000 */
[----:B-12---:R1:W5:Y:S01]  /*12790*/  LD.E.128 R16, desc[UR6][R28.64+0x180] ;  /* 0x000180061c107980 */ /* 0x006362000c101d00 */
        /* <DEDUP_REMOVED lines=13> */
[----:B--2---:R-:W-:Y:S02]  /*12870*/  HADD2.F32 R7, -RZ, R3.H1_H1 ;  /* 0x30000003ff077230 */ /* 0x004fe40000004100 */
[----:B---3--:R-:W-:Y:S02]  /*12880*/  HADD2.F32 R8, -RZ, R2.H1_H1 ;  /* 0x30000002ff087230 */ /* 0x008fe40000004100 */
        /* <DEDUP_REMOVED lines=34> */
.L_x_3499:
[----:B------:R-:W-:Y:S05]  /*12ab0*/  BSYNC B0 ;  /* 0x0000000000007941 */ /* 0x000fea0003800000 */
.L_x_3498:
[----:B-----5:R2:W-:Y:S01]  /*12ac0*/  STS.128 [R239+0x7800], R16 ;  /* 0x00780010ef007388 */ /* 0x0205e20000000c00 */
[----:B------:R-:W-:Y:S05]  /*12ad0*/  BRA `(.L_x_3485) ;  /* 0x0000007000187947 */ /* 0x000fea0003800000 */
.L_x_3436:
[----:B------:R-:W-:Y:S04]  /*12ae0*/  BSSY B2, `(.L_x_3500) ;  /* 0x0000190000027945 */ /* 0x000fe80003800000 */
[----:B------:R-:W-:Y:S05]  /*12af0*/  @!P0 BRA `(.L_x_3501) ;  /* 0x0000001800388947 */ /* 0x000fea0003800000 */
[----:B-----5:R-:W-:Y:S01]  /*12b00*/  ISETP.GE.AND P0, PT, R18, R2, PT ;  /* 0x000000021200720c */ /* 0x020fe20003f06270 */
        /* <DEDUP_REMOVED lines=96> */
.L_x_3505:
[----:B------:R-:W-:Y:S05]  /*13110*/  BSYNC B0 ;  /* 0x0000000000007941 */ /* 0x000fea0003800000 */
.L_x_3504:
[----:B-----5:R3:W-:Y:S02]  /*13120*/  STS.128 [R239], R56 ;  /* 0x00000038ef007388 */ /* 0x0207e40000000c00 */
.L_x_3503:
[----:B------:R-:W-:Y:S05]  /*13130*/  BSYNC B1 ;  /* 0x0000000000017941 */ /* 0x000fea0003800000 */
.L_x_3502:
        /* <DEDUP_REMOVED lines=97> */
.L_x_3509:
[----:B------:R-:W-:Y:S05]  /*13750*/  BSYNC B0 ;  /* 0x0000000000007941 */ /* 0x000fea0003800000 */
.L_x_3508:
[----:B-----5:R1:W-:Y:S02]  /*13760*/  STS.128 [R239+0x2000], R56 ;  /* 0x00200038ef007388 */ /* 0x0203e40000000c00 */
.L_x_3507:
[----:B------:R-:W-:Y:S05]  /*13770*/  BSYNC B1 ;  /* 0x0000000000017941 */ /* 0x000fea0003800000 */
.L_x_3506:
        /* <DEDUP_REMOVED lines=97> */
.L_x_3513:
[----:B------:R-:W-:Y:S05]  /*13d90*/  BSYNC B0 ;  /* 0x0000000000007941 */ /* 0x000fea0003800000 */
.L_x_3512:
[----:B-----5:R3:W-:Y:S02]  /*13da0*/  STS.128 [R239+0x4000], R56 ;  /* 0x00400038ef007388 */ /* 0x0207e40000000c00 */
.L_x_3511:
[----:B------:R-:W-:Y:S05]  /*13db0*/  BSYNC B1 ;  /* 0x0000000000017941 */ /* 0x000fea0003800000 */
.L_x_3510:
        /* <DEDUP_REMOVED lines=96> */
.L_x_3515:
[----:B------:R-:W-:Y:S05]  /*143c0*/  BSYNC B0 ;  /* 0x0000000000007941 */ /* 0x000fea0003800000 */
.L_x_3514:
[----:B-----5:R3:W-:Y:S02]  /*143d0*/  STS.128 [R239+0x6000], R56 ;  /* 0x00600038ef007388 */ /* 0x0207e40000000c00 */
.L_x_3501:
[----:B------:R-:W-:Y:S05]  /*143e0*/  BSYNC B2 ;  /* 0x0000000000027941 */ /* 0x000fea0003800000 */
.L_x_3500:
[----:B------:R-:W-:Y:S01]  /*143f0*/  VIADD R30, R160, 0x10 ;  /* 0x00000010a01e7836 */ /* 0x000fe20000000000 */
[----:B------:R-:W-:Y:S04]  /*14400*/  BSSY B2, `(.L_x_3516) ;  /* 0x000019c000027945 */ /* 0x000fe80003800000 */
[----:B------:R-:W-:-:S04]  /*14410*/  ISETP.GE.AND P0, PT, R30, R15, PT ;  /* 0x0000000f1e00720c */ /* 0x000fc80003f06270 */
[----:B------:R-:W-:-:S13]  /*14420*/  ISETP.LT.OR P0, PT, R45, -0x87, P0 ;  /* 0xffffff792d00780c */ /* 0x000fda0000701670 */
[----:B------:R-:W-:Y:S05]  /*14430*/  @P0 BRA `(.L_x_3517) ;  /* 0x0000001800600947 */ /* 0x000fea0003800000 */
[----:B-----5:R-:W-:Y:S01]  /*14440*/  ISETP.GE.AND P0, PT, R18, R2, PT ;  /* 0x000000021200720c */ /* 0x020fe20003f06270 */
        /* <DEDUP_REMOVED lines=98> */
.L_x_3521:
[----:B------:R-:W-:Y:S05]  /*14a70*/  BSYNC B0 ;  /* 0x0000000000007941 */ /* 0x000fea0003800000 */
.L_x_3520:
[----:B-----5:R3:W-:Y:S02]  /*14a80*/  STS.128 [R239+0x800], R56 ;  /* 0x00080038ef007388 */ /* 0x0207e40000000c00 */
.L_x_3519:
[----:B------:R-:W-:Y:S05]  /*14a90*/  BSYNC B1 ;  /* 0x0000000000017941 */ /* 0x000fea0003800000 */
.L_x_3518:
        /* <DEDUP_REMOVED lines=100> */
.L_x_3525:
[----:B------:R-:W-:Y:S05]  /*150e0*/  BSYNC B0 ;  /* 0x0000000000007941 */ /* 0x000fea0003800000 */
.L_x_3524:
[----:B-----5:R3:W-:Y:S02]  /*150f0*/  STS.128 [R239+0x2800], R56 ;  /* 0x00280038ef007388 */ /* 0x0207e40000000c00 */
.L_x_3523:
[----:B------:R-:W-:Y:S05]  /*15100*/  BSYNC B1 ;  /* 0x0000000000017941 */ /* 0x000fea0003800000 */
.L_x_3522:
        /* <DEDUP_REMOVED lines=100> */
.L_x_3529:
[----:B------:R-:W-:Y:S05]  /*15750*/  BSYNC B0 ;  /* 0x0000000000007941 */ /* 0x000fea0003800000 */
.L_x_3528:
[----:B-----5:R3:W-:Y:S02]  /*15760*/  STS.128 [R239+0x4800], R56 ;  /* 0x00480038ef007388 */ /* 0x0207e40000000c00 */
.L_x_3527:
[----:B------:R-:W-:Y:S05]  /*15770*/  BSYNC B1 ;  /* 0x0000000000017941 */ /* 0x000fea0003800000 */
.L_x_3526:
        /* <DEDUP_REMOVED lines=64> */
[----:B------:R-:W-:Y:S01]  /*15b80*/  @!P0 FADD.FTZ R44, -R44, -RZ ;  /* 0x800000ff2c2c8221 */ /* 0x000fe20000010100 */
[----:B------:R-:W-:Y:S02]  /*15b90*/  HADD2.F32 R4, -RZ, R40.H0_H0 ;  /* 0x20000028ff047230 */ /* 0x000fe40000004100 */
[----:B------:R-:W-:Y:S01]  /*15ba0*/  FMUL.FTZ R58, R58, R43 ;  /* 0x0000002b3a3a7220 */ /* 0x000fe20000410000 */
[--C-:B----4-:R-:W-:Y:S02]  /*15bb0*/  HADD2.F32 R37, -RZ, R20.reuse.H0_H0 ;  /* 0x20000014ff257230 */ /* 0x110fe40000004100 */
[----:B------:R-:W-:-:S02]  /*15bc0*/  HADD2.F32 R39, -RZ, R20.H1_H1 ;  /* 0x30000014ff277230 */ /* 0x000fc40000004100 */
[--C-:B------:R-:W-:Y:S02]  /*15bd0*/  HADD2.F32 R20, -RZ, R21.reuse.H0_H0 ;  /* 0x20000015ff147230 */ /* 0x100fe40000004100 */
        /* <DEDUP_REMOVED lines=28> */
.L_x_3531:
[----:B------:R-:W-:Y:S05]  /*15da0*/  BSYNC B0 ;  /* 0x0000000000007941 */ /* 0x000fea0003800000 */
.L_x_3530:
[----:B-----5:R1:W-:Y:S02]  /*15db0*/  STS.128 [R239+0x6800], R40 ;  /* 0x00680028ef007388 */ /* 0x0203e40000000c00 */
.L_x_3517:
[----:B------:R-:W-:Y:S05]  /*15dc0*/  BSYNC B2 ;  /* 0x0000000000027941 */ /* 0x000fea0003800000 */
.L_x_3516:
        /* <DEDUP_REMOVED lines=71> */
[----:B------:R-:W-:Y:S02]  /*16240*/  HADD2.F32 R38, -RZ, R32.H0_H0 ;  /* 0x20000020ff267230 */ /* 0x000fe40000004100 */
[----:B------:R-:W-:Y:S01]  /*16250*/  FMUL.FTZ R59, R59, R44 ;  /* 0x0000002c3b3b7220 */ /* 0x000fe20000410000 */
[----:B------:R-:W-:Y:S01]  /*16260*/  FMUL.FTZ R43, R43, R56 ;  /* 0x000000382b2b7220 */ /* 0x000fe20000410000 */
[----:B---3--:R-:W-:-:S02]  /*16270*/  HADD2.F32 R37, -RZ, R20.H0_H0 ;  /* 0x20000014ff257230 */ /* 0x008fc40000004100 */
[----:B------:R-:W-:Y:S02]  /*16280*/  HADD2.F32 R39, -RZ, R20.H1_H1 ;  /* 0x30000014ff277230 */ /* 0x000fe40000004100 */
[--C-:B------:R-:W-:Y:S02]  /*16290*/  HADD2.F32 R20, -RZ, R21.reuse.H0_H0 ;  /* 0x20000015ff147230 */ /* 0x100fe40000004100 */
[----:B------:R-:W-:Y:S01]  /*162a0*/  FFMA.FTZ R4, R4, R37, R58 ;  /* 0x0000002504047223 */ /* 0x000fe2000001003a */
[----:B------:R-:W-:Y:S02]  /*162b0*/  HADD2.F32 R44, -RZ, R21.H1_H1 ;  /* 0x30000015ff2c7230 */ /* 0x000fe40000004100 */
[--C-:B------:R-:W-:Y:S02]  /*162c0*/  HADD2.F32 R21, -RZ, R22.reuse.H0_H0 ;  /* 0x20000016ff157230 */ /* 0x100fe40000004100 */
[----:B------:R-:W-:Y:S01]  /*162d0*/  FFMA.FTZ R20, R38, R20, R36 ;  /* 0x0000001426147223 */ /* 0x000fe20000010024 */
[----:B------:R-:W-:-:S02]  /*162e0*/  HADD2.F32 R56, -RZ, R22.H1_H1 ;  /* 0x30000016ff387230 */ /* 0x000fc40000004100 */
[----:B------:R-:W-:Y:S02]  /*162f0*/  HADD2.F32 R22, -RZ, R23.H0_H0 ;  /* 0x20000017ff167230 */ /* 0x000fe40000004100 */
[----:B------:R-:W-:Y:S02]  /*16300*/  HADD2.F32 R37, -RZ, R40.H0_H0 ;  /* 0x20000028ff257230 */ /* 0x000fe40000004100 */
        /* <DEDUP_REMOVED lines=19> */
.L_x_3537:
[----:B------:R-:W-:Y:S05]  /*16440*/  BSYNC B0 ;  /* 0x0000000000007941 */ /* 0x000fea0003800000 */
.L_x_3536:
[----:B-----5:R1:W-:Y:S02]  /*16450*/  STS.128 [R239+0x1000], R40 ;  /* 0x00100028ef007388 */ /* 0x0203e40000000c00 */
.L_x_3535:
[----:B------:R-:W-:Y:S05]  /*16460*/  BSYNC B1 ;  /* 0x0000000000017941 */ /* 0x000fea0003800000 */
.L_x_3534:
        /* <DEDUP_REMOVED lines=98> */
.L_x_3541:
[----:B------:R-:W-:Y:S05]  /*16a90*/  BSYNC B0 ;  /* 0x0000000000007941 */ /* 0x000fea0003800000 */
.L_x_3540:
[----:B-----5:R1:W-:Y:S02]  /*16aa0*/  STS.128 [R239+0x3000], R40 ;  /* 0x00300028ef007388 */ /* 0x0203e40000000c00 */
.L_x_3539:
[----:B------:R-:W-:Y:S05]  /*16ab0*/  BSYNC B1 ;  /* 0x0000000000017941 */ /* 0x000fea0003800000 */
.L_x_3538:
        /* <DEDUP_REMOVED lines=98> */
.L_x_3545:
[----:B------:R-:W-:Y:S05]  /*170e0*/  BSYNC B0 ;  /* 0x0000000000007941 */ /* 0x000fea0003800000 */
.L_x_3544:
[----:B-----5:R1:W-:Y:S02]  /*170f0*/  STS.128 [R239+0x5000], R40 ;  /* 0x00500028ef007388 */ /* 0x0203e40000000c00 */
.L_x_3543:
[----:B------:R-:W-:Y:S05]  /*17100*/  BSYNC B1 ;  /* 0x0000000000017941 */ /* 0x000fea0003800000 */
.L_x_3542:
        /* <DEDUP_REMOVED lines=23> */
[----:B------:R-:W3:Y:S01]  /*17280*/  LD.E.128 R4, desc[UR6][R22.64] ;  /* 0x0000000616047980 */ /* 0x000ee2000c101d00 */
        /* <DEDUP_REMOVED lines=77> */
.L_x_3547:
[----:B------:R-:W-:Y:S05]  /*17760*/  BSYNC B0 ;  /* 0x0000000000007941 */ /* 0x000fea0003800000 */
.L_x_3546:
[----:B-----5:R2:W-:Y:S02]  /*17770*/  STS.128 [R239+0x7000], R36 ;  /* 0x00700024ef007388 */ /* 0x0205e40000000c00 */
.L_x_3533:
[----:B------:R-:W-:Y:S05]  /*17780*/  BSYNC B2 ;  /* 0x0000000000027941 */ /* 0x000fea0003800000 */
.L_x_3532:
[----:B------:R-:W-:-:S05]  /*17790*/  VIADD R32, R160, 0x30 ;  /* 0x00000030a0207836 */ /* 0x000fca0000000000 */
[----:B------:R-:W-:-:S04]  /*177a0*/  ISETP.GE.AND P0, PT, R32, R15, PT ;  /* 0x0000000f2000720c */ /* 0x000fc80003f06270 */
[----:B------:R-:W-:-:S13]  /*177b0*/  ISETP.LT.OR P0, PT, R45, -0x187, P0 ;  /* 0xfffffe792d00780c */ /* 0x000fda0000701670 */
[----:B------:R-:W-:Y:S05]  /*177c0*/  @P0 BRA `(.L_x_3485) ;  /* 0x0000002000dc0947 */ /* 0x000fea0003800000 */
[----:B-----5:R-:W-:Y:S01]  /*177d0*/  ISETP.GE.AND P0, PT, R18, R2, PT ;  /* 0x000000021200720c */ /* 0x020fe20003f06270 */
        /* <DEDUP_REMOVED lines=11> */
[----:B-1----:R-:W-:-:S04]  /*17890*/  IADD3 R16, P1, R15, R8, RZ ;  /* 0x000000080f107210 */ /* 0x002fc80007f3e0ff */
[----:B------:R-:W-:-:S03]  /*178a0*/  LEA.HI.X.SX32 R15, R15, R9, 0x1, P1 ;  /* 0x000000090f0f7211 */ /* 0x000fc600008f0eff */
[C---:B------:R-:W-:Y:S02]  /*178b0*/  @P0 IADD3 R4, -R3.reuse, RZ, RZ ;  /* 0x000000ff03040210 */ /* 0x040fe40007ffe1ff */
[----:B------:R-:W-:Y:S02]  /*178c0*/  @P0 IADD3 R6, -R3, RZ, RZ ;  /* 0x000000ff03060210 */ /* 0x000fe40007ffe1ff */
[----:B------:R-:W-:-:S03]  /*178d0*/  IADD3 R5, P1, R4, R16, RZ ;  /* 0x0000001004057210 */ /* 0x000fc60007f3e0ff */
[----:B--2---:R-:W-:Y:S01]  /*178e0*/  IMAD.WIDE R36, R6, 0x2, R28 ;  /* 0x0000000206247825 */ /* 0x004fe200078e021c */
[----:B------:R-:W-:Y:S02]  /*178f0*/  LEA.HI.X.SX32 R4, R4, R15, 0x1, P1 ;  /* 0x0000000f04047211 */ /* 0x000fe400008f0eff */
[C---:B------:R-:W-:Y:S02]  /*17900*/  LEA R18, P1, R5.reuse, R26, 0x1 ;  /* 0x0000001a05127211 */ /* 0x040fe400078208ff */
[----:B------:R-:W-:Y:S01]  /*17910*/  MOV R17, RZ ;  /* 0x000000ff00117202 */ /* 0x000fe20000000f00 */
[----:B---3--:R-:W2:Y:S01]  /*17920*/  LD.E.128 R36, desc[UR6][R36.64] ;  /* 0x0000000624247980 */ /* 0x008ea2000c101d00 */
        /* <DEDUP_REMOVED lines=26> */
[----:B------:R-:W-:Y:S01]  /*17ad0*/  FMUL.FTZ R43, R43, R38 ;  /* 0x000000262b2b7220 */ /* 0x000fe20000410000 */
[----:B------:R-:W-:Y:S02]  /*17ae0*/  HADD2.F32 R7, -RZ, R7.H1_H1 ;  /* 0x30000007ff077230 */ /* 0x000fe40000004100 */
        /* <DEDUP_REMOVED lines=11> */
[----:B------:R-:W-:-:S02]  /*17ba0*/  HADD2.F32 R4, -RZ, R21.H0_H0 ;  /* 0x20000015ff047230 */ /* 0x000fc40000004100 */
[----:B------:R-:W-:Y:S01]  /*17bb0*/  FMUL.FTZ R7, R39, R7 ;  /* 0x0000000727077220 */ /* 0x000fe20000410000 */
[----:B------:R-:W-:Y:S02]  /*17bc0*/  HADD2.F32 R38, -RZ, R21.H1_H1 ;  /* 0x30000015ff267230 */ /* 0x000fe40000004100 */
[----:B------:R-:W-:Y:S01]  /*17bd0*/  @!P0 FADD.FTZ R40, -R40, -RZ ;  /* 0x800000ff28288221 */ /* 0x000fe20000010100 */
[--C-:B----4-:R-:W-:Y:S02]  /*17be0*/  HADD2.F32 R21, -RZ, R16.reuse.H0_H0 ;  /* 0x20000010ff157230 */ /* 0x110fe40000004100 */
[----:B------:R-:W-:Y:S01]  /*17bf0*/  FMUL.FTZ R42, R36, R42 ;  /* 0x0000002a242a7220 */ /* 0x000fe20000410000 */
[----:B------:R-:W-:Y:S02]  /*17c00*/  HADD2.F32 R37, -RZ, R37.H1_H1 ;  /* 0x30000025ff257230 */ /* 0x000fe40000004100 */
[----:B------:R-:W-:Y:S01]  /*17c10*/  @!P0 FADD.FTZ R41, -R41, -RZ ;  /* 0x800000ff29298221 */ /* 0x000fe20000010100 */
[----:B------:R-:W-:-:S02]  /*17c20*/  HADD2.F32 R39, -RZ, R16.H1_H1 ;  /* 0x30000010ff277230 */ /* 0x000fc40000004100 */
[----:B------:R-:W-:Y:S02]  /*17c30*/  HADD2.F32 R36, -RZ, R15.H0_H0 ;  /* 0x2000000fff247230 */ /* 0x000fe40000004100 */
[--C-:B------:R-:W-:Y:S02]  /*17c40*/  HADD2.F32 R16, -RZ, R17.reuse.H0_H0 ;  /* 0x20000011ff107230 */ /* 0x100fe40000004100 */
[----:B------:R-:W-:Y:S01]  /*17c50*/  FMUL.FTZ R44, R44, R40 ;  /* 0x000000282c2c7220 */ /* 0x000fe20000410000 */
[----:B------:R-:W-:Y:S01]  /*17c60*/  FFMA.FTZ R4, R4, R21, R43 ;  /* 0x0000001504047223 */ /* 0x000fe2000001002b */
[----:B------:R-:W-:Y:S01]  /*17c70*/  FMUL.FTZ R37, R37, R41 ;  /* 0x0000002925257220 */ /* 0x000fe20000410000 */
[----:B------:R-:W-:Y:S02]  /*17c80*/  HADD2.F32 R40, -RZ, R17.H1_H1 ;  /* 0x30000011ff287230 */ /* 0x000fe40000004100 */
[----:B------:R-:W-:Y:S01]  /*17c90*/  FFMA.FTZ R16, R36, R16, R22 ;  /* 0x0000001024107223 */ /* 0x000fe20000010016 */
[----:B------:R-:W-:-:S02]  /*17ca0*/  HADD2.F32 R21, -RZ, R15.H1_H1 ;  /* 0x3000000fff157230 */ /* 0x000fc40000004100 */
[--C-:B------:R-:W-:Y:S02]  /*17cb0*/  HADD2.F32 R17, -RZ, R18.reuse.H0_H0 ;  /* 0x20000012ff117230 */ /* 0x100fe40000004100 */
[----:B------:R-:W-:Y:S02]  /*17cc0*/  HADD2.F32 R41, -RZ, R18.H1_H1 ;  /* 0x30000012ff297230 */ /* 0x000fe40000004100 */
[----:B------:R-:W-:Y:S02]  /*17cd0*/  HADD2.F32 R15, -RZ, R23.H0_H0 ;  /* 0x20000017ff0f7230 */ /* 0x000fe40000004100 */
[----:B------:R-:W-:Y:S02]  /*17ce0*/  HADD2.F32 R18, -RZ, R19.H0_H0 ;  /* 0x20000013ff127230 */ /* 0x000fe40000004100 */
        /* <DEDUP_REMOVED lines=13> */
[----:B------:R-:W-:Y:S02]  /*17dc0*/  MOV R22, R23 ;  /* 0x0000001700167202 */ /* 0x000fe40000000f00 */
[----:B------:R-:W-:Y:S02]  /*17dd0*/  F2FP.F16.F32.PACK_AB R21, R21, R16 ;  /* 0x000000101515723e */ /* 0x000fe400000000ff */
[----:B------:R-:W-:Y:S02]  /*17de0*/  MOV R20, R4 ;  /* 0x0000000400147202 */ /* 0x000fe40000000f00 */
[----:B------:R-:W-:-:S02]  /*17df0*/  MOV R23, R6 ;  /* 0x0000000600177202 */ /* 0x000fc40000000f00 */
.L_x_3551:
[----:B------:R-:W-:Y:S05]  /*17e00*/  BSYNC B0 ;  /* 0x0000000000007941 */ /* 0x000fea0003800000 */
.L_x_3550:
[----:B-----5:R1:W-:Y:S02]  /*17e10*/  STS.128 [R239+0x1800], R20 ;  /* 0x00180014ef007388 */ /* 0x0203e40000000c00 */
.L_x_3549:
[----:B------:R-:W-:Y:S05]  /*17e20*/  BSYNC B1 ;  /* 0x0000000000017941 */ /* 0x000fea0003800000 */
.L_x_3548:
        /* <DEDUP_REMOVED lines=20> */
[----:B--2---:R-:W-:-:S03]  /*17f70*/  IMAD.WIDE R36, R6, 0x2, R28 ;  /* 0x0000000206247825 */ /* 0x004fc600078e021c */
[----:B------:R-:W-:-:S03]  /*17f80*/  LEA.HI.X R17, R5, R27, R4, 0x1, P1 ;  /* 0x0000001b05117211 */ /* 0x000fc600008f0c04 */
[----:B---3--:R-:W2:Y:S04]  /*17f90*/  LD.E.128 R36, desc[UR6][R36.64+0x80] ;  /* 0x0000800624247980 */ /* 0x008ea8000c101d00 */
        /* <DEDUP_REMOVED lines=12> */
[----:B------:R-:W-:Y:S01]  /*18060*/  MOV R36, R37 ;  /* 0x0000002500247202 */ /* 0x000fe20000000f00 */
[--C-:B----4-:R-:W-:Y:S01]  /*18070*/  HADD2.F32 R37, -RZ, R4.reuse.H0_H0 ;  /* 0x20000004ff257230 */ /* 0x110fe20000004100 */
[----:B------:R-:W-:Y:S01]  /*18080*/  MOV R38, R39 ;  /* 0x0000002700267202 */ /* 0x000fe20000000f00 */
[----:B------:R-:W-:-:S02]  /*18090*/  HADD2.F32 R39, -RZ, R4.H1_H1 ;  /* 0x30000004ff277230 */ /* 0x000fc40000004100 */
        /* <DEDUP_REMOVED lines=8> */
[----:B------:R-:W-:-:S02]  /*18120*/  HADD2.F32 R21, -RZ, R36.H0_H0 ;  /* 0x20000024ff157230 */ /* 0x000fc40000004100 */
[----:B------:R-:W-:Y:S01]  /*18130*/  FMUL.FTZ R43, R43, R39 ;  /* 0x000000272b2b7220 */ /* 0x000fe20000410000 */
[--C-:B------:R-:W-:Y:S02]  /*18140*/  HADD2.F32 R5, -RZ, R6.reuse.H0_H0 ;  /* 0x20000006ff057230 */ /* 0x100fe40000004100 */
[----:B------:R-:W-:Y:S01]  /*18150*/  @!P0 FADD.FTZ R40, -R40, -RZ ;  /* 0x800000ff28288221 */ /* 0x000fe20000010100 */
[----:B------:R-:W-:Y:S02]  /*18160*/  HADD2.F32 R41, -RZ, R6.H1_H1 ;  /* 0x30000006ff297230 */ /* 0x000fe40000004100 */
[----:B------:R-:W-:Y:S01]  /*18170*/  FMUL.FTZ R21, R21, R4 ;  /* 0x0000000415157220 */ /* 0x000fe20000410000 */
[--C-:B------:R-:W-:Y:S02]  /*18180*/  HADD2.F32 R6, -RZ, R7.reuse.H0_H0 ;  /* 0x20000007ff067230 */ /* 0x100fe40000004100 */
[----:B------:R-:W-:Y:S01]  /*18190*/  @!P0 FADD.FTZ R5, -R5, -RZ ;  /* 0x800000ff05058221 */ /* 0x000fe20000010100 */
[----:B------:R-:W-:-:S02]  /*181a0*/  HADD2.F32 R7, -RZ, R7.H1_H1 ;  /* 0x30000007ff077230 */ /* 0x000fc40000004100 */
[----:B------:R-:W-:Y:S01]  /*181b0*/  @!P0 FADD.FTZ R41, -R41, -RZ ;  /* 0x800000ff29298221 */ /* 0x000fe20000010100 */
[--C-:B------:R-:W-:Y:S02]  /*181c0*/  HADD2.F32 R37, -RZ, R23.reuse.H0_H0 ;  /* 0x20000017ff257230 */ /* 0x100fe40000004100 */
[----:B------:R-:W-:Y:S01]  /*181d0*/  @!P0 FADD.FTZ R6, -R6, -RZ ;  /* 0x800000ff06068221 */ /* 0x000fe20000010100 */
[--C-:B------:R-:W-:Y:S02]  /*181e0*/  HADD2.F32 R4, -RZ, R38.reuse.H0_H0 ;  /* 0x20000026ff047230 */ /* 0x100fe40000004100 */
[----:B------:R-:W-:Y:S01]  /*181f0*/  @!P0 FADD.FTZ R7, -R7, -RZ ;  /* 0x800000ff07078221 */ /* 0x000fe20000010100 */
[----:B------:R-:W-:Y:S02]  /*18200*/  HADD2.F32 R38, -RZ, R38.H1_H1 ;  /* 0x30000026ff267230 */ /* 0x000fe40000004100 */
[----:B------:R-:W-:Y:S01]  /*18210*/  FMUL.FTZ R5, R37, R5 ;  /* 0x0000000525057220 */ /* 0x000fe20000410000 */
[----:B------:R-:W-:-:S02]  /*18220*/  HADD2.F32 R23, -RZ, R23.H1_H1 ;  /* 0x30000017ff177230 */ /* 0x000fc40000004100 */
[----:B------:R-:W-:Y:S01]  /*18230*/  FMUL.FTZ R6, R4, R6 ;  /* 0x0000000604067220 */ /* 0x000fe20000410000 */
[--C-:B------:R-:W-:Y:S02]  /*18240*/  HADD2.F32 R4, -RZ, R20.reuse.H0_H0 ;  /* 0x20000014ff047230 */ /* 0x100fe40000004100 */
[----:B------:R-:W-:Y:S01]  /*18250*/  FMUL.FTZ R7, R38, R7 ;  /* 0x0000000726077220 */ /* 0x000fe20000410000 */
[----:B------:R-:W-:Y:S02]  /*18260*/  HADD2.F32 R37, -RZ, R20.H1_H1 ;  /* 0x30000014ff257230 */ /* 0x000fe40000004100 */
[----:B------:R-:W-:Y:S01]  /*18270*/  FMUL.FTZ R41, R23, R41 ;  /* 0x0000002917297220 */ /* 0x000fe20000410000 */
[----:B------:R-:W-:Y:S02]  /*18280*/  HADD2.F32 R36, -RZ, R36.H1_H1 ;  /* 0x30000024ff247230 */ /* 0x000fe40000004100 */
[----:B------:R-:W-:-:S03]  /*18290*/  HADD2.F32 R23, -RZ, R14.H0_H0 ;  /* 0x2000000eff177230 */ /* 0x000fc60000004100 */
        /* <DEDUP_REMOVED lines=10> */
[----:B------:R-:W-:Y:S01]  /*18340*/  HADD2.F32 R18, -RZ, R19.H0_H0 ;  /* 0x20000013ff127230 */ /* 0x000fe20000004100 */
[----:B------:R-:W-:Y:S01]  /*18350*/  F2FP.F16.F32.PACK_AB R4, R37, R4 ;  /* 0x000000042504723e */ /* 0x000fe200000000ff */
[----:B------:R-:W-:Y:S02]  /*18360*/  HADD2.F32 R20, -RZ, R14.H1_H1 ;  /* 0x3000000eff147230 */ /* 0x000fe40000004100 */
[----:B------:R-:W-:Y:S02]  /*18370*/  HADD2.F32 R21, -RZ, R15.H0_H0 ;  /* 0x2000000fff157230 */ /* 0x000fe40000004100 */
[----:B------:R-:W-:Y:S02]  /*18380*/  HADD2.F32 R19, -RZ, R19.H1_H1 ;  /* 0x30000013ff137230 */ /* 0x000fe40000004100 */
[----:B------:R-:W-:Y:S01]  /*18390*/  FFMA.FTZ R20, R20, R39, R36 ;  /* 0x0000002714147223 */ /* 0x000fe20000010024 */
[----:B------:R-:W-:-:S02]  /*183a0*/  HADD2.F32 R15, -RZ, R15.H1_H1 ;  /* 0x3000000fff0f7230 */ /* 0x000fc40000004100 */
[----:B------:R-:W-:Y:S01]  /*183b0*/  FFMA.FTZ R6, R21, R18, R6 ;  /* 0x0000001215067223 */ /* 0x000fe20000010006 */
[--C-:B------:R-:W-:Y:S02]  /*183c0*/  HADD2.F32 R14, -RZ, R22.reuse.H0_H0 ;  /* 0x20000016ff0e7230 */ /* 0x100fe40000004100 */
[----:B------:R-:W-:Y:S02]  /*183d0*/  HADD2.F32 R22, -RZ, R22.H1_H1 ;  /* 0x30000016ff167230 */ /* 0x000fe40000004100 */
[----:B------:R-:W-:Y:S01]  /*183e0*/  FFMA.FTZ R7, R15, R19, R7 ;  /* 0x000000130f077223 */ /* 0x000fe20000010007 */
[----:B------:R-:W-:Y:S01]  /*183f0*/  F2FP.F16.F32.PACK_AB R20, R20, R16 ;  /* 0x000000101414723e */ /* 0x000fe200000000ff */
[----:B------:R-:W-:Y:S01]  /*18400*/  FFMA.FTZ R5, R14, R17, R5 ;  /* 0x000000110e057223 */ /* 0x000fe20000010005 */
[----:B------:R-:W-:Y:S02]  /*18410*/  FFMA.FTZ R22, R22, R40, R41 ;  /* 0x0000002816167223 */ /* 0x000fe40000010029 */
[----:B------:R-:W-:-:S02]  /*18420*/  F2FP.F16.F32.PACK_AB R6, R7, R6 ;  /* 0x000000060706723e */ /* 0x000fc400000000ff */
[----:B------:R-:W-:Y:S02]  /*18430*/  MOV R21, R20 ;  /* 0x0000001400157202 */ /* 0x000fe40000000f00 */
[----:B------:R-:W-:Y:S02]  /*18440*/  F2FP.F16.F32.PACK_AB R22, R22, R5 ;  /* 0x000000051616723e */ /* 0x000fe400000000ff */
[----:B------:R-:W-:Y:S02]  /*18450*/  MOV R20, R4 ;  /* 0x0000000400147202 */ /* 0x000fe40000000f00 */
[----:B------:R-:W-:Y:S02]  /*18460*/  MOV R23, R6 ;  /* 0x0000000600177202 */ /* 0x000fe40000000f00 */
.L_x_3555:
[----:B------:R-:W-:Y:S05]  /*18470*/  BSYNC B0 ;  /* 0x0000000000007941 */ /* 0x000fea0003800000 */
.L_x_3554:
[----:B-----5:R1:W-:Y:S02]  /*18480*/  STS.128 [R239+0x3800], R20 ;  /* 0x00380014ef007388 */ /* 0x0203e40000000c00 */
.L_x_3553:
[----:B------:R-:W-:Y:S05]  /*18490*/  BSYNC B1 ;  /* 0x0000000000017941 */ /* 0x000fea0003800000 */
.L_x_3552:
        /* <DEDUP_REMOVED lines=103> */
.L_x_3559:
[----:B------:R-:W-:Y:S05]  /*18b10*/  BSYNC B0 ;  /* 0x0000000000007941 */ /* 0x000fea0003800000 */
.L_x_3558:
[----:B-----5:R1:W-:Y:S02]  /*18b20*/  STS.128 [R239+0x5800], R20 ;  /* 0x00580014ef007388 */ /* 0x0203e40000000c00 */
.L_x_3557:
[----:B------:R-:W-:Y:S05]  /*18b30*/  BSYNC B1 ;  /* 0x0000000000017941 */ /* 0x000fea0003800000 */
.L_x_3556:
        /* <DEDUP_REMOVED lines=104> */
.L_x_3561:
[----:B------:R-:W-:Y:S05]  /*191c0*/  BSYNC B0 ;  /* 0x0000000000007941 */ /* 0x000fea0003800000 */
.L_x_3560:
[----:B-----5:R1:W-:Y:S01]  /*191d0*/  STS.128 [R239+0x7800], R16 ;  /* 0x00780010ef007388 */ /* 0x0203e20000000c00 */
[----:B------:R-:W-:Y:S05]  /*191e0*/  BRA `(.L_x_3485) ;  /* 0x0000000800547947 */ /* 0x000fea0003800000 */
.L_x_3435:
[----:B------:R-:W-:Y:S01]  /*191f0*/  IMAD.IADD R0, R236, 0x1, -R52 ;  /* 0x00000001ec007824 */ /* 0x000fe200078e0a34 */
[----:B------:R-:W-:Y:S01]  /*19200*/  BSSY B0, `(.L_x_3562) ;  /* 0x0000029000007945 */ /* 0x000fe20003800000 */
[C---:B------:R-:W-:Y:S01]  /*19210*/  VIADD R30, R160.reuse, 0x10 ;  /* 0x00000010a01e7836 */ /* 0x040fe20000000000 */
[-C--:B------:R-:W-:Y:S01]  /*19220*/  ISETP.GE.AND P2, PT, R13, R155.reuse, PT ;  /* 0x0000009b0d00720c */ /* 0x080fe20003f46270 */
        /* <DEDUP_REMOVED lines=9> */
[CC--:B------:R-:W-:Y:S01]  /*192c0*/  @!P6 LEA R12, P4, R166.reuse, R172.reuse, 0x1 ;  /* 0x000000aca60ce211 */ /* 0x0c0fe200078808ff */
        /* <DEDUP_REMOVED lines=28> */
.L_x_3563:
[----:B------:R-:W-:Y:S05]  /*19490*/  BSYNC B0 ;  /* 0x0000000000007941 */ /* 0x000fea0003800000 */
.L_x_3562:
[----:B------:R-:W-:Y:S01]  /*194a0*/  BSSY B0, `(.L_x_3564) ;  /* 0x0000023000007945 */ /* 0x000fe20003800000 */
[----:B------:R-:W-:-:S03]  /*194b0*/  ISETP.GE.AND P6, PT, R32, R0, PT ;  /* 0x000000002000720c */ /* 0x000fc60003fc6270 */
[----:B------:R-:W-:Y:S10]  /*194c0*/  @P3 BRA `(.L_x_3565) ;  /* 0x0000000000803947 */ /* 0x000ff40003800000 */
[----:B------:R-:W-:Y:S02]  /*194d0*/  ISETP.GE.AND P4, PT, R18, R155, PT ;  /* 0x0000009b1200720c */ /* 0x000fe40003f86270 */
[----:B------:R-:W-:-:S05]  /*194e0*/  IADD3 R5, P3, R5, R166, RZ ;  /* 0x000000a605057210 */ /* 0x000fca0007f7e0ff */
[----:B------:R-:W-:-:S06]  /*194f0*/  IMAD.X R3, R3, 0x1, R169, P3 ;  /* 0x0000000103037824 */ /* 0x000fcc00018e06a9 */
[CC--:B-1----:R-:W-:Y:S01]  /*19500*/  @!P4 LEA R12, P3, R5.reuse, R172.reuse, 0x1 ;  /* 0x000000ac050cc211 */ /* 0x0c2fe200078608ff */
        /* <DEDUP_REMOVED lines=28> */
.L_x_3565:
[----:B------:R-:W-:Y:S05]  /*196d0*/  BSYNC B0 ;  /* 0x0000000000007941 */ /* 0x000fea0003800000 */
.L_x_3564:
[----:B------:R-:W-:Y:S04]  /*196e0*/  BSSY B0, `(.L_x_3566) ;  /* 0x0000022000007945 */ /* 0x000fe80003800000 */
[----:B------:R-:W-:Y:S05]  /*196f0*/  @P5 BRA `(.L_x_3567) ;  /* 0x0000000000805947 */ /* 0x000fea0003800000 */
[----:B------:R-:W-:Y:S02]  /*19700*/  ISETP.GE.AND P5, PT, R18, R155, PT ;  /* 0x0000009b1200720c */ /* 0x000fe40003fa6270 */
[----:B----4-:R-:W-:-:S04]  /*19710*/  LEA R2, P3, R170, R166, 0x5 ;  /* 0x000000a6aa027211 */ /* 0x010fc800078628ff */
[----:B------:R-:W-:Y:S02]  /*19720*/  LEA.HI.X R0, R170, R169, R171, 0x5, P3 ;  /* 0x000000a9aa007211 */ /* 0x000fe400018f2cab */
[----:B-123--:R-:W-:-:S04]  /*19730*/  @!P0 LEA R6, P4, R2, R172, 0x1 ;  /* 0x000000ac02068211 */ /* 0x00efc800078808ff */
        /* <DEDUP_REMOVED lines=28> */
.L_x_3567:
[----:B------:R-:W-:Y:S05]  /*19900*/  BSYNC B0 ;  /* 0x0000000000007941 */ /* 0x000fea0003800000 */
.L_x_3566:
[----:B------:R-:W-:Y:S05]  /*19910*/  @P6 BRA `(.L_x_3485) ;  /* 0x0000000000886947 */ /* 0x000fea0003800000 */
[----:B------:R-:W-:Y:S01]  /*19920*/  ISETP.GE.AND P5, PT, R18, R155, PT ;  /* 0x0000009b1200720c */ /* 0x000fe20003fa6270 */
[----:B------:R-:W-:Y:S02]  /*19930*/  IMAD.MOV.U32 R167, RZ, RZ, R169 ;  /* 0x000000ffffa77224 */ /* 0x000fe400078e00a9 */
[----:B------:R-:W-:Y:S02]  /*19940*/  IMAD R0, R171, 0x30, RZ ;  /* 0x00000030ab007824 */ /* 0x000fe400078e02ff */
[----:B------:R-:W-:-:S04]  /*19950*/  IMAD.WIDE.U32 R170, R170, 0x30, R166 ;  /* 0x00000030aaaa7825 */ /* 0x000fc800078e00a6 */
[----:B------:R-:W-:Y:S01]  /*19960*/  IMAD.IADD R0, R0, 0x1, R171 ;  /* 0x0000000100007824 */ /* 0x000fe200078e02ab */
[CC--:B-1----:R-:W-:Y:S02]  /*19970*/  @!P0 LEA R4, P4, R170.reuse, R172.reuse, 0x1 ;  /* 0x000000acaa048211 */ /* 0x0c2fe400078808ff */
        /* <DEDUP_REMOVED lines=28> */
.L_x_3485:
[----:B------:R-:W-:Y:S05]  /*19b40*/  BSYNC B3 ;  /* 0x0000000000037941 */ /* 0x000fea0003800000 */
.L_x_3434:
[----:B------:R-:W-:Y:S01]  /*19b50*/  VIADD R242, R165, 0xffffffff ;  /* 0xffffffffa5f27836 */ /* 0x000fe20000000000 */
[----:B------:R-:W-:Y:S01]  /*19b60*/  BSSY B0, `(.L_x_3568) ;  /* 0x000002a000007945 */ /* 0x000fe20003800000 */
[----:B-1--4-:R-:W-:Y:S01]  /*19b70*/  IMAD.SHL.U32 R3, R160, 0x8, RZ ;  /* 0x00000008a0037824 */ /* 0x012fe200078e00ff */
[----:B------:R-:W-:Y:S01]  /*19b80*/  LOP3.LUT R243, R154, 0xff, RZ, 0xc0, !PT ;  /* 0x000000ff9af37812 */ /* 0x000fe200078ec0ff */
[----:B-----5:R-:W-:Y:S02]  /*19b90*/  IMAD.SHL.U32 R2, R242, 0x40, RZ ;  /* 0x00000040f2027824 */ /* 0x020fe400078e00ff */
        /* <DEDUP_REMOVED lines=38> */
.L_x_3569:
[----:B------:R-:W-:Y:S05]  /*19e00*/  BSYNC B0 ;  /* 0x0000000000007941 */ /* 0x000fea0003800000 */
.L_x_3568:
[----:B------:R-:W-:Y:S04]  /*19e10*/  BSSY B0, `(.L_x_3570) ;  /* 0x0000025000007945 */ /* 0x000fe80003800000 */
[----:B------:R-:W-:Y:S05]  /*19e20*/  @P5 BRA `(.L_x_3571) ;  /* 0x00000000008c5947 */ /* 0x000fea0003800000 */
[C---:B------:R-:W-:Y:S02]  /*19e30*/  LOP3.LUT R5, R243.reuse, 0x1, RZ, 0xc0, !PT ;  /* 0x00000001f3057812 */ /* 0x040fe400078ec0ff */
[----:B------:R-:W-:Y:S02]  /*19e40*/  LOP3.LUT P5, RZ, R243, 0x2, RZ, 0xc0, !PT ;  /* 0x00000002f3ff7812 */ /* 0x000fe400078ac0ff */
        /* <DEDUP_REMOVED lines=33> */
.L_x_3571:
[----:B------:R-:W-:Y:S05]  /*1a060*/  BSYNC B0 ;  /* 0x0000000000007941 */ /* 0x000fea0003800000 */
.L_x_3570:
[----:B------:R-:W-:Y:S04]  /*1a070*/  BSSY B0, `(.L_x_3572) ;  /* 0x0000027000007945 */ /* 0x000fe80003800000 */
[----:B------:R-:W-:Y:S05]  /*1a080*/  @P4 BRA `(.L_x_3573) ;  /* 0x0000000000944947 */ /* 0x000fea0003800000 */
[C---:B------:R-:W-:Y:S02]  /*1a090*/  LOP3.LUT R5, R243.reuse, 0x1, RZ, 0xc0, !PT ;  /* 0x00000001f3057812 */ /* 0x040fe400078ec0ff */
[----:B------:R-:W-:Y:S02]  /*1a0a0*/  LOP3.LUT P5, RZ, R243, 0x2, RZ, 0xc0, !PT ;  /* 0x00000002f3ff7812 */ /* 0x000fe400078ac0ff */
[----:B------:R-:W-:Y:S01]  /*1a0b0*/  ISETP.NE.U32.AND P6, PT, R5, 0x1, PT ;  /* 0x000000010500780c */ /* 0x000fe20003fc5070 */
[C---:B------:R-:W-:Y:S01]  /*1a0c0*/  IMAD.SHL.U32 R5, R48.reuse, 0x20, RZ ;  /* 0x0000002030057824 */ /* 0x040fe200078e00ff */
        /* <DEDUP_REMOVED lines=33> */
.L_x_3573:
[----:B------:R-:W-:Y:S05]  /*1a2e0*/  BSYNC B0 ;  /* 0x0000000000007941 */ /* 0x000fea0003800000 */
.L_x_3572:
[----:B------:R-:W-:Y:S04]  /*1a2f0*/  BSSY B0, `(.L_x_3574) ;  /* 0x000002a000007945 */ /* 0x000fe80003800000 */
[----:B------:R-:W-:Y:S05]  /*1a300*/  @P0 BRA `(.L_x_3575) ;  /* 0x0000000000a00947 */ /* 0x000fea0003800000 */
[C---:B------:R-:W-:Y:S01]  /*1a310*/  LOP3.LUT R5, R243.reuse, 0x1, RZ, 0xc0, !PT ;  /* 0x00000001f3057812 */ /* 0x040fe200078ec0ff */
[----:B------:R-:W-:Y:S01]  /*1a320*/  IMAD.MOV.U32 R156, RZ, RZ, R158 ;  /* 0x000000ffff9c7224 */ /* 0x000fe200078e009e */
[----:B------:R-:W-:Y:S02]  /*1a330*/  LOP3.LUT P4, RZ, R243, 0x2, RZ, 0xc0, !PT ;  /* 0x00000002f3ff7812 */ /* 0x000fe4000788c0ff */
[----:B------:R-:W-:Y:S01]  /*1a340*/  ISETP.NE.U32.AND P5, PT, R5, 0x1, PT ;  /* 0x000000010500780c */ /* 0x000fe20003fa5070 */
[----:B------:R-:W-:Y:S01]  /*1a350*/  IMAD R5, R49, 0x30, RZ ;  /* 0x0000003031057824 */ /* 0x000fe200078e02ff */
[C---:B------:R-:W-:Y:S01]  /*1a360*/  LOP3.LUT P3, RZ, R243.reuse, 0x4, RZ, 0xc0, !PT ;  /* 0x00000004f3ff7812 */ /* 0x040fe2000786c0ff */
        /* <DEDUP_REMOVED lines=34> */
.L_x_3575:
[----:B------:R-:W-:Y:S05]  /*1a590*/  BSYNC B0 ;  /* 0x0000000000007941 */ /* 0x000fea0003800000 */
.L_x_3574:
        /* <DEDUP_REMOVED lines=54> */
.L_x_3577:
[----:B------:R-:W-:Y:S05]  /*1a900*/  BSYNC B0 ;  /* 0x0000000000007941 */ /* 0x000fea0003800000 */
.L_x_3576:
        /* <DEDUP_REMOVED lines=39> */
.L_x_3579:
[----:B------:R-:W-:Y:S05]  /*1ab80*/  BSYNC B0 ;  /* 0x0000000000007941 */ /* 0x000fea0003800000 */
.L_x_3578:
        /* <DEDUP_REMOVED lines=41> */
.L_x_3581:
[----:B------:R-:W-:Y:S05]  /*1ae20*/  BSYNC B0 ;  /* 0x0000000000007941 */ /* 0x000fea0003800000 */
.L_x_3580:
        /* <DEDUP_REMOVED lines=53> */
.L_x_3583:
[----:B------:R-:W-:Y:S05]  /*1b180*/  BSYNC B0 ;  /* 0x0000000000007941 */ /* 0x000fea0003800000 */
.L_x_3582:
[----:B------:R-:W-:Y:S01]  /*1b190*/  LDSM.16.M88.4 R20, [R226] ;  /* 0x00000000e214783b */ /* 0x000fe20000000200 */
[----:B------:R-:W-:Y:S01]  /*1b1a0*/  R2P PR, R54, 0x6 ;  /* 0x0000000636007804 */ /* 0x000fe20000000000 */
[C---:B------:R-:W-:Y:S01]  /*1b1b0*/  VIADD R0, R225.reuse, 0x8000 ;  /* 0x00008000e1007836 */ /* 0x040fe20000000000 */
[----:B------:R-:W-:Y:S01]  /*1b1c0*/  ISETP.GT.AND P6, PT, R242, R231, PT ;  /* 0x000000e7f200720c */ /* 0x000fe20003fc4270 */
[----:B------:R-:W4:Y:S01]  /*1b1d0*/  LDSM.16.M88.4 R60, [R225+0x8000] ;  /* 0x00800000e13c783b */ /* 0x000f220000000200 */
[----:B------:R-:W-:Y:S01]  /*1b1e0*/  VIADD R223, R225, 0x8020 ;  /* 0x00008020e1df7836 */ /* 0x000fe20000000000 */
[----:B-----5:R-:W-:Y:S01]  /*1b1f0*/  IADD3 R8, -R8, R53, -R236 ;  /* 0x0000003508087210 */ /* 0x020fe20007ffe9ec */
        /* <DEDUP_REMOVED lines=48> */
[----:B------:R-:W-:Y:S01]  /*1b500*/  VIADD R202, R223, 0x6800 ;  /* 0x00006800dfca7836 */ /* 0x000fe20000000000 */
[----:B------:R-:W0:Y:S01]  /*1b510*/  LDGDEPBAR ;  /* 0x00000000000079af */ /* 0x000e220000000000 */
[C---:B------:R-:W-:Y:S01]  /*1b520*/  HMMA.16816.F32 R40, R20.reuse, R42, RZ ;  /* 0x0000002a1428723c */ /* 0x040fe200000018ff */
[----:B------:R-:W-:Y:S01]  /*1b530*/  IADD3 R247, R3, 0x8, R52 ;  /* 0x0000000803f77810 */ /* 0x000fe20007ffe034 */
[----:B------:R-:W-:Y:S01]  /*1b540*/  VIADD R200, R223, 0x7800 ;  /* 0x00007800dfc87836 */ /* 0x000fe20000000000 */
[----:B------:R-:W-:Y:S01]  /*1b550*/  VIADDMNMX R245, R3, R52, R53, PT ;  /* 0x0000003403f57246 */ /* 0x000fe20003800135 */
[----:B------:R-:W-:Y:S01]  /*1b560*/  IMAD.SHL.U32 R3, R45, 0x2, RZ ;  /* 0x000000022d037824 */ /* 0x000fe200078e00ff */
[C---:B------:R-:W-:Y:S01]  /*1b570*/  VIADDMNMX R244, R8.reuse, R244, RZ, !PT ;  /* 0x000000f408f47246 */ /* 0x040fe200078001ff */
[----:B--2---:R-:W-:Y:S01]  /*1b580*/  HMMA.16816.F32 R36, R20, R28, RZ ;  /* 0x0000001c1424723c */ /* 0x004fe200000018ff */
[----:B------:R-:W-:-:S02]  /*1b590*/  VIADDMNMX R246, R8, R52, RZ, !PT ;  /* 0x0000003408f67246 */ /* 0x000fc400078001ff */
        /* <DEDUP_REMOVED lines=257> */
.L_x_3587:
[----:B------:R-:W2:Y:S02]  /*1c5b0*/  LD.E R5, desc[UR6][R10.64+0x38] ;  /* 0x000038060a057980 */ /* 0x000ea4000c101900 */
[----:B--2---:R-:W-:-:S04]  /*1c5c0*/  LEA R5, -R5, RZ, 0x6 ;  /* 0x000000ff05057211 */ /* 0x004fc800078e31ff */
[----:B------:R-:W-:Y:S02]  /*1c5d0*/  SHF.R.S32.HI R0, RZ, 0x1f, R5 ;  /* 0x0000001fff007819 */ /* 0x000fe40000011405 */
.L_x_3588:
[----:B------:R-:W-:Y:S05]  /*1c5e0*/  BSYNC B0 ;  /* 0x0000000000007941 */ /* 0x000fea0003800000 */
.L_x_3586:
        /* <DEDUP_REMOVED lines=125> */
.L_x_3585:
[----:B------:R-:W-:Y:S05]  /*1cdc0*/  BSYNC B1 ;  /* 0x0000000000017941 */ /* 0x000fea0003800000 */
.L_x_3584:
[----:B------:R-:W2:Y:S01]  /*1cdd0*/  LD.E R189, desc[UR6][R10.64+0xdc] ;  /* 0x0000dc060abd7980 */ /* 0x000ea2000c101900 */
[----:B------:R-:W-:Y:S01]  /*1cde0*/  IMAD.IADD R3, R2, 0x1, R3 ;  /* 0x0000000102037824 */ /* 0x000fe200078e0203 */
[----:B------:R-:W-:-:S03]  /*1cdf0*/  LEA R220, R35, UR4, 0x1 ;  /* 0x0000000423dc7c11 */ /* 0x000fc6000f8e08ff */
[C---:B------:R-:W-:Y:S01]  /*1ce00*/  VIADD R2, R3.reuse, 0x1 ;  /* 0x0000000103027836 */ /* 0x040fe20000000000 */
[C---:B------:R-:W-:Y:S01]  /*1ce10*/  ISETP.GE.AND P3, PT, R3.reuse, R246, PT ;  /* 0x000000f60300720c */ /* 0x040fe20003f66270 */
[C---:B------:R-:W-:Y:S01]  /*1ce20*/  VIADD R0, R3.reuse, 0x8 ;  /* 0x0000000803007836 */ /* 0x040fe20000000000 */
[C---:B------:R-:W-:Y:S01]  /*1ce30*/  ISETP.GE.AND P2, PT, R3.reuse, R244, PT ;  /* 0x000000f40300720c */ /* 0x040fe20003f46270 */
[C---:B-1----:R-:W-:Y:S01]  /*1ce40*/  VIADD R13, R3.reuse, 0x21 ;  /* 0x00000021030d7836 */ /* 0x042fe20000000000 */
[C---:B------:R-:W-:Y:S01]  /*1ce50*/  ISETP.GE.AND P5, PT, R2.reuse, R246, PT ;  /* 0x000000f60200720c */ /* 0x040fe20003fa6270 */
[C---:B------:R-:W-:Y:S01]  /*1ce60*/  VIADD R7, R3.reuse, 0x28 ;  /* 0x0000002803077836 */ /* 0x040fe20000000000 */
[C---:B------:R-:W-:Y:S01]  /*1ce70*/  ISETP.GE.AND P1, PT, R2.reuse, R244, PT ;  /* 0x000000f40200720c */ /* 0x040fe20003f26270 */
[----:B------:R-:W-:Y:S01]  /*1ce80*/  VIADD R14, R3, 0x30 ;  /* 0x00000030030e7836 */ /* 0x000fe20000000000 */
[C---:B------:R-:W-:Y:S01]  /*1ce90*/  ISETP.GE.OR P5, PT, R2.reuse, R245, !P5 ;  /* 0x000000f50200720c */ /* 0x040fe20006fa6670 */
[--C-:B------:R-:W-:Y:S01]  /*1cea0*/  IMAD R217, R33, 0x2, R220.reuse ;  /* 0x0000000221d97824 */ /* 0x100fe200078e02dc */
[----:B------:R-:W-:Y:S01]  /*1ceb0*/  ISETP.GE.OR P1, PT, R2, R247, !P1 ;  /* 0x000000f70200720c */ /* 0x000fe20004f26670 */
[C---:B------:R-:W-:Y:S01]  /*1cec0*/  VIADD R2, R3.reuse, 0x9 ;  /* 0x0000000903027836 */ /* 0x040fe20000000000 */
[----:B------:R-:W-:Y:S01]  /*1ced0*/  ISETP.GE.OR P3, PT, R3, R245, !P3 ;  /* 0x000000f50300720c */ /* 0x000fe20005f66670 */
[----:B------:R-:W-:Y:S01]  /*1cee0*/  IMAD R218, R34, 0x2, R220 ;  /* 0x0000000222da7824 */ /* 0x000fe200078e02dc */
[----:B------:R-:W-:Y:S01]  /*1cef0*/  FSEL R65, R65, -INF , !P5 ;  /* 0xff80000041417808 */ /* 0x000fe20006800000 */
        /* <DEDUP_REMOVED lines=8> */
[C---:B------:R-:W-:Y:S02]  /*1cf80*/  ISETP.GE.AND P5, PT, R2.reuse, R246, PT ;  /* 0x000000f60200720c */ /* 0x040fe40003fa6270 */
[----:B------:R-:W-:Y:S01]  /*1cf90*/  ISETP.GE.AND P1, PT, R2, R244, PT ;  /* 0x000000f40200720c */ /* 0x000fe20003f26270 */
[----:B------:R-:W-:Y:S01]  /*1cfa0*/  LDSM.16.MT88.4 R132, [R216+0x10000] ;  /* 0x01000000d884783b */ /* 0x000fe20000004200 */
[C---:B------:R-:W-:Y:S02]  /*1cfb0*/  ISETP.GE.OR P4, PT, R0.reuse, R245, !P4 ;  /* 0x000000f50000720c */ /* 0x040fe40006786670 */
[----:B------:R-:W-:Y:S01]  /*1cfc0*/  ISETP.GE.OR P3, PT, R0, R247, !P3 ;  /* 0x000000f70000720c */ /* 0x000fe20005f66670 */
[C---:B------:R-:W-:Y:S01]  /*1cfd0*/  VIADD R0, R3.reuse, 0x10 ;  /* 0x0000001003007836 */ /* 0x040fe20000000000 */
[C---:B------:R-:W-:Y:S01]  /*1cfe0*/  ISETP.GE.OR P5, PT, R2.reuse, R245, !P5 ;  /* 0x000000f50200720c */ /* 0x040fe20006fa6670 */
[----:B------:R-:W-:Y:S01]  /*1cff0*/  LDSM.16.MT88.4 R48, [R218+0x12000] ;  /* 0x01200000da30783b */ /* 0x000fe20000004200 */
[-C--:B------:R-:W-:Y:S01]  /*1d000*/  ISETP.GE.OR P1, PT, R2, R247.reuse, !P1 ;  /* 0x000000f70200720c */ /* 0x080fe20004f26670 */
[C---:B------:R-:W-:Y:S01]  /*1d010*/  VIADD R2, R3.reuse, 0x11 ;  /* 0x0000001103027836 */ /* 0x040fe20000000000 */
[----:B------:R-:W-:Y:S01]  /*1d020*/  ISETP.GE.OR P2, PT, R3, R247, !P2 ;  /* 0x000000f70300720c */ /* 0x000fe20005746670 */
[----:B------:R-:W-:Y:S01]  /*1d030*/  LDSM.16.MT88.4 R72, [R220+0x14000] ;  /* 0x01400000dc48783b */ /* 0x000fe20000004200 */
[----:B------:R-:W-:-:S02]  /*1d040*/  FSEL R60, R60, -INF , !P4 ;  /* 0xff8000003c3c7808 */ /* 0x000fc40006000000 */
[----:B------:R-:W-:Y:S01]  /*1d050*/  FSEL R66, R66, -INF , !P2 ;  /* 0xff80000042427808 */ /* 0x000fe20005000000 */
[----:B------:R-:W-:Y:S01]  /*1d060*/  LDSM.16.MT88.4 R96, [R216+0x14000] ;  /* 0x01400000d860783b */ /* 0x000fe20000004200 */
[----:B------:R-:W-:Y:S02]  /*1d070*/  FSEL R61, R61, -INF , !P5 ;  /* 0xff8000003d3d7808 */ /* 0x000fe40006800000 */
[----:B------:R-:W-:Y:S01]  /*1d080*/  FSEL R63, R63, -INF , !P1 ;  /* 0xff8000003f3f7808 */ /* 0x000fe20004800000 */
[----:B------:R-:W-:Y:S01]  /*1d090*/  LDSM.16.MT88.4 R104, [R220+0x16000] ;  /* 0x01600000dc68783b */ /* 0x000fe20000004200 */
[C---:B------:R-:W-:Y:S02]  /*1d0a0*/  ISETP.GE.AND P2, PT, R0.reuse, R246, PT ;  /* 0x000000f60000720c */ /* 0x040fe40003f46270 */
[----:B------:R-:W-:Y:S01]  /*1d0b0*/  ISETP.GE.AND P4, PT, R0, R244, PT ;  /* 0x000000f40000720c */ /* 0x000fe20003f86270 */
[----:B------:R-:W-:Y:S01]  /*1d0c0*/  LDSM.16.MT88.4 R112, [R218+0x16000] ;  /* 0x01600000da70783b */ /* 0x000fe20000004200 */
[----:B------:R-:W-:-:S02]  /*1d0d0*/  ISETP.GE.AND P5, PT, R2, R246, PT ;  /* 0x000000f60200720c */ /* 0x000fc40003fa6270 */
[----:B------:R-:W-:Y:S01]  /*1d0e0*/  ISETP.GE.AND P1, PT, R2, R244, PT ;  /* 0x000000f40200720c */ /* 0x000fe20003f26270 */
[----:B------:R-:W-:Y:S01]  /*1d0f0*/  LDSM.16.MT88.4 R120, [R217+0x16000] ;  /* 0x01600000d978783b */ /* 0x000fe20000004200 */
[C---:B------:R-:W-:Y:S02]  /*1d100*/  ISETP.GE.OR P2, PT, R0.reuse, R245, !P2 ;  /* 0x000000f50000720c */ /* 0x040fe40005746670 */
[----:B------:R-:W-:Y:S01]  /*1d110*/  ISETP.GE.OR P4, PT, R0, R247, !P4 ;  /* 0x000000f70000720c */ /* 0x000fe20006786670 */
[C---:B------:R-:W-:Y:S01]  /*1d120*/  VIADD R0, R3.reuse, 0x18 ;  /* 0x0000001803007836 */ /* 0x040fe20000000000 */
        /* <DEDUP_REMOVED lines=9> */
[----:B------:R-:W-:Y:S02]  /*1d1c0*/  ISETP.GE.AND P2, PT, R0, R244, PT ;  /* 0x000000f40000720c */ /* 0x000fe40003f46270 */
[-C--:B------:R-:W-:Y:S01]  /*1d1d0*/  ISETP.GE.AND P4, PT, R2, R246.reuse, PT ;  /* 0x000000f60200720c */ /* 0x080fe20003f86270 */
[----:B------:R-:W-:Y:S01]  /*1d1e0*/  LDSM.16.MT88.4 R28, [R220+0x12800] ;  /* 0x01280000dc1c783b */ /* 0x000fe20000004200 */
[----:B------:R-:W-:Y:S02]  /*1d1f0*/  ISETP.GE.AND P3, PT, R0, R246, PT ;  /* 0x000000f60000720c */ /* 0x000fe40003f66270 */
[----:B------:R-:W-:Y:S02]  /*1d200*/  FSEL R9, R59, -INF , !P1 ;  /* 0xff8000003b097808 */ /* 0x000fe40004800000 */
[----:B------:R-:W-:-:S02]  /*1d210*/  ISETP.GE.AND P1, PT, R2, R244, PT ;  /* 0x000000f40200720c */ /* 0x000fc40003f26270 */
[----:B------:R-:W-:Y:S02]  /*1d220*/  ISETP.GE.OR P2, PT, R0, R247, !P2 ;  /* 0x000000f70000720c */ /* 0x000fe40005746670 */
[-C--:B------:R-:W-:Y:S02]  /*1d230*/  ISETP.GE.OR P4, PT, R2, R245.reuse, !P4 ;  /* 0x000000f50200720c */ /* 0x080fe40006786670 */
[----:B------:R-:W-:Y:S01]  /*1d240*/  ISETP.GE.OR P3, PT, R0, R245, !P3 ;  /* 0x000000f50000720c */ /* 0x000fe20005f66670 */
[----:B------:R-:W-:Y:S01]  /*1d250*/  VIADD R0, R3, 0x20 ;  /* 0x0000002003007836 */ /* 0x000fe20000000000 */
[----:B------:R-:W-:Y:S02]  /*1d260*/  ISETP.GE.OR P1, PT, R2, R247, !P1 ;  /* 0x000000f70200720c */ /* 0x000fe40004f26670 */
[----:B------:R-:W-:Y:S02]  /*1d270*/  FSEL R8, R42, -INF , !P2 ;  /* 0xff8000002a087808 */ /* 0x000fe40005000000 */
[----:B------:R-:W-:-:S02]  /*1d280*/  FSEL R2, R41, -INF , !P4 ;  /* 0xff80000029027808 */ /* 0x000fc40006000000 */
[C---:B------:R-:W-:Y:S02]  /*1d290*/  ISETP.GE.AND P4, PT, R13.reuse, R246, PT ;  /* 0x000000f60d00720c */ /* 0x040fe40003f86270 */
[----:B------:R-:W-:Y:S02]  /*1d2a0*/  ISETP.GE.AND P2, PT, R13, R244, PT ;  /* 0x000000f40d00720c */ /* 0x000fe40003f46270 */
[----:B------:R-:W-:Y:S02]  /*1d2b0*/  FSEL R5, R57, -INF , !P5 ;  /* 0xff80000039057808 */ /* 0x000fe40006800000 */
[----:B------:R-:W-:Y:S01]  /*1d2c0*/  FSEL R4, R40, -INF , !P3 ;  /* 0xff80000028047808 */ /* 0x000fe20005800000 */
[----:B------:R-:W-:Y:S01]  /*1d2d0*/  LDSM.16.MT88.4 R56, [R217+0x12000] ;  /* 0x01200000d938783b */ /* 0x000fe20000004200 */
[C---:B------:R-:W-:Y:S02]  /*1d2e0*/  ISETP.GE.AND P5, PT, R0.reuse, R246, PT ;  /* 0x000000f60000720c */ /* 0x040fe40003fa6270 */
[----:B------:R-:W-:-:S02]  /*1d2f0*/  ISETP.GE.AND P3, PT, R0, R244, PT ;  /* 0x000000f40000720c */ /* 0x000fc40003f66270 */
[C---:B------:R-:W-:Y:S02]  /*1d300*/  ISETP.GE.OR P4, PT, R13.reuse, R245, !P4 ;  /* 0x000000f50d00720c */ /* 0x040fe40006786670 */
[----:B------:R-:W-:Y:S02]  /*1d310*/  ISETP.GE.OR P2, PT, R13, R247, !P2 ;  /* 0x000000f70d00720c */ /* 0x000fe40005746670 */
[----:B------:R-:W-:Y:S02]  /*1d320*/  FMNMX.FTZ R13, R64, R65, !PT ;  /* 0x00000041400d7209 */ /* 0x000fe40007810000 */
[C---:B------:R-:W-:Y:S02]  /*1d330*/  ISETP.GE.OR P5, PT, R0.reuse, R245, !P5 ;  /* 0x000000f50000720c */ /* 0x040fe40006fa6670 */
[----:B------:R-:W-:Y:S02]  /*1d340*/  ISETP.GE.OR P3, PT, R0, R247, !P3 ;  /* 0x000000f70000720c */ /* 0x000fe40005f66670 */
[----:B------:R-:W-:-:S02]  /*1d350*/  FSEL R0, R43, -INF , !P1 ;  /* 0xff8000002b007808 */ /* 0x000fc40004800000 */
[C---:B------:R-:W-:Y:S01]  /*1d360*/  ISETP.GE.AND P1, PT, R7.reuse, R246, PT ;  /* 0x000000f60700720c */ /* 0x040fe20003f26270 */
[----:B------:R-:W-:Y:S01]  /*1d370*/  LDSM.16.MT88.4 R40, [R220+0x12000] ;  /* 0x01200000dc28783b */ /* 0x000fe20000004200 */
[----:B------:R-:W-:Y:S02]  /*1d380*/  FMNMX.FTZ R13, R60, R13, !PT ;  /* 0x0000000d3c0d7209 */ /* 0x000fe40007810000 */
[----:B------:R-:W-:Y:S02]  /*1d390*/  ISETP.GE.OR P1, PT, R7, R245, !P1 ;  /* 0x000000f50700720c */ /* 0x000fe40004f26670 */
[----:B------:R-:W-:Y:S02]  /*1d3a0*/  FMNMX.FTZ R13, R61, R13, !PT ;  /* 0x0000000d3d0d7209 */ /* 0x000fe40007810000 */
[----:B------:R-:W-:Y:S02]  /*1d3b0*/  FSEL R184, R38, -INF , !P3 ;  /* 0xff80000026b87808 */ /* 0x000fe40005800000 */
[----:B------:R-:W-:-:S02]  /*1d3c0*/  FSEL R182, R80, -INF , !P1 ;  /* 0xff80000050b67808 */ /* 0x000fc40004800000 */
[----:B------:R-:W-:Y:S02]  /*1d3d0*/  ISETP.GE.AND P3, PT, R14, R246, PT ;  /* 0x000000f60e00720c */ /* 0x000fe40003f66270 */
[----:B------:R-:W-:Y:S02]  /*1d3e0*/  FMNMX.FTZ R13, R6, R13, !PT ;  /* 0x0000000d060d7209 */ /* 0x000fe40007810000 */
[C---:B------:R-:W-:Y:S02]  /*1d3f0*/  ISETP.GE.AND P1, PT, R14.reuse, R244, PT ;  /* 0x000000f40e00720c */ /* 0x040fe40003f26270 */
[----:B------:R-:W-:Y:S01]  /*1d400*/  FMNMX.FTZ R15, R5, R13, !PT ;  /* 0x0000000d050f7209 */ /* 0x000fe20007810000 */
[----:B------:R-:W-:Y:S01]  /*1d410*/  VIADD R13, R3, 0x31 ;  /* 0x00000031030d7836 */ /* 0x000fe20000000000 */
[C---:B------:R-:W-:Y:S02]  /*1d420*/  ISETP.GE.OR P3, PT, R14.reuse, R245, !P3 ;  /* 0x000000f50e00720c */ /* 0x040fe40005f66670 */
[----:B------:R-:W-:-:S02]  /*1d430*/  ISETP.GE.OR P1, PT, R14, R247, !P1 ;  /* 0x000000f70e00720c */ /* 0x000fc40004f26670 */
[----:B------:R-:W-:Y:S02]  /*1d440*/  FSEL R178, R36, -INF , !P5 ;  /* 0xff80000024b27808 */ /* 0x000fe40006800000 */
[----:B------:R-:W-:Y:S02]  /*1d450*/  FMNMX.FTZ R14, R66, R67, !PT ;  /* 0x00000043420e7209 */ /* 0x000fe40007810000 */
[C---:B------:R-:W-:Y:S02]  /*1d460*/  ISETP.GE.AND P5, PT, R7.reuse, R244, PT ;  /* 0x000000f40700720c */ /* 0x040fe40003fa6270 */
[----:B------:R-:W-:Y:S02]  /*1d470*/  FMNMX.FTZ R15, R4, R15, !PT ;  /* 0x0000000f040f7209 */ /* 0x000fe40007810000 */
[----:B------:R-:W-:Y:S02]  /*1d480*/  FMNMX.FTZ R14, R62, R14, !PT ;  /* 0x0000000e3e0e7209 */ /* 0x000fe40007810000 */
[----:B------:R-:W-:Y:S01]  /*1d490*/  ISETP.GE.OR P5, PT, R7, R247, !P5 ;  /* 0x000000f70700720c */ /* 0x000fe20006fa6670 */
[----:B------:R-:W-:Y:S01]  /*1d4a0*/  VIADD R7, R3, 0x29 ;  /* 0x0000002903077836 */ /* 0x000fe20000000000 */
[----:B------:R-:W-:-:S02]  /*1d4b0*/  FMNMX.FTZ R15, R2, R15, !PT ;  /* 0x0000000f020f7209 */ /* 0x000fc40007810000 */
[----:B------:R-:W-:Y:S02]  /*1d4c0*/  FMNMX.FTZ R14, R63, R14, !PT ;  /* 0x0000000e3f0e7209 */ /* 0x000fe40007810000 */
[----:B------:R-:W-:Y:S02]  /*1d4d0*/  FSEL R179, R37, -INF , !P4 ;  /* 0xff80000025b37808 */ /* 0x000fe40006000000 */
[----:B------:R-:W-:Y:S02]  /*1d4e0*/  ISETP.GE.AND P4, PT, R7, R246, PT ;  /* 0x000000f60700720c */ /* 0x000fe40003f86270 */
[----:B------:R-:W-:Y:S02]  /*1d4f0*/  FMNMX.FTZ R15, R178, R15, !PT ;  /* 0x0000000fb20f7209 */ /* 0x000fe40007810000 */
[----:B------:R-:W-:Y:S02]  /*1d500*/  FSEL R185, R39, -INF , !P2 ;  /* 0xff80000027b97808 */ /* 0x000fe40005000000 */
[----:B------:R-:W-:-:S02]  /*1d510*/  FMNMX.FTZ R14, R12, R14, !PT ;  /* 0x0000000e0c0e7209 */ /* 0x000fc40007810000 */
[C---:B------:R-:W-:Y:S02]  /*1d520*/  ISETP.GE.AND P2, PT, R7.reuse, R244, PT ;  /* 0x000000f40700720c */ /* 0x040fe40003f46270 */
[----:B------:R-:W-:Y:S02]  /*1d530*/  ISETP.GE.OR P4, PT, R7, R245, !P4 ;  /* 0x000000f50700720c */ /* 0x000fe40006786670 */
[----:B------:R-:W-:Y:S02]  /*1d540*/  FMNMX.FTZ R15, R179, R15, !PT ;  /* 0x0000000fb30f7209 */ /* 0x000fe40007810000 */
[----:B------:R-:W-:Y:S02]  /*1d550*/  FMNMX.FTZ R14, R9, R14, !PT ;  /* 0x0000000e090e7209 */ /* 0x000fe40007810000 */
[----:B------:R-:W-:Y:S01]  /*1d560*/  ISETP.GE.OR P2, PT, R7, R247, !P2 ;  /* 0x000000f70700720c */ /* 0x000fe20005746670 */
[C---:B------:R-:W-:Y:S01]  /*1d570*/  VIADD R7, R3.reuse, 0x38 ;  /* 0x0000003803077836 */ /* 0x040fe20000000000 */
[----:B------:R-:W-:Y:S01]  /*1d580*/  FSEL R187, R82, -INF , !P5 ;  /* 0xff80000052bb7808 */ /* 0x000fe20006800000 */
[----:B------:R-:W-:Y:S01]  /*1d590*/  VIADD R3, R3, 0x39 ;  /* 0x0000003903037836 */ /* 0x000fe20000000000 */
[----:B------:R-:W-:-:S02]  /*1d5a0*/  ISETP.GE.AND P5, PT, R13, R246, PT ;  /* 0x000000f60d00720c */ /* 0x000fc40003fa6270 */
[----:B------:R-:W-:Y:S02]  /*1d5b0*/  FSEL R183, R81, -INF , !P4 ;  /* 0xff80000051b77808 */ /* 0x000fe40006000000 */
[----:B------:R-:W-:Y:S02]  /*1d5c0*/  FMNMX.FTZ R15, R182, R15, !PT ;  /* 0x0000000fb60f7209 */ /* 0x000fe40007810000 */
[----:B------:R-:W-:Y:S02]  /*1d5d0*/  FMNMX.FTZ R14, R8, R14, !PT ;  /* 0x0000000e080e7209 */ /* 0x000fe40007810000 */
[----:B------:R-:W-:Y:S02]  /*1d5e0*/  ISETP.GE.AND P4, PT, R7, R246, PT ;  /* 0x000000f60700720c */ /* 0x000fe40003f86270 */
[----:B------:R-:W-:Y:S02]  /*1d5f0*/  FSEL R198, R92, -INF , !P3 ;  /* 0xff8000005cc67808 */ /* 0x000fe40005800000 */
[----:B------:R-:W-:-:S02]  /*1d600*/  ISETP.GE.OR P5, PT, R13, R245, !P5 ;  /* 0x000000f50d00720c */ /* 0x000fc40006fa6670 */
[----:B------:R-:W-:Y:S02]  /*1d610*/  FMNMX.FTZ R15, R183, R15, !PT ;  /* 0x0000000fb70f7209 */ /* 0x000fe40007810000 */
[----:B------:R-:W-:Y:S02]  /*1d620*/  FMNMX.FTZ R14, R0, R14, !PT ;  /* 0x0000000e000e7209 */ /* 0x000fe40007810000 */
[----:B------:R-:W-:Y:S02]  /*1d630*/  ISETP.GE.AND P3, PT, R3, R246, PT ;  /* 0x000000f60300720c */ /* 0x000fe40003f66270 */
[----:B------:R-:W-:Y:S02]  /*1d640*/  ISETP.GE.OR P4, PT, R7, R245, !P4 ;  /* 0x000000f50700720c */ /* 0x000fe40006786670 */
[----:B------:R-:W-:Y:S02]  /*1d650*/  FSEL R197, R93, -INF , !P5 ;  /* 0xff8000005dc57808 */ /* 0x000fe40006800000 */
[----:B------:R-:W-:-:S02]  /*1d660*/  FMNMX.FTZ R15, R198, R15, !PT ;  /* 0x0000000fc60f7209 */ /* 0x000fc40007810000 */
[----:B------:R-:W-:Y:S02]  /*1d670*/  FMNMX.FTZ R14, R184, R14, !PT ;  /* 0x0000000eb80e7209 */ /* 0x000fe40007810000 */
[----:B------:R-:W-:Y:S02]  /*1d680*/  ISETP.GE.OR P3, PT, R3, R245, !P3 ;  /* 0x000000f50300720c */ /* 0x000fe40005f66670 */
[----:B------:R-:W-:Y:S02]  /*1d690*/  FSEL R196, R88, -INF , !P4 ;  /* 0xff80000058c47808 */ /* 0x000fe40006000000 */
[----:B------:R-:W-:Y:S02]  /*1d6a0*/  FMNMX.FTZ R15, R197, R15, !PT ;  /* 0x0000000fc50f7209 */ /* 0x000fe40007810000 */
[----:B------:R-:W-:Y:S02]  /*1d6b0*/  FMNMX.FTZ R14, R185, R14, !PT ;  /* 0x0000000eb90e7209 */ /* 0x000fe40007810000 */
[----:B------:R-:W-:-:S02]  /*1d6c0*/  FSEL R195, R89, -INF , !P3 ;  /* 0xff80000059c37808 */ /* 0x000fc40005800000 */
[----:B------:R-:W-:Y:S02]  /*1d6d0*/  FMNMX.FTZ R16, R196, R15, !PT ;  /* 0x0000000fc4107209 */ /* 0x000fe40007810000 */
[----:B------:R-:W-:Y:S02]  /*1d6e0*/  ISETP.GE.AND P3, PT, R13, R244, PT ;  /* 0x000000f40d00720c */ /* 0x000fe40003f66270 */
[----:B------:R-:W-:Y:S02]  /*1d6f0*/  FSEL R186, R83, -INF , !P2 ;  /* 0xff80000053ba7808 */ /* 0x000fe40005000000 */
[----:B------:R-:W-:Y:S01]  /*1d700*/  FMNMX.FTZ R15, R187, R14, !PT ;  /* 0x0000000ebb0f7209 */ /* 0x000fe20007810000 */
[----:B------:R-:W-:Y:S01]  /*1d710*/  LDSM.16.MT88.4 R80, [R218+0x14000] ;  /* 0x01400000da50783b */ /* 0x000fe20000004200 */
[----:B------:R-:W-:Y:S02]  /*1d720*/  ISETP.GE.OR P3, PT, R13, R247, !P3 ;  /* 0x000000f70d00720c */ /* 0x000fe40005f66670 */
[----:B------:R-:W-:-:S02]  /*1d730*/  ISETP.GE.AND P2, PT, R7, R244, PT ;  /* 0x000000f40700720c */ /* 0x000fc40003f46270 */
[----:B------:R-:W-:Y:S02]  /*1d740*/  FSEL R193, R94, -INF , !P1 ;  /* 0xff8000005ec17808 */ /* 0x000fe40004800000 */
[----:B------:R-:W-:Y:S02]  /*1d750*/  FMNMX.FTZ R13, R186, R15, !PT ;  /* 0x0000000fba0d7209 */ /* 0x000fe40007810000 */
[----:B------:R-:W-:Y:S02]  /*1d760*/  ISETP.GE.OR P2, PT, R7, R247, !P2 ;  /* 0x000000f70700720c */ /* 0x000fe40005746670 */
[----:B------:R-:W-:Y:S02]  /*1d770*/  ISETP.GE.AND P1, PT, R3, R244, PT ;  /* 0x000000f40300720c */ /* 0x000fe40003f26270 */
[----:B------:R-:W-:Y:S02]  /*1d780*/  FSEL R192, R95, -INF , !P3 ;  /* 0xff8000005fc07808 */ /* 0x000fe40005800000 */
[----:B------:R-:W-:-:S02]  /*1d790*/  FMNMX.FTZ R13, R193, R13, !PT ;  /* 0x0000000dc10d7209 */ /* 0x000fc40007810000 */
[----:B------:R-:W-:Y:S02]  /*1d7a0*/  ISETP.GE.OR P1, PT, R3, R247, !P1 ;  /* 0x000000f70300720c */ /* 0x000fe40004f26670 */
        /* <DEDUP_REMOVED lines=32> */
[-CC-:B------:R-:W-:Y:S01]  /*1d9b0*/  FFMA.FTZ R171, R63, R189.reuse, -R188.reuse ;  /* 0x000000bd3fab7223 */ /* 0x180fe200000108bc */
[----:B------:R-:W1:Y:S01]  /*1d9c0*/  LDSM.16.MT88.4 R64, [R216+0x12000] ;  /* 0x01200000d840783b */ /* 0x000e620000004200 */
[----:B------:R-:W-:Y:S01]  /*1d9d0*/  MUFU.EX2 R175, R175 ;  /* 0x000000af00af7308 */ /* 0x000fe20000000800 */
[-C--:B------:R-:W-:Y:S01]  /*1d9e0*/  FFMA.FTZ R168, R12, R189.reuse, -R188 ;  /* 0x000000bd0ca87223 */ /* 0x080fe200000108bc */
[-C--:B------:R-:W-:Y:S01]  /*1d9f0*/  FFMA.FTZ R2, R2, R189.reuse, -R194 ;  /* 0x000000bd02027223 */ /* 0x080fe200000108c2 */
[----:B------:R-:W2:Y:S01]  /*1da00*/  LDSM.16.MT88.4 R4, [R216+0x16000] ;  /* 0x01600000d804783b */ /* 0x000ea20000004200 */
[-CC-:B------:R-:W-:Y:S01]  /*1da10*/  FFMA.FTZ R9, R9, R189.reuse, -R188.reuse ;  /* 0x000000bd09097223 */ /* 0x180fe200000108bc */
[-CC-:B------:R-:W-:Y:S01]  /*1da20*/  FFMA.FTZ R8, R8, R189.reuse, -R188.reuse ;  /* 0x000000bd08087223 */ /* 0x180fe200000108bc */
[-C--:B------:R-:W-:Y:S01]  /*1da30*/  FFMA.FTZ R0, R0, R189.reuse, -R188 ;  /* 0x000000bd00007223 */ /* 0x080fe200000108bc */
[----:B------:R-:W3:Y:S01]  /*1da40*/  LDSM.16.MT88.4 R12, [R217+0x10800] ;  /* 0x01080000d90c783b */ /* 0x000ee20000004200 */
[----:B------:R-:W4:Y:S01]  /*1da50*/  MUFU.EX2 R174, R174 ;  /* 0x000000ae00ae7308 */ /* 0x000f220000000800 */
[-CC-:B------:R-:W-:Y:S01]  /*1da60*/  FFMA.FTZ R178, R178, R189.reuse, -R194.reuse ;  /* 0x000000bdb2b27223 */ /* 0x180fe200000108c2 */
[-CC-:B------:R-:W-:Y:S01]  /*1da70*/  FFMA.FTZ R179, R179, R189.reuse, -R194.reuse ;  /* 0x000000bdb3b37223 */ /* 0x180fe200000108c2 */
[-CC-:B------:R-:W-:Y:S01]  /*1da80*/  FFMA.FTZ R182, R182, R189.reuse, -R194.reuse ;  /* 0x000000bdb6b67223 */ /* 0x180fe200000108c2 */
[-C--:B------:R-:W-:Y:S01]  /*1da90*/  FFMA.FTZ R183, R183, R189.reuse, -R194 ;  /* 0x000000bdb7b77223 */ /* 0x080fe200000108c2 */
[-CC-:B------:R-:W-:Y:S01]  /*1daa0*/  FFMA.FTZ R184, R184, R189.reuse, -R188.reuse ;  /* 0x000000bdb8b87223 */ /* 0x180fe200000108bc */
[-CC-:B------:R-:W-:Y:S01]  /*1dab0*/  FFMA.FTZ R185, R185, R189.reuse, -R188.reuse ;  /* 0x000000bdb9b97223 */ /* 0x180fe200000108bc */
[-CC-:B------:R-:W-:Y:S01]  /*1dac0*/  FFMA.FTZ R187, R187, R189.reuse, -R188.reuse ;  /* 0x000000bdbbbb7223 */ /* 0x180fe200000108bc */
[----:B------:R-:W5:Y:S01]  /*1dad0*/  MUFU.EX2 R172, R172 ;  /* 0x000000ac00ac7308 */ /* 0x000f620000000800 */
[-C--:B------:R-:W-:Y:S01]  /*1dae0*/  FFMA.FTZ R186, R186, R189.reuse, -R188 ;  /* 0x000000bdbaba7223 */ /* 0x080fe200000108bc */
[-C--:B------:R-:W-:Y:S01]  /*1daf0*/  FFMA.FTZ R249, R195, R189.reuse, -R194 ;  /* 0x000000bdc3f97223 */ /* 0x080fe200000108c2 */
[-CC-:B------:R-:W-:Y:S01]  /*1db00*/  FFMA.FTZ R192, R192, R189.reuse, -R188.reuse ;  /* 0x000000bdc0c07223 */ /* 0x180fe200000108bc */
[-CC-:B------:R-:W-:Y:S01]  /*1db10*/  FFMA.FTZ R248, R190, R189.reuse, -R188.reuse ;  /* 0x000000bdbef87223 */ /* 0x180fe200000108bc */
[----:B------:R-:W-:-:S03]  /*1db20*/  FFMA.FTZ R191, R191, R189, -R188 ;  /* 0x000000bdbfbf7223 */ /* 0x000fc600000108bc */
[----:B------:R-:W1:Y:S01]  /*1db30*/  MUFU.EX2 R170, R170 ;  /* 0x000000aa00aa7308 */ /* 0x000e620000000800 */
[----:B----4-:R-:W-:Y:S01]  /*1db40*/  F2FP.F16.F32.PACK_AB R128, R174, R175 ;  /* 0x000000afae80723e */ /* 0x010fe200000000ff */
[----:B------:R-:W-:-:S06]  /*1db50*/  FADD.FTZ R174, R175, R174 ;  /* 0x000000aeafae7221 */ /* 0x000fcc0000010000 */
[----:B------:R-:W-:Y:S01]  /*1db60*/  MUFU.EX2 R176, R176 ;  /* 0x000000b000b07308 */ /* 0x000fe20000000800 */
[----:B-----5:R-:W-:-:S07]  /*1db70*/  FADD.FTZ R174, R172, R174 ;  /* 0x000000aeacae7221 */ /* 0x020fce0000010000 */
[----:B------:R-:W4:Y:S01]  /*1db80*/  MUFU.EX2 R177, R177 ;  /* 0x000000b100b17308 */ /* 0x000f220000000800 */
[C---:B-1----:R-:W-:Y:S01]  /*1db90*/  F2FP.F16.F32.PACK_AB R130, R170.reuse, R172 ;  /* 0x000000acaa82723e */ /* 0x042fe200000000ff */
[----:B------:R-:W-:-:S06]  /*1dba0*/  FADD.FTZ R174, R170, R174 ;  /* 0x000000aeaaae7221 */ /* 0x000fcc0000010000 */
[----:B------:R-:W1:Y:S08]  /*1dbb0*/  MUFU.EX2 R173, R173 ;  /* 0x000000ad00ad7308 */ /* 0x000e700000000800 */
[----:B------:R-:W5:Y:S01]  /*1dbc0*/  MUFU.EX2 R171, R171 ;  /* 0x000000ab00ab7308 */ /* 0x000f620000000800 */
[----:B----4-:R-:W-:Y:S01]  /*1dbd0*/  F2FP.F16.F32.PACK_AB R129, R177, R176 ;  /* 0x000000b0b181723e */ /* 0x010fe200000000ff */
[----:B------:R-:W-:-:S06]  /*1dbe0*/  FADD.FTZ R176, R176, R177 ;  /* 0x000000b1b0b07221 */ /* 0x000fcc0000010000 */
[----:B------:R-:W4:Y:S01]  /*1dbf0*/  MUFU.EX2 R169, R169 ;  /* 0x000000a900a97308 */ /* 0x000f220000000800 */
[----:B-1----:R-:W-:-:S07]  /*1dc00*/  FADD.FTZ R176, R173, R176 ;  /* 0x000000b0adb07221 */ /* 0x002fce0000010000 */
[----:B------:R-:W1:Y:S01]  /*1dc10*/  MUFU.EX2 R167, R167 ;  /* 0x000000a700a77308 */ /* 0x000e620000000800 */
[C---:B-----5:R-:W-:Y:S01]  /*1dc20*/  F2FP.F16.F32.PACK_AB R131, R171.reuse, R173 ;  /* 0x000000adab83723e */ /* 0x060fe200000000ff */
[----:B------:R-:W-:-:S06]  /*1dc30*/  FADD.FTZ R176, R171, R176 ;  /* 0x000000b0abb07221 */ /* 0x000fcc0000010000 */
[----:B------:R-:W-:Y:S01]  /*1dc40*/  HMMA.16816.F32 R144, R128, R140, RZ ;  /* 0x0000008c8090723c */ /* 0x000fe200000018ff */
[----:B------:R-:W-:Y:S01]  /*1dc50*/  MUFU.EX2 R166, R166 ;  /* 0x000000a600a67308 */ /* 0x000fe20000000800 */
[----:B----4-:R-:W-:-:S04]  /*1dc60*/  FADD.FTZ R174, R169, R174 ;  /* 0x000000aea9ae7221 */ /* 0x010fc80000010000 */
[C---:B------:R-:W-:Y:S03]  /*1dc70*/  HMMA.16816.F32 R140, R128.reuse, R142, RZ ;  /* 0x0000008e808c723c */ /* 0x040fe600000018ff */
[----:B------:R-:W-:Y:S01]  /*1dc80*/  MUFU.EX2 R2, R2 ;  /* 0x0000000200027308 */ /* 0x000fe20000000800 */
[----:B-1----:R-:W-:Y:S02]  /*1dc90*/  FADD.FTZ R174, R167, R174 ;  /* 0x000000aea7ae7221 */ /* 0x002fe40000010000 */
        /* <DEDUP_REMOVED lines=55> */
[C---:B---3--:R-:W-:Y:S06]  /*1e010*/  HMMA.16816.F32 R144, R4.reuse, R12, R144 ;  /* 0x0000000c0490723c */ /* 0x048fec0000001890 */
[C---:B------:R-:W-:Y:S01]  /*1e020*/  HMMA.16816.F32 R140, R4.reuse, R14, R140 ;  /* 0x0000000e048c723c */ /* 0x040fe2000000188c */
        /* <DEDUP_REMOVED lines=44> */
[----:B------:R-:W-:Y:S01]  /*1e2f0*/  HMMA.16816.F32 R128, R4, R22, R128 ;  /* 0x000000160480723c */ /* 0x000fe20000001880 */
[----:B------:R-:W2:Y:S06]  /*1e300*/  LDSM.16.MT88.4 R20, [R220+0x13000] ;  /* 0x01300000dc14783b */ /* 0x000eac0000004200 */
[----:B------:R-:W-:Y:S01]  /*1e310*/  F2FP.F16.F32.PACK_AB R4, R179, R178 ;  /* 0x000000b2b304723e */ /* 0x000fe200000000ff */
[----:B------:R-:W-:Y:S01]  /*1e320*/  FADD.FTZ R178, R178, R166 ;  /* 0x000000a6b2b27221 */ /* 0x000fe20000010000 */
[----:B-----5:R-:W-:-:S02]  /*1e330*/  F2FP.F16.F32.PACK_AB R6, R183, R182 ;  /* 0x000000b6b706723e */ /* 0x020fc400000000ff */
[----:B------:R-:W-:Y:S01]  /*1e340*/  F2FP.F16.F32.PACK_AB R5, R185, R184 ;  /* 0x000000b8b905723e */ /* 0x000fe200000000ff */
[----:B------:R-:W-:Y:S01]  /*1e350*/  FADD.FTZ R184, R184, R8 ;  /* 0x00000008b8b87221 */ /* 0x000fe20000010000 */
[----:B------:R-:W-:Y:S01]  /*1e360*/  F2FP.F16.F32.PACK_AB R7, R186, R187 ;  /* 0x000000bbba07723e */ /* 0x000fe200000000ff */
[----:B------:R-:W-:Y:S02]  /*1e370*/  FADD.FTZ R178, R179, R178 ;  /* 0x000000b2b3b27221 */ /* 0x000fe40000010000 */
[----:B------:R-:W-:Y:S02]  /*1e380*/  FADD.FTZ R184, R185, R184 ;  /* 0x000000b8b9b87221 */ /* 0x000fe40000010000 */
[----:B------:R-:W-:Y:S02]  /*1e390*/  FADD.FTZ R182, R182, R178 ;  /* 0x000000b2b6b67221 */ /* 0x000fe40000010000 */
[----:B---3--:R-:W-:Y:S01]  /*1e3a0*/  HMMA.16816.F32 R160, R4, R16, R160 ;  /* 0x0000001004a0723c */ /* 0x008fe200000018a0 */
[----:B------:R-:W-:Y:S01]  /*1e3b0*/  FADD.FTZ R187, R187, R184 ;  /* 0x000000b8bbbb7221 */ /* 0x000fe20000010000 */
[----:B------:R-:W-:-:S03]  /*1e3c0*/  FADD.FTZ R182, R183, R182 ;  /* 0x000000b6b7b67221 */ /* 0x000fc60000010000 */
[----:B------:R-:W-:Y:S01]  /*1e3d0*/  FADD.FTZ R187, R186, R187 ;  /* 0x000000bbbabb7221 */ /* 0x000fe20000010000 */
        /* <DEDUP_REMOVED lines=33> */
[----:B------:R-:W-:Y:S01]  /*1e5f0*/  HMMA.16816.F32 R140, R4, R34, R140 ;  /* 0x00000022048c723c */ /* 0x000fe2000000188c */
[-CC-:B------:R-:W-:Y:S01]  /*1e600*/  FFMA.FTZ R32, R198, R189.reuse, -R194.reuse ;  /* 0x000000bdc6207223 */ /* 0x180fe200000108c2 */
[----:B------:R-:W-:-:S04]  /*1e610*/  FFMA.FTZ R33, R197, R189, -R194 ;  /* 0x000000bdc5217223 */ /* 0x000fc800000108c2 */
[C---:B---3--:R-:W-:Y:S01]  /*1e620*/  HMMA.16816.F32 R108, R4.reuse, R16, R108 ;  /* 0x00000010046c723c */ /* 0x048fe2000000186c */
[-C--:B------:R-:W-:Y:S01]  /*1e630*/  FFMA.FTZ R34, R196, R189.reuse, -R194 ;  /* 0x000000bdc4227223 */ /* 0x080fe200000108c2 */
[----:B------:R-:W-:Y:S01]  /*1e640*/  FFMA.FTZ R35, R193, R189, -R188 ;  /* 0x000000bdc1237223 */ /* 0x000fe200000108bc */
[----:B------:R-:W3:Y:S03]  /*1e650*/  MUFU.EX2 R32, R32 ;  /* 0x0000002000207308 */ /* 0x000ee60000000800 */
[C---:B------:R-:W-:Y:S01]  /*1e660*/  HMMA.16816.F32 R112, R4.reuse, R18, R112 ;  /* 0x000000120470723c */ /* 0x040fe20000001870 */
[----:B------:R-:W4:Y:S04]  /*1e670*/  LDSM.16.MT88.4 R16, [R218+0x11800] ;  /* 0x01180000da10783b */ /* 0x000f280000004200 */
[----:B------:R-:W5:Y:S01]  /*1e680*/  MUFU.EX2 R33, R33 ;  /* 0x0000002100217308 */ /* 0x000f620000000800 */
[C---:B-1----:R-:W-:Y:S06]  /*1e690*/  HMMA.16816.F32 R124, R4.reuse, R12, R124 ;  /* 0x0000000c047c723c */ /* 0x042fec000000187c */
[----:B------:R-:W-:Y:S01]  /*1e6a0*/  HMMA.16816.F32 R128, R4, R14, R128 ;  /* 0x0000000e0480723c */ /* 0x000fe20000001880 */
[----:B------:R-:W1:Y:S01]  /*1e6b0*/  LDSM.16.MT88.4 R12, [R216+0x11800] ;  /* 0x01180000d80c783b */ /* 0x000e620000004200 */
[----:B------:R-:W2:Y:S01]  /*1e6c0*/  MUFU.EX2 R34, R34 ;  /* 0x0000002200227308 */ /* 0x000ea20000000800 */
[----:B---3--:R-:W-:-:S03]  /*1e6d0*/  FADD.FTZ R182, R32, R182 ;  /* 0x000000b620b67221 */ /* 0x008fc60000010000 */
[C---:B------:R-:W-:Y:S04]  /*1e6e0*/  HMMA.16816.F32 R136, R4.reuse, R28, R136 ;  /* 0x0000001c0488723c */ /* 0x040fe80000001888 */
[----:B------:R-:W3:Y:S01]  /*1e6f0*/  MUFU.EX2 R35, R35 ;  /* 0x0000002300237308 */ /* 0x000ee20000000800 */
[----:B-----5:R-:W-:Y:S01]  /*1e700*/  FADD.FTZ R182, R33, R182 ;  /* 0x000000b621b67221 */ /* 0x020fe20000010000 */
[C---:B------:R-:W-:Y:S01]  /*1e710*/  HMMA.16816.F32 R132, R4.reuse, R30, R132 ;  /* 0x0000001e0484723c */ /* 0x040fe20000001884 */
[----:B------:R-:W5:Y:S05]  /*1e720*/  LDSM.16.MT88.4 R28, [R217+0x11800] ;  /* 0x01180000d91c783b */ /* 0x000f6a0000004200 */
[----:B------:R-:W4:Y:S01]  /*1e730*/  MUFU.EX2 R188, R191 ;  /* 0x000000bf00bc7308 */ /* 0x000f220000000800 */
[----:B------:R-:W-:Y:S01]  /*1e740*/  HMMA.16816.F32 R116, R4, R24, R116 ;  /* 0x000000180474723c */ /* 0x000fe20000001874 */
[----:B--2---:R-:W-:-:S05]  /*1e750*/  FADD.FTZ R182, R34, R182 ;  /* 0x000000b622b67221 */ /* 0x004fca0000010000 */
[----:B------:R-:W-:Y:S01]  /*1e760*/  HMMA.16816.F32 R120, R4, R26, R120 ;  /* 0x0000001a0478723c */ /* 0x000fe20000001878 */
[----:B------:R-:W-:Y:S01]  /*1e770*/  LDSM.16.MT88.4 R24, [R217+0x13800] ;  /* 0x01380000d918783b */ /* 0x000fe20000004200 */
[----:B---3--:R-:W-:-:S04]  /*1e780*/  FADD.FTZ R187, R35, R187 ;  /* 0x000000bb23bb7221 */ /* 0x008fc80000010000 */
[----:B------:R-:W-:Y:S01]  /*1e790*/  FADD.FTZ R187, R192, R187 ;  /* 0x000000bbc0bb7221 */ /* 0x000fe20000010000 */
[----:B------:R-:W-:Y:S02]  /*1e7a0*/  F2FP.F16.F32.PACK_AB R4, R33, R32 ;  /* 0x000000202104723e */ /* 0x000fe400000000ff */
[C---:B------:R-:W-:Y:S01]  /*1e7b0*/  F2FP.F16.F32.PACK_AB R6, R249.reuse, R34 ;  /* 0x00000022f906723e */ /* 0x040fe200000000ff */
[----:B----4-:R-:W-:Y:S01]  /*1e7c0*/  FADD.FTZ R187, R188, R187 ;  /* 0x000000bbbcbb7221 */ /* 0x010fe20000010000 */
[----:B------:R-:W-:Y:S01]  /*1e7d0*/  F2FP.F16.F32.PACK_AB R5, R192, R35 ;  /* 0x00000023c005723e */ /* 0x000fe200000000ff */
[----:B------:R-:W-:Y:S01]  /*1e7e0*/  FADD.FTZ R249, R249, R182 ;  /* 0x000000b6f9f97221 */ /* 0x000fe20000010000 */
[C---:B------:R-:W-:Y:S01]  /*1e7f0*/  F2FP.F16.F32.PACK_AB R7, R248.reuse, R188 ;  /* 0x000000bcf807723e */ /* 0x040fe200000000ff */
[----:B------:R-:W-:-:S06]  /*1e800*/  FADD.FTZ R248, R248, R187 ;  /* 0x000000bbf8f87221 */ /* 0x000fcc0000010000 */
[C---:B------:R-:W-:Y:S06]  /*1e810*/  HMMA.16816.F32 R160, R4.reuse, R20, R160 ;  /* 0x0000001404a0723c */ /* 0x040fec00000018a0 */
        /* <DEDUP_REMOVED lines=120> */
.L_x_3591:
[----:B-1----:R-:W-:Y:S02]  /*1efa0*/  R2UR UR4, R8 ;  /* 0x00000000080472ca */ /* 0x002fe400000e0000 */
[----:B------:R-:W-:-:S13]  /*1efb0*/  R2UR UR5, R9 ;  /* 0x00000000090572ca */ /* 0x000fda00000e0000 */
[----:B------:R-:W2:Y:S02]  /*1efc0*/  LD.E R4, desc[UR4][R10.64+0x40] ;  /* 0x000040040a047980 */ /* 0x000ea4000c101900 */
[----:B--2---:R-:W-:-:S05]  /*1efd0*/  IMAD.U32 R4, R4, -0x40, RZ ;  /* 0xffffffc004047824 */ /* 0x004fca00078e00ff */
[----:B------:R-:W-:Y:S02]  /*1efe0*/  SHF.R.S32.HI R2, RZ, 0x1f, R4 ;  /* 0x0000001fff027819 */ /* 0x000fe40000011404 */
.L_x_3592:
[----:B------:R-:W-:Y:S05]  /*1eff0*/  BSYNC B0 ;  /* 0x0000000000007941 */ /* 0x000fea0003800000 */
.L_x_3590:
        /* <DEDUP_REMOVED lines=136> */
[----:B------:R-:W-:Y:S01]  /*1f880*/  @P5 LDGSTS.E.BYPASS.LTC128B.128 [R239+0x13800], desc[UR12][R26.64+0x80] ;  /* 0x138000801aef5fae */ /* 0x000fe2000b901d4c */
        /* <DEDUP_REMOVED lines=13> */
[----:B------:R-:W-:Y:S04]  /*1f960*/  LDSM.16.M88.4 R184, [R224] ;  /* 0x00000000e0b8783b */ /* 0x000fe80000000200 */
[----:B-1----:R-:W-:Y:S04]  /*1f970*/  LDSM.16.M88.4 R16, [R223] ;  /* 0x00000000df10783b */ /* 0x002fe80000000200 */
[----:B--2---:R-:W-:Y:S04]  /*1f980*/  LDSM.16.M88.4 R4, [R225+0x8000] ;  /* 0x00800000e104783b */ /* 0x004fe80000000200 */
[----:B------:R-:W-:Y:S04]  /*1f990*/  LDSM.16.M88.4 R168, [R225+0x9000] ;  /* 0x00900000e1a8783b */ /* 0x000fe80000000200 */
[----:B---3--:R-:W1:Y:S04]  /*1f9a0*/  LDSM.16.M88.4 R28, [R226] ;  /* 0x00000000e21c783b */ /* 0x008e680000000200 */
[----:B------:R-:W2:Y:S04]  /*1f9b0*/  LDSM.16.M88.4 R20, [R225+0x9800] ;  /* 0x00980000e114783b */ /* 0x000ea80000000200 */
[----:B------:R-:W3:Y:S04]  /*1f9c0*/  LDSM.16.M88.4 R196, [R215] ;  /* 0x00000000d7c4783b */ /* 0x000ee80000000200 */
[----:B------:R-:W4:Y:S04]  /*1f9d0*/  LDSM.16.M88.4 R192, [R214] ;  /* 0x00000000d6c0783b */ /* 0x000f280000000200 */
[----:B------:R-:W5:Y:S04]  /*1f9e0*/  LDSM.16.M88.4 R188, [R213] ;  /* 0x00000000d5bc783b */ /* 0x000f680000000200 */
[----:B------:R-:W-:Y:S04]  /*1f9f0*/  LDSM.16.M88.4 R24, [R222] ;  /* 0x00000000de18783b */ /* 0x000fe80000000200 */
[----:B------:R-:W0:Y:S01]  /*1fa00*/  LDGDEPBAR ;  /* 0x00000000000079af */ /* 0x000e220000000000 */
[C---:B-1----:R-:W-:Y:S06]  /*1fa10*/  HMMA.16816.F32 R12, R28.reuse, R4, RZ ;  /* 0x000000041c0c723c */ /* 0x042fec00000018ff */
[C---:B------:R-:W-:Y:S06]  /*1fa20*/  HMMA.16816.F32 R4, R28.reuse, R6, RZ ;  /* 0x000000061c04723c */ /* 0x040fec00000018ff */
[C---:B------:R-:W-:Y:S06]  /*1fa30*/  HMMA.16816.F32 R180, R28.reuse, R176, RZ ;  /* 0x000000b01cb4723c */ /* 0x040fec00000018ff */
[----:B------:R-:W-:Y:S06]  /*1fa40*/  HMMA.16816.F32 R176, R28, R178, RZ ;  /* 0x000000b21cb0723c */ /* 0x000fec00000018ff */
[C---:B------:R-:W-:Y:S06]  /*1fa50*/  HMMA.16816.F32 R12, R184.reuse, R16, R12 ;  /* 0x00000010b80c723c */ /* 0x040fec000000180c */
[----:B------:R-:W-:Y:S01]  /*1fa60*/  HMMA.16816.F32 R4, R184, R18, R4 ;  /* 0x00000012b804723c */ /* 0x000fe20000001804 */
[----:B------:R-:W1:Y:S05]  /*1fa70*/  LDSM.16.M88.4 R16, [R219+0x8800] ;  /* 0x00880000db10783b */ /* 0x000e6a0000000200 */
[C---:B------:R-:W-:Y:S06]  /*1fa80*/  HMMA.16816.F32 R172, R28.reuse, R168, RZ ;  /* 0x000000a81cac723c */ /* 0x040fec00000018ff */
[C---:B------:R-:W-:Y:S06]  /*1fa90*/  HMMA.16816.F32 R168, R28.reuse, R170, RZ ;  /* 0x000000aa1ca8723c */ /* 0x040fec00000018ff */
[C---:B--2---:R-:W-:Y:S06]  /*1faa0*/  HMMA.16816.F32 R32, R28.reuse, R20, RZ ;  /* 0x000000141c20723c */ /* 0x044fec00000018ff */
[----:B------:R-:W-:Y:S01]  /*1fab0*/  HMMA.16816.F32 R28, R28, R22, RZ ;  /* 0x000000161c1c723c */ /* 0x000fe200000018ff */
[----:B------:R-:W2:Y:S05]  /*1fac0*/  LDSM.16.M88.4 R20, [R219+0x8000] ;  /* 0x00800000db14783b */ /* 0x000eaa0000000200 */
[C---:B---3--:R-:W-:Y:S06]  /*1fad0*/  HMMA.16816.F32 R180, R184.reuse, R196, R180 ;  /* 0x000000c4b8b4723c */ /* 0x048fec00000018b4 */
        /* <DEDUP_REMOVED lines=8> */
[----:B------:R-:W-:Y:S01]  /*1fb60*/  LDSM.16.M88.4 R184, [R221] ;  /* 0x00000000ddb8783b */ /* 0x000fe20000000200 */
[C---:B-1----:R-:W-:Y:S06]  /*1fb70*/  HMMA.16816.F32 R180, R24.reuse, R16, R180 ;  /* 0x0000001018b4723c */ /* 0x042fec00000018b4 */
[C---:B------:R-:W-:Y:S01]  /*1fb80*/  HMMA.16816.F32 R176, R24.reuse, R18, R176 ;  /* 0x0000001218b0723c */ /* 0x040fe200000018b0 */
[----:B------:R-:W1:Y:S05]  /*1fb90*/  LDSM.16.M88.4 R16, [R212+0x800] ;  /* 0x00080000d410783b */ /* 0x000e6a0000000200 */
[C---:B--2---:R-:W-:Y:S06]  /*1fba0*/  HMMA.16816.F32 R12, R24.reuse, R20, R12 ;  /* 0x00000014180c723c */ /* 0x044fec000000180c */
[C---:B------:R-:W-:Y:S01]  /*1fbb0*/  HMMA.16816.F32 R4, R24.reuse, R22, R4 ;  /* 0x000000161804723c */ /* 0x040fe20000001804 */
[----:B------:R-:W2:Y:S05]  /*1fbc0*/  LDSM.16.M88.4 R20, [R212] ;  /* 0x00000000d414783b */ /* 0x000eaa0000000200 */
[C---:B---3--:R-:W-:Y:S06]  /*1fbd0*/  HMMA.16816.F32 R172, R24.reuse, R192, R172 ;  /* 0x000000c018ac723c */ /* 0x048fec00000018ac */
[C---:B------:R-:W-:Y:S01]  /*1fbe0*/  HMMA.16816.F32 R168, R24.reuse, R194, R168 ;  /* 0x000000c218a8723c */ /* 0x040fe200000018a8 */
[----:B------:R-:W-:Y:S05]  /*1fbf0*/  LDSM.16.M88.4 R192, [R226+0x2000] ;  /* 0x00200000e2c0783b */ /* 0x000fea0000000200 */
[C---:B----4-:R-:W-:Y:S06]  /*1fc00*/  HMMA.16816.F32 R32, R24.reuse, R188, R32 ;  /* 0x000000bc1820723c */ /* 0x050fec0000001820 */
[----:B------:R-:W-:Y:S01]  /*1fc10*/  HMMA.16816.F32 R28, R24, R190, R28 ;  /* 0x000000be181c723c */ /* 0x000fe2000000181c */
[----:B------:R-:W3:Y:S04]  /*1fc20*/  LDSM.16.M88.4 R24, [R225+0xa000] ;  /* 0x00a00000e118783b */ /* 0x000ee80000000200 */
[----:B------:R-:W-:Y:S01]  /*1fc30*/  LDSM.16.M88.4 R188, [R212+0x1800] ;  /* 0x00180000d4bc783b */ /* 0x000fe20000000200 */
        /* <DEDUP_REMOVED lines=8> */
[----:B------:R-:W4:Y:S05]  /*1fcc0*/  LDSM.16.M88.4 R196, [R225+0xb800] ;  /* 0x00b80000e1c4783b */ /* 0x000f2a0000000200 */
[C---:B---3--:R-:W-:Y:S06]  /*1fcd0*/  HMMA.16816.F32 R12, R192.reuse, R24, R12 ;  /* 0x00000018c00c723c */ /* 0x048fec000000180c */
[C---:B------:R-:W-:Y:S01]  /*1fce0*/  HMMA.16816.F32 R4, R192.reuse, R26, R4 ;  /* 0x0000001ac004723c */ /* 0x040fe20000001804 */
[----:B------:R-:W-:Y:S05]  /*1fcf0*/  LDSM.16.M88.4 R24, [R209] ;  /* 0x00000000d118783b */ /* 0x000fea0000000200 */
[C---:B-1----:R-:W-:Y:S06]  /*1fd00*/  HMMA.16816.F32 R172, R192.reuse, R16, R172 ;  /* 0x00000010c0ac723c */ /* 0x042fec00000018ac */
[----:B------:R-:W-:Y:S01]  /*1fd10*/  HMMA.16816.F32 R168, R192, R18, R168 ;  /* 0x00000012c0a8723c */ /* 0x000fe200000018a8 */
[----:B------:R-:W1:Y:S05]  /*1fd20*/  LDSM.16.M88.4 R16, [R224+0x2000] ;  /* 0x00200000e010783b */ /* 0x000e6a0000000200 */
[C---:B------:R-:W-:Y:S06]  /*1fd30*/  HMMA.16816.F32 R32, R184.reuse, R188, R32 ;  /* 0x000000bcb820723c */ /* 0x040fec0000001820 */
[----:B------:R-:W-:Y:S01]  /*1fd40*/  HMMA.16816.F32 R28, R184, R190, R28 ;  /* 0x000000beb81c723c */ /* 0x000fe2000000181c */
[----:B------:R-:W3:Y:S04]  /*1fd50*/  LDSM.16.M88.4 R188, [R211] ;  /* 0x00000000d3bc783b */ /* 0x000ee80000000200 */
[----:B------:R-:W5:Y:S01]  /*1fd60*/  LDSM.16.M88.4 R184, [R210] ;  /* 0x00000000d2b8783b */ /* 0x000f620000000200 */
[C---:B--2---:R-:W-:Y:S06]  /*1fd70*/  HMMA.16816.F32 R180, R192.reuse, R20, R180 ;  /* 0x00000014c0b4723c */ /* 0x044fec00000018b4 */
[C---:B------:R-:W-:Y:S01]  /*1fd80*/  HMMA.16816.F32 R176, R192.reuse, R22, R176 ;  /* 0x00000016c0b0723c */ /* 0x040fe200000018b0 */
[----:B------:R-:W2:Y:S05]  /*1fd90*/  LDSM.16.M88.4 R20, [R208] ;  /* 0x00000000d014783b */ /* 0x000eaa0000000200 */
[C---:B----4-:R-:W-:Y:S06]  /*1fda0*/  HMMA.16816.F32 R32, R192.reuse, R196, R32 ;  /* 0x000000c4c020723c */ /* 0x050fec0000001820 */
[----:B------:R-:W-:Y:S01]  /*1fdb0*/  HMMA.16816.F32 R28, R192, R198, R28 ;  /* 0x000000c6c01c723c */ /* 0x000fe2000000181c */
[----:B------:R-:W-:Y:S04]  /*1fdc0*/  LDSM.16.M88.4 R192, [R219+0xa800] ;  /* 0x00a80000dbc0783b */ /* 0x000fe80000000200 */
[----:B------:R-:W-:Y:S01]  /*1fdd0*/  LDSM.16.M88.4 R196, [R219+0xa000] ;  /* 0x00a00000dbc4783b */ /* 0x000fe20000000200 */
[C---:B-1----:R-:W-:Y:S06]  /*1fde0*/  HMMA.16816.F32 R172, R16.reuse, R24, R172 ;  /* 0x0000001810ac723c */ /* 0x042fec00000018ac */
[C---:B------:R-:W-:Y:S01]  /*1fdf0*/  HMMA.16816.F32 R168, R16.reuse, R26, R168 ;  /* 0x0000001a10a8723c */ /* 0x040fe200000018a8 */
[----:B------:R-:W1:Y:S05]  /*1fe00*/  LDSM.16.M88.4 R24, [R222+0x2000] ;  /* 0x00200000de18783b */ /* 0x000e6a0000000200 */
[C---:B---3--:R-:W-:Y:S06]  /*1fe10*/  HMMA.16816.F32 R12, R16.reuse, R188, R12 ;  /* 0x000000bc100c723c */ /* 0x048fec000000180c */
[C---:B------:R-:W-:Y:S01]  /*1fe20*/  HMMA.16816.F32 R4, R16.reuse, R190, R4 ;  /* 0x000000be1004723c */ /* 0x040fe20000001804 */
[----:B------:R-:W3:Y:S05]  /*1fe30*/  LDSM.16.M88.4 R188, [R219+0xb000] ;  /* 0x00b00000dbbc783b */ /* 0x000eea0000000200 */
[C---:B-----5:R-:W-:Y:S06]  /*1fe40*/  HMMA.16816.F32 R180, R16.reuse, R184, R180 ;  /* 0x000000b810b4723c */ /* 0x060fec00000018b4 */
[C---:B------:R-:W-:Y:S01]  /*1fe50*/  HMMA.16816.F32 R176, R16.reuse, R186, R176 ;  /* 0x000000ba10b0723c */ /* 0x040fe200000018b0 */
[----:B------:R-:W4:Y:S05]  /*1fe60*/  LDSM.16.M88.4 R184, [R219+0xb800] ;  /* 0x00b80000dbb8783b */ /* 0x000f2a0000000200 */
[C---:B--2---:R-:W-:Y:S06]  /*1fe70*/  HMMA.16816.F32 R32, R16.reuse, R20, R32 ;  /* 0x000000141020723c */ /* 0x044fec0000001820 */
[----:B------:R-:W-:Y:S01]  /*1fe80*/  HMMA.16816.F32 R28, R16, R22, R28 ;  /* 0x00000016101c723c */ /* 0x000fe2000000181c */
[----:B------:R-:W-:Y:S04]  /*1fe90*/  LDSM.16.M88.4 R20, [R221+0x2000] ;  /* 0x00200000dd14783b */ /* 0x000fe80000000200 */
[----:B------:R-:W2:Y:S01]  /*1fea0*/  LDSM.16.M88.4 R16, [R212+0x2000] ;  /* 0x00200000d410783b */ /* 0x000ea20000000200 */
        /* <DEDUP_REMOVED lines=16> */
[C---:B-1----:R-:W-:Y:S06]  /*1ffb0*/  HMMA.16816.F32 R180, R20.reuse, R192, R180 ;  /* 0x000000c014b4723c */ /* 0x042fec00000018b4 */
[C---:B------:R-:W-:Y:S01]  /*1ffc0*/  HMMA.16816.F32 R176, R20.reuse, R194, R176 ;  /* 0x000000c214b0723c */ /* 0x040fe200000018b0 */
[----:B------:R-:W1:Y:S05]  /*1ffd0*/  LDSM.16.M88.4 R192, [R225+0xd000] ;  /* 0x00d00000e1c0783b */ /* 0x000e6a0000000200 */
[C---:B---3--:R-:W-:Y:S06]  /*1ffe0*/  HMMA.16816.F32 R172, R20.reuse, R188, R172 ;  /* 0x000000bc14ac723c */ /* 0x048fec00000018ac */
[C---:B------:R-:W-:Y:S01]  /*1fff0*/  HMMA.16816.F32 R168, R20.reuse, R190, R168 ;  /* 0x000000be14a8723c */ /* 0x040fe200000018a8 */
[----:B------:R-:W-:Y:S05]  /*20000*/  LDSM.16.M88.4 R188, [R224+0x4000] ;  /* 0x00400000e0bc783b */ /* 0x000fea0000000200 */
[C---:B----4-:R-:W-:Y:S06]  /*20010*/  HMMA.16816.F32 R32, R20.reuse, R184, R32 ;  /* 0x000000b81420723c */ /* 0x050fec0000001820 */
[----:B------:R-:W-:Y:S01]  /*20020*/  HMMA.16816.F32 R28, R20, R186, R28 ;  /* 0x000000ba141c723c */ /* 0x000fe2000000181c */
[----:B------:R-:W3:Y:S04]  /*20030*/  LDSM.16.M88.4 R184, [R225+0xd800] ;  /* 0x00d80000e1b8783b */ /* 0x000ee80000000200 */
[----:B------:R-:W4:Y:S01]  /*20040*/  LDSM.16.M88.4 R20, [R207] ;  /* 0x00000000cf14783b */ /* 0x000f220000000200 */
[C---:B--2---:R-:W-:Y:S06]  /*20050*/  HMMA.16816.F32 R12, R24.reuse, R16, R12 ;  /* 0x00000010180c723c */ /* 0x044fec000000180c */
[C---:B------:R-:W-:Y:S01]  /*20060*/  HMMA.16816.F32 R4, R24.reuse, R18, R4 ;  /* 0x000000121804723c */ /* 0x040fe20000001804 */
[----:B------:R-:W2:Y:S05]  /*20070*/  LDSM.16.M88.4 R16, [R206] ;  /* 0x00000000ce10783b */ /* 0x000eaa0000000200 */
[C---:B-1----:R-:W-:Y:S06]  /*20080*/  HMMA.16816.F32 R172, R24.reuse, R192, R172 ;  /* 0x000000c018ac723c */ /* 0x042fec00000018ac */
[C---:B------:R-:W-:Y:S01]  /*20090*/  HMMA.16816.F32 R168, R24.reuse, R194, R168 ;  /* 0x000000c218a8723c */ /* 0x040fe200000018a8 */
[----:B------:R-:W1:Y:S05]  /*200a0*/  LDSM.16.M88.4 R192, [R204] ;  /* 0x00000000ccc0783b */ /* 0x000e6a0000000200 */
[C---:B------:R-:W-:Y:S06]  /*200b0*/  HMMA.16816.F32 R180, R24.reuse, R196, R180 ;  /* 0x000000c418b4723c */ /* 0x040fec00000018b4 */
[C---:B------:R-:W-:Y:S01]  /*200c0*/  HMMA.16816.F32 R176, R24.reuse, R198, R176 ;  /* 0x000000c618b0723c */ /* 0x040fe200000018b0 */
[----:B------:R-:W5:Y:S05]  /*200d0*/  LDSM.16.M88.4 R196, [R205] ;  /* 0x00000000cdc4783b */ /* 0x000f6a0000000200 */
[C---:B---3--:R-:W-:Y:S06]  /*200e0*/  HMMA.16816.F32 R32, R24.reuse, R184, R32 ;  /* 0x000000b81820723c */ /* 0x048fec0000001820 */
[----:B------:R-:W-:Y:S01]  /*200f0*/  HMMA.16816.F32 R28, R24, R186, R28 ;  /* 0x000000ba181c723c */ /* 0x000fe2000000181c */
[----:B------:R-:W-:Y:S04]  /*20100*/  LDSM.16.M88.4 R184, [R222+0x4000] ;  /* 0x00400000deb8783b */ /* 0x000fe80000000200 */
[----:B------:R-:W3:Y:S01]  /*20110*/  LDSM.16.M88.4 R24, [R219+0xc000] ;  /* 0x00c00000db18783b */ /* 0x000ee20000000200 */
[C---:B----4-:R-:W-:Y:S06]  /*20120*/  HMMA.16816.F32 R12, R188.reuse, R20, R12 ;  /* 0x00000014bc0c723c */ /* 0x050fec000000180c */
[C---:B------:R-:W-:Y:S01]  /*20130*/  HMMA.16816.F32 R4, R188.reuse, R22, R4 ;  /* 0x00000016bc04723c */ /* 0x040fe20000001804 */
[----:B------:R-:W4:Y:S05]  /*20140*/  LDSM.16.M88.4 R20, [R219+0xc800] ;  /* 0x00c80000db14783b */ /* 0x000f2a0000000200 */
[C---:B--2---:R-:W-:Y:S06]  /*20150*/  HMMA.16816.F32 R180, R188.reuse, R16, R180 ;  /* 0x00000010bcb4723c */ /* 0x044fec00000018b4 */
[C---:B------:R-:W-:Y:S01]  /*20160*/  HMMA.16816.F32 R176, R188.reuse, R18, R176 ;  /* 0x00000012bcb0723c */ /* 0x040fe200000018b0 */
[----:B------:R-:W2:Y:S05]  /*20170*/  LDSM.16.M88.4 R16, [R219+0xd000] ;  /* 0x00d00000db10783b */ /* 0x000eaa0000000200 */
[C---:B-1----:R-:W-:Y:S06]  /*20180*/  HMMA.16816.F32 R32, R188.reuse, R192, R32 ;  /* 0x000000c0bc20723c */ /* 0x042fec0000001820 */
[C---:B------:R-:W-:Y:S01]  /*20190*/  HMMA.16816.F32 R28, R188.reuse, R194, R28 ;  /* 0x000000c2bc1c723c */ /* 0x040fe2000000181c */
[----:B------:R-:W1:Y:S05]  /*201a0*/  LDSM.16.M88.4 R192, [R219+0xd800] ;  /* 0x00d80000dbc0783b */ /* 0x000e6a0000000200 */
[C---:B-----5:R-:W-:Y:S06]  /*201b0*/  HMMA.16816.F32 R172, R188.reuse, R196, R172 ;  /* 0x000000c4bcac723c */ /* 0x060fec00000018ac */
[----:B------:R-:W-:Y:S01]  /*201c0*/  HMMA.16816.F32 R168, R188, R198, R168 ;  /* 0x000000c6bca8723c */ /* 0x000fe200000018a8 */
[----:B------:R-:W-:Y:S04]  /*201d0*/  LDSM.16.M88.4 R188, [R212+0x4000] ;  /* 0x00400000d4bc783b */ /* 0x000fe80000000200 */
        /* <DEDUP_REMOVED lines=10> */
[C---:B-1----:R-:W-:Y:S06]  /*20280*/  HMMA.16816.F32 R32, R184.reuse, R192, R32 ;  /* 0x000000c0b820723c */ /* 0x042fec0000001820 */
[----:B------:R-:W-:Y:S01]  /*20290*/  HMMA.16816.F32 R28, R184, R194, R28 ;  /* 0x000000c2b81c723c */ /* 0x000fe2000000181c */
[----:B------:R-:W1:Y:S04]  /*202a0*/  LDSM.16.M88.4 R184, [R212+0x5800] ;  /* 0x00580000d4b8783b */ /* 0x000e680000000200 */
[----:B------:R-:W-:Y:S01]  /*202b0*/  LDSM.16.M88.4 R192, [R203] ;  /* 0x00000000cbc0783b */ /* 0x000fe20000000200 */
[C---:B---3--:R-:W-:Y:S06]  /*202c0*/  HMMA.16816.F32 R12, R24.reuse, R188, R12 ;  /* 0x000000bc180c723c */ /* 0x048fec000000180c */
[C---:B------:R-:W-:Y:S01]  /*202d0*/  HMMA.16816.F32 R4, R24.reuse, R190, R4 ;  /* 0x000000be1804723c */ /* 0x040fe20000001804 */
[----:B------:R-:W-:Y:S05]  /*202e0*/  LDSM.16.M88.4 R188, [R225+0xe000] ;  /* 0x00e00000e1bc783b */ /* 0x000fea0000000200 */
[C---:B----4-:R-:W-:Y:S06]  /*202f0*/  HMMA.16816.F32 R180, R24.reuse, R20, R180 ;  /* 0x0000001418b4723c */ /* 0x050fec00000018b4 */
[C---:B------:R-:W-:Y:S01]  /*20300*/  HMMA.16816.F32 R176, R24.reuse, R22, R176 ;  /* 0x0000001618b0723c */ /* 0x040fe200000018b0 */
[----:B------:R-:W-:Y:S05]  /*20310*/  LDSM.16.M88.4 R20, [R225+0xe800] ;  /* 0x00e80000e114783b */ /* 0x000fea0000000200 */
[C---:B--2---:R-:W-:Y:S06]  /*20320*/  HMMA.16816.F32 R172, R24.reuse, R16, R172 ;  /* 0x0000001018ac723c */ /* 0x044fec00000018ac */
        /* <DEDUP_REMOVED lines=142> */
[----:B------:R-:W-:Y:S01]  /*20c10*/  ISETP.GE.OR P6, PT, R13, R245, !P6 ;  /* 0x000000f50d00720c */ /* 0x000fe200077c6670 */
[----:B------:R-:W-:Y:S01]  /*20c20*/  VIADD R165, R165, 0x39 ;  /* 0x00000039a5a57836 */ /* 0x000fe20000000000 */
[----:B------:R-:W-:Y:S02]  /*20c30*/  FSEL R186, R32, -INF , !P2 ;  /* 0xff80000020ba7808 */ /* 0x000fe40005000000 */
[----:B------:R-:W-:Y:S02]  /*20c40*/  FSEL R185, R33, -INF , !P6 ;  /* 0xff80000021b97808 */ /* 0x000fe40007000000 */
[----:B------:R-:W-:Y:S02]  /*20c50*/  ISETP.GE.AND P6, PT, R12, R244, PT ;  /* 0x000000f40c00720c */ /* 0x000fe40003fc6270 */
[----:B------:R-:W-:-:S02]  /*20c60*/  FSEL R178, R34, -INF , !P1 ;  /* 0xff80000022b27808 */ /* 0x000fc40004800000 */
[C---:B------:R-:W-:Y:S02]  /*20c70*/  ISETP.GE.OR P6, PT, R12.reuse, R247, !P6 ;  /* 0x000000f70c00720c */ /* 0x040fe400077c6670 */
[C---:B------:R-:W-:Y:S02]  /*20c80*/  ISETP.GE.AND P2, PT, R13.reuse, R244, PT ;  /* 0x000000f40d00720c */ /* 0x040fe40003f46270 */
[----:B------:R-:W-:Y:S02]  /*20c90*/  ISETP.GE.AND P1, PT, R12, R246, PT ;  /* 0x000000f60c00720c */ /* 0x000fe40003f26270 */
[----:B------:R-:W-:Y:S02]  /*20ca0*/  FSEL R174, R30, -INF , !P6 ;  /* 0xff8000001eae7808 */ /* 0x000fe40007000000 */
[----:B------:R-:W-:Y:S02]  /*20cb0*/  ISETP.GT.AND P6, PT, R242, R231, PT ;  /* 0x000000e7f200720c */ /* 0x000fe40003fc4270 */
[----:B------:R-:W-:-:S02]  /*20cc0*/  ISETP.GE.OR P2, PT, R13, R247, !P2 ;  /* 0x000000f70d00720c */ /* 0x000fc40005746670 */
[-C--:B------:R-:W-:Y:S02]  /*20cd0*/  ISETP.GE.OR P1, PT, R12, R245.reuse, !P1 ;  /* 0x000000f50c00720c */ /* 0x080fe40004f26670 */
[----:B------:R-:W-:Y:S02]  /*20ce0*/  FSEL R177, R35, -INF , !P2 ;  /* 0xff80000023b17808 */ /* 0x000fe40005000000 */
[----:B------:R-:W-:Y:S02]  /*20cf0*/  FSEL R183, R28, -INF , !P1 ;  /* 0xff8000001cb77808 */ /* 0x000fe40004800000 */
[C---:B------:R-:W-:Y:S02]  /*20d00*/  ISETP.GE.AND P2, PT, R165.reuse, R246, PT ;  /* 0x000000f6a500720c */ /* 0x040fe40003f46270 */
[C---:B------:R-:W-:Y:S02]  /*20d10*/  ISETP.GE.AND P1, PT, R165.reuse, R244, PT ;  /* 0x000000f4a500720c */ /* 0x040fe40003f26270 */
[----:B------:R-:W-:-:S02]  /*20d20*/  ISETP.GE.OR P2, PT, R165, R245, !P2 ;  /* 0x000000f5a500720c */ /* 0x000fc40005746670 */
[----:B------:R-:W-:Y:S02]  /*20d30*/  ISETP.GE.OR P1, PT, R165, R247, !P1 ;  /* 0x000000f7a500720c */ /* 0x000fe40004f26670 */
        /* <DEDUP_REMOVED lines=76> */
.L_x_3596:
[----:B------:R-:W-:Y:S02]  /*21200*/  R2UR UR4, R8 ;  /* 0x00000000080472ca */ /* 0x000fe400000e0000 */
[----:B------:R-:W-:-:S13]  /*21210*/  R2UR UR5, R9 ;  /* 0x00000000090572ca */ /* 0x000fda00000e0000 */
[----:B------:R-:W2:Y:S02]  /*21220*/  LD.E R19, desc[UR4][R10.64+0x38] ;  /* 0x000038040a137980 */ /* 0x000ea4000c101900 */
[----:B--2---:R-:W-:-:S05]  /*21230*/  IMAD.U32 R19, R19, -0x40, RZ ;  /* 0xffffffc013137824 */ /* 0x004fca00078e00ff */
[----:B------:R-:W-:Y:S02]  /*21240*/  SHF.R.S32.HI R18, RZ, 0x1f, R19 ;  /* 0x0000001fff127819 */ /* 0x000fe40000011413 */
.L_x_3597:
[----:B------:R-:W-:Y:S05]  /*21250*/  BSYNC B0 ;  /* 0x0000000000007941 */ /* 0x000fea0003800000 */
.L_x_3595:
[C---:B------:R-:W-:Y:S01]  /*21260*/  @P5 IADD3 R13, P0, R19.reuse, R229, RZ ;  /* 0x000000e5130d5210 */ /* 0x040fe20007f1e0ff */
[----:B------:R-:W-:Y:S01]  /*21270*/  STL.64 [R1+0x10], R4 ;  /* 0x0000100401007387 */ /* 0x000fe20000100a00 */
[-C--:B------:R-:W-:Y:S02]  /*21280*/  LEA R28, P1, R19, R233.reuse, 0x1 ;  /* 0x000000e9131c7211 */ /* 0x080fe400078208ff */
[----:B------:R-:W-:Y:S01]  /*21290*/  LOP3.LUT R15, R243, 0x1, RZ, 0xc0, !PT ;  /* 0x00000001f30f7812 */ /* 0x000fe200078ec0ff */
[----:B------:R-:W-:Y:S01]  /*212a0*/  @P5 IMAD.X R12, R18, 0x1, R230, P0 ;  /* 0x00000001120c5824 */ /* 0x000fe200000e06e6 */
[----:B------:R-:W-:Y:S01]  /*212b0*/  LEA.HI.X R29, R19, R232, R18, 0x1, P1 ;  /* 0x000000e8131d7211 */ /* 0x000fe200008f0c12 */
[----:B------:R1:W-:Y:S01]  /*212c0*/  STL.64 [R1+0x8], R2 ;  /* 0x0000080201007387 */ /* 0x0003e20000100a00 */
        /* <DEDUP_REMOVED lines=25> */
[----:B-1----:R-:W-:Y:S02]  /*21460*/  @!P2 LEA R2, P1, R12, R233, 0x1 ;  /* 0x000000e90c02a211 */ /* 0x002fe400078208ff */
[----:B------:R-:W-:Y:S01]  /*21470*/  @!P2 R2UR UR5, R9 ;  /* 0x000000000905a2ca */ /* 0x000fe200000e0000 */
[----:B------:R-:W-:Y:S01]  /*21480*/  @!P2 IMAD.X R18, R18, 0x1, R230, P0 ;  /* 0x000000011212a824 */ /* 0x000fe200000e06e6 */
[----:B------:R-:W-:-:S02]  /*21490*/  @!P2 LEA.HI.X R3, R12, R232, R14, 0x1, P1 ;  /* 0x000000e80c03a211 */ /* 0x000fc400008f0c0e */
[CC--:B------:R-:W-:Y:S02]  /*214a0*/  @P4 LEA R168, P1, R12.reuse, R233.reuse, 0x1 ;  /* 0x000000e90ca84211 */ /* 0x0c0fe400078208ff */
[CC--:B------:R-:W-:Y:S02]  /*214b0*/  @P5 LEA R170, P0, R12.reuse, R233.reuse, 0x1 ;  /* 0x000000e90caa5211 */ /* 0x0c0fe400078008ff */
[CCC-:B------:R-:W-:Y:S02]  /*214c0*/  @P4 LEA.HI.X R169, R12.reuse, R232.reuse, R14.reuse, 0x1, P1 ;  /* 0x000000e80ca94211 */ /* 0x1c0fe400008f0c0e */
[-C--:B------:R-:W-:Y:S02]  /*214d0*/  @!P2 LEA R4, P1, R19, R233.reuse, 0x1 ;  /* 0x000000e91304a211 */ /* 0x080fe400078208ff */
        /* <DEDUP_REMOVED lines=10> */
[----:B------:R-:W-:Y:S02]  /*21580*/  IMAD.MOV.U32 R14, RZ, RZ, R2 ;  /* 0x000000ffff0e7224 */ /* 0x000fe400078e0002 */
[----:B------:R-:W-:Y:S02]  /*21590*/  IMAD.MOV.U32 R15, RZ, RZ, R3 ;  /* 0x000000ffff0f7224 */ /* 0x000fe400078e0003 */
[----:B------:R-:W5:Y:S01]  /*215a0*/  LDL.LU.64 R2, [R1+0x8] ;  /* 0x0000080001027983 */ /* 0x000f620000300a00 */
[----:B------:R-:W-:-:S02]  /*215b0*/  @P5 R2UR UR14, R8 ;  /* 0x00000000080e52ca */ /* 0x000fc400000e0000 */
[C---:B------:R-:W-:Y:S01]  /*215c0*/  @P5 R2UR UR15, R9.reuse ;  /* 0x00000000090f52ca */ /* 0x040fe200000e0000 */
[----:B------:R1:W-:Y:S01]  /*215d0*/  @P2 STS.128 [R239+0x8000], RZ ;  /* 0x008000ffef002388 */ /* 0x0003e20000000c00 */
[C---:B------:R-:W-:Y:S02]  /*215e0*/  @P4 R2UR UR12, R8.reuse ;  /* 0x00000000080c42ca */ /* 0x040fe400000e0000 */
[C---:B------:R-:W-:Y:S02]  /*215f0*/  @P4 R2UR UR13, R9.reuse ;  /* 0x00000000090d42ca */ /* 0x040fe400000e0000 */
[C---:B------:R-:W-:Y:S02]  /*21600*/  @P3 R2UR UR10, R8.reuse ;  /* 0x00000000080a32ca */ /* 0x040fe400000e0000 */
[----:B------:R-:W-:Y:S02]  /*21610*/  @P3 R2UR UR11, R9 ;  /* 0x00000000090b32ca */ /* 0x000fe400000e0000 */
[----:B------:R-:W-:-:S02]  /*21620*/  @P3 R2UR UR16, R8 ;  /* 0x00000000081032ca */ /* 0x000fc400000e0000 */
[----:B------:R-:W-:Y:S02]  /*21630*/  @P3 R2UR UR17, R9 ;  /* 0x00000000091132ca */ /* 0x000fe400000e0000 */
[----:B--2---:R-:W-:Y:S01]  /*21640*/  @!P2 LEA.HI.X R13, R19, R232, R18, 0x1, P1 ;  /* 0x000000e8130da211 */ /* 0x004fe200008f0c12 */
[----:B------:R-:W-:Y:S02]  /*21650*/  IMAD.MOV.U32 R232, RZ, RZ, R12 ;  /* 0x000000ffffe87224 */ /* 0x000fe400078e000c */
[----:B------:R-:W-:Y:S02]  /*21660*/  @P5 IMAD.MOV.U32 R12, RZ, RZ, R28 ;  /* 0x000000ffff0c5224 */ /* 0x000fe400078e001c */
        /* <DEDUP_REMOVED lines=104> */
.L_x_3594:
[----:B------:R-:W-:Y:S05]  /*21cf0*/  BSYNC B1 ;  /* 0x0000000000017941 */ /* 0x000fea0003800000 */
.L_x_3593:
[----:B------:R-:W-:Y:S01]  /*21d00*/  R2UR UR4, R8 ;  /* 0x00000000080472ca */ /* 0x000fe200000e0000 */
[----:B-1----:R-:W-:Y:S01]  /*21d10*/  LDSM.16.MT88.4 R12, [R218+0x10000] ;  /* 0x01000000da0c783b */ /* 0x002fe20000004200 */
[----:B------:R-:W-:-:S03]  /*21d20*/  R2UR UR5, R9 ;  /* 0x00000000090572ca */ /* 0x000fc600000e0000 */
[----:B------:R-:W-:Y:S04]  /*21d30*/  LDSM.16.MT88.4 R20, [R216+0x10000] ;  /* 0x01000000d814783b */ /* 0x000fe80000004200 */
[----:B------:R-:W-:Y:S04]  /*21d40*/  LDSM.16.MT88.4 R24, [R217+0x10800] ;  /* 0x01080000d918783b */ /* 0x000fe80000004200 */
[----:B------:R-:W-:Y:S04]  /*21d50*/  LDSM.16.MT88.4 R32, [R218+0x10800] ;  /* 0x01080000da20783b */ /* 0x000fe80000004200 */
[----:B------:R1:W2:Y:S04]  /*21d60*/  LD.E R176, desc[UR4][R10.64+0xdc] ;  /* 0x0000dc040ab07980 */ /* 0x0002a8000c101900 */
[----:B------:R-:W-:Y:S01]  /*21d70*/  LDSM.16.MT88.4 R28, [R220+0x10800] ;  /* 0x01080000dc1c783b */ /* 0x000fe20000004200 */
[----:B-1----:R-:W-:-:S02]  /*21d80*/  FMNMX.FTZ R11, R164, R16, !PT ;  /* 0x00000010a40b7209 */ /* 0x002fc40007810000 */
[----:B-----5:R-:W-:Y:S02]  /*21d90*/  FMNMX.FTZ R10, R3, R0, !PT ;  /* 0x00000000030a7209 */ /* 0x020fe40007810000 */
        /* <DEDUP_REMOVED lines=40> */
[----:B------:R-:W-:-:S02]  /*22020*/  FSETP.NEU.FTZ.AND P0, PT, R168, -INF , PT ;  /* 0xff800000a800780b */ /* 0x000fc40003f1d000 */
[----:B------:R-:W-:-:S05]  /*22030*/  FSEL R172, R169, RZ, P1 ;  /* 0x000000ffa9ac7208 */ /* 0x000fca0000800000 */
[----:B------:R-:W-:Y:S01]  /*22040*/  FADD.FTZ R172, R164, -R172 ;  /* 0x800000aca4ac7221 */ /* 0x000fe20000010000 */
[C---:B--2---:R-:W-:Y:S01]  /*22050*/  FMUL.FTZ R184, R176.reuse, R169 ;  /* 0x000000a9b0b87220 */ /* 0x044fe20000410000 */
[C---:B------:R-:W-:Y:S02]  /*22060*/  FMUL.FTZ R175, R176.reuse, R168 ;  /* 0x000000a8b0af7220 */ /* 0x040fe40000410000 */
[----:B------:R-:W-:Y:S02]  /*22070*/  FMUL.FTZ R172, R176, R172 ;  /* 0x000000acb0ac7220 */ /* 0x000fe40000410000 */
[----:B------:R-:W-:Y:S02]  /*22080*/  FSEL R184, R184, RZ, P1 ;  /* 0x000000ffb8b87208 */ /* 0x000fe40000800000 */
[----:B------:R-:W-:Y:S02]  /*22090*/  FSEL R175, R175, RZ, P0 ;  /* 0x000000ffafaf7208 */ /* 0x000fe40000000000 */
[----:B------:R-:W1:Y:S01]  /*220a0*/  MUFU.EX2 R172, R172 ;  /* 0x000000ac00ac7308 */ /* 0x000e620000000800 */
[-CC-:B------:R-:W-:Y:S01]  /*220b0*/  FFMA.FTZ R166, R4, R176.reuse, -R184.reuse ;  /* 0x000000b004a67223 */ /* 0x180fe200000108b8 */
[----:B------:R-:W-:Y:S01]  /*220c0*/  FSEL R4, R168, RZ, P0 ;  /* 0x000000ffa8047208 */ /* 0x000fe20000000000 */
[-CC-:B------:R-:W-:Y:S01]  /*220d0*/  FFMA.FTZ R167, R2, R176.reuse, -R184.reuse ;  /* 0x000000b002a77223 */ /* 0x180fe200000108b8 */
[-CC-:B------:R-:W-:Y:S01]  /*220e0*/  FFMA.FTZ R2, R0, R176.reuse, -R175.reuse ;  /* 0x000000b000027223 */ /* 0x180fe200000108af */
[-C--:B------:R-:W-:Y:S01]  /*220f0*/  FFMA.FTZ R171, R16, R176.reuse, -R184 ;  /* 0x000000b010ab7223 */ /* 0x080fe200000108b8 */
[-CC-:B------:R-:W-:Y:S01]  /*22100*/  FFMA.FTZ R0, R17, R176.reuse, -R175.reuse ;  /* 0x000000b011007223 */ /* 0x180fe200000108af */
[----:B------:R-:W-:Y:S01]  /*22110*/  FADD.FTZ R3, R3, -R4 ;  /* 0x8000000403037221 */ /* 0x000fe20000010000 */
[----:B------:R-:W2:Y:S01]  /*22120*/  LDSM.16.MT88.4 R16, [R220+0x10000] ;  /* 0x01000000dc10783b */ /* 0x000ea20000004200 */
[-CC-:B------:R-:W-:Y:S01]  /*22130*/  FFMA.FTZ R165, R5, R176.reuse, -R184.reuse ;  /* 0x000000b005a57223 */ /* 0x180fe200000108b8 */
[-CC-:B------:R-:W-:Y:S01]  /*22140*/  FFMA.FTZ R6, R6, R176.reuse, -R175.reuse ;  /* 0x000000b006067223 */ /* 0x180fe200000108af */
[----:B------:R-:W-:Y:S01]  /*22150*/  FMUL.FTZ R3, R176, R3 ;  /* 0x00000003b0037220 */ /* 0x000fe20000410000 */
[----:B------:R-:W-:Y:S01]  /*22160*/  MUFU.EX2 R171, R171 ;  /* 0x000000ab00ab7308 */ /* 0x000fe20000000800 */
[-CC-:B------:R-:W-:Y:S01]  /*22170*/  FFMA.FTZ R182, R252, R176.reuse, -R184.reuse ;  /* 0x000000b0fcb67223 */ /* 0x180fe200000108b8 */
[-CC-:B------:R-:W-:Y:S01]  /*22180*/  FFMA.FTZ R187, R187, R176.reuse, -R184.reuse ;  /* 0x000000b0bbbb7223 */ /* 0x180fe200000108b8 */
[--C-:B------:R-:W-:Y:S01]  /*22190*/  FFMA.FTZ R188, R188, R176, -R184.reuse ;  /* 0x000000b0bcbc7223 */ /* 0x100fe200000108b8 */
[-C--:B-1----:R-:W-:Y:S01]  /*221a0*/  FMUL.FTZ R160, R160, R172.reuse ;  /* 0x000000aca0a07220 */ /* 0x082fe20000410000 */
[-C--:B------:R-:W-:Y:S01]  /*221b0*/  FMUL.FTZ R161, R161, R172.reuse ;  /* 0x000000aca1a17220 */ /* 0x080fe20000410000 */
[-C--:B------:R-:W-:Y:S01]  /*221c0*/  FMUL.FTZ R156, R156, R172.reuse ;  /* 0x000000ac9c9c7220 */ /* 0x080fe20000410000 */
[-C--:B------:R-:W-:Y:S01]  /*221d0*/  FMUL.FTZ R157, R157, R172.reuse ;  /* 0x000000ac9d9d7220 */ /* 0x080fe20000410000 */
[----:B------:R1:W3:Y:S01]  /*221e0*/  MUFU.EX2 R170, R3 ;  /* 0x0000000300aa7308 */ /* 0x0002e20000000800 */
        /* <DEDUP_REMOVED lines=8> */
[-C--:B------:R-:W-:Y:S01]  /*22270*/  FMUL.FTZ R141, R141, R172.reuse ;  /* 0x000000ac8d8d7220 */ /* 0x080fe20000410000 */
[-C--:B------:R-:W-:Y:S01]  /*22280*/  FMUL.FTZ R36, R36, R172.reuse ;  /* 0x000000ac24247220 */ /* 0x080fe20000410000 */
[-C--:B------:R-:W-:Y:S01]  /*22290*/  FMUL.FTZ R37, R37, R172.reuse ;  /* 0x000000ac25257220 */ /* 0x080fe20000410000 */
[-C--:B------:R-:W-:Y:S01]  /*222a0*/  FMUL.FTZ R40, R40, R172.reuse ;  /* 0x000000ac28287220 */ /* 0x080fe20000410000 */
[-C--:B------:R-:W-:Y:S01]  /*222b0*/  FMUL.FTZ R41, R41, R172.reuse ;  /* 0x000000ac29297220 */ /* 0x080fe20000410000 */
[-C--:B------:R-:W-:Y:S01]  /*222c0*/  FMUL.FTZ R44, R44, R172.reuse ;  /* 0x000000ac2c2c7220 */ /* 0x080fe20000410000 */
[----:B------:R-:W-:Y:S01]  /*222d0*/  FMUL.FTZ R45, R45, R172 ;  /* 0x000000ac2d2d7220 */ /* 0x000fe20000410000 */
[----:B------:R-:W-:Y:S01]  /*222e0*/  MUFU.EX2 R166, R166 ;  /* 0x000000a600a67308 */ /* 0x000fe20000000800 */
[--C-:B-1----:R-:W-:Y:S01]  /*222f0*/  FFMA.FTZ R3, R7, R176, -R175.reuse ;  /* 0x000000b007037223 */ /* 0x102fe200000108af */
[-C--:B---3--:R-:W-:Y:S01]  /*22300*/  FMUL.FTZ R162, R162, R170.reuse ;  /* 0x000000aaa2a27220 */ /* 0x088fe20000410000 */
[-C--:B------:R-:W-:Y:S01]  /*22310*/  FMUL.FTZ R163, R163, R170.reuse ;  /* 0x000000aaa3a37220 */ /* 0x080fe20000410000 */
[-C--:B------:R-:W-:Y:S01]  /*22320*/  FMUL.FTZ R158, R158, R170.reuse ;  /* 0x000000aa9e9e7220 */ /* 0x080fe20000410000 */
[-C--:B------:R-:W-:Y:S01]  /*22330*/  FMUL.FTZ R159, R159, R170.reuse ;  /* 0x000000aa9f9f7220 */ /* 0x080fe20000410000 */
[-C--:B------:R-:W-:Y:S01]  /*22340*/  FMUL.FTZ R154, R154, R170.reuse ;  /* 0x000000aa9a9a7220 */ /* 0x080fe20000410000 */
[-C--:B------:R-:W-:Y:S01]  /*22350*/  FMUL.FTZ R155, R155, R170.reuse ;  /* 0x000000aa9b9b7220 */ /* 0x080fe20000410000 */
[----:B------:R-:W-:Y:S01]  /*22360*/  MUFU.EX2 R165, R165 ;  /* 0x000000a500a57308 */ /* 0x000fe20000000800 */
        /* <DEDUP_REMOVED lines=11> */
[----:B------:R-:W-:Y:S01]  /*22420*/  FMUL.FTZ R43, R43, R170 ;  /* 0x000000aa2b2b7220 */ /* 0x000fe20000410000 */
[-C--:B------:R-:W-:Y:S01]  /*22430*/  FMUL.FTZ R48, R48, R172.reuse ;  /* 0x000000ac30307220 */ /* 0x080fe20000410000 */
[----:B------:R-:W-:Y:S01]  /*22440*/  FMUL.FTZ R49, R49, R172 ;  /* 0x000000ac31317220 */ /* 0x000fe20000410000 */
[-C--:B------:R-:W-:Y:S01]  /*22450*/  FMUL.FTZ R46, R46, R170.reuse ;  /* 0x000000aa2e2e7220 */ /* 0x080fe20000410000 */
[----:B------:R-:W1:Y:S01]  /*22460*/  MUFU.EX2 R0, R0 ;  /* 0x0000000000007308 */ /* 0x000e620000000800 */
[-C--:B------:R-:W-:Y:S01]  /*22470*/  FMUL.FTZ R47, R47, R170.reuse ;  /* 0x000000aa2f2f7220 */ /* 0x080fe20000410000 */
[-C--:B------:R-:W-:Y:S01]  /*22480*/  FMUL.FTZ R50, R50, R170.reuse ;  /* 0x000000aa32327220 */ /* 0x080fe20000410000 */
[----:B------:R-:W-:Y:S01]  /*22490*/  FMUL.FTZ R51, R51, R170 ;  /* 0x000000aa33337220 */ /* 0x000fe20000410000 */
[-C--:B------:R-:W-:Y:S01]  /*224a0*/  FMUL.FTZ R52, R52, R172.reuse ;  /* 0x000000ac34347220 */ /* 0x080fe20000410000 */
[-C--:B------:R-:W-:Y:S01]  /*224b0*/  FMUL.FTZ R53, R53, R172.reuse ;  /* 0x000000ac35357220 */ /* 0x080fe20000410000 */
[-C--:B------:R-:W-:Y:S01]  /*224c0*/  FMUL.FTZ R56, R56, R172.reuse ;  /* 0x000000ac38387220 */ /* 0x080fe20000410000 */
[----:B------:R-:W-:Y:S01]  /*224d0*/  FMUL.FTZ R57, R57, R172 ;  /* 0x000000ac39397220 */ /* 0x000fe20000410000 */
[----:B------:R3:W-:Y:S01]  /*224e0*/  MUFU.EX2 R164, R6 ;  /* 0x0000000600a47308 */ /* 0x0007e20000000800 */
[-C--:B------:R-:W-:Y:S01]  /*224f0*/  FMUL.FTZ R54, R54, R170.reuse ;  /* 0x000000aa36367220 */ /* 0x080fe20000410000 */
[-C--:B------:R-:W-:Y:S01]  /*22500*/  FMUL.FTZ R55, R55, R170.reuse ;  /* 0x000000aa37377220 */ /* 0x080fe20000410000 */
[-C--:B------:R-:W-:Y:S01]  /*22510*/  FMUL.FTZ R58, R58, R170.reuse ;  /* 0x000000aa3a3a7220 */ /* 0x080fe20000410000 */
[----:B------:R-:W-:Y:S01]  /*22520*/  FMUL.FTZ R59, R59, R170 ;  /* 0x000000aa3b3b7220 */ /* 0x000fe20000410000 */
[-C--:B------:R-:W-:Y:S01]  /*22530*/  FMUL.FTZ R60, R60, R172.reuse ;  /* 0x000000ac3c3c7220 */ /* 0x080fe20000410000 */
[-C--:B------:R-:W-:Y:S01]  /*22540*/  FMUL.FTZ R61, R61, R172.reuse ;  /* 0x000000ac3d3d7220 */ /* 0x080fe20000410000 */
[----:B------:R-:W-:Y:S01]  /*22550*/  FMUL.FTZ R64, R64, R172 ;  /* 0x000000ac40407220 */ /* 0x000fe20000410000 */
[----:B------:R-:W4:Y:S01]  /*22560*/  MUFU.EX2 R3, R3 ;  /* 0x0000000300037308 */ /* 0x000f220000000800 */
[----:B-1----:R-:W-:Y:S01]  /*22570*/  F2FP.F16.F32.PACK_AB R5, R0, R2 ;  /* 0x000000020005723e */ /* 0x002fe200000000ff */
[-C--:B------:R-:W-:Y:S01]  /*22580*/  FMUL.FTZ R62, R62, R170.reuse ;  /* 0x000000aa3e3e7220 */ /* 0x080fe20000410000 */
[----:B------:R-:W-:Y:S01]  /*22590*/  FMUL.FTZ R63, R63, R170 ;  /* 0x000000aa3f3f7220 */ /* 0x000fe20000410000 */
[----:B------:R-:W-:Y:S01]  /*225a0*/  FMUL.FTZ R65, R65, R172 ;  /* 0x000000ac41417220 */ /* 0x000fe20000410000 */
[-C--:B------:R-:W-:Y:S01]  /*225b0*/  FMUL.FTZ R66, R66, R170.reuse ;  /* 0x000000aa42427220 */ /* 0x080fe20000410000 */
[----:B------:R-:W-:Y:S01]  /*225c0*/  FMUL.FTZ R67, R67, R170 ;  /* 0x000000aa43437220 */ /* 0x000fe20000410000 */
[-C--:B------:R-:W-:Y:S01]  /*225d0*/  FMUL.FTZ R68, R68, R172.reuse ;  /* 0x000000ac44447220 */ /* 0x080fe20000410000 */
[----:B------:R-:W-:Y:S01]  /*225e0*/  FMUL.FTZ R69, R69, R172 ;  /* 0x000000ac45457220 */ /* 0x000fe20000410000 */
[----:B---3--:R-:W-:Y:S01]  /*225f0*/  F2FP.F16.F32.PACK_AB R6, R165, R166 ;  /* 0x000000a6a506723e */ /* 0x008fe200000000ff */
[----:B------:R-:W-:Y:S01]  /*22600*/  FMUL.FTZ R72, R72, R172 ;  /* 0x000000ac48487220 */ /* 0x000fe20000410000 */
[-C--:B------:R-:W-:Y:S01]  /*22610*/  FMUL.FTZ R70, R70, R170.reuse ;  /* 0x000000aa46467220 */ /* 0x080fe20000410000 */
[----:B------:R-:W-:Y:S01]  /*22620*/  FMUL.FTZ R71, R71, R170 ;  /* 0x000000aa47477220 */ /* 0x000fe20000410000 */
[----:B------:R-:W-:Y:S01]  /*22630*/  FMUL.FTZ R73, R73, R172 ;  /* 0x000000ac49497220 */ /* 0x000fe20000410000 */
[-C--:B------:R-:W-:Y:S01]  /*22640*/  FMUL.FTZ R74, R74, R170.reuse ;  /* 0x000000aa4a4a7220 */ /* 0x080fe20000410000 */
[----:B------:R-:W-:Y:S01]  /*22650*/  FMUL.FTZ R75, R75, R170 ;  /* 0x000000aa4b4b7220 */ /* 0x000fe20000410000 */
[----:B------:R-:W-:Y:S01]  /*22660*/  FMUL.FTZ R76, R76, R172 ;  /* 0x000000ac4c4c7220 */ /* 0x000fe20000410000 */
[----:B----4-:R-:W-:Y:S01]  /*22670*/  F2FP.F16.F32.PACK_AB R7, R3, R164 ;  /* 0x000000a40307723e */ /* 0x010fe200000000ff */
[-C--:B------:R-:W-:Y:S01]  /*22680*/  FMUL.FTZ R77, R77, R172.reuse ;  /* 0x000000ac4d4d7220 */ /* 0x080fe20000410000 */
[----:B------:R-:W-:Y:S01]  /*22690*/  FMUL.FTZ R80, R80, R172 ;  /* 0x000000ac50507220 */ /* 0x000fe20000410000 */
[-C--:B------:R-:W-:Y:S01]  /*226a0*/  FMUL.FTZ R78, R78, R170.reuse ;  /* 0x000000aa4e4e7220 */ /* 0x080fe20000410000 */
[----:B------:R-:W-:Y:S01]  /*226b0*/  FMUL.FTZ R79, R79, R170 ;  /* 0x000000aa4f4f7220 */ /* 0x000fe20000410000 */
[----:B------:R-:W-:Y:S01]  /*226c0*/  FMUL.FTZ R81, R81, R172 ;  /* 0x000000ac51517220 */ /* 0x000fe20000410000 */
[-C--:B------:R-:W-:Y:S01]  /*226d0*/  FMUL.FTZ R82, R82, R170.reuse ;  /* 0x000000aa52527220 */ /* 0x080fe20000410000 */
[C---:B--2---:R-:W-:Y:S01]  /*226e0*/  HMMA.16816.F32 R160, R4.reuse, R16, R160 ;  /* 0x0000001004a0723c */ /* 0x044fe200000018a0 */
[----:B------:R-:W-:Y:S01]  /*226f0*/  FMUL.FTZ R83, R83, R170 ;  /* 0x000000aa53537220 */ /* 0x000fe20000410000 */
[-C--:B------:R-:W-:Y:S01]  /*22700*/  FMUL.FTZ R84, R84, R172.reuse ;  /* 0x000000ac54547220 */ /* 0x080fe20000410000 */
[-C--:B------:R-:W-:Y:S01]  /*22710*/  FMUL.FTZ R85, R85, R172.reuse ;  /* 0x000000ac55557220 */ /* 0x080fe20000410000 */
[----:B------:R-:W-:Y:S01]  /*22720*/  FMUL.FTZ R88, R88, R172 ;  /* 0x000000ac58587220 */ /* 0x000fe20000410000 */
[-C--:B------:R-:W-:Y:S01]  /*22730*/  FMUL.FTZ R86, R86, R170.reuse ;  /* 0x000000aa56567220 */ /* 0x080fe20000410000 */
[C---:B------:R-:W-:Y:S01]  /*22740*/  HMMA.16816.F32 R156, R4.reuse, R18, R156 ;  /* 0x00000012049c723c */ /* 0x040fe2000000189c */
[----:B------:R-:W1:Y:S01]  /*22750*/  LDSM.16.MT88.4 R16, [R220+0x12000] ;  /* 0x01200000dc10783b */ /* 0x000e620000004200 */
[----:B------:R-:W-:Y:S01]  /*22760*/  FMUL.FTZ R87, R87, R170 ;  /* 0x000000aa57577220 */ /* 0x000fe20000410000 */
[----:B------:R-:W-:Y:S01]  /*22770*/  FMUL.FTZ R89, R89, R172 ;  /* 0x000000ac59597220 */ /* 0x000fe20000410000 */
[-C--:B------:R-:W-:Y:S01]  /*22780*/  FMUL.FTZ R90, R90, R170.reuse ;  /* 0x000000aa5a5a7220 */ /* 0x080fe20000410000 */
[----:B------:R-:W-:Y:S01]  /*22790*/  FMUL.FTZ R91, R91, R170 ;  /* 0x000000aa5b5b7220 */ /* 0x000fe20000410000 */
[C---:B------:R-:W-:Y:S01]  /*227a0*/  HMMA.16816.F32 R152, R4.reuse, R12, R152 ;  /* 0x0000000c0498723c */ /* 0x040fe20000001898 */
[-C--:B------:R-:W-:Y:S01]  /*227b0*/  FMUL.FTZ R92, R92, R172.reuse ;  /* 0x000000ac5c5c7220 */ /* 0x080fe20000410000 */
[-C--:B------:R-:W-:Y:S01]  /*227c0*/  FMUL.FTZ R93, R93, R172.reuse ;  /* 0x000000ac5d5d7220 */ /* 0x080fe20000410000 */
[----:B------:R-:W-:Y:S01]  /*227d0*/  FMUL.FTZ R96, R96, R172 ;  /* 0x000000ac60607220 */ /* 0x000fe20000410000 */
[-C--:B------:R-:W-:Y:S01]  /*227e0*/  FMUL.FTZ R94, R94, R170.reuse ;  /* 0x000000aa5e5e7220 */ /* 0x080fe20000410000 */
[----:B------:R-:W-:Y:S01]  /*227f0*/  FMUL.FTZ R95, R95, R170 ;  /* 0x000000aa5f5f7220 */ /* 0x000fe20000410000 */
[C---:B------:R-:W-:Y:S01]  /*22800*/  HMMA.16816.F32 R148, R4.reuse, R14, R148 ;  /* 0x0000000e0494723c */ /* 0x040fe20000001894 */
[----:B------:R-:W2:Y:S01]  /*22810*/  LDSM.16.MT88.4 R12, [R218+0x12000] ;  /* 0x01200000da0c783b */ /* 0x000ea20000004200 */
[----:B------:R-:W-:Y:S01]  /*22820*/  FMUL.FTZ R97, R97, R172 ;  /* 0x000000ac61617220 */ /* 0x000fe20000410000 */
[-C--:B------:R-:W-:Y:S01]  /*22830*/  FMUL.FTZ R98, R98, R170.reuse ;  /* 0x000000aa62627220 */ /* 0x080fe20000410000 */
[----:B------:R-:W-:Y:S01]  /*22840*/  FMUL.FTZ R99, R99, R170 ;  /* 0x000000aa63637220 */ /* 0x000fe20000410000 */
[-C--:B------:R-:W-:Y:S01]  /*22850*/  FMUL.FTZ R100, R100, R172.reuse ;  /* 0x000000ac64647220 */ /* 0x080fe20000410000 */
[C---:B------:R-:W-:Y:S01]  /*22860*/  HMMA.16816.F32 R144, R4.reuse, R8, R144 ;  /* 0x000000080490723c */ /* 0x040fe20000001890 */
[----:B------:R-:W-:Y:S01]  /*22870*/  FMUL.FTZ R101, R101, R172 ;  /* 0x000000ac65657220 */ /* 0x000fe20000410000 */
[-C--:B------:R-:W-:Y:S01]  /*22880*/  FMUL.FTZ R102, R102, R170.reuse ;  /* 0x000000aa66667220 */ /* 0x080fe20000410000 */
[----:B------:R-:W-:Y:S01]  /*22890*/  FMUL.FTZ R103, R103, R170 ;  /* 0x000000aa67677220 */ /* 0x000fe20000410000 */
[-C--:B------:R-:W-:Y:S01]  /*228a0*/  FMUL.FTZ R104, R104, R172.reuse ;  /* 0x000000ac68687220 */ /* 0x080fe20000410000 */
[----:B------:R-:W-:Y:S01]  /*228b0*/  FMUL.FTZ R105, R105, R172 ;  /* 0x000000ac69697220 */ /* 0x000fe20000410000 */
[C---:B------:R-:W-:Y:S01]  /*228c0*/  HMMA.16816.F32 R140, R4.reuse, R10, R140 ;  /* 0x0000000a048c723c */ /* 0x040fe2000000188c */
[----:B------:R-:W3:Y:S01]  /*228d0*/  LDSM.16.MT88.4 R8, [R217+0x12000] ;  /* 0x01200000d908783b */ /* 0x000ee20000004200 */
        /* <DEDUP_REMOVED lines=10> */
[-C--:B------:R-:W-:Y:S01]  /*22980*/  FFMA.FTZ R189, R189, R176.reuse, -R184 ;  /* 0x000000b0bdbd7223 */ /* 0x080fe200000108b8 */
[-CC-:B------:R-:W-:Y:S01]  /*22990*/  FFMA.FTZ R190, R190, R176.reuse, -R175.reuse ;  /* 0x000000b0bebe7223 */ /* 0x180fe200000108af */
[-CC-:B------:R-:W-:Y:S01]  /*229a0*/  FFMA.FTZ R191, R191, R176.reuse, -R175.reuse ;  /* 0x000000b0bfbf7223 */ /* 0x180fe200000108af */
[-CC-:B------:R-:W-:Y:S01]  /*229b0*/  FFMA.FTZ R192, R192, R176.reuse, -R175.reuse ;  /* 0x000000b0c0c07223 */ /* 0x180fe200000108af */
[C---:B------:R-:W-:Y:S01]  /*229c0*/  HMMA.16816.F32 R136, R4.reuse, R20, R136 ;  /* 0x000000140488723c */ /* 0x040fe20000001888 */
[--C-:B------:R-:W-:Y:S01]  /*229d0*/  FFMA.FTZ R193, R193, R176, -R175.reuse ;  /* 0x000000b0c1c17223 */ /* 0x100fe200000108af */
[----:B------:R-:W4:Y:S01]  /*229e0*/  MUFU.EX2 R182, R182 ;  /* 0x000000b600b67308 */ /* 0x000f220000000800 */
[-C--:B------:R-:W-:Y:S01]  /*229f0*/  FMUL.FTZ R108, R108, R172.reuse ;  /* 0x000000ac6c6c7220 */ /* 0x080fe20000410000 */
[-C--:B------:R-:W-:Y:S01]  /*22a00*/  FMUL.FTZ R109, R109, R172.reuse ;  /* 0x000000ac6d6d7220 */ /* 0x080fe20000410000 */
[----:B------:R-:W-:Y:S01]  /*22a10*/  FMUL.FTZ R112, R112, R172 ;  /* 0x000000ac70707220 */ /* 0x000fe20000410000 */
[C---:B-1----:R-:W-:Y:S01]  /*22a20*/  HMMA.16816.F32 R36, R4.reuse, R16, R36 ;  /* 0x000000100424723c */ /* 0x042fe20000001824 */
[-C--:B------:R-:W-:Y:S01]  /*22a30*/  FMUL.FTZ R110, R110, R170.reuse ;  /* 0x000000aa6e6e7220 */ /* 0x080fe20000410000 */
[----:B------:R-:W-:Y:S01]  /*22a40*/  FMUL.FTZ R111, R111, R170 ;  /* 0x000000aa6f6f7220 */ /* 0x000fe20000410000 */
[----:B------:R-:W-:Y:S01]  /*22a50*/  FMUL.FTZ R113, R113, R172 ;  /* 0x000000ac71717220 */ /* 0x000fe20000410000 */
[----:B------:R-:W-:Y:S01]  /*22a60*/  MUFU.EX2 R187, R187 ;  /* 0x000000bb00bb7308 */ /* 0x000fe20000000800 */
[-C--:B------:R-:W-:Y:S01]  /*22a70*/  FMUL.FTZ R114, R114, R170.reuse ;  /* 0x000000aa72727220 */ /* 0x080fe20000410000 */
[C---:B------:R-:W-:Y:S01]  /*22a80*/  HMMA.16816.F32 R40, R4.reuse, R18, R40 ;  /* 0x000000120428723c */ /* 0x040fe20000001828 */
[----:B------:R-:W1:Y:S01]  /*22a90*/  LDSM.16.MT88.4 R16, [R216+0x12000] ;  /* 0x01200000d810783b */ /* 0x000e620000004200 */
[----:B------:R-:W-:Y:S01]  /*22aa0*/  FMUL.FTZ R115, R115, R170 ;  /* 0x000000aa73737220 */ /* 0x000fe20000410000 */
[-C--:B------:R-:W-:Y:S01]  /*22ab0*/  FMUL.FTZ R116, R116, R172.reuse ;  /* 0x000000ac74747220 */ /* 0x080fe20000410000 */
[----:B------:R-:W-:Y:S01]  /*22ac0*/  FMUL.FTZ R117, R117, R172 ;  /* 0x000000ac75757220 */ /* 0x000fe20000410000 */
[-C--:B------:R-:W-:Y:S01]  /*22ad0*/  FMUL.FTZ R118, R118, R170.reuse ;  /* 0x000000aa76767220 */ /* 0x080fe20000410000 */
[C---:B--2---:R-:W-:Y:S01]  /*22ae0*/  HMMA.16816.F32 R44, R4.reuse, R12, R44 ;  /* 0x0000000c042c723c */ /* 0x044fe2000000182c */
[----:B------:R-:W-:Y:S01]  /*22af0*/  MUFU.EX2 R188, R188 ;  /* 0x000000bc00bc7308 */ /* 0x000fe20000000800 */
[----:B------:R-:W-:Y:S01]  /*22b00*/  FMUL.FTZ R119, R119, R170 ;  /* 0x000000aa77777220 */ /* 0x000fe20000410000 */
[-C--:B------:R-:W-:Y:S01]  /*22b10*/  FMUL.FTZ R120, R120, R172.reuse ;  /* 0x000000ac78787220 */ /* 0x080fe20000410000 */
[----:B------:R-:W-:Y:S01]  /*22b20*/  FMUL.FTZ R121, R121, R172 ;  /* 0x000000ac79797220 */ /* 0x000fe20000410000 */
[-C--:B------:R-:W-:Y:S01]  /*22b30*/  FMUL.FTZ R122, R122, R170.reuse ;  /* 0x000000aa7a7a7220 */ /* 0x080fe20000410000 */
[C---:B------:R-:W-:Y:S01]  /*22b40*/  HMMA.16816.F32 R48, R4.reuse, R14, R48 ;  /* 0x0000000e0430723c */ /* 0x040fe20000001830 */
[----:B------:R-:W2:Y:S01]  /*22b50*/  LDSM.16.MT88.4 R12, [R220+0x14000] ;  /* 0x01400000dc0c783b */ /* 0x000ea20000004200 */
[----:B------:R-:W-:Y:S01]  /*22b60*/  FMUL.FTZ R123, R123, R170 ;  /* 0x000000aa7b7b7220 */ /* 0x000fe20000410000 */
[----:B------:R-:W-:Y:S01]  /*22b70*/  MUFU.EX2 R189, R189 ;  /* 0x000000bd00bd7308 */ /* 0x000fe20000000800 */
[-C--:B------:R-:W-:Y:S01]  /*22b80*/  FMUL.FTZ R124, R124, R172.reuse ;  /* 0x000000ac7c7c7220 */ /* 0x080fe20000410000 */
[-C--:B------:R-:W-:Y:S01]  /*22b90*/  FMUL.FTZ R125, R125, R172.reuse ;  /* 0x000000ac7d7d7220 */ /* 0x080fe20000410000 */
[C---:B---3--:R-:W-:Y:S01]  /*22ba0*/  HMMA.16816.F32 R52, R4.reuse, R8, R52 ;  /* 0x000000080434723c */ /* 0x048fe20000001834 */
[-C--:B------:R-:W-:Y:S01]  /*22bb0*/  FMUL.FTZ R128, R128, R172.reuse ;  /* 0x000000ac80807220 */ /* 0x080fe20000410000 */
[----:B------:R-:W-:Y:S01]  /*22bc0*/  FMUL.FTZ R129, R129, R172 ;  /* 0x000000ac81817220 */ /* 0x000fe20000410000 */
[-C--:B------:R-:W-:Y:S01]  /*22bd0*/  FMUL.FTZ R126, R126, R170.reuse ;  /* 0x000000aa7e7e7220 */ /* 0x080fe20000410000 */
[-C--:B------:R-:W-:Y:S01]  /*22be0*/  FMUL.FTZ R127, R127, R170.reuse ;  /* 0x000000aa7f7f7220 */ /* 0x080fe20000410000 */
[----:B------:R-:W3:Y:S01]  /*22bf0*/  MUFU.EX2 R190, R190 ;  /* 0x000000be00be7308 */ /* 0x000ee20000000800 */
[C---:B------:R-:W-:Y:S01]  /*22c00*/  HMMA.16816.F32 R56, R4.reuse, R10, R56 ;  /* 0x0000000a0438723c */ /* 0x040fe20000001838 */
[----:B------:R-:W3:Y:S01]  /*22c10*/  LDSM.16.MT88.4 R8, [R218+0x14000] ;  /* 0x01400000da08783b */ /* 0x000ee20000004200 */
[-C--:B------:R-:W-:Y:S01]  /*22c20*/  FMUL.FTZ R130, R130, R170.reuse ;  /* 0x000000aa82827220 */ /* 0x080fe20000410000 */
[----:B------:R-:W-:Y:S01]  /*22c30*/  FMUL.FTZ R131, R131, R170 ;  /* 0x000000aa83837220 */ /* 0x000fe20000410000 */
[-CC-:B------:R-:W-:Y:S01]  /*22c40*/  FFMA.FTZ R197, R197, R176.reuse, -R175.reuse ;  /* 0x000000b0c5c57223 */ /* 0x180fe200000108af */
[-CC-:B------:R-:W-:Y:S01]  /*22c50*/  FFMA.FTZ R196, R196, R176.reuse, -R175.reuse ;  /* 0x000000b0c4c47223 */ /* 0x180fe200000108af */
[----:B------:R-:W-:Y:S01]  /*22c60*/  HMMA.16816.F32 R132, R4, R22, R132 ;  /* 0x000000160484723c */ /* 0x000fe20000001884 */
[----:B------:R-:W-:Y:S01]  /*22c70*/  LDSM.16.MT88.4 R20, [R216+0x10800] ;  /* 0x01080000d814783b */ /* 0x000fe20000004200 */
[----:B------:R-:W3:Y:S01]  /*22c80*/  MUFU.EX2 R191, R191 ;  /* 0x000000bf00bf7308 */ /* 0x000ee20000000800 */
[-CC-:B------:R-:W-:Y:S01]  /*22c90*/  FFMA.FTZ R195, R195, R176.reuse, -R175.reuse ;  /* 0x000000b0c3c37223 */ /* 0x180fe200000108af */
[-CC-:B------:R-:W-:Y:S01]  /*22ca0*/  FFMA.FTZ R194, R194, R176.reuse, -R175.reuse ;  /* 0x000000b0c2c27223 */ /* 0x180fe200000108af */
[-CC-:B------:R-:W-:Y:S01]  /*22cb0*/  FFMA.FTZ R178, R178, R176.reuse, -R175.reuse ;  /* 0x000000b0b2b27223 */ /* 0x180fe200000108af */
[----:B------:R-:W-:Y:S01]  /*22cc0*/  FFMA.FTZ R177, R177, R176, -R175 ;  /* 0x000000b0b1b17223 */ /* 0x000fe200000108af */
[----:B------:R-:W-:Y:S01]  /*22cd0*/  FFMA.FTZ R171, R249, R172, R171 ;  /* 0x000000acf9ab7223 */ /* 0x000fe200000100ab */
[----:B------:R-:W-:-:S02]  /*22ce0*/  FFMA.FTZ R2, R248, R170, R2 ;  /* 0x000000aaf8027223 */ /* 0x000fc40000010002 */
[----:B------:R-:W-:Y:S01]  /*22cf0*/  MUFU.EX2 R192, R192 ;  /* 0x000000c000c07308 */ /* 0x000fe20000000800 */
[----:B-1----:R-:W-:Y:S01]  /*22d00*/  HMMA.16816.F32 R60, R4, R16, R60 ;  /* 0x00000010043c723c */ /* 0x002fe2000000183c */
[----:B------:R-:W-:Y:S01]  /*22d10*/  FADD.FTZ R171, R167, R171 ;  /* 0x000000aba7ab7221 */ /* 0x000fe20000010000 */
[----:B------:R-:W-:-:S03]  /*22d20*/  FADD.FTZ R2, R0, R2 ;  /* 0x0000000200027221 */ /* 0x000fc60000010000 */
[----:B------:R-:W-:Y:S01]  /*22d30*/  FADD.FTZ R171, R166, R171 ;  /* 0x000000aba6ab7221 */ /* 0x000fe20000010000 */
[C---:B------:R-:W-:Y:S01]  /*22d40*/  HMMA.16816.F32 R64, R4.reuse, R18, R64 ;  /* 0x000000120440723c */ /* 0x040fe20000001840 */
[----:B------:R-:W1:Y:S01]  /*22d50*/  LDSM.16.MT88.4 R16, [R217+0x14000] ;  /* 0x01400000d910783b */ /* 0x000e620000004200 */
[----:B------:R-:W1:Y:S01]  /*22d60*/  MUFU.EX2 R193, R193 ;  /* 0x000000c100c17308 */ /* 0x000e620000000800 */
[----:B------:R-:W-:Y:S01]  /*22d70*/  FADD.FTZ R2, R164, R2 ;  /* 0x00000002a4027221 */ /* 0x000fe20000010000 */
[----:B------:R-:W-:Y:S01]  /*22d80*/  FADD.FTZ R171, R165, R171 ;  /* 0x000000aba5ab7221 */ /* 0x000fe20000010000 */
[----:B------:R-:W-:Y:S01]  /*22d90*/  MOV R164, R169 ;  /* 0x000000a900a47202 */ /* 0x000fe20000000f00 */
[C---:B--2---:R-:W-:Y:S01]  /*22da0*/  HMMA.16816.F32 R68, R4.reuse, R12, R68 ;  /* 0x0000000c0444723c */ /* 0x044fe20000001844 */
[----:B------:R-:W-:Y:S01]  /*22db0*/  FADD.FTZ R2, R3, R2 ;  /* 0x0000000203027221 */ /* 0x000fe20000010000 */
[----:B----4-:R-:W-:Y:S01]  /*22dc0*/  FADD.FTZ R171, R182, R171 ;  /* 0x000000abb6ab7221 */ /* 0x010fe20000010000 */
[----:B------:R-:W-:Y:S01]  /*22dd0*/  MOV R3, R168 ;  /* 0x000000a800037202 */ /* 0x000fe20000000f00 */
[----:B------:R-:W2:Y:S01]  /*22de0*/  MUFU.EX2 R197, R197 ;  /* 0x000000c500c57308 */ /* 0x000ea20000000800 */
[----:B---3--:R-:W-:Y:S01]  /*22df0*/  FADD.FTZ R2, R190, R2 ;  /* 0x00000002be027221 */ /* 0x008fe20000010000 */
[C---:B------:R-:W-:Y:S01]  /*22e00*/  HMMA.16816.F32 R72, R4.reuse, R14, R72 ;  /* 0x0000000e0448723c */ /* 0x040fe20000001848 */
[----:B------:R-:W3:Y:S05]  /*22e10*/  LDSM.16.MT88.4 R12, [R216+0x14000] ;  /* 0x01400000d80c783b */ /* 0x000eea0000004200 */
[C---:B------:R-:W-:Y:S01]  /*22e20*/  HMMA.16816.F32 R76, R4.reuse, R8, R76 ;  /* 0x00000008044c723c */ /* 0x040fe2000000184c */
[----:B------:R-:W-:Y:S05]  /*22e30*/  MUFU.EX2 R196, R196 ;  /* 0x000000c400c47308 */ /* 0x000fea0000000800 */
[C---:B------:R-:W-:Y:S01]  /*22e40*/  HMMA.16816.F32 R80, R4.reuse, R10, R80 ;  /* 0x0000000a0450723c */ /* 0x040fe20000001850 */
[----:B------:R-:W4:Y:S02]  /*22e50*/  LDSM.16.MT88.4 R8, [R220+0x16000] ;  /* 0x01600000dc08783b */ /* 0x000f240000004200 */
[----:B------:R-:W-:Y:S08]  /*22e60*/  MUFU.EX2 R195, R195 ;  /* 0x000000c300c37308 */ /* 0x000ff00000000800 */
[----:B------:R-:W-:Y:S01]  /*22e70*/  MUFU.EX2 R194, R194 ;  /* 0x000000c200c27308 */ /* 0x000fe20000000800 */
[C---:B-1----:R-:W-:Y:S07]  /*22e80*/  HMMA.16816.F32 R84, R4.reuse, R16, R84 ;  /* 0x000000100454723c */ /* 0x042fee0000001854 */
[----:B------:R-:W-:Y:S01]  /*22e90*/  MUFU.EX2 R178, R178 ;  /* 0x000000b200b27308 */ /* 0x000fe20000000800 */
[C---:B------:R-:W-:Y:S01]  /*22ea0*/  HMMA.16816.F32 R88, R4.reuse, R18, R88 ;  /* 0x000000120458723c */ /* 0x040fe20000001858 */
[----:B------:R-:W1:Y:S06]  /*22eb0*/  LDSM.16.MT88.4 R16, [R218+0x16000] ;  /* 0x01600000da10783b */ /* 0x000e6c0000004200 */
[----:B------:R-:W-:Y:S01]  /*22ec0*/  MUFU.EX2 R177, R177 ;  /* 0x000000b100b17308 */ /* 0x000fe20000000800 */
        /* <DEDUP_REMOVED lines=12> */
[C---:B----4-:R-:W-:Y:S06]  /*22f90*/  HMMA.16816.F32 R124, R4.reuse, R8, R124 ;  /* 0x00000008047c723c */ /* 0x050fec000000187c */
[----:B------:R-:W-:Y:S01]  /*22fa0*/  HMMA.16816.F32 R128, R4, R10, R128 ;  /* 0x0000000a0480723c */ /* 0x000fe20000001880 */
[----:B------:R-:W3:Y:S06]  /*22fb0*/  LDSM.16.MT88.4 R8, [R217+0x12800] ;  /* 0x01280000d908783b */ /* 0x000eec0000004200 */
        /* <DEDUP_REMOVED lines=10> */
[----:B------:R-:W-:Y:S02]  /*23060*/  HMMA.16816.F32 R136, R4, R20, R136 ;  /* 0x000000140488723c */ /* 0x000fe40000001888 */
[----:B--2---:R-:W-:-:S04]  /*23070*/  FADD.FTZ R193, R197, R193 ;  /* 0x000000c1c5c17221 */ /* 0x004fc80000010000 */
        /* <DEDUP_REMOVED lines=34> */
[-CC-:B------:R-:W-:Y:S01]  /*232a0*/  FFMA.FTZ R32, R250, R176.reuse, -R184.reuse ;  /* 0x000000b0fa207223 */ /* 0x180fe200000108b8 */
[----:B------:R-:W-:-:S04]  /*232b0*/  FFMA.FTZ R33, R251, R176, -R184 ;  /* 0x000000b0fb217223 */ /* 0x000fc800000108b8 */
[C---:B--2---:R-:W-:Y:S01]  /*232c0*/  HMMA.16816.F32 R124, R4.reuse, R20, R124 ;  /* 0x00000014047c723c */ /* 0x044fe2000000187c */
[-CC-:B------:R-:W-:Y:S01]  /*232d0*/  FFMA.FTZ R34, R199, R176.reuse, -R184.reuse ;  /* 0x000000b0c7227223 */ /* 0x180fe200000108b8 */
[----:B------:R-:W-:Y:S01]  /*232e0*/  FFMA.FTZ R35, R198, R176, -R184 ;  /* 0x000000b0c6237223 */ /* 0x000fe200000108b8 */
[----:B------:R-:W2:Y:S03]  /*232f0*/  MUFU.EX2 R32, R32 ;  /* 0x0000002000207308 */ /* 0x000ea60000000800 */
[C---:B------:R-:W-:Y:S01]  /*23300*/  HMMA.16816.F32 R128, R4.reuse, R22, R128 ;  /* 0x000000160480723c */ /* 0x040fe20000001880 */
[----:B------:R-:W4:Y:S04]  /*23310*/  LDSM.16.MT88.4 R20, [R218+0x13000] ;  /* 0x01300000da14783b */ /* 0x000f280000004200 */
[----:B------:R-:W3:Y:S01]  /*23320*/  MUFU.EX2 R33, R33 ;  /* 0x0000002100217308 */ /* 0x000ee20000000800 */
[C---:B------:R-:W-:Y:S06]  /*23330*/  HMMA.16816.F32 R100, R4.reuse, R16, R100 ;  /* 0x000000100464723c */ /* 0x040fec0000001864 */
[----:B------:R-:W-:Y:S01]  /*23340*/  HMMA.16816.F32 R104, R4, R18, R104 ;  /* 0x000000120468723c */ /* 0x000fe20000001868 */
[----:B------:R-:W-:Y:S01]  /*23350*/  MUFU.EX2 R34, R34 ;  /* 0x0000002200227308 */ /* 0x000fe20000000800 */
[----:B------:R-:W4:Y:S01]  /*23360*/  LDSM.16.MT88.4 R16, [R220+0x11000] ;  /* 0x01100000dc10783b */ /* 0x000f220000004200 */
[----:B--2---:R-:W-:-:S03]  /*23370*/  FADD.FTZ R189, R32, R189 ;  /* 0x000000bd20bd7221 */ /* 0x004fc60000010000 */
[C---:B------:R-:W-:Y:S03]  /*23380*/  HMMA.16816.F32 R160, R4.reuse, R28, R160 ;  /* 0x0000001c04a0723c */ /* 0x040fe600000018a0 */
[----:B------:R-:W2:Y:S03]  /*23390*/  MUFU.EX2 R35, R35 ;  /* 0x0000002300237308 */ /* 0x000ea60000000800 */
[C---:B------:R-:W-:Y:S01]  /*233a0*/  HMMA.16816.F32 R156, R4.reuse, R30, R156 ;  /* 0x0000001e049c723c */ /* 0x040fe2000000189c */
[----:B------:R-:W-:Y:S05]  /*233b0*/  LDSM.16.MT88.4 R28, [R216+0x11000] ;  /* 0x01100000d81c783b */ /* 0x000fea0000004200 */
[C---:B------:R-:W-:Y:S06]  /*233c0*/  HMMA.16816.F32 R116, R4.reuse, R24, R116 ;  /* 0x000000180474723c */ /* 0x040fec0000001874 */
[----:B------:R-:W-:Y:S01]  /*233d0*/  HMMA.16816.F32 R120, R4, R26, R120 ;  /* 0x0000001a0478723c */ /* 0x000fe20000001878 */
[----:B------:R-:W-:Y:S06]  /*233e0*/  LDSM.16.MT88.4 R24, [R220+0x13000] ;  /* 0x01300000dc18783b */ /* 0x000fec0000004200 */
[C---:B---3--:R-:W-:Y:S01]  /*233f0*/  F2FP.F16.F32.PACK_AB R4, R33.reuse, R32 ;  /* 0x000000202104723e */ /* 0x048fe200000000ff */
[----:B------:R-:W-:Y:S01]  /*23400*/  FADD.FTZ R33, R33, R189 ;  /* 0x000000bd21217221 */ /* 0x000fe20000010000 */
[C---:B------:R-:W-:Y:S01]  /*23410*/  F2FP.F16.F32.PACK_AB R5, R196.reuse, R197 ;  /* 0x000000c5c405723e */ /* 0x040fe200000000ff */
[----:B------:R-:W-:Y:S01]  /*23420*/  FADD.FTZ R196, R196, R193 ;  /* 0x000000c1c4c47221 */ /* 0x000fe20000010000 */
[----:B--2---:R-:W-:Y:S01]  /*23430*/  F2FP.F16.F32.PACK_AB R6, R35, R34 ;  /* 0x000000222306723e */ /* 0x004fe200000000ff */
[----:B------:R-:W-:Y:S01]  /*23440*/  FADD.FTZ R33, R34, R33 ;  /* 0x0000002122217221 */ /* 0x000fe20000010000 */
[----:B------:R-:W-:Y:S01]  /*23450*/  F2FP.F16.F32.PACK_AB R7, R194, R195 ;  /* 0x000000c3c207723e */ /* 0x000fe200000000ff */
[----:B------:R-:W-:-:S02]  /*23460*/  FADD.FTZ R196, R195, R196 ;  /* 0x000000c4c3c47221 */ /* 0x000fc40000010000 */
[----:B------:R-:W-:Y:S02]  /*23470*/  FADD.FTZ R35, R35, R33 ;  /* 0x0000002123237221 */ /* 0x000fe40000010000 */
[----:B------:R-:W-:Y:S02]  /*23480*/  FADD.FTZ R194, R194, R196 ;  /* 0x000000c4c2c27221 */ /* 0x000fe40000010000 */
[----:B------:R-:W-:Y:S02]  /*23490*/  HMMA.16816.F32 R152, R4, R12, R152 ;  /* 0x0000000c0498723c */ /* 0x000fe40000001898 */
[----:B------:R-:W-:-:S04]  /*234a0*/  FADD.FTZ R194, R178, R194 ;  /* 0x000000c2b2c27221 */ /* 0x000fc80000010000 */
[----:B------:R-:W-:Y:S01]  /*234b0*/  HMMA.16816.F32 R148, R4, R14, R148 ;  /* 0x0000000e0494723c */ /* 0x000fe20000001894 */
[----:B------:R-:W2:Y:S01]  /*234c0*/  LDSM.16.MT88.4 R12, [R216+0x13000] ;  /* 0x01300000d80c783b */ /* 0x000ea20000004200 */
[----:B------:R-:W-:-:S04]  /*234d0*/  FADD.FTZ R194, R177, R194 ;  /* 0x000000c2b1c27221 */ /* 0x000fc80000010000 */
[C---:B-1----:R-:W-:Y:S06]  /*234e0*/  HMMA.16816.F32 R144, R4.reuse, R8, R144 ;  /* 0x000000080490723c */ /* 0x042fec0000001890 */
[C---:B------:R-:W-:Y:S01]  /*234f0*/  HMMA.16816.F32 R140, R4.reuse, R10, R140 ;  /* 0x0000000a048c723c */ /* 0x040fe2000000188c */
[----:B------:R-:W1:Y:S05]  /*23500*/  LDSM.16.MT88.4 R8, [R220+0x15000] ;  /* 0x01500000dc08783b */ /* 0x000e6a0000004200 */
[C---:B----4-:R-:W-:Y:S06]  /*23510*/  HMMA.16816.F32 R44, R4.reuse, R20, R44 ;  /* 0x00000014042c723c */ /* 0x050fec000000182c */
        /* <DEDUP_REMOVED lines=31> */
[-CC-:B------:R-:W-:Y:S01]  /*23710*/  FFMA.FTZ R16, R174, R176.reuse, -R175.reuse ;  /* 0x000000b0ae107223 */ /* 0x180fe200000108af */
[----:B------:R-:W-:-:S03]  /*23720*/  FFMA.FTZ R174, R173, R176, -R175 ;  /* 0x000000b0adae7223 */ /* 0x000fc600000108af */
[----:B------:R4:W2:Y:S01]  /*23730*/  MUFU.EX2 R173, R16 ;  /* 0x0000001000ad7308 */ /* 0x0008a20000000800 */
[----:B------:R-:W-:Y:S01]  /*23740*/  HMMA.16816.F32 R132, R4, R30, R132 ;  /* 0x0000001e0484723c */ /* 0x000fe20000001884 */
[-CC-:B------:R-:W-:Y:S01]  /*23750*/  FFMA.FTZ R28, R186, R176.reuse, -R184.reuse ;  /* 0x000000b0ba1c7223 */ /* 0x180fe200000108b8 */
[----:B------:R-:W-:-:S04]  /*23760*/  FFMA.FTZ R29, R185, R176, -R184 ;  /* 0x000000b0b91d7223 */ /* 0x000fc800000108b8 */
[C---:B------:R-:W-:Y:S01]  /*23770*/  HMMA.16816.F32 R88, R4.reuse, R18, R88 ;  /* 0x000000120458723c */ /* 0x040fe20000001858 */
[-CC-:B------:R-:W-:Y:S01]  /*23780*/  FFMA.FTZ R30, R183, R176.reuse, -R184.reuse ;  /* 0x000000b0b71e7223 */ /* 0x180fe200000108b8 */
[----:B------:R-:W-:Y:S01]  /*23790*/  FFMA.FTZ R31, R179, R176, -R184 ;  /* 0x000000b0b31f7223 */ /* 0x000fe200000108b8 */
[----:B------:R-:W1:Y:S03]  /*237a0*/  MUFU.EX2 R28, R28 ;  /* 0x0000001c001c7308 */ /* 0x000e660000000800 */
[C---:B------:R-:W-:Y:S01]  /*237b0*/  HMMA.16816.F32 R116, R4.reuse, R24, R116 ;  /* 0x000000180474723c */ /* 0x040fe20000001874 */
[----:B----4-:R-:W4:Y:S04]  /*237c0*/  LDSM.16.MT88.4 R16, [R218+0x11800] ;  /* 0x01180000da10783b */ /* 0x010f280000004200 */
[----:B------:R-:W3:Y:S01]  /*237d0*/  MUFU.EX2 R29, R29 ;  /* 0x0000001d001d7308 */ /* 0x000ee20000000800 */
[C---:B------:R-:W-:Y:S01]  /*237e0*/  HMMA.16816.F32 R120, R4.reuse, R26, R120 ;  /* 0x0000001a0478723c */ /* 0x040fe20000001878 */
[----:B--2---:R-:W-:Y:S01]  /*237f0*/  FADD.FTZ R194, R173, R194 ;  /* 0x000000c2adc27221 */ /* 0x004fe20000010000 */
[----:B------:R-:W-:Y:S04]  /*23800*/  LDSM.16.MT88.4 R24, [R216+0x11800] ;  /* 0x01180000d818783b */ /* 0x000fe80000004200 */
[----:B------:R-:W-:Y:S01]  /*23810*/  HMMA.16816.F32 R124, R4, R12, R124 ;  /* 0x0000000c047c723c */ /* 0x000fe2000000187c */
[----:B------:R-:W2:Y:S01]  /*23820*/  MUFU.EX2 R30, R30 ;  /* 0x0000001e001e7308 */ /* 0x000ea20000000800 */
[----:B-1----:R-:W-:-:S04]  /*23830*/  FADD.FTZ R35, R28, R35 ;  /* 0x000000231c237221 */ /* 0x002fc80000010000 */
[----:B------:R-:W-:Y:S01]  /*23840*/  HMMA.16816.F32 R128, R4, R14, R128 ;  /* 0x0000000e0480723c */ /* 0x000fe20000001880 */
[----:B------:R-:W1:Y:S02]  /*23850*/  LDSM.16.MT88.4 R12, [R218+0x13800] ;  /* 0x01380000da0c783b */ /* 0x000e640000004200 */
[----:B------:R-:W4:Y:S01]  /*23860*/  MUFU.EX2 R31, R31 ;  /* 0x0000001f001f7308 */ /* 0x000f220000000800 */
[----:B---3--:R-:W-:-:S03]  /*23870*/  FADD.FTZ R35, R29, R35 ;  /* 0x000000231d237221 */ /* 0x008fc60000010000 */
[----:B------:R-:W-:Y:S02]  /*23880*/  F2FP.F16.F32.PACK_AB R4, R29, R28 ;  /* 0x0000001c1d04723e */ /* 0x000fe400000000ff */
[----:B------:R-:W-:Y:S02]  /*23890*/  F2FP.F16.F32.PACK_AB R5, R177, R178 ;  /* 0x000000b2b105723e */ /* 0x000fe400000000ff */
[----:B------:R-:W3:Y:S01]  /*238a0*/  MUFU.EX2 R174, R174 ;  /* 0x000000ae00ae7308 */ /* 0x000ee20000000800 */
[----:B--2---:R-:W-:Y:S01]  /*238b0*/  FADD.FTZ R35, R30, R35 ;  /* 0x000000231e237221 */ /* 0x004fe20000010000 */
[----:B----4-:R-:W-:-:S03]  /*238c0*/  F2FP.F16.F32.PACK_AB R6, R31, R30 ;  /* 0x0000001e1f06723e */ /* 0x010fc600000000ff */
[----:B------:R-:W-:Y:S01]  /*238d0*/  FADD.FTZ R249, R31, R35 ;  /* 0x000000231ff97221 */ /* 0x000fe20000010000 */
[C---:B---3--:R-:W-:Y:S01]  /*238e0*/  F2FP.F16.F32.PACK_AB R7, R174.reuse, R173 ;  /* 0x000000adae07723e */ /* 0x048fe200000000ff */
[----:B------:R-:W-:-:S06]  /*238f0*/  FADD.FTZ R248, R174, R194 ;  /* 0x000000c2aef87221 */ /* 0x000fcc0000010000 */
        /* <DEDUP_REMOVED lines=29> */
[----:B------:R-:W1:Y:S05]  /*23ad0*/  LDSM.16.MT88.4 R12, [R217+0x17800] ;  /* 0x01780000d90c783b */ /* 0x000e6a0000004200 */
[C---:B--2---:R-:W-:Y:S06]  /*23ae0*/  HMMA.16816.F32 R92, R4.reuse, R20, R92 ;  /* 0x00000014045c723c */ /* 0x044fec000000185c */
[C---:B------:R-:W-:Y:S01]  /*23af0*/  HMMA.16816.F32 R96, R4.reuse, R22, R96 ;  /* 0x000000160460723c */ /* 0x040fe20000001860 */
[----:B------:R-:W2:Y:S05]  /*23b00*/  LDSM.16.MT88.4 R20, [R216+0x17800] ;  /* 0x01780000d814783b */ /* 0x000eaa0000004200 */
[C---:B---3--:R-:W-:Y:S06]  /*23b10*/  HMMA.16816.F32 R60, R4.reuse, R24, R60 ;  /* 0x00000018043c723c */ /* 0x048fec000000183c */
[C---:B------:R-:W-:Y:S06]  /*23b20*/  HMMA.16816.F32 R64, R4.reuse, R26, R64 ;  /* 0x0000001a0440723c */ /* 0x040fec0000001840 */
[C---:B----4-:R-:W-:Y:S06]  /*23b30*/  HMMA.16816.F32 R100, R4.reuse, R16, R100 ;  /* 0x000000100464723c */ /* 0x050fec0000001864 */
[C---:B------:R-:W-:Y:S06]  /*23b40*/  HMMA.16816.F32 R104, R4.reuse, R18, R104 ;  /* 0x000000120468723c */ /* 0x040fec0000001868 */
[C---:B-1----:R-:W-:Y:S06]  /*23b50*/  HMMA.16816.F32 R108, R4.reuse, R8, R108 ;  /* 0x00000008046c723c */ /* 0x042fec000000186c */
[C---:B------:R-:W-:Y:S06]  /*23b60*/  HMMA.16816.F32 R112, R4.reuse, R10, R112 ;  /* 0x0000000a0470723c */ /* 0x040fec0000001870 */
[C---:B------:R-:W-:Y:S06]  /*23b70*/  HMMA.16816.F32 R116, R4.reuse, R12, R116 ;  /* 0x0000000c0474723c */ /* 0x040fec0000001874 */
[C---:B------:R-:W-:Y:S06]  /*23b80*/  HMMA.16816.F32 R120, R4.reuse, R14, R120 ;  /* 0x0000000e0478723c */ /* 0x040fec0000001878 */
[C---:B--2---:R-:W-:Y:S06]  /*23b90*/  HMMA.16816.F32 R124, R4.reuse, R20, R124 ;  /* 0x00000014047c723c */ /* 0x044fec000000187c */
[----:B------:R-:W-:-:S15]  /*23ba0*/  HMMA.16816.F32 R128, R4, R22, R128 ;  /* 0x000000160480723c */ /* 0x000fde0000001880 */
[----:B------:R-:W-:-:S09]  /*23bb0*/  NOP ;  /* 0x0000000000007918 */ /* 0x000fd20000000000 */
.L_x_3589:
[----:B------:R-:W-:Y:S05]  /*23bc0*/  @!P6 BRA `(.L_x_3598) ;  /* 0x000000500098e947 */ /* 0x000fea0003800000 */
[----:B------:R-:W-:Y:S02]  /*23bd0*/  MOV R2, R3 ;  /* 0x0000000300027202 */ /* 0x000fe40000000f00 */
[----:B------:R-:W-:-:S07]  /*23be0*/  MOV R0, R164 ;  /* 0x000000a400007202 */ /* 0x000fce0000000f00 */
.L_x_3607:
        /* <DEDUP_REMOVED lines=81> */
.L_x_3600:
[----:B-1----:R-:W-:Y:S02]  /*24100*/  R2UR UR4, R166 ;  /* 0x00000000a60472ca */ /* 0x002fe400000e0000 */
[----:B------:R-:W-:Y:S11]  /*24110*/  R2UR UR5, R167 ;  /* 0x00000000a70572ca */ /* 0x000ff600000e0000 */
[----:B------:R-:W-:Y:S02]  /*24120*/  @!UPT UIADD3 URZ, URZ, URZ, URZ ;  /* 0x0000003f3f3ff290 */ /* 0x000fe4000fffe03f */
[----:B--2---:R-:W2:Y:S02]  /*24130*/  LD.E R10, desc[UR4][R164.64+0x40] ;  /* 0x00004004a40a7980 */ /* 0x004ea4000c101900 */
[----:B--2---:R-:W-:Y:S05]  /*24140*/  IMAD.U32 R10, R10, -0x40, RZ ;  /* 0xffffffc00a0a7824 */ /* 0x004fea00078e00ff */
[----:B------:R-:W-:Y:S02]  /*24150*/  SHF.R.S32.HI R4, RZ, 0x1f, R10 ;  /* 0x0000001fff047819 */ /* 0x000fe4000001140a */
.L_x_3601:
[----:B------:R-:W-:Y:S05]  /*24160*/  BSYNC B0 ;  /* 0x0000000000007941 */ /* 0x000fea0003800000 */
.L_x_3599:
        /* <DEDUP_REMOVED lines=101> */
[----:B------:R-:W-:Y:S02]  /*247c0*/  @P4 R2UR UR10, R166 ;  /* 0x00000000a60a42ca */ /* 0x000fe400000e0000 */
[----:B------:R-:W-:Y:S01]  /*247d0*/  @P4 R2UR UR11, R167 ;  /* 0x00000000a70b42ca */ /* 0x000fe200000e0000 */
[----:B------:R-:W-:Y:S01]  /*247e0*/  @!P5 STS.128 [R239+0x13000], RZ ;  /* 0x013000ffef00d388 */ /* 0x000fe20000000c00 */
[----:B------:R-:W-:Y:S02]  /*247f0*/  @P3 LEA.HI.X R29, R3, R180, R4, 0x1, P0 ;  /* 0x000000b4031d3211 */ /* 0x000fe400000f0c04 */
[----:B------:R-:W-:Y:S01]  /*24800*/  ISETP.GT.AND P0, PT, R242, R231, PT ;  /* 0x000000e7f200720c */ /* 0x000fe20003f04270 */
        /* <DEDUP_REMOVED lines=46> */
[C---:B------:R-:W-:Y:S06]  /*24af0*/  HMMA.16816.F32 R8, R32.reuse, R10, RZ ;  /* 0x0000000a2008723c */ /* 0x040fec00000018ff */
        /* <DEDUP_REMOVED lines=12> */
[----:B------:R-:W4:Y:S05]  /*24bc0*/  LDSM.16.M88.4 R180, [R219+0x9800] ;  /* 0x00980000dbb4783b */ /* 0x000f2a0000000200 */
[C---:B------:R-:W-:Y:S06]  /*24bd0*/  HMMA.16816.F32 R20, R172.reuse, R184, R20 ;  /* 0x000000b8ac14723c */ /* 0x040fec0000001814 */
[C---:B------:R-:W-:Y:S01]  /*24be0*/  HMMA.16816.F32 R24, R172.reuse, R186, R24 ;  /* 0x000000baac18723c */ /* 0x040fe20000001818 */
[----:B------:R-:W-:Y:S05]  /*24bf0*/  LDSM.16.M88.4 R184, [R212] ;  /* 0x00000000d4b8783b */ /* 0x000fea0000000200 */
[C---:B------:R-:W-:Y:S06]  /*24c00*/  HMMA.16816.F32 R28, R172.reuse, R188, R28 ;  /* 0x000000bcac1c723c */ /* 0x040fec000000181c */
[----:B------:R-:W-:Y:S01]  /*24c10*/  HMMA.16816.F32 R32, R172, R190, R32 ;  /* 0x000000beac20723c */ /* 0x000fe20000001820 */
[----:B------:R-:W5:Y:S04]  /*24c20*/  LDSM.16.M88.4 R172, [R221] ;  /* 0x00000000ddac783b */ /* 0x000f680000000200 */
[----:B------:R-:W5:Y:S01]  /*24c30*/  LDSM.16.M88.4 R188, [R212+0x800] ;  /* 0x00080000d4bc783b */ /* 0x000f620000000200 */
[C---:B-1----:R-:W-:Y:S06]  /*24c40*/  HMMA.16816.F32 R4, R192.reuse, R196, R4 ;  /* 0x000000c4c004723c */ /* 0x042fec0000001804 */
[C---:B------:R-:W-:Y:S01]  /*24c50*/  HMMA.16816.F32 R8, R192.reuse, R198, R8 ;  /* 0x000000c6c008723c */ /* 0x040fe20000001808 */
[----:B------:R-:W1:Y:S05]  /*24c60*/  LDSM.16.M88.4 R196, [R212+0x1000] ;  /* 0x00100000d4c4783b */ /* 0x000e6a0000000200 */
[C---:B--2---:R-:W-:Y:S06]  /*24c70*/  HMMA.16816.F32 R12, R192.reuse, R168, R12 ;  /* 0x000000a8c00c723c */ /* 0x044fec000000180c */
        /* <DEDUP_REMOVED lines=8> */
[----:B------:R-:W4:Y:S01]  /*24d00*/  LDSM.16.M88.4 R192, [R225+0xa800] ;  /* 0x00a80000e1c0783b */ /* 0x000f220000000200 */
[C---:B-----5:R-:W-:Y:S06]  /*24d10*/  HMMA.16816.F32 R4, R172.reuse, R184, R4 ;  /* 0x000000b8ac04723c */ /* 0x060fec0000001804 */
[C---:B------:R-:W-:Y:S01]  /*24d20*/  HMMA.16816.F32 R8, R172.reuse, R186, R8 ;  /* 0x000000baac08723c */ /* 0x040fe20000001808 */
[----:B------:R-:W5:Y:S05]  /*24d30*/  LDSM.16.M88.4 R184, [R225+0xb000] ;  /* 0x00b00000e1b8783b */ /* 0x000f6a0000000200 */
[C---:B------:R-:W-:Y:S06]  /*24d40*/  HMMA.16816.F32 R12, R172.reuse, R188, R12 ;  /* 0x000000bcac0c723c */ /* 0x040fec000000180c */
[C---:B------:R-:W-:Y:S01]  /*24d50*/  HMMA.16816.F32 R16, R172.reuse, R190, R16 ;  /* 0x000000beac10723c */ /* 0x040fe20000001810 */
[----:B------:R-:W-:Y:S05]  /*24d60*/  LDSM.16.M88.4 R188, [R211] ;  /* 0x00000000d3bc783b */ /* 0x000fea0000000200 */
[C---:B-1----:R-:W-:Y:S06]  /*24d70*/  HMMA.16816.F32 R20, R172.reuse, R196, R20 ;  /* 0x000000c4ac14723c */ /* 0x042fec0000001814 */
[C---:B------:R-:W-:Y:S01]  /*24d80*/  HMMA.16816.F32 R24, R172.reuse, R198, R24 ;  /* 0x000000c6ac18723c */ /* 0x040fe20000001818 */
[----:B------:R-:W-:Y:S05]  /*24d90*/  LDSM.16.M88.4 R196, [R210] ;  /* 0x00000000d2c4783b */ /* 0x000fea0000000200 */
[C---:B--2---:R-:W-:Y:S06]  /*24da0*/  HMMA.16816.F32 R28, R172.reuse, R168, R28 ;  /* 0x000000a8ac1c723c */ /* 0x044fec000000181c */
[----:B------:R-:W-:Y:S01]  /*24db0*/  HMMA.16816.F32 R32, R172, R170, R32 ;  /* 0x000000aaac20723c */ /* 0x000fe20000001820 */
[----:B------:R-:W1:Y:S04]  /*24dc0*/  LDSM.16.M88.4 R168, [R225+0xb800] ;  /* 0x00b80000e1a8783b */ /* 0x000e680000000200 */
[----:B------:R-:W2:Y:S01]  /*24dd0*/  LDSM.16.M88.4 R172, [R224+0x2000] ;  /* 0x00200000e0ac783b */ /* 0x000ea20000000200 */
[C---:B---3--:R-:W-:Y:S06]  /*24de0*/  HMMA.16816.F32 R4, R176.reuse, R180, R4 ;  /* 0x000000b4b004723c */ /* 0x048fec0000001804 */
[C---:B------:R-:W-:Y:S01]  /*24df0*/  HMMA.16816.F32 R8, R176.reuse, R182, R8 ;  /* 0x000000b6b008723c */ /* 0x040fe20000001808 */
[----:B------:R-:W3:Y:S05]  /*24e00*/  LDSM.16.M88.4 R180, [R209] ;  /* 0x00000000d1b4783b */ /* 0x000eea0000000200 */
[C---:B----4-:R-:W-:Y:S06]  /*24e10*/  HMMA.16816.F32 R12, R176.reuse, R192, R12 ;  /* 0x000000c0b00c723c */ /* 0x050fec000000180c */
[C---:B------:R-:W-:Y:S01]  /*24e20*/  HMMA.16816.F32 R16, R176.reuse, R194, R16 ;  /* 0x000000c2b010723c */ /* 0x040fe20000001810 */
[----:B------:R-:W4:Y:S05]  /*24e30*/  LDSM.16.M88.4 R192, [R208] ;  /* 0x00000000d0c0783b */ /* 0x000f2a0000000200 */
[C---:B-----5:R-:W-:Y:S06]  /*24e40*/  HMMA.16816.F32 R20, R176.reuse, R184, R20 ;  /* 0x000000b8b014723c */ /* 0x060fec0000001814 */
[C---:B------:R-:W-:Y:S01]  /*24e50*/  HMMA.16816.F32 R24, R176.reuse, R186, R24 ;  /* 0x000000bab018723c */ /* 0x040fe20000001818 */
[----:B------:R-:W-:Y:S05]  /*24e60*/  LDSM.16.M88.4 R184, [R219+0xa800] ;  /* 0x00a80000dbb8783b */ /* 0x000fea0000000200 */
        /* <DEDUP_REMOVED lines=12> */
[----:B------:R-:W-:Y:S05]  /*24f30*/  LDSM.16.M88.4 R180, [R212+0x2000] ;  /* 0x00200000d4b4783b */ /* 0x000fea0000000200 */
[C---:B----4-:R-:W-:Y:S06]  /*24f40*/  HMMA.16816.F32 R28, R172.reuse, R192, R28 ;  /* 0x000000c0ac1c723c */ /* 0x050fec000000181c */
[----:B------:R-:W-:Y:S01]  /*24f50*/  HMMA.16816.F32 R32, R172, R194, R32 ;  /* 0x000000c2ac20723c */ /* 0x000fe20000001820 */
[----:B------:R-:W3:Y:S04]  /*24f60*/  LDSM.16.M88.4 R172, [R221+0x2000] ;  /* 0x00200000ddac783b */ /* 0x000ee80000000200 */
[----:B------:R-:W4:Y:S01]  /*24f70*/  LDSM.16.M88.4 R192, [R212+0x2800] ;  /* 0x00280000d4c0783b */ /* 0x000f220000000200 */
        /* <DEDUP_REMOVED lines=9> */
[C---:B-----5:R-:W-:Y:S06]  /*25010*/  HMMA.16816.F32 R28, R168.reuse, R196, R28 ;  /* 0x000000c4a81c723c */ /* 0x060fec000000181c */
[----:B------:R-:W-:Y:S01]  /*25020*/  HMMA.16816.F32 R32, R168, R198, R32 ;  /* 0x000000c6a820723c */ /* 0x000fe20000001820 */
[----:B------:R-:W2:Y:S04]  /*25030*/  LDSM.16.M88.4 R168, [R212+0x3800] ;  /* 0x00380000d4a8783b */ /* 0x000ea80000000200 */
[----:B------:R-:W5:Y:S01]  /*25040*/  LDSM.16.M88.4 R196, [R225+0xc800] ;  /* 0x00c80000e1c4783b */ /* 0x000f620000000200 */
        /* <DEDUP_REMOVED lines=16> */
[C---:B-----5:R-:W-:Y:S06]  /*25150*/  HMMA.16816.F32 R12, R184.reuse, R196, R12 ;  /* 0x000000c4b80c723c */ /* 0x060fec000000180c */
[C---:B------:R-:W-:Y:S01]  /*25160*/  HMMA.16816.F32 R16, R184.reuse, R198, R16 ;  /* 0x000000c6b810723c */ /* 0x040fe20000001810 */
[----:B------:R-:W5:Y:S05]  /*25170*/  LDSM.16.M88.4 R196, [R204] ;  /* 0x00000000ccc4783b */ /* 0x000f6a0000000200 */
        /* <DEDUP_REMOVED lines=28> */
[----:B------:R-:W-:Y:S05]  /*25340*/  LDSM.16.M88.4 R172, [R225+0xe000] ;  /* 0x00e00000e1ac783b */ /* 0x000fea0000000200 */
[C---:B--2---:R-:W-:Y:S06]  /*25350*/  HMMA.16816.F32 R28, R180.reuse, R168, R28 ;  /* 0x000000a8b41c723c */ /* 0x044fec000000181c */
[----:B------:R-:W-:Y:S01]  /*25360*/  HMMA.16816.F32 R32, R180, R170, R32 ;  /* 0x000000aab420723c */ /* 0x000fe20000001820 */
[----:B------:R-:W1:Y:S04]  /*25370*/  LDSM.16.M88.4 R168, [R226+0x6000] ;  /* 0x00600000e2a8783b */ /* 0x000e680000000200 */
[----:B------:R-:W2:Y:S01]  /*25380*/  LDSM.16.M88.4 R180, [R225+0xe800] ;  /* 0x00e80000e1b4783b */ /* 0x000ea20000000200 */
[C---:B------:R-:W-:Y:S06]  /*25390*/  HMMA.16816.F32 R4, R176.reuse, R188, R4 ;  /* 0x000000bcb004723c */ /* 0x040fec0000001804 */
[C---:B------:R-:W-:Y:S01]  /*253a0*/  HMMA.16816.F32 R8, R176.reuse, R190, R8 ;  /* 0x000000beb008723c */ /* 0x040fe20000001808 */
[----:B------:R-:W2:Y:S05]  /*253b0*/  LDSM.16.M88.4 R188, [R225+0xf000] ;  /* 0x00f00000e1bc783b */ /* 0x000eaa0000000200 */
[C---:B-----5:R-:W-:Y:S06]  /*253c0*/  HMMA.16816.F32 R12, R176.reuse, R196, R12 ;  /* 0x000000c4b00c723c */ /* 0x060fec000000180c */
[C---:B------:R-:W-:Y:S01]  /*253d0*/  HMMA.16816.F32 R16, R176.reuse, R198, R16 ;  /* 0x000000c6b010723c */ /* 0x040fe20000001810 */
[----:B------:R-:W5:Y:S05]  /*253e0*/  LDSM.16.M88.4 R196, [R225+0xf800] ;  /* 0x00f80000e1c4783b */ /* 0x000f6a0000000200 */
[C---:B---3--:R-:W-:Y:S06]  /*253f0*/  HMMA.16816.F32 R20, R176.reuse, R184, R20 ;  /* 0x000000b8b014723c */ /* 0x048fec0000001814 */
[C---:B------:R-:W-:Y:S01]  /*25400*/  HMMA.16816.F32 R24, R176.reuse, R186, R24 ;  /* 0x000000bab018723c */ /* 0x040fe20000001818 */
[----:B------:R-:W-:Y:S05]  /*25410*/  LDSM.16.M88.4 R184, [R203] ;  /* 0x00000000cbb8783b */ /* 0x000fea0000000200 */
[C---:B----4-:R-:W-:Y:S06]  /*25420*/  HMMA.16816.F32 R28, R176.reuse, R192, R28 ;  /* 0x000000c0b01c723c */ /* 0x050fec000000181c */
[----:B------:R-:W-:Y:S01]  /*25430*/  HMMA.16816.F32 R32, R176, R194, R32 ;  /* 0x000000c2b020723c */ /* 0x000fe20000001820 */
[----:B------:R-:W3:Y:S04]  /*25440*/  LDSM.16.M88.4 R176, [R224+0x6000] ;  /* 0x00600000e0b0783b */ /* 0x000ee80000000200 */
[----:B------:R-:W4:Y:S01]  /*25450*/  LDSM.16.M88.4 R192, [R202] ;  /* 0x00000000cac0783b */ /* 0x000f220000000200 */
[C---:B-1----:R-:W-:Y:S06]  /*25460*/  HMMA.16816.F32 R4, R168.reuse, R172, R4 ;  /* 0x000000aca804723c */ /* 0x042fec0000001804 */
[C---:B------:R-:W-:Y:S01]  /*25470*/  HMMA.16816.F32 R8, R168.reuse, R174, R8 ;  /* 0x000000aea808723c */ /* 0x040fe20000001808 */
[----:B------:R-:W1:Y:S05]  /*25480*/  LDSM.16.M88.4 R172, [R201] ;  /* 0x00000000c9ac783b */ /* 0x000e6a0000000200 */
[C---:B--2---:R-:W-:Y:S06]  /*25490*/  HMMA.16816.F32 R12, R168.reuse, R180, R12 ;  /* 0x000000b4a80c723c */ /* 0x044fec000000180c */
[C---:B------:R-:W-:Y:S01]  /*254a0*/  HMMA.16816.F32 R16, R168.reuse, R182, R16 ;  /* 0x000000b6a810723c */ /* 0x040fe20000001810 */
[----:B------:R-:W-:Y:S05]  /*254b0*/  LDSM.16.M88.4 R180, [R222+0x6000] ;  /* 0x00600000deb4783b */ /* 0x000fea0000000200 */
[C---:B------:R-:W-:Y:S06]  /*254c0*/  HMMA.16816.F32 R20, R168.reuse, R188, R20 ;  /* 0x000000bca814723c */ /* 0x040fec0000001814 */
[C---:B------:R-:W-:Y:S01]  /*254d0*/  HMMA.16816.F32 R24, R168.reuse, R190, R24 ;  /* 0x000000bea818723c */ /* 0x040fe20000001818 */
[----:B------:R-:W-:Y:S05]  /*254e0*/  LDSM.16.M88.4 R188, [R219+0xe000] ;  /* 0x00e00000dbbc783b */ /* 0x000fea0000000200 */
[C---:B-----5:R-:W-:Y:S06]  /*254f0*/  HMMA.16816.F32 R28, R168.reuse, R196, R28 ;  /* 0x000000c4a81c723c */ /* 0x060fec000000181c */
[----:B------:R-:W-:Y:S01]  /*25500*/  HMMA.16816.F32 R32, R168, R198, R32 ;  /* 0x000000c6a820723c */ /* 0x000fe20000001820 */
[----:B------:R-:W2:Y:S04]  /*25510*/  LDSM.16.M88.4 R168, [R200] ;  /* 0x00000000c8a8783b */ /* 0x000ea80000000200 */
        /* <DEDUP_REMOVED lines=19> */
[----:B------:R-:W5:Y:S01]  /*25650*/  LDSM.16.M88.4 R196, [R212+0x7800] ;  /* 0x00780000d4c4783b */ /* 0x000f620000000200 */
[----:B------:R-:W-:Y:S04]  /*25660*/  DEPBAR.LE SB0, 0x0 ;  /* 0x000080000000791a */ /* 0x000fe80000000000 */
[C---:B---3--:R-:W-:Y:S01]  /*25670*/  HMMA.16816.F32 R20, R180.reuse, R184, R20 ;  /* 0x000000b8b414723c */ /* 0x048fe20000001814 */
[----:B------:R-:W-:Y:S05]  /*25680*/  BAR.SYNC.DEFER_BLOCKING 0x0 ;  /* 0x0000000000007b1d */ /* 0x000fea0000010000 */
[C---:B------:R-:W-:Y:S06]  /*25690*/  HMMA.16816.F32 R24, R180.reuse, R186, R24 ;  /* 0x000000bab418723c */ /* 0x040fec0000001818 */
[C---:B----4-:R-:W-:Y:S06]  /*256a0*/  HMMA.16816.F32 R28, R180.reuse, R192, R28 ;  /* 0x000000c0b41c723c */ /* 0x050fec000000181c */
[----:B------:R-:W-:Y:S06]  /*256b0*/  HMMA.16816.F32 R32, R180, R194, R32 ;  /* 0x000000c2b420723c */ /* 0x000fec0000001820 */
[C---:B-1----:R-:W-:Y:S05]  /*256c0*/  HMMA.16816.F32 R4, R168.reuse, R172, R4 ;  /* 0x000000aca804723c */ /* 0x042fea0000001804 */
[----:B------:R-:W-:Y:S01]  /*256d0*/  IMAD.MOV.U32 R181, RZ, RZ, R250 ;  /* 0x000000ffffb57224 */ /* 0x000fe200078e00fa */
[C---:B------:R-:W-:Y:S05]  /*256e0*/  HMMA.16816.F32 R8, R168.reuse, R174, R8 ;  /* 0x000000aea808723c */ /* 0x040fea0000001808 */
[----:B------:R-:W-:Y:S01]  /*256f0*/  IMAD.MOV.U32 R180, RZ, RZ, R251 ;  /* 0x000000ffffb47224 */ /* 0x000fe200078e00fb */
[C---:B--2---:R-:W-:Y:S06]  /*25700*/  HMMA.16816.F32 R12, R168.reuse, R176, R12 ;  /* 0x000000b0a80c723c */ /* 0x044fec000000180c */
[C---:B------:R-:W-:Y:S06]  /*25710*/  HMMA.16816.F32 R16, R168.reuse, R178, R16 ;  /* 0x000000b2a810723c */ /* 0x040fec0000001810 */
[C---:B------:R-:W-:Y:S06]  /*25720*/  HMMA.16816.F32 R20, R168.reuse, R188, R20 ;  /* 0x000000bca814723c */ /* 0x040fec0000001814 */
[C---:B------:R-:W-:Y:S06]  /*25730*/  HMMA.16816.F32 R24, R168.reuse, R190, R24 ;  /* 0x000000bea818723c */ /* 0x040fec0000001818 */
[C---:B-----5:R-:W-:Y:S06]  /*25740*/  HMMA.16816.F32 R28, R168.reuse, R196, R28 ;  /* 0x000000c4a81c723c */ /* 0x060fec000000181c */
        /* <DEDUP_REMOVED lines=80> */
.L_x_3605:
[----:B------:R-:W-:Y:S02]  /*25c50*/  R2UR UR4, R166 ;  /* 0x00000000a60472ca */ /* 0x000fe400000e0000 */
[----:B------:R-:W-:Y:S11]  /*25c60*/  R2UR UR5, R167 ;  /* 0x00000000a70572ca */ /* 0x000ff600000e0000 */
[----:B------:R-:W-:Y:S02]  /*25c70*/  @!UPT UIADD3 URZ, URZ, URZ, URZ ;  /* 0x0000003f3f3ff290 */ /* 0x000fe4000fffe03f */
[----:B------:R-:W2:Y:S02]  /*25c80*/  LD.E R172, desc[UR4][R164.64+0x38] ;  /* 0x00003804a4ac7980 */ /* 0x000ea4000c101900 */
[----:B--2---:R-:W-:Y:S05]  /*25c90*/  IMAD.U32 R172, R172, -0x40, RZ ;  /* 0xffffffc0acac7824 */ /* 0x004fea00078e00ff */
[----:B------:R-:W-:Y:S02]  /*25ca0*/  SHF.R.S32.HI R168, RZ, 0x1f, R172 ;  /* 0x0000001fffa87819 */ /* 0x000fe400000114ac */
.L_x_3606:
[----:B------:R-:W-:Y:S05]  /*25cb0*/  BSYNC B0 ;  /* 0x0000000000007941 */ /* 0x000fea0003800000 */
.L_x_3604:
        /* <DEDUP_REMOVED lines=135> */
.L_x_3603:
[----:B------:R-:W-:Y:S05]  /*26530*/  BSYNC B1 ;  /* 0x0000000000017941 */ /* 0x000fea0003800000 */
.L_x_3602:
        /* <DEDUP_REMOVED lines=8> */
[C---:B------:R-:W-:Y:S02]  /*265c0*/  IADD3 R166, R3.reuse, 0x1, RZ ;  /* 0x0000000103a67810 */ /* 0x040fe40007ffe0ff */
[C---:B------:R-:W-:Y:S02]  /*265d0*/  ISETP.GE.AND P6, PT, R3.reuse, R246, PT ;  /* 0x000000f60300720c */ /* 0x040fe40003fc6270 */
[C---:B------:R-:W-:Y:S02]  /*265e0*/  ISETP.GE.AND P1, PT, R166.reuse, R244, PT ;  /* 0x000000f4a600720c */ /* 0x040fe40003f26270 */
[C---:B------:R-:W-:Y:S02]  /*265f0*/  ISETP.GE.OR P6, PT, R3.reuse, R245, !P6 ;  /* 0x000000f50300720c */ /* 0x040fe400077c6670 */
[----:B------:R-:W-:Y:S02]  /*26600*/  ISETP.GE.OR P1, PT, R166, R247, !P1 ;  /* 0x000000f7a600720c */ /* 0x000fe40004f26670 */
[----:B------:R-:W-:Y:S02]  /*26610*/  FSEL R167, R4, -INF , !P6 ;  /* 0xff80000004a77808 */ /* 0x000fe40007000000 */
[C---:B------:R-:W-:Y:S02]  /*26620*/  IADD3 R4, R3.reuse, 0x11, RZ ;  /* 0x0000001103047810 */ /* 0x040fe40007ffe0ff */
[----:B---3--:R-:W-:Y:S02]  /*26630*/  IADD3 R164, R3, 0x8, RZ ;  /* 0x0000000803a47810 */ /* 0x008fe40007ffe0ff */
[----:B------:R-:W-:Y:S02]  /*26640*/  FSEL R7, R7, -INF , !P1 ;  /* 0xff80000007077808 */ /* 0x000fe40004800000 */
[-C--:B------:R-:W-:Y:S02]  /*26650*/  ISETP.GE.AND P0, PT, R166, R246.reuse, PT ;  /* 0x000000f6a600720c */ /* 0x080fe40003f06270 */
[-C--:B------:R-:W-:Y:S02]  /*26660*/  ISETP.GE.AND P1, PT, R4, R246.reuse, PT ;  /* 0x000000f60400720c */ /* 0x080fe40003f26270 */
[C---:B------:R-:W-:Y:S02]  /*26670*/  ISETP.GE.AND P4, PT, R164.reuse, R246, PT ;  /* 0x000000f6a400720c */ /* 0x040fe40003f86270 */
[-C--:B------:R-:W-:Y:S02]  /*26680*/  ISETP.GE.AND P2, PT, R164, R244.reuse, PT ;  /* 0x000000f4a400720c */ /* 0x080fe40003f46270 */
[C---:B------:R-:W-:Y:S02]  /*26690*/  ISETP.GE.AND P5, PT, R3.reuse, R244, PT ;  /* 0x000000f40300720c */ /* 0x040fe40003fa6270 */
[-C--:B------:R-:W-:Y:S01]  /*266a0*/  ISETP.GE.OR P0, PT, R166, R245.reuse, !P0 ;  /* 0x000000f5a600720c */ /* 0x080fe20004706670 */
[C---:B------:R-:W-:Y:S01]  /*266b0*/  VIADD R166, R3.reuse, 0x9 ;  /* 0x0000000903a67836 */ /* 0x040fe20000000000 */
[-C--:B------:R-:W-:Y:S02]  /*266c0*/  ISETP.GE.OR P1, PT, R4, R245.reuse, !P1 ;  /* 0x000000f50400720c */ /* 0x080fe40004f26670 */
[C---:B------:R-:W-:Y:S02]  /*266d0*/  ISETP.GE.OR P4, PT, R164.reuse, R245, !P4 ;  /* 0x000000f5a400720c */ /* 0x040fe40006786670 */
[-C--:B------:R-:W-:Y:S02]  /*266e0*/  ISETP.GE.OR P2, PT, R164, R247.reuse, !P2 ;  /* 0x000000f7a400720c */ /* 0x080fe40005746670 */
[C---:B------:R-:W-:Y:S02]  /*266f0*/  ISETP.GE.OR P5, PT, R3.reuse, R247, !P5 ;  /* 0x000000f70300720c */ /* 0x040fe40006fa6670 */
[----:B------:R-:W-:Y:S02]  /*26700*/  IADD3 R164, R3, 0x10, RZ ;  /* 0x0000001003a47810 */ /* 0x000fe40007ffe0ff */
[----:B-1----:R-:W-:Y:S02]  /*26710*/  FSEL R190, R13, -INF , !P1 ;  /* 0xff8000000dbe7808 */ /* 0x002fe40004800000 */
[----:B------:R-:W-:Y:S02]  /*26720*/  ISETP.GE.AND P3, PT, R166, R246, PT ;  /* 0x000000f6a600720c */ /* 0x000fe40003f66270 */
[----:B------:R-:W-:Y:S02]  /*26730*/  FSEL R6, R6, -INF , !P5 ;  /* 0xff80000006067808 */ /* 0x000fe40006800000 */
[----:B------:R-:W-:Y:S02]  /*26740*/  FSEL R5, R5, -INF , !P0 ;  /* 0xff80000005057808 */ /* 0x000fe40004000000 */
[----:B------:R-:W-:Y:S02]  /*26750*/  FMNMX.FTZ R13, R167, R0, !PT ;  /* 0x00000000a70d7209 */ /* 0x000fe40007810000 */
[C---:B------:R-:W-:Y:S02]  /*26760*/  ISETP.GE.AND P5, PT, R164.reuse, R246, PT ;  /* 0x000000f6a400720c */ /* 0x040fe40003fa6270 */
[-C--:B------:R-:W-:Y:S02]  /*26770*/  ISETP.GE.AND P0, PT, R164, R244.reuse, PT ;  /* 0x000000f4a400720c */ /* 0x080fe40003f06270 */
[----:B------:R-:W-:Y:S02]  /*26780*/  FSEL R8, R8, -INF , !P4 ;  /* 0xff80000008087808 */ /* 0x000fe40006000000 */
[-C--:B------:R-:W-:Y:S02]  /*26790*/  ISETP.GE.AND P6, PT, R166, R244.reuse, PT ;  /* 0x000000f4a600720c */ /* 0x080fe40003fc6270 */
[----:B------:R-:W-:Y:S02]  /*267a0*/  ISETP.GE.AND P4, PT, R4, R244, PT ;  /* 0x000000f40400720c */ /* 0x000fe40003f86270 */
[----:B------:R-:W-:Y:S02]  /*267b0*/  ISETP.GE.OR P3, PT, R166, R245, !P3 ;  /* 0x000000f5a600720c */ /* 0x000fe40005f66670 */
[----:B------:R-:W-:Y:S02]  /*267c0*/  FMNMX.FTZ R13, R5, R13, !PT ;  /* 0x0000000d050d7209 */ /* 0x000fe40007810000 */
[C---:B------:R-:W-:Y:S02]  /*267d0*/  ISETP.GE.OR P0, PT, R164.reuse, R247, !P0 ;  /* 0x000000f7a400720c */ /* 0x040fe40004706670 */
[----:B------:R-:W-:Y:S02]  /*267e0*/  ISETP.GE.OR P5, PT, R164, R245, !P5 ;  /* 0x000000f5a400720c */ /* 0x000fe40006fa6670 */
[----:B------:R-:W-:Y:S02]  /*267f0*/  IADD3 R164, R3, 0x18, RZ ;  /* 0x0000001803a47810 */ /* 0x000fe40007ffe0ff */
[-C--:B------:R-:W-:Y:S02]  /*26800*/  ISETP.GE.OR P6, PT, R166, R247.reuse, !P6 ;  /* 0x000000f7a600720c */ /* 0x080fe400077c6670 */
[----:B------:R-:W-:Y:S02]  /*26810*/  ISETP.GE.OR P4, PT, R4, R247, !P4 ;  /* 0x000000f70400720c */ /* 0x000fe40006786670 */
[----:B------:R-:W-:Y:S02]  /*26820*/  FSEL R9, R9, -INF , !P3 ;  /* 0xff80000009097808 */ /* 0x000fe40005800000 */
[----:B------:R-:W-:Y:S02]  /*26830*/  FMNMX.FTZ R13, R8, R13, !PT ;  /* 0x0000000d080d7209 */ /* 0x000fe40007810000 */
[----:B------:R-:W-:Y:S02]  /*26840*/  IADD3 R4, R3, 0x19, RZ ;  /* 0x0000001903047810 */ /* 0x000fe40007ffe0ff */
[----:B------:R-:W-:Y:S02]  /*26850*/  FSEL R10, R10, -INF , !P2 ;  /* 0xff8000000a0a7808 */ /* 0x000fe40005000000 */
[C---:B------:R-:W-:Y:S02]  /*26860*/  ISETP.GE.AND P3, PT, R164.reuse, R246, PT ;  /* 0x000000f6a400720c */ /* 0x040fe40003f66270 */
[----:B------:R-:W-:Y:S02]  /*26870*/  ISETP.GE.AND P2, PT, R164, R244, PT ;  /* 0x000000f4a400720c */ /* 0x000fe40003f46270 */
[----:B------:R-:W-:Y:S02]  /*26880*/  FSEL R11, R11, -INF , !P6 ;  /* 0xff8000000b0b7808 */ /* 0x000fe40007000000 */
[----:B------:R-:W-:Y:S02]  /*26890*/  FSEL R191, R12, -INF , !P5 ;  /* 0xff8000000cbf7808 */ /* 0x000fe40006800000 */
[----:B------:R-:W-:Y:S02]  /*268a0*/  FMNMX.FTZ R13, R9, R13, !PT ;  /* 0x0000000d090d7209 */ /* 0x000fe40007810000 */
[C---:B------:R-:W-:Y:S02]  /*268b0*/  ISETP.GE.AND P6, PT, R4.reuse, R246, PT ;  /* 0x000000f60400720c */ /* 0x040fe40003fc6270 */
[----:B------:R-:W-:Y:S02]  /*268c0*/  ISETP.GE.AND P5, PT, R4, R244, PT ;  /* 0x000000f40400720c */ /* 0x000fe40003fa6270 */
[C---:B------:R-:W-:Y:S02]  /*268d0*/  ISETP.GE.OR P3, PT, R164.reuse, R245, !P3 ;  /* 0x000000f5a400720c */ /* 0x040fe40005f66670 */
[----:B------:R-:W-:Y:S01]  /*268e0*/  ISETP.GE.OR P2, PT, R164, R247, !P2 ;  /* 0x000000f7a400720c */ /* 0x000fe20005746670 */
[----:B------:R-:W-:Y:S01]  /*268f0*/  VIADD R164, R3, 0x20 ;  /* 0x0000002003a47836 */ /* 0x000fe20000000000 */
[----:B------:R-:W-:Y:S02]  /*26900*/  FSEL R195, R14, -INF , !P0 ;  /* 0xff8000000ec37808 */ /* 0x000fe40004000000 */
[C---:B------:R-:W-:Y:S02]  /*26910*/  ISETP.GE.OR P6, PT, R4.reuse, R245, !P6 ;  /* 0x000000f50400720c */ /* 0x040fe400077c6670 */
[----:B------:R-:W-:Y:S02]  /*26920*/  ISETP.GE.OR P5, PT, R4, R247, !P5 ;  /* 0x000000f70400720c */ /* 0x000fe40006fa6670 */
[----:B------:R-:W-:Y:S02]  /*26930*/  FMNMX.FTZ R14, R191, R13, !PT ;  /* 0x0000000dbf0e7209 */ /* 0x000fe40007810000 */
[C---:B------:R-:W-:Y:S02]  /*26940*/  IADD3 R4, R3.reuse, 0x21, RZ ;  /* 0x0000002103047810 */ /* 0x040fe40007ffe0ff */
[----:B------:R-:W-:Y:S02]  /*26950*/  FMNMX.FTZ R13, R6, R2, !PT ;  /* 0x00000002060d7209 */ /* 0x000fe40007810000 */
[----:B------:R-:W-:Y:S02]  /*26960*/  IADD3 R12, R3, 0x28, RZ ;  /* 0x00000028030c7810 */ /* 0x000fe40007ffe0ff */
[----:B------:R-:W-:Y:S02]  /*26970*/  ISETP.GE.AND P1, PT, R164, R246, PT ;  /* 0x000000f6a400720c */ /* 0x000fe40003f26270 */
[----:B------:R-:W-:Y:S02]  /*26980*/  FSEL R194, R15, -INF , !P4 ;  /* 0xff8000000fc27808 */ /* 0x000fe40006000000 */
[----:B------:R-:W-:Y:S02]  /*26990*/  FSEL R193, R16, -INF , !P3 ;  /* 0xff80000010c17808 */ /* 0x000fe40005800000 */
[----:B------:R-:W-:Y:S02]  /*269a0*/  FSEL R192, R17, -INF , !P6 ;  /* 0xff80000011c07808 */ /* 0x000fe40007000000 */
[----:B------:R-:W-:Y:S02]  /*269b0*/  FSEL R196, R18, -INF , !P2 ;  /* 0xff80000012c47808 */ /* 0x000fe40005000000 */
[----:B------:R-:W-:Y:S02]  /*269c0*/  FMNMX.FTZ R14, R190, R14, !PT ;  /* 0x0000000ebe0e7209 */ /* 0x000fe40007810000 */
[----:B------:R-:W-:Y:S02]  /*269d0*/  ISETP.GE.AND P0, PT, R164, R244, PT ;  /* 0x000000f4a400720c */ /* 0x000fe40003f06270 */
[----:B------:R-:W-:Y:S02]  /*269e0*/  FMNMX.FTZ R13, R7, R13, !PT ;  /* 0x0000000d070d7209 */ /* 0x000fe40007810000 */
[-C--:B------:R-:W-:Y:S02]  /*269f0*/  ISETP.GE.AND P4, PT, R4, R246.reuse, PT ;  /* 0x000000f60400720c */ /* 0x080fe40003f86270 */
[C---:B------:R-:W-:Y:S02]  /*26a00*/  ISETP.GE.AND P6, PT, R12.reuse, R246, PT ;  /* 0x000000f60c00720c */ /* 0x040fe40003fc6270 */
[-C--:B------:R-:W-:Y:S02]  /*26a10*/  ISETP.GE.AND P2, PT, R12, R244.reuse, PT ;  /* 0x000000f40c00720c */ /* 0x080fe40003f46270 */
[----:B------:R-:W-:Y:S02]  /*26a20*/  ISETP.GE.AND P3, PT, R4, R244, PT ;  /* 0x000000f40400720c */ /* 0x000fe40003f66270 */
[C---:B------:R-:W-:Y:S02]  /*26a30*/  ISETP.GE.OR P1, PT, R164.reuse, R245, !P1 ;  /* 0x000000f5a400720c */ /* 0x040fe40004f26670 */
[----:B------:R-:W-:Y:S02]  /*26a40*/  FMNMX.FTZ R14, R193, R14, !PT ;  /* 0x0000000ec10e7209 */ /* 0x000fe40007810000 */
[----:B------:R-:W-:Y:S02]  /*26a50*/  ISETP.GE.OR P0, PT, R164, R247, !P0 ;  /* 0x000000f7a400720c */ /* 0x000fe40004706670 */
[----:B------:R-:W-:Y:S02]  /*26a60*/  ISETP.GE.OR P4, PT, R4, R245, !P4 ;  /* 0x000000f50400720c */ /* 0x000fe40006786670 */
[----:B------:R-:W-:Y:S02]  /*26a70*/  FMNMX.FTZ R13, R10, R13, !PT ;  /* 0x0000000d0a0d7209 */ /* 0x000fe40007810000 */
[C---:B------:R-:W-:Y:S02]  /*26a80*/  ISETP.GE.OR P6, PT, R12.reuse, R245, !P6 ;  /* 0x000000f50c00720c */ /* 0x040fe400077c6670 */
[-C--:B------:R-:W-:Y:S02]  /*26a90*/  ISETP.GE.OR P2, PT, R12, R247.reuse, !P2 ;  /* 0x000000f70c00720c */ /* 0x080fe40005746670 */
[C---:B------:R-:W-:Y:S02]  /*26aa0*/  IADD3 R12, R3.reuse, 0x30, RZ ;  /* 0x00000030030c7810 */ /* 0x040fe40007ffe0ff */
[----:B------:R-:W-:Y:S02]  /*26ab0*/  ISETP.GE.OR P3, PT, R4, R247, !P3 ;  /* 0x000000f70400720c */ /* 0x000fe40005f66670 */
[----:B------:R-:W-:Y:S02]  /*26ac0*/  FSEL R16, R20, -INF , !P1 ;  /* 0xff80000014107808 */ /* 0x000fe40004800000 */
[----:B------:R-:W-:Y:S02]  /*26ad0*/  FMNMX.FTZ R14, R192, R14, !PT ;  /* 0x0000000ec00e7209 */ /* 0x000fe40007810000 */
[----:B------:R-:W-:Y:S02]  /*26ae0*/  IADD3 R4, R3, 0x29, RZ ;  /* 0x0000002903047810 */ /* 0x000fe40007ffe0ff */
[----:B------:R-:W-:Y:S02]  /*26af0*/  FSEL R17, R21, -INF , !P4 ;  /* 0xff80000015117808 */ /* 0x000fe40006000000 */
[----:B------:R-:W-:Y:S02]  /*26b00*/  FSEL R251, R22, -INF , !P0 ;  /* 0xff80000016fb7808 */ /* 0x000fe40004000000 */
[----:B------:R-:W-:Y:S02]  /*26b10*/  FMNMX.FTZ R13, R11, R13, !PT ;  /* 0x0000000d0b0d7209 */ /* 0x000fe40007810000 */
[C---:B------:R-:W-:Y:S02]  /*26b20*/  ISETP.GE.AND P4, PT, R12.reuse, R246, PT ;  /* 0x000000f60c00720c */ /* 0x040fe40003f86270 */
[----:B------:R-:W-:Y:S02]  /*26b30*/  ISETP.GE.AND P0, PT, R12, R244, PT ;  /* 0x000000f40c00720c */ /* 0x000fe40003f06270 */
[----:B------:R-:W-:Y:S02]  /*26b40*/  FSEL R197, R19, -INF , !P5 ;  /* 0xff80000013c57808 */ /* 0x000fe40006800000 */
[----:B------:R-:W-:Y:S02]  /*26b50*/  FMNMX.FTZ R14, R16, R14, !PT ;  /* 0x0000000e100e7209 */ /* 0x000fe40007810000 */
[----:B------:R-:W-:Y:S02]  /*26b60*/  ISETP.GE.AND P5, PT, R4, R246, PT ;  /* 0x000000f60400720c */ /* 0x000fe40003fa6270 */
[----:B------:R-:W-:Y:S02]  /*26b70*/  FMNMX.FTZ R13, R195, R13, !PT ;  /* 0x0000000dc30d7209 */ /* 0x000fe40007810000 */
[C---:B------:R-:W-:Y:S02]  /*26b80*/  ISETP.GE.OR P4, PT, R12.reuse, R245, !P4 ;  /* 0x000000f50c00720c */ /* 0x040fe40006786670 */
[----:B------:R-:W-:Y:S01]  /*26b90*/  ISETP.GE.OR P0, PT, R12, R247, !P0 ;  /* 0x000000f70c00720c */ /* 0x000fe20004706670 */
[----:B------:R-:W-:Y:S01]  /*26ba0*/  VIADD R12, R3, 0x31 ;  /* 0x00000031030c7836 */ /* 0x000fe20000000000 */
[----:B------:R-:W-:Y:S02]  /*26bb0*/  ISETP.GE.AND P1, PT, R4, R244, PT ;  /* 0x000000f40400720c */ /* 0x000fe40003f26270 */
[----:B------:R-:W-:Y:S02]  /*26bc0*/  FSEL R24, R24, -INF , !P6 ;  /* 0xff80000018187808 */ /* 0x000fe40007000000 */
[----:B------:R-:W-:Y:S02]  /*26bd0*/  FMNMX.FTZ R14, R17, R14, !PT ;  /* 0x0000000e110e7209 */ /* 0x000fe40007810000 */
[----:B------:R-:W-:Y:S02]  /*26be0*/  ISETP.GE.OR P5, PT, R4, R245, !P5 ;  /* 0x000000f50400720c */ /* 0x000fe40006fa6670 */
[----:B------:R-:W-:Y:S02]  /*26bf0*/  FMNMX.FTZ R13, R194, R13, !PT ;  /* 0x0000000dc20d7209 */ /* 0x000fe40007810000 */
[----:B------:R-:W-:Y:S02]  /*26c00*/  FSEL R250, R23, -INF , !P3 ;  /* 0xff80000017fa7808 */ /* 0x000fe40005800000 */
[----:B------:R-:W-:Y:S01]  /*26c10*/  ISETP.GE.OR P1, PT, R4, R247, !P1 ;  /* 0x000000f70400720c */ /* 0x000fe20004f26670 */
[----:B------:R-:W-:Y:S01]  /*26c20*/  LDSM.16.MT88.4 R20, [R218+0x10000] ;  /* 0x01000000da14783b */ /* 0x000fe20000004200 */
[----:B------:R-:W-:Y:S02]  /*26c30*/  IADD3 R4, R3, 0x38, RZ ;  /* 0x0000003803047810 */ /* 0x000fe40007ffe0ff */
[----:B------:R-:W-:Y:S02]  /*26c40*/  ISETP.GE.AND P3, PT, R12, R246, PT ;  /* 0x000000f60c00720c */ /* 0x000fe40003f66270 */
        /* <DEDUP_REMOVED lines=19> */
[-C--:B------:R-:W-:Y:S02]  /*26d80*/  ISETP.GE.AND P1, PT, R4, R244.reuse, PT ;  /* 0x000000f40400720c */ /* 0x080fe40003f26270 */
[----:B------:R-:W-:Y:S02]  /*26d90*/  FMNMX.FTZ R14, R199, R13, !PT ;  /* 0x0000000dc70e7209 */ /* 0x000fe40007810000 */
[----:B------:R-:W-:Y:S02]  /*26da0*/  ISETP.GE.AND P2, PT, R12, R244, PT ;  /* 0x000000f40c00720c */ /* 0x000fe40003f46270 */
[C---:B------:R-:W-:Y:S02]  /*26db0*/  ISETP.GE.AND P5, PT, R3.reuse, R246, PT ;  /* 0x000000f60300720c */ /* 0x040fe40003fa6270 */
[-C--:B------:R-:W-:Y:S02]  /*26dc0*/  ISETP.GE.OR P1, PT, R4, R247.reuse, !P1 ;  /* 0x000000f70400720c */ /* 0x080fe40004f26670 */
        /* <DEDUP_REMOVED lines=65> */
[--C-:B------:R-:W-:Y:S01]  /*271e0*/  FFMA.FTZ R189, R189, R165, -R177.reuse ;  /* 0x000000a5bdbd7223 */ /* 0x100fe200000108b1 */
[----:B------:R-:W-:Y:S05]  /*271f0*/  ISETP.GT.AND P0, PT, R242, R231, PT ;  /* 0x000000e7f200720c */ /* 0x000fea0003f04270 */
[----:B------:R-:W4:Y:S01]  /*27200*/  MUFU.EX2 R0, R0 ;  /* 0x0000000000007308 */ /* 0x000f220000000800 */
[----:B--2---:R-:W-:Y:S09]  /*27210*/  F2FP.F16.F32.PACK_AB R168, R185, R187 ;  /* 0x000000bbb9a8723e */ /* 0x004ff200000000ff */
[----:B------:R-:W-:Y:S01]  /*27220*/  MUFU.EX2 R184, R184 ;  /* 0x000000b800b87308 */ /* 0x000fe20000000800 */
[C---:B---3--:R-:W-:Y:S01]  /*27230*/  FMUL.FTZ R4, R2.reuse, R160 ;  /* 0x000000a002047220 */ /* 0x048fe20000410000 */
[C---:B------:R-:W-:Y:S01]  /*27240*/  FMUL.FTZ R5, R2.reuse, R161 ;  /* 0x000000a102057220 */ /* 0x040fe20000410000 */
[C---:B------:R-:W-:Y:S01]  /*27250*/  FMUL.FTZ R8, R2.reuse, R156 ;  /* 0x0000009c02087220 */ /* 0x040fe20000410000 */
[C---:B------:R-:W-:Y:S01]  /*27260*/  FMUL.FTZ R9, R2.reuse, R157 ;  /* 0x0000009d02097220 */ /* 0x040fe20000410000 */
[----:B------:R-:W-:Y:S01]  /*27270*/  MOV R160, R17 ;  /* 0x0000001100a07202 */ /* 0x000fe20000000f00 */
[----:B------:R-:W-:Y:S01]  /*27280*/  FMUL.FTZ R17, R2, R149 ;  /* 0x0000009502117220 */ /* 0x000fe20000410000 */
[----:B------:R-:W-:Y:S03]  /*27290*/  MOV R161, R24 ;  /* 0x0000001800a17202 */ /* 0x000fe60000000f00 */
[----:B------:R-:W2:Y:S01]  /*272a0*/  MUFU.EX2 R183, R183 ;  /* 0x000000b700b77308 */ /* 0x000ea20000000800 */
[C---:B----4-:R-:W-:Y:S01]  /*272b0*/  FMUL.FTZ R7, R0.reuse, R163 ;  /* 0x000000a300077220 */ /* 0x050fe20000410000 */
[C---:B------:R-:W-:Y:S01]  /*272c0*/  FMUL.FTZ R6, R0.reuse, R162 ;  /* 0x000000a200067220 */ /* 0x040fe20000410000 */
[C---:B------:R-:W-:Y:S01]  /*272d0*/  FMUL.FTZ R10, R0.reuse, R158 ;  /* 0x0000009e000a7220 */ /* 0x040fe20000410000 */
[----:B------:R-:W-:Y:S01]  /*272e0*/  FMUL.FTZ R11, R0, R159 ;  /* 0x0000009f000b7220 */ /* 0x000fe20000410000 */
[----:B------:R-:W-:Y:S02]  /*272f0*/  IMAD.MOV.U32 R162, RZ, RZ, R16 ;  /* 0x000000ffffa27224 */ /* 0x000fe400078e0010 */
[----:B------:R-:W-:Y:S01]  /*27300*/  FMUL.FTZ R16, R2, R148 ;  /* 0x0000009402107220 */ /* 0x000fe20000410000 */
[C---:B------:R-:W-:Y:S02]  /*27310*/  FMUL.FTZ R18, R0.reuse, R150 ;  /* 0x0000009600127220 */ /* 0x040fe40000410000 */
[----:B------:R-:W-:Y:S01]  /*27320*/  MUFU.EX2 R188, R188 ;  /* 0x000000bc00bc7308 */ /* 0x000fe20000000800 */
[----:B------:R-:W-:Y:S01]  /*27330*/  FMUL.FTZ R19, R0, R151 ;  /* 0x0000009700137220 */ /* 0x000fe20000410000 */
[----:B------:R-:W3:Y:S01]  /*27340*/  LDSM.16.MT88.4 R156, [R216+0x10000] ;  /* 0x01000000d89c783b */ /* 0x000ee20000004200 */
[C---:B------:R-:W-:Y:S01]  /*27350*/  FMUL.FTZ R24, R2.reuse, R140 ;  /* 0x0000008c02187220 */ /* 0x040fe20000410000 */
[----:B------:R-:W-:Y:S01]  /*27360*/  FMUL.FTZ R25, R2, R141 ;  /* 0x0000008d02197220 */ /* 0x000fe20000410000 */
[C---:B------:R-:W-:Y:S01]  /*27370*/  FMUL.FTZ R26, R0.reuse, R142 ;  /* 0x0000008e001a7220 */ /* 0x040fe20000410000 */
[----:B------:R-:W-:Y:S01]  /*27380*/  FMUL.FTZ R27, R0, R143 ;  /* 0x0000008f001b7220 */ /* 0x000fe20000410000 */
[C---:B------:R-:W-:Y:S03]  /*27390*/  FMUL.FTZ R32, R2.reuse, R132 ;  /* 0x0000008402207220 */ /* 0x040fe60000410000 */
[----:B------:R-:W4:Y:S01]  /*273a0*/  MUFU.EX2 R182, R182 ;  /* 0x000000b600b67308 */ /* 0x000f220000000800 */
[----:B--2---:R-:W-:Y:S01]  /*273b0*/  F2FP.F16.F32.PACK_AB R170, R183, R184 ;  /* 0x000000b8b7aa723e */ /* 0x004fe200000000ff */
[----:B------:R-:W2:Y:S01]  /*273c0*/  LDSM.16.MT88.4 R148, [R220+0x12000] ;  /* 0x01200000dc94783b */ /* 0x000ea20000004200 */
[----:B------:R-:W-:Y:S01]  /*273d0*/  FMUL.FTZ R33, R2, R133 ;  /* 0x0000008502217220 */ /* 0x000fe20000410000 */
[C---:B------:R-:W-:Y:S01]  /*273e0*/  FMUL.FTZ R34, R0.reuse, R134 ;  /* 0x0000008600227220 */ /* 0x040fe20000410000 */
[----:B------:R-:W-:Y:S01]  /*273f0*/  FMUL.FTZ R35, R0, R135 ;  /* 0x0000008700237220 */ /* 0x000fe20000410000 */
[C---:B------:R-:W-:Y:S01]  /*27400*/  FMUL.FTZ R36, R2.reuse, R36 ;  /* 0x0000002402247220 */ /* 0x040fe20000410000 */
[----:B------:R-:W-:Y:S03]  /*27410*/  FMUL.FTZ R37, R2, R37 ;  /* 0x0000002502257220 */ /* 0x000fe60000410000 */
[----:B------:R-:W-:Y:S01]  /*27420*/  MUFU.EX2 R167, R167 ;  /* 0x000000a700a77308 */ /* 0x000fe20000000800 */
[C---:B------:R-:W-:Y:S01]  /*27430*/  FMUL.FTZ R38, R0.reuse, R38 ;  /* 0x0000002600267220 */ /* 0x040fe20000410000 */
[----:B------:R-:W5:Y:S01]  /*27440*/  LDSM.16.MT88.4 R140, [R218+0x12000] ;  /* 0x01200000da8c783b */ /* 0x000f620000004200 */
[----:B------:R-:W-:Y:S01]  /*27450*/  FMUL.FTZ R39, R0, R39 ;  /* 0x0000002700277220 */ /* 0x000fe20000410000 */
[C---:B------:R-:W-:Y:S01]  /*27460*/  FMUL.FTZ R40, R2.reuse, R40 ;  /* 0x0000002802287220 */ /* 0x040fe20000410000 */
[----:B------:R-:W-:Y:S01]  /*27470*/  FMUL.FTZ R41, R2, R41 ;  /* 0x0000002902297220 */ /* 0x000fe20000410000 */
[C---:B------:R-:W-:Y:S01]  /*27480*/  FMUL.FTZ R42, R0.reuse, R42 ;  /* 0x0000002a002a7220 */ /* 0x040fe20000410000 */
[----:B------:R-:W-:Y:S03]  /*27490*/  FMUL.FTZ R43, R0, R43 ;  /* 0x0000002b002b7220 */ /* 0x000fe60000410000 */
[----:B------:R-:W1:Y:S01]  /*274a0*/  MUFU.EX2 R186, R186 ;  /* 0x000000ba00ba7308 */ /* 0x000e620000000800 */
[----:B----4-:R-:W-:Y:S01]  /*274b0*/  F2FP.F16.F32.PACK_AB R169, R182, R188 ;  /* 0x000000bcb6a9723e */ /* 0x010fe200000000ff */
[----:B------:R-:W4:Y:S01]  /*274c0*/  LDSM.16.MT88.4 R132, [R217+0x12000] ;  /* 0x01200000d984783b */ /* 0x000f220000004200 */
        /* <DEDUP_REMOVED lines=14> */
[----:B-1----:R-:W-:Y:S01]  /*275b0*/  F2FP.F16.F32.PACK_AB R171, R186, R167 ;  /* 0x000000a7baab723e */ /* 0x002fe200000000ff */
        /* <DEDUP_REMOVED lines=26> */
[----:B------:R-:W-:Y:S01]  /*27760*/  MUFU.EX2 R194, R194 ;  /* 0x000000c200c27308 */ /* 0x000fe20000000800 */
[C---:B------:R-:W-:Y:S01]  /*27770*/  FMUL.FTZ R21, R2.reuse, R145 ;  /* 0x0000009102157220 */ /* 0x040fe20000410000 */
[----:B------:R-:W-:Y:S01]  /*27780*/  FMUL.FTZ R20, R2, R144 ;  /* 0x0000009002147220 */ /* 0x000fe20000410000 */
[C---:B------:R-:W-:Y:S03]  /*27790*/  FMUL.FTZ R22, R0.reuse, R146 ;  /* 0x0000009200167220 */ /* 0x040fe60000410000 */
[----:B------:R-:W-:Y:S01]  /*277a0*/  FMUL.FTZ R23, R0, R147 ;  /* 0x0000009300177220 */ /* 0x000fe20000410000 */
[--C-:B------:R-:W-:Y:S01]  /*277b0*/  FFMA.FTZ R144, R193, R165, -R177.reuse ;  /* 0x000000a5c1907223 */ /* 0x100fe200000108b1 */
[C---:B------:R-:W-:Y:S01]  /*277c0*/  FMUL.FTZ R72, R2.reuse, R72 ;  /* 0x0000004802487220 */ /* 0x040fe20000410000 */
[----:B------:R-:W-:Y:S01]  /*277d0*/  FMUL.FTZ R73, R2, R73 ;  /* 0x0000004902497220 */ /* 0x000fe20000410000 */
[C---:B------:R-:W-:Y:S03]  /*277e0*/  FMUL.FTZ R74, R0.reuse, R74 ;  /* 0x0000004a004a7220 */ /* 0x040fe60000410000 */
[C---:B------:R-:W-:Y:S01]  /*277f0*/  HMMA.16816.F32 R20, R168.reuse, R28, R20 ;  /* 0x0000001ca814723c */ /* 0x040fe20000001814 */
[----:B------:R-:W-:Y:S02]  /*27800*/  MUFU.EX2 R196, R196 ;  /* 0x000000c400c47308 */ /* 0x000fe40000000800 */
[----:B------:R-:W-:Y:S01]  /*27810*/  FMUL.FTZ R75, R0, R75 ;  /* 0x0000004b004b7220 */ /* 0x000fe20000410000 */
[C---:B------:R-:W-:Y:S01]  /*27820*/  FMUL.FTZ R76, R2.reuse, R76 ;  /* 0x0000004c024c7220 */ /* 0x040fe20000410000 */
[C---:B------:R-:W-:Y:S01]  /*27830*/  FMUL.FTZ R77, R2.reuse, R77 ;  /* 0x0000004d024d7220 */ /* 0x040fe20000410000 */
[C---:B------:R-:W-:Y:S05]  /*27840*/  HMMA.16816.F32 R24, R168.reuse, R30, R24 ;  /* 0x0000001ea818723c */ /* 0x040fea0000001818 */
[----:B------:R-:W-:Y:S01]  /*27850*/  MUFU.EX2 R197, R197 ;  /* 0x000000c500c57308 */ /* 0x000fe20000000800 */
[C---:B------:R-:W-:Y:S01]  /*27860*/  FMUL.FTZ R28, R2.reuse, R136 ;  /* 0x00000088021c7220 */ /* 0x040fe20000410000 */
[----:B------:R-:W-:Y:S01]  /*27870*/  FMUL.FTZ R29, R2, R137 ;  /* 0x00000089021d7220 */ /* 0x000fe20000410000 */
[C---:B------:R-:W-:Y:S03]  /*27880*/  FMUL.FTZ R30, R0.reuse, R138 ;  /* 0x0000008a001e7220 */ /* 0x040fe60000410000 */
[C---:B------:R-:W-:Y:S02]  /*27890*/  FMUL.FTZ R31, R0.reuse, R139 ;  /* 0x0000008b001f7220 */ /* 0x040fe40000410000 */
[----:B------:R-:W1:Y:S01]  /*278a0*/  LDSM.16.MT88.4 R136, [R216+0x12000] ;  /* 0x01200000d888783b */ /* 0x000e620000004200 */
        /* <DEDUP_REMOVED lines=10> */
[----:B------:R-:W-:Y:S04]  /*27950*/  LDSM.16.MT88.4 R156, [R220+0x12800] ;  /* 0x01280000dc9c783b */ /* 0x000fe80000004200 */
[----:B------:R-:W-:Y:S01]  /*27960*/  MUFU.EX2 R251, R251 ;  /* 0x000000fb00fb7308 */ /* 0x000fe20000000800 */
[----:B------:R-:W-:Y:S01]  /*27970*/  FMUL.FTZ R85, R2, R85 ;  /* 0x0000005502557220 */ /* 0x000fe20000410000 */
[C---:B--2---:R-:W-:Y:S04]  /*27980*/  HMMA.16816.F32 R36, R168.reuse, R148, R36 ;  /* 0x00000094a824723c */ /* 0x044fe80000001824 */
[C---:B------:R-:W-:Y:S02]  /*27990*/  FMUL.FTZ R86, R0.reuse, R86 ;  /* 0x0000005600567220 */ /* 0x040fe40000410000 */
[C---:B------:R-:W-:Y:S01]  /*279a0*/  HMMA.16816.F32 R40, R168.reuse, R150, R40 ;  /* 0x00000096a828723c */ /* 0x040fe20000001828 */
[----:B------:R-:W-:Y:S01]  /*279b0*/  LDSM.16.MT88.4 R148, [R218+0x10800] ;  /* 0x01080000da94783b */ /* 0x000fe20000004200 */
[----:B------:R-:W-:Y:S03]  /*279c0*/  MUFU.EX2 R250, R250 ;  /* 0x000000fa00fa7308 */ /* 0x000fe60000000800 */
[----:B------:R-:W-:Y:S01]  /*279d0*/  FMUL.FTZ R87, R0, R87 ;  /* 0x0000005700577220 */ /* 0x000fe20000410000 */
[C---:B-----5:R-:W-:Y:S06]  /*279e0*/  HMMA.16816.F32 R44, R168.reuse, R140, R44 ;  /* 0x0000008ca82c723c */ /* 0x060fec000000182c */
[----:B------:R-:W-:Y:S01]  /*279f0*/  MUFU.EX2 R199, R199 ;  /* 0x000000c700c77308 */ /* 0x000fe20000000800 */
[C---:B------:R-:W-:Y:S01]  /*27a00*/  FMUL.FTZ R88, R2.reuse, R88 ;  /* 0x0000005802587220 */ /* 0x040fe20000410000 */
[C---:B------:R-:W-:Y:S01]  /*27a10*/  HMMA.16816.F32 R48, R168.reuse, R142, R48 ;  /* 0x0000008ea830723c */ /* 0x040fe20000001830 */
[----:B------:R-:W2:Y:S02]  /*27a20*/  LDSM.16.MT88.4 R140, [R220+0x14000] ;  /* 0x01400000dc8c783b */ /* 0x000ea40000004200 */
[----:B------:R-:W-:Y:S03]  /*27a30*/  FMUL.FTZ R89, R2, R89 ;  /* 0x0000005902597220 */ /* 0x000fe60000410000 */
[C---:B----4-:R-:W-:Y:S02]  /*27a40*/  HMMA.16816.F32 R52, R168.reuse, R132, R52 ;  /* 0x00000084a834723c */ /* 0x050fe40000001834 */
[----:B------:R-:W-:Y:S03]  /*27a50*/  MUFU.EX2 R198, R198 ;  /* 0x000000c600c67308 */ /* 0x000fe60000000800 */
[C---:B------:R-:W-:Y:S01]  /*27a60*/  FMUL.FTZ R90, R0.reuse, R90 ;  /* 0x0000005a005a7220 */ /* 0x040fe20000410000 */
[C---:B------:R-:W-:Y:S01]  /*27a70*/  HMMA.16816.F32 R56, R168.reuse, R134, R56 ;  /* 0x00000086a838723c */ /* 0x040fe20000001838 */
[----:B------:R-:W3:Y:S05]  /*27a80*/  LDSM.16.MT88.4 R132, [R218+0x14000] ;  /* 0x01400000da84783b */ /* 0x000eea0000004200 */
[----:B------:R-:W-:Y:S01]  /*27a90*/  MUFU.EX2 R189, R189 ;  /* 0x000000bd00bd7308 */ /* 0x000fe20000000800 */
[----:B------:R-:W-:Y:S01]  /*27aa0*/  FMUL.FTZ R91, R0, R91 ;  /* 0x0000005b005b7220 */ /* 0x000fe20000410000 */
[C---:B-1----:R-:W-:Y:S03]  /*27ab0*/  HMMA.16816.F32 R60, R168.reuse, R136, R60 ;  /* 0x00000088a83c723c */ /* 0x042fe6000000183c */
[C---:B------:R-:W-:Y:S03]  /*27ac0*/  FMUL.FTZ R92, R2.reuse, R92 ;  /* 0x0000005c025c7220 */ /* 0x040fe60000410000 */
[C---:B------:R-:W-:Y:S01]  /*27ad0*/  HMMA.16816.F32 R64, R168.reuse, R138, R64 ;  /* 0x0000008aa840723c */ /* 0x040fe20000001840 */
[----:B------:R-:W1:Y:S04]  /*27ae0*/  LDSM.16.MT88.4 R136, [R217+0x14000] ;  /* 0x01400000d988783b */ /* 0x000e680000004200 */
        /* <DEDUP_REMOVED lines=21> */
[----:B------:R-:W-:Y:S01]  /*27c40*/  FFMA.FTZ R193, R192, R165, -R177 ;  /* 0x000000a5c0c17223 */ /* 0x000fe200000108b1 */
[C---:B-1----:R-:W-:Y:S01]  /*27c50*/  HMMA.16816.F32 R84, R168.reuse, R136, R84 ;  /* 0x00000088a854723c */ /* 0x042fe20000001854 */
[----:B------:R1:W-:Y:S04]  /*27c60*/  MUFU.EX2 R192, R144 ;  /* 0x0000009000c07308 */ /* 0x0003e80000000800 */
[C---:B------:R-:W-:Y:S01]  /*27c70*/  FMUL.FTZ R108, R2.reuse, R108 ;  /* 0x0000006c026c7220 */ /* 0x040fe20000410000 */
[C---:B------:R-:W-:Y:S01]  /*27c80*/  HMMA.16816.F32 R88, R168.reuse, R138, R88 ;  /* 0x0000008aa858723c */ /* 0x040fe20000001858 */
[----:B------:R-:W4:Y:S04]  /*27c90*/  LDSM.16.MT88.4 R136, [R218+0x16000] ;  /* 0x01600000da88783b */ /* 0x000f280000004200 */
[----:B------:R-:W5:Y:S01]  /*27ca0*/  MUFU.EX2 R193, R193 ;  /* 0x000000c100c17308 */ /* 0x000f620000000800 */
[----:B------:R-:W-:Y:S01]  /*27cb0*/  FMUL.FTZ R109, R2, R109 ;  /* 0x0000006d026d7220 */ /* 0x000fe20000410000 */
[C---:B------:R-:W-:Y:S01]  /*27cc0*/  FMUL.FTZ R110, R0.reuse, R110 ;  /* 0x0000006e006e7220 */ /* 0x040fe20000410000 */
[----:B------:R-:W-:Y:S03]  /*27cd0*/  FMUL.FTZ R111, R0, R111 ;  /* 0x0000006f006f7220 */ /* 0x000fe60000410000 */
[C---:B------:R-:W-:Y:S01]  /*27ce0*/  FMUL.FTZ R112, R2.reuse, R112 ;  /* 0x0000007002707220 */ /* 0x040fe20000410000 */
[----:B------:R-:W-:Y:S01]  /*27cf0*/  FMUL.FTZ R113, R2, R113 ;  /* 0x0000007102717220 */ /* 0x000fe20000410000 */
[----:B-1----:R-:W-:Y:S01]  /*27d00*/  LDSM.16.MT88.4 R144, [R220+0x10800] ;  /* 0x01080000dc90783b */ /* 0x002fe20000004200 */
        /* <DEDUP_REMOVED lines=14> */
[----:B------:R-:W2:Y:S04]  /*27df0*/  LDSM.16.MT88.4 R132, [R216+0x16000] ;  /* 0x01600000d884783b */ /* 0x000ea80000004200 */
[----:B------:R-:W-:Y:S01]  /*27e00*/  FMUL.FTZ R123, R0, R123 ;  /* 0x0000007b007b7220 */ /* 0x000fe20000410000 */
[C---:B----4-:R-:W-:Y:S05]  /*27e10*/  HMMA.16816.F32 R108, R168.reuse, R136, R108 ;  /* 0x00000088a86c723c */ /* 0x050fea000000186c */
[----:B------:R-:W-:Y:S01]  /*27e20*/  FMUL.FTZ R124, R2, R124 ;  /* 0x0000007c027c7220 */ /* 0x000fe20000410000 */
[C---:B------:R-:W-:Y:S05]  /*27e30*/  HMMA.16816.F32 R112, R168.reuse, R138, R112 ;  /* 0x0000008aa870723c */ /* 0x040fea0000001870 */
[----:B------:R-:W-:Y:S01]  /*27e40*/  F2FP.F16.F32.PACK_AB R136, R190, R191 ;  /* 0x000000bfbe88723e */ /* 0x000fe200000000ff */
[----:B------:R-:W-:Y:S01]  /*27e50*/  FMUL.FTZ R125, R2, R125 ;  /* 0x0000007d027d7220 */ /* 0x000fe20000410000 */
[----:B-----5:R-:W-:Y:S01]  /*27e60*/  F2FP.F16.F32.PACK_AB R138, R193, R192 ;  /* 0x000000c0c18a723e */ /* 0x020fe200000000ff */
[----:B------:R-:W-:Y:S03]  /*27e70*/  FMUL.FTZ R126, R0, R126 ;  /* 0x0000007e007e7220 */ /* 0x000fe60000410000 */
[----:B------:R-:W-:Y:S01]  /*27e80*/  F2FP.F16.F32.PACK_AB R137, R194, R195 ;  /* 0x000000c3c289723e */ /* 0x000fe200000000ff */
[----:B------:R-:W-:Y:S01]  /*27e90*/  FMUL.FTZ R127, R0, R127 ;  /* 0x0000007f007f7220 */ /* 0x000fe20000410000 */
[----:B------:R-:W-:Y:S01]  /*27ea0*/  F2FP.F16.F32.PACK_AB R139, R197, R196 ;  /* 0x000000c4c58b723e */ /* 0x000fe200000000ff */
[C---:B------:R-:W-:Y:S01]  /*27eb0*/  FMUL.FTZ R128, R2.reuse, R128 ;  /* 0x0000008002807220 */ /* 0x040fe20000410000 */
[----:B------:R-:W-:Y:S01]  /*27ec0*/  FMUL.FTZ R129, R2, R129 ;  /* 0x0000008102817220 */ /* 0x000fe20000410000 */
[C---:B------:R-:W-:Y:S01]  /*27ed0*/  FMUL.FTZ R130, R0.reuse, R130 ;  /* 0x0000008200827220 */ /* 0x040fe20000410000 */
[C---:B-1----:R-:W-:Y:S03]  /*27ee0*/  HMMA.16816.F32 R116, R168.reuse, R140, R116 ;  /* 0x0000008ca874723c */ /* 0x042fe60000001874 */
[----:B------:R-:W-:Y:S01]  /*27ef0*/  FMUL.FTZ R131, R0, R131 ;  /* 0x0000008300837220 */ /* 0x000fe20000410000 */
[----:B------:R-:W-:Y:S01]  /*27f00*/  FFMA.FTZ R187, R2, R249, R187 ;  /* 0x000000f902bb7223 */ /* 0x000fe200000100bb */
[----:B------:R-:W-:Y:S01]  /*27f10*/  MOV R2, R3 ;  /* 0x0000000300027202 */ /* 0x000fe20000000f00 */
[C---:B------:R-:W-:Y:S01]  /*27f20*/  HMMA.16816.F32 R120, R168.reuse, R142, R120 ;  /* 0x0000008ea878723c */ /* 0x040fe20000001878 */
[----:B------:R-:W1:Y:S04]  /*27f30*/  LDSM.16.MT88.4 R140, [R216+0x10800] ;  /* 0x01080000d88c783b */ /* 0x000e680000004200 */
[----:B------:R-:W-:Y:S01]  /*27f40*/  FFMA.FTZ R188, R0, R248, R188 ;  /* 0x000000f800bc7223 */ /* 0x000fe200000100bc */
[C---:B--2---:R-:W-:Y:S05]  /*27f50*/  HMMA.16816.F32 R124, R168.reuse, R132, R124 ;  /* 0x00000084a87c723c */ /* 0x044fea000000187c */
        /* <DEDUP_REMOVED lines=10> */
[----:B------:R-:W-:Y:S01]  /*28000*/  MOV R170, R160 ;  /* 0x000000a000aa7202 */ /* 0x000fe20000000f00 */
[C---:B------:R-:W-:Y:S01]  /*28010*/  HMMA.16816.F32 R16, R136.reuse, R150, R16 ;  /* 0x000000968810723c */ /* 0x040fe20000001810 */
[----:B------:R-:W4:Y:S04]  /*28020*/  LDSM.16.MT88.4 R148, [R216+0x12800] ;  /* 0x01280000d894783b */ /* 0x000f280000004200 */
[----:B------:R-:W-:Y:S01]  /*28030*/  MOV R0, R164 ;  /* 0x000000a400007202 */ /* 0x000fe20000000f00 */
[C---:B------:R-:W-:Y:S03]  /*28040*/  HMMA.16816.F32 R20, R136.reuse, R152, R20 ;  /* 0x000000988814723c */ /* 0x040fe60000001814 */
[----:B------:R-:W-:Y:S02]  /*28050*/  LDSM.16.MT88.4 R160, [R218+0x14800] ;  /* 0x01480000daa0783b */ /* 0x000fe40000004200 */
        /* <DEDUP_REMOVED lines=21> */
[-C--:B------:R-:W-:Y:S01]  /*281b0*/  FFMA.FTZ R144, R169, R165.reuse, -R177 ;  /* 0x000000a5a9907223 */ /* 0x080fe200000108b1 */
[C---:B----4-:R-:W-:Y:S05]  /*281c0*/  HMMA.16816.F32 R60, R136.reuse, R148, R60 ;  /* 0x00000094883c723c */ /* 0x050fea000000183c */
[----:B------:R-:W-:Y:S01]  /*281d0*/  FADD.FTZ R187, R192, R187 ;  /* 0x000000bbc0bb7221 */ /* 0x000fe20000010000 */
[C---:B------:R-:W-:Y:S05]  /*281e0*/  HMMA.16816.F32 R64, R136.reuse, R150, R64 ;  /* 0x000000968840723c */ /* 0x040fea0000001840 */
[-C--:B------:R-:W-:Y:S01]  /*281f0*/  FFMA.FTZ R148, R170, R165.reuse, -R177 ;  /* 0x000000a5aa947223 */ /* 0x080fe200000108b1 */
[C---:B-----5:R-:W-:Y:S05]  /*28200*/  HMMA.16816.F32 R68, R136.reuse, R152, R68 ;  /* 0x000000988844723c */ /* 0x060fea0000001844 */
        /* <DEDUP_REMOVED lines=8> */
[----:B------:R4:W-:Y:S01]  /*28290*/  MUFU.EX2 R160, R148 ;  /* 0x0000009400a07308 */ /* 0x0009e20000000800 */
[----:B------:R-:W-:Y:S01]  /*282a0*/  FADD.FTZ R188, R251, R188 ;  /* 0x000000bcfbbc7221 */ /* 0x000fe20000010000 */
[C---:B-1----:R-:W-:Y:S04]  /*282b0*/  HMMA.16816.F32 R84, R136.reuse, R140, R84 ;  /* 0x0000008c8854723c */ /* 0x042fe80000001854 */
[----:B------:R-:W-:Y:S02]  /*282c0*/  FADD.FTZ R188, R250, R188 ;  /* 0x000000bcfabc7221 */ /* 0x000fe40000010000 */
[C---:B------:R-:W-:Y:S01]  /*282d0*/  HMMA.16816.F32 R88, R136.reuse, R142, R88 ;  /* 0x0000008e8858723c */ /* 0x040fe20000001858 */
[----:B---3--:R-:W1:Y:S04]  /*282e0*/  LDSM.16.MT88.4 R144, [R218+0x16800] ;  /* 0x01680000da90783b */ /* 0x008e680000004200 */
[-CC-:B------:R-:W-:Y:S01]  /*282f0*/  FFMA.FTZ R140, R171, R165.reuse, -R177.reuse ;  /* 0x000000a5ab8c7223 */ /* 0x180fe200000108b1 */
[C---:B------:R-:W-:Y:S03]  /*28300*/  HMMA.16816.F32 R92, R136.reuse, R156, R92 ;  /* 0x0000009c885c723c */ /* 0x040fe6000000185c */
[----:B----4-:R-:W3:Y:S01]  /*28310*/  LDSM.16.MT88.4 R148, [R217+0x16800] ;  /* 0x01680000d994783b */ /* 0x010ee20000004200 */
[----:B------:R-:W4:Y:S01]  /*28320*/  MUFU.EX2 R162, R140 ;  /* 0x0000008c00a27308 */ /* 0x000f220000000800 */
[----:B------:R-:W-:Y:S01]  /*28330*/  FFMA.FTZ R177, R176, R165, -R177 ;  /* 0x000000a5b0b17223 */ /* 0x000fe200000108b1 */
[C---:B------:R-:W-:Y:S05]  /*28340*/  HMMA.16816.F32 R96, R136.reuse, R158, R96 ;  /* 0x0000009e8860723c */ /* 0x040fea0000001860 */
[----:B------:R-:W-:Y:S01]  /*28350*/  LDSM.16.MT88.4 R156, [R218+0x11000] ;  /* 0x01100000da9c783b */ /* 0x000fe20000004200 */
[C---:B--2---:R-:W-:Y:S02]  /*28360*/  HMMA.16816.F32 R100, R136.reuse, R132, R100 ;  /* 0x000000848864723c */ /* 0x044fe40000001864 */
[----:B------:R-:W-:Y:S03]  /*28370*/  MUFU.EX2 R165, R172 ;  /* 0x000000ac00a57308 */ /* 0x000fe60000000800 */
[----:B------:R-:W-:Y:S01]  /*28380*/  FADD.FTZ R188, R199, R188 ;  /* 0x000000bcc7bc7221 */ /* 0x000fe20000010000 */
[C---:B------:R-:W-:Y:S01]  /*28390*/  HMMA.16816.F32 R104, R136.reuse, R134, R104 ;  /* 0x000000868868723c */ /* 0x040fe20000001868 */
[----:B------:R-:W-:Y:S04]  /*283a0*/  LDSM.16.MT88.4 R168, [R216+0x11000] ;  /* 0x01100000d8a8783b */ /* 0x000fe80000004200 */
[----:B----4-:R-:W-:Y:S01]  /*283b0*/  MOV R132, R162 ;  /* 0x000000a200847202 */ /* 0x010fe20000000f00 */
[----:B------:R-:W-:Y:S01]  /*283c0*/  IMAD.MOV.U32 R133, RZ, RZ, R161 ;  /* 0x000000ffff857224 */ /* 0x000fe200078e00a1 */
[----:B------:R-:W-:Y:S01]  /*283d0*/  MOV R135, R160 ;  /* 0x000000a000877202 */ /* 0x000fe20000000f00 */
[C---:B------:R-:W-:Y:S01]  /*283e0*/  FADD.FTZ R188, R198.reuse, R188 ;  /* 0x000000bcc6bc7221 */ /* 0x040fe20000010000 */
[----:B------:R-:W2:Y:S01]  /*283f0*/  LDSM.16.MT88.4 R140, [R220+0x11000] ;  /* 0x01100000dc8c783b */ /* 0x000ea20000004200 */
[C---:B-1----:R-:W-:Y:S07]  /*28400*/  HMMA.16816.F32 R108, R136.reuse, R144, R108 ;  /* 0x00000090886c723c */ /* 0x042fee000000186c */
[----:B------:R-:W1:Y:S01]  /*28410*/  LDSM.16.MT88.4 R160, [R217+0x11000] ;  /* 0x01100000d9a0783b */ /* 0x000e620000004200 */
[C---:B------:R-:W-:Y:S07]  /*28420*/  HMMA.16816.F32 R112, R136.reuse, R146, R112 ;  /* 0x000000928870723c */ /* 0x040fee0000001870 */
[----:B------:R-:W4:Y:S01]  /*28430*/  LDSM.16.MT88.4 R144, [R220+0x13000] ;  /* 0x01300000dc90783b */ /* 0x000f220000004200 */
[C---:B---3--:R-:W-:Y:S06]  /*28440*/  HMMA.16816.F32 R116, R136.reuse, R148, R116 ;  /* 0x000000948874723c */ /* 0x048fec0000001874 */
[C---:B------:R-:W-:Y:S05]  /*28450*/  HMMA.16816.F32 R120, R136.reuse, R150, R120 ;  /* 0x000000968878723c */ /* 0x040fea0000001878 */
[----:B------:R-:W-:Y:S01]  /*28460*/  MOV R149, R135 ;  /* 0x0000008700957202 */ /* 0x000fe20000000f00 */
[C---:B------:R-:W-:Y:S05]  /*28470*/  HMMA.16816.F32 R124, R136.reuse, R152, R124 ;  /* 0x00000098887c723c */ /* 0x040fea000000187c */
[----:B------:R-:W-:Y:S01]  /*28480*/  F2FP.F16.F32.PACK_AB R135, R198, R199 ;  /* 0x000000c7c687723e */ /* 0x000fe200000000ff */
[----:B------:R-:W-:Y:S01]  /*28490*/  HMMA.16816.F32 R128, R136, R154, R128 ;  /* 0x0000009a8880723c */ /* 0x000fe20000001880 */
[----:B------:R-:W3:Y:S04]  /*284a0*/  LDSM.16.MT88.4 R136, [R218+0x13000] ;  /* 0x01300000da88783b */ /* 0x000ee80000004200 */
[----:B------:R-:W-:Y:S02]  /*284b0*/  MOV R152, R132 ;  /* 0x0000008400987202 */ /* 0x000fe40000000f00 */
[----:B------:R-:W-:Y:S04]  /*284c0*/  MOV R153, R133 ;  /* 0x0000008500997202 */ /* 0x000fe80000000f00 */
[----:B------:R-:W-:Y:S02]  /*284d0*/  F2FP.F16.F32.PACK_AB R132, R149, R153 ;  /* 0x000000999584723e */ /* 0x000fe400000000ff */
[-C--:B------:R-:W-:Y:S02]  /*284e0*/  F2FP.F16.F32.PACK_AB R134, R252, R152.reuse ;  /* 0x00000098fc86723e */ /* 0x080fe400000000ff */
[----:B------:R-:W-:Y:S07]  /*284f0*/  F2FP.F16.F32.PACK_AB R133, R250, R251 ;  /* 0x000000fbfa85723e */ /* 0x000fee00000000ff */
[C---:B--2---:R-:W-:Y:S06]  /*28500*/  HMMA.16816.F32 R4, R132.reuse, R140, R4 ;  /* 0x0000008c8404723c */ /* 0x044fec0000001804 */
[C---:B------:R-:W-:Y:S01]  /*28510*/  HMMA.16816.F32 R8, R132.reuse, R142, R8 ;  /* 0x0000008e8408723c */ /* 0x040fe20000001808 */
[----:B------:R-:W2:Y:S05]  /*28520*/  LDSM.16.MT88.4 R140, [R217+0x13000] ;  /* 0x01300000d98c783b */ /* 0x000eaa0000004200 */
[C---:B------:R-:W-:Y:S06]  /*28530*/  HMMA.16816.F32 R12, R132.reuse, R156, R12 ;  /* 0x0000009c840c723c */ /* 0x040fec000000180c */
[C---:B------:R-:W-:Y:S05]  /*28540*/  HMMA.16816.F32 R16, R132.reuse, R158, R16 ;  /* 0x0000009e8410723c */ /* 0x040fea0000001810 */
[----:B------:R-:W-:Y:S01]  /*28550*/  IMAD.MOV.U32 R157, RZ, RZ, R149 ;  /* 0x000000ffff9d7224 */ /* 0x000fe200078e0095 */
[C---:B-1----:R-:W-:Y:S01]  /*28560*/  HMMA.16816.F32 R20, R132.reuse, R160, R20 ;  /* 0x000000a08414723c */ /* 0x042fe20000001814 */
[----:B------:R-:W1:Y:S05]  /*28570*/  LDSM.16.MT88.4 R148, [R216+0x13000] ;  /* 0x01300000d894783b */ /* 0x000e6a0000004200 */
[C---:B------:R-:W-:Y:S05]  /*28580*/  HMMA.16816.F32 R24, R132.reuse, R162, R24 ;  /* 0x000000a28418723c */ /* 0x040fea0000001818 */
[----:B------:R-:W-:Y:S01]  /*28590*/  MOV R160, R152 ;  /* 0x0000009800a07202 */ /* 0x000fe20000000f00 */
[C---:B------:R-:W-:Y:S01]  /*285a0*/  HMMA.16816.F32 R28, R132.reuse, R168, R28 ;  /* 0x000000a8841c723c */ /* 0x040fe2000000181c */
[----:B------:R-:W-:Y:S04]  /*285b0*/  MUFU.EX2 R168, R179 ;  /* 0x000000b300a87308 */ /* 0x000fe80000000800 */
[----:B------:R-:W-:Y:S01]  /*285c0*/  MOV R161, R153 ;  /* 0x0000009900a17202 */ /* 0x000fe20000000f00 */
[C---:B------:R-:W-:Y:S01]  /*285d0*/  HMMA.16816.F32 R32, R132.reuse, R170, R32 ;  /* 0x000000aa8420723c */ /* 0x040fe20000001820 */
[----:B------:R-:W5:Y:S04]  /*285e0*/  LDSM.16.MT88.4 R152, [R220+0x15000] ;  /* 0x01500000dc98783b */ /* 0x000f680000004200 */
[----:B------:R-:W-:Y:S01]  /*285f0*/  MOV R169, R157 ;  /* 0x0000009d00a97202 */ /* 0x000fe20000000f00 */
[C---:B----4-:R-:W-:Y:S03]  /*28600*/  HMMA.16816.F32 R36, R132.reuse, R144, R36 ;  /* 0x000000908424723c */ /* 0x050fe60000001824 */
[----:B------:R-:W4:Y:S02]  /*28610*/  LDSM.16.MT88.4 R156, [R218+0x15000] ;  /* 0x01500000da9c783b */ /* 0x000f240000004200 */
[----:B------:R-:W-:Y:S01]  /*28620*/  MOV R171, R160 ;  /* 0x000000a000ab7202 */ /* 0x000fe20000000f00 */
[C---:B------:R-:W-:Y:S05]  /*28630*/  HMMA.16816.F32 R40, R132.reuse, R146, R40 ;  /* 0x000000928428723c */ /* 0x040fea0000001828 */
[----:B------:R-:W-:Y:S01]  /*28640*/  LDSM.16.MT88.4 R144, [R216+0x15000] ;  /* 0x01500000d890783b */ /* 0x000fe20000004200 */
[C---:B---3--:R-:W-:Y:S05]  /*28650*/  HMMA.16816.F32 R44, R132.reuse, R136, R44 ;  /* 0x00000088842c723c */ /* 0x048fea000000182c */
[----:B------:R-:W-:Y:S01]  /*28660*/  IMAD.MOV.U32 R170, RZ, RZ, R161 ;  /* 0x000000ffffaa7224 */ /* 0x000fe200078e00a1 */
[C---:B------:R-:W-:Y:S01]  /*28670*/  HMMA.16816.F32 R48, R132.reuse, R138, R48 ;  /* 0x0000008a8430723c */ /* 0x040fe20000001830 */
[----:B------:R-:W3:Y:S05]  /*28680*/  LDSM.16.MT88.4 R160, [R217+0x15000] ;  /* 0x01500000d9a0783b */ /* 0x000eea0000004200 */
[C---:B--2---:R-:W-:Y:S03]  /*28690*/  HMMA.16816.F32 R52, R132.reuse, R140, R52 ;  /* 0x0000008c8434723c */ /* 0x044fe60000001834 */
[----:B------:R-:W2:Y:S03]  /*286a0*/  LDSM.16.MT88.4 R136, [R220+0x17000] ;  /* 0x01700000dc88783b */ /* 0x000ea60000004200 */
[C---:B------:R-:W-:Y:S05]  /*286b0*/  HMMA.16816.F32 R56, R132.reuse, R142, R56 ;  /* 0x0000008e8438723c */ /* 0x040fea0000001838 */
[----:B------:R-:W2:Y:S01]  /*286c0*/  LDSM.16.MT88.4 R140, [R218+0x17000] ;  /* 0x01700000da8c783b */ /* 0x000ea20000004200 */
[C---:B-1----:R-:W-:Y:S06]  /*286d0*/  HMMA.16816.F32 R60, R132.reuse, R148, R60 ;  /* 0x00000094843c723c */ /* 0x042fec000000183c */
[C---:B------:R-:W-:Y:S01]  /*286e0*/  HMMA.16816.F32 R64, R132.reuse, R150, R64 ;  /* 0x000000968440723c */ /* 0x040fe20000001840 */
[----:B------:R-:W1:Y:S05]  /*286f0*/  LDSM.16.MT88.4 R148, [R217+0x17000] ;  /* 0x01700000d994783b */ /* 0x000e6a0000004200 */
[C---:B-----5:R-:W-:Y:S01]  /*28700*/  HMMA.16816.F32 R68, R132.reuse, R152, R68 ;  /* 0x000000988444723c */ /* 0x060fe20000001844 */
[----:B------:R-:W5:Y:S05]  /*28710*/  MUFU.EX2 R152, R178 ;  /* 0x000000b200987308 */ /* 0x000f6a0000000800 */
[C---:B------:R-:W-:Y:S06]  /*28720*/  HMMA.16816.F32 R72, R132.reuse, R154, R72 ;  /* 0x0000009a8448723c */ /* 0x040fec0000001848 */
[C---:B----4-:R-:W-:Y:S06]  /*28730*/  HMMA.16816.F32 R76, R132.reuse, R156, R76 ;  /* 0x0000009c844c723c */ /* 0x050fec000000184c */
[C---:B------:R-:W-:Y:S01]  /*28740*/  HMMA.16816.F32 R80, R132.reuse, R158, R80 ;  /* 0x0000009e8450723c */ /* 0x040fe20000001850 */
[----:B------:R-:W-:Y:S05]  /*28750*/  LDSM.16.MT88.4 R156, [R220+0x11800] ;  /* 0x01180000dc9c783b */ /* 0x000fea0000004200 */
[C---:B---3--:R-:W-:Y:S01]  /*28760*/  HMMA.16816.F32 R84, R132.reuse, R160, R84 ;  /* 0x000000a08454723c */ /* 0x048fe20000001854 */
[----:B------:R-:W-:Y:S05]  /*28770*/  MUFU.EX2 R160, R175 ;  /* 0x000000af00a07308 */ /* 0x000fea0000000800 */
[C---:B------:R-:W-:Y:S05]  /*28780*/  HMMA.16816.F32 R88, R132.reuse, R162, R88 ;  /* 0x000000a28458723c */ /* 0x040fea0000001858 */
[----:B------:R-:W-:Y:S01]  /*28790*/  MUFU.EX2 R162, R174 ;  /* 0x000000ae00a27308 */ /* 0x000fe20000000800 */
[----:B------:R-:W-:Y:S01]  /*287a0*/  MOV R161, R171 ;  /* 0x000000ab00a17202 */ /* 0x000fe20000000f00 */
[C---:B------:R-:W-:Y:S08]  /*287b0*/  HMMA.16816.F32 R92, R132.reuse, R144, R92 ;  /* 0x00000090845c723c */ /* 0x040ff0000000185c */
[----:B------:R-:W3:Y:S01]  /*287c0*/  MUFU.EX2 R144, R173 ;  /* 0x000000ad00907308 */ /* 0x000ee20000000800 */
[C---:B------:R-:W-:Y:S03]  /*287d0*/  HMMA.16816.F32 R96, R132.reuse, R146, R96 ;  /* 0x000000928460723c */ /* 0x040fe60000001860 */
[----:B-----5:R-:W-:Y:S03]  /*287e0*/  MOV R145, R152 ;  /* 0x0000009800917202 */ /* 0x020fe60000000f00 */
[C---:B--2---:R-:W-:Y:S01]  /*287f0*/  HMMA.16816.F32 R100, R132.reuse, R136, R100 ;  /* 0x000000888464723c */ /* 0x044fe20000001864 */
[----:B------:R-:W2:Y:S04]  /*28800*/  LDSM.16.MT88.4 R152, [R216+0x17000] ;  /* 0x01700000d898783b */ /* 0x000ea80000004200 */
[----:B------:R-:W-:Y:S01]  /*28810*/  MOV R163, R168 ;  /* 0x000000a800a37202 */ /* 0x000fe20000000f00 */
[C---:B------:R-:W-:Y:S01]  /*28820*/  HMMA.16816.F32 R104, R132.reuse, R138, R104 ;  /* 0x0000008a8468723c */ /* 0x040fe20000001868 */
[----:B------:R-:W4:Y:S02]  /*28830*/  MUFU.EX2 R168, R177 ;  /* 0x000000b100a87308 */ /* 0x000f240000000800 */
[----:B------:R-:W5:Y:S02]  /*28840*/  LDSM.16.MT88.4 R136, [R218+0x11800] ;  /* 0x01180000da88783b */ /* 0x000f640000004200 */
[----:B---3--:R-:W-:Y:S01]  /*28850*/  F2FP.F16.F32.PACK_AB R171, R165, R144 ;  /* 0x00000090a5ab723e */ /* 0x008fe200000000ff */
[C---:B------:R-:W-:Y:S05]  /*28860*/  HMMA.16816.F32 R108, R132.reuse, R140, R108 ;  /* 0x0000008c846c723c */ /* 0x040fea000000186c */
[----:B------:R-:W-:Y:S01]  /*28870*/  LDSM.16.MT88.4 R172, [R216+0x11800] ;  /* 0x01180000d8ac783b */ /* 0x000fe20000004200 */
[C---:B------:R-:W-:Y:S05]  /*28880*/  HMMA.16816.F32 R112, R132.reuse, R142, R112 ;  /* 0x0000008e8470723c */ /* 0x040fea0000001870 */
[----:B------:R-:W-:Y:S01]  /*28890*/  MOV R147, R170 ;  /* 0x000000aa00937202 */ /* 0x000fe20000000f00 */
[C---:B-1----:R-:W-:Y:S01]  /*288a0*/  HMMA.16816.F32 R116, R132.reuse, R148, R116 ;  /* 0x000000948474723c */ /* 0x042fe20000001874 */
[----:B------:R-:W1:Y:S04]  /*288b0*/  LDSM.16.MT88.4 R140, [R217+0x11800] ;  /* 0x01180000d98c783b */ /* 0x000e680000004200 */
[----:B----4-:R-:W-:Y:S01]  /*288c0*/  MOV R166, R168 ;  /* 0x000000a800a67202 */ /* 0x010fe20000000f00 */
[C---:B------:R-:W-:Y:S03]  /*288d0*/  HMMA.16816.F32 R120, R132.reuse, R150, R120 ;  /* 0x000000968478723c */ /* 0x040fe60000001878 */
[----:B------:R-:W3:Y:S02]  /*288e0*/  LDSM.16.MT88.4 R176, [R220+0x13800] ;  /* 0x01380000dcb0783b */ /* 0x000ee40000004200 */
[----:B------:R-:W-:Y:S01]  /*288f0*/  F2FP.F16.F32.PACK_AB R168, R163, R189 ;  /* 0x000000bda3a8723e */ /* 0x000fe200000000ff */
[----:B------:R-:W-:Y:S01]  /*28900*/  IMAD.MOV.U32 R146, RZ, RZ, R169 ;  /* 0x000000ffff927224 */ /* 0x000fe200078e00a9 */
[----:B------:R-:W-:Y:S01]  /*28910*/  F2FP.F16.F32.PACK_AB R170, R166, R145 ;  /* 0x00000091a6aa723e */ /* 0x000fe200000000ff */
[C---:B--2---:R-:W-:Y:S03]  /*28920*/  HMMA.16816.F32 R124, R132.reuse, R152, R124 ;  /* 0x00000098847c723c */ /* 0x044fe6000000187c */
[----:B------:R-:W-:Y:S03]  /*28930*/  F2FP.F16.F32.PACK_AB R169, R162, R160 ;  /* 0x000000a0a2a9723e */ /* 0x000fe600000000ff */
[----:B------:R-:W-:Y:S07]  /*28940*/  HMMA.16816.F32 R128, R132, R154, R128 ;  /* 0x0000009a8480723c */ /* 0x000fee0000001880 */
[----:B------:R-:W-:Y:S04]  /*28950*/  MOV R132, R162 ;  /* 0x000000a200847202 */ /* 0x000fe80000000f00 */
[----:B------:R-:W-:Y:S02]  /*28960*/  MOV R133, R163 ;  /* 0x000000a300857202 */ /* 0x000fe40000000f00 */
[----:B------:R-:W-:Y:S02]  /*28970*/  MOV R134, R160 ;  /* 0x000000a000867202 */ /* 0x000fe40000000f00 */
[----:B------:R-:W-:Y:S02]  /*28980*/  MOV R135, R161 ;  /* 0x000000a100877202 */ /* 0x000fe40000000f00 */
[C---:B------:R-:W-:Y:S01]  /*28990*/  HMMA.16816.F32 R160, R168.reuse, R156, R4 ;  /* 0x0000009ca8a0723c */ /* 0x040fe20000001804 */
[----:B------:R-:W2:Y:S05]  /*289a0*/  LDSM.16.MT88.4 R4, [R218+0x13800] ;  /* 0x01380000da04783b */ /* 0x000eaa0000004200 */
[C---:B------:R-:W-:Y:S03]  /*289b0*/  HMMA.16816.F32 R156, R168.reuse, R158, R8 ;  /* 0x0000009ea89c723c */ /* 0x040fe60000001808 */
[----:B------:R-:W4:Y:S03]  /*289c0*/  LDSM.16.MT88.4 R8, [R217+0x13800] ;  /* 0x01380000d908783b */ /* 0x000f260000004200 */
[C---:B-----5:R-:W-:Y:S05]  /*289d0*/  HMMA.16816.F32 R152, R168.reuse, R136, R12 ;  /* 0x00000088a898723c */ /* 0x060fea000000180c */
[----:B------:R-:W5:Y:S01]  /*289e0*/  LDSM.16.MT88.4 R12, [R216+0x13800] ;  /* 0x01380000d80c783b */ /* 0x000f620000004200 */
[C---:B------:R-:W-:Y:S05]  /*289f0*/  HMMA.16816.F32 R148, R168.reuse, R138, R16 ;  /* 0x0000008aa894723c */ /* 0x040fea0000001810 */
[----:B------:R-:W-:Y:S01]  /*28a00*/  IMAD.MOV.U32 R136, RZ, RZ, R146 ;  /* 0x000000ffff887224 */ /* 0x000fe200078e0092 */
[----:B------:R-:W-:Y:S02]  /*28a10*/  MOV R137, R147 ;  /* 0x0000009300897202 */ /* 0x000fe40000000f00 */
[----:B------:R-:W-:Y:S03]  /*28a20*/  MOV R18, R144 ;  /* 0x0000009000127202 */ /* 0x000fe60000000f00 */
[----:B------:R-:W-:Y:S02]  /*28a30*/  MOV R19, R145 ;  /* 0x0000009100137202 */ /* 0x000fe40000000f00 */
[C---:B-1----:R-:W-:Y:S06]  /*28a40*/  HMMA.16816.F32 R144, R168.reuse, R140, R20 ;  /* 0x0000008ca890723c */ /* 0x042fec0000001814 */
[C---:B------:R-:W-:Y:S01]  /*28a50*/  HMMA.16816.F32 R140, R168.reuse, R142, R24 ;  /* 0x0000008ea88c723c */ /* 0x040fe20000001818 */
[----:B------:R-:W-:Y:S04]  /*28a60*/  LDSM.16.MT88.4 R24, [R217+0x15800] ;  /* 0x01580000d918783b */ /* 0x000fe80000004200 */
[----:B------:R-:W-:Y:S01]  /*28a70*/  IMAD.MOV.U32 R22, RZ, RZ, R136 ;  /* 0x000000ffff167224 */ /* 0x000fe200078e0088 */
[----:B------:R-:W-:Y:S02]  /*28a80*/  MOV R23, R137 ;  /* 0x0000008900177202 */ /* 0x000fe40000000f00 */
[C---:B------:R-:W-:Y:S03]  /*28a90*/  HMMA.16816.F32 R136, R168.reuse, R172, R28 ;  /* 0x000000aca888723c */ /* 0x040fe6000000181c */
[----:B------:R-:W-:Y:S02]  /*28aa0*/  MOV R20, R18 ;  /* 0x0000001200147202 */ /* 0x000fe40000000f00 */
[----:B------:R-:W-:Y:S02]  /*28ab0*/  MOV R21, R19 ;  /* 0x0000001300157202 */ /* 0x000fe40000000f00 */
[----:B------:R-:W-:Y:S01]  /*28ac0*/  MOV R29, R132 ;  /* 0x00000084001d7202 */ /* 0x000fe20000000f00 */
[----:B------:R-:W-:Y:S01]  /*28ad0*/  IMAD.MOV.U32 R173, RZ, RZ, R134 ;  /* 0x000000ffffad7224 */ /* 0x000fe200078e0086 */
[----:B------:R-:W1:Y:S02]  /*28ae0*/  LDSM.16.MT88.4 R16, [R220+0x15800] ;  /* 0x01580000dc10783b */ /* 0x000e640000004200 */
[----:B------:R-:W-:Y:S01]  /*28af0*/  MOV R28, R133 ;  /* 0x00000085001c7202 */ /* 0x000fe20000000f00 */
[----:B------:R-:W-:Y:S01]  /*28b00*/  FADD.FTZ R188, R173, R188 ;  /* 0x000000bcadbc7221 */ /* 0x000fe20000010000 */
[----:B------:R-:W-:Y:S02]  /*28b10*/  MOV R172, R135 ;  /* 0x0000008700ac7202 */ /* 0x000fe40000000f00 */
[C---:B------:R-:W-:Y:S03]  /*28b20*/  HMMA.16816.F32 R132, R168.reuse, R174, R32 ;  /* 0x000000aea884723c */ /* 0x040fe60000001820 */
[----:B------:R-:W-:Y:S01]  /*28b30*/  MOV R31, R20 ;  /* 0x00000014001f7202 */ /* 0x000fe20000000f00 */
[----:B------:R-:W-:Y:S01]  /*28b40*/  FADD.FTZ R188, R29, R188 ;  /* 0x000000bc1dbc7221 */ /* 0x000fe20000010000 */
[----:B------:R-:W-:Y:S01]  /*28b50*/  MOV R30, R21 ;  /* 0x00000015001e7202 */ /* 0x000fe20000000f00 */
[C---:B---3--:R-:W-:Y:S05]  /*28b60*/  HMMA.16816.F32 R36, R168.reuse, R176, R36 ;  /* 0x000000b0a824723c */ /* 0x048fea0000001824 */
[----:B------:R-:W-:Y:S01]  /*28b70*/  MOV R35, R22 ;  /* 0x0000001600237202 */ /* 0x000fe20000000f00 */
[C---:B------:R-:W-:Y:S05]  /*28b80*/  HMMA.16816.F32 R40, R168.reuse, R178, R40 ;  /* 0x000000b2a828723c */ /* 0x040fea0000001828 */
[----:B------:R-:W-:Y:S01]  /*28b90*/  MOV R34, R23 ;  /* 0x0000001700227202 */ /* 0x000fe20000000f00 */
[C---:B--2---:R-:W-:Y:S01]  /*28ba0*/  HMMA.16816.F32 R44, R168.reuse, R4, R44 ;  /* 0x00000004a82c723c */ /* 0x044fe2000000182c */
[----:B------:R-:W2:Y:S04]  /*28bb0*/  LDSM.16.MT88.4 R20, [R218+0x15800] ;  /* 0x01580000da14783b */ /* 0x000ea80000004200 */
[----:B------:R-:W-:Y:S01]  /*28bc0*/  FADD.FTZ R187, R34, R187 ;  /* 0x000000bb22bb7221 */ /* 0x000fe20000010000 */
[C---:B------:R-:W-:Y:S03]  /*28bd0*/  HMMA.16816.F32 R48, R168.reuse, R6, R48 ;  /* 0x00000006a830723c */ /* 0x040fe60000001830 */
[----:B------:R-:W3:Y:S02]  /*28be0*/  LDSM.16.MT88.4 R4, [R216+0x15800] ;  /* 0x01580000d804783b */ /* 0x000ee40000004200 */
        /* <DEDUP_REMOVED lines=8> */
[C---:B------:R-:W-:Y:S01]  /*28c70*/  HMMA.16816.F32 R64, R168.reuse, R14, R64 ;  /* 0x0000000ea840723c */ /* 0x040fe20000001840 */
[----:B------:R-:W5:Y:S04]  /*28c80*/  LDSM.16.MT88.4 R12, [R218+0x17800] ;  /* 0x01780000da0c783b */ /* 0x000f680000004200 */
        /* <DEDUP_REMOVED lines=26> */
.L_x_3598:
[----:B------:R-:W1:Y:S01]  /*28e30*/  S2R R10, SR_TID.X ;  /* 0x00000000000a7919 */ /* 0x000e620000002100 */
[----:B------:R-:W2:Y:S08]  /*28e40*/  LDC.64 R6, c[0x0][0x208] ;  /* 0x00008200ff067b82 */ /* 0x000eb00000000a00 */
[----:B------:R-:W3:Y:S01]  /*28e50*/  LDC.64 R8, c[0x0][0x198] ;  /* 0x00006600ff087b82 */ /* 0x000ee20000000a00 */
[----:B--2---:R-:W-:-:S02]  /*28e60*/  R2UR UR4, R6 ;  /* 0x00000000060472ca */ /* 0x004fc400000e0000 */
[----:B------:R-:W-:Y:S02]  /*28e70*/  R2UR UR5, R7 ;  /* 0x00000000070572ca */ /* 0x000fe400000e0000 */
[----:B-1----:R-:W-:-:S04]  /*28e80*/  SHF.R.S32.HI R5, RZ, 0x1f, R10 ;  /* 0x0000001fff057819 */ /* 0x002fc8000001140a */
[----:B------:R-:W-:-:S04]  /*28e90*/  LEA.HI R2, R5, R10, RZ, 0x5 ;  /* 0x0000000a05027211 */ /* 0x000fc800078f28ff */
[----:B------:R-:W-:-:S03]  /*28ea0*/  LOP3.LUT R2, R2, 0xffffffe0, RZ, 0xc0, !PT ;  /* 0xffffffe002027812 */ /* 0x000fc600078ec0ff */
[----:B---3--:R1:W5:Y:S01]  /*28eb0*/  LD.E R4, desc[UR4][R8.64+0xd8] ;  /* 0x0000d80408047980 */ /* 0x008362000c101900 */
[----:B------:R-:W-:Y:S01]  /*28ec0*/  UMOV UR4, 0xffffffff ;  /* 0xffffffff00047882 */ /* 0x000fe20000000000 */
[----:B------:R-:W-:Y:S01]  /*28ed0*/  LEA.HI R5, R5, R10, RZ, 0x4 ;  /* 0x0000000a05057211 */ /* 0x000fe200078f20ff */
[----:B------:R-:W-:-:S05]  /*28ee0*/  IMAD.IADD R2, R10, 0x1, -R2 ;  /* 0x000000010a027824 */ /* 0x000fca00078e0a02 */
[----:B------:R-:W-:-:S04]  /*28ef0*/  SHF.R.S32.HI R0, RZ, 0x1f, R2 ;  /* 0x0000001fff007819 */ /* 0x000fc80000011402 */
[----:B------:R-:W-:Y:S02]  /*28f00*/  LEA.HI R2, R0, R2, RZ, 0x2 ;  /* 0x0000000200027211 */ /* 0x000fe400078f10ff */
[----:B------:R-:W-:Y:S02]  /*28f10*/  SHF.R.S32.HI R0, RZ, 0x4, R5 ;  /* 0x00000004ff007819 */ /* 0x000fe40000011405 */
[----:B------:R-:W-:Y:S01]  /*28f20*/  SHF.R.S32.HI R2, RZ, 0x2, R2 ;  /* 0x00000002ff027819 */ /* 0x000fe20000011402 */
[----:B------:R-:W-:Y:S06]  /*28f30*/  BRA.DIV UR4, `(.L_x_3608) ;  /* 0x0000002204747947 */ /* 0x000fec000b800000 */
[----:B------:R-:W2:Y:S04]  /*28f40*/  SHFL.BFLY PT, R10, R249, 0x2, 0x1f ;  /* 0x0c401f00f90a7f89 */ /* 0x000ea800000e0000 */
[----:B------:R-:W3:Y:S01]  /*28f50*/  SHFL.BFLY PT, R5, R248, 0x2, 0x1f ;  /* 0x0c401f00f8057f89 */ /* 0x000ee200000e0000 */
[----:B--2---:R-:W-:Y:S01]  /*28f60*/  FADD.FTZ R249, R10, R249 ;  /* 0x000000f90af97221 */ /* 0x004fe20000010000 */
[----:B---3--:R-:W-:-:S04]  /*28f70*/  FADD.FTZ R248, R5, R248 ;  /* 0x000000f805f87221 */ /* 0x008fc80000010000 */
[----:B------:R-:W2:Y:S04]  /*28f80*/  SHFL.BFLY PT, R13, R249, 0x1, 0x1f ;  /* 0x0c201f00f90d7f89 */ /* 0x000ea800000e0000 */
[----:B------:R3:W4:Y:S01]  /*28f90*/  SHFL.BFLY PT, R5, R248, 0x1, 0x1f ;  /* 0x0c201f00f8057f89 */ /* 0x00072200000e0000 */
[----:B--2---:R-:W-:-:S07]  /*28fa0*/  FADD.FTZ R10, R249, R13 ;  /* 0x0000000df90a7221 */ /* 0x004fce0000010000 */
.L_x_3629:
[----:B------:R-:W2:Y:S01]  /*28fb0*/  S2R R13, SR_TID.X ;  /* 0x00000000000d7919 */ /* 0x000ea20000002100 */
[----:B----4-:R-:W-:Y:S01]  /*28fc0*/  FADD.FTZ R5, R248, R5 ;  /* 0x00000005f8057221 */ /* 0x010fe20000010000 */
[----:B------:R-:W-:Y:S01]  /*28fd0*/  FSETP.NE.FTZ.AND P4, PT, R10, RZ, PT ;  /* 0x000000ff0a00720b */ /* 0x000fe20003f95000 */
[----:B------:R-:W4:Y:S01]  /*28fe0*/  S2UR UR4, SR_CgaCtaId ;  /* 0x00000000000479c3 */ /* 0x000f220000008800 */
        /* <DEDUP_REMOVED lines=8> */
[----:B------:R-:W1:Y:S01]  /*29070*/  @P4 MUFU.RCP R12, R10 ;  /* 0x0000000a000c4308 */ /* 0x000e620000001000 */
[----:B------:R-:W-:-:S07]  /*29080*/  R2UR UR11, R7 ;  /* 0x00000000070b72ca */ /* 0x000fce00000e0000 */
[----:B------:R-:W3:Y:S01]  /*29090*/  @P3 MUFU.RCP R11, R5 ;  /* 0x00000005000b3308 */ /* 0x000ee20000001000 */
[----:B----4-:R-:W-:Y:S01]  /*290a0*/  ULEA UR4, UR4, UR5, 0x18 ;  /* 0x0000000504047291 */ /* 0x010fe2000f8ec03f */
[----:B--2---:R-:W-:Y:S01]  /*290b0*/  SHF.R.S32.HI R14, RZ, 0x1f, R13 ;  /* 0x0000001fff0e7819 */ /* 0x004fe2000001140d */
[C---:B-1----:R-:W-:Y:S01]  /*290c0*/  FMUL.FTZ R160, R12.reuse, R160 ;  /* 0x000000a00ca07220 */ /* 0x042fe20000410000 */
        /* <DEDUP_REMOVED lines=82> */
[C---:B---3--:R-:W-:Y:S01]  /*295f0*/  FMUL.FTZ R163, R11.reuse, R163 ;  /* 0x000000a30ba37220 */ /* 0x048fe20000410000 */
        /* <DEDUP_REMOVED lines=73> */
[----:B------:R-:W-:Y:S02]  /*29a90*/  IADD3 R12, R12, R17, RZ ;  /* 0x000000110c0c7210 */ /* 0x000fe40007ffe0ff */
        /* <DEDUP_REMOVED lines=65> */
[----:B-1----:R-:W4:Y:S04]  /*29eb0*/  LD.E.64 R18, desc[UR12][R8.64+0xb0] ;  /* 0x0000b00c08127980 */ /* 0x002f28000c101b00 */
[----:B------:R-:W4:Y:S01]  /*29ec0*/  LD.E R17, desc[UR10][R8.64+0x60] ;  /* 0x0000600a08117980 */ /* 0x000f22000c101900 */
[----:B------:R1:W3:Y:S08]  /*29ed0*/  @P4 MUFU.LG2 R24, R10 ;  /* 0x0000000a00184308 */ /* 0x0002f00000000c00 */
[----:B------:R-:W3:Y:S01]  /*29ee0*/  @P3 MUFU.LG2 R23, R5 ;  /* 0x0000000500173308 */ /* 0x000ee20000000c00 */
[----:B--2---:R-:W-:Y:S01]  /*29ef0*/  MOV R12, 0xff800000 ;  /* 0xff800000000c7802 */ /* 0x004fe20000000f00 */
[----:B------:R2:W5:Y:S01]  /*29f00*/  LD.E.64 R144, desc[UR10][R8.64+0x78] ;  /* 0x0000780a08907980 */ /* 0x000562000c101b00 */
[----:B-1----:R-:W-:-:S02]  /*29f10*/  LEA.HI R10, R14, R13, RZ, 0x4 ;  /* 0x0000000d0e0a7211 */ /* 0x002fc400078f20ff */
[----:B------:R-:W-:Y:S02]  /*29f20*/  SHF.R.S32.HI R14, RZ, 0x1f, R15 ;  /* 0x0000001fff0e7819 */ /* 0x000fe4000001140f */
[----:B------:R-:W-:Y:S02]  /*29f30*/  LOP3.LUT R10, R10, 0xfffffff0, RZ, 0xc0, !PT ;  /* 0xfffffff00a0a7812 */ /* 0x000fe400078ec0ff */
[----:B------:R-:W-:Y:S01]  /*29f40*/  LEA.HI R14, R14, R15, RZ, 0x2 ;  /* 0x0000000f0e0e7211 */ /* 0x000fe200078f10ff */
[----:B---3--:R-:W-:Y:S01]  /*29f50*/  @P4 FMUL.FTZ R24, R24, 0.69314718246459960938 ;  /* 0x3f31721818184820 */ /* 0x008fe20000410000 */
[----:B------:R-:W-:Y:S01]  /*29f60*/  @P3 FMUL.FTZ R23, R23, 0.69314718246459960938 ;  /* 0x3f31721817173820 */ /* 0x000fe20000410000 */
[----:B------:R-:W-:Y:S02]  /*29f70*/  IADD3 R5, -R10, R13, RZ ;  /* 0x0000000d0a057210 */ /* 0x000fe40007ffe1ff */
[----:B------:R-:W-:Y:S01]  /*29f80*/  LOP3.LUT R14, R14, 0xffffffc, RZ, 0xc0, !PT ;  /* 0x0ffffffc0e0e7812 */ /* 0x000fe200078ec0ff */
[C---:B-----5:R-:W-:Y:S01]  /*29f90*/  @P3 FFMA.FTZ R12, R4.reuse, R3, R23 ;  /* 0x00000003040c3223 */ /* 0x060fe20000010017 */
[----:B------:R-:W-:Y:S01]  /*29fa0*/  MOV R11, 0xff800000 ;  /* 0xff800000000b7802 */ /* 0x000fe20000000f00 */
[----:B------:R-:W-:Y:S01]  /*29fb0*/  @P4 FFMA.FTZ R11, R4, R164, R24 ;  /* 0x000000a4040b4223 */ /* 0x000fe20000010018 */
[----:B------:R-:W-:Y:S01]  /*29fc0*/  SHF.L.U32 R20, R0, 0x6, RZ ;  /* 0x0000000600147819 */ /* 0x000fe200000006ff */
[----:B------:R2:W5:Y:S01]  /*29fd0*/  LD.E R10, desc[UR12][R8.64+0xcc] ;  /* 0x0000cc0c080a7980 */ /* 0x000562000c101900 */
[----:B------:R-:W-:-:S02]  /*29fe0*/  LEA.HI R22, R5, R5, RZ, 0x1 ;  /* 0x0000000505167211 */ /* 0x000fc400078f08ff */
[----:B------:R-:W-:Y:S02]  /*29ff0*/  IADD3 R4, R15, -R14, RZ ;  /* 0x8000000e0f047210 */ /* 0x000fe40007ffe0ff */
[----:B------:R2:W5:Y:S01]  /*2a000*/  LD.E.64 R14, desc[UR10][R8.64+0xa8] ;  /* 0x0000a80a080e7980 */ /* 0x000562000c101b00 */
[----:B------:R-:W-:Y:S02]  /*2a010*/  LOP3.LUT R20, R20, 0x1c0, RZ, 0xc0, !PT ;  /* 0x000001c014147812 */ /* 0x000fe400078ec0ff */
[C---:B------:R-:W-:Y:S02]  /*2a020*/  SHF.L.U32 R21, R22.reuse, 0x2, RZ ;  /* 0x0000000216157819 */ /* 0x040fe400000006ff */
[----:B------:R-:W-:Y:S02]  /*2a030*/  LOP3.LUT R22, R22, 0xffffffe, RZ, 0xc0, !PT ;  /* 0x0ffffffe16167812 */ /* 0x000fe400078ec0ff */
[----:B------:R-:W-:Y:S02]  /*2a040*/  LOP3.LUT R21, R20, 0x38, R21, 0xf8, !PT ;  /* 0x0000003814157812 */ /* 0x000fe400078ef815 */
[----:B------:R-:W-:-:S02]  /*2a050*/  SHF.R.U32.HI R20, RZ, 0x3, R20 ;  /* 0x00000003ff147819 */ /* 0x000fc40000011614 */
[----:B------:R-:W-:Y:S02]  /*2a060*/  IADD3 R22, R5, -R22, RZ ;  /* 0x8000001605167210 */ /* 0x000fe40007ffe0ff */
[----:B------:R-:W-:Y:S02]  /*2a070*/  LOP3.LUT R20, R21, R20, RZ, 0x3c, !PT ;  /* 0x0000001415147212 */ /* 0x000fe400078e3cff */
[----:B------:R-:W-:Y:S02]  /*2a080*/  LOP3.LUT R16, R16, 0xffffffe0, RZ, 0xc0, !PT ;  /* 0xffffffe010107812 */ /* 0x000fe400078ec0ff */
[----:B------:R-:W-:Y:S02]  /*2a090*/  LEA R3, R22, R20, 0x2 ;  /* 0x0000001416037211 */ /* 0x000fe400078e10ff */
[----:B------:R-:W-:Y:S02]  /*2a0a0*/  IADD3 R16, -R16, R13, RZ ;  /* 0x0000000d10107210 */ /* 0x000fe40007ffe1ff */
[----:B------:R-:W-:-:S02]  /*2a0b0*/  SHF.L.U32 R13, R235, 0x6, RZ ;  /* 0x00000006eb0d7819 */ /* 0x000fc400000006ff */
[----:B------:R-:W-:Y:S01]  /*2a0c0*/  LEA R3, R3, UR4, 0x2 ;  /* 0x0000000403037c11 */ /* 0x000fe2000f8e10ff */
[----:B------:R-:W-:Y:S01]  /*2a0d0*/  BAR.SYNC.DEFER_BLOCKING 0x0 ;  /* 0x0000000000007b1d */ /* 0x000fe20000010000 */
[----:B------:R-:W-:-:S05]  /*2a0e0*/  LOP3.LUT P0, RZ, R16, 0x3, RZ, 0xc0, !PT ;  /* 0x0000000310ff7812 */ /* 0x000fca000780c0ff */
[----:B------:R2:W1:Y:S04]  /*2a0f0*/  LDS.128 R140, [R3] ;  /* 0x00000000038c7984 */ /* 0x0004680000000c00 */
[----:B------:R2:W3:Y:S04]  /*2a100*/  LDS.128 R136, [R3+0x800] ;  /* 0x0008000003887984 */ /* 0x0004e80000000c00 */
        /* <DEDUP_REMOVED lines=31> */
[----:B----4-:R-:W-:-:S04]  /*2a300*/  IMAD R18, R18, UR8, R238 ;  /* 0x0000000812127c24 */ /* 0x010fc8000f8e02ee */
[----:B------:R-:W-:-:S04]  /*2a310*/  IMAD R17, R18, R17, R237 ;  /* 0x0000001112117224 */ /* 0x000fc800078e02ed */
[----:B------:R-:W-:Y:S02]  /*2a320*/  IMAD R13, R19, R17, R13 ;  /* 0x00000011130d7224 */ /* 0x000fe400078e020d */
[----:B------:R2:W4:Y:S01]  /*2a330*/  LDS.128 R16, [R3+0xf800] ;  /* 0x00f8000003107984 */ /* 0x0005220000000c00 */
[----:B-1-3--:R-:W-:Y:S05]  /*2a340*/  @P0 BRA `(.L_x_3610) ;  /* 0x00000000003c0947 */ /* 0x00afea0003800000 */
[----:B------:R-:W-:Y:S02]  /*2a350*/  IMAD R2, R235, -0x40, R236 ;  /* 0xffffffc0eb027824 */ /* 0x000fe400078e02ec */
[----:B--2---:R-:W-:-:S03]  /*2a360*/  VIADD R3, R4, 0x8 ;  /* 0x0000000804037836 */ /* 0x004fc60000000000 */
        /* <DEDUP_REMOVED lines=13> */
.L_x_3610:
[----:B------:R-:W-:Y:S05]  /*2a440*/  BSYNC B0 ;  /* 0x0000000000007941 */ /* 0x000fea0003800000 */
.L_x_3609:
[----:B-1---5:R-:W-:Y:S01]  /*2a450*/  IMAD.SHL.U32 R14, R5, 0x4, RZ ;  /* 0x00000004050e7824 */ /* 0x022fe200078e00ff */
[----:B------:R-:W-:Y:S02]  /*2a460*/  R2UR UR4, R6 ;  /* 0x00000000060472ca */ /* 0x000fe400000e0000 */
[----:B------:R-:W-:Y:S02]  /*2a470*/  R2UR UR5, R7 ;  /* 0x00000000070572ca */ /* 0x000fe400000e0000 */
[--C-:B------:R-:W-:Y:S01]  /*2a480*/  SHF.R.S32.HI R15, RZ, 0x1f, R14.reuse ;  /* 0x0000001fff0f7819 */ /* 0x100fe2000001140e */
[----:B------:R-:W-:Y:S02]  /*2a490*/  IMAD R10, R13, R10, RZ ;  /* 0x0000000a0d0a7224 */ /* 0x000fe400078e02ff */
[----:B------:R-:W-:-:S04]  /*2a4a0*/  IMAD.WIDE R12, R0, 0x100, R14 ;  /* 0x00000100000c7825 */ /* 0x000fc800078e020e */
[----:B------:R-:W-:Y:S02]  /*2a4b0*/  IMAD R235, R235, -0x40, R236 ;  /* 0xffffffc0ebeb7824 */ /* 0x000fe400078e02ec */
[----:B------:R-:W-:Y:S01]  /*2a4c0*/  VIADD R4, R0, 0x8 ;  /* 0x0000000800047836 */ /* 0x000fe20000000000 */
[----:B------:R-:W-:Y:S01]  /*2a4d0*/  IADD3 R5, P3, R12, R10, RZ ;  /* 0x0000000a0c057210 */ /* 0x000fe20007f7e0ff */
[C---:B------:R-:W-:Y:S01]  /*2a4e0*/  VIADD R2, R0.reuse, 0x18 ;  /* 0x0000001800027836 */ /* 0x040fe20000000000 */
[----:B--2---:R1:W5:Y:S01]  /*2a4f0*/  LD.E R8, desc[UR4][R8.64+0xc0] ;  /* 0x0000c00408087980 */ /* 0x004362000c101900 */
[----:B------:R-:W-:Y:S01]  /*2a500*/  VIADD R3, R0, 0x10 ;  /* 0x0000001000037836 */ /* 0x000fe20000000000 */
[----:B------:R-:W-:Y:S01]  /*2a510*/  ISETP.GE.AND P0, PT, R4, R235, PT ;  /* 0x000000eb0400720c */ /* 0x000fe20003f06270 */
[----:B------:R-:W-:Y:S01]  /*2a520*/  BSSY B0, `(.L_x_3611) ;  /* 0x0000025000007945 */ /* 0x000fe20003800000 */
[----:B------:R-:W-:Y:S02]  /*2a530*/  LEA.HI.X.SX32 R4, R10, R13, 0x1, P3 ;  /* 0x0000000d0a047211 */ /* 0x000fe400018f0eff */
[----:B------:R-:W-:-:S02]  /*2a540*/  LEA R10, P4, R5, R144, 0x2 ;  /* 0x00000090050a7211 */ /* 0x000fc400078810ff */
[----:B------:R-:W-:Y:S01]  /*2a550*/  ISETP.GE.AND P2, PT, R2, R235, PT ;  /* 0x000000eb0200720c */ /* 0x000fe20003f46270 */
[C---:B------:R-:W-:Y:S01]  /*2a560*/  VIADD R2, R0.reuse, 0x20 ;  /* 0x0000002000027836 */ /* 0x040fe20000000000 */
[----:B------:R-:W-:Y:S02]  /*2a570*/  LEA.HI.X R11, R5, R145, R4, 0x2, P4 ;  /* 0x00000091050b7211 */ /* 0x000fe400020f1404 */
[-C--:B------:R-:W-:Y:S02]  /*2a580*/  ISETP.GE.AND P4, PT, R0, R235.reuse, PT ;  /* 0x000000eb0000720c */ /* 0x080fe40003f86270 */
[-C--:B------:R-:W-:Y:S01]  /*2a590*/  ISETP.GE.AND P3, PT, R2, R235.reuse, PT ;  /* 0x000000eb0200720c */ /* 0x080fe20003f66270 */
[C---:B------:R-:W-:Y:S01]  /*2a5a0*/  VIADD R2, R0.reuse, 0x30 ;  /* 0x0000003000027836 */ /* 0x040fe20000000000 */
[-C--:B------:R-:W-:Y:S01]  /*2a5b0*/  ISETP.GE.AND P1, PT, R3, R235.reuse, PT ;  /* 0x000000eb0300720c */ /* 0x080fe20003f26270 */
[C---:B------:R-:W-:Y:S02]  /*2a5c0*/  VIADD R3, R0.reuse, 0x28 ;  /* 0x0000002800037836 */ /* 0x040fe40000000000 */
[----:B------:R-:W-:Y:S01]  /*2a5d0*/  VIADD R0, R0, 0x38 ;  /* 0x0000003800007836 */ /* 0x000fe20000000000 */
[-C--:B------:R-:W-:Y:S01]  /*2a5e0*/  ISETP.GE.AND P5, PT, R2, R235.reuse, PT ;  /* 0x000000eb0200720c */ /* 0x080fe20003fa6270 */
[----:B------:R-:W-:Y:S01]  /*2a5f0*/  VIADD R2, R14, 0x40 ;  /* 0x000000400e027836 */ /* 0x000fe20000000000 */
[----:B------:R-:W-:-:S03]  /*2a600*/  ISETP.GE.AND P6, PT, R3, R235, PT ;  /* 0x000000eb0300720c */ /* 0x000fc60003fc6270 */
[----:B-1----:R-:W-:Y:S10]  /*2a610*/  @P4 BRA `(.L_x_3612) ;  /* 0x0000000000544947 */ /* 0x002ff40003800000 */
[----:B-----5:R-:W-:Y:S01]  /*2a620*/  ISETP.GE.AND P4, PT, R14, R8, PT ;  /* 0x000000080e00720c */ /* 0x020fe20003f86270 */
[----:B------:R-:W-:-:S12]  /*2a630*/  VIADD R3, R2, 0x40 ;  /* 0x0000004002037836 */ /* 0x000fd80000000000 */
        /* <DEDUP_REMOVED lines=19> */
.L_x_3612:
[----:B------:R-:W-:Y:S05]  /*2a770*/  BSYNC B0 ;  /* 0x0000000000007941 */ /* 0x000fea0003800000 */
.L_x_3611:
[----:B------:R-:W-:Y:S01]  /*2a780*/  BSSY B0, `(.L_x_3613) ;  /* 0x0000015000007945 */ /* 0x000fe20003800000 */
[----:B------:R-:W-:-:S03]  /*2a790*/  ISETP.GE.AND P4, PT, R0, R235, PT ;  /* 0x000000eb0000720c */ /* 0x000fc60003f86270 */
[----:B------:R-:W-:Y:S10]  /*2a7a0*/  @P0 BRA `(.L_x_3614) ;  /* 0x0000000000480947 */ /* 0x000ff40003800000 */
[----:B-----5:R-:W-:Y:S01]  /*2a7b0*/  ISETP.GE.AND P0, PT, R14, R8, PT ;  /* 0x000000080e00720c */ /* 0x020fe20003f06270 */
[----:B------:R-:W-:-:S12]  /*2a7c0*/  VIADD R0, R2, 0x40 ;  /* 0x0000004002007836 */ /* 0x000fd80000000000 */
        /* <DEDUP_REMOVED lines=16> */
.L_x_3614:
[----:B------:R-:W-:Y:S05]  /*2a8d0*/  BSYNC B0 ;  /* 0x0000000000007941 */ /* 0x000fea0003800000 */
.L_x_3613:
[----:B------:R-:W-:Y:S04]  /*2a8e0*/  BSSY B0, `(.L_x_3615) ;  /* 0x0000014000007945 */ /* 0x000fe80003800000 */
[----:B------:R-:W-:Y:S05]  /*2a8f0*/  @P1 BRA `(.L_x_3616) ;  /* 0x0000000000481947 */ /* 0x000fea0003800000 */
[-C--:B-----5:R-:W-:Y:S01]  /*2a900*/  ISETP.GE.AND P1, PT, R14, R8.reuse, PT ;  /* 0x000000080e00720c */ /* 0x0a0fe20003f26270 */
[C---:B------:R-:W-:Y:S01]  /*2a910*/  VIADD R3, R2.reuse, 0x40 ;  /* 0x0000004002037836 */ /* 0x040fe20000000000 */
[C---:B------:R-:W-:Y:S01]  /*2a920*/  ISETP.GE.AND P0, PT, R2.reuse, R8, PT ;  /* 0x000000080200720c */ /* 0x040fe20003f06270 */
[----:B------:R-:W-:-:S10]  /*2a930*/  VIADD R0, R2, 0x80 ;  /* 0x0000008002007836 */ /* 0x000fd40000000000 */
        /* <DEDUP_REMOVED lines=14> */
.L_x_3616:
[----:B------:R-:W-:Y:S05]  /*2aa20*/  BSYNC B0 ;  /* 0x0000000000007941 */ /* 0x000fea0003800000 */
.L_x_3615:
[----:B------:R-:W-:Y:S04]  /*2aa30*/  BSSY B0, `(.L_x_3617) ;  /* 0x0000014000007945 */ /* 0x000fe80003800000 */
[----:B------:R-:W-:Y:S05]  /*2aa40*/  @P2 BRA `(.L_x_3618) ;  /* 0x0000000000482947 */ /* 0x000fea0003800000 */
[-C--:B-----5:R-:W-:Y:S01]  /*2aa50*/  ISETP.GE.AND P0, PT, R14, R8.reuse, PT ;  /* 0x000000080e00720c */ /* 0x0a0fe20003f06270 */
[C---:B------:R-:W-:Y:S01]  /*2aa60*/  VIADD R3, R2.reuse, 0x40 ;  /* 0x0000004002037836 */ /* 0x040fe20000000000 */
[C---:B------:R-:W-:Y:S01]  /*2aa70*/  ISETP.GE.AND P2, PT, R2.reuse, R8, PT ;  /* 0x000000080200720c */ /* 0x040fe20003f46270 */
[----:B------:R-:W-:-:S03]  /*2aa80*/  VIADD R0, R2, 0x80 ;  /* 0x0000008002007836 */ /* 0x000fc60000000000 */
        /* <DEDUP_REMOVED lines=14> */
.L_x_3618:
[----:B------:R-:W-:Y:S05]  /*2ab70*/  BSYNC B0 ;  /* 0x0000000000007941 */ /* 0x000fea0003800000 */
.L_x_3617:
[----:B------:R-:W-:Y:S04]  /*2ab80*/  BSSY B0, `(.L_x_3619) ;  /* 0x0000014000007945 */ /* 0x000fe80003800000 */
[----:B------:R-:W-:Y:S05]  /*2ab90*/  @P3 BRA `(.L_x_3620) ;  /* 0x0000000000483947 */ /* 0x000fea0003800000 */
[----:B------:R-:W-:Y:S01]  /*2aba0*/  VIADD R3, R2, 0x40 ;  /* 0x0000004002037836 */ /* 0x000fe20000000000 */
[-C--:B-----5:R-:W-:Y:S01]  /*2abb0*/  ISETP.GE.AND P3, PT, R14, R8.reuse, PT ;  /* 0x000000080e00720c */ /* 0x0a0fe20003f66270 */
[C---:B------:R-:W-:Y:S01]  /*2abc0*/  VIADD R0, R2.reuse, 0x80 ;  /* 0x0000008002007836 */ /* 0x040fe20000000000 */
        /* <DEDUP_REMOVED lines=15> */
.L_x_3620:
[----:B------:R-:W-:Y:S05]  /*2acc0*/  BSYNC B0 ;  /* 0x0000000000007941 */ /* 0x000fea0003800000 */
.L_x_3619:
        /* <DEDUP_REMOVED lines=20> */
.L_x_3622:
[----:B------:R-:W-:Y:S05]  /*2ae10*/  BSYNC B0 ;  /* 0x0000000000007941 */ /* 0x000fea0003800000 */
.L_x_3621:
        /* <DEDUP_REMOVED lines=20> */
.L_x_3624:
[----:B------:R-:W-:Y:S05]  /*2af60*/  BSYNC B0 ;  /* 0x0000000000007941 */ /* 0x000fea0003800000 */
.L_x_3623:
[----:B------:R-:W-:Y:S02]  /*2af70*/  MOV R4, R234 ;  /* 0x000000ea00047202 */ /* 0x000fe40000000f00 */
[----:B------:R-:W-:-:S04]  /*2af80*/  MOV R5, 0x0 ;  /* 0x0000000000057802 */ /* 0x000fc80000000f00 */
[----:B-12345:R-:W-:Y:S05]  /*2af90*/  @P4 RET.REL.NODEC R4 `(_ZN5flash24flash_fwd_splitkv_kernelI23Flash_fwd_kernel_traitsILi256ELi64ELi64ELi4ELb0ELb0EN7cutlass6half_tE19Flash_kernel_traitsILi256ELi64ELi64ELi4ES3_EELb0ELb1ELb0ELb0ELb0ELb0ELb1ELb1EEEvNS_16Flash_fwd_paramsE) ;  /* 0xfffffd5004184950 */ /* 0x03efea0003c3ffff */
[----:B------:R-:W-:Y:S01]  /*2afa0*/  VIADD R0, R2, 0x40 ;  /* 0x0000004002007836 */ /* 0x000fe20000000000 */
[-C--:B------:R-:W-:Y:S01]  /*2afb0*/  ISETP.GE.AND P3, PT, R14, R8.reuse, PT ;  /* 0x000000080e00720c */ /* 0x080fe20003f66270 */
[----:B------:R-:W-:Y:S01]  /*2afc0*/  IMAD.MOV.U32 R3, RZ, RZ, 0x0 ;  /* 0x00000000ff037424 */ /* 0x000fe200078e00ff */
[CC--:B------:R-:W-:Y:S01]  /*2afd0*/  ISETP.GE.AND P2, PT, R2.reuse, R8.reuse, PT ;  /* 0x000000080200720c */ /* 0x0c0fe20003f46270 */
[----:B------:R-:W-:Y:S01]  /*2afe0*/  VIADD R2, R2, 0x80 ;  /* 0x0000008002027836 */ /* 0x000fe20000000000 */
[----:B------:R-:W-:-:S04]  /*2aff0*/  ISETP.GE.AND P1, PT, R0, R8, PT ;  /* 0x000000080000720c */ /* 0x000fc80003f26270 */
[----:B------:R-:W-:Y:S01]  /*2b000*/  ISETP.GE.AND P0, PT, R2, R8, PT ;  /* 0x000000080200720c */ /* 0x000fe20003f06270 */
[----:B------:R-:W-:-:S04]  /*2b010*/  IMAD.MOV.U32 R2, RZ, RZ, R234 ;  /* 0x000000ffff027224 */ /* 0x000fc800078e00ea */
        /* <DEDUP_REMOVED lines=9> */
[----:B-1----:R-:W-:Y:S05]  /*2b0b0*/  @P0 RET.REL.NODEC R2 `(_ZN5flash24flash_fwd_splitkv_kernelI23Flash_fwd_kernel_traitsILi256ELi64ELi64ELi4ELb0ELb0EN7cutlass6half_tE19Flash_kernel_traitsILi256ELi64ELi64ELi4ES3_EELb0ELb1ELb0ELb0ELb0ELb0ELb1ELb1EEEvNS_16Flash_fwd_paramsE) ;  /* 0xfffffd4c02d00950 */ /* 0x002fea0003c3ffff */
[----:B------:R-:W-:Y:S01]  /*2b0c0*/  R2UR UR4, R6 ;  /* 0x00000000060472ca */ /* 0x000fe200000e0000 */
[----:B------:R-:W-:Y:S01]  /*2b0d0*/  IMAD.MOV.U32 R235, RZ, RZ, 0x0 ;  /* 0x00000000ffeb7424 */ /* 0x000fe200078e00ff */
[----:B------:R-:W-:-:S13]  /*2b0e0*/  R2UR UR5, R7 ;  /* 0x00000000070572ca */ /* 0x000fda00000e0000 */
[----:B------:R1:W-:Y:S02]  /*2b0f0*/  ST.E.128 desc[UR4][R10.64+0xe300], R16 ;  /* 0x00e300100a007985 */ /* 0x0003e4000c101d04 */
[----:B-1----:R-:W-:Y:S05]  /*2b100*/  RET.REL.NODEC R234 `(_ZN5flash24flash_fwd_splitkv_kernelI23Flash_fwd_kernel_traitsILi256ELi64ELi64ELi4ELb0ELb0EN7cutlass6half_tE19Flash_kernel_traitsILi256ELi64ELi64ELi4ES3_EELb0ELb1ELb0ELb0ELb0ELb0ELb1ELb1EEEvNS_16Flash_fwd_paramsE) ;  /* 0xfffffd4ceabc7950 */ /* 0x002fea0003c3ffff */
.L_x_3608:
[----:B------:R-:W-:Y:S01]  /*2b110*/  MOV R5, 0x1f ;  /* 0x0000001f00057802 */ /* 0x000fe20000000f00 */
[----:B------:R-:W-:Y:S01]  /*2b120*/  IMAD.MOV.U32 R10, RZ, RZ, 0x2 ;  /* 0x00000002ff0a7424 */ /* 0x000fe200078e00ff */
[----:B------:R-:W-:Y:S01]  /*2b130*/  MOV R12, R249 ;  /* 0x000000f9000c7202 */ /* 0x000fe20000000f00 */
[----:B------:R-:W-:-:S07]  /*2b140*/  IMAD.MOV.U32 R11, RZ, RZ, -0x1 ;  /* 0xffffffffff0b7424 */ /* 0x000fce00078e00ff */
[----:B-1---5:R-:W-:Y:S05]  /*2b150*/  WARPSYNC.COLLECTIVE R11, `(.L_x_3625) ;  /* 0x000000000b087348 */ /* 0x022fea0003c00000 */
[----:B------:R2:W3:Y:S02]  /*2b160*/  SHFL.BFLY P0, R5, R12, R10, R5 ;  /* 0x0c00000a0c057389 */ /* 0x0004e40000000005 */
[----:B-123-5:R-:W-:Y:S01]  /*2b170*/  ENDCOLLECTIVE ;  /* 0x000000000000791b */ /* 0x02efe20003800000 */
.L_x_3625:
        /* <DEDUP_REMOVED lines=8> */
.L_x_3626:
[----:B------:R-:W-:Y:S01]  /*2b200*/  MOV R13, R5 ;  /* 0x00000005000d7202 */ /* 0x000fe20000000f00 */
[----:B------:R-:W-:Y:S01]  /*2b210*/  IMAD.MOV.U32 R12, RZ, RZ, R248 ;  /* 0x000000ffff0c7224 */ /* 0x000fe200078e00f8 */
[----:B------:R-:W-:Y:S02]  /*2b220*/  MOV R5, 0x1f ;  /* 0x0000001f00057802 */ /* 0x000fe40000000f00 */
[----:B------:R-:W-:-:S07]  /*2b230*/  MOV R10, 0x2 ;  /* 0x00000002000a7802 */ /* 0x000fce0000000f00 */
[----:B------:R-:W-:Y:S05]  /*2b240*/  WARPSYNC.COLLECTIVE R11, `(.L_x_3627) ;  /* 0x000000000b087348 */ /* 0x000fea0003c00000 */
[----:B------:R1:W2:Y:S02]  /*2b250*/  SHFL.BFLY P0, R5, R12, R10, R5 ;  /* 0x0c00000a0c057389 */ /* 0x0002a40000000005 */
[----:B-12---:R-:W-:Y:S01]  /*2b260*/  ENDCOLLECTIVE ;  /* 0x000000000000791b */ /* 0x006fe20003800000 */
.L_x_3627:
[----:B------:R-:W-:Y:S01]  /*2b270*/  FADD.FTZ R248, R5, R248 ;  /* 0x000000f805f87221 */ /* 0x000fe20000010000 */
[----:B------:R-:W-:Y:S02]  /*2b280*/  MOV R5, 0x1f ;  /* 0x0000001f00057802 */ /* 0x000fe40000000f00 */
[----:B------:R-:W-:Y:S01]  /*2b290*/  MOV R10, 0x1 ;  /* 0x00000001000a7802 */ /* 0x000fe20000000f00 */
[----:B------:R-:W-:-:S07]  /*2b2a0*/  IMAD.MOV.U32 R12, RZ, RZ, R248 ;  /* 0x000000ffff0c7224 */ /* 0x000fce00078e00f8 */
[----:B------:R-:W-:Y:S05]  /*2b2b0*/  WARPSYNC.COLLECTIVE R11, `(.L_x_3628) ;  /* 0x000000000b087348 */ /* 0x000fea0003c00000 */
[----:B------:R1:W2:Y:S02]  /*2b2c0*/  SHFL.BFLY P0, R5, R12, R10, R5 ;  /* 0x0c00000a0c057389 */ /* 0x0002a40000000005 */
[----:B-12---:R-:W-:Y:S01]  /*2b2d0*/  ENDCOLLECTIVE ;  /* 0x000000000000791b */ /* 0x006fe20003800000 */
.L_x_3628:
[----:B------:R-:W-:Y:S01]  /*2b2e0*/  FADD.FTZ R10, R249, R13 ;  /* 0x0000000df90a7221 */ /* 0x000fe20000010000 */
[----:B------:R-:W-:Y:S06]  /*2b2f0*/  BRA `(.L_x_3629) ;  /* 0xffffffdc002c7947 */ /* 0x000fec000383ffff */
.L_x_3630:
        /* <DEDUP_REMOVED lines=16> */
.L_x_8858:


//--------------------- .text._ZN5flash24flash_fwd_splitkv_kernelI23Flash_fwd_kernel_traitsILi256ELi64ELi64ELi4ELb0ELb0EN7cutlass6half_tE19Flash_kernel_traitsILi256ELi64ELi64ELi4ES3_EELb0ELb1ELb0ELb0ELb0ELb1ELb1ELb1EEEvNS_16Flash_fwd_paramsE --------------------------
	.section	.text._ZN5flash24flash_fwd_splitkv_kernelI23Flash_fwd_kernel_traitsILi256ELi64ELi64ELi4ELb0ELb0EN7cutlass6half_tE19Flash_kernel_traitsILi256ELi64ELi64ELi4ES3_EELb0ELb1ELb0ELb0ELb0ELb1ELb1ELb1EEEvNS_16Flash_fwd_paramsE,"ax",@progbits
	.align	128
        .global         _ZN5flash24flash_fwd_splitkv_kernelI23Flash_fwd_kernel_traitsILi256ELi64ELi64ELi4ELb0ELb0EN7cutlass6half_tE19Flash_kernel_traitsILi256ELi64ELi64ELi4ES3_EELb0ELb1ELb0ELb0ELb0ELb1ELb1ELb1EEEvNS_16Flash_fwd_paramsE
        .type           _ZN5flash24flash_fwd_splitkv_kernelI23Flash_fwd_kernel_traitsILi256ELi64ELi64ELi4ELb0ELb0EN7cutlass6half_tE19Flash_kernel_traitsILi256ELi64ELi64ELi4ES3_EELb0ELb1ELb0ELb0ELb0ELb1ELb1ELb1EEEvNS_16Flash_fwd_paramsE,@function
        .size           _ZN5flash24flash_fwd_splitkv_kernelI23Flash_fwd_kernel_traitsILi256ELi64ELi64ELi4ELb0ELb0EN7cutlass6half_tE19Flash_kernel_traitsILi256ELi64ELi64ELi4ES3_EELb0ELb1ELb0ELb0ELb0ELb1ELb1ELb1EEEvNS_16Flash_fwd_paramsE,(.L_x_8859 - _ZN5flash24flash_fwd_splitkv_kernelI23Flash_fwd_kernel_traitsILi256ELi64ELi64ELi4ELb0ELb0EN7cutlass6half_tE19Flash_kernel_traitsILi256ELi64ELi64ELi4ES3_EELb0ELb1ELb0ELb0ELb0ELb1ELb1ELb1EEEvNS_16Flash_fwd_paramsE)
        .other          _ZN5flash24flash_fwd_splitkv_kernelI23Flash_fwd_kernel_traitsILi256ELi64ELi64ELi4ELb0ELb0EN7cutlass6half_tE19Flash_kernel_traitsILi256ELi64ELi64ELi4ES3_EELb0ELb1ELb0ELb0ELb0ELb1ELb1ELb1EEEvNS_16Flash_fwd_paramsE,@"STO_CUDA_ENTRY STV_DEFAULT"
_ZN5flash24flash_fwd_splitkv_kernelI23Flash_fwd_kernel_traitsILi256ELi64ELi64ELi4ELb0ELb0EN7cutlass6half_tE19Flash_kernel_traitsILi256ELi64ELi64ELi4ES3_EELb0ELb1ELb0ELb0ELb0ELb1ELb1ELb1EEEvNS_16Flash_fwd_paramsE:
.text._ZN5flash24flash_fwd_splitkv_kernelI23Flash_fwd_kernel_traitsILi256ELi64ELi64ELi4ELb0ELb0EN7cutlass6half_tE19Flash_kernel_traitsILi256ELi64ELi64ELi4ES3_EELb0ELb1ELb0ELb0ELb0ELb1ELb1ELb1EEEvNS_16Flash_fwd_paramsE:
        /* <DEDUP_REMOVED lines=30> */
[----:B------:R-:W-:Y:S05]  /*01e0*/  CALL.REL.NOINC `($_ZN5flash24flash_fwd_splitkv_kernelI23Flash_fwd_kernel_traitsILi256ELi64ELi64ELi4ELb0ELb0EN7cutlass6half_tE19Flash_kernel_traitsILi256ELi64ELi64ELi4ES3_EELb0ELb1ELb0ELb0ELb0ELb1ELb1ELb1EEEvNS_16Flash_fwd_paramsE$_ZN5flash30compute_attn_1rowblock_splitkvI23Flash_fwd_kernel_traitsILi256ELi64ELi64ELi4ELb0ELb0EN7cutlass6half_tE19Flash_kernel_traitsILi256ELi64ELi64ELi4ES3_EELb0ELb1ELb0ELb0ELb0ELb1ELb1ELb1ENS_16Flash_fwd_paramsEEEvRKT8_iiiii) ;  /* 0x0000000000087944 */ /* 0x000fea0003c00000 */
[----:B------:R-:W-:Y:S05]  /*01f0*/  BSYNC B4 ;  /* 0x0000000000047941 */ /* 0x000fea0003800000 */
.L_x_3631:
[----:B------:R-:W-:Y:S05]  /*0200*/  EXIT ;  /* 0x000000000000794d */ /* 0x000fea0003800000 */
        .type           $_ZN5flash24flash_fwd_splitkv_kernelI23Flash_fwd_kernel_traitsILi256ELi64ELi64ELi4ELb0ELb0EN7cutlass6half_tE19Flash_kernel_traitsILi256ELi64ELi64ELi4ES3_EELb0ELb1ELb0ELb0ELb0ELb1ELb1ELb1EEEvNS_16Flash_fwd_paramsE$_ZN5flash30compute_attn_1rowblock_splitkvI23Flash_fwd_kernel_traitsILi256ELi64ELi64ELi4ELb0ELb0EN7cutlass6half_tE19Flash_kernel_traitsILi256ELi64ELi64ELi4ES3_EELb0ELb1ELb0ELb0ELb0ELb1ELb1ELb1ENS_16Flash_fwd_paramsEEEvRKT8_iiiii,@function
        .size           $_ZN5flash24flash_fwd_splitkv_kernelI23Flash_fwd_kernel_traitsILi256ELi64ELi64ELi4ELb0ELb0EN7cutlass6half_tE19Flash_kernel_traitsILi256ELi64ELi64ELi4ES3_EELb0ELb1ELb0ELb0ELb0ELb1ELb1ELb1EEEvNS_16Flash_fwd_paramsE$_ZN5flash30compute_attn_1rowblock_splitkvI23Flash_fwd_kernel_traitsILi256ELi64ELi64ELi4ELb0ELb0EN7cutlass6half_tE19Flash_kernel_traitsILi256ELi64ELi64ELi4ES3_EELb0ELb1ELb0ELb0ELb0ELb1ELb1ELb1ENS_16Flash_fwd_paramsEEEvRKT8_iiiii,(.L_x_8859 - $_ZN5flash24flash_fwd_splitkv_kernelI23Flash_fwd_kernel_traitsILi256ELi64ELi64ELi4ELb0ELb0EN7cutlass6half_tE19Flash_kernel_traitsILi256ELi64ELi64ELi4ES3_EELb0ELb1ELb0ELb0ELb0ELb1ELb1ELb1EEEvNS_16Flash_fwd_paramsE$_ZN5flash30compute_attn_1rowblock_splitkvI23Flash_fwd_kernel_traitsILi256ELi64ELi64ELi4ELb0ELb0EN7cutlass6half_tE19Flash_kernel_traitsILi256ELi64ELi64ELi4ES3_EELb0ELb1ELb0ELb0ELb0ELb1ELb1ELb1ENS_16Flash_fwd_paramsEEEvRKT8_iiiii)
$_ZN5flash24flash_fwd_splitkv_kernelI23Flash_fwd_kernel_traitsILi256ELi64ELi64ELi4ELb0ELb0EN7cutlass6half_tE19Flash_kernel_traitsILi256ELi64ELi64ELi4ES3_EELb0ELb1ELb0ELb0ELb0ELb1ELb1ELb1EEEvNS_16Flash_fwd_paramsE$_ZN5flash30compute_attn_1rowblock_splitkvI23Flash_fwd_kernel_traitsILi256ELi64ELi64ELi4ELb0ELb0EN7cutlass6half_tE19Flash_kernel_traitsILi256ELi64ELi64ELi4ES3_EELb0ELb1ELb0ELb0ELb0ELb1ELb1ELb1ENS_16Flash_fwd_paramsEEEvRKT8_iiiii:
        /* <DEDUP_REMOVED lines=27> */
.L_x_3633:
[----:B------:R-:W-:Y:S05]  /*03c0*/  BSYNC B0 ;  /* 0x0000000000007941 */ /* 0x000fea0003800000 */
.L_x_3632:
        /* <DEDUP_REMOVED lines=8> */
.L_x_3635:
[----:B------:R2:W5:Y:S02]  /*0450*/  LD.E R81, desc[UR6][R10.64+0xb8] ;  /* 0x0000b8060a517980 */ /* 0x000564000c101900 */
.L_x_3636:
[----:B------:R-:W-:Y:S05]  /*0460*/  BSYNC B0 ;  /* 0x0000000000007941 */ /* 0x000fea0003800000 */
.L_x_3634:
        /* <DEDUP_REMOVED lines=10> */
.L_x_3638:
[----:B------:R-:W3:Y:S01]  /*0510*/  LD.E.64 R2, desc[UR6][R10.64+0x108] ;  /* 0x000108060a027980 */ /* 0x000ee2000c101b00 */
[----:B------:R-:W-:Y:S01]  /*0520*/  BSSY B0, `(.L_x_3640) ;  /* 0x0000006000007945 */ /* 0x000fe20003800000 */
[----:B------:R-:W-:Y:S01]  /*0530*/  IMAD.MOV.U32 R53, RZ, RZ, RZ ;  /* 0x000000ffff357224 */ /* 0x000fe200078e00ff */
[----:B---3--:R-:W-:-:S04]  /*0540*/  ISETP.NE.U32.AND P0, PT, R2, RZ, PT ;  /* 0x000000ff0200720c */ /* 0x008fc80003f05070 */
[----:B------:R-:W-:-:S13]  /*0550*/  ISETP.NE.AND.EX P0, PT, R3, RZ, PT, P0 ;  /* 0x000000ff0300720c */ /* 0x000fda0003f05300 */
[----:B------:R-:W-:Y:S05]  /*0560*/  @!P0 BRA `(.L_x_3641) ;  /* 0x0000000000048947 */ /* 0x000fea0003800000 */
[----:B------:R1:W5:Y:S02]  /*0570*/  LD.E R53, desc[UR6][R10.64+0xbc] ;  /* 0x0000bc060a357980 */ /* 0x000364000c101900 */
.L_x_3641:
[----:B------:R-:W-:Y:S05]  /*0580*/  BSYNC B0 ;  /* 0x0000000000007941 */ /* 0x000fea0003800000 */
.L_x_3640:
[----:B-----5:R-:W-:Y:S02]  /*0590*/  IADD3 R53, R81, R53, RZ ;  /* 0x0000003551357210 */ /* 0x020fe40007ffe0ff */
.L_x_3639:
[----:B------:R-:W-:Y:S05]  /*05a0*/  BSYNC B1 ;  /* 0x0000000000017941 */ /* 0x000fea0003800000 */
.L_x_3637:
[----:B------:R-:W-:Y:S01]  /*05b0*/  IMAD.SHL.U32 R52, R235, 0x40, RZ ;  /* 0x00000040eb347824 */ /* 0x000fe200078e00ff */
[----:B------:R-:W-:Y:S01]  /*05c0*/  MOV R2, R234 ;  /* 0x000000ea00027202 */ /* 0x000fe20000000f00 */
[----:B------:R-:W-:-:S03]  /*05d0*/  IMAD.MOV.U32 R3, RZ, RZ, 0x0 ;  /* 0x00000000ff037424 */ /* 0x000fc600078e00ff */
[----:B------:R-:W-:-:S13]  /*05e0*/  ISETP.GT.AND P0, PT, R236, R52, PT ;  /* 0x00000034ec00720c */ /* 0x000fda0003f04270 */
[----:B-12---:R-:W-:Y:S05]  /*05f0*/  @!P0 RET.REL.NODEC R2 `(_ZN5flash24flash_fwd_splitkv_kernelI23Flash_fwd_kernel_traitsILi256ELi64ELi64ELi4ELb0ELb0EN7cutlass6half_tE19Flash_kernel_traitsILi256ELi64ELi64ELi4ES3_EELb0ELb1ELb0ELb0ELb0ELb1ELb1ELb1EEEvNS_16Flash_fwd_paramsE) ;  /* 0xfffffff802808950 */ /* 0x006fea0003c3ffff */
        /* <DEDUP_REMOVED lines=105> */
.L_x_3644:
[----:B------:R-:W-:Y:S05]  /*0c90*/  BSYNC B0 ;  /* 0x0000000000007941 */ /* 0x000fea0003800000 */
.L_x_3643:
        /* <DEDUP_REMOVED lines=12> */
.L_x_3646:
[----:B------:R-:W-:Y:S05]  /*0d60*/  BSYNC B0 ;  /* 0x0000000000007941 */ /* 0x000fea0003800000 */
.L_x_3645:
        /* <DEDUP_REMOVED lines=12> */
.L_x_3648:
[----:B------:R-:W-:Y:S05]  /*0e30*/  BSYNC B0 ;  /* 0x0000000000007941 */ /* 0x000fea0003800000 */
.L_x_3647:
        /* <DEDUP_REMOVED lines=12> */
.L_x_3650:
[----:B------:R-:W-:Y:S05]  /*0f00*/  BSYNC B0 ;  /* 0x0000000000007941 */ /* 0x000fea0003800000 */
.L_x_3649:
        /* <DEDUP_REMOVED lines=11> */
.L_x_3652:
[----:B------:R-:W-:Y:S05]  /*0fc0*/  BSYNC B0 ;  /* 0x0000000000007941 */ /* 0x000fea0003800000 */
.L_x_3651:
        /* <DEDUP_REMOVED lines=12> */
.L_x_3654:
[----:B------:R-:W-:Y:S05]  /*1090*/  BSYNC B0 ;  /* 0x0000000000007941 */ /* 0x000fea0003800000 */
.L_x_3653:
        /* <DEDUP_REMOVED lines=11> */
.L_x_3656:
[----:B------:R-:W-:Y:S05]  /*1150*/  BSYNC B0 ;  /* 0x0000000000007941 */ /* 0x000fea0003800000 */
.L_x_3655:
        /* <DEDUP_REMOVED lines=12> */
.L_x_3658:
[----:B------:R-:W-:Y:S05]  /*1220*/  BSYNC B0 ;  /* 0x0000000000007941 */ /* 0x000fea0003800000 */
.L_x_3657:
        /* <DEDUP_REMOVED lines=18> */
[----:B-1---5:R-:W-:Y:S05]  /*1350*/  @P6 RET.REL.NODEC R2 `(_ZN5flash24flash_fwd_splitkv_kernelI23Flash_fwd_kernel_traitsILi256ELi64ELi64ELi4ELb0ELb0EN7cutlass6half_tE19Flash_kernel_traitsILi256ELi64ELi64ELi4ES3_EELb0ELb1ELb0ELb0ELb0ELb1ELb1ELb1EEEvNS_16Flash_fwd_paramsE) ;  /* 0xffffffec02286950 */ /* 0x022fea0003c3ffff */
[----:B------:R-:W-:Y:S02]  /*1360*/  MOV R0, 0xff800000 ;  /* 0xff80000000007802 */ /* 0x000fe40000000f00 */
[----:B------:R-:W-:-:S03]  /*1370*/  MOV R235, 0x0 ;  /* 0x0000000000eb7802 */ /* 0x000fc60000000f00 */
[----:B------:R1:W-:Y:S02]  /*1380*/  ST.E desc[UR6][R12.64+0xe0], R0 ;  /* 0x0000e0000c007985 */ /* 0x0003e4000c101906 */
[----:B-1----:R-:W-:Y:S05]  /*1390*/  RET.REL.NODEC R234 `(_ZN5flash24flash_fwd_splitkv_kernelI23Flash_fwd_kernel_traitsILi256ELi64ELi64ELi4ELb0ELb0EN7cutlass6half_tE19Flash_kernel_traitsILi256ELi64ELi64ELi4ES3_EELb0ELb1ELb0ELb0ELb0ELb1ELb1ELb1EEEvNS_16Flash_fwd_paramsE) ;  /* 0xffffffecea187950 */ /* 0x002fea0003c3ffff */
.L_x_3642:
        /* <DEDUP_REMOVED lines=110> */
.L_x_3660:
        /* <DEDUP_REMOVED lines=82> */
.L_x_3661:
[----:B------:R-:W-:Y:S05]  /*1fa0*/  BSYNC B0 ;  /* 0x0000000000007941 */ /* 0x000fea0003800000 */
.L_x_3659:
        /* <DEDUP_REMOVED lines=304> */
.L_x_3780:
        /* <DEDUP_REMOVED lines=32> */
.L_x_3664:
[----:B------:R-:W-:Y:S05]  /*34b0*/  BSYNC B0 ;  /* 0x0000000000007941 */ /* 0x000fea0003800000 */
.L_x_3663:
        /* <DEDUP_REMOVED lines=18> */
.L_x_3666:
[----:B------:R-:W-:Y:S05]  /*35e0*/  BSYNC B0 ;  /* 0x0000000000007941 */ /* 0x000fea0003800000 */
.L_x_3665:
        /* <DEDUP_REMOVED lines=21> */
.L_x_3668:
[----:B------:R-:W-:Y:S05]  /*3740*/  BSYNC B0 ;  /* 0x0000000000007941 */ /* 0x000fea0003800000 */
.L_x_3667:
        /* <DEDUP_REMOVED lines=18> */
.L_x_3670:
[----:B------:R-:W-:Y:S05]  /*3870*/  BSYNC B0 ;  /* 0x0000000000007941 */ /* 0x000fea0003800000 */
.L_x_3669:
        /* <DEDUP_REMOVED lines=72> */
.L_x_3677:
[----:B------:R-:W-:Y:S05]  /*3d00*/  BSYNC B0 ;  /* 0x0000000000007941 */ /* 0x000fea0003800000 */
.L_x_3676:
        /* <DEDUP_REMOVED lines=53> */
.L_x_3679:
[----:B------:R-:W-:Y:S05]  /*4060*/  BSYNC B0 ;  /* 0x0000000000007941 */ /* 0x000fea0003800000 */
.L_x_3678:
        /* <DEDUP_REMOVED lines=53> */
.L_x_3681:
[----:B------:R-:W-:Y:S05]  /*43c0*/  BSYNC B0 ;  /* 0x0000000000007941 */ /* 0x000fea0003800000 */
.L_x_3680:
        /* <DEDUP_REMOVED lines=52> */
.L_x_3675:
[----:B------:R-:W-:Y:S05]  /*4710*/  BSYNC B1 ;  /* 0x0000000000017941 */ /* 0x000fea0003800000 */
.L_x_3674:
        /* <DEDUP_REMOVED lines=70> */
.L_x_3685:
[----:B------:R-:W-:Y:S05]  /*4b80*/  BSYNC B0 ;  /* 0x0000000000007941 */ /* 0x000fea0003800000 */
.L_x_3684:
        /* <DEDUP_REMOVED lines=55> */
.L_x_3687:
[----:B------:R-:W-:Y:S05]  /*4f00*/  BSYNC B0 ;  /* 0x0000000000007941 */ /* 0x000fea0003800000 */
.L_x_3686:
        /* <DEDUP_REMOVED lines=55> */
.L_x_3689:
[----:B------:R-:W-:Y:S05]  /*5280*/  BSYNC B0 ;  /* 0x0000000000007941 */ /* 0x000fea0003800000 */
.L_x_3688:
        /* <DEDUP_REMOVED lines=54> */
.L_x_3683:
[----:B------:R-:W-:Y:S05]  /*55f0*/  BSYNC B1 ;  /* 0x0000000000017941 */ /* 0x000fea0003800000 */
.L_x_3682:
        /* <DEDUP_REMOVED lines=70> */
.L_x_3693:
[----:B------:R-:W-:Y:S05]  /*5a60*/  BSYNC B0 ;  /* 0x0000000000007941 */ /* 0x000fea0003800000 */
.L_x_3692:
        /* <DEDUP_REMOVED lines=55> */
.L_x_3695:
[----:B------:R-:W-:Y:S05]  /*5de0*/  BSYNC B0 ;  /* 0x0000000000007941 */ /* 0x000fea0003800000 */
.L_x_3694:
        /* <DEDUP_REMOVED lines=55> */
.L_x_3697:
[----:B------:R-:W-:Y:S05]  /*6160*/  BSYNC B0 ;  /* 0x0000000000007941 */ /* 0x000fea0003800000 */
.L_x_3696:
        /* <DEDUP_REMOVED lines=54> */
.L_x_3691:
[----:B------:R-:W-:Y:S05]  /*64d0*/  BSYNC B1 ;  /* 0x0000000000017941 */ /* 0x000fea0003800000 */
.L_x_3690:
        /* <DEDUP_REMOVED lines=74> */
.L_x_3701:
[----:B------:R-:W-:Y:S05]  /*6980*/  BSYNC B0 ;  /* 0x0000000000007941 */ /* 0x000fea0003800000 */
.L_x_3700:
        /* <DEDUP_REMOVED lines=55> */
.L_x_3703:
[----:B------:R-:W-:Y:S05]  /*6d00*/  BSYNC B0 ;  /* 0x0000000000007941 */ /* 0x000fea0003800000 */
.L_x_3702:
        /* <DEDUP_REMOVED lines=55> */
.L_x_3705:
[----:B------:R-:W-:Y:S05]  /*7080*/  BSYNC B0 ;  /* 0x0000000000007941 */ /* 0x000fea0003800000 */
.L_x_3704:
        /* <DEDUP_REMOVED lines=54> */
.L_x_3699:
[----:B------:R-:W-:Y:S05]  /*73f0*/  BSYNC B1 ;  /* 0x0000000000017941 */ /* 0x000fea0003800000 */
.L_x_3698:
[----:B------:R-:W2:Y:S02]  /*7400*/  LD.E R0, desc[UR6][R10.64+0xd0] ;  /* 0x0000d0060a007980 */ /* 0x000ea4000c101900 */
[----:B--2---:R-:W-:Y:S05]  /*7410*/  IMAD.U32 R0, R0, -0x20, RZ ;  /* 0xffffffe000007824 */ /* 0x004fea00078e00ff */
[C---:B------:R-:W-:Y:S02]  /*7420*/  LEA R20, P1, R0.reuse, R20, 0x1 ;  /* 0x0000001400147211 */ /* 0x040fe400078208ff */
[C---:B------:R-:W-:Y:S02]  /*7430*/  LEA R36, P0, R0.reuse, R36, 0x1 ;  /* 0x0000002400247211 */ /* 0x040fe400078008ff */
[C---:B------:R-:W-:Y:S02]  /*7440*/  LEA.HI.X.SX32 R21, R0.reuse, R21, 0x1, P1 ;  /* 0x0000001500157211 */ /* 0x040fe400008f0eff */
[----:B------:R-:W-:Y:S01]  /*7450*/  LEA.HI.X.SX32 R37, R0, R37, 0x1, P0 ;  /* 0x0000002500257211 */ /* 0x000fe200000f0eff */
[----:B------:R-:W-:Y:S05]  /*7460*/  BRA `(.L_x_3706) ;  /* 0x0000007000487947 */ /* 0x000fea0003800000 */
.L_x_3673:
        /* <DEDUP_REMOVED lines=101> */
.L_x_3712:
[----:B------:R-:W-:Y:S05]  /*7ac0*/  BSYNC B0 ;  /* 0x0000000000007941 */ /* 0x000fea0003800000 */
.L_x_3711:
[----:B-----5:R2:W-:Y:S02]  /*7ad0*/  ST.E.128 desc[UR6][R118.64], R28 ;  /* 0x0000001c76007985 */ /* 0x0205e4000c101d06 */
.L_x_3710:
[----:B------:R-:W-:Y:S05]  /*7ae0*/  BSYNC B1 ;  /* 0x0000000000017941 */ /* 0x000fea0003800000 */
.L_x_3709:
        /* <DEDUP_REMOVED lines=99> */
.L_x_3716:
[----:B------:R-:W-:Y:S05]  /*8120*/  BSYNC B0 ;  /* 0x0000000000007941 */ /* 0x000fea0003800000 */
.L_x_3715:
[----:B-----5:R1:W-:Y:S02]  /*8130*/  ST.E.128 desc[UR6][R118.64+0x80], R28 ;  /* 0x0000801c76007985 */ /* 0x0203e4000c101d06 */
.L_x_3714:
[----:B------:R-:W-:Y:S05]  /*8140*/  BSYNC B1 ;  /* 0x0000000000017941 */ /* 0x000fea0003800000 */
.L_x_3713:
        /* <DEDUP_REMOVED lines=99> */
.L_x_3720:
[----:B------:R-:W-:Y:S05]  /*8780*/  BSYNC B0 ;  /* 0x0000000000007941 */ /* 0x000fea0003800000 */
.L_x_3719:
[----:B-----5:R2:W-:Y:S02]  /*8790*/  ST.E.128 desc[UR6][R118.64+0x100], R28 ;  /* 0x0001001c76007985 */ /* 0x0205e4000c101d06 */
.L_x_3718:
[----:B------:R-:W-:Y:S05]  /*87a0*/  BSYNC B1 ;  /* 0x0000000000017941 */ /* 0x000fea0003800000 */
.L_x_3717:
        /* <DEDUP_REMOVED lines=98> */
.L_x_3722:
[----:B------:R-:W-:Y:S05]  /*8dd0*/  BSYNC B0 ;  /* 0x0000000000007941 */ /* 0x000fea0003800000 */
.L_x_3721:
[----:B-----5:R2:W-:Y:S02]  /*8de0*/  ST.E.128 desc[UR6][R118.64+0x180], R28 ;  /* 0x0001801c76007985 */ /* 0x0205e4000c101d06 */
.L_x_3708:
[----:B------:R-:W-:Y:S05]  /*8df0*/  BSYNC B2 ;  /* 0x0000000000027941 */ /* 0x000fea0003800000 */
.L_x_3707:
        /* <DEDUP_REMOVED lines=106> */
.L_x_3728:
[----:B------:R-:W-:Y:S05]  /*94a0*/  BSYNC B0 ;  /* 0x0000000000007941 */ /* 0x000fea0003800000 */
.L_x_3727:
[----:B-----5:R2:W-:Y:S02]  /*94b0*/  ST.E.128 desc[UR6][R188.64], R28 ;  /* 0x0000001cbc007985 */ /* 0x0205e4000c101d06 */
.L_x_3726:
[----:B------:R-:W-:Y:S05]  /*94c0*/  BSYNC B1 ;  /* 0x0000000000017941 */ /* 0x000fea0003800000 */
.L_x_3725:
        /* <DEDUP_REMOVED lines=101> */
.L_x_3732:
[----:B------:R-:W-:Y:S05]  /*9b20*/  BSYNC B0 ;  /* 0x0000000000007941 */ /* 0x000fea0003800000 */
.L_x_3731:
[----:B-----5:R2:W-:Y:S02]  /*9b30*/  ST.E.128 desc[UR6][R188.64], R28 ;  /* 0x0000001cbc007985 */ /* 0x0205e4000c101d06 */
.L_x_3730:
[----:B------:R-:W-:Y:S05]  /*9b40*/  BSYNC B1 ;  /* 0x0000000000017941 */ /* 0x000fea0003800000 */
.L_x_3729:
        /* <DEDUP_REMOVED lines=101> */
.L_x_3736:
[----:B------:R-:W-:Y:S05]  /*a1a0*/  BSYNC B0 ;  /* 0x0000000000007941 */ /* 0x000fea0003800000 */
.L_x_3735:
[----:B-----5:R2:W-:Y:S02]  /*a1b0*/  ST.E.128 desc[UR6][R188.64], R28 ;  /* 0x0000001cbc007985 */ /* 0x0205e4000c101d06 */
.L_x_3734:
[----:B------:R-:W-:Y:S05]  /*a1c0*/  BSYNC B1 ;  /* 0x0000000000017941 */ /* 0x000fea0003800000 */
.L_x_3733:
        /* <DEDUP_REMOVED lines=100> */
.L_x_3738:
[----:B------:R-:W-:Y:S05]  /*a810*/  BSYNC B0 ;  /* 0x0000000000007941 */ /* 0x000fea0003800000 */
.L_x_3737:
[----:B-----5:R2:W-:Y:S02]  /*a820*/  ST.E.128 desc[UR6][R188.64], R28 ;  /* 0x0000001cbc007985 */ /* 0x0205e4000c101d06 */
.L_x_3724:
[----:B------:R-:W-:Y:S05]  /*a830*/  BSYNC B2 ;  /* 0x0000000000027941 */ /* 0x000fea0003800000 */
.L_x_3723:
        /* <DEDUP_REMOVED lines=106> */
.L_x_3744:
[----:B------:R-:W-:Y:S05]  /*aee0*/  BSYNC B0 ;  /* 0x0000000000007941 */ /* 0x000fea0003800000 */
.L_x_3743:
[----:B-----5:R2:W-:Y:S02]  /*aef0*/  ST.E.128 desc[UR6][R188.64], R28 ;  /* 0x0000001cbc007985 */ /* 0x0205e4000c101d06 */
.L_x_3742:
[----:B------:R-:W-:Y:S05]  /*af00*/  BSYNC B1 ;  /* 0x0000000000017941 */ /* 0x000fea0003800000 */
.L_x_3741:
        /* <DEDUP_REMOVED lines=101> */
.L_x_3748:
[----:B------:R-:W-:Y:S05]  /*b560*/  BSYNC B0 ;  /* 0x0000000000007941 */ /* 0x000fea0003800000 */
.L_x_3747:
[----:B-----5:R2:W-:Y:S02]  /*b570*/  ST.E.128 desc[UR6][R188.64], R28 ;  /* 0x0000001cbc007985 */ /* 0x0205e4000c101d06 */
.L_x_3746:
[----:B------:R-:W-:Y:S05]  /*b580*/  BSYNC B1 ;  /* 0x0000000000017941 */ /* 0x000fea0003800000 */
.L_x_3745:
        /* <DEDUP_REMOVED lines=101> */
.L_x_3752:
[----:B------:R-:W-:Y:S05]  /*bbe0*/  BSYNC B0 ;  /* 0x0000000000007941 */ /* 0x000fea0003800000 */
.L_x_3751:
[----:B-----5:R2:W-:Y:S02]  /*bbf0*/  ST.E.128 desc[UR6][R188.64], R28 ;  /* 0x0000001cbc007985 */ /* 0x0205e4000c101d06 */
.L_x_3750:
[----:B------:R-:W-:Y:S05]  /*bc00*/  BSYNC B1 ;  /* 0x0000000000017941 */ /* 0x000fea0003800000 */
.L_x_3749:
        /* <DEDUP_REMOVED lines=100> */
.L_x_3754:
[----:B------:R-:W-:Y:S05]  /*c250*/  BSYNC B0 ;  /* 0x0000000000007941 */ /* 0x000fea0003800000 */
.L_x_3753:
[----:B-----5:R2:W-:Y:S02]  /*c260*/  ST.E.128 desc[UR6][R188.64], R28 ;  /* 0x0000001cbc007985 */ /* 0x0205e4000c101d06 */
.L_x_3740:
[----:B------:R-:W-:Y:S05]  /*c270*/  BSYNC B2 ;  /* 0x0000000000027941 */ /* 0x000fea0003800000 */
.L_x_3739:
        /* <DEDUP_REMOVED lines=110> */
.L_x_3760:
[----:B------:R-:W-:Y:S05]  /*c960*/  BSYNC B0 ;  /* 0x0000000000007941 */ /* 0x000fea0003800000 */
.L_x_3759:
[----:B-----5:R2:W-:Y:S02]  /*c970*/  ST.E.128 desc[UR6][R182.64], R28 ;  /* 0x0000001cb6007985 */ /* 0x0205e4000c101d06 */
.L_x_3758:
[----:B------:R-:W-:Y:S05]  /*c980*/  BSYNC B1 ;  /* 0x0000000000017941 */ /* 0x000fea0003800000 */
.L_x_3757:
        /* <DEDUP_REMOVED lines=101> */
.L_x_3764:
[----:B------:R-:W-:Y:S05]  /*cfe0*/  BSYNC B0 ;  /* 0x0000000000007941 */ /* 0x000fea0003800000 */
.L_x_3763:
[----:B-----5:R2:W-:Y:S02]  /*cff0*/  ST.E.128 desc[UR6][R182.64], R28 ;  /* 0x0000001cb6007985 */ /* 0x0205e4000c101d06 */
.L_x_3762:
[----:B------:R-:W-:Y:S05]  /*d000*/  BSYNC B1 ;  /* 0x0000000000017941 */ /* 0x000fea0003800000 */
.L_x_3761:
        /* <DEDUP_REMOVED lines=101> */
.L_x_3768:
[----:B------:R-:W-:Y:S05]  /*d660*/  BSYNC B0 ;  /* 0x0000000000007941 */ /* 0x000fea0003800000 */
.L_x_3767:
[----:B-----5:R2:W-:Y:S02]  /*d670*/  ST.E.128 desc[UR6][R182.64], R28 ;  /* 0x0000001cb6007985 */ /* 0x0205e4000c101d06 */
.L_x_3766:
[----:B------:R-:W-:Y:S05]  /*d680*/  BSYNC B1 ;  /* 0x0000000000017941 */ /* 0x000fea0003800000 */
.L_x_3765:
        /* <DEDUP_REMOVED lines=101> */
.L_x_3770:
[----:B------:R-:W-:Y:S05]  /*dce0*/  BSYNC B0 ;  /* 0x0000000000007941 */ /* 0x000fea0003800000 */
.L_x_3769:
[----:B-----5:R2:W-:Y:S02]  /*dcf0*/  ST.E.128 desc[UR6][R182.64], R40 ;  /* 0x00000028b6007985 */ /* 0x0205e4000c101d06 */
.L_x_3756:
[----:B------:R-:W-:Y:S05]  /*dd00*/  BSYNC B2 ;  /* 0x0000000000027941 */ /* 0x000fea0003800000 */
.L_x_3755:
        /* <DEDUP_REMOVED lines=11> */
.L_x_3672:
        /* <DEDUP_REMOVED lines=29> */
.L_x_3772:
[----:B------:R-:W-:Y:S05]  /*df90*/  BSYNC B0 ;  /* 0x0000000000007941 */ /* 0x000fea0003800000 */
.L_x_3771:
        /* <DEDUP_REMOVED lines=30> */
.L_x_3774:
[----:B------:R-:W-:Y:S05]  /*e180*/  BSYNC B0 ;  /* 0x0000000000007941 */ /* 0x000fea0003800000 */
.L_x_3773:
        /* <DEDUP_REMOVED lines=30> */
.L_x_3776:
[----:B------:R-:W-:Y:S05]  /*e370*/  BSYNC B0 ;  /* 0x0000000000007941 */ /* 0x000fea0003800000 */
.L_x_3775:
        /* <DEDUP_REMOVED lines=33> */
.L_x_3706:
[----:B------:R-:W-:Y:S05]  /*e590*/  BSYNC B3 ;  /* 0x0000000000037941 */ /* 0x000fea0003800000 */
.L_x_3671:
        /* <DEDUP_REMOVED lines=91> */
.L_x_3778:
        /* <DEDUP_REMOVED lines=10> */
.L_x_3779:
[----:B------:R-:W-:Y:S05]  /*ebf0*/  BSYNC B0 ;  /* 0x0000000000007941 */ /* 0x000fea0003800000 */
.L_x_3777:
[----:B------:R-:W-:Y:S04]  /*ec00*/  IADD3 R9, R9, -0x1, RZ ;  /* 0xffffffff09097810 */ /* 0x000fe80007ffe0ff */
[----:B------:R-:W-:Y:S11]  /*ec10*/  ISETP.GT.AND P0, PT, R9, R80, PT ;  /* 0x000000500900720c */ /* 0x000ff60003f04270 */
[----:B------:R-:W-:Y:S02]  /*ec20*/  @!UPT UIADD3 URZ, URZ, URZ, URZ ;  /* 0x0000003f3f3ff290 */ /* 0x000fe4000fffe03f */
[----:B------:R-:W-:Y:S05]  /*ec30*/  @P0 BRA `(.L_x_3780) ;  /* 0xffffff44009c0947 */ /* 0x000fea000383ffff */
.L_x_3662:
        /* <DEDUP_REMOVED lines=117> */
.L_x_3789:
[----:B------:R-:W-:Y:S05]  /*f390*/  BSYNC B0 ;  /* 0x0000000000007941 */ /* 0x000fea0003800000 */
.L_x_3788:
[----:B-----5:R3:W-:Y:S02]  /*f3a0*/  STS.128 [R239], R40 ;  /* 0x00000028ef007388 */ /* 0x0207e40000000c00 */
.L_x_3787:
[----:B------:R-:W-:Y:S05]  /*f3b0*/  BSYNC B1 ;  /* 0x0000000000017941 */ /* 0x000fea0003800000 */
.L_x_3786:
        /* <DEDUP_REMOVED lines=53> */
.L_x_3793:
[----:B------:R-:W-:Y:S05]  /*f710*/  BSYNC B0 ;  /* 0x0000000000007941 */ /* 0x000fea0003800000 */
.L_x_3792:
[----:B-----5:R1:W-:Y:S02]  /*f720*/  STS.128 [R239+0x2000], R40 ;  /* 0x00200028ef007388 */ /* 0x0203e40000000c00 */
.L_x_3791:
[----:B------:R-:W-:Y:S05]  /*f730*/  BSYNC B1 ;  /* 0x0000000000017941 */ /* 0x000fea0003800000 */
.L_x_3790:
        /* <DEDUP_REMOVED lines=53> */
.L_x_3797:
[----:B------:R-:W-:Y:S05]  /*fa90*/  BSYNC B0 ;  /* 0x0000000000007941 */ /* 0x000fea0003800000 */
.L_x_3796:
[----:B-----5:R3:W-:Y:S02]  /*faa0*/  STS.128 [R239+0x4000], R40 ;  /* 0x00400028ef007388 */ /* 0x0207e40000000c00 */
.L_x_3795:
[----:B------:R-:W-:Y:S05]  /*fab0*/  BSYNC B1 ;  /* 0x0000000000017941 */ /* 0x000fea0003800000 */
.L_x_3794:
        /* <DEDUP_REMOVED lines=51> */
.L_x_3799:
[----:B------:R-:W-:Y:S05]  /*fdf0*/  BSYNC B0 ;  /* 0x0000000000007941 */ /* 0x000fea0003800000 */
.L_x_3798:
[----:B-----5:R3:W-:Y:S02]  /*fe00*/  STS.128 [R239+0x6000], R40 ;  /* 0x00600028ef007388 */ /* 0x0207e40000000c00 */
.L_x_3785:
[----:B------:R-:W-:Y:S05]  /*fe10*/  BSYNC B2 ;  /* 0x0000000000027941 */ /* 0x000fea0003800000 */
.L_x_3784:
        /* <DEDUP_REMOVED lines=67> */
.L_x_3805:
[----:B------:R-:W-:Y:S05]  /*10250*/  BSYNC B0 ;  /* 0x0000000000007941 */ /* 0x000fea0003800000 */
.L_x_3804:
[----:B-----5:R3:W-:Y:S02]  /*10260*/  STS.128 [R239+0x800], R40 ;  /* 0x00080028ef007388 */ /* 0x0207e40000000c00 */
.L_x_3803:
[----:B------:R-:W-:Y:S05]  /*10270*/  BSYNC B1 ;  /* 0x0000000000017941 */ /* 0x000fea0003800000 */
.L_x_3802:
        /* <DEDUP_REMOVED lines=54> */
.L_x_3809:
[----:B------:R-:W-:Y:S05]  /*105e0*/  BSYNC B0 ;  /* 0x0000000000007941 */ /* 0x000fea0003800000 */
.L_x_3808:
[----:B-----5:R3:W-:Y:S02]  /*105f0*/  STS.128 [R239+0x2800], R40 ;  /* 0x00280028ef007388 */ /* 0x0207e40000000c00 */
.L_x_3807:
[----:B------:R-:W-:Y:S05]  /*10600*/  BSYNC B1 ;  /* 0x0000000000017941 */ /* 0x000fea0003800000 */
.L_x_3806:
        /* <DEDUP_REMOVED lines=54> */
.L_x_3813:
[----:B------:R-:W-:Y:S05]  /*10970*/  BSYNC B0 ;  /* 0x0000000000007941 */ /* 0x000fea0003800000 */
.L_x_3812:
[----:B-----5:R3:W-:Y:S02]  /*10980*/  STS.128 [R239+0x4800], R40 ;  /* 0x00480028ef007388 */ /* 0x0207e40000000c00 */
.L_x_3811:
[----:B------:R-:W-:Y:S05]  /*10990*/  BSYNC B1 ;  /* 0x0000000000017941 */ /* 0x000fea0003800000 */
.L_x_3810:
        /* <DEDUP_REMOVED lines=53> */
.L_x_3815:
[----:B------:R-:W-:Y:S05]  /*10cf0*/  BSYNC B0 ;  /* 0x0000000000007941 */ /* 0x000fea0003800000 */
.L_x_3814:
[----:B-----5:R1:W-:Y:S02]  /*10d00*/  STS.128 [R239+0x6800], R36 ;  /* 0x00680024ef007388 */ /* 0x0203e40000000c00 */
.L_x_3801:
[----:B------:R-:W-:Y:S05]  /*10d10*/  BSYNC B2 ;  /* 0x0000000000027941 */ /* 0x000fea0003800000 */
.L_x_3800:
        /* <DEDUP_REMOVED lines=67> */
.L_x_3821:
[----:B------:R-:W-:Y:S05]  /*11150*/  BSYNC B0 ;  /* 0x0000000000007941 */ /* 0x000fea0003800000 */
.L_x_3820:
[----:B-----5:R3:W-:Y:S02]  /*11160*/  STS.128 [R239+0x1000], R36 ;  /* 0x00100024ef007388 */ /* 0x0207e40000000c00 */
.L_x_3819:
[----:B------:R-:W-:Y:S05]  /*11170*/  BSYNC B1 ;  /* 0x0000000000017941 */ /* 0x000fea0003800000 */
.L_x_3818:
        /* <DEDUP_REMOVED lines=53> */
.L_x_3825:
[----:B------:R-:W-:Y:S05]  /*114d0*/  BSYNC B0 ;  /* 0x0000000000007941 */ /* 0x000fea0003800000 */
.L_x_3824:
[----:B-----5:R3:W-:Y:S02]  /*114e0*/  STS.128 [R239+0x3000], R36 ;  /* 0x00300024ef007388 */ /* 0x0207e40000000c00 */
.L_x_3823:
[----:B------:R-:W-:Y:S05]  /*114f0*/  BSYNC B1 ;  /* 0x0000000000017941 */ /* 0x000fea0003800000 */
.L_x_3822:
        /* <DEDUP_REMOVED lines=53> */
.L_x_3829:
[----:B------:R-:W-:Y:S05]  /*11850*/  BSYNC B0 ;  /* 0x0000000000007941 */ /* 0x000fea0003800000 */
.L_x_3828:
[----:B-----5:R3:W-:Y:S02]  /*11860*/  STS.128 [R239+0x5000], R36 ;  /* 0x00500024ef007388 */ /* 0x0207e40000000c00 */
.L_x_3827:
[----:B------:R-:W-:Y:S05]  /*11870*/  BSYNC B1 ;  /* 0x0000000000017941 */ /* 0x000fea0003800000 */
.L_x_3826:
        /* <DEDUP_REMOVED lines=53> */
.L_x_3831:
[----:B------:R-:W-:Y:S05]  /*11bd0*/  BSYNC B0 ;  /* 0x0000000000007941 */ /* 0x000fea0003800000 */
.L_x_3830:
[----:B-----5:R3:W-:Y:S02]  /*11be0*/  STS.128 [R239+0x7000], R36 ;  /* 0x00700024ef007388 */ /* 0x0207e40000000c00 */
.L_x_3817:
[----:B------:R-:W-:Y:S05]  /*11bf0*/  BSYNC B2 ;  /* 0x0000000000027941 */ /* 0x000fea0003800000 */
.L_x_3816:
        /* <DEDUP_REMOVED lines=67> */
.L_x_3836:
[----:B------:R-:W-:Y:S05]  /*12030*/  BSYNC B0 ;  /* 0x0000000000007941 */ /* 0x000fea0003800000 */
.L_x_3835:
[----:B-----5:R1:W-:Y:S02]  /*12040*/  STS.128 [R239+0x1800], R20 ;  /* 0x00180014ef007388 */ /* 0x0203e40000000c00 */
.L_x_3834:
[----:B------:R-:W-:Y:S05]  /*12050*/  BSYNC B1 ;  /* 0x0000000000017941 */ /* 0x000fea0003800000 */
.L_x_3833:
        /* <DEDUP_REMOVED lines=53> */
.L_x_3840:
[----:B------:R-:W-:Y:S05]  /*123b0*/  BSYNC B0 ;  /* 0x0000000000007941 */ /* 0x000fea0003800000 */
.L_x_3839:
[----:B-----5:R1:W-:Y:S02]  /*123c0*/  STS.128 [R239+0x3800], R16 ;  /* 0x00380010ef007388 */ /* 0x0203e40000000c00 */
.L_x_3838:
[----:B------:R-:W-:Y:S05]  /*123d0*/  BSYNC B1 ;  /* 0x0000000000017941 */ /* 0x000fea0003800000 */
.L_x_3837:
        /* <DEDUP_REMOVED lines=53> */
.L_x_3844:
[----:B------:R-:W-:Y:S05]  /*12730*/  BSYNC B0 ;  /* 0x0000000000007941 */ /* 0x000fea0003800000 */
.L_x_3843:
[----:B-----5:R2:W-:Y:S02]  /*12740*/  STS.128 [R239+0x5800], R16 ;  /* 0x00580010ef007388 */ /* 0x0205e40000000c00 */
.L_x_3842:
[----:B------:R-:W-:Y:S05]  /*12750*/  BSYNC B1 ;  /* 0x0000000000017941 */ /* 0x000fea0003800000 */
.L_x_3841:
        /* <DEDUP_REMOVED lines=53> */
.L_x_3846:
[----:B------:R-:W-:Y:S05]  /*12ab0*/  BSYNC B0 ;  /* 0x0000000000007941 */ /* 0x000fea0003800000 */
.L_x_3845:
[----:B-----5:R2:W-:Y:S01]  /*12ac0*/  STS.128 [R239+0x7800], R16 ;  /* 0x00780010ef007388 */ /* 0x0205e20000000c00 */
[----:B------:R-:W-:Y:S05]  /*12ad0*/  BRA `(.L_x_3832) ;  /* 0x0000007000187947 */ /* 0x000fea0003800000 */
.L_x_3783:
        /* <DEDUP_REMOVED lines=99> */
.L_x_3852:
[----:B------:R-:W-:Y:S05]  /*13110*/  BSYNC B0 ;  /* 0x0000000000007941 */ /* 0x000fea0003800000 */
.L_x_3851:
[----:B-----5:R3:W-:Y:S02]  /*13120*/  STS.128 [R239], R56 ;  /* 0x00000038ef007388 */ /* 0x0207e40000000c00 */
.L_x_3850:
[----:B------:R-:W-:Y:S05]  /*13130*/  BSYNC B1 ;  /* 0x0000000000017941 */ /* 0x000fea0003800000 */
.L_x_3849:
        /* <DEDUP_REMOVED lines=97> */
.L_x_3856:
[----:B------:R-:W-:Y:S05]  /*13750*/  BSYNC B0 ;  /* 0x0000000000007941 */ /* 0x000fea0003800000 */
.L_x_3855:
[----:B-----5:R1:W-:Y:S02]  /*13760*/  STS.128 [R239+0x2000], R56 ;  /* 0x00200038ef007388 */ /* 0x0203e40000000c00 */
.L_x_3854:
[----:B------:R-:W-:Y:S05]  /*13770*/  BSYNC B1 ;  /* 0x0000000000017941 */ /* 0x000fea0003800000 */
.L_x_3853:
        /* <DEDUP_REMOVED lines=97> */
.L_x_3860:
[----:B------:R-:W-:Y:S05]  /*13d90*/  BSYNC B0 ;  /* 0x0000000000007941 */ /* 0x000fea0003800000 */
.L_x_3859:
[----:B-----5:R3:W-:Y:S02]  /*13da0*/  STS.128 [R239+0x4000], R56 ;  /* 0x00400038ef007388 */ /* 0x0207e40000000c00 */
.L_x_3858:
[----:B------:R-:W-:Y:S05]  /*13db0*/  BSYNC B1 ;  /* 0x0000000000017941 */ /* 0x000fea0003800000 */
.L_x_3857:
        /* <DEDUP_REMOVED lines=96> */
.L_x_3862:
[----:B------:R-:W-:Y:S05]  /*143c0*/  BSYNC B0 ;  /* 0x0000000000007941 */ /* 0x000fea0003800000 */
.L_x_3861:
[----:B-----5:R3:W-:Y:S02]  /*143d0*/  STS.128 [R239+0x6000], R56 ;  /* 0x00600038ef007388 */ /* 0x0207e40000000c00 */
.L_x_3848:
[----:B------:R-:W-:Y:S05]  /*143e0*/  BSYNC B2 ;  /* 0x0000000000027941 */ /* 0x000fea0003800000 */
.L_x_3847:
        /* <DEDUP_REMOVED lines=104> */
.L_x_3868:
[----:B------:R-:W-:Y:S05]  /*14a70*/  BSYNC B0 ;  /* 0x0000000000007941 */ /* 0x000fea0003800000 */
.L_x_3867:
[----:B-----5:R3:W-:Y:S02]  /*14a80*/  STS.128 [R239+0x800], R56 ;  /* 0x00080038ef007388 */ /* 0x0207e40000000c00 */
.L_x_3866:
[----:B------:R-:W-:Y:S05]  /*14a90*/  BSYNC B1 ;  /* 0x0000000000017941 */ /* 0x000fea0003800000 */
.L_x_3865:
        /* <DEDUP_REMOVED lines=100> */
.L_x_3872:
[----:B------:R-:W-:Y:S05]  /*150e0*/  BSYNC B0 ;  /* 0x0000000000007941 */ /* 0x000fea0003800000 */
.L_x_3871:
[----:B-----5:R3:W-:Y:S02]  /*150f0*/  STS.128 [R239+0x2800], R56 ;  /* 0x00280038ef007388 */ /* 0x0207e40000000c00 */
.L_x_3870:
[----:B------:R-:W-:Y:S05]  /*15100*/  BSYNC B1 ;  /* 0x0000000000017941 */ /* 0x000fea0003800000 */
.L_x_3869:
        /* <DEDUP_REMOVED lines=100> */
.L_x_3876:
[----:B------:R-:W-:Y:S05]  /*15750*/  BSYNC B0 ;  /* 0x0000000000007941 */ /* 0x000fea0003800000 */
.L_x_3875:
[----:B-----5:R3:W-:Y:S02]  /*15760*/  STS.128 [R239+0x4800], R56 ;  /* 0x00480038ef007388 */ /* 0x0207e40000000c00 */
.L_x_3874:
[----:B------:R-:W-:Y:S05]  /*15770*/  BSYNC B1 ;  /* 0x0000000000017941 */ /* 0x000fea0003800000 */
.L_x_3873:
        /* <DEDUP_REMOVED lines=98> */
.L_x_3878:
[----:B------:R-:W-:Y:S05]  /*15da0*/  BSYNC B0 ;  /* 0x0000000000007941 */ /* 0x000fea0003800000 */
.L_x_3877:
[----:B-----5:R1:W-:Y:S02]  /*15db0*/  STS.128 [R239+0x6800], R40 ;  /* 0x00680028ef007388 */ /* 0x0203e40000000c00 */
.L_x_3864:
[----:B------:R-:W-:Y:S05]  /*15dc0*/  BSYNC B2 ;  /* 0x0000000000027941 */ /* 0x000fea0003800000 */
.L_x_3863:
        /* <DEDUP_REMOVED lines=103> */
.L_x_3884:
[----:B------:R-:W-:Y:S05]  /*16440*/  BSYNC B0 ;  /* 0x0000000000007941 */ /* 0x000fea0003800000 */
.L_x_3883:
[----:B-----5:R1:W-:Y:S02]  /*16450*/  STS.128 [R239+0x1000], R40 ;  /* 0x00100028ef007388 */ /* 0x0203e40000000c00 */
.L_x_3882:
[----:B------:R-:W-:Y:S05]  /*16460*/  BSYNC B1 ;  /* 0x0000000000017941 */ /* 0x000fea0003800000 */
.L_x_3881:
        /* <DEDUP_REMOVED lines=98> */
.L_x_3888:
[----:B------:R-:W-:Y:S05]  /*16a90*/  BSYNC B0 ;  /* 0x0000000000007941 */ /* 0x000fea0003800000 */
.L_x_3887:
[----:B-----5:R1:W-:Y:S02]  /*16aa0*/  STS.128 [R239+0x3000], R40 ;  /* 0x00300028ef007388 */ /* 0x0203e40000000c00 */
.L_x_3886:
[----:B------:R-:W-:Y:S05]  /*16ab0*/  BSYNC B1 ;  /* 0x0000000000017941 */ /* 0x000fea0003800000 */
.L_x_3885:
        /* <DEDUP_REMOVED lines=98> */
.L_x_3892:
[----:B------:R-:W-:Y:S05]  /*170e0*/  BSYNC B0 ;  /* 0x0000000000007941 */ /* 0x000fea0003800000 */
.L_x_3891:
[----:B-----5:R1:W-:Y:S02]  /*170f0*/  STS.128 [R239+0x5000], R40 ;  /* 0x00500028ef007388 */ /* 0x0203e40000000c00 */
.L_x_3890:
[----:B------:R-:W-:Y:S05]  /*17100*/  BSYNC B1 ;  /* 0x0000000000017941 */ /* 0x000fea0003800000 */
.L_x_3889:
        /* <DEDUP_REMOVED lines=101> */
.L_x_3894:
[----:B------:R-:W-:Y:S05]  /*17760*/  BSYNC B0 ;  /* 0x0000000000007941 */ /* 0x000fea0003800000 */
.L_x_3893:
[----:B-----5:R2:W-:Y:S02]  /*17770*/  STS.128 [R239+0x7000], R36 ;  /* 0x00700024ef007388 */ /* 0x0205e40000000c00 */
.L_x_3880:
[----:B------:R-:W-:Y:S05]  /*17780*/  BSYNC B2 ;  /* 0x0000000000027941 */ /* 0x000fea0003800000 */
.L_x_3879:
        /* <DEDUP_REMOVED lines=103> */
.L_x_3898:
[----:B------:R-:W-:Y:S05]  /*17e00*/  BSYNC B0 ;  /* 0x0000000000007941 */ /* 0x000fea0003800000 */
.L_x_3897:
[----:B-----5:R1:W-:Y:S02]  /*17e10*/  STS.128 [R239+0x1800], R20 ;  /* 0x00180014ef007388 */ /* 0x0203e40000000c00 */
.L_x_3896:
[----:B------:R-:W-:Y:S05]  /*17e20*/  BSYNC B1 ;  /* 0x0000000000017941 */ /* 0x000fea0003800000 */
.L_x_3895:
        /* <DEDUP_REMOVED lines=100> */
.L_x_3902:
[----:B------:R-:W-:Y:S05]  /*18470*/  BSYNC B0 ;  /* 0x0000000000007941 */ /* 0x000fea0003800000 */
.L_x_3901:
[----:B-----5:R1:W-:Y:S02]  /*18480*/  STS.128 [R239+0x3800], R20 ;  /* 0x00380014ef007388 */ /* 0x0203e40000000c00 */
.L_x_3900:
[----:B------:R-:W-:Y:S05]  /*18490*/  BSYNC B1 ;  /* 0x0000000000017941 */ /* 0x000fea0003800000 */
.L_x_3899:
        /* <DEDUP_REMOVED lines=103> */
.L_x_3906:
[----:B------:R-:W-:Y:S05]  /*18b10*/  BSYNC B0 ;  /* 0x0000000000007941 */ /* 0x000fea0003800000 */
.L_x_3905:
[----:B-----5:R1:W-:Y:S02]  /*18b20*/  STS.128 [R239+0x5800], R20 ;  /* 0x00580014ef007388 */ /* 0x0203e40000000c00 */
.L_x_3904:
[----:B------:R-:W-:Y:S05]  /*18b30*/  BSYNC B1 ;  /* 0x0000000000017941 */ /* 0x000fea0003800000 */
.L_x_3903:
        /* <DEDUP_REMOVED lines=104> */
.L_x_3908:
[----:B------:R-:W-:Y:S05]  /*191c0*/  BSYNC B0 ;  /* 0x0000000000007941 */ /* 0x000fea0003800000 */
.L_x_3907:
[----:B-----5:R1:W-:Y:S01]  /*191d0*/  STS.128 [R239+0x7800], R16 ;  /* 0x00780010ef007388 */ /* 0x0203e20000000c00 */
[----:B------:R-:W-:Y:S05]  /*191e0*/  BRA `(.L_x_3832) ;  /* 0x0000000800547947 */ /* 0x000fea0003800000 */
.L_x_3782:
        /* <DEDUP_REMOVED lines=42> */
.L_x_3910:
[----:B------:R-:W-:Y:S05]  /*19490*/  BSYNC B0 ;  /* 0x0000000000007941 */ /* 0x000fea0003800000 */
.L_x_3909:
        /* <DEDUP_REMOVED lines=35> */
.L_x_3912:
[----:B------:R-:W-:Y:S05]  /*196d0*/  BSYNC B0 ;  /* 0x0000000000007941 */ /* 0x000fea0003800000 */
.L_x_3911:
        /* <DEDUP_REMOVED lines=34> */
.L_x_3914:
[----:B------:R-:W-:Y:S05]  /*19900*/  BSYNC B0 ;  /* 0x0000000000007941 */ /* 0x000fea0003800000 */
.L_x_3913:
        /* <DEDUP_REMOVED lines=35> */
.L_x_3832:
[----:B------:R-:W-:Y:S05]  /*19b40*/  BSYNC B3 ;  /* 0x0000000000037941 */ /* 0x000fea0003800000 */
.L_x_3781:
        /* <DEDUP_REMOVED lines=43> */
.L_x_3916:
[----:B------:R-:W-:Y:S05]  /*19e00*/  BSYNC B0 ;  /* 0x0000000000007941 */ /* 0x000fea0003800000 */
.L_x_3915:
        /* <DEDUP_REMOVED lines=37> */
.L_x_3918:
[----:B------:R-:W-:Y:S05]  /*1a060*/  BSYNC B0 ;  /* 0x0000000000007941 */ /* 0x000fea0003800000 */
.L_x_3917:
        /* <DEDUP_REMOVED lines=39> */
.L_x_3920:
[----:B------:R-:W-:Y:S05]  /*1a2e0*/  BSYNC B0 ;  /* 0x0000000000007941 */ /* 0x000fea0003800000 */
.L_x_3919:
        /* <DEDUP_REMOVED lines=42> */
.L_x_3922:
[----:B------:R-:W-:Y:S05]  /*1a590*/  BSYNC B0 ;  /* 0x0000000000007941 */ /* 0x000fea0003800000 */
.L_x_3921:
        /* <DEDUP_REMOVED lines=54> */
.L_x_3924:
[----:B------:R-:W-:Y:S05]  /*1a900*/  BSYNC B0 ;  /* 0x0000000000007941 */ /* 0x000fea0003800000 */
.L_x_3923:
        /* <DEDUP_REMOVED lines=39> */
.L_x_3926:
[----:B------:R-:W-:Y:S05]  /*1ab80*/  BSYNC B0 ;  /* 0x0000000000007941 */ /* 0x000fea0003800000 */
.L_x_3925:
        /* <DEDUP_REMOVED lines=41> */
.L_x_3928:
[----:B------:R-:W-:Y:S05]  /*1ae20*/  BSYNC B0 ;  /* 0x0000000000007941 */ /* 0x000fea0003800000 */
.L_x_3927:
        /* <DEDUP_REMOVED lines=53> */
.L_x_3930:
[----:B------:R-:W-:Y:S05]  /*1b180*/  BSYNC B0 ;  /* 0x0000000000007941 */ /* 0x000fea0003800000 */
.L_x_3929:
        /* <DEDUP_REMOVED lines=8> */
[----:B------:R-:W-:Y:S04]  /*1b210*/  LDSM.16.M88.4 R20, [R224] ;  /* 0x00000000e014783b */ /* 0x000fe80000000200 */
        /* <DEDUP_REMOVED lines=215> */
[----:B-----5:R-:W-:Y:S01]  /*1bf90*/  IADD3 R8, -R8, R53, -R236 ;  /* 0x0000003508087210 */ /* 0x020fe20007ffe9ec */
        /* <DEDUP_REMOVED lines=20> */
[----:B------:R-:W-:Y:S01]  /*1c0e0*/  FMUL.FTZ R21, R79, R0 ;  /* 0x000000004f157220 */ /* 0x000fe20000410000 */
        /* <DEDUP_REMOVED lines=114> */
[----:B------:R-:W-:-:S03]  /*1c810*/  @P5 IADD3 R13, R13, 0x1, RZ ;  /* 0x000000010d0d5810 */ /* 0x000fc60007ffe0ff */
[----:B------:R-:W-:Y:S02]  /*1c820*/  @!P1 IADD3 R3, -R3, RZ, RZ ;  /* 0x000000ff03039210 */ /* 0x000fe40007ffe1ff */
[----:B------:R-:W-:Y:S02]  /*1c830*/  @!P3 IMAD.MOV R13, RZ, RZ, -R13 ;  /* 0x000000ffff0db224 */ /* 0x000fe400078e0a0d */
[----:B------:R-:W-:-:S03]  /*1c840*/  SEL R3, R0, R3, !P2 ;  /* 0x0000000300037207 */ /* 0x000fc60005000000 */
[----:B------:R-:W-:Y:S02]  /*1c850*/  SEL R0, R0, R13, !P2 ;  /* 0x0000000d00007207 */ /* 0x000fe40005000000 */
[--C-:B------:R-:W-:Y:S01]  /*1c860*/  IMAD.WIDE R18, R3, 0x4, R240.reuse ;  /* 0x0000000403127825 */ /* 0x100fe200078e02f0 */
[----:B------:R-:W2:Y:S03]  /*1c870*/  LD.E.64 R12, desc[UR6][R10.64+0x38] ;  /* 0x000038060a0c7980 */ /* 0x000ea6000c101b00 */
        /* <DEDUP_REMOVED lines=9> */
[----:B------:R-:W-:Y:S02]  /*1c910*/  IMAD R3, R12, R3, R0 ;  /* 0x000000030c037224 */ /* 0x000fe400078e0200 */
[----:B---3--:R-:W-:-:S03]  /*1c920*/  IMAD.IADD R5, R5, 0x1, -R6 ;  /* 0x0000000105057824 */ /* 0x008fc600078e0a06 */
[----:B------:R-:W-:Y:S02]  /*1c930*/  IADD3 R19, R19, R3, RZ ;  /* 0x0000000313137210 */ /* 0x000fe40007ffe0ff */
[----:B------:R-:W-:Y:S01]  /*1c940*/  SHF.R.S32.HI R4, RZ, 0x1f, R5 ;  /* 0x0000001fff047819 */ /* 0x000fe20000011405 */
[----:B----4-:R-:W-:-:S04]  /*1c950*/  IMAD R0, R15, R5, RZ ;  /* 0x000000050f007224 */ /* 0x010fc800078e02ff */
[----:B------:R-:W-:Y:S02]  /*1c960*/  IMAD R0, R14, R4, R0 ;  /* 0x000000040e007224 */ /* 0x000fe400078e0200 */
[----:B------:R-:W-:-:S04]  /*1c970*/  IMAD.WIDE.U32 R4, R5, R14, R18 ;  /* 0x0000000e05047225 */ /* 0x000fc800078e0012 */
[----:B------:R-:W-:Y:S01]  /*1c980*/  IMAD.IADD R0, R5, 0x1, R0 ;  /* 0x0000000105007824 */ /* 0x000fe200078e0200 */
[----:B------:R-:W-:Y:S05]  /*1c990*/  BRA `(.L_x_3935) ;  /* 0x00000000000c7947 */ /* 0x000fea0003800000 */
.L_x_3934:
[----:B------:R-:W2:Y:S02]  /*1c9a0*/  LD.E R4, desc[UR6][R10.64+0x38] ;  /* 0x000038060a047980 */ /* 0x000ea4000c101900 */
[----:B--2---:R-:W-:-:S04]  /*1c9b0*/  LEA R4, -R4, RZ, 0x6 ;  /* 0x000000ff04047211 */ /* 0x004fc800078e31ff */
[----:B------:R-:W-:Y:S02]  /*1c9c0*/  SHF.R.S32.HI R0, RZ, 0x1f, R4 ;  /* 0x0000001fff007819 */ /* 0x000fe40000011404 */
.L_x_3935:
[----:B------:R-:W-:Y:S05]  /*1c9d0*/  BSYNC B0 ;  /* 0x0000000000007941 */ /* 0x000fea0003800000 */
.L_x_3933:
        /* <DEDUP_REMOVED lines=119> */
.L_x_3932:
[----:B------:R-:W-:Y:S05]  /*1d150*/  BSYNC B1 ;  /* 0x0000000000017941 */ /* 0x000fea0003800000 */
.L_x_3931:
        /* <DEDUP_REMOVED lines=8> */
[CC--:B------:R-:W-:Y:S01]  /*1d1e0*/  ISETP.GE.OR P1, PT, R7.reuse, R245.reuse, !P1 ;  /* 0x000000f50700720c */ /* 0x0c0fe20004f26670 */
[----:B------:R-:W-:Y:S01]  /*1d1f0*/  VIADD R13, R7, 0x28 ;  /* 0x00000028070d7836 */ /* 0x000fe20000000000 */
[C---:B------:R-:W-:Y:S01]  /*1d200*/  ISETP.GE.AND P4, PT, R2.reuse, R246, PT ;  /* 0x000000f60200720c */ /* 0x040fe20003f86270 */
[--C-:B------:R-:W-:Y:S01]  /*1d210*/  IMAD R217, R33, 0x2, R220.reuse ;  /* 0x0000000221d97824 */ /* 0x100fe200078e02dc */
[----:B------:R-:W-:Y:S01]  /*1d220*/  ISETP.GE.AND P2, PT, R2, R244, PT ;  /* 0x000000f40200720c */ /* 0x000fe20003f46270 */
[----:B------:R-:W-:Y:S01]  /*1d230*/  IMAD R218, R34, 0x2, R220 ;  /* 0x0000000222da7824 */ /* 0x000fe200078e02dc */
[----:B------:R-:W-:Y:S01]  /*1d240*/  FSEL R3, R9, -INF , !P1 ;  /* 0xff80000009037808 */ /* 0x000fe20004800000 */
[----:B------:R-:W-:Y:S01]  /*1d250*/  LDSM.16.MT88.4 R156, [R220+0x10000] ;  /* 0x01000000dc9c783b */ /* 0x000fe20000004200 */
[C---:B------:R-:W-:Y:S01]  /*1d260*/  ISETP.GE.OR P4, PT, R2.reuse, R245, !P4 ;  /* 0x000000f50200720c */ /* 0x040fe20006786670 */
[----:B------:R-:W-:Y:S01]  /*1d270*/  IMAD R216, R33, 0x2, R218 ;  /* 0x0000000221d87824 */ /* 0x000fe200078e02da */
[----:B------:R-:W-:Y:S01]  /*1d280*/  ISETP.GE.OR P2, PT, R2, R247, !P2 ;  /* 0x000000f70200720c */ /* 0x000fe20005746670 */
[----:B------:R-:W-:Y:S01]  /*1d290*/  VIADD R2, R7, 0x9 ;  /* 0x0000000907027836 */ /* 0x000fe20000000000 */
[C---:B------:R-:W-:Y:S01]  /*1d2a0*/  ISETP.GE.AND P3, PT, R0.reuse, R246, PT ;  /* 0x000000f60000720c */ /* 0x040fe20003f66270 */
[----:B------:R-:W-:Y:S01]  /*1d2b0*/  LDSM.16.MT88.4 R140, [R217+0x10000] ;  /* 0x01000000d98c783b */ /* 0x000fe20000004200 */
[----:B------:R-:W-:-:S02]  /*1d2c0*/  ISETP.GE.AND P1, PT, R0, R244, PT ;  /* 0x000000f40000720c */ /* 0x000fc40003f26270 */
[C---:B------:R-:W-:Y:S01]  /*1d2d0*/  ISETP.GE.OR P5, PT, R7.reuse, R247, !P5 ;  /* 0x000000f70700720c */ /* 0x040fe20006fa6670 */
[----:B------:R-:W-:Y:S01]  /*1d2e0*/  LDSM.16.MT88.4 R148, [R218+0x10000] ;  /* 0x01000000da94783b */ /* 0x000fe20000004200 */
[C---:B------:R-:W-:Y:S02]  /*1d2f0*/  ISETP.GE.OR P3, PT, R0.reuse, R245, !P3 ;  /* 0x000000f50000720c */ /* 0x040fe40005f66670 */
[----:B------:R-:W-:Y:S01]  /*1d300*/  ISETP.GE.OR P1, PT, R0, R247, !P1 ;  /* 0x000000f70000720c */ /* 0x000fe20004f26670 */
[----:B------:R-:W-:Y:S01]  /*1d310*/  VIADD R0, R7, 0x10 ;  /* 0x0000001007007836 */ /* 0x000fe20000000000 */
[----:B------:R-:W-:Y:S01]  /*1d320*/  FSEL R44, R44, -INF , !P5 ;  /* 0xff8000002c2c7808 */ /* 0x000fe20006800000 */
[----:B------:R-:W-:Y:S01]  /*1d330*/  LDSM.16.MT88.4 R132, [R216+0x10000] ;  /* 0x01000000d884783b */ /* 0x000fe20000004200 */
[----:B------:R-:W-:Y:S02]  /*1d340*/  FSEL R32, R32, -INF , !P4 ;  /* 0xff80000020207808 */ /* 0x000fe40006000000 */
[C---:B------:R-:W-:Y:S01]  /*1d350*/  ISETP.GE.AND P5, PT, R2.reuse, R246, PT ;  /* 0x000000f60200720c */ /* 0x040fe20003fa6270 */
[----:B------:R-:W-:Y:S01]  /*1d360*/  LDSM.16.MT88.4 R40, [R220+0x12000] ;  /* 0x01200000dc28783b */ /* 0x000fe20000004200 */
[----:B------:R-:W-:-:S02]  /*1d370*/  ISETP.GE.AND P4, PT, R2, R244, PT ;  /* 0x000000f40200720c */ /* 0x000fc40003f86270 */
[----:B------:R-:W-:Y:S01]  /*1d380*/  FSEL R46, R46, -INF , !P2 ;  /* 0xff8000002e2e7808 */ /* 0x000fe20005000000 */
[----:B------:R-:W-:Y:S01]  /*1d390*/  LDSM.16.MT88.4 R56, [R217+0x12000] ;  /* 0x01200000d938783b */ /* 0x000fe20000004200 */
[----:B------:R-:W-:Y:S02]  /*1d3a0*/  FSEL R28, R28, -INF , !P3 ;  /* 0xff8000001c1c7808 */ /* 0x000fe40005800000 */
[C---:B------:R-:W-:Y:S01]  /*1d3b0*/  ISETP.GE.AND P2, PT, R0.reuse, R246, PT ;  /* 0x000000f60000720c */ /* 0x040fe20003f46270 */
[----:B------:R-:W-:Y:S01]  /*1d3c0*/  LDSM.16.MT88.4 R64, [R216+0x12000] ;  /* 0x01200000d840783b */ /* 0x000fe20000004200 */
[----:B------:R-:W-:Y:S02]  /*1d3d0*/  ISETP.GE.AND P3, PT, R0, R244, PT ;  /* 0x000000f40000720c */ /* 0x000fe40003f66270 */
[C---:B------:R-:W-:Y:S01]  /*1d3e0*/  ISETP.GE.OR P5, PT, R2.reuse, R245, !P5 ;  /* 0x000000f50200720c */ /* 0x040fe20006fa6670 */
[----:B------:R-:W-:Y:S01]  /*1d3f0*/  LDSM.16.MT88.4 R72, [R220+0x14000] ;  /* 0x01400000dc48783b */ /* 0x000fe20000004200 */
        /* <DEDUP_REMOVED lines=22> */
[C---:B------:R-:W-:Y:S01]  /*1d560*/  VIADD R2, R7.reuse, 0x19 ;  /* 0x0000001907027836 */ /* 0x040fe20000000000 */
[----:B------:R-:W-:Y:S01]  /*1d570*/  FMNMX.FTZ R15, R28, R15, !PT ;  /* 0x0000000f1c0f7209 */ /* 0x000fe20007810000 */
[----:B------:R-:W-:Y:S01]  /*1d580*/  LDSM.16.MT88.4 R24, [R218+0x12800] ;  /* 0x01280000da18783b */ /* 0x000fe20000004200 */
[C---:B------:R-:W-:Y:S02]  /*1d590*/  ISETP.GE.OR P4, PT, R0.reuse, R245, !P4 ;  /* 0x000000f50000720c */ /* 0x040fe40006786670 */
[----:B------:R-:W-:Y:S01]  /*1d5a0*/  ISETP.GE.OR P2, PT, R0, R247, !P2 ;  /* 0x000000f70000720c */ /* 0x000fe20005746670 */
[----:B------:R-:W-:Y:S01]  /*1d5b0*/  VIADD R0, R7, 0x20 ;  /* 0x0000002007007836 */ /* 0x000fe20000000000 */
[----:B------:R-:W-:-:S02]  /*1d5c0*/  FSEL R12, R16, -INF , !P3 ;  /* 0xff800000100c7808 */ /* 0x000fc40005800000 */
[----:B------:R-:W-:Y:S02]  /*1d5d0*/  ISETP.GE.AND P3, PT, R2, R246, PT ;  /* 0x000000f60200720c */ /* 0x000fe40003f66270 */
[----:B------:R-:W-:Y:S02]  /*1d5e0*/  FMNMX.FTZ R15, R29, R15, !PT ;  /* 0x0000000f1d0f7209 */ /* 0x000fe40007810000 */
[----:B------:R-:W-:Y:S02]  /*1d5f0*/  FSEL R5, R48, -INF , !P1 ;  /* 0xff80000030057808 */ /* 0x000fe40004800000 */
[----:B------:R-:W-:Y:S01]  /*1d600*/  ISETP.GE.AND P1, PT, R2, R244, PT ;  /* 0x000000f40200720c */ /* 0x000fe20003f26270 */
[----:B------:R-:W-:Y:S01]  /*1d610*/  LDSM.16.MT88.4 R48, [R218+0x12000] ;  /* 0x01200000da30783b */ /* 0x000fe20000004200 */
[----:B------:R-:W-:Y:S02]  /*1d620*/  FSEL R9, R17, -INF , !P5 ;  /* 0xff80000011097808 */ /* 0x000fe40006800000 */
[----:B------:R-:W-:-:S02]  /*1d630*/  ISETP.GE.AND P5, PT, R0, R246, PT ;  /* 0x000000f60000720c */ /* 0x000fc40003fa6270 */
[----:B------:R-:W-:Y:S02]  /*1d640*/  ISETP.GE.OR P3, PT, R2, R245, !P3 ;  /* 0x000000f50200720c */ /* 0x000fe40005f66670 */
[----:B------:R-:W-:Y:S02]  /*1d650*/  FMNMX.FTZ R15, R6, R15, !PT ;  /* 0x0000000f060f7209 */ /* 0x000fe40007810000 */
[----:B------:R-:W-:Y:S02]  /*1d660*/  FSEL R4, R37, -INF , !P4 ;  /* 0xff80000025047808 */ /* 0x000fe40006000000 */
[----:B------:R-:W-:Y:S02]  /*1d670*/  ISETP.GE.AND P4, PT, R0, R244, PT ;  /* 0x000000f40000720c */ /* 0x000fe40003f86270 */
[----:B------:R-:W-:Y:S02]  /*1d680*/  ISETP.GE.OR P1, PT, R2, R247, !P1 ;  /* 0x000000f70200720c */ /* 0x000fe40004f26670 */
[----:B------:R-:W-:-:S02]  /*1d690*/  ISETP.GE.OR P5, PT, R0, R245, !P5 ;  /* 0x000000f50000720c */ /* 0x000fc40006fa6670 */
[----:B------:R-:W-:Y:S02]  /*1d6a0*/  FSEL R8, R20, -INF , !P2 ;  /* 0xff80000014087808 */ /* 0x000fe40005000000 */
[----:B------:R-:W-:Y:S02]  /*1d6b0*/  FSEL R2, R36, -INF , !P3 ;  /* 0xff80000024027808 */ /* 0x000fe40005800000 */
[----:B------:R-:W-:Y:S02]  /*1d6c0*/  FMNMX.FTZ R16, R5, R15, !PT ;  /* 0x0000000f05107209 */ /* 0x000fe40007810000 */
[C---:B------:R-:W-:Y:S02]  /*1d6d0*/  ISETP.GE.AND P2, PT, R14.reuse, R246, PT ;  /* 0x000000f60e00720c */ /* 0x040fe40003f46270 */
[----:B------:R-:W-:Y:S02]  /*1d6e0*/  ISETP.GE.AND P3, PT, R14, R244, PT ;  /* 0x000000f40e00720c */ /* 0x000fe40003f66270 */
[----:B------:R-:W-:-:S02]  /*1d6f0*/  FMNMX.FTZ R15, R44, R46, !PT ;  /* 0x0000002e2c0f7209 */ /* 0x000fc40007810000 */
[----:B------:R-:W-:Y:S02]  /*1d700*/  ISETP.GE.OR P4, PT, R0, R247, !P4 ;  /* 0x000000f70000720c */ /* 0x000fe40006786670 */
[----:B------:R-:W-:Y:S02]  /*1d710*/  FSEL R0, R21, -INF , !P1 ;  /* 0xff80000015007808 */ /* 0x000fe40004800000 */
[----:B------:R-:W-:Y:S01]  /*1d720*/  FSEL R178, R178, -INF , !P5 ;  /* 0xff800000b2b27808 */ /* 0x000fe20006800000 */
[----:B------:R-:W-:Y:S01]  /*1d730*/  LDSM.16.MT88.4 R20, [R220+0x10800] ;  /* 0x01080000dc14783b */ /* 0x000fe20000004200 */
[----:B------:R-:W-:Y:S02]  /*1d740*/  FMNMX.FTZ R16, R4, R16, !PT ;  /* 0x0000001004107209 */ /* 0x000fe40007810000 */
[C---:B------:R-:W-:Y:S02]  /*1d750*/  ISETP.GE.AND P1, PT, R13.reuse, R246, PT ;  /* 0x000000f60d00720c */ /* 0x040fe40003f26270 */
[----:B------:R-:W-:-:S02]  /*1d760*/  ISETP.GE.AND P5, PT, R13, R244, PT ;  /* 0x000000f40d00720c */ /* 0x000fc40003fa6270 */
[C---:B------:R-:W-:Y:S02]  /*1d770*/  ISETP.GE.OR P2, PT, R14.reuse, R245, !P2 ;  /* 0x000000f50e00720c */ /* 0x040fe40005746670 */
[----:B------:R-:W-:Y:S01]  /*1d780*/  ISETP.GE.OR P3, PT, R14, R247, !P3 ;  /* 0x000000f70e00720c */ /* 0x000fe20005f66670 */
[----:B------:R-:W-:Y:S01]  /*1d790*/  VIADD R14, R7, 0x29 ;  /* 0x00000029070e7836 */ /* 0x000fe20000000000 */
[----:B------:R-:W-:Y:S02]  /*1d7a0*/  FMNMX.FTZ R15, R30, R15, !PT ;  /* 0x0000000f1e0f7209 */ /* 0x000fe40007810000 */
[----:B------:R-:W-:Y:S02]  /*1d7b0*/  FMNMX.FTZ R16, R2, R16, !PT ;  /* 0x0000001002107209 */ /* 0x000fe40007810000 */
[C---:B------:R-:W-:Y:S02]  /*1d7c0*/  ISETP.GE.OR P1, PT, R13.reuse, R245, !P1 ;  /* 0x000000f50d00720c */ /* 0x040fe40004f26670 */
[----:B------:R-:W-:Y:S01]  /*1d7d0*/  ISETP.GE.OR P5, PT, R13, R247, !P5 ;  /* 0x000000f70d00720c */ /* 0x000fe20006fa6670 */
[----:B------:R-:W-:Y:S01]  /*1d7e0*/  VIADD R13, R7, 0x30 ;  /* 0x00000030070d7836 */ /* 0x000fe20000000000 */
[----:B------:R-:W-:-:S02]  /*1d7f0*/  FMNMX.FTZ R15, R31, R15, !PT ;  /* 0x0000000f1f0f7209 */ /* 0x000fc40007810000 */
[----:B------:R-:W-:Y:S02]  /*1d800*/  FSEL R184, R184, -INF , !P4 ;  /* 0xff800000b8b87808 */ /* 0x000fe40006000000 */
[----:B------:R-:W-:Y:S02]  /*1d810*/  FSEL R179, R179, -INF , !P2 ;  /* 0xff800000b3b37808 */ /* 0x000fe40005000000 */
[C---:B------:R-:W-:Y:S02]  /*1d820*/  ISETP.GE.AND P4, PT, R14.reuse, R246, PT ;  /* 0x000000f60e00720c */ /* 0x040fe40003f86270 */
[----:B------:R-:W-:Y:S02]  /*1d830*/  ISETP.GE.AND P2, PT, R14, R244, PT ;  /* 0x000000f40e00720c */ /* 0x000fe40003f46270 */
[----:B------:R-:W-:Y:S02]  /*1d840*/  FMNMX.FTZ R16, R178, R16, !PT ;  /* 0x00000010b2107209 */ /* 0x000fe40007810000 */
[----:B------:R-:W-:-:S02]  /*1d850*/  FMNMX.FTZ R15, R12, R15, !PT ;  /* 0x0000000f0c0f7209 */ /* 0x000fc40007810000 */
[----:B------:R-:W-:Y:S02]  /*1d860*/  FSEL R185, R185, -INF , !P3 ;  /* 0xff800000b9b97808 */ /* 0x000fe40005800000 */
[----:B------:R-:W-:Y:S02]  /*1d870*/  FSEL R182, R182, -INF , !P1 ;  /* 0xff800000b6b67808 */ /* 0x000fe40004800000 */
[C---:B------:R-:W-:Y:S02]  /*1d880*/  ISETP.GE.AND P3, PT, R13.reuse, R246, PT ;  /* 0x000000f60d00720c */ /* 0x040fe40003f66270 */
[----:B------:R-:W-:Y:S02]  /*1d890*/  ISETP.GE.AND P1, PT, R13, R244, PT ;  /* 0x000000f40d00720c */ /* 0x000fe40003f26270 */
[C---:B------:R-:W-:Y:S02]  /*1d8a0*/  ISETP.GE.OR P4, PT, R14.reuse, R245, !P4 ;  /* 0x000000f50e00720c */ /* 0x040fe40006786670 */
[----:B------:R-:W-:Y:S01]  /*1d8b0*/  ISETP.GE.OR P2, PT, R14, R247, !P2 ;  /* 0x000000f70e00720c */ /* 0x000fe20005746670 */
[----:B------:R-:W-:Y:S01]  /*1d8c0*/  VIADD R14, R7, 0x31 ;  /* 0x00000031070e7836 */ /* 0x000fe20000000000 */
[----:B------:R-:W-:-:S02]  /*1d8d0*/  FMNMX.FTZ R16, R179, R16, !PT ;  /* 0x00000010b3107209 */ /* 0x000fc40007810000 */
[----:B------:R-:W-:Y:S02]  /*1d8e0*/  FMNMX.FTZ R15, R9, R15, !PT ;  /* 0x0000000f090f7209 */ /* 0x000fe40007810000 */
[C---:B------:R-:W-:Y:S02]  /*1d8f0*/  ISETP.GE.OR P3, PT, R13.reuse, R245, !P3 ;  /* 0x000000f50d00720c */ /* 0x040fe40005f66670 */
[----:B------:R-:W-:Y:S01]  /*1d900*/  ISETP.GE.OR P1, PT, R13, R247, !P1 ;  /* 0x000000f70d00720c */ /* 0x000fe20004f26670 */
[----:B------:R-:W-:Y:S01]  /*1d910*/  VIADD R13, R7, 0x38 ;  /* 0x00000038070d7836 */ /* 0x000fe20000000000 */
[----:B------:R-:W-:Y:S01]  /*1d920*/  FSEL R187, R187, -INF , !P5 ;  /* 0xff800000bbbb7808 */ /* 0x000fe20006800000 */
[----:B------:R-:W-:Y:S01]  /*1d930*/  VIADD R7, R7, 0x39 ;  /* 0x0000003907077836 */ /* 0x000fe20000000000 */
[----:B------:R-:W-:Y:S02]  /*1d940*/  FMNMX.FTZ R17, R182, R16, !PT ;  /* 0x00000010b6117209 */ /* 0x000fe40007810000 */
[----:B------:R-:W-:-:S02]  /*1d950*/  ISETP.GE.AND P5, PT, R14, R246, PT ;  /* 0x000000f60e00720c */ /* 0x000fc40003fa6270 */
[----:B------:R-:W-:Y:S02]  /*1d960*/  FSEL R183, R183, -INF , !P4 ;  /* 0xff800000b7b77808 */ /* 0x000fe40006000000 */
[----:B------:R-:W-:Y:S02]  /*1d970*/  FMNMX.FTZ R16, R8, R15, !PT ;  /* 0x0000000f08107209 */ /* 0x000fe40007810000 */
[----:B------:R-:W-:Y:S02]  /*1d980*/  ISETP.GE.AND P4, PT, R13, R246, PT ;  /* 0x000000f60d00720c */ /* 0x000fe40003f86270 */
[----:B------:R-:W-:Y:S02]  /*1d990*/  FSEL R198, R198, -INF , !P3 ;  /* 0xff800000c6c67808 */ /* 0x000fe40005800000 */
[----:B------:R-:W-:Y:S02]  /*1d9a0*/  ISETP.GE.OR P5, PT, R14, R245, !P5 ;  /* 0x000000f50e00720c */ /* 0x000fe40006fa6670 */
[----:B------:R-:W-:-:S02]  /*1d9b0*/  FMNMX.FTZ R15, R183, R17, !PT ;  /* 0x00000011b70f7209 */ /* 0x000fc40007810000 */
[----:B------:R-:W-:Y:S02]  /*1d9c0*/  FMNMX.FTZ R16, R0, R16, !PT ;  /* 0x0000001000107209 */ /* 0x000fe40007810000 */
[----:B------:R-:W-:Y:S02]  /*1d9d0*/  ISETP.GE.AND P3, PT, R7, R246, PT ;  /* 0x000000f60700720c */ /* 0x000fe40003f66270 */
[----:B------:R-:W-:Y:S02]  /*1d9e0*/  ISETP.GE.OR P4, PT, R13, R245, !P4 ;  /* 0x000000f50d00720c */ /* 0x000fe40006786670 */
[----:B------:R-:W-:Y:S02]  /*1d9f0*/  FSEL R197, R197, -INF , !P5 ;  /* 0xff800000c5c57808 */ /* 0x000fe40006800000 */
[----:B------:R-:W-:Y:S02]  /*1da00*/  FMNMX.FTZ R15, R198, R15, !PT ;  /* 0x0000000fc60f7209 */ /* 0x000fe40007810000 */
[----:B------:R-:W-:-:S02]  /*1da10*/  FMNMX.FTZ R16, R184, R16, !PT ;  /* 0x00000010b8107209 */ /* 0x000fc40007810000 */
[----:B------:R-:W-:Y:S02]  /*1da20*/  ISETP.GE.OR P3, PT, R7, R245, !P3 ;  /* 0x000000f50700720c */ /* 0x000fe40005f66670 */
[----:B------:R-:W-:Y:S02]  /*1da30*/  FSEL R196, R196, -INF , !P4 ;  /* 0xff800000c4c47808 */ /* 0x000fe40006000000 */
[----:B------:R-:W-:Y:S02]  /*1da40*/  FMNMX.FTZ R15, R197, R15, !PT ;  /* 0x0000000fc50f7209 */ /* 0x000fe40007810000 */
[----:B------:R-:W-:Y:S02]  /*1da50*/  FMNMX.FTZ R16, R185, R16, !PT ;  /* 0x00000010b9107209 */ /* 0x000fe40007810000 */
[----:B------:R-:W-:Y:S02]  /*1da60*/  ISETP.GE.AND P4, PT, R14, R244, PT ;  /* 0x000000f40e00720c */ /* 0x000fe40003f86270 */
[----:B------:R-:W-:-:S02]  /*1da70*/  FSEL R195, R195, -INF , !P3 ;  /* 0xff800000c3c37808 */ /* 0x000fc40005800000 */
[----:B------:R-:W-:Y:S02]  /*1da80*/  FMNMX.FTZ R15, R196, R15, !PT ;  /* 0x0000000fc40f7209 */ /* 0x000fe40007810000 */
[----:B------:R-:W-:Y:S02]  /*1da90*/  FSEL R186, R186, -INF , !P2 ;  /* 0xff800000baba7808 */ /* 0x000fe40005000000 */
[----:B------:R-:W-:Y:S02]  /*1daa0*/  FMNMX.FTZ R16, R187, R16, !PT ;  /* 0x00000010bb107209 */ /* 0x000fe40007810000 */
[----:B------:R-:W-:Y:S02]  /*1dab0*/  ISETP.GE.OR P4, PT, R14, R247, !P4 ;  /* 0x000000f70e00720c */ /* 0x000fe40006786670 */
[----:B------:R-:W-:Y:S02]  /*1dac0*/  ISETP.GE.AND P3, PT, R13, R244, PT ;  /* 0x000000f40d00720c */ /* 0x000fe40003f66270 */
[----:B------:R-:W-:-:S02]  /*1dad0*/  FMNMX.FTZ R15, R195, R15, !PT ;  /* 0x0000000fc30f7209 */ /* 0x000fc40007810000 */
[----:B------:R-:W-:Y:S02]  /*1dae0*/  FSEL R193, R193, -INF , !P1 ;  /* 0xff800000c1c17808 */ /* 0x000fe40004800000 */
[----:B------:R-:W-:Y:S02]  /*1daf0*/  FMNMX.FTZ R14, R186, R16, !PT ;  /* 0x00000010ba0e7209 */ /* 0x000fe40007810000 */
[----:B------:R-:W-:Y:S01]  /*1db00*/  ISETP.GE.OR P3, PT, R13, R247, !P3 ;  /* 0x000000f70d00720c */ /* 0x000fe20005f66670 */
[----:B------:R-:W-:Y:S01]  /*1db10*/  LDSM.16.MT88.4 R16, [R218+0x10800] ;  /* 0x01080000da10783b */ /* 0x000fe20000004200 */
[----:B------:R-:W-:Y:S02]  /*1db20*/  ISETP.GE.AND P1, PT, R7, R244, PT ;  /* 0x000000f40700720c */ /* 0x000fe40003f26270 */
[----:B------:R-:W-:Y:S01]  /*1db30*/  FSEL R192, R192, -INF , !P4 ;  /* 0xff800000c0c07808 */ /* 0x000fe20006000000 */
[----:B------:R-:W1:Y:S01]  /*1db40*/  SHFL.BFLY PT, R13, R15, 0x2, 0x1f ;  /* 0x0c401f000f0d7f89 */ /* 0x000e6200000e0000 */
[----:B------:R-:W-:-:S02]  /*1db50*/  FMNMX.FTZ R14, R193, R14, !PT ;  /* 0x0000000ec10e7209 */ /* 0x000fc40007810000 */
[----:B------:R-:W-:Y:S02]  /*1db60*/  ISETP.GE.OR P1, PT, R7, R247, !P1 ;  /* 0x000000f70700720c */ /* 0x000fe40004f26670 */
[----:B------:R-:W-:Y:S02]  /*1db70*/  FSEL R191, R191, -INF , !P3 ;  /* 0xff800000bfbf7808 */ /* 0x000fe40005800000 */
[----:B------:R-:W-:Y:S02]  /*1db80*/  FMNMX.FTZ R14, R192, R14, !PT ;  /* 0x0000000ec00e7209 */ /* 0x000fe40007810000 */
[----:B------:R-:W-:Y:S02]  /*1db90*/  FSEL R190, R190, -INF , !P1 ;  /* 0xff800000bebe7808 */ /* 0x000fe40004800000 */
[----:B------:R-:W-:-:S04]  /*1dba0*/  FMNMX.FTZ R14, R191, R14, !PT ;  /* 0x0000000ebf0e7209 */ /* 0x000fc80007810000 */
[----:B------:R-:W-:-:S05]  /*1dbb0*/  FMNMX.FTZ R14, R190, R14, !PT ;  /* 0x0000000ebe0e7209 */ /* 0x000fca0007810000 */
[----:B------:R-:W3:Y:S01]  /*1dbc0*/  SHFL.BFLY PT, R7, R14, 0x2, 0x1f ;  /* 0x0c401f000e077f89 */ /* 0x000ee200000e0000 */
[----:B-1----:R-:W-:-:S05]  /*1dbd0*/  FMNMX.FTZ R15, R15, R13, !PT ;  /* 0x0000000d0f0f7209 */ /* 0x002fca0007810000 */
[----:B------:R-:W1:Y:S01]  /*1dbe0*/  SHFL.BFLY PT, R164, R15, 0x1, 0x1f ;  /* 0x0c201f000fa47f89 */ /* 0x000e6200000e0000 */
[----:B---3--:R-:W-:-:S05]  /*1dbf0*/  FMNMX.FTZ R13, R14, R7, !PT ;  /* 0x000000070e0d7209 */ /* 0x008fca0007810000 */
[----:B------:R-:W3:Y:S01]  /*1dc00*/  SHFL.BFLY PT, R7, R13, 0x1, 0x1f ;  /* 0x0c201f000d077f89 */ /* 0x000ee200000e0000 */
[----:B-1----:R-:W-:-:S04]  /*1dc10*/  FMNMX.FTZ R164, R15, R164, !PT ;  /* 0x000000a40fa47209 */ /* 0x002fc80007810000 */
[----:B------:R-:W-:Y:S01]  /*1dc20*/  FSETP.NEU.FTZ.AND P1, PT, R164, -INF , PT ;  /* 0xff800000a400780b */ /* 0x000fe20003f3d000 */
[----:B--2---:R-:W-:-:S05]  /*1dc30*/  FMUL.FTZ R194, R189, R164 ;  /* 0x000000a4bdc27220 */ /* 0x004fca0000410000 */
[----:B------:R-:W-:-:S05]  /*1dc40*/  FSEL R194, R194, RZ, P1 ;  /* 0x000000ffc2c27208 */ /* 0x000fca0000800000 */
[-CC-:B------:R-:W-:Y:S01]  /*1dc50*/  FFMA.FTZ R175, R3, R189.reuse, -R194.reuse ;  /* 0x000000bd03af7223 */ /* 0x180fe200000108c2 */
[-CC-:B------:R-:W-:Y:S01]  /*1dc60*/  FFMA.FTZ R174, R32, R189.reuse, -R194.reuse ;  /* 0x000000bd20ae7223 */ /* 0x180fe200000108c2 */
[-CC-:B------:R-:W-:Y:S01]  /*1dc70*/  FFMA.FTZ R172, R28, R189.reuse, -R194.reuse ;  /* 0x000000bd1cac7223 */ /* 0x180fe200000108c2 */
[-CC-:B------:R-:W-:Y:S01]  /*1dc80*/  FFMA.FTZ R170, R29, R189.reuse, -R194.reuse ;  /* 0x000000bd1daa7223 */ /* 0x180fe200000108c2 */
[--C-:B------:R-:W-:Y:S01]  /*1dc90*/  FFMA.FTZ R169, R6, R189, -R194.reuse ;  /* 0x000000bd06a97223 */ /* 0x100fe200000108c2 */
[----:B---3--:R-:W-:Y:S01]  /*1dca0*/  FMNMX.FTZ R3, R13, R7, !PT ;  /* 0x000000070d037209 */ /* 0x008fe20007810000 */
[-CC-:B------:R-:W-:Y:S01]  /*1dcb0*/  FFMA.FTZ R167, R5, R189.reuse, -R194.reuse ;  /* 0x000000bd05a77223 */ /* 0x180fe200000108c2 */
[--C-:B------:R-:W-:Y:S01]  /*1dcc0*/  FFMA.FTZ R166, R4, R189, -R194.reuse ;  /* 0x000000bd04a67223 */ /* 0x100fe200000108c2 */
[----:B------:R-:W-:Y:S01]  /*1dcd0*/  MUFU.EX2 R175, R175 ;  /* 0x000000af00af7308 */ /* 0x000fe20000000800 */
[----:B------:R-:W-:Y:S01]  /*1dce0*/  FSETP.NEU.FTZ.AND P1, PT, R3, -INF , PT ;  /* 0xff8000000300780b */ /* 0x000fe20003f3d000 */
[----:B------:R-:W-:Y:S01]  /*1dcf0*/  FMUL.FTZ R188, R189, R3 ;  /* 0x00000003bdbc7220 */ /* 0x000fe20000410000 */
[----:B------:R-:W1:Y:S01]  /*1dd00*/  LDSM.16.MT88.4 R4, [R216+0x16000] ;  /* 0x01600000d804783b */ /* 0x000e620000004200 */
[-CC-:B------:R-:W-:Y:S01]  /*1dd10*/  FFMA.FTZ R2, R2, R189.reuse, -R194.reuse ;  /* 0x000000bd02027223 */ /* 0x180fe200000108c2 */
[-CC-:B------:R-:W-:Y:S01]  /*1dd20*/  FFMA.FTZ R178, R178, R189.reuse, -R194.reuse ;  /* 0x000000bdb2b27223 */ /* 0x180fe200000108c2 */
[-CC-:B------:R-:W-:Y:S01]  /*1dd30*/  FFMA.FTZ R179, R179, R189.reuse, -R194.reuse ;  /* 0x000000bdb3b37223 */ /* 0x180fe200000108c2 */
[----:B------:R-:W-:Y:S01]  /*1dd40*/  FSEL R188, R188, RZ, P1 ;  /* 0x000000ffbcbc7208 */ /* 0x000fe20000800000 */
[----:B------:R-:W2:Y:S01]  /*1dd50*/  MUFU.EX2 R174, R174 ;  /* 0x000000ae00ae7308 */ /* 0x000ea20000000800 */
[----:B------:R-:W-:Y:S01]  /*1dd60*/  LDSM.16.MT88.4 R32, [R216+0x10800] ;  /* 0x01080000d820783b */ /* 0x000fe20000004200 */
[-CC-:B------:R-:W-:Y:S01]  /*1dd70*/  FFMA.FTZ R182, R182, R189.reuse, -R194.reuse ;  /* 0x000000bdb6b67223 */ /* 0x180fe200000108c2 */
[-C--:B------:R-:W-:Y:S01]  /*1dd80*/  FFMA.FTZ R183, R183, R189.reuse, -R194 ;  /* 0x000000bdb7b77223 */ /* 0x080fe200000108c2 */
[-CC-:B------:R-:W-:Y:S01]  /*1dd90*/  FFMA.FTZ R176, R44, R189.reuse, -R188.reuse ;  /* 0x000000bd2cb07223 */ /* 0x180fe200000108bc */
[-CC-:B------:R-:W-:Y:S01]  /*1dda0*/  FFMA.FTZ R177, R46, R189.reuse, -R188.reuse ;  /* 0x000000bd2eb17223 */ /* 0x180fe200000108bc */
[-CC-:B------:R-:W-:Y:S01]  /*1ddb0*/  FFMA.FTZ R173, R30, R189.reuse, -R188.reuse ;  /* 0x000000bd1ead7223 */ /* 0x180fe200000108bc */
[-CC-:B------:R-:W-:Y:S01]  /*1ddc0*/  FFMA.FTZ R171, R31, R189.reuse, -R188.reuse ;  /* 0x000000bd1fab7223 */ /* 0x180fe200000108bc */
[----:B------:R-:W3:Y:S01]  /*1ddd0*/  MUFU.EX2 R172, R172 ;  /* 0x000000ac00ac7308 */ /* 0x000ee20000000800 */
[-CC-:B------:R-:W-:Y:S01]  /*1dde0*/  FFMA.FTZ R168, R12, R189.reuse, -R188.reuse ;  /* 0x000000bd0ca87223 */ /* 0x180fe200000108bc */
[-CC-:B------:R-:W-:Y:S01]  /*1ddf0*/  FFMA.FTZ R9, R9, R189.reuse, -R188.reuse ;  /* 0x000000bd09097223 */ /* 0x180fe200000108bc */
[----:B------:R-:W4:Y:S01]  /*1de00*/  LDSM.16.MT88.4 R12, [R217+0x10800] ;  /* 0x01080000d90c783b */ /* 0x000f220000004200 */
[-CC-:B------:R-:W-:Y:S01]  /*1de10*/  FFMA.FTZ R8, R8, R189.reuse, -R188.reuse ;  /* 0x000000bd08087223 */ /* 0x180fe200000108bc */
[-CC-:B------:R-:W-:Y:S01]  /*1de20*/  FFMA.FTZ R0, R0, R189.reuse, -R188.reuse ;  /* 0x000000bd00007223 */ /* 0x180fe200000108bc */
[--C-:B------:R-:W-:Y:S01]  /*1de30*/  FFMA.FTZ R184, R184, R189, -R188.reuse ;  /* 0x000000bdb8b87223 */ /* 0x100fe200000108bc */
[----:B------:R-:W-:Y:S01]  /*1de40*/  LDSM.16.MT88.4 R28, [R220+0x12800] ;  /* 0x01280000dc1c783b */ /* 0x000fe20000004200 */
[----:B------:R-:W5:Y:S01]  /*1de50*/  MUFU.EX2 R170, R170 ;  /* 0x000000aa00aa7308 */ /* 0x000f620000000800 */
[----:B--2---:R-:W-:Y:S01]  /*1de60*/  F2FP.F16.F32.PACK_AB R128, R174, R175 ;  /* 0x000000afae80723e */ /* 0x004fe200000000ff */
[-CC-:B------:R-:W-:Y:S01]  /*1de70*/  FFMA.FTZ R185, R185, R189.reuse, -R188.reuse ;  /* 0x000000bdb9b97223 */ /* 0x180fe200000108bc */
[-CC-:B------:R-:W-:Y:S01]  /*1de80*/  FFMA.FTZ R187, R187, R189.reuse, -R188.reuse ;  /* 0x000000bdbbbb7223 */ /* 0x180fe200000108bc */
[-C--:B------:R-:W-:Y:S01]  /*1de90*/  FFMA.FTZ R186, R186, R189.reuse, -R188 ;  /* 0x000000bdbaba7223 */ /* 0x080fe200000108bc */
[-C--:B------:R-:W-:Y:S01]  /*1dea0*/  FFMA.FTZ R249, R195, R189.reuse, -R194 ;  /* 0x000000bdc3f97223 */ /* 0x080fe200000108c2 */
[-CC-:B------:R-:W-:Y:S01]  /*1deb0*/  FFMA.FTZ R192, R192, R189.reuse, -R188.reuse ;  /* 0x000000bdc0c07223 */ /* 0x180fe200000108bc */
[-CC-:B------:R-:W-:Y:S01]  /*1dec0*/  FFMA.FTZ R248, R190, R189.reuse, -R188.reuse ;  /* 0x000000bdbef87223 */ /* 0x180fe200000108bc */
[----:B------:R-:W-:Y:S01]  /*1ded0*/  MUFU.EX2 R176, R176 ;  /* 0x000000b000b07308 */ /* 0x000fe20000000800 */
[----:B------:R-:W-:Y:S01]  /*1dee0*/  FFMA.FTZ R191, R191, R189, -R188 ;  /* 0x000000bdbfbf7223 */ /* 0x000fe200000108bc */
[----:B------:R-:W-:-:S04]  /*1def0*/  FADD.FTZ R174, R175, R174 ;  /* 0x000000aeafae7221 */ /* 0x000fc80000010000 */
[----:B---3--:R-:W-:Y:S02]  /*1df00*/  FADD.FTZ R174, R172, R174 ;  /* 0x000000aeacae7221 */ /* 0x008fe40000010000 */
[----:B------:R-:W2:Y:S01]  /*1df10*/  MUFU.EX2 R177, R177 ;  /* 0x000000b100b17308 */ /* 0x000ea20000000800 */
[C---:B-----5:R-:W-:Y:S01]  /*1df20*/  F2FP.F16.F32.PACK_AB R130, R170.reuse, R172 ;  /* 0x000000acaa82723e */ /* 0x060fe200000000ff */
[----:B------:R-:W-:-:S06]  /*1df30*/  FADD.FTZ R174, R170, R174 ;  /* 0x000000aeaaae7221 */ /* 0x000fcc0000010000 */
[----:B------:R-:W3:Y:S08]  /*1df40*/  MUFU.EX2 R173, R173 ;  /* 0x000000ad00ad7308 */ /* 0x000ef00000000800 */
[----:B------:R-:W5:Y:S01]  /*1df50*/  MUFU.EX2 R171, R171 ;  /* 0x000000ab00ab7308 */ /* 0x000f620000000800 */
[----:B--2---:R-:W-:Y:S01]  /*1df60*/  F2FP.F16.F32.PACK_AB R129, R177, R176 ;  /* 0x000000b0b181723e */ /* 0x004fe200000000ff */
[----:B------:R-:W-:-:S06]  /*1df70*/  FADD.FTZ R176, R176, R177 ;  /* 0x000000b1b0b07221 */ /* 0x000fcc0000010000 */
[----:B------:R-:W2:Y:S01]  /*1df80*/  MUFU.EX2 R169, R169 ;  /* 0x000000a900a97308 */ /* 0x000ea20000000800 */
[----:B---3--:R-:W-:-:S07]  /*1df90*/  FADD.FTZ R176, R173, R176 ;  /* 0x000000b0adb07221 */ /* 0x008fce0000010000 */
[----:B------:R-:W3:Y:S01]  /*1dfa0*/  MUFU.EX2 R167, R167 ;  /* 0x000000a700a77308 */ /* 0x000ee20000000800 */
[C---:B-----5:R-:W-:Y:S01]  /*1dfb0*/  F2FP.F16.F32.PACK_AB R131, R171.reuse, R173 ;  /* 0x000000adab83723e */ /* 0x060fe200000000ff */
[----:B------:R-:W-:-:S06]  /*1dfc0*/  FADD.FTZ R176, R171, R176 ;  /* 0x000000b0abb07221 */ /* 0x000fcc0000010000 */
[----:B------:R-:W-:Y:S01]  /*1dfd0*/  HMMA.16816.F32 R144, R128, R140, RZ ;  /* 0x0000008c8090723c */ /* 0x000fe200000018ff */
[----:B------:R-:W-:Y:S01]  /*1dfe0*/  MUFU.EX2 R166, R166 ;  /* 0x000000a600a67308 */ /* 0x000fe20000000800 */
[----:B--2---:R-:W-:-:S04]  /*1dff0*/  FADD.FTZ R174, R169, R174 ;  /* 0x000000aea9ae7221 */ /* 0x004fc80000010000 */
[C---:B------:R-:W-:Y:S03]  /*1e000*/  HMMA.16816.F32 R140, R128.reuse, R142, RZ ;  /* 0x0000008e808c723c */ /* 0x040fe600000018ff */
[----:B------:R-:W-:Y:S01]  /*1e010*/  MUFU.EX2 R2, R2 ;  /* 0x0000000200027308 */ /* 0x000fe20000000800 */
[----:B---3--:R-:W-:Y:S02]  /*1e020*/  FADD.FTZ R174, R167, R174 ;  /* 0x000000aea7ae7221 */ /* 0x008fe40000010000 */
[C---:B------:R-:W-:Y:S05]  /*1e030*/  HMMA.16816.F32 R160, R128.reuse, R156, RZ ;  /* 0x0000009c80a0723c */ /* 0x040fea00000018ff */
[----:B------:R-:W2:Y:S01]  /*1e040*/  MUFU.EX2 R168, R168 ;  /* 0x000000a800a87308 */ /* 0x000ea20000000800 */
[C---:B------:R-:W-:Y:S06]  /*1e050*/  HMMA.16816.F32 R152, R128.reuse, R148, RZ ;  /* 0x000000948098723c */ /* 0x040fec00000018ff */
[C---:B------:R-:W-:Y:S01]  /*1e060*/  HMMA.16816.F32 R136, R128.reuse, R132, RZ ;  /* 0x000000848088723c */ /* 0x040fe200000018ff */
[----:B------:R-:W3:Y:S05]  /*1e070*/  MUFU.EX2 R9, R9 ;  /* 0x0000000900097308 */ /* 0x000eea0000000800 */
[----:B------:R-:W-:Y:S03]  /*1e080*/  HMMA.16816.F32 R36, R128, R40, RZ ;  /* 0x000000288024723c */ /* 0x000fe600000018ff */
[----:B------:R-:W-:Y:S01]  /*1e090*/  MUFU.EX2 R8, R8 ;  /* 0x0000000800087308 */ /* 0x000fe20000000800 */
[----:B--2---:R-:W-:-:S02]  /*1e0a0*/  FADD.FTZ R176, R168, R176 ;  /* 0x000000b0a8b07221 */ /* 0x004fc40000010000 */
[C---:B------:R-:W-:Y:S05]  /*1e0b0*/  HMMA.16816.F32 R44, R128.reuse, R48, RZ ;  /* 0x00000030802c723c */ /* 0x040fea00000018ff */
[----:B------:R-:W2:Y:S01]  /*1e0c0*/  MUFU.EX2 R0, R0 ;  /* 0x0000000000007308 */ /* 0x000ea20000000800 */
[----:B------:R-:W-:Y:S01]  /*1e0d0*/  HMMA.16816.F32 R52, R128, R56, RZ ;  /* 0x000000388034723c */ /* 0x000fe200000018ff */
[----:B---3--:R-:W-:-:S05]  /*1e0e0*/  FADD.FTZ R176, R9, R176 ;  /* 0x000000b009b07221 */ /* 0x008fca0000010000 */
        /* <DEDUP_REMOVED lines=33> */
[C---:B-1----:R-:W-:Y:S06]  /*1e300*/  HMMA.16816.F32 R124, R128.reuse, R4, RZ ;  /* 0x00000004807c723c */ /* 0x042fec00000018ff */
[----:B------:R-:W-:Y:S01]  /*1e310*/  HMMA.16816.F32 R128, R128, R6, RZ ;  /* 0x000000068080723c */ /* 0x000fe200000018ff */
[----:B------:R-:W-:-:S02]  /*1e320*/  F2FP.F16.F32.PACK_AB R4, R167, R169 ;  /* 0x000000a9a704723e */ /* 0x000fc400000000ff */
[----:B------:R-:W-:-:S04]  /*1e330*/  F2FP.F16.F32.PACK_AB R5, R9, R168 ;  /* 0x000000a80905723e */ /* 0x000fc800000000ff */
[----:B------:R-:W-:Y:S01]  /*1e340*/  F2FP.F16.F32.PACK_AB R6, R2, R166 ;  /* 0x000000a60206723e */ /* 0x000fe200000000ff */
[----:B------:R-:W-:Y:S01]  /*1e350*/  FADD.FTZ R166, R166, R174 ;  /* 0x000000aea6a67221 */ /* 0x000fe20000010000 */
[----:B--2---:R-:W-:Y:S01]  /*1e360*/  F2FP.F16.F32.PACK_AB R7, R0, R8 ;  /* 0x000000080007723e */ /* 0x004fe200000000ff */
[----:B------:R-:W-:Y:S02]  /*1e370*/  FADD.FTZ R8, R8, R176 ;  /* 0x000000b008087221 */ /* 0x000fe40000010000 */
[----:B------:R-:W-:Y:S02]  /*1e380*/  FADD.FTZ R166, R2, R166 ;  /* 0x000000a602a67221 */ /* 0x000fe40000010000 */
[----:B------:R-:W-:Y:S02]  /*1e390*/  FADD.FTZ R8, R0, R8 ;  /* 0x0000000800087221 */ /* 0x000fe40000010000 */
[C---:B----4-:R-:W-:Y:S06]  /*1e3a0*/  HMMA.16816.F32 R144, R4.reuse, R12, R144 ;  /* 0x0000000c0490723c */ /* 0x050fec0000001890 */
[C---:B------:R-:W-:Y:S01]  /*1e3b0*/  HMMA.16816.F32 R140, R4.reuse, R14, R140 ;  /* 0x0000000e048c723c */ /* 0x040fe2000000188c */
[----:B------:R-:W1:Y:S05]  /*1e3c0*/  LDSM.16.MT88.4 R12, [R217+0x12800] ;  /* 0x01280000d90c783b */ /* 0x000e6a0000004200 */
[C---:B------:R-:W-:Y:S06]  /*1e3d0*/  HMMA.16816.F32 R160, R4.reuse, R20, R160 ;  /* 0x0000001404a0723c */ /* 0x040fec00000018a0 */
[C---:B------:R-:W-:Y:S01]  /*1e3e0*/  HMMA.16816.F32 R156, R4.reuse, R22, R156 ;  /* 0x00000016049c723c */ /* 0x040fe2000000189c */
[----:B------:R-:W2:Y:S05]  /*1e3f0*/  LDSM.16.MT88.4 R20, [R216+0x12800] ;  /* 0x01280000d814783b */ /* 0x000eaa0000004200 */
[C---:B------:R-:W-:Y:S06]  /*1e400*/  HMMA.16816.F32 R152, R4.reuse, R16, R152 ;  /* 0x000000100498723c */ /* 0x040fec0000001898 */
[C---:B------:R-:W-:Y:S01]  /*1e410*/  HMMA.16816.F32 R148, R4.reuse, R18, R148 ;  /* 0x000000120494723c */ /* 0x040fe20000001894 */
[----:B------:R-:W4:Y:S05]  /*1e420*/  LDSM.16.MT88.4 R16, [R220+0x14800] ;  /* 0x01480000dc10783b */ /* 0x000f2a0000004200 */
[C---:B------:R-:W-:Y:S06]  /*1e430*/  HMMA.16816.F32 R44, R4.reuse, R24, R44 ;  /* 0x00000018042c723c */ /* 0x040fec000000182c */
        /* <DEDUP_REMOVED lines=239> */
.L_x_3938:
[----:B-1----:R-:W-:Y:S02]  /*1f330*/  R2UR UR4, R8 ;  /* 0x00000000080472ca */ /* 0x002fe400000e0000 */
[----:B------:R-:W-:-:S13]  /*1f340*/  R2UR UR5, R9 ;  /* 0x00000000090572ca */ /* 0x000fda00000e0000 */
[----:B------:R-:W2:Y:S02]  /*1f350*/  LD.E R4, desc[UR4][R10.64+0x40] ;  /* 0x000040040a047980 */ /* 0x000ea4000c101900 */
[----:B--2---:R-:W-:-:S05]  /*1f360*/  IMAD.U32 R4, R4, -0x40, RZ ;  /* 0xffffffc004047824 */ /* 0x004fca00078e00ff */
[----:B------:R-:W-:Y:S02]  /*1f370*/  SHF.R.S32.HI R2, RZ, 0x1f, R4 ;  /* 0x0000001fff027819 */ /* 0x000fe40000011404 */
.L_x_3939:
[----:B------:R-:W-:Y:S05]  /*1f380*/  BSYNC B0 ;  /* 0x0000000000007941 */ /* 0x000fea0003800000 */
.L_x_3937:
        /* <DEDUP_REMOVED lines=142> */
[----:B------:R-:W-:Y:S04]  /*1fc70*/  LDSM.16.M88.4 R184, [R226] ;  /* 0x00000000e2b8783b */ /* 0x000fe80000000200 */
[----:B-1----:R-:W3:Y:S04]  /*1fc80*/  LDSM.16.M88.4 R24, [R225+0x8000] ;  /* 0x00800000e118783b */ /* 0x002ee80000000200 */
[----:B------:R-:W1:Y:S04]  /*1fc90*/  LDSM.16.M88.4 R16, [R225+0x8800] ;  /* 0x00880000e110783b */ /* 0x000e680000000200 */
[----:B--2---:R-:W2:Y:S04]  /*1fca0*/  LDSM.16.M88.4 R4, [R225+0x9000] ;  /* 0x00900000e104783b */ /* 0x004ea80000000200 */
[----:B------:R-:W4:Y:S04]  /*1fcb0*/  LDSM.16.M88.4 R192, [R225+0x9800] ;  /* 0x00980000e1c0783b */ /* 0x000f280000000200 */
[----:B------:R-:W-:Y:S04]  /*1fcc0*/  LDSM.16.M88.4 R32, [R224] ;  /* 0x00000000e020783b */ /* 0x000fe80000000200 */
[----:B------:R-:W5:Y:S04]  /*1fcd0*/  LDSM.16.M88.4 R172, [R214] ;  /* 0x00000000d6ac783b */ /* 0x000f680000000200 */
[----:B------:R-:W5:Y:S04]  /*1fce0*/  LDSM.16.M88.4 R180, [R223] ;  /* 0x00000000dfb4783b */ /* 0x000f680000000200 */
[----:B------:R-:W5:Y:S04]  /*1fcf0*/  LDSM.16.M88.4 R176, [R215] ;  /* 0x00000000d7b0783b */ /* 0x000f680000000200 */
[----:B------:R-:W5:Y:S04]  /*1fd00*/  LDSM.16.M88.4 R168, [R213] ;  /* 0x00000000d5a8783b */ /* 0x000f680000000200 */
[----:B------:R-:W-:Y:S01]  /*1fd10*/  LDSM.16.M88.4 R196, [R219+0x8000] ;  /* 0x00800000dbc4783b */ /* 0x000fe20000000200 */
[C---:B---3--:R-:W-:Y:S03]  /*1fd20*/  HMMA.16816.F32 R28, R184.reuse, R24, RZ ;  /* 0x00000018b81c723c */ /* 0x048fe600000018ff */
[----:B------:R-:W3:Y:S04]  /*1fd30*/  LD.E R0, desc[UR4][R10.64+0x18c] ;  /* 0x00018c040a007980 */ /* 0x000ee8000c101900 */
[----:B------:R-:W0:Y:S01]  /*1fd40*/  LDGDEPBAR ;  /* 0x00000000000079af */ /* 0x000e220000000000 */
[C---:B-1----:R-:W-:Y:S06]  /*1fd50*/  HMMA.16816.F32 R20, R184.reuse, R16, RZ ;  /* 0x00000010b814723c */ /* 0x042fec00000018ff */
[C---:B--2---:R-:W-:Y:S06]  /*1fd60*/  HMMA.16816.F32 R12, R184.reuse, R4, RZ ;  /* 0x00000004b80c723c */ /* 0x044fec00000018ff */
[C---:B------:R-:W-:Y:S06]  /*1fd70*/  HMMA.16816.F32 R4, R184.reuse, R6, RZ ;  /* 0x00000006b804723c */ /* 0x040fec00000018ff */
[C---:B------:R-:W-:Y:S06]  /*1fd80*/  HMMA.16816.F32 R24, R184.reuse, R26, RZ ;  /* 0x0000001ab818723c */ /* 0x040fec00000018ff */
[C---:B------:R-:W-:Y:S06]  /*1fd90*/  HMMA.16816.F32 R16, R184.reuse, R18, RZ ;  /* 0x00000012b810723c */ /* 0x040fec00000018ff */
[C---:B----4-:R-:W-:Y:S06]  /*1fda0*/  HMMA.16816.F32 R188, R184.reuse, R192, RZ ;  /* 0x000000c0b8bc723c */ /* 0x050fec00000018ff */
[----:B------:R-:W-:Y:S01]  /*1fdb0*/  HMMA.16816.F32 R184, R184, R194, RZ ;  /* 0x000000c2b8b8723c */ /* 0x000fe200000018ff */
[----:B------:R-:W-:Y:S05]  /*1fdc0*/  LDSM.16.M88.4 R192, [R219+0x8800] ;  /* 0x00880000dbc0783b */ /* 0x000fea0000000200 */
[C---:B-----5:R-:W-:Y:S06]  /*1fdd0*/  HMMA.16816.F32 R12, R32.reuse, R172, R12 ;  /* 0x000000ac200c723c */ /* 0x060fec000000180c */
[C---:B------:R-:W-:Y:S01]  /*1fde0*/  HMMA.16816.F32 R4, R32.reuse, R174, R4 ;  /* 0x000000ae2004723c */ /* 0x040fe20000001804 */
[----:B------:R-:W1:Y:S05]  /*1fdf0*/  LDSM.16.M88.4 R172, [R222] ;  /* 0x00000000deac783b */ /* 0x000e6a0000000200 */
[C---:B------:R-:W-:Y:S06]  /*1fe00*/  HMMA.16816.F32 R28, R32.reuse, R180, R28 ;  /* 0x000000b4201c723c */ /* 0x040fec000000181c */
[C---:B------:R-:W-:Y:S01]  /*1fe10*/  HMMA.16816.F32 R24, R32.reuse, R182, R24 ;  /* 0x000000b62018723c */ /* 0x040fe20000001818 */
[----:B------:R-:W2:Y:S05]  /*1fe20*/  LDSM.16.M88.4 R180, [R219+0x9000] ;  /* 0x00900000dbb4783b */ /* 0x000eaa0000000200 */
[C---:B------:R-:W-:Y:S06]  /*1fe30*/  HMMA.16816.F32 R20, R32.reuse, R176, R20 ;  /* 0x000000b02014723c */ /* 0x040fec0000001814 */
[C---:B------:R-:W-:Y:S01]  /*1fe40*/  HMMA.16816.F32 R16, R32.reuse, R178, R16 ;  /* 0x000000b22010723c */ /* 0x040fe20000001810 */
[----:B------:R-:W4:Y:S05]  /*1fe50*/  LDSM.16.M88.4 R176, [R219+0x9800] ;  /* 0x00980000dbb0783b */ /* 0x000f2a0000000200 */
[C---:B------:R-:W-:Y:S06]  /*1fe60*/  HMMA.16816.F32 R188, R32.reuse, R168, R188 ;  /* 0x000000a820bc723c */ /* 0x040fec00000018bc */
[----:B------:R-:W-:Y:S01]  /*1fe70*/  HMMA.16816.F32 R184, R32, R170, R184 ;  /* 0x000000aa20b8723c */ /* 0x000fe200000018b8 */
[----:B------:R-:W-:Y:S04]  /*1fe80*/  LDSM.16.M88.4 R168, [R221] ;  /* 0x00000000dda8783b */ /* 0x000fe80000000200 */
[----:B------:R-:W5:Y:S01]  /*1fe90*/  LDSM.16.M88.4 R32, [R212] ;  /* 0x00000000d420783b */ /* 0x000f620000000200 */
[C---:B-1----:R-:W-:Y:S06]  /*1fea0*/  HMMA.16816.F32 R28, R172.reuse, R196, R28 ;  /* 0x000000c4ac1c723c */ /* 0x042fec000000181c */
[C---:B------:R-:W-:Y:S01]  /*1feb0*/  HMMA.16816.F32 R24, R172.reuse, R198, R24 ;  /* 0x000000c6ac18723c */ /* 0x040fe20000001818 */
[----:B------:R-:W1:Y:S05]  /*1fec0*/  LDSM.16.M88.4 R196, [R212+0x800] ;  /* 0x00080000d4c4783b */ /* 0x000e6a0000000200 */
[C---:B--2---:R-:W-:Y:S06]  /*1fed0*/  HMMA.16816.F32 R12, R172.reuse, R180, R12 ;  /* 0x000000b4ac0c723c */ /* 0x044fec000000180c */
[C---:B------:R-:W-:Y:S01]  /*1fee0*/  HMMA.16816.F32 R4, R172.reuse, R182, R4 ;  /* 0x000000b6ac04723c */ /* 0x040fe20000001804 */
[----:B------:R-:W2:Y:S05]  /*1fef0*/  LDSM.16.M88.4 R180, [R212+0x1000] ;  /* 0x00100000d4b4783b */ /* 0x000eaa0000000200 */
[C---:B----4-:R-:W-:Y:S06]  /*1ff00*/  HMMA.16816.F32 R188, R172.reuse, R176, R188 ;  /* 0x000000b0acbc723c */ /* 0x050fec00000018bc */
[C---:B------:R-:W-:Y:S01]  /*1ff10*/  HMMA.16816.F32 R184, R172.reuse, R178, R184 ;  /* 0x000000b2acb8723c */ /* 0x040fe200000018b8 */
[----:B------:R-:W4:Y:S05]  /*1ff20*/  LDSM.16.M88.4 R176, [R212+0x1800] ;  /* 0x00180000d4b0783b */ /* 0x000f2a0000000200 */
[C---:B------:R-:W-:Y:S06]  /*1ff30*/  HMMA.16816.F32 R20, R172.reuse, R192, R20 ;  /* 0x000000c0ac14723c */ /* 0x040fec0000001814 */
[----:B------:R-:W-:Y:S01]  /*1ff40*/  HMMA.16816.F32 R16, R172, R194, R16 ;  /* 0x000000c2ac10723c */ /* 0x000fe20000001810 */
[----:B------:R-:W-:Y:S04]  /*1ff50*/  LDSM.16.M88.4 R172, [R226+0x2000] ;  /* 0x00200000e2ac783b */ /* 0x000fe80000000200 */
[----:B------:R-:W-:Y:S01]  /*1ff60*/  LDSM.16.M88.4 R192, [R225+0xa800] ;  /* 0x00a80000e1c0783b */ /* 0x000fe20000000200 */
[C---:B-----5:R-:W-:Y:S06]  /*1ff70*/  HMMA.16816.F32 R28, R168.reuse, R32, R28 ;  /* 0x00000020a81c723c */ /* 0x060fec000000181c */
[C---:B------:R-:W-:Y:S01]  /*1ff80*/  HMMA.16816.F32 R24, R168.reuse, R34, R24 ;  /* 0x00000022a818723c */ /* 0x040fe20000001818 */
[----:B------:R-:W5:Y:S05]  /*1ff90*/  LDSM.16.M88.4 R32, [R225+0xa000] ;  /* 0x00a00000e120783b */ /* 0x000f6a0000000200 */
[C---:B-1----:R-:W-:Y:S06]  /*1ffa0*/  HMMA.16816.F32 R20, R168.reuse, R196, R20 ;  /* 0x000000c4a814723c */ /* 0x042fec0000001814 */
[C---:B------:R-:W-:Y:S01]  /*1ffb0*/  HMMA.16816.F32 R16, R168.reuse, R198, R16 ;  /* 0x000000c6a810723c */ /* 0x040fe20000001810 */
[----:B------:R-:W1:Y:S05]  /*1ffc0*/  LDSM.16.M88.4 R196, [R225+0xb000] ;  /* 0x00b00000e1c4783b */ /* 0x000e6a0000000200 */
[C---:B--2---:R-:W-:Y:S06]  /*1ffd0*/  HMMA.16816.F32 R12, R168.reuse, R180, R12 ;  /* 0x000000b4a80c723c */ /* 0x044fec000000180c */
[C---:B------:R-:W-:Y:S01]  /*1ffe0*/  HMMA.16816.F32 R4, R168.reuse, R182, R4 ;  /* 0x000000b6a804723c */ /* 0x040fe20000001804 */
[----:B------:R-:W2:Y:S05]  /*1fff0*/  LDSM.16.M88.4 R180, [R225+0xb800] ;  /* 0x00b80000e1b4783b */ /* 0x000eaa0000000200 */
[C---:B----4-:R-:W-:Y:S06]  /*20000*/  HMMA.16816.F32 R188, R168.reuse, R176, R188 ;  /* 0x000000b0a8bc723c */ /* 0x050fec00000018bc */
[----:B------:R-:W-:Y:S01]  /*20010*/  HMMA.16816.F32 R184, R168, R178, R184 ;  /* 0x000000b2a8b8723c */ /* 0x000fe200000018b8 */
[----:B------:R-:W-:Y:S04]  /*20020*/  LDSM.16.M88.4 R176, [R224+0x2000] ;  /* 0x00200000e0b0783b */ /* 0x000fe80000000200 */
[----:B------:R-:W4:Y:S01]  /*20030*/  LDSM.16.M88.4 R168, [R211] ;  /* 0x00000000d3a8783b */ /* 0x000f220000000200 */
[C---:B-----5:R-:W-:Y:S06]  /*20040*/  HMMA.16816.F32 R28, R172.reuse, R32, R28 ;  /* 0x00000020ac1c723c */ /* 0x060fec000000181c */
[C---:B------:R-:W-:Y:S01]  /*20050*/  HMMA.16816.F32 R24, R172.reuse, R34, R24 ;  /* 0x00000022ac18723c */ /* 0x040fe20000001818 */
[----:B------:R-:W5:Y:S05]  /*20060*/  LDSM.16.M88.4 R32, [R210] ;  /* 0x00000000d220783b */ /* 0x000f6a0000000200 */
[C---:B------:R-:W-:Y:S06]  /*20070*/  HMMA.16816.F32 R20, R172.reuse, R192, R20 ;  /* 0x000000c0ac14723c */ /* 0x040fec0000001814 */
[C---:B------:R-:W-:Y:S01]  /*20080*/  HMMA.16816.F32 R16, R172.reuse, R194, R16 ;  /* 0x000000c2ac10723c */ /* 0x040fe20000001810 */
[----:B------:R-:W5:Y:S05]  /*20090*/  LDSM.16.M88.4 R192, [R209] ;  /* 0x00000000d1c0783b */ /* 0x000f6a0000000200 */
[C---:B-1----:R-:W-:Y:S06]  /*200a0*/  HMMA.16816.F32 R12, R172.reuse, R196, R12 ;  /* 0x000000c4ac0c723c */ /* 0x042fec000000180c */
[C---:B------:R-:W-:Y:S01]  /*200b0*/  HMMA.16816.F32 R4, R172.reuse, R198, R4 ;  /* 0x000000c6ac04723c */ /* 0x040fe20000001804 */
[----:B------:R-:W-:Y:S05]  /*200c0*/  LDSM.16.M88.4 R196, [R222+0x2000] ;  /* 0x00200000dec4783b */ /* 0x000fea0000000200 */
[C---:B--2---:R-:W-:Y:S06]  /*200d0*/  HMMA.16816.F32 R188, R172.reuse, R180, R188 ;  /* 0x000000b4acbc723c */ /* 0x044fec00000018bc */
[----:B------:R-:W-:Y:S01]  /*200e0*/  HMMA.16816.F32 R184, R172, R182, R184 ;  /* 0x000000b6acb8723c */ /* 0x000fe200000018b8 */
[----:B------:R-:W1:Y:S04]  /*200f0*/  LDSM.16.M88.4 R180, [R208] ;  /* 0x00000000d0b4783b */ /* 0x000e680000000200 */
[----:B------:R-:W2:Y:S01]  /*20100*/  LDSM.16.M88.4 R172, [R219+0xa000] ;  /* 0x00a00000dbac783b */ /* 0x000ea20000000200 */
        /* <DEDUP_REMOVED lines=8> */
[----:B------:R-:W3:Y:S05]  /*20190*/  LDSM.16.M88.4 R192, [R219+0xb800] ;  /* 0x00b80000dbc0783b */ /* 0x000eea0000000200 */
[C---:B-1----:R-:W-:Y:S06]  /*201a0*/  HMMA.16816.F32 R188, R176.reuse, R180, R188 ;  /* 0x000000b4b0bc723c */ /* 0x042fec00000018bc */
[----:B------:R-:W-:Y:S01]  /*201b0*/  HMMA.16816.F32 R184, R176, R182, R184 ;  /* 0x000000b6b0b8723c */ /* 0x000fe200000018b8 */
[----:B------:R-:W-:Y:S04]  /*201c0*/  LDSM.16.M88.4 R180, [R221+0x2000] ;  /* 0x00200000ddb4783b */ /* 0x000fe80000000200 */
[----:B------:R-:W-:Y:S01]  /*201d0*/  LDSM.16.M88.4 R176, [R212+0x2000] ;  /* 0x00200000d4b0783b */ /* 0x000fe20000000200 */
[C---:B--2---:R-:W-:Y:S06]  /*201e0*/  HMMA.16816.F32 R28, R196.reuse, R172, R28 ;  /* 0x000000acc41c723c */ /* 0x044fec000000181c */
[C---:B------:R-:W-:Y:S01]  /*201f0*/  HMMA.16816.F32 R24, R196.reuse, R174, R24 ;  /* 0x000000aec418723c */ /* 0x040fe20000001818 */
[----:B------:R-:W1:Y:S05]  /*20200*/  LDSM.16.M88.4 R172, [R212+0x2800] ;  /* 0x00280000d4ac783b */ /* 0x000e6a0000000200 */
[C---:B----4-:R-:W-:Y:S06]  /*20210*/  HMMA.16816.F32 R20, R196.reuse, R168, R20 ;  /* 0x000000a8c414723c */ /* 0x050fec0000001814 */
        /* <DEDUP_REMOVED lines=21> */
[----:B------:R-:W-:Y:S01]  /*20370*/  LDSM.16.M88.4 R180, [R224+0x4000] ;  /* 0x00400000e0b4783b */ /* 0x000fe20000000200 */
[C---:B-1----:R-:W-:Y:S06]  /*20380*/  HMMA.16816.F32 R20, R172.reuse, R192, R20 ;  /* 0x000000c0ac14723c */ /* 0x042fec0000001814 */
[C---:B------:R-:W-:Y:S01]  /*20390*/  HMMA.16816.F32 R16, R172.reuse, R194, R16 ;  /* 0x000000c2ac10723c */ /* 0x040fe20000001810 */
[----:B------:R-:W1:Y:S05]  /*203a0*/  LDSM.16.M88.4 R192, [R206] ;  /* 0x00000000cec0783b */ /* 0x000e6a0000000200 */
[C---:B--2---:R-:W-:Y:S06]  /*203b0*/  HMMA.16816.F32 R28, R172.reuse, R168, R28 ;  /* 0x000000a8ac1c723c */ /* 0x044fec000000181c */
[C---:B------:R-:W-:Y:S01]  /*203c0*/  HMMA.16816.F32 R24, R172.reuse, R170, R24 ;  /* 0x000000aaac18723c */ /* 0x040fe20000001818 */
[----:B------:R-:W2:Y:S05]  /*203d0*/  LDSM.16.M88.4 R168, [R207] ;  /* 0x00000000cfa8783b */ /* 0x000eaa0000000200 */
[C---:B---3--:R-:W-:Y:S06]  /*203e0*/  HMMA.16816.F32 R188, R172.reuse, R32, R188 ;  /* 0x00000020acbc723c */ /* 0x048fec00000018bc */
[C---:B------:R-:W-:Y:S01]  /*203f0*/  HMMA.16816.F32 R184, R172.reuse, R34, R184 ;  /* 0x00000022acb8723c */ /* 0x040fe200000018b8 */
[----:B------:R-:W3:Y:S05]  /*20400*/  LDSM.16.M88.4 R32, [R204] ;  /* 0x00000000cc20783b */ /* 0x000eea0000000200 */
[C---:B----4-:R-:W-:Y:S06]  /*20410*/  HMMA.16816.F32 R12, R172.reuse, R176, R12 ;  /* 0x000000b0ac0c723c */ /* 0x050fec000000180c */
[----:B------:R-:W-:Y:S01]  /*20420*/  HMMA.16816.F32 R4, R172, R178, R4 ;  /* 0x000000b2ac04723c */ /* 0x000fe20000001804 */
[----:B------:R-:W4:Y:S04]  /*20430*/  LDSM.16.M88.4 R176, [R205] ;  /* 0x00000000cdb0783b */ /* 0x000f280000000200 */
[----:B------:R-:W5:Y:S01]  /*20440*/  LDSM.16.M88.4 R172, [R219+0xc800] ;  /* 0x00c80000dbac783b */ /* 0x000f620000000200 */
[C---:B-1----:R-:W-:Y:S06]  /*20450*/  HMMA.16816.F32 R20, R180.reuse, R192, R20 ;  /* 0x000000c0b414723c */ /* 0x042fec0000001814 */
[C---:B--2---:R-:W-:Y:S06]  /*20460*/  HMMA.16816.F32 R28, R180.reuse, R168, R28 ;  /* 0x000000a8b41c723c */ /* 0x044fec000000181c */
[C---:B------:R-:W-:Y:S01]  /*20470*/  HMMA.16816.F32 R24, R180.reuse, R170, R24 ;  /* 0x000000aab418723c */ /* 0x040fe20000001818 */
[----:B------:R-:W1:Y:S05]  /*20480*/  LDSM.16.M88.4 R168, [R219+0xd000] ;  /* 0x00d00000dba8783b */ /* 0x000e6a0000000200 */
[C---:B------:R-:W-:Y:S01]  /*20490*/  HMMA.16816.F32 R16, R180.reuse, R194, R16 ;  /* 0x000000c2b410723c */ /* 0x040fe20000001810 */
[----:B------:R-:W2:Y:S05]  /*204a0*/  LDSM.16.M88.4 R192, [R219+0xc000] ;  /* 0x00c00000dbc0783b */ /* 0x000eaa0000000200 */
[C---:B---3--:R-:W-:Y:S06]  /*204b0*/  HMMA.16816.F32 R188, R180.reuse, R32, R188 ;  /* 0x00000020b4bc723c */ /* 0x048fec00000018bc */
[C---:B------:R-:W-:Y:S01]  /*204c0*/  HMMA.16816.F32 R184, R180.reuse, R34, R184 ;  /* 0x00000022b4b8723c */ /* 0x040fe200000018b8 */
[----:B------:R-:W3:Y:S05]  /*204d0*/  LDSM.16.M88.4 R32, [R219+0xd800] ;  /* 0x00d80000db20783b */ /* 0x000eea0000000200 */
[C---:B----4-:R-:W-:Y:S06]  /*204e0*/  HMMA.16816.F32 R12, R180.reuse, R176, R12 ;  /* 0x000000b0b40c723c */ /* 0x050fec000000180c */
[----:B------:R-:W-:Y:S01]  /*204f0*/  HMMA.16816.F32 R4, R180, R178, R4 ;  /* 0x000000b2b404723c */ /* 0x000fe20000001804 */
[----:B------:R-:W-:Y:S04]  /*20500*/  LDSM.16.M88.4 R176, [R221+0x4000] ;  /* 0x00400000ddb0783b */ /* 0x000fe80000000200 */
[----:B------:R-:W-:Y:S01]  /*20510*/  LDSM.16.M88.4 R180, [R212+0x5800] ;  /* 0x00580000d4b4783b */ /* 0x000fe20000000200 */
[C---:B-----5:R-:W-:Y:S06]  /*20520*/  HMMA.16816.F32 R20, R196.reuse, R172, R20 ;  /* 0x000000acc414723c */ /* 0x060fec0000001814 */
        /* <DEDUP_REMOVED lines=23> */
[----:B------:R-:W-:Y:S04]  /*206a0*/  LDSM.16.M88.4 R180, [R224+0x6000] ;  /* 0x00600000e0b4783b */ /* 0x000fe80000000200 */
        /* <DEDUP_REMOVED lines=8> */
[C---:B------:R-:W-:Y:S06]  /*20730*/  HMMA.16816.F32 R16, R172.reuse, R198, R16 ;  /* 0x000000c6ac10723c */ /* 0x040fec0000001810 */
[C---:B--2---:R-:W-:Y:S06]  /*20740*/  HMMA.16816.F32 R188, R172.reuse, R32, R188 ;  /* 0x00000020acbc723c */ /* 0x044fec00000018bc */
[----:B------:R-:W-:Y:S01]  /*20750*/  HMMA.16816.F32 R184, R172, R34, R184 ;  /* 0x00000022acb8723c */ /* 0x000fe200000018b8 */
[----:B------:R-:W-:Y:S04]  /*20760*/  LDSM.16.M88.4 R172, [R222+0x6000] ;  /* 0x00600000deac783b */ /* 0x000fe80000000200 */
[----:B------:R-:W2:Y:S01]  /*20770*/  LDSM.16.M88.4 R32, [R219+0xe000] ;  /* 0x00e00000db20783b */ /* 0x000ea20000000200 */
[C---:B----4-:R-:W-:Y:S06]  /*20780*/  HMMA.16816.F32 R28, R180.reuse, R176, R28 ;  /* 0x000000b0b41c723c */ /* 0x050fec000000181c */
[C---:B------:R-:W-:Y:S01]  /*20790*/  HMMA.16816.F32 R24, R180.reuse, R178, R24 ;  /* 0x000000b2b418723c */ /* 0x040fe20000001818 */
[----:B------:R-:W-:Y:S05]  /*207a0*/  LDSM.16.M88.4 R176, [R212+0x6000] ;  /* 0x00600000d4b0783b */ /* 0x000fea0000000200 */
[C---:B---3--:R-:W-:Y:S06]  /*207b0*/  HMMA.16816.F32 R12, R180.reuse, R192, R12 ;  /* 0x000000c0b40c723c */ /* 0x048fec000000180c */
[C---:B------:R-:W-:Y:S01]  /*207c0*/  HMMA.16816.F32 R4, R180.reuse, R194, R4 ;  /* 0x000000c2b404723c */ /* 0x040fe20000001804 */
[----:B------:R-:W3:Y:S05]  /*207d0*/  LDSM.16.M88.4 R192, [R221+0x6000] ;  /* 0x00600000ddc0783b */ /* 0x000eea0000000200 */
[C---:B-1----:R-:W-:Y:S06]  /*207e0*/  HMMA.16816.F32 R20, R180.reuse, R168, R20 ;  /* 0x000000a8b414723c */ /* 0x042fec0000001814 */
[----:B------:R-:W-:Y:S01]  /*207f0*/  HMMA.16816.F32 R16, R180, R170, R16 ;  /* 0x000000aab410723c */ /* 0x000fe20000001810 */
[----:B------:R-:W1:Y:S05]  /*20800*/  LDSM.16.M88.4 R168, [R200] ;  /* 0x00000000c8a8783b */ /* 0x000e6a0000000200 */
[C---:B--2---:R-:W-:Y:S06]  /*20810*/  HMMA.16816.F32 R28, R172.reuse, R32, R28 ;  /* 0x00000020ac1c723c */ /* 0x044fec000000181c */
[----:B------:R-:W-:Y:S01]  /*20820*/  HMMA.16816.F32 R24, R172, R34, R24 ;  /* 0x00000022ac18723c */ /* 0x000fe20000001818 */
[----:B------:R-:W2:-:S15]  /*20830*/  LDSM.16.M88.4 R32, [R219+0xe800] ;  /* 0x00e80000db20783b */ /* 0x000e9e0000000200 */
[----:B------:R-:W-:-:S02]  /*20840*/  NOP ;  /* 0x0000000000007918 */ /* 0x000fc40000000000 */
[C---:B---3--:R-:W-:Y:S06]  /*20850*/  HMMA.16816.F32 R28, R192.reuse, R176, R28 ;  /* 0x000000b0c01c723c */ /* 0x048fec000000181c */
[----:B------:R-:W-:Y:S01]  /*20860*/  HMMA.16816.F32 R24, R192, R178, R24 ;  /* 0x000000b2c018723c */ /* 0x000fe20000001818 */
[----:B------:R-:W3:Y:S05]  /*20870*/  LDSM.16.M88.4 R176, [R219+0xf000] ;  /* 0x00f00000dbb0783b */ /* 0x000eea0000000200 */
[C---:B-1----:R-:W-:Y:S06]  /*20880*/  HMMA.16816.F32 R188, R180.reuse, R168, R188 ;  /* 0x000000a8b4bc723c */ /* 0x042fec00000018bc */
[----:B------:R-:W-:Y:S01]  /*20890*/  HMMA.16816.F32 R184, R180, R170, R184 ;  /* 0x000000aab4b8723c */ /* 0x000fe200000018b8 */
[----:B------:R-:W1:Y:S05]  /*208a0*/  LDSM.16.M88.4 R168, [R212+0x6800] ;  /* 0x00680000d4a8783b */ /* 0x000e6a0000000200 */
[C---:B--2---:R-:W-:Y:S06]  /*208b0*/  HMMA.16816.F32 R16, R172.reuse, R34, R16 ;  /* 0x00000022ac10723c */ /* 0x044fec0000001810 */
[C---:B------:R-:W-:Y:S01]  /*208c0*/  HMMA.16816.F32 R20, R172.reuse, R32, R20 ;  /* 0x00000020ac14723c */ /* 0x040fe20000001814 */
[-C--:B------:R-:W-:Y:S01]  /*208d0*/  FMUL.FTZ R28, R28, R0.reuse ;  /* 0x000000001c1c7220 */ /* 0x080fe20000410000 */
[-C--:B------:R-:W-:Y:S01]  /*208e0*/  FMUL.FTZ R30, R30, R0.reuse ;  /* 0x000000001e1e7220 */ /* 0x080fe20000410000 */
[-C--:B------:R-:W-:Y:S01]  /*208f0*/  FMUL.FTZ R31, R31, R0.reuse ;  /* 0x000000001f1f7220 */ /* 0x080fe20000410000 */
[----:B------:R-:W-:Y:S01]  /*20900*/  FMUL.FTZ R2, R29, R0 ;  /* 0x000000001d027220 */ /* 0x000fe20000410000 */
[----:B------:R-:W2:Y:S01]  /*20910*/  MUFU.TANH R180, R28 ;  /* 0x0000001c00b47308 */ /* 0x000ea20000002400 */
[----:B------:R-:W4:Y:S07]  /*20920*/  LDSM.16.M88.4 R32, [R219+0xf800] ;  /* 0x00f80000db20783b */ /* 0x000f2e0000000200 */
[----:B------:R-:W5:Y:S01]  /*20930*/  MUFU.TANH R165, R30 ;  /* 0x0000001e00a57308 */ /* 0x000f620000002400 */
[----:B---3--:R-:W-:Y:S07]  /*20940*/  HMMA.16816.F32 R12, R172, R176, R12 ;  /* 0x000000b0ac0c723c */ /* 0x008fee000000180c */
[----:B------:R3:W-:Y:S01]  /*20950*/  MUFU.TANH R176, R31 ;  /* 0x0000001f00b07308 */ /* 0x0007e20000002400 */
[C---:B-1----:R-:W-:Y:S01]  /*20960*/  HMMA.16816.F32 R16, R192.reuse, R170, R16 ;  /* 0x000000aac010723c */ /* 0x042fe20000001810 */
[----:B------:R-:W1:Y:S01]  /*20970*/  S2R R171, SR_TID.X ;  /* 0x0000000000ab7919 */ /* 0x000e620000002100 */
[----:B---3--:R-:W3:Y:S04]  /*20980*/  LDSM.16.M88.4 R28, [R212+0x7000] ;  /* 0x00700000d41c783b */ /* 0x008ee80000000200 */
[----:B------:R-:W-:Y:S06]  /*20990*/  HMMA.16816.F32 R20, R192, R168, R20 ;  /* 0x000000a8c014723c */ /* 0x000fec0000001814 */
[----:B------:R-:W-:-:S12]  /*209a0*/  HMMA.16816.F32 R4, R172, R178, R4 ;  /* 0x000000b2ac04723c */ /* 0x000fd80000001804 */
[-C--:B------:R-:W-:Y:S01]  /*209b0*/  FMUL.FTZ R16, R16, R0.reuse ;  /* 0x0000000010107220 */ /* 0x080fe20000410000 */
[-C--:B------:R-:W-:Y:S01]  /*209c0*/  FMUL.FTZ R17, R17, R0.reuse ;  /* 0x0000000011117220 */ /* 0x080fe20000410000 */
[----:B------:R-:W-:-:S04]  /*209d0*/  FMUL.FTZ R18, R18, R0 ;  /* 0x0000000012127220 */ /* 0x000fc80000410000 */
[-C--:B------:R-:W-:Y:S01]  /*209e0*/  FMUL.FTZ R20, R20, R0.reuse ;  /* 0x0000000014147220 */ /* 0x080fe20000410000 */
[----:B------:R-:W-:-:S03]  /*209f0*/  FMUL.FTZ R22, R22, R0 ;  /* 0x0000000016167220 */ /* 0x000fc60000410000 */
[----:B------:R1:W-:Y:S01]  /*20a00*/  MUFU.TANH R168, R20 ;  /* 0x0000001400a87308 */ /* 0x0003e20000002400 */
[----:B----4-:R-:W-:Y:S07]  /*20a10*/  HMMA.16816.F32 R188, R172, R32, R188 ;  /* 0x00000020acbc723c */ /* 0x010fee00000018bc */
[----:B------:R4:W-:Y:S01]  /*20a20*/  MUFU.TANH R169, R22 ;  /* 0x0000001600a97308 */ /* 0x0009e20000002400 */
[----:B------:R-:W-:Y:S01]  /*20a30*/  FMUL.FTZ R32, R19, R0 ;  /* 0x0000000013207220 */ /* 0x000fe20000410000 */
[----:B---3--:R-:W-:Y:S01]  /*20a40*/  HMMA.16816.F32 R12, R192, R28, R12 ;  /* 0x0000001cc00c723c */ /* 0x008fe2000000180c */
[----:B-1----:R-:W-:-:S05]  /*20a50*/  IMAD.SHL.U32 R20, R171, 0x2, RZ ;  /* 0x00000002ab147824 */ /* 0x002fca00078e00ff */
[----:B------:R-:W-:Y:S01]  /*20a60*/  MUFU.TANH R29, R16 ;  /* 0x00000010001d7308 */ /* 0x000fe20000002400 */
[----:B------:R-:W-:Y:S01]  /*20a70*/  LOP3.LUT R20, R20, 0x6, RZ, 0xc0, !PT ;  /* 0x0000000614147812 */ /* 0x000fe200078ec0ff */
[----:B----4-:R-:W-:-:S06]  /*20a80*/  FMUL.FTZ R22, R23, R0 ;  /* 0x0000000017167220 */ /* 0x010fcc0000410000 */
[----:B------:R-:W-:Y:S01]  /*20a90*/  MUFU.TANH R28, R17 ;  /* 0x00000011001c7308 */ /* 0x000fe20000002400 */
[----:B------:R-:W-:-:S07]  /*20aa0*/  IMAD R20, R242, 0x40, R20 ;  /* 0x00000040f2147824 */ /* 0x000fce00078e0214 */
[----:B------:R1:W-:Y:S01]  /*20ab0*/  MUFU.TANH R23, R18 ;  /* 0x0000001200177308 */ /* 0x0003e20000002400 */
[----:B------:R-:W-:Y:S01]  /*20ac0*/  ISETP.GE.AND P1, PT, R20, R246, PT ;  /* 0x000000f61400720c */ /* 0x000fe20003f26270 */
[-C--:B------:R-:W-:Y:S01]  /*20ad0*/  FMUL.FTZ R26, R26, R0.reuse ;  /* 0x000000001a1a7220 */ /* 0x080fe20000410000 */
[-C--:B------:R-:W-:Y:S01]  /*20ae0*/  FMUL.FTZ R24, R24, R0.reuse ;  /* 0x0000000018187220 */ /* 0x080fe20000410000 */
[-C--:B------:R-:W-:Y:S01]  /*20af0*/  FMUL.FTZ R21, R21, R0.reuse ;  /* 0x0000000015157220 */ /* 0x080fe20000410000 */
[----:B-1----:R-:W1:Y:S01]  /*20b00*/  LDSM.16.M88.4 R16, [R212+0x7800] ;  /* 0x00780000d410783b */ /* 0x002e620000000200 */
[C---:B------:R-:W-:Y:S01]  /*20b10*/  VIADD R33, R20.reuse, 0x1 ;  /* 0x0000000114217836 */ /* 0x040fe20000000000 */
[----:B------:R-:W-:Y:S01]  /*20b20*/  ISETP.GE.OR P1, PT, R20, R245, !P1 ;  /* 0x000000f51400720c */ /* 0x000fe20004f26670 */
[----:B------:R-:W-:Y:S01]  /*20b30*/  MUFU.TANH R170, R26 ;  /* 0x0000001a00aa7308 */ /* 0x000fe20000002400 */
[----:B------:R-:W-:Y:S01]  /*20b40*/  HMMA.16816.F32 R4, R192, R30, R4 ;  /* 0x0000001ec004723c */ /* 0x000fe20000001804 */
[----:B------:R-:W-:Y:S01]  /*20b50*/  FMUL.FTZ R25, R25, R0 ;  /* 0x0000000019197220 */ /* 0x000fe20000410000 */
[----:B------:R-:W-:Y:S01]  /*20b60*/  ISETP.GE.AND P6, PT, R33, R246, PT ;  /* 0x000000f62100720c */ /* 0x000fe20003fc6270 */
[----:B------:R-:W-:Y:S01]  /*20b70*/  FMUL.FTZ R27, R27, R0 ;  /* 0x000000001b1b7220 */ /* 0x000fe20000410000 */
[----:B------:R-:W-:Y:S01]  /*20b80*/  ISETP.GE.AND P2, PT, R33, R244, PT ;  /* 0x000000f42100720c */ /* 0x000fe20003f46270 */
[----:B------:R-:W-:-:S02]  /*20b90*/  FMUL.FTZ R12, R12, R0 ;  /* 0x000000000c0c7220 */ /* 0x000fc40000410000 */
[----:B------:R-:W3:Y:S01]  /*20ba0*/  MUFU.TANH R2, R2 ;  /* 0x0000000200027308 */ /* 0x000ee20000002400 */
[----:B------:R-:W-:Y:S01]  /*20bb0*/  ISETP.GE.OR P6, PT, R33, R245, !P6 ;  /* 0x000000f52100720c */ /* 0x000fe200077c6670 */
[-C--:B------:R-:W-:Y:S01]  /*20bc0*/  FMUL.FTZ R13, R13, R0.reuse ;  /* 0x000000000d0d7220 */ /* 0x080fe20000410000 */
[----:B------:R-:W-:Y:S01]  /*20bd0*/  ISETP.GE.OR P2, PT, R33, R247, !P2 ;  /* 0x000000f72100720c */ /* 0x000fe20005746670 */
[-C--:B------:R-:W-:Y:S01]  /*20be0*/  FMUL.FTZ R196, R15, R0.reuse ;  /* 0x000000000fc47220 */ /* 0x080fe20000410000 */
[----:B------:R-:W-:Y:S01]  /*20bf0*/  FMUL.FTZ R14, R14, R0 ;  /* 0x000000000e0e7220 */ /* 0x000fe20000410000 */
[----:B------:R-:W-:Y:S01]  /*20c00*/  HMMA.16816.F32 R184, R172, R34, R184 ;  /* 0x00000022acb8723c */ /* 0x000fe200000018b8 */
[----:B------:R-:W-:-:S04]  /*20c10*/  DEPBAR.LE SB0, 0x0 ;  /* 0x000080000000791a */ /* 0x000fc80000000000 */
[----:B------:R2:W-:Y:S01]  /*20c20*/  MUFU.TANH R26, R21 ;  /* 0x00000015001a7308 */ /* 0x0005e20000002400 */
[----:B------:R-:W-:-:S07]  /*20c30*/  VIADD R33, R20, 0x8 ;  /* 0x0000000814217836 */ /* 0x000fce0000000000 */
[----:B------:R-:W4:Y:S01]  /*20c40*/  MUFU.TANH R24, R24 ;  /* 0x0000001800187308 */ /* 0x000f220000002400 */
[----:B--2---:R-:W-:Y:S02]  /*20c50*/  FSEL R21, R180, -INF , !P1 ;  /* 0xff800000b4157808 */ /* 0x004fe40004800000 */
[----:B------:R-:W-:-:S05]  /*20c60*/  ISETP.GE.AND P1, PT, R20, R244, PT ;  /* 0x000000f41400720c */ /* 0x000fca0003f26270 */
[----:B------:R5:W-:Y:S01]  /*20c70*/  MUFU.TANH R250, R12 ;  /* 0x0000000c00fa7308 */ /* 0x000be20000002400 */
[C---:B------:R-:W-:Y:S01]  /*20c80*/  ISETP.GE.OR P1, PT, R20.reuse, R247, !P1 ;  /* 0x000000f71400720c */ /* 0x040fe20004f26670 */
[----:B------:R-:W-:-:S06]  /*20c90*/  VIADD R30, R20, 0x9 ;  /* 0x00000009141e7836 */ /* 0x000fcc0000000000 */
[----:B------:R-:W2:Y:S08]  /*20ca0*/  MUFU.TANH R25, R25 ;  /* 0x0000001900197308 */ /* 0x000eb00000002400 */
[----:B------:R-:W2:Y:S01]  /*20cb0*/  MUFU.TANH R27, R27 ;  /* 0x0000001b001b7308 */ /* 0x000ea20000002400 */
[----:B-----5:R-:W-:Y:S02]  /*20cc0*/  FSEL R12, R165, -INF , !P1 ;  /* 0xff800000a50c7808 */ /* 0x020fe40004800000 */
[----:B------:R-:W-:-:S04]  /*20cd0*/  ISETP.GE.AND P1, PT, R33, R246, PT ;  /* 0x000000f62100720c */ /* 0x000fc80003f26270 */
[C---:B------:R-:W-:Y:S01]  /*20ce0*/  ISETP.GE.OR P1, PT, R33.reuse, R245, !P1 ;  /* 0x000000f52100720c */ /* 0x040fe20004f26670 */
[----:B------:R5:W-:Y:S01]  /*20cf0*/  MUFU.TANH R251, R13 ;  /* 0x0000000d00fb7308 */ /* 0x000be20000002400 */
[----:B---3--:R-:W-:Y:S02]  /*20d00*/  FSEL R2, R2, -INF , !P6 ;  /* 0xff80000002027808 */ /* 0x008fe40007000000 */
[----:B----4-:R-:W-:Y:S02]  /*20d10*/  FSEL R15, R24, -INF , !P1 ;  /* 0xff800000180f7808 */ /* 0x010fe40004800000 */
[-C--:B------:R-:W-:Y:S02]  /*20d20*/  ISETP.GE.AND P1, PT, R30, R244.reuse, PT ;  /* 0x000000f41e00720c */ /* 0x080fe40003f26270 */
[----:B------:R-:W-:Y:S01]  /*20d30*/  ISETP.GE.AND P6, PT, R33, R244, PT ;  /* 0x000000f42100720c */ /* 0x000fe20003fc6270 */
[----:B------:R-:W-:Y:S01]  /*20d40*/  FMUL.FTZ R4, R4, R0 ;  /* 0x0000000004047220 */ /* 0x000fe20000410000 */
[----:B-1----:R-:W-:Y:S01]  /*20d50*/  HMMA.16816.F32 R188, R192, R16, R188 ;  /* 0x00000010c0bc723c */ /* 0x002fe200000018bc */
[----:B------:R-:W-:Y:S01]  /*20d60*/  VIADD R31, R20, 0x10 ;  /* 0x00000010141f7836 */ /* 0x000fe20000000000 */
[----:B------:R-:W-:-:S02]  /*20d70*/  ISETP.GE.OR P1, PT, R30, R247, !P1 ;  /* 0x000000f71e00720c */ /* 0x000fc40004f26670 */
[----:B-----5:R-:W-:Y:S02]  /*20d80*/  FSEL R13, R176, -INF , !P2 ;  /* 0xff800000b00d7808 */ /* 0x020fe40005000000 */
[-C--:B------:R-:W-:Y:S01]  /*20d90*/  ISETP.GE.AND P2, PT, R30, R246.reuse, PT ;  /* 0x000000f61e00720c */ /* 0x080fe20003f46270 */
[----:B------:R-:W-:Y:S01]  /*20da0*/  VIADD R17, R20, 0x11 ;  /* 0x0000001114117836 */ /* 0x000fe20000000000 */
[----:B------:R-:W-:Y:S02]  /*20db0*/  ISETP.GE.OR P6, PT, R33, R247, !P6 ;  /* 0x000000f72100720c */ /* 0x000fe400077c6670 */
[----:B------:R-:W-:Y:S01]  /*20dc0*/  ISETP.GE.OR P2, PT, R30, R245, !P2 ;  /* 0x000000f51e00720c */ /* 0x000fe20005746670 */
[----:B------:R2:W-:Y:S01]  /*20dd0*/  MUFU.TANH R197, R14 ;  /* 0x0000000e00c57308 */ /* 0x0005e20000002400 */
[----:B------:R-:W-:Y:S02]  /*20de0*/  FSEL R170, R170, -INF , !P6 ;  /* 0xff800000aaaa7808 */ /* 0x000fe40007000000 */
[----:B------:R-:W-:-:S05]  /*20df0*/  ISETP.GE.AND P6, PT, R31, R246, PT ;  /* 0x000000f61f00720c */ /* 0x000fca0003fc6270 */
[----:B------:R1:W-:Y:S01]  /*20e00*/  MUFU.TANH R199, R4 ;  /* 0x0000000400c77308 */ /* 0x0003e20000002400 */
[----:B------:R-:W-:Y:S01]  /*20e10*/  VIADD R16, R20, 0x18 ;  /* 0x0000001814107836 */ /* 0x000fe20000000000 */
[----:B------:R-:W-:Y:S02]  /*20e20*/  ISETP.GE.OR P6, PT, R31, R245, !P6 ;  /* 0x000000f51f00720c */ /* 0x000fe400077c6670 */
[----:B--2---:R-:W-:-:S04]  /*20e30*/  FSEL R14, R25, -INF , !P2 ;  /* 0xff800000190e7808 */ /* 0x004fc80005000000 */
[----:B------:R-:W2:Y:S01]  /*20e40*/  MUFU.TANH R22, R22 ;  /* 0x0000001600167308 */ /* 0x000ea20000002400 */
[----:B------:R-:W-:Y:S02]  /*20e50*/  ISETP.GE.AND P2, PT, R31, R244, PT ;  /* 0x000000f41f00720c */ /* 0x000fe40003f46270 */
[----:B-1----:R-:W-:Y:S02]  /*20e60*/  FSEL R4, R27, -INF , !P1 ;  /* 0xff8000001b047808 */ /* 0x002fe40004800000 */
[----:B------:R-:W-:Y:S02]  /*20e70*/  ISETP.GE.AND P1, PT, R17, R246, PT ;  /* 0x000000f61100720c */ /* 0x000fe40003f26270 */
[----:B------:R-:W-:Y:S02]  /*20e80*/  ISETP.GE.OR P2, PT, R31, R247, !P2 ;  /* 0x000000f71f00720c */ /* 0x000fe40005746670 */
[----:B------:R-:W-:Y:S02]  /*20e90*/  ISETP.GE.OR P1, PT, R17, R245, !P1 ;  /* 0x000000f51100720c */ /* 0x000fe40004f26670 */
[----:B------:R-:W-:-:S02]  /*20ea0*/  FSEL R27, R169, -INF , !P2 ;  /* 0xff800000a91b7808 */ /* 0x000fc40005000000 */
[----:B------:R-:W-:Y:S02]  /*20eb0*/  FSEL R30, R26, -INF , !P1 ;  /* 0xff8000001a1e7808 */ /* 0x000fe40004800000 */
[----:B------:R-:W-:Y:S02]  /*20ec0*/  FSEL R31, R168, -INF , !P6 ;  /* 0xff800000a81f7808 */ /* 0x000fe40007000000 */
[C---:B------:R-:W-:Y:S02]  /*20ed0*/  ISETP.GE.AND P2, PT, R16.reuse, R246, PT ;  /* 0x000000f61000720c */ /* 0x040fe40003f46270 */
[CC--:B------:R-:W-:Y:S02]  /*20ee0*/  ISETP.GE.AND P1, PT, R16.reuse, R244.reuse, PT ;  /* 0x000000f41000720c */ /* 0x0c0fe40003f26270 */
[----:B------:R-:W-:Y:S02]  /*20ef0*/  ISETP.GE.AND P6, PT, R17, R244, PT ;  /* 0x000000f41100720c */ /* 0x000fe40003fc6270 */
[----:B------:R-:W-:-:S02]  /*20f00*/  ISETP.GE.OR P2, PT, R16, R245, !P2 ;  /* 0x000000f51000720c */ /* 0x000fc40005746670 */
[-C--:B------:R-:W-:Y:S01]  /*20f10*/  ISETP.GE.OR P1, PT, R16, R247.reuse, !P1 ;  /* 0x000000f71000720c */ /* 0x080fe20004f26670 */
[----:B------:R-:W-:Y:S01]  /*20f20*/  VIADD R16, R20, 0x19 ;  /* 0x0000001914107836 */ /* 0x000fe20000000000 */
[----:B------:R-:W-:Y:S01]  /*20f30*/  ISETP.GE.OR P6, PT, R17, R247, !P6 ;  /* 0x000000f71100720c */ /* 0x000fe200077c6670 */
[----:B------:R-:W-:Y:S01]  /*20f40*/  FMUL.FTZ R5, R5, R0 ;  /* 0x0000000005057220 */ /* 0x000fe20000410000 */
[----:B------:R-:W1:Y:S02]  /*20f50*/  MUFU.TANH R32, R32 ;  /* 0x0000002000207308 */ /* 0x000e640000002400 */
[----:B--2---:R-:W-:Y:S02]  /*20f60*/  FSEL R26, R22, -INF , !P6 ;  /* 0xff800000161a7808 */ /* 0x004fe40007000000 */
[----:B------:R-:W-:-:S04]  /*20f70*/  ISETP.GE.AND P6, PT, R16, R246, PT ;  /* 0x000000f61000720c */ /* 0x000fc80003fc6270 */
[----:B------:R2:W-:Y:S01]  /*20f80*/  MUFU.TANH R198, R5 ;  /* 0x0000000500c67308 */ /* 0x0005e20000002400 */
[C---:B------:R-:W-:Y:S02]  /*20f90*/  ISETP.GE.OR P6, PT, R16.reuse, R245, !P6 ;  /* 0x000000f51000720c */ /* 0x040fe400077c6670 */
[----:B------:R-:W-:Y:S02]  /*20fa0*/  FSEL R29, R29, -INF , !P2 ;  /* 0xff8000001d1d7808 */ /* 0x000fe40005000000 */
[----:B------:R-:W-:Y:S02]  /*20fb0*/  ISETP.GE.AND P2, PT, R16, R244, PT ;  /* 0x000000f41000720c */ /* 0x000fe40003f46270 */
[----:B------:R-:W-:Y:S02]  /*20fc0*/  FSEL R25, R23, -INF , !P1 ;  /* 0xff80000017197808 */ /* 0x000fe40004800000 */
[----:B------:R-:W-:Y:S01]  /*20fd0*/  FSEL R28, R28, -INF , !P6 ;  /* 0xff8000001c1c7808 */ /* 0x000fe20007000000 */
[-C--:B--2---:R-:W-:Y:S01]  /*20fe0*/  FMUL.FTZ R5, R6, R0.reuse ;  /* 0x0000000006057220 */ /* 0x084fe20000410000 */
[----:B------:R-:W-:Y:S01]  /*20ff0*/  FMUL.FTZ R6, R7, R0 ;  /* 0x0000000007067220 */ /* 0x000fe20000410000 */
[----:B------:R-:W-:Y:S01]  /*21000*/  VIADD R7, R20, 0x20 ;  /* 0x0000002014077836 */ /* 0x000fe20000000000 */
[----:B------:R-:W-:Y:S01]  /*21010*/  ISETP.GE.OR P2, PT, R16, R247, !P2 ;  /* 0x000000f71000720c */ /* 0x000fe20005746670 */
[----:B------:R-:W2:Y:S01]  /*21020*/  MUFU.TANH R196, R196 ;  /* 0x000000c400c47308 */ /* 0x000ea20000002400 */
[----:B------:R-:W-:Y:S02]  /*21030*/  HMMA.16816.F32 R16, R192, R18, R184 ;  /* 0x00000012c010723c */ /* 0x000fe400000018b8 */
[----:B------:R-:W-:-:S02]  /*21040*/  ISETP.GE.AND P1, PT, R7, R246, PT ;  /* 0x000000f60700720c */ /* 0x000fc40003f26270 */
[C---:B------:R-:W-:Y:S02]  /*21050*/  ISETP.GE.AND P6, PT, R7.reuse, R244, PT ;  /* 0x000000f40700720c */ /* 0x040fe40003fc6270 */
[C---:B------:R-:W-:Y:S02]  /*21060*/  ISETP.GE.OR P1, PT, R7.reuse, R245, !P1 ;  /* 0x000000f50700720c */ /* 0x040fe40004f26670 */
[----:B------:R-:W-:Y:S01]  /*21070*/  ISETP.GE.OR P6, PT, R7, R247, !P6 ;  /* 0x000000f70700720c */ /* 0x000fe200077c6670 */
[C---:B------:R-:W-:Y:S02]  /*21080*/  VIADD R7, R20.reuse, 0x21 ;  /* 0x0000002114077836 */ /* 0x040fe40000000000 */
[----:B------:R-:W-:Y:S01]  /*21090*/  VIADD R22, R20, 0x28 ;  /* 0x0000002814167836 */ /* 0x000fe20000000000 */
[----:B-1----:R-:W-:Y:S02]  /*210a0*/  FSEL R24, R32, -INF , !P2 ;  /* 0xff80000020187808 */ /* 0x002fe40005000000 */
[----:B------:R-:W-:-:S02]  /*210b0*/  FSEL R250, R250, -INF , !P1 ;  /* 0xff800000fafa7808 */ /* 0x000fc40004800000 */
[C---:B------:R-:W-:Y:S02]  /*210c0*/  ISETP.GE.AND P2, PT, R7.reuse, R246, PT ;  /* 0x000000f60700720c */ /* 0x040fe40003f46270 */
[----:B------:R-:W-:Y:S02]  /*210d0*/  ISETP.GE.AND P1, PT, R7, R244, PT ;  /* 0x000000f40700720c */ /* 0x000fe40003f26270 */
[----:B------:R-:W-:Y:S01]  /*210e0*/  FSEL R197, R197, -INF , !P6 ;  /* 0xff800000c5c57808 */ /* 0x000fe20007000000 */
[----:B------:R-:W1:Y:S01]  /*210f0*/  MUFU.TANH R6, R6 ;  /* 0x0000000600067308 */ /* 0x000e620000002400 */
[----:B------:R-:W-:Y:S01]  /*21100*/  ISETP.GE.AND P6, PT, R22, R246, PT ;  /* 0x000000f61600720c */ /* 0x000fe20003fc6270 */
[----:B------:R-:W-:Y:S01]  /*21110*/  FMUL.FTZ R185, R189, R0 ;  /* 0x00000000bdb97220 */ /* 0x000fe20000410000 */
[C---:B------:R-:W-:Y:S02]  /*21120*/  ISETP.GE.OR P2, PT, R7.reuse, R245, !P2 ;  /* 0x000000f50700720c */ /* 0x040fe40005746670 */
[----:B------:R-:W-:Y:S01]  /*21130*/  ISETP.GE.OR P1, PT, R7, R247, !P1 ;  /* 0x000000f70700720c */ /* 0x000fe20004f26670 */
[----:B------:R-:W-:Y:S01]  /*21140*/  VIADD R7, R20, 0x29 ;  /* 0x0000002914077836 */ /* 0x000fe20000000000 */
[----:B------:R-:W-:Y:S01]  /*21150*/  ISETP.GE.OR P6, PT, R22, R245, !P6 ;  /* 0x000000f51600720c */ /* 0x000fe200077c6670 */
[----:B------:R-:W3:Y:S01]  /*21160*/  MUFU.TANH R5, R5 ;  /* 0x0000000500057308 */ /* 0x000ee20000002400 */
[----:B--2---:R-:W-:-:S02]  /*21170*/  FSEL R196, R196, -INF , !P1 ;  /* 0xff800000c4c47808 */ /* 0x004fc40004800000 */
[----:B------:R-:W-:Y:S02]  /*21180*/  FSEL R199, R199, -INF , !P6 ;  /* 0xff800000c7c77808 */ /* 0x000fe40007000000 */
[C---:B------:R-:W-:Y:S02]  /*21190*/  ISETP.GE.AND P1, PT, R7.reuse, R246, PT ;  /* 0x000000f60700720c */ /* 0x040fe40003f26270 */
[----:B------:R-:W-:Y:S01]  /*211a0*/  ISETP.GE.AND P6, PT, R7, R244, PT ;  /* 0x000000f40700720c */ /* 0x000fe20003fc6270 */
[----:B------:R-:W2:Y:S01]  /*211b0*/  MUFU.TANH R185, R185 ;  /* 0x000000b900b97308 */ /* 0x000ea20000002400 */
[-C--:B------:R-:W-:Y:S01]  /*211c0*/  FMUL.FTZ R178, R190, R0.reuse ;  /* 0x00000000beb27220 */ /* 0x080fe20000410000 */
[----:B------:R-:W-:Y:S01]  /*211d0*/  FMUL.FTZ R188, R188, R0 ;  /* 0x00000000bcbc7220 */ /* 0x000fe20000410000 */
[----:B------:R-:W-:Y:S02]  /*211e0*/  FSEL R251, R251, -INF , !P2 ;  /* 0xff800000fbfb7808 */ /* 0x000fe40005000000 */
[----:B------:R-:W-:-:S02]  /*211f0*/  ISETP.GE.OR P1, PT, R7, R245, !P1 ;  /* 0x000000f50700720c */ /* 0x000fc40004f26670 */
[-C--:B------:R-:W-:Y:S01]  /*21200*/  ISETP.GE.OR P6, PT, R7, R247.reuse, !P6 ;  /* 0x000000f70700720c */ /* 0x080fe200077c6670 */
[----:B------:R-:W-:Y:S01]  /*21210*/  VIADD R7, R20, 0x31 ;  /* 0x0000003114077836 */ /* 0x000fe20000000000 */
[----:B------:R-:W-:Y:S01]  /*21220*/  ISETP.GE.AND P2, PT, R22, R244, PT ;  /* 0x000000f41600720c */ /* 0x000fe20003f46270 */
[-C--:B------:R-:W-:Y:S01]  /*21230*/  FMUL.FTZ R18, R18, R0.reuse ;  /* 0x0000000012127220 */ /* 0x080fe20000410000 */
[----:B------:R-:W4:Y:S01]  /*21240*/  MUFU.TANH R186, R188 ;  /* 0x000000bc00ba7308 */ /* 0x000f220000002400 */
[----:B-1----:R-:W-:Y:S02]  /*21250*/  FSEL R194, R6, -INF , !P6 ;  /* 0xff80000006c27808 */ /* 0x002fe40007000000 */
[----:B------:R-:W-:Y:S01]  /*21260*/  ISETP.GE.OR P2, PT, R22, R247, !P2 ;  /* 0x000000f71600720c */ /* 0x000fe20005746670 */
[----:B------:R-:W-:Y:S01]  /*21270*/  FMUL.FTZ R177, R191, R0 ;  /* 0x00000000bfb17220 */ /* 0x000fe20000410000 */
[----:B------:R-:W-:-:S03]  /*21280*/  ISETP.GE.AND P6, PT, R7, R246, PT ;  /* 0x000000f60700720c */ /* 0x000fc60003fc6270 */
[----:B------:R-:W1:Y:S01]  /*21290*/  MUFU.TANH R178, R178 ;  /* 0x000000b200b27308 */ /* 0x000e620000002400 */
[----:B------:R-:W-:Y:S01]  /*212a0*/  VIADD R22, R20, 0x30 ;  /* 0x0000003014167836 */ /* 0x000fe20000000000 */
[----:B---3--:R-:W-:Y:S01]  /*212b0*/  FSEL R195, R5, -INF , !P2 ;  /* 0xff80000005c37808 */ /* 0x008fe20005000000 */
[----:B------:R-:W-:Y:S01]  /*212c0*/  FMUL.FTZ R16, R16, R0 ;  /* 0x0000000010107220 */ /* 0x000fe20000410000 */
[----:B------:R-:W-:-:S04]  /*212d0*/  VIADD R5, R20, 0x38 ;  /* 0x0000003814057836 */ /* 0x000fc80000000000 */
[----:B------:R-:W3:Y:S01]  /*212e0*/  MUFU.TANH R173, R18 ;  /* 0x0000001200ad7308 */ /* 0x000ee20000002400 */
[----:B------:R-:W-:Y:S02]  /*212f0*/  ISETP.GE.OR P6, PT, R7, R245, !P6 ;  /* 0x000000f50700720c */ /* 0x000fe400077c6670 */
[----:B------:R-:W-:Y:S02]  /*21300*/  FSEL R198, R198, -INF , !P1 ;  /* 0xff800000c6c67808 */ /* 0x000fe40004800000 */
[C---:B------:R-:W-:Y:S02]  /*21310*/  ISETP.GE.AND P2, PT, R22.reuse, R246, PT ;  /* 0x000000f61600720c */ /* 0x040fe40003f46270 */
[-C--:B------:R-:W-:Y:S01]  /*21320*/  ISETP.GE.AND P1, PT, R22, R244.reuse, PT ;  /* 0x000000f41600720c */ /* 0x080fe20003f26270 */
[----:B------:R-:W5:Y:S01]  /*21330*/  MUFU.TANH R177, R177 ;  /* 0x000000b100b17308 */ /* 0x000f620000002400 */
[----:B--2---:R-:W-:Y:S02]  /*21340*/  FSEL R185, R185, -INF , !P6 ;  /* 0xff800000b9b97808 */ /* 0x004fe40007000000 */
[----:B------:R-:W-:-:S05]  /*21350*/  ISETP.GE.AND P6, PT, R5, R244, PT ;  /* 0x000000f40500720c */ /* 0x000fca0003fc6270 */
[----:B------:R-:W2:Y:S01]  /*21360*/  MUFU.TANH R183, R16 ;  /* 0x0000001000b77308 */ /* 0x000ea20000002400 */
[C---:B------:R-:W-:Y:S01]  /*21370*/  ISETP.GE.OR P2, PT, R22.reuse, R245, !P2 ;  /* 0x000000f51600720c */ /* 0x040fe20005746670 */
[-C--:B------:R-:W-:Y:S01]  /*21380*/  FMUL.FTZ R17, R17, R0.reuse ;  /* 0x0000000011117220 */ /* 0x080fe20000410000 */
[-C--:B------:R-:W-:Y:S01]  /*21390*/  ISETP.GE.OR P1, PT, R22, R247.reuse, !P1 ;  /* 0x000000f71600720c */ /* 0x080fe20004f26670 */
[----:B------:R-:W-:Y:S01]  /*213a0*/  FMUL.FTZ R19, R19, R0 ;  /* 0x0000000013137220 */ /* 0x000fe20000410000 */
[----:B------:R-:W-:Y:S02]  /*213b0*/  ISETP.GE.OR P6, PT, R5, R247, !P6 ;  /* 0x000000f70500720c */ /* 0x000fe400077c6670 */
[----:B----4-:R-:W-:Y:S01]  /*213c0*/  FSEL R186, R186, -INF , !P2 ;  /* 0xff800000baba7808 */ /* 0x010fe20005000000 */
[----:B------:R-:W4:Y:S01]  /*213d0*/  MUFU.TANH R182, R17 ;  /* 0x0000001100b67308 */ /* 0x000f220000002400 */
[----:B-1----:R-:W-:Y:S02]  /*213e0*/  FSEL R178, R178, -INF , !P1 ;  /* 0xff800000b2b27808 */ /* 0x002fe40004800000 */
[----:B------:R-:W-:-:S02]  /*213f0*/  ISETP.GE.AND P2, PT, R7, R244, PT ;  /* 0x000000f40700720c */ /* 0x000fc40003f46270 */
[----:B------:R-:W-:Y:S02]  /*21400*/  ISETP.GE.AND P1, PT, R5, R246, PT ;  /* 0x000000f60500720c */ /* 0x000fe40003f26270 */
[----:B---3--:R-:W-:Y:S01]  /*21410*/  FSEL R173, R173, -INF , !P6 ;  /* 0xff800000adad7808 */ /* 0x008fe20007000000 */
[----:B------:R-:W1:Y:S01]  /*21420*/  MUFU.TANH R174, R19 ;  /* 0x0000001300ae7308 */ /* 0x000e620000002400 */
[----:B------:R-:W-:Y:S01]  /*21430*/  BAR.SYNC.DEFER_BLOCKING 0x0 ;  /* 0x0000000000007b1d */ /* 0x000fe20000010000 */
[----:B------:R-:W-:Y:S01]  /*21440*/  ISETP.GT.AND P6, PT, R242, R231, PT ;  /* 0x000000e7f200720c */ /* 0x000fe20003fc4270 */
[----:B------:R-:W-:Y:S01]  /*21450*/  VIADD R20, R20, 0x39 ;  /* 0x0000003914147836 */ /* 0x000fe20000000000 */
[----:B------:R-:W-:Y:S02]  /*21460*/  ISETP.GE.OR P2, PT, R7, R247, !P2 ;  /* 0x000000f70700720c */ /* 0x000fe40005746670 */
[----:B------:R-:W-:Y:S02]  /*21470*/  ISETP.GE.OR P1, PT, R5, R245, !P1 ;  /* 0x000000f50500720c */ /* 0x000fe40004f26670 */
[----:B-----5:R-:W-:-:S02]  /*21480*/  FSEL R177, R177, -INF , !P2 ;  /* 0xff800000b1b17808 */ /* 0x020fc40005000000 */
[----:B--2---:R-:W-:Y:S02]  /*21490*/  FSEL R183, R183, -INF , !P1 ;  /* 0xff800000b7b77808 */ /* 0x004fe40004800000 */
[C---:B------:R-:W-:Y:S02]  /*214a0*/  ISETP.GE.AND P2, PT, R20.reuse, R246, PT ;  /* 0x000000f61400720c */ /* 0x040fe40003f46270 */
[C---:B------:R-:W-:Y:S01]  /*214b0*/  ISETP.GE.AND P1, PT, R20.reuse, R244, PT ;  /* 0x000000f41400720c */ /* 0x040fe20003f26270 */
[----:B------:R-:W-:Y:S01]  /*214c0*/  BSSY B1, `(.L_x_3940) ;  /* 0x0000106000017945 */ /* 0x000fe20003800000 */
[C---:B------:R-:W-:Y:S02]  /*214d0*/  ISETP.GE.OR P2, PT, R20.reuse, R245, !P2 ;  /* 0x000000f51400720c */ /* 0x040fe40005746670 */
[----:B------:R-:W-:Y:S01]  /*214e0*/  ISETP.GE.OR P1, PT, R20, R247, !P1 ;  /* 0x000000f71400720c */ /* 0x000fe20004f26670 */
[----:B------:R-:W-:Y:S01]  /*214f0*/  IMAD.MOV.U32 R181, RZ, RZ, R166 ;  /* 0x000000ffffb57224 */ /* 0x000fe200078e00a6 */
[----:B----4-:R-:W-:Y:S01]  /*21500*/  FSEL R182, R182, -INF , !P2 ;  /* 0xff800000b6b67808 */ /* 0x010fe20005000000 */
        /* <DEDUP_REMOVED lines=57> */
[----:B------:R-:W-:Y:S01]  /*218a0*/  IMAD.WIDE R18, R7, 0x4, R240 ;  /* 0x0000000407127825 */ /* 0x000fe200078e02f0 */
        /* <DEDUP_REMOVED lines=18> */
.L_x_3943:
[----:B------:R-:W-:Y:S02]  /*219d0*/  R2UR UR4, R8 ;  /* 0x00000000080472ca */ /* 0x000fe400000e0000 */
[----:B------:R-:W-:-:S13]  /*219e0*/  R2UR UR5, R9 ;  /* 0x00000000090572ca */ /* 0x000fda00000e0000 */
[----:B------:R-:W2:Y:S02]  /*219f0*/  LD.E R17, desc[UR4][R10.64+0x38] ;  /* 0x000038040a117980 */ /* 0x000ea4000c101900 */
[----:B--2---:R-:W-:-:S05]  /*21a00*/  IMAD.U32 R17, R17, -0x40, RZ ;  /* 0xffffffc011117824 */ /* 0x004fca00078e00ff */
[----:B------:R-:W-:Y:S02]  /*21a10*/  SHF.R.S32.HI R16, RZ, 0x1f, R17 ;  /* 0x0000001fff107819 */ /* 0x000fe40000011411 */
.L_x_3944:
[----:B------:R-:W-:Y:S05]  /*21a20*/  BSYNC B0 ;  /* 0x0000000000007941 */ /* 0x000fea0003800000 */
.L_x_3942:
[C---:B------:R-:W-:Y:S01]  /*21a30*/  @P5 IADD3 R5, P0, R17.reuse, R229, RZ ;  /* 0x000000e511055210 */ /* 0x040fe20007f1e0ff */
[----:B------:R-:W-:Y:S01]  /*21a40*/  STL.64 [R1+0x18], R14 ;  /* 0x0000180e01007387 */ /* 0x000fe20000100a00 */
[-C--:B------:R-:W-:Y:S02]  /*21a50*/  LEA R166, P1, R17, R233.reuse, 0x1 ;  /* 0x000000e911a67211 */ /* 0x080fe400078208ff */
[----:B------:R-:W-:Y:S01]  /*21a60*/  LOP3.LUT R7, R243, 0x1, RZ, 0xc0, !PT ;  /* 0x00000001f3077812 */ /* 0x000fe200078ec0ff */
[----:B------:R-:W-:Y:S01]  /*21a70*/  @P5 IMAD.X R0, R16, 0x1, R230, P0 ;  /* 0x0000000110005824 */ /* 0x000fe200000e06e6 */
[-C--:B------:R-:W-:Y:S01]  /*21a80*/  LEA.HI.X R167, R17, R232.reuse, R16, 0x1, P1 ;  /* 0x000000e811a77211 */ /* 0x080fe200008f0c10 */
[----:B------:R-:W-:Y:S01]  /*21a90*/  STL.64 [R1+0x10], R12 ;  /* 0x0000100c01007387 */ /* 0x000fe20000100a00 */
[----:B------:R-:W-:Y:S02]  /*21aa0*/  @P5 LEA R32, P1, R5, R233, 0x1 ;  /* 0x000000e905205211 */ /* 0x000fe400078208ff */
[----:B------:R-:W-:Y:S01]  /*21ab0*/  @P4 IADD3 R6, P0, R17, R229, RZ ;  /* 0x000000e511064210 */ /* 0x000fe20007f1e0ff */
[----:B------:R1:W-:Y:S01]  /*21ac0*/  STL.64 [R1+0x8], R10 ;  /* 0x0000080a01007387 */ /* 0x0003e20000100a00 */
[----:B------:R-:W-:-:S02]  /*21ad0*/  @P5 LEA.HI.X R33, R5, R232, R0, 0x1, P1 ;  /* 0x000000e805215211 */ /* 0x000fc400008f0c00 */
[----:B------:R-:W-:Y:S01]  /*21ae0*/  @P4 LEA R22, P1, R6, R233, 0x1 ;  /* 0x000000e906164211 */ /* 0x000fe200078208ff */
[----:B------:R-:W-:Y:S01]  /*21af0*/  @P4 IMAD.X R0, R16, 0x1, R230, P0 ;  /* 0x0000000110004824 */ /* 0x000fe200000e06e6 */
[-C--:B------:R-:W-:Y:S01]  /*21b00*/  @P3 IADD3 R5, P0, R17, R229.reuse, RZ ;  /* 0x000000e511053210 */ /* 0x080fe20007f1e0ff */
[----:B------:R2:W-:Y:S01]  /*21b10*/  STL.64 [R1], R2 ;  /* 0x0000000201007387 */ /* 0x0005e20000100a00 */
[----:B------:R-:W-:Y:S02]  /*21b20*/  ISETP.NE.U32.AND P2, PT, R7, 0x1, PT ;  /* 0x000000010700780c */ /* 0x000fe40003f45070 */
[----:B------:R-:W-:Y:S01]  /*21b30*/  @P4 LEA.HI.X R23, R6, R232, R0, 0x1, P1 ;  /* 0x000000e806174211 */ /* 0x000fe200008f0c00 */
[----:B------:R-:W-:Y:S01]  /*21b40*/  @P3 IMAD.X R0, R16, 0x1, R230, P0 ;  /* 0x0000000110003824 */ /* 0x000fe200000e06e6 */
[----:B------:R-:W-:-:S04]  /*21b50*/  IADD3 R7, P1, P0, R229, R229, R17 ;  /* 0x000000e5e5077210 */ /* 0x000fc8000783e011 */
[----:B------:R-:W-:Y:S02]  /*21b60*/  IADD3.X R6, R230, R230, R16, P1, P0 ;  /* 0x000000e6e6067210 */ /* 0x000fe40000fe0410 */
[----:B------:R-:W-:-:S03]  /*21b70*/  @P3 LEA R18, P0, R5, R233, 0x1 ;  /* 0x000000e905123211 */ /* 0x000fc600078008ff */
[-C--:B------:R-:W-:Y:S02]  /*21b80*/  @!P2 LEA R34, P1, R7, R233.reuse, 0x1 ;  /* 0x000000e90722a211 */ /* 0x080fe400078208ff */
[-C--:B------:R-:W-:Y:S02]  /*21b90*/  @P3 LEA.HI.X R19, R5, R232.reuse, R0, 0x1, P0 ;  /* 0x000000e805133211 */ /* 0x080fe400000f0c00 */
[CC--:B------:R-:W-:Y:S02]  /*21ba0*/  @P5 LEA R190, P0, R7.reuse, R233.reuse, 0x1 ;  /* 0x000000e907be5211 */ /* 0x0c0fe400078008ff */
[CCC-:B------:R-:W-:Y:S02]  /*21bb0*/  @!P2 LEA.HI.X R35, R7.reuse, R232.reuse, R6.reuse, 0x1, P1 ;  /* 0x000000e80723a211 */ /* 0x1c0fe400008f0c06 */
[C---:B------:R-:W-:Y:S02]  /*21bc0*/  @P4 LEA R188, P1, R7.reuse, R233, 0x1 ;  /* 0x000000e907bc4211 */ /* 0x040fe400078208ff */
[----:B------:R-:W-:-:S02]  /*21bd0*/  @P5 LEA.HI.X R191, R7, R232, R6, 0x1, P0 ;  /* 0x000000e807bf5211 */ /* 0x000fc400000f0c06 */
[C---:B------:R-:W-:Y:S02]  /*21be0*/  @P3 LEA R168, P0, R7.reuse, R233, 0x1 ;  /* 0x000000e907a83211 */ /* 0x040fe400078008ff */
[CCC-:B------:R-:W-:Y:S02]  /*21bf0*/  @P4 LEA.HI.X R189, R7.reuse, R232.reuse, R6.reuse, 0x1, P1 ;  /* 0x000000e807bd4211 */ /* 0x1c0fe400008f0c06 */
[CC--:B------:R-:W-:Y:S02]  /*21c00*/  IADD3 R0, P1, R7.reuse, R229.reuse, RZ ;  /* 0x000000e507007210 */ /* 0x0c0fe40007f3e0ff */
[----:B------:R-:W-:Y:S02]  /*21c10*/  @P3 LEA.HI.X R169, R7, R232, R6, 0x1, P0 ;  /* 0x000000e807a93211 */ /* 0x000fe400000f0c06 */
[----:B------:R-:W-:Y:S01]  /*21c20*/  @!P2 IADD3 R17, P0, R17, R229, RZ ;  /* 0x000000e51111a210 */ /* 0x000fe20007f1e0ff */
[----:B------:R-:W-:Y:S01]  /*21c30*/  IMAD.X R6, R6, 0x1, R230, P1 ;  /* 0x0000000106067824 */ /* 0x000fe200008e06e6 */
[----:B-1----:R-:W-:-:S02]  /*21c40*/  @!P2 LEA R10, P1, R0, R233, 0x1 ;  /* 0x000000e9000aa211 */ /* 0x002fc400078208ff */
[----:B------:R-:W-:Y:S01]  /*21c50*/  @!P2 R2UR UR4, R8 ;  /* 0x000000000804a2ca */ /* 0x000fe200000e0000 */
[----:B------:R-:W-:Y:S01]  /*21c60*/  @!P2 IMAD.X R16, R16, 0x1, R230, P0 ;  /* 0x000000011010a824 */ /* 0x000fe200000e06e6 */
[CC--:B------:R-:W-:Y:S02]  /*21c70*/  @P5 LEA R14, P0, R0.reuse, R233.reuse, 0x1 ;  /* 0x000000e9000e5211 */ /* 0x0c0fe400078008ff */
[CCC-:B------:R-:W-:Y:S02]  /*21c80*/  @!P2 LEA.HI.X R11, R0.reuse, R232.reuse, R6.reuse, 0x1, P1 ;  /* 0x000000e8000ba211 */ /* 0x1c0fe400008f0c06 */
[C---:B------:R-:W-:Y:S02]  /*21c90*/  @P4 LEA R12, P1, R0.reuse, R233, 0x1 ;  /* 0x000000e9000c4211 */ /* 0x040fe400078208ff */
[----:B------:R-:W-:Y:S02]  /*21ca0*/  @P5 LEA.HI.X R15, R0, R232, R6, 0x1, P0 ;  /* 0x000000e8000f5211 */ /* 0x000fe400000f0c06 */
[----:B------:R-:W-:-:S02]  /*21cb0*/  @!P2 R2UR UR5, R9 ;  /* 0x000000000905a2ca */ /* 0x000fc400000e0000 */
[-C--:B------:R-:W-:Y:S01]  /*21cc0*/  @P3 LEA R192, P0, R0, R233.reuse, 0x1 ;  /* 0x000000e900c03211 */ /* 0x080fe200078008ff */
[----:B------:R-:W-:Y:S01]  /*21cd0*/  IMAD.MOV.U32 R7, RZ, RZ, R15 ;  /* 0x000000ffff077224 */ /* 0x000fe200078e000f */
[----:B------:R-:W-:Y:S02]  /*21ce0*/  @P5 R2UR UR14, R8 ;  /* 0x00000000080e52ca */ /* 0x000fe400000e0000 */
[----:B------:R-:W-:Y:S02]  /*21cf0*/  @P5 R2UR UR15, R9 ;  /* 0x00000000090f52ca */ /* 0x000fe400000e0000 */
[CCC-:B------:R-:W-:Y:S02]  /*21d00*/  @P4 LEA.HI.X R13, R0.reuse, R232.reuse, R6.reuse, 0x1, P1 ;  /* 0x000000e8000d4211 */ /* 0x1c0fe400008f0c06 */
[C---:B--2---:R-:W-:Y:S02]  /*21d10*/  @!P2 LEA R2, P1, R17.reuse, R233, 0x1 ;  /* 0x000000e91102a211 */ /* 0x044fe400078208ff */
[-C--:B------:R-:W-:Y:S01]  /*21d20*/  @P3 LEA.HI.X R193, R0, R232.reuse, R6, 0x1, P0 ;  /* 0x000000e800c13211 */ /* 0x080fe200000f0c06 */
[----:B------:R-:W-:Y:S01]  /*21d30*/  IMAD.MOV.U32 R6, RZ, RZ, R14 ;  /* 0x000000ffff067224 */ /* 0x000fe200078e000e */
[----:B------:R-:W-:Y:S01]  /*21d40*/  @!P2 LEA.HI.X R3, R17, R232, R16, 0x1, P1 ;  /* 0x000000e81103a211 */ /* 0x000fe200008f0c10 */
[----:B------:R-:W-:Y:S01]  /*21d50*/  IMAD.MOV.U32 R17, RZ, RZ, R7 ;  /* 0x000000ffff117224 */ /* 0x000fe200078e0007 */
[C---:B------:R-:W-:Y:S01]  /*21d60*/  @P4 R2UR UR12, R8.reuse ;  /* 0x00000000080c42ca */ /* 0x040fe200000e0000 */
[----:B------:R-:W-:Y:S01]  /*21d70*/  IMAD.MOV.U32 R16, RZ, RZ, R6 ;  /* 0x000000ffff107224 */ /* 0x000fe200078e0006 */
[----:B------:R-:W-:Y:S01]  /*21d80*/  @P4 R2UR UR13, R9 ;  /* 0x00000000090d42ca */ /* 0x000fe200000e0000 */
[----:B------:R-:W-:Y:S01]  /*21d90*/  @P5 IMAD.MOV.U32 R6, RZ, RZ, R166 ;  /* 0x000000ffff065224 */ /* 0x000fe200078e00a6 */
[----:B------:R-:W-:Y:S01]  /*21da0*/  @!PT LDS RZ, [RZ] ;  /* 0x00000000fffff984 */ /* 0x000fe20000000800 */
[----:B------:R-:W-:Y:S01]  /*21db0*/  @!PT LDS RZ, [RZ] ;  /* 0x00000000fffff984 */ /* 0x000fe20000000800 */
[----:B------:R-:W-:Y:S01]  /*21dc0*/  @!PT LDS RZ, [RZ] ;  /* 0x00000000fffff984 */ /* 0x000fe20000000800 */
[----:B------:R-:W-:Y:S01]  /*21dd0*/  @!P2 LDGSTS.E.BYPASS.LTC128B.128 [R239+0x8000], desc[UR4][R166.64] ;  /* 0x08000000a6efafae */ /* 0x000fe2000b901d44 */
[----:B------:R-:W-:Y:S01]  /*21de0*/  @P5 IMAD.MOV.U32 R7, RZ, RZ, R167 ;  /* 0x000000ffff075224 */ /* 0x000fe200078e00a7 */
[----:B------:R-:W-:-:S02]  /*21df0*/  @P3 R2UR UR10, R8 ;  /* 0x00000000080a32ca */ /* 0x000fc400000e0000 */
[----:B------:R-:W-:Y:S01]  /*21e00*/  @P3 R2UR UR11, R9 ;  /* 0x00000000090b32ca */ /* 0x000fe200000e0000 */
[----:B------:R1:W-:Y:S04]  /*21e10*/  @P2 STS.128 [R239+0x8000], RZ ;  /* 0x008000ffef002388 */ /* 0x0003e80000000c00 */
[----:B------:R-:W-:Y:S01]  /*21e20*/  @!PT LDS RZ, [RZ] ;  /* 0x00000000fffff984 */ /* 0x000fe20000000800 */
[----:B------:R-:W-:Y:S01]  /*21e30*/  @!PT LDS RZ, [RZ] ;  /* 0x00000000fffff984 */ /* 0x000fe20000000800 */
[----:B------:R-:W-:Y:S01]  /*21e40*/  @!PT LDS RZ, [RZ] ;  /* 0x00000000fffff984 */ /* 0x000fe20000000800 */
[----:B------:R2:W-:Y:S04]  /*21e50*/  @P5 LDGSTS.E.BYPASS.LTC128B.128 [R239+0xa000], desc[UR14][R6.64+0x80] ;  /* 0x0a00008006ef5fae */ /* 0x0005e8000b901d4e */
[----:B------:R1:W-:Y:S01]  /*21e60*/  @!P5 STS.128 [R239+0xa000], RZ ;  /* 0x00a000ffef00d388 */ /* 0x0003e20000000c00 */
[----:B------:R-:W-:-:S02]  /*21e70*/  IMAD.MOV.U32 R232, RZ, RZ, R12 ;  /* 0x000000ffffe87224 */ /* 0x000fc400078e000c */
[----:B------:R-:W-:Y:S01]  /*21e80*/  IMAD.MOV.U32 R233, RZ, RZ, R13 ;  /* 0x000000ffffe97224 */ /* 0x000fe200078e000d */
[----:B------:R-:W5:Y:S04]  /*21e90*/  LDL.LU.64 R14, [R1+0x18] ;  /* 0x00001800010e7983 */ /* 0x000f680000300a00 */
[----:B------:R-:W5:Y:S01]  /*21ea0*/  LDL.LU.64 R12, [R1+0x10] ;  /* 0x00001000010c7983 */ /* 0x000f620000300a00 */
        /* <DEDUP_REMOVED lines=17> */
[----:B------:R-:W-:Y:S01]  /*21fc0*/  @!P2 LDGSTS.E.BYPASS.LTC128B.128 [R239+0x8800], desc[UR4][R2.64] ;  /* 0x0880000002efafae */ /* 0x000fe2000b901d44 */
[----:B--2---:R-:W-:Y:S02]  /*21fd0*/  IMAD.MOV.U32 R6, RZ, RZ, R10 ;  /* 0x000000ffff067224 */ /* 0x004fe400078e000a */
[----:B------:R-:W-:-:S02]  /*21fe0*/  IMAD.MOV.U32 R7, RZ, RZ, R11 ;  /* 0x000000ffff077224 */ /* 0x000fc400078e000b */
[----:B------:R-:W5:Y:S04]  /*21ff0*/  LDL.LU.64 R10, [R1+0x8] ;  /* 0x00000800010a7983 */ /* 0x000f680000300a00 */
[----:B------:R-:W5:Y:S01]  /*22000*/  LDL.LU.64 R2, [R1] ;  /* 0x0000000001027983 */ /* 0x000f620000300a00 */
[C---:B------:R-:W-:Y:S02]  /*22010*/  @P5 R2UR UR12, R8.reuse ;  /* 0x00000000080c52ca */ /* 0x040fe400000e0000 */
[C---:B------:R-:W-:Y:S01]  /*22020*/  @P5 R2UR UR13, R9.reuse ;  /* 0x00000000090d52ca */ /* 0x040fe200000e0000 */
[----:B------:R1:W-:Y:S01]  /*22030*/  @P2 STS.128 [R239+0x8800], RZ ;  /* 0x008800ffef002388 */ /* 0x0003e20000000c00 */
[----:B------:R-:W-:Y:S02]  /*22040*/  @P4 R2UR UR10, R8 ;  /* 0x00000000080a42ca */ /* 0x000fe400000e0000 */
[----:B------:R-:W-:-:S02]  /*22050*/  @P4 R2UR UR11, R9 ;  /* 0x00000000090b42ca */ /* 0x000fc400000e0000 */
        /* <DEDUP_REMOVED lines=8> */
[C---:B------:R-:W-:Y:S02]  /*220e0*/  @!P2 R2UR UR12, R8.reuse ;  /* 0x00000000080ca2ca */ /* 0x040fe400000e0000 */
[----:B------:R-:W-:Y:S01]  /*220f0*/  @!P2 R2UR UR13, R9 ;  /* 0x00000000090da2ca */ /* 0x000fe200000e0000 */
[----:B------:R1:W-:Y:S01]  /*22100*/  @!P5 STS.128 [R239+0xa800], RZ ;  /* 0x00a800ffef00d388 */ /* 0x0003e20000000c00 */
[----:B------:R-:W-:-:S02]  /*22110*/  @!P2 R2UR UR14, R8 ;  /* 0x00000000080ea2ca */ /* 0x000fc400000e0000 */
[C---:B------:R-:W-:Y:S01]  /*22120*/  @!P2 R2UR UR15, R9.reuse ;  /* 0x00000000090fa2ca */ /* 0x040fe200000e0000 */
[----:B------:R-:W-:Y:S01]  /*22130*/  @!PT LDS RZ, [RZ] ;  /* 0x00000000fffff984 */ /* 0x000fe20000000800 */
[----:B------:R-:W-:Y:S01]  /*22140*/  @!PT LDS RZ, [RZ] ;  /* 0x00000000fffff984 */ /* 0x000fe20000000800 */
[----:B------:R-:W-:Y:S01]  /*22150*/  @!PT LDS RZ, [RZ] ;  /* 0x00000000fffff984 */ /* 0x000fe20000000800 */
[----:B------:R-:W-:Y:S01]  /*22160*/  @P4 LDGSTS.E.BYPASS.LTC128B.128 [R239+0xc800], desc[UR10][R22.64+0x100] ;  /* 0x0c80010016ef4fae */ /* 0x000fe2000b901d4a */
[C---:B------:R-:W-:Y:S02]  /*22170*/  @P5 R2UR UR10, R8.reuse ;  /* 0x00000000080a52ca */ /* 0x040fe400000e0000 */
[----:B------:R-:W-:Y:S01]  /*22180*/  @P5 R2UR UR11, R9 ;  /* 0x00000000090b52ca */ /* 0x000fe200000e0000 */
[----:B------:R1:W-:Y:S04]  /*22190*/  @!P4 STS.128 [R239+0xc800], RZ ;  /* 0x00c800ffef00c388 */ /* 0x0003e80000000c00 */
[----:B------:R-:W-:Y:S01]  /*221a0*/  @!PT LDS RZ, [RZ] ;  /* 0x00000000fffff984 */ /* 0x000fe20000000800 */
[----:B------:R-:W-:Y:S01]  /*221b0*/  @!PT LDS RZ, [RZ] ;  /* 0x00000000fffff984 */ /* 0x000fe20000000800 */
[----:B------:R-:W-:Y:S01]  /*221c0*/  @!PT LDS RZ, [RZ] ;  /* 0x00000000fffff984 */ /* 0x000fe20000000800 */
[----:B------:R-:W-:Y:S01]  /*221d0*/  @P3 LDGSTS.E.BYPASS.LTC128B.128 [R239+0xe800], desc[UR4][R18.64+0x180] ;  /* 0x0e80018012ef3fae */ /* 0x000fe2000b901d44 */
[----:B------:R-:W-:-:S02]  /*221e0*/  @P4 R2UR UR4, R8 ;  /* 0x00000000080442ca */ /* 0x000fc400000e0000 */
[C---:B------:R-:W-:Y:S01]  /*221f0*/  @P4 R2UR UR5, R9.reuse ;  /* 0x00000000090542ca */ /* 0x040fe200000e0000 */
[----:B------:R1:W-:Y:S04]  /*22200*/  @!P3 STS.128 [R239+0xe800], RZ ;  /* 0x00e800ffef00b388 */ /* 0x0003e80000000c00 */
[----:B------:R-:W-:Y:S01]  /*22210*/  @!PT LDS RZ, [RZ] ;  /* 0x00000000fffff984 */ /* 0x000fe20000000800 */
[----:B------:R-:W-:Y:S01]  /*22220*/  @!PT LDS RZ, [RZ] ;  /* 0x00000000fffff984 */ /* 0x000fe20000000800 */
[----:B------:R-:W-:Y:S01]  /*22230*/  @!PT LDS RZ, [RZ] ;  /* 0x00000000fffff984 */ /* 0x000fe20000000800 */
[----:B------:R-:W-:Y:S01]  /*22240*/  @!P2 LDGSTS.E.BYPASS.LTC128B.128 [R239+0x9000], desc[UR12][R34.64] ;  /* 0x0900000022efafae */ /* 0x000fe2000b901d4c */
[C---:B------:R-:W-:Y:S02]  /*22250*/  @P5 R2UR UR12, R8.reuse ;  /* 0x00000000080c52ca */ /* 0x040fe400000e0000 */
[----:B------:R-:W-:Y:S01]  /*22260*/  @P5 R2UR UR13, R9 ;  /* 0x00000000090d52ca */ /* 0x000fe200000e0000 */
[----:B------:R1:W-:Y:S04]  /*22270*/  @P2 STS.128 [R239+0x9000], RZ ;  /* 0x009000ffef002388 */ /* 0x0003e80000000c00 */
        /* <DEDUP_REMOVED lines=10> */
[----:B------:R-:W-:Y:S01]  /*22320*/  @P4 LDGSTS.E.BYPASS.LTC128B.128 [R239+0xd000], desc[UR4][R188.64+0x100] ;  /* 0x0d000100bcef4fae */ /* 0x000fe2000b901d44 */
[----:B------:R-:W-:Y:S02]  /*22330*/  @P3 R2UR UR4, R8 ;  /* 0x00000000080432ca */ /* 0x000fe400000e0000 */
[----:B------:R-:W-:Y:S01]  /*22340*/  @P3 R2UR UR5, R9 ;  /* 0x00000000090532ca */ /* 0x000fe200000e0000 */
[----:B------:R1:W-:Y:S04]  /*22350*/  @!P4 STS.128 [R239+0xd000], RZ ;  /* 0x00d000ffef00c388 */ /* 0x0003e80000000c00 */
[----:B------:R-:W-:Y:S01]  /*22360*/  @!PT LDS RZ, [RZ] ;  /* 0x00000000fffff984 */ /* 0x000fe20000000800 */
[----:B------:R-:W-:Y:S01]  /*22370*/  @!PT LDS RZ, [RZ] ;  /* 0x00000000fffff984 */ /* 0x000fe20000000800 */
[----:B------:R-:W-:Y:S01]  /*22380*/  @!PT LDS RZ, [RZ] ;  /* 0x00000000fffff984 */ /* 0x000fe20000000800 */
[----:B------:R-:W-:Y:S04]  /*22390*/  @P3 LDGSTS.E.BYPASS.LTC128B.128 [R239+0xf000], desc[UR16][R168.64+0x180] ;  /* 0x0f000180a8ef3fae */ /* 0x000fe8000b901d50 */
[----:B------:R1:W-:Y:S04]  /*223a0*/  @!P3 STS.128 [R239+0xf000], RZ ;  /* 0x00f000ffef00b388 */ /* 0x0003e80000000c00 */
[----:B------:R-:W-:Y:S01]  /*223b0*/  @!PT LDS RZ, [RZ] ;  /* 0x00000000fffff984 */ /* 0x000fe20000000800 */
[----:B------:R-:W-:Y:S01]  /*223c0*/  @!PT LDS RZ, [RZ] ;  /* 0x00000000fffff984 */ /* 0x000fe20000000800 */
[----:B------:R-:W-:Y:S01]  /*223d0*/  @!PT LDS RZ, [RZ] ;  /* 0x00000000fffff984 */ /* 0x000fe20000000800 */
[----:B------:R-:W-:Y:S04]  /*223e0*/  @!P2 LDGSTS.E.BYPASS.LTC128B.128 [R239+0x9800], desc[UR14][R6.64] ;  /* 0x0980000006efafae */ /* 0x000fe8000b901d4e */
[----:B------:R1:W-:Y:S04]  /*223f0*/  @P2 STS.128 [R239+0x9800], RZ ;  /* 0x009800ffef002388 */ /* 0x0003e80000000c00 */
        /* <DEDUP_REMOVED lines=15> */
[----:B------:R-:W0:Y:S01]  /*224f0*/  LDGDEPBAR ;  /* 0x00000000000079af */ /* 0x000e220000000000 */
[----:B--2---:R-:W-:-:S02]  /*22500*/  IMAD.MOV.U32 R233, RZ, RZ, R166 ;  /* 0x000000ffffe97224 */ /* 0x004fc400078e00a6 */
[----:B------:R-:W-:Y:S02]  /*22510*/  IMAD.MOV.U32 R232, RZ, RZ, R167 ;  /* 0x000000ffffe87224 */ /* 0x000fe400078e00a7 */
.L_x_3941:
[----:B------:R-:W-:Y:S05]  /*22520*/  BSYNC B1 ;  /* 0x0000000000017941 */ /* 0x000fea0003800000 */
.L_x_3940:
[----:B------:R-:W-:Y:S01]  /*22530*/  R2UR UR4, R8 ;  /* 0x00000000080472ca */ /* 0x000fe200000e0000 */
[----:B------:R-:W-:Y:S01]  /*22540*/  LDSM.16.MT88.4 R16, [R220+0x10000] ;  /* 0x01000000dc10783b */ /* 0x000fe20000004200 */
[----:B------:R-:W-:Y:S02]  /*22550*/  R2UR UR5, R9 ;  /* 0x00000000090572ca */ /* 0x000fe400000e0000 */
[----:B------:R-:W-:Y:S01]  /*22560*/  FMNMX.FTZ R7, R164, R21, !PT ;  /* 0x00000015a4077209 */ /* 0x000fe20007810000 */
[----:B------:R-:W-:Y:S10]  /*22570*/  LDSM.16.MT88.4 R32, [R218+0x10800] ;  /* 0x01080000da20783b */ /* 0x000ff40000004200 */
[----:B-----5:R2:W3:Y:S01]  /*22580*/  LD.E R176, desc[UR4][R10.64+0xdc] ;  /* 0x0000dc040ab07980 */ /* 0x0204e2000c101900 */
        /* <DEDUP_REMOVED lines=12> */
[----:B------:R-:W-:Y:S01]  /*22650*/  FMNMX.FTZ R6, R25, R6, !PT ;  /* 0x0000000619067209 */ /* 0x000fe20007810000 */
[----:B--2---:R-:W-:Y:S01]  /*22660*/  LDSM.16.MT88.4 R8, [R217+0x10000] ;  /* 0x01000000d908783b */ /* 0x004fe20000004200 */
        /* <DEDUP_REMOVED lines=17> */
[----:B------:R-:W-:-:S03]  /*22780*/  FMNMX.FTZ R6, R174, R6, !PT ;  /* 0x00000006ae067209 */ /* 0x000fc60007810000 */
[----:B------:R-:W2:Y:S04]  /*22790*/  SHFL.BFLY PT, R5, R7, 0x2, 0x1f ;  /* 0x0c401f0007057f89 */ /* 0x000ea800000e0000 */
[----:B------:R-:W4:Y:S01]  /*227a0*/  SHFL.BFLY PT, R0, R6, 0x2, 0x1f ;  /* 0x0c401f0006007f89 */ /* 0x000f2200000e0000 */
[----:B--2---:R-:W-:Y:S02]  /*227b0*/  FMNMX.FTZ R5, R7, R5, !PT ;  /* 0x0000000507057209 */ /* 0x004fe40007810000 */
[----:B----4-:R-:W-:-:S03]  /*227c0*/  FMNMX.FTZ R0, R6, R0, !PT ;  /* 0x0000000006007209 */ /* 0x010fc60007810000 */
[----:B------:R-:W2:Y:S04]  /*227d0*/  SHFL.BFLY PT, R169, R5, 0x1, 0x1f ;  /* 0x0c201f0005a97f89 */ /* 0x000ea800000e0000 */
[----:B------:R-:W4:Y:S01]  /*227e0*/  SHFL.BFLY PT, R168, R0, 0x1, 0x1f ;  /* 0x0c201f0000a87f89 */ /* 0x000f2200000e0000 */
[----:B--2---:R-:W-:Y:S02]  /*227f0*/  FMNMX.FTZ R169, R5, R169, !PT ;  /* 0x000000a905a97209 */ /* 0x004fe40007810000 */
[----:B----4-:R-:W-:Y:S02]  /*22800*/  FMNMX.FTZ R168, R0, R168, !PT ;  /* 0x000000a800a87209 */ /* 0x010fe40007810000 */
[----:B------:R-:W-:Y:S02]  /*22810*/  FSETP.NEU.FTZ.AND P1, PT, R169, -INF , PT ;  /* 0xff800000a900780b */ /* 0x000fe40003f3d000 */
[----:B------:R-:W-:-:S02]  /*22820*/  FSETP.NEU.FTZ.AND P0, PT, R168, -INF , PT ;  /* 0xff800000a800780b */ /* 0x000fc40003f1d000 */
[----:B------:R-:W-:Y:S02]  /*22830*/  FSEL R172, R169, RZ, P1 ;  /* 0x000000ffa9ac7208 */ /* 0x000fe40000800000 */
[----:B------:R-:W-:-:S03]  /*22840*/  FSEL R5, R168, RZ, P0 ;  /* 0x000000ffa8057208 */ /* 0x000fc60000000000 */
[----:B------:R-:W-:Y:S02]  /*22850*/  FADD.FTZ R172, R164, -R172 ;  /* 0x800000aca4ac7221 */ /* 0x000fe40000010000 */
[----:B------:R-:W-:Y:S01]  /*22860*/  FADD.FTZ R3, R3, -R5 ;  /* 0x8000000503037221 */ /* 0x000fe20000010000 */
[C---:B---3--:R-:W-:Y:S01]  /*22870*/  FMUL.FTZ R184, R176.reuse, R169 ;  /* 0x000000a9b0b87220 */ /* 0x048fe20000410000 */
[C---:B------:R-:W-:Y:S02]  /*22880*/  FMUL.FTZ R175, R176.reuse, R168 ;  /* 0x000000a8b0af7220 */ /* 0x040fe40000410000 */
[C---:B------:R-:W-:Y:S01]  /*22890*/  FMUL.FTZ R3, R176.reuse, R3 ;  /* 0x00000003b0037220 */ /* 0x040fe20000410000 */
[----:B------:R-:W-:Y:S01]  /*228a0*/  FMUL.FTZ R172, R176, R172 ;  /* 0x000000acb0ac7220 */ /* 0x000fe20000410000 */
[----:B------:R-:W-:Y:S02]  /*228b0*/  FSEL R184, R184, RZ, P1 ;  /* 0x000000ffb8b87208 */ /* 0x000fe40000800000 */
[----:B------:R-:W-:-:S03]  /*228c0*/  FSEL R175, R175, RZ, P0 ;  /* 0x000000ffafaf7208 */ /* 0x000fc60000000000 */
[----:B------:R-:W2:Y:S01]  /*228d0*/  MUFU.EX2 R172, R172 ;  /* 0x000000ac00ac7308 */ /* 0x000ea20000000800 */
[-CC-:B------:R-:W-:Y:S01]  /*228e0*/  FFMA.FTZ R167, R2, R176.reuse, -R184.reuse ;  /* 0x000000b002a77223 */ /* 0x180fe200000108b8 */
[-CC-:B------:R-:W-:Y:S01]  /*228f0*/  FFMA.FTZ R166, R15, R176.reuse, -R184.reuse ;  /* 0x000000b00fa67223 */ /* 0x180fe200000108b8 */
[-CC-:B------:R-:W-:Y:S01]  /*22900*/  FFMA.FTZ R165, R14, R176.reuse, -R184.reuse ;  /* 0x000000b00ea57223 */ /* 0x180fe200000108b8 */
[-CC-:B------:R-:W-:Y:S01]  /*22910*/  FFMA.FTZ R2, R12, R176.reuse, -R175.reuse ;  /* 0x000000b00c027223 */ /* 0x180fe200000108af */
[-CC-:B------:R-:W-:Y:S01]  /*22920*/  FFMA.FTZ R0, R13, R176.reuse, -R175.reuse ;  /* 0x000000b00d007223 */ /* 0x180fe200000108af */
[-CC-:B------:R-:W-:Y:S01]  /*22930*/  FFMA.FTZ R170, R170, R176.reuse, -R175.reuse ;  /* 0x000000b0aaaa7223 */ /* 0x180fe200000108af */
[----:B------:R-:W3:Y:S01]  /*22940*/  LDSM.16.MT88.4 R12, [R218+0x10000] ;  /* 0x01000000da0c783b */ /* 0x000ee20000004200 */
[-CC-:B------:R-:W-:Y:S01]  /*22950*/  FFMA.FTZ R171, R21, R176.reuse, -R184.reuse ;  /* 0x000000b015ab7223 */ /* 0x180fe200000108b8 */
[----:B------:R-:W-:Y:S01]  /*22960*/  MUFU.EX2 R167, R167 ;  /* 0x000000a700a77308 */ /* 0x000fe20000000800 */
[-CC-:B------:R-:W-:Y:S01]  /*22970*/  FFMA.FTZ R179, R31, R176.reuse, -R184.reuse ;  /* 0x000000b01fb37223 */ /* 0x180fe200000108b8 */
[----:B------:R-:W-:Y:S01]  /*22980*/  LDSM.16.MT88.4 R20, [R216+0x10000] ;  /* 0x01000000d814783b */ /* 0x000fe20000004200 */
[-CC-:B------:R-:W-:Y:S01]  /*22990*/  FFMA.FTZ R187, R30, R176.reuse, -R184.reuse ;  /* 0x000000b01ebb7223 */ /* 0x180fe200000108b8 */
[-CC-:B------:R-:W-:Y:S01]  /*229a0*/  FFMA.FTZ R188, R29, R176.reuse, -R184.reuse ;  /* 0x000000b01dbc7223 */ /* 0x180fe200000108b8 */
[-C--:B------:R-:W-:Y:S01]  /*229b0*/  FFMA.FTZ R189, R28, R176.reuse, -R184 ;  /* 0x000000b01cbd7223 */ /* 0x080fe200000108b8 */
[-CC-:B------:R-:W-:Y:S01]  /*229c0*/  FFMA.FTZ R190, R27, R176.reuse, -R175.reuse ;  /* 0x000000b01bbe7223 */ /* 0x180fe200000108af */
[--C-:B------:R-:W-:Y:S01]  /*229d0*/  FFMA.FTZ R191, R26, R176, -R175.reuse ;  /* 0x000000b01abf7223 */ /* 0x100fe200000108af */
        /* <DEDUP_REMOVED lines=8> */
[----:B------:R2:W4:Y:S01]  /*22a60*/  MUFU.EX2 R170, R3 ;  /* 0x0000000300aa7308 */ /* 0x0005220000000800 */
[-C--:B------:R-:W-:Y:S01]  /*22a70*/  FMUL.FTZ R149, R149, R172.reuse ;  /* 0x000000ac95957220 */ /* 0x080fe20000410000 */
        /* <DEDUP_REMOVED lines=15> */
[--C-:B--2---:R-:W-:Y:S01]  /*22b70*/  FFMA.FTZ R3, R4, R176, -R175.reuse ;  /* 0x000000b004037223 */ /* 0x104fe200000108af */
[-C--:B----4-:R-:W-:Y:S01]  /*22b80*/  FMUL.FTZ R162, R162, R170.reuse ;  /* 0x000000aaa2a27220 */ /* 0x090fe20000410000 */
[-C--:B------:R-:W-:Y:S01]  /*22b90*/  FMUL.FTZ R163, R163, R170.reuse ;  /* 0x000000aaa3a37220 */ /* 0x080fe20000410000 */
[-C--:B------:R-:W-:Y:S01]  /*22ba0*/  FMUL.FTZ R158, R158, R170.reuse ;  /* 0x000000aa9e9e7220 */ /* 0x080fe20000410000 */
[-C--:B------:R-:W-:Y:S01]  /*22bb0*/  FMUL.FTZ R159, R159, R170.reuse ;  /* 0x000000aa9f9f7220 */ /* 0x080fe20000410000 */
[-C--:B------:R-:W-:Y:S01]  /*22bc0*/  FMUL.FTZ R154, R154, R170.reuse ;  /* 0x000000aa9a9a7220 */ /* 0x080fe20000410000 */
[-C--:B------:R-:W-:Y:S01]  /*22bd0*/  FMUL.FTZ R155, R155, R170.reuse ;  /* 0x000000aa9b9b7220 */ /* 0x080fe20000410000 */
[----:B------:R-:W2:Y:S01]  /*22be0*/  MUFU.EX2 R165, R165 ;  /* 0x000000a500a57308 */ /* 0x000ea20000000800 */
        /* <DEDUP_REMOVED lines=16> */
[----:B--2---:R-:W-:Y:S01]  /*22cf0*/  F2FP.F16.F32.PACK_AB R6, R165, R166 ;  /* 0x000000a6a506723e */ /* 0x004fe200000000ff */
[----:B------:R-:W-:Y:S01]  /*22d00*/  FMUL.FTZ R51, R51, R170 ;  /* 0x000000aa33337220 */ /* 0x000fe20000410000 */
[-C--:B------:R-:W-:Y:S01]  /*22d10*/  FMUL.FTZ R53, R53, R172.reuse ;  /* 0x000000ac35357220 */ /* 0x080fe20000410000 */
[-C--:B------:R-:W-:Y:S01]  /*22d20*/  FMUL.FTZ R56, R56, R172.reuse ;  /* 0x000000ac38387220 */ /* 0x080fe20000410000 */
[----:B------:R-:W-:Y:S01]  /*22d30*/  FMUL.FTZ R57, R57, R172 ;  /* 0x000000ac39397220 */ /* 0x000fe20000410000 */
[-C--:B------:R-:W-:Y:S01]  /*22d40*/  FMUL.FTZ R54, R54, R170.reuse ;  /* 0x000000aa36367220 */ /* 0x080fe20000410000 */
[-C--:B------:R-:W-:Y:S01]  /*22d50*/  FMUL.FTZ R55, R55, R170.reuse ;  /* 0x000000aa37377220 */ /* 0x080fe20000410000 */
[----:B------:R-:W2:Y:S01]  /*22d60*/  MUFU.EX2 R3, R3 ;  /* 0x0000000300037308 */ /* 0x000ea20000000800 */
[-C--:B------:R-:W-:Y:S01]  /*22d70*/  FMUL.FTZ R58, R58, R170.reuse ;  /* 0x000000aa3a3a7220 */ /* 0x080fe20000410000 */
[----:B------:R-:W-:Y:S01]  /*22d80*/  FMUL.FTZ R59, R59, R170 ;  /* 0x000000aa3b3b7220 */ /* 0x000fe20000410000 */
[-C--:B------:R-:W-:Y:S01]  /*22d90*/  FMUL.FTZ R60, R60, R172.reuse ;  /* 0x000000ac3c3c7220 */ /* 0x080fe20000410000 */
[-C--:B------:R-:W-:Y:S01]  /*22da0*/  FMUL.FTZ R61, R61, R172.reuse ;  /* 0x000000ac3d3d7220 */ /* 0x080fe20000410000 */
[----:B------:R-:W-:Y:S01]  /*22db0*/  FMUL.FTZ R64, R64, R172 ;  /* 0x000000ac40407220 */ /* 0x000fe20000410000 */
[-C--:B------:R-:W-:Y:S01]  /*22dc0*/  FMUL.FTZ R62, R62, R170.reuse ;  /* 0x000000aa3e3e7220 */ /* 0x080fe20000410000 */
[----:B------:R-:W-:Y:S01]  /*22dd0*/  FMUL.FTZ R63, R63, R170 ;  /* 0x000000aa3f3f7220 */ /* 0x000fe20000410000 */
[----:B------:R-:W-:Y:S01]  /*22de0*/  FMUL.FTZ R65, R65, R172 ;  /* 0x000000ac41417220 */ /* 0x000fe20000410000 */
[----:B-1----:R-:W-:Y:S01]  /*22df0*/  F2FP.F16.F32.PACK_AB R5, R0, R2 ;  /* 0x000000020005723e */ /* 0x002fe200000000ff */
[-C--:B------:R-:W-:Y:S01]  /*22e00*/  FMUL.FTZ R66, R66, R170.reuse ;  /* 0x000000aa42427220 */ /* 0x080fe20000410000 */
[----:B------:R-:W-:Y:S01]  /*22e10*/  FMUL.FTZ R67, R67, R170 ;  /* 0x000000aa43437220 */ /* 0x000fe20000410000 */
[-C--:B------:R-:W-:Y:S01]  /*22e20*/  FMUL.FTZ R68, R68, R172.reuse ;  /* 0x000000ac44447220 */ /* 0x080fe20000410000 */
[-C--:B------:R-:W-:Y:S01]  /*22e30*/  FMUL.FTZ R69, R69, R172.reuse ;  /* 0x000000ac45457220 */ /* 0x080fe20000410000 */
[----:B------:R-:W-:Y:S01]  /*22e40*/  FMUL.FTZ R72, R72, R172 ;  /* 0x000000ac48487220 */ /* 0x000fe20000410000 */
[-C--:B------:R-:W-:Y:S01]  /*22e50*/  FMUL.FTZ R70, R70, R170.reuse ;  /* 0x000000aa46467220 */ /* 0x080fe20000410000 */
[----:B------:R-:W-:Y:S01]  /*22e60*/  FMUL.FTZ R71, R71, R170 ;  /* 0x000000aa47477220 */ /* 0x000fe20000410000 */
[----:B--2---:R-:W-:Y:S01]  /*22e70*/  F2FP.F16.F32.PACK_AB R7, R3, R164 ;  /* 0x000000a40307723e */ /* 0x004fe200000000ff */
[----:B------:R-:W-:Y:S01]  /*22e80*/  FMUL.FTZ R73, R73, R172 ;  /* 0x000000ac49497220 */ /* 0x000fe20000410000 */
[-C--:B------:R-:W-:Y:S01]  /*22e90*/  FMUL.FTZ R74, R74, R170.reuse ;  /* 0x000000aa4a4a7220 */ /* 0x080fe20000410000 */
[----:B------:R-:W-:Y:S01]  /*22ea0*/  FMUL.FTZ R75, R75, R170 ;  /* 0x000000aa4b4b7220 */ /* 0x000fe20000410000 */
[-C--:B------:R-:W-:Y:S01]  /*22eb0*/  FMUL.FTZ R76, R76, R172.reuse ;  /* 0x000000ac4c4c7220 */ /* 0x080fe20000410000 */
[-C--:B------:R-:W-:Y:S01]  /*22ec0*/  FMUL.FTZ R77, R77, R172.reuse ;  /* 0x000000ac4d4d7220 */ /* 0x080fe20000410000 */
[----:B------:R-:W-:Y:S01]  /*22ed0*/  FMUL.FTZ R80, R80, R172 ;  /* 0x000000ac50507220 */ /* 0x000fe20000410000 */
[C---:B------:R-:W-:Y:S01]  /*22ee0*/  HMMA.16816.F32 R160, R4.reuse, R16, R160 ;  /* 0x0000001004a0723c */ /* 0x040fe200000018a0 */
[-C--:B------:R-:W-:Y:S01]  /*22ef0*/  FMUL.FTZ R78, R78, R170.reuse ;  /* 0x000000aa4e4e7220 */ /* 0x080fe20000410000 */
[----:B------:R-:W-:Y:S01]  /*22f00*/  FMUL.FTZ R79, R79, R170 ;  /* 0x000000aa4f4f7220 */ /* 0x000fe20000410000 */
[----:B------:R-:W-:Y:S01]  /*22f10*/  FMUL.FTZ R81, R81, R172 ;  /* 0x000000ac51517220 */ /* 0x000fe20000410000 */
[-C--:B------:R-:W-:Y:S01]  /*22f20*/  FMUL.FTZ R82, R82, R170.reuse ;  /* 0x000000aa52527220 */ /* 0x080fe20000410000 */
[----:B------:R-:W-:Y:S01]  /*22f30*/  FMUL.FTZ R83, R83, R170 ;  /* 0x000000aa53537220 */ /* 0x000fe20000410000 */
[C---:B------:R-:W-:Y:S01]  /*22f40*/  HMMA.16816.F32 R156, R4.reuse, R18, R156 ;  /* 0x00000012049c723c */ /* 0x040fe2000000189c */
[----:B------:R-:W1:Y:S01]  /*22f50*/  LDSM.16.MT88.4 R16, [R220+0x12000] ;  /* 0x01200000dc10783b */ /* 0x000e620000004200 */
[-C--:B------:R-:W-:Y:S01]  /*22f60*/  FMUL.FTZ R84, R84, R172.reuse ;  /* 0x000000ac54547220 */ /* 0x080fe20000410000 */
[-C--:B------:R-:W-:Y:S01]  /*22f70*/  FMUL.FTZ R85, R85, R172.reuse ;  /* 0x000000ac55557220 */ /* 0x080fe20000410000 */
[----:B------:R-:W-:Y:S01]  /*22f80*/  FMUL.FTZ R88, R88, R172 ;  /* 0x000000ac58587220 */ /* 0x000fe20000410000 */
[-C--:B------:R-:W-:Y:S01]  /*22f90*/  FMUL.FTZ R86, R86, R170.reuse ;  /* 0x000000aa56567220 */ /* 0x080fe20000410000 */
[C---:B---3--:R-:W-:Y:S01]  /*22fa0*/  HMMA.16816.F32 R152, R4.reuse, R12, R152 ;  /* 0x0000000c0498723c */ /* 0x048fe20000001898 */
[----:B------:R-:W-:Y:S01]  /*22fb0*/  FMUL.FTZ R87, R87, R170 ;  /* 0x000000aa57577220 */ /* 0x000fe20000410000 */
[----:B------:R-:W-:Y:S01]  /*22fc0*/  FMUL.FTZ R89, R89, R172 ;  /* 0x000000ac59597220 */ /* 0x000fe20000410000 */
[-C--:B------:R-:W-:Y:S01]  /*22fd0*/  FMUL.FTZ R90, R90, R170.reuse ;  /* 0x000000aa5a5a7220 */ /* 0x080fe20000410000 */
[----:B------:R-:W-:Y:S01]  /*22fe0*/  FMUL.FTZ R91, R91, R170 ;  /* 0x000000aa5b5b7220 */ /* 0x000fe20000410000 */
[-C--:B------:R-:W-:Y:S01]  /*22ff0*/  FMUL.FTZ R92, R92, R172.reuse ;  /* 0x000000ac5c5c7220 */ /* 0x080fe20000410000 */
[C---:B------:R-:W-:Y:S01]  /*23000*/  HMMA.16816.F32 R148, R4.reuse, R14, R148 ;  /* 0x0000000e0494723c */ /* 0x040fe20000001894 */
[----:B------:R-:W2:Y:S01]  /*23010*/  LDSM.16.MT88.4 R12, [R218+0x12000] ;  /* 0x01200000da0c783b */ /* 0x000ea20000004200 */
[-C--:B------:R-:W-:Y:S01]  /*23020*/  FMUL.FTZ R93, R93, R172.reuse ;  /* 0x000000ac5d5d7220 */ /* 0x080fe20000410000 */
[----:B------:R-:W-:Y:S01]  /*23030*/  FMUL.FTZ R96, R96, R172 ;  /* 0x000000ac60607220 */ /* 0x000fe20000410000 */
[-C--:B------:R-:W-:Y:S01]  /*23040*/  FMUL.FTZ R94, R94, R170.reuse ;  /* 0x000000aa5e5e7220 */ /* 0x080fe20000410000 */
[----:B------:R-:W-:Y:S01]  /*23050*/  FMUL.FTZ R95, R95, R170 ;  /* 0x000000aa5f5f7220 */ /* 0x000fe20000410000 */
        /* <DEDUP_REMOVED lines=22> */
[-CC-:B------:R-:W-:Y:S01]  /*231c0*/  FFMA.FTZ R192, R25, R176.reuse, -R175.reuse ;  /* 0x000000b019c07223 */ /* 0x180fe200000108af */
[C---:B-1----:R-:W-:Y:S01]  /*231d0*/  HMMA.16816.F32 R36, R4.reuse, R16, R36 ;  /* 0x000000100424723c */ /* 0x042fe20000001824 */
[--C-:B------:R-:W-:Y:S01]  /*231e0*/  FFMA.FTZ R193, R24, R176, -R175.reuse ;  /* 0x000000b018c17223 */ /* 0x100fe200000108af */
[----:B------:R-:W1:Y:S01]  /*231f0*/  MUFU.EX2 R179, R179 ;  /* 0x000000b300b37308 */ /* 0x000e620000000800 */
[-C--:B------:R-:W-:Y:S01]  /*23200*/  FMUL.FTZ R108, R108, R172.reuse ;  /* 0x000000ac6c6c7220 */ /* 0x080fe20000410000 */
[-C--:B------:R-:W-:Y:S01]  /*23210*/  FMUL.FTZ R109, R109, R172.reuse ;  /* 0x000000ac6d6d7220 */ /* 0x080fe20000410000 */
[----:B------:R-:W-:Y:S01]  /*23220*/  FMUL.FTZ R112, R112, R172 ;  /* 0x000000ac70707220 */ /* 0x000fe20000410000 */
[C---:B------:R-:W-:Y:S01]  /*23230*/  HMMA.16816.F32 R40, R4.reuse, R18, R40 ;  /* 0x000000120428723c */ /* 0x040fe20000001828 */
[----:B------:R-:W4:Y:S01]  /*23240*/  LDSM.16.MT88.4 R16, [R216+0x12000] ;  /* 0x01200000d810783b */ /* 0x000f220000004200 */
[-C--:B------:R-:W-:Y:S01]  /*23250*/  FMUL.FTZ R110, R110, R170.reuse ;  /* 0x000000aa6e6e7220 */ /* 0x080fe20000410000 */
[----:B------:R-:W-:Y:S01]  /*23260*/  FMUL.FTZ R111, R111, R170 ;  /* 0x000000aa6f6f7220 */ /* 0x000fe20000410000 */
[----:B------:R-:W-:Y:S01]  /*23270*/  MUFU.EX2 R187, R187 ;  /* 0x000000bb00bb7308 */ /* 0x000fe20000000800 */
[----:B------:R-:W-:Y:S01]  /*23280*/  FMUL.FTZ R113, R113, R172 ;  /* 0x000000ac71717220 */ /* 0x000fe20000410000 */
[C---:B--2---:R-:W-:Y:S01]  /*23290*/  HMMA.16816.F32 R44, R4.reuse, R12, R44 ;  /* 0x0000000c042c723c */ /* 0x044fe2000000182c */
[-C--:B------:R-:W-:Y:S01]  /*232a0*/  FMUL.FTZ R114, R114, R170.reuse ;  /* 0x000000aa72727220 */ /* 0x080fe20000410000 */
[----:B------:R-:W-:Y:S01]  /*232b0*/  FMUL.FTZ R115, R115, R170 ;  /* 0x000000aa73737220 */ /* 0x000fe20000410000 */
[-C--:B------:R-:W-:Y:S01]  /*232c0*/  FMUL.FTZ R116, R116, R172.reuse ;  /* 0x000000ac74747220 */ /* 0x080fe20000410000 */
[----:B------:R-:W-:Y:S01]  /*232d0*/  FMUL.FTZ R117, R117, R172 ;  /* 0x000000ac75757220 */ /* 0x000fe20000410000 */
[-C--:B------:R-:W-:Y:S01]  /*232e0*/  FMUL.FTZ R118, R118, R170.reuse ;  /* 0x000000aa76767220 */ /* 0x080fe20000410000 */
[C---:B------:R-:W-:Y:S01]  /*232f0*/  HMMA.16816.F32 R48, R4.reuse, R14, R48 ;  /* 0x0000000e0430723c */ /* 0x040fe20000001830 */
[----:B------:R-:W2:Y:S01]  /*23300*/  LDSM.16.MT88.4 R12, [R220+0x14000] ;  /* 0x01400000dc0c783b */ /* 0x000ea20000004200 */
[----:B------:R-:W-:Y:S01]  /*23310*/  MUFU.EX2 R188, R188 ;  /* 0x000000bc00bc7308 */ /* 0x000fe20000000800 */
[----:B------:R-:W-:Y:S01]  /*23320*/  FMUL.FTZ R119, R119, R170 ;  /* 0x000000aa77777220 */ /* 0x000fe20000410000 */
[-C--:B------:R-:W-:Y:S01]  /*23330*/  FMUL.FTZ R120, R120, R172.reuse ;  /* 0x000000ac78787220 */ /* 0x080fe20000410000 */
[----:B------:R-:W-:Y:S01]  /*23340*/  FMUL.FTZ R121, R121, R172 ;  /* 0x000000ac79797220 */ /* 0x000fe20000410000 */
[C---:B---3--:R-:W-:Y:S01]  /*23350*/  HMMA.16816.F32 R52, R4.reuse, R8, R52 ;  /* 0x000000080434723c */ /* 0x048fe20000001834 */
[-C--:B------:R-:W-:Y:S01]  /*23360*/  FMUL.FTZ R122, R122, R170.reuse ;  /* 0x000000aa7a7a7220 */ /* 0x080fe20000410000 */
[----:B------:R-:W-:Y:S01]  /*23370*/  FMUL.FTZ R123, R123, R170 ;  /* 0x000000aa7b7b7220 */ /* 0x000fe20000410000 */
[-C--:B------:R-:W-:Y:S01]  /*23380*/  FMUL.FTZ R124, R124, R172.reuse ;  /* 0x000000ac7c7c7220 */ /* 0x080fe20000410000 */
[----:B------:R-:W-:Y:S01]  /*23390*/  MUFU.EX2 R189, R189 ;  /* 0x000000bd00bd7308 */ /* 0x000fe20000000800 */
[-C--:B------:R-:W-:Y:S01]  /*233a0*/  FMUL.FTZ R125, R125, R172.reuse ;  /* 0x000000ac7d7d7220 */ /* 0x080fe20000410000 */
[C---:B------:R-:W-:Y:S01]  /*233b0*/  HMMA.16816.F32 R56, R4.reuse, R10, R56 ;  /* 0x0000000a0438723c */ /* 0x040fe20000001838 */
[----:B------:R-:W3:Y:S01]  /*233c0*/  LDSM.16.MT88.4 R8, [R218+0x14000] ;  /* 0x01400000da08783b */ /* 0x000ee20000004200 */
[-C--:B------:R-:W-:Y:S01]  /*233d0*/  FMUL.FTZ R128, R128, R172.reuse ;  /* 0x000000ac80807220 */ /* 0x080fe20000410000 */
[----:B------:R-:W-:Y:S01]  /*233e0*/  FMUL.FTZ R129, R129, R172 ;  /* 0x000000ac81817220 */ /* 0x000fe20000410000 */
[-C--:B------:R-:W-:Y:S01]  /*233f0*/  FMUL.FTZ R126, R126, R170.reuse ;  /* 0x000000aa7e7e7220 */ /* 0x080fe20000410000 */
[-C--:B------:R-:W-:Y:S01]  /*23400*/  FMUL.FTZ R127, R127, R170.reuse ;  /* 0x000000aa7f7f7220 */ /* 0x080fe20000410000 */
[C---:B------:R-:W-:Y:S01]  /*23410*/  HMMA.16816.F32 R136, R4.reuse, R20, R136 ;  /* 0x000000140488723c */ /* 0x040fe20000001888 */
[----:B------:R-:W1:Y:S01]  /*23420*/  MUFU.EX2 R190, R190 ;  /* 0x000000be00be7308 */ /* 0x000e620000000800 */
[-C--:B------:R-:W-:Y:S01]  /*23430*/  FMUL.FTZ R130, R130, R170.reuse ;  /* 0x000000aa82827220 */ /* 0x080fe20000410000 */
[----:B------:R-:W-:Y:S01]  /*23440*/  FMUL.FTZ R131, R131, R170 ;  /* 0x000000aa83837220 */ /* 0x000fe20000410000 */
[----:B------:R-:W-:Y:S01]  /*23450*/  LDSM.16.MT88.4 R24, [R217+0x10800] ;  /* 0x01080000d918783b */ /* 0x000fe20000004200 */
[-CC-:B------:R-:W-:Y:S01]  /*23460*/  FFMA.FTZ R197, R197, R176.reuse, -R175.reuse ;  /* 0x000000b0c5c57223 */ /* 0x180fe200000108af */
[C---:B------:R-:W-:Y:S01]  /*23470*/  HMMA.16816.F32 R132, R4.reuse, R22, R132 ;  /* 0x000000160484723c */ /* 0x040fe20000001884 */
[-CC-:B------:R-:W-:Y:S01]  /*23480*/  FFMA.FTZ R196, R196, R176.reuse, -R175.reuse ;  /* 0x000000b0c4c47223 */ /* 0x180fe200000108af */
[----:B------:R-:W-:Y:S01]  /*23490*/  LDSM.16.MT88.4 R20, [R216+0x10800] ;  /* 0x01080000d814783b */ /* 0x000fe20000004200 */
[----:B------:R-:W1:Y:S01]  /*234a0*/  MUFU.EX2 R191, R191 ;  /* 0x000000bf00bf7308 */ /* 0x000e620000000800 */
[-CC-:B------:R-:W-:Y:S01]  /*234b0*/  FFMA.FTZ R195, R195, R176.reuse, -R175.reuse ;  /* 0x000000b0c3c37223 */ /* 0x180fe200000108af */
[-CC-:B------:R-:W-:Y:S01]  /*234c0*/  FFMA.FTZ R194, R194, R176.reuse, -R175.reuse ;  /* 0x000000b0c2c27223 */ /* 0x180fe200000108af */
[C---:B----4-:R-:W-:Y:S01]  /*234d0*/  HMMA.16816.F32 R60, R4.reuse, R16, R60 ;  /* 0x00000010043c723c */ /* 0x050fe2000000183c */
[----:B------:R-:W-:Y:S01]  /*234e0*/  LDSM.16.MT88.4 R28, [R220+0x10800] ;  /* 0x01080000dc1c783b */ /* 0x000fe20000004200 */
[-CC-:B------:R-:W-:Y:S01]  /*234f0*/  FFMA.FTZ R178, R178, R176.reuse, -R175.reuse ;  /* 0x000000b0b2b27223 */ /* 0x180fe200000108af */
[-CC-:B------:R-:W-:Y:S01]  /*23500*/  FFMA.FTZ R177, R177, R176.reuse, -R175.reuse ;  /* 0x000000b0b1b17223 */ /* 0x180fe200000108af */
[-CC-:B------:R-:W-:Y:S01]  /*23510*/  FFMA.FTZ R173, R173, R176.reuse, -R175.reuse ;  /* 0x000000b0adad7223 */ /* 0x180fe200000108af */
[----:B------:R-:W-:Y:S01]  /*23520*/  MUFU.EX2 R192, R192 ;  /* 0x000000c000c07308 */ /* 0x000fe20000000800 */
[----:B------:R-:W-:Y:S01]  /*23530*/  HMMA.16816.F32 R64, R4, R18, R64 ;  /* 0x000000120440723c */ /* 0x000fe20000001840 */
[----:B------:R-:W4:Y:S01]  /*23540*/  LDSM.16.MT88.4 R16, [R217+0x14000] ;  /* 0x01400000d910783b */ /* 0x000f220000004200 */
[----:B------:R-:W-:Y:S01]  /*23550*/  FFMA.FTZ R174, R174, R176, -R175 ;  /* 0x000000b0aeae7223 */ /* 0x000fe200000108af */
[----:B------:R-:W-:Y:S01]  /*23560*/  FFMA.FTZ R171, R249, R172, R171 ;  /* 0x000000acf9ab7223 */ /* 0x000fe200000100ab */
[----:B------:R-:W-:-:S02]  /*23570*/  FFMA.FTZ R2, R248, R170, R2 ;  /* 0x000000aaf8027223 */ /* 0x000fc40000010002 */
[----:B--2---:R-:W-:Y:S01]  /*23580*/  HMMA.16816.F32 R68, R4, R12, R68 ;  /* 0x0000000c0444723c */ /* 0x004fe20000001844 */
[----:B------:R-:W2:Y:S01]  /*23590*/  MUFU.EX2 R193, R193 ;  /* 0x000000c100c17308 */ /* 0x000ea20000000800 */
[----:B------:R-:W-:Y:S01]  /*235a0*/  FADD.FTZ R171, R167, R171 ;  /* 0x000000aba7ab7221 */ /* 0x000fe20000010000 */
[----:B------:R-:W-:-:S03]  /*235b0*/  FADD.FTZ R2, R0, R2 ;  /* 0x0000000200027221 */ /* 0x000fc60000010000 */
[C---:B------:R-:W-:Y:S01]  /*235c0*/  HMMA.16816.F32 R72, R4.reuse, R14, R72 ;  /* 0x0000000e0448723c */ /* 0x040fe20000001848 */
[----:B------:R-:W2:Y:S01]  /*235d0*/  LDSM.16.MT88.4 R12, [R216+0x14000] ;  /* 0x01400000d80c783b */ /* 0x000ea20000004200 */
[----:B------:R-:W-:Y:S01]  /*235e0*/  FADD.FTZ R171, R166, R171 ;  /* 0x000000aba6ab7221 */ /* 0x000fe20000010000 */
[----:B------:R-:W2:Y:S01]  /*235f0*/  MUFU.EX2 R197, R197 ;  /* 0x000000c500c57308 */ /* 0x000ea20000000800 */
[----:B------:R-:W-:Y:S01]  /*23600*/  FADD.FTZ R2, R164, R2 ;  /* 0x00000002a4027221 */ /* 0x000fe20000010000 */
[----:B------:R-:W-:Y:S01]  /*23610*/  MOV R164, R169 ;  /* 0x000000a900a47202 */ /* 0x000fe20000000f00 */
[C---:B---3--:R-:W-:Y:S01]  /*23620*/  HMMA.16816.F32 R76, R4.reuse, R8, R76 ;  /* 0x00000008044c723c */ /* 0x048fe2000000184c */
[----:B------:R-:W-:Y:S01]  /*23630*/  FADD.FTZ R171, R165, R171 ;  /* 0x000000aba5ab7221 */ /* 0x000fe20000010000 */
[----:B------:R-:W-:Y:S01]  /*23640*/  FADD.FTZ R2, R3, R2 ;  /* 0x0000000203027221 */ /* 0x000fe20000010000 */
[----:B------:R-:W-:Y:S02]  /*23650*/  MOV R3, R168 ;  /* 0x000000a800037202 */ /* 0x000fe40000000f00 */
[----:B------:R-:W-:Y:S01]  /*23660*/  MUFU.EX2 R196, R196 ;  /* 0x000000c400c47308 */ /* 0x000fe20000000800 */
[----:B------:R-:W-:Y:S01]  /*23670*/  HMMA.16816.F32 R80, R4, R10, R80 ;  /* 0x0000000a0450723c */ /* 0x000fe20000001850 */
[----:B------:R-:W3:Y:S01]  /*23680*/  LDSM.16.MT88.4 R8, [R220+0x16000] ;  /* 0x01600000dc08783b */ /* 0x000ee20000004200 */
[----:B-1----:R-:W-:Y:S01]  /*23690*/  FADD.FTZ R171, R179, R171 ;  /* 0x000000abb3ab7221 */ /* 0x002fe20000010000 */
[----:B------:R-:W-:-:S04]  /*236a0*/  FADD.FTZ R2, R190, R2 ;  /* 0x00000002be027221 */ /* 0x000fc80000010000 */
[----:B------:R-:W-:Y:S08]  /*236b0*/  MUFU.EX2 R195, R195 ;  /* 0x000000c300c37308 */ /* 0x000ff00000000800 */
[----:B------:R-:W-:Y:S01]  /*236c0*/  MUFU.EX2 R194, R194 ;  /* 0x000000c200c27308 */ /* 0x000fe20000000800 */
[C---:B----4-:R-:W-:Y:S06]  /*236d0*/  HMMA.16816.F32 R84, R4.reuse, R16, R84 ;  /* 0x000000100454723c */ /* 0x050fec0000001854 */
[C---:B------:R-:W-:Y:S01]  /*236e0*/  HMMA.16816.F32 R88, R4.reuse, R18, R88 ;  /* 0x000000120458723c */ /* 0x040fe20000001858 */
[----:B------:R-:W1:Y:S01]  /*236f0*/  LDSM.16.MT88.4 R16, [R218+0x16000] ;  /* 0x01600000da10783b */ /* 0x000e620000004200 */
[----:B------:R-:W-:Y:S04]  /*23700*/  MUFU.EX2 R178, R178 ;  /* 0x000000b200b27308 */ /* 0x000fe80000000800 */
[C---:B--2---:R-:W-:Y:S04]  /*23710*/  HMMA.16816.F32 R92, R4.reuse, R12, R92 ;  /* 0x0000000c045c723c */ /* 0x044fe8000000185c */
[----:B------:R-:W-:Y:S02]  /*23720*/  MUFU.EX2 R177, R177 ;  /* 0x000000b100b17308 */ /* 0x000fe40000000800 */
[C---:B------:R-:W-:Y:S01]  /*23730*/  HMMA.16816.F32 R96, R4.reuse, R14, R96 ;  /* 0x0000000e0460723c */ /* 0x040fe20000001860 */
[----:B------:R-:W2:Y:S05]  /*23740*/  LDSM.16.MT88.4 R12, [R217+0x16000] ;  /* 0x01600000d90c783b */ /* 0x000eaa0000004200 */
[C---:B---3--:R-:W-:Y:S01]  /*23750*/  HMMA.16816.F32 R100, R4.reuse, R8, R100 ;  /* 0x000000080464723c */ /* 0x048fe20000001864 */
[----:B------:R-:W-:Y:S05]  /*23760*/  MUFU.EX2 R173, R173 ;  /* 0x000000ad00ad7308 */ /* 0x000fea0000000800 */
[C---:B------:R-:W-:Y:S01]  /*23770*/  HMMA.16816.F32 R104, R4.reuse, R10, R104 ;  /* 0x0000000a0468723c */ /* 0x040fe20000001868 */
[----:B------:R-:W3:Y:S02]  /*23780*/  LDSM.16.MT88.4 R8, [R216+0x16000] ;  /* 0x01600000d808783b */ /* 0x000ee40000004200 */
[----:B------:R-:W-:Y:S03]  /*23790*/  MUFU.EX2 R174, R174 ;  /* 0x000000ae00ae7308 */ /* 0x000fe60000000800 */
[C---:B-1----:R-:W-:Y:S06]  /*237a0*/  HMMA.16816.F32 R108, R4.reuse, R16, R108 ;  /* 0x00000010046c723c */ /* 0x042fec000000186c */
[C---:B------:R-:W-:Y:S01]  /*237b0*/  HMMA.16816.F32 R112, R4.reuse, R18, R112 ;  /* 0x000000120470723c */ /* 0x040fe20000001870 */
[----:B------:R-:W1:Y:S05]  /*237c0*/  LDSM.16.MT88.4 R16, [R220+0x12800] ;  /* 0x01280000dc10783b */ /* 0x000e6a0000004200 */
[C---:B--2---:R-:W-:Y:S06]  /*237d0*/  HMMA.16816.F32 R116, R4.reuse, R12, R116 ;  /* 0x0000000c0474723c */ /* 0x044fec0000001874 */
[C---:B------:R-:W-:Y:S01]  /*237e0*/  HMMA.16816.F32 R120, R4.reuse, R14, R120 ;  /* 0x0000000e0478723c */ /* 0x040fe20000001878 */
[----:B------:R-:W-:Y:S05]  /*237f0*/  LDSM.16.MT88.4 R12, [R218+0x12800] ;  /* 0x01280000da0c783b */ /* 0x000fea0000004200 */
[C---:B---3--:R-:W-:Y:S06]  /*23800*/  HMMA.16816.F32 R124, R4.reuse, R8, R124 ;  /* 0x00000008047c723c */ /* 0x048fec000000187c */
        /* <DEDUP_REMOVED lines=13> */
[----:B------:R-:W-:-:S04]  /*238e0*/  FADD.FTZ R193, R197, R193 ;  /* 0x000000c1c5c17221 */ /* 0x000fc80000010000 */
        /* <DEDUP_REMOVED lines=8> */
[C---:B------:R-:W-:Y:S06]  /*23970*/  HMMA.16816.F32 R44, R4.reuse, R12, R44 ;  /* 0x0000000c042c723c */ /* 0x040fec000000182c */
        /* <DEDUP_REMOVED lines=37> */
[----:B------:R-:W-:Y:S01]  /*23bd0*/  LDSM.16.MT88.4 R28, [R216+0x11000] ;  /* 0x01100000d81c783b */ /* 0x000fe20000004200 */
[----:B--2---:R-:W-:-:S03]  /*23be0*/  FADD.FTZ R189, R32, R189 ;  /* 0x000000bd20bd7221 */ /* 0x004fc60000010000 */
[C---:B------:R-:W-:Y:S03]  /*23bf0*/  HMMA.16816.F32 R100, R4.reuse, R16, R100 ;  /* 0x000000100464723c */ /* 0x040fe60000001864 */
[----:B------:R-:W2:Y:S03]  /*23c00*/  MUFU.EX2 R35, R35 ;  /* 0x0000002300237308 */ /* 0x000ea60000000800 */
[C---:B------:R-:W-:Y:S01]  /*23c10*/  HMMA.16816.F32 R104, R4.reuse, R18, R104 ;  /* 0x000000120468723c */ /* 0x040fe20000001868 */
[----:B------:R-:W4:Y:S05]  /*23c20*/  LDSM.16.MT88.4 R16, [R220+0x11000] ;  /* 0x01100000dc10783b */ /* 0x000f2a0000004200 */
        /* <DEDUP_REMOVED lines=18> */
[----:B-1----:R-:W-:Y:S01]  /*23d50*/  HMMA.16816.F32 R144, R4, R8, R144 ;  /* 0x000000080490723c */ /* 0x002fe20000001890 */
[----:B------:R-:W-:-:S04]  /*23d60*/  FADD.FTZ R194, R173, R194 ;  /* 0x000000c2adc27221 */ /* 0x000fc80000010000 */
[----:B------:R-:W-:Y:S01]  /*23d70*/  FADD.FTZ R248, R174, R194 ;  /* 0x000000c2aef87221 */ /* 0x000fe20000010000 */
        /* <DEDUP_REMOVED lines=33> */
[----:B------:R-:W-:Y:S01]  /*23f90*/  HMMA.16816.F32 R132, R4, R30, R132 ;  /* 0x0000001e0484723c */ /* 0x000fe20000001884 */
[-CC-:B------:R-:W-:Y:S01]  /*23fa0*/  FFMA.FTZ R28, R186, R176.reuse, -R184.reuse ;  /* 0x000000b0ba1c7223 */ /* 0x180fe200000108b8 */
[----:B------:R-:W-:-:S04]  /*23fb0*/  FFMA.FTZ R29, R185, R176, -R184 ;  /* 0x000000b0b91d7223 */ /* 0x000fc800000108b8 */
[C---:B----4-:R-:W-:Y:S01]  /*23fc0*/  HMMA.16816.F32 R84, R4.reuse, R16, R84 ;  /* 0x000000100454723c */ /* 0x050fe20000001854 */
[-CC-:B------:R-:W-:Y:S01]  /*23fd0*/  FFMA.FTZ R30, R183, R176.reuse, -R184.reuse ;  /* 0x000000b0b71e7223 */ /* 0x180fe200000108b8 */
[----:B------:R-:W-:Y:S01]  /*23fe0*/  FFMA.FTZ R31, R182, R176, -R184 ;  /* 0x000000b0b61f7223 */ /* 0x000fe200000108b8 */
[----:B------:R-:W4:Y:S03]  /*23ff0*/  MUFU.EX2 R28, R28 ;  /* 0x0000001c001c7308 */ /* 0x000f260000000800 */
[C---:B------:R-:W-:Y:S01]  /*24000*/  HMMA.16816.F32 R88, R4.reuse, R18, R88 ;  /* 0x000000120458723c */ /* 0x040fe20000001858 */
[----:B------:R-:W3:Y:S04]  /*24010*/  LDSM.16.MT88.4 R16, [R218+0x11800] ;  /* 0x01180000da10783b */ /* 0x000ee80000004200 */
[----:B------:R-:W1:Y:S01]  /*24020*/  MUFU.EX2 R29, R29 ;  /* 0x0000001d001d7308 */ /* 0x000e620000000800 */
[C---:B------:R-:W-:Y:S06]  /*24030*/  HMMA.16816.F32 R116, R4.reuse, R24, R116 ;  /* 0x000000180474723c */ /* 0x040fec0000001874 */
[----:B------:R-:W-:Y:S01]  /*24040*/  HMMA.16816.F32 R120, R4, R26, R120 ;  /* 0x0000001a0478723c */ /* 0x000fe20000001878 */
[----:B------:R-:W1:Y:S01]  /*24050*/  MUFU.EX2 R30, R30 ;  /* 0x0000001e001e7308 */ /* 0x000e620000000800 */
[----:B------:R-:W-:Y:S01]  /*24060*/  LDSM.16.MT88.4 R24, [R216+0x11800] ;  /* 0x01180000d818783b */ /* 0x000fe20000004200 */
[----:B----4-:R-:W-:-:S03]  /*24070*/  FADD.FTZ R35, R28, R35 ;  /* 0x000000231c237221 */ /* 0x010fc60000010000 */
[C---:B--2---:R-:W-:Y:S03]  /*24080*/  HMMA.16816.F32 R124, R4.reuse, R12, R124 ;  /* 0x0000000c047c723c */ /* 0x044fe6000000187c */
[----:B------:R-:W2:Y:S01]  /*24090*/  MUFU.EX2 R31, R31 ;  /* 0x0000001f001f7308 */ /* 0x000ea20000000800 */
[----:B-1----:R-:W-:Y:S02]  /*240a0*/  FADD.FTZ R35, R29, R35 ;  /* 0x000000231d237221 */ /* 0x002fe40000010000 */
[----:B------:R-:W-:Y:S01]  /*240b0*/  HMMA.16816.F32 R128, R4, R14, R128 ;  /* 0x0000000e0480723c */ /* 0x000fe20000001880 */
[----:B------:R-:W1:Y:S01]  /*240c0*/  LDSM.16.MT88.4 R12, [R218+0x13800] ;  /* 0x01380000da0c783b */ /* 0x000e620000004200 */
[----:B------:R-:W-:-:S05]  /*240d0*/  FADD.FTZ R35, R30, R35 ;  /* 0x000000231e237221 */ /* 0x000fca0000010000 */
[----:B------:R-:W-:Y:S02]  /*240e0*/  F2FP.F16.F32.PACK_AB R4, R29, R28 ;  /* 0x0000001c1d04723e */ /* 0x000fe400000000ff */
[----:B------:R-:W-:Y:S02]  /*240f0*/  F2FP.F16.F32.PACK_AB R5, R177, R178 ;  /* 0x000000b2b105723e */ /* 0x000fe400000000ff */
[----:B------:R-:W-:Y:S02]  /*24100*/  F2FP.F16.F32.PACK_AB R7, R174, R173 ;  /* 0x000000adae07723e */ /* 0x000fe400000000ff */
[C---:B--2---:R-:W-:Y:S01]  /*24110*/  F2FP.F16.F32.PACK_AB R6, R31.reuse, R30 ;  /* 0x0000001e1f06723e */ /* 0x044fe200000000ff */
[----:B------:R-:W-:-:S06]  /*24120*/  FADD.FTZ R249, R31, R35 ;  /* 0x000000231ff97221 */ /* 0x000fcc0000010000 */
[C---:B------:R-:W-:Y:S06]  /*24130*/  HMMA.16816.F32 R160, R4.reuse, R8, R160 ;  /* 0x0000000804a0723c */ /* 0x040fec00000018a0 */
        /* <DEDUP_REMOVED lines=43> */
.L_x_3936:
[----:B------:R-:W-:Y:S05]  /*243f0*/  @!P6 BRA `(.L_x_3945) ;  /* 0x00000054009ce947 */ /* 0x000fea0003800000 */
[----:B------:R-:W-:Y:S02]  /*24400*/  MOV R2, R3 ;  /* 0x0000000300027202 */ /* 0x000fe40000000f00 */
[----:B------:R-:W-:-:S07]  /*24410*/  MOV R0, R164 ;  /* 0x000000a400007202 */ /* 0x000fce0000000f00 */
.L_x_3954:
        /* <DEDUP_REMOVED lines=81> */
.L_x_3947:
[----:B-1----:R-:W-:Y:S02]  /*24930*/  R2UR UR4, R166 ;  /* 0x00000000a60472ca */ /* 0x002fe400000e0000 */
[----:B------:R-:W-:Y:S11]  /*24940*/  R2UR UR5, R167 ;  /* 0x00000000a70572ca */ /* 0x000ff600000e0000 */
[----:B------:R-:W-:Y:S02]  /*24950*/  @!UPT UIADD3 URZ, URZ, URZ, URZ ;  /* 0x0000003f3f3ff290 */ /* 0x000fe4000fffe03f */
[----:B--2---:R-:W2:Y:S02]  /*24960*/  LD.E R10, desc[UR4][R164.64+0x40] ;  /* 0x00004004a40a7980 */ /* 0x004ea4000c101900 */
[----:B--2---:R-:W-:Y:S05]  /*24970*/  IMAD.U32 R10, R10, -0x40, RZ ;  /* 0xffffffc00a0a7824 */ /* 0x004fea00078e00ff */
[----:B------:R-:W-:Y:S02]  /*24980*/  SHF.R.S32.HI R4, RZ, 0x1f, R10 ;  /* 0x0000001fff047819 */ /* 0x000fe4000001140a */
.L_x_3948:
[----:B------:R-:W-:Y:S05]  /*24990*/  BSYNC B0 ;  /* 0x0000000000007941 */ /* 0x000fea0003800000 */
.L_x_3946:
        /* <DEDUP_REMOVED lines=155> */
[----:B------:R-:W3:Y:S03]  /*25350*/  LD.E R3, desc[UR4][R164.64+0x18c] ;  /* 0x00018c04a4037980 */ /* 0x000ee6000c101900 */
        /* <DEDUP_REMOVED lines=38> */
[----:B------:R-:W5:Y:S05]  /*255c0*/  LDSM.16.M88.4 R188, [R225+0xb800] ;  /* 0x00b80000e1bc783b */ /* 0x000f6a0000000200 */
[C---:B-1----:R-:W-:Y:S06]  /*255d0*/  HMMA.16816.F32 R20, R172.reuse, R196, R20 ;  /* 0x000000c4ac14723c */ /* 0x042fec0000001814 */
[C---:B------:R-:W-:Y:S01]  /*255e0*/  HMMA.16816.F32 R24, R172.reuse, R198, R24 ;  /* 0x000000c6ac18723c */ /* 0x040fe20000001818 */
[----:B------:R-:W-:Y:S05]  /*255f0*/  LDSM.16.M88.4 R196, [R209] ;  /* 0x00000000d1c4783b */ /* 0x000fea0000000200 */
[C---:B--2---:R-:W-:Y:S06]  /*25600*/  HMMA.16816.F32 R28, R172.reuse, R168, R28 ;  /* 0x000000a8ac1c723c */ /* 0x044fec000000181c */
[----:B------:R-:W-:Y:S01]  /*25610*/  HMMA.16816.F32 R32, R172, R170, R32 ;  /* 0x000000aaac20723c */ /* 0x000fe20000001820 */
[----:B------:R-:W-:Y:S04]  /*25620*/  LDSM.16.M88.4 R168, [R224+0x2000] ;  /* 0x00200000e0a8783b */ /* 0x000fe80000000200 */
[----:B------:R-:W1:Y:S01]  /*25630*/  LDSM.16.M88.4 R172, [R211] ;  /* 0x00000000d3ac783b */ /* 0x000e620000000200 */
[C---:B---3--:R-:W-:Y:S06]  /*25640*/  HMMA.16816.F32 R4, R176.reuse, R180, R4 ;  /* 0x000000b4b004723c */ /* 0x048fec0000001804 */
[C---:B------:R-:W-:Y:S01]  /*25650*/  HMMA.16816.F32 R8, R176.reuse, R182, R8 ;  /* 0x000000b6b008723c */ /* 0x040fe20000001808 */
[----:B------:R-:W2:Y:S05]  /*25660*/  LDSM.16.M88.4 R180, [R210] ;  /* 0x00000000d2b4783b */ /* 0x000eaa0000000200 */
[C---:B----4-:R-:W-:Y:S06]  /*25670*/  HMMA.16816.F32 R12, R176.reuse, R192, R12 ;  /* 0x000000c0b00c723c */ /* 0x050fec000000180c */
[C---:B------:R-:W-:Y:S01]  /*25680*/  HMMA.16816.F32 R16, R176.reuse, R194, R16 ;  /* 0x000000c2b010723c */ /* 0x040fe20000001810 */
[----:B------:R-:W3:Y:S05]  /*25690*/  LDSM.16.M88.4 R192, [R208] ;  /* 0x00000000d0c0783b */ /* 0x000eea0000000200 */
[C---:B-----5:R-:W-:Y:S06]  /*256a0*/  HMMA.16816.F32 R20, R176.reuse, R184, R20 ;  /* 0x000000b8b014723c */ /* 0x060fec0000001814 */
        /* <DEDUP_REMOVED lines=37> */
[----:B------:R-:W-:Y:S05]  /*25900*/  LDSM.16.M88.4 R196, [R204] ;  /* 0x00000000ccc4783b */ /* 0x000fea0000000200 */
[C---:B----4-:R-:W-:Y:S06]  /*25910*/  HMMA.16816.F32 R20, R168.reuse, R184, R20 ;  /* 0x000000b8a814723c */ /* 0x050fec0000001814 */
[C---:B------:R-:W-:Y:S01]  /*25920*/  HMMA.16816.F32 R24, R168.reuse, R186, R24 ;  /* 0x000000baa818723c */ /* 0x040fe20000001818 */
[----:B------:R-:W4:Y:S05]  /*25930*/  LDSM.16.M88.4 R184, [R225+0xd800] ;  /* 0x00d80000e1b8783b */ /* 0x000f2a0000000200 */
[C---:B-1----:R-:W-:Y:S06]  /*25940*/  HMMA.16816.F32 R28, R168.reuse, R172, R28 ;  /* 0x000000aca81c723c */ /* 0x042fec000000181c */
[----:B------:R-:W-:Y:S01]  /*25950*/  HMMA.16816.F32 R32, R168, R174, R32 ;  /* 0x000000aea820723c */ /* 0x000fe20000001820 */
[----:B------:R-:W-:Y:S04]  /*25960*/  LDSM.16.M88.4 R168, [R224+0x4000] ;  /* 0x00400000e0a8783b */ /* 0x000fe80000000200 */
[----:B------:R-:W1:Y:S01]  /*25970*/  LDSM.16.M88.4 R172, [R207] ;  /* 0x00000000cfac783b */ /* 0x000e620000000200 */
[C---:B--2---:R-:W-:Y:S06]  /*25980*/  HMMA.16816.F32 R4, R176.reuse, R180, R4 ;  /* 0x000000b4b004723c */ /* 0x044fec0000001804 */
        /* <DEDUP_REMOVED lines=27> */
[----:B------:R-:W1:Y:S05]  /*25b40*/  LDSM.16.M88.4 R176, [R212+0x5000] ;  /* 0x00500000d4b0783b */ /* 0x000e6a0000000200 */
[C---:B--2---:R-:W-:Y:S06]  /*25b50*/  HMMA.16816.F32 R12, R172.reuse, R180, R12 ;  /* 0x000000b4ac0c723c */ /* 0x044fec000000180c */
[C---:B------:R-:W-:Y:S01]  /*25b60*/  HMMA.16816.F32 R16, R172.reuse, R182, R16 ;  /* 0x000000b6ac10723c */ /* 0x040fe20000001810 */
[----:B------:R-:W-:Y:S05]  /*25b70*/  LDSM.16.M88.4 R180, [R226+0x6000] ;  /* 0x00600000e2b4783b */ /* 0x000fea0000000200 */
[C---:B------:R-:W-:Y:S06]  /*25b80*/  HMMA.16816.F32 R20, R172.reuse, R184, R20 ;  /* 0x000000b8ac14723c */ /* 0x040fec0000001814 */
[C---:B------:R-:W-:Y:S01]  /*25b90*/  HMMA.16816.F32 R24, R172.reuse, R186, R24 ;  /* 0x000000baac18723c */ /* 0x040fe20000001818 */
[----:B------:R-:W-:Y:S05]  /*25ba0*/  LDSM.16.M88.4 R184, [R225+0xe000] ;  /* 0x00e00000e1b8783b */ /* 0x000fea0000000200 */
        /* <DEDUP_REMOVED lines=26> */
[C---:B-----5:R-:W-:Y:S06]  /*25d50*/  HMMA.16816.F32 R28, R180.reuse, R196, R28 ;  /* 0x000000c4b41c723c */ /* 0x060fec000000181c */
[----:B------:R-:W-:Y:S01]  /*25d60*/  HMMA.16816.F32 R32, R180, R198, R32 ;  /* 0x000000c6b420723c */ /* 0x000fe20000001820 */
[----:B------:R-:W4:Y:S05]  /*25d70*/  LDSM.16.M88.4 R180, [R222+0x6000] ;  /* 0x00600000deb4783b */ /* 0x000f2a0000000200 */
        /* <DEDUP_REMOVED lines=18> */
[C---:B-----5:R-:W-:Y:S06]  /*25ea0*/  HMMA.16816.F32 R20, R180.reuse, R176, R20 ;  /* 0x000000b0b414723c */ /* 0x060fec0000001814 */
[C---:B------:R-:W-:Y:S06]  /*25eb0*/  HMMA.16816.F32 R24, R180.reuse, R178, R24 ;  /* 0x000000b2b418723c */ /* 0x040fec0000001818 */
[C---:B--2---:R-:W-:Y:S06]  /*25ec0*/  HMMA.16816.F32 R28, R180.reuse, R184, R28 ;  /* 0x000000b8b41c723c */ /* 0x044fec000000181c */
[----:B------:R-:W-:Y:S06]  /*25ed0*/  HMMA.16816.F32 R32, R180, R186, R32 ;  /* 0x000000bab420723c */ /* 0x000fec0000001820 */
[C---:B---3--:R-:W-:Y:S05]  /*25ee0*/  HMMA.16816.F32 R4, R168.reuse, R188, R4 ;  /* 0x000000bca804723c */ /* 0x048fea0000001804 */
[----:B------:R-:W-:Y:S01]  /*25ef0*/  IMAD.MOV.U32 R181, RZ, RZ, R250 ;  /* 0x000000ffffb57224 */ /* 0x000fe200078e00fa */
[C---:B------:R-:W-:Y:S05]  /*25f00*/  HMMA.16816.F32 R8, R168.reuse, R190, R8 ;  /* 0x000000bea808723c */ /* 0x040fea0000001808 */
[----:B------:R-:W-:Y:S01]  /*25f10*/  IMAD.MOV.U32 R180, RZ, RZ, R251 ;  /* 0x000000ffffb47224 */ /* 0x000fe200078e00fb */
[C---:B-1----:R-:W-:Y:S06]  /*25f20*/  HMMA.16816.F32 R12, R168.reuse, R172, R12 ;  /* 0x000000aca80c723c */ /* 0x042fec000000180c */
[C---:B------:R-:W-:Y:S06]  /*25f30*/  HMMA.16816.F32 R16, R168.reuse, R174, R16 ;  /* 0x000000aea810723c */ /* 0x040fec0000001810 */
[-C--:B------:R-:W-:Y:S01]  /*25f40*/  FMUL.FTZ R4, R4, R3.reuse ;  /* 0x0000000304047220 */ /* 0x080fe20000410000 */
[-C--:B------:R-:W-:Y:S01]  /*25f50*/  FMUL.FTZ R5, R5, R3.reuse ;  /* 0x0000000305057220 */ /* 0x080fe20000410000 */
[-C--:B------:R-:W-:Y:S02]  /*25f60*/  FMUL.FTZ R6, R6, R3.reuse ;  /* 0x0000000306067220 */ /* 0x080fe40000410000 */
[----:B------:R-:W1:Y:S01]  /*25f70*/  MUFU.TANH R176, R4 ;  /* 0x0000000400b07308 */ /* 0x000e620000002400 */
[-C--:B------:R-:W-:Y:S01]  /*25f80*/  FMUL.FTZ R7, R7, R3.reuse ;  /* 0x0000000307077220 */ /* 0x080fe20000410000 */
[-C--:B------:R-:W-:Y:S01]  /*25f90*/  FMUL.FTZ R8, R8, R3.reuse ;  /* 0x0000000308087220 */ /* 0x080fe20000410000 */
[-C--:B------:R-:W-:Y:S01]  /*25fa0*/  FMUL.FTZ R9, R9, R3.reuse ;  /* 0x0000000309097220 */ /* 0x080fe20000410000 */
[-C--:B------:R-:W-:Y:S01]  /*25fb0*/  FMUL.FTZ R10, R10, R3.reuse ;  /* 0x000000030a0a7220 */ /* 0x080fe20000410000 */
[-C--:B------:R-:W-:Y:S05]  /*25fc0*/  FMUL.FTZ R11, R11, R3.reuse ;  /* 0x000000030b0b7220 */ /* 0x080fea0000410000 */
[----:B------:R-:W2:Y:S01]  /*25fd0*/  MUFU.TANH R177, R5 ;  /* 0x0000000500b17308 */ /* 0x000ea20000002400 */
[-C--:B------:R-:W-:Y:S01]  /*25fe0*/  FMUL.FTZ R12, R12, R3.reuse ;  /* 0x000000030c0c7220 */ /* 0x080fe20000410000 */
[-C--:B------:R-:W-:Y:S01]  /*25ff0*/  FMUL.FTZ R13, R13, R3.reuse ;  /* 0x000000030d0d7220 */ /* 0x080fe20000410000 */
[-C--:B------:R-:W-:Y:S01]  /*26000*/  FMUL.FTZ R14, R14, R3.reuse ;  /* 0x000000030e0e7220 */ /* 0x080fe20000410000 */
[-C--:B------:R-:W-:Y:S01]  /*26010*/  FMUL.FTZ R15, R15, R3.reuse ;  /* 0x000000030f0f7220 */ /* 0x080fe20000410000 */
[-C--:B------:R-:W-:Y:S01]  /*26020*/  FMUL.FTZ R18, R18, R3.reuse ;  /* 0x0000000312127220 */ /* 0x080fe20000410000 */
[-C--:B------:R-:W-:Y:S04]  /*26030*/  FMUL.FTZ R19, R19, R3.reuse ;  /* 0x0000000313137220 */ /* 0x080fe80000410000 */
[----:B------:R-:W3:Y:S01]  /*26040*/  MUFU.TANH R178, R6 ;  /* 0x0000000600b27308 */ /* 0x000ee20000002400 */
[-C--:B------:R-:W-:Y:S01]  /*26050*/  FMUL.FTZ R16, R16, R3.reuse ;  /* 0x0000000310107220 */ /* 0x080fe20000410000 */
[-C--:B------:R-:W-:Y:S08]  /*26060*/  FMUL.FTZ R17, R17, R3.reuse ;  /* 0x0000000311117220 */ /* 0x080ff00000410000 */
[----:B------:R4:W1:Y:S10]  /*26070*/  MUFU.TANH R172, R7 ;  /* 0x0000000700ac7308 */ /* 0x0008740000002400 */
[----:B------:R-:W1:Y:S10]  /*26080*/  MUFU.TANH R179, R8 ;  /* 0x0000000800b37308 */ /* 0x000e740000002400 */
[----:B------:R-:W1:Y:S01]  /*26090*/  MUFU.TANH R182, R9 ;  /* 0x0000000900b67308 */ /* 0x000e620000002400 */
[----:B----4-:R-:W4:Y:S09]  /*260a0*/  LDSM.16.M88.4 R4, [R212+0x7000] ;  /* 0x00700000d404783b */ /* 0x010f320000000200 */
[----:B------:R-:W1:Y:S10]  /*260b0*/  MUFU.TANH R173, R10 ;  /* 0x0000000a00ad7308 */ /* 0x000e740000002400 */
[----:B------:R5:W1:Y:S10]  /*260c0*/  MUFU.TANH R174, R11 ;  /* 0x0000000b00ae7308 */ /* 0x000a740000002400 */
[----:B------:R-:W1:Y:S10]  /*260d0*/  MUFU.TANH R196, R18 ;  /* 0x0000001200c47308 */ /* 0x000e740000002400 */
[----:B------:R2:W1:Y:S01]  /*260e0*/  MUFU.TANH R197, R19 ;  /* 0x0000001300c57308 */ /* 0x0004620000002400 */
[----:B-----5:R-:W5:Y:S01]  /*260f0*/  LDSM.16.M88.4 R8, [R212+0x7800] ;  /* 0x00780000d408783b */ /* 0x020f620000000200 */
        /* <DEDUP_REMOVED lines=13> */
[C---:B-----5:R-:W-:Y:S03]  /*261d0*/  HMMA.16816.F32 R28, R168.reuse, R8, R28 ;  /* 0x00000008a81c723c */ /* 0x060fe6000000181c */
        /* <DEDUP_REMOVED lines=9> */
[-C--:B--2---:R-:W-:Y:S01]  /*26270*/  FMUL.FTZ R19, R29, R3.reuse ;  /* 0x000000031d137220 */ /* 0x084fe20000410000 */
[-C--:B------:R-:W-:Y:S01]  /*26280*/  FMUL.FTZ R30, R30, R3.reuse ;  /* 0x000000031e1e7220 */ /* 0x080fe20000410000 */
[-C--:B------:R-:W-:Y:S01]  /*26290*/  FMUL.FTZ R10, R31, R3.reuse ;  /* 0x000000031f0a7220 */ /* 0x080fe20000410000 */
[-C--:B------:R-:W-:Y:S05]  /*262a0*/  FMUL.FTZ R20, R32, R3.reuse ;  /* 0x0000000320147220 */ /* 0x080fea0000410000 */
[----:B------:R-:W2:Y:S01]  /*262b0*/  MUFU.TANH R5, R5 ;  /* 0x0000000500057308 */ /* 0x000ea20000002400 */
[-C--:B------:R-:W-:Y:S01]  /*262c0*/  FMUL.FTZ R18, R33, R3.reuse ;  /* 0x0000000321127220 */ /* 0x080fe20000410000 */
[-C--:B------:R-:W-:Y:S01]  /*262d0*/  FMUL.FTZ R11, R34, R3.reuse ;  /* 0x00000003220b7220 */ /* 0x080fe20000410000 */
[----:B------:R-:W-:Y:S07]  /*262e0*/  FMUL.FTZ R3, R35, R3 ;  /* 0x0000000323037220 */ /* 0x000fee0000410000 */
[----:B------:R-:W1:Y:S10]  /*262f0*/  MUFU.TANH R4, R4 ;  /* 0x0000000400047308 */ /* 0x000e740000002400 */
[----:B------:R-:W1:Y:S10]  /*26300*/  MUFU.TANH R8, R8 ;  /* 0x0000000800087308 */ /* 0x000e740000002400 */
[----:B------:R4:W1:Y:S10]  /*26310*/  MUFU.TANH R252, R25 ;  /* 0x0000001900fc7308 */ /* 0x0008740000002400 */
        /* <DEDUP_REMOVED lines=16> */
[----:B-1----:R-:W-:Y:S01]  /*26420*/  IMAD.SHL.U32 R12, R242, 0x40, RZ ;  /* 0x00000040f20c7824 */ /* 0x002fe200078e00ff */
        /* <DEDUP_REMOVED lines=49> */
[CC--:B------:R-:W-:Y:S04]  /*26740*/  LEA R14, P1, R16.reuse, R240.reuse, 0x2 ;  /* 0x000000f0100e7211 */ /* 0x0c0fe800078210ff */
        /* <DEDUP_REMOVED lines=20> */
.L_x_3952:
[----:B------:R-:W-:Y:S02]  /*26890*/  R2UR UR4, R166 ;  /* 0x00000000a60472ca */ /* 0x000fe400000e0000 */
[----:B------:R-:W-:Y:S11]  /*268a0*/  R2UR UR5, R167 ;  /* 0x00000000a70572ca */ /* 0x000ff600000e0000 */
[----:B------:R-:W-:Y:S02]  /*268b0*/  @!UPT UIADD3 URZ, URZ, URZ, URZ ;  /* 0x0000003f3f3ff290 */ /* 0x000fe4000fffe03f */
[----:B------:R-:W2:Y:S02]  /*268c0*/  LD.E R22, desc[UR4][R164.64+0x38] ;  /* 0x00003804a4167980 */ /* 0x000ea4000c101900 */
[----:B--2---:R-:W-:Y:S05]  /*268d0*/  IMAD.U32 R22, R22, -0x40, RZ ;  /* 0xffffffc016167824 */ /* 0x004fea00078e00ff */
[----:B-1----:R-:W-:Y:S02]  /*268e0*/  SHF.R.S32.HI R12, RZ, 0x1f, R22 ;  /* 0x0000001fff0c7819 */ /* 0x002fe40000011416 */
.L_x_3953:
[----:B------:R-:W-:Y:S05]  /*268f0*/  BSYNC B0 ;  /* 0x0000000000007941 */ /* 0x000fea0003800000 */
.L_x_3951:
        /* <DEDUP_REMOVED lines=135> */
.L_x_3950:
[----:B------:R-:W-:Y:S05]  /*27170*/  BSYNC B1 ;  /* 0x0000000000017941 */ /* 0x000fea0003800000 */
.L_x_3949:
[----:B------:R-:W-:Y:S01]  /*27180*/  R2UR UR4, R166 ;  /* 0x00000000a60472ca */ /* 0x000fe200000e0000 */
[----:B------:R-:W3:Y:S01]  /*27190*/  S2R R21, SR_TID.X ;  /* 0x0000000000157919 */ /* 0x000ee20000002100 */
[----:B------:R-:W-:Y:S01]  /*271a0*/  R2UR UR5, R167 ;  /* 0x00000000a70572ca */ /* 0x000fe200000e0000 */
[----:B--2---:R-:W-:Y:S11]  /*271b0*/  LDSM.16.MT88.4 R28, [R217+0x10000] ;  /* 0x01000000d91c783b */ /* 0x004ff60000004200 */
[----:B------:R-:W-:Y:S01]  /*271c0*/  @!UPT UIADD3 URZ, URZ, URZ, URZ ;  /* 0x0000003f3f3ff290 */ /* 0x000fe2000fffe03f */
[----:B------:R2:W4:Y:S01]  /*271d0*/  LD.E R165, desc[UR4][R164.64+0xdc] ;  /* 0x0000dc04a4a57980 */ /* 0x000522000c101900 */
[----:B---3--:R-:W-:Y:S04]  /*271e0*/  SHF.L.U32 R21, R21, 0x1, RZ ;  /* 0x0000000115157819 */ /* 0x008fe800000006ff */
[----:B------:R-:W-:Y:S04]  /*271f0*/  LOP3.LUT R21, R21, 0x6, RZ, 0xc0, !PT ;  /* 0x0000000615157812 */ /* 0x000fe800078ec0ff */
[----:B------:R-:W-:Y:S04]  /*27200*/  LEA R21, R242, R21, 0x6 ;  /* 0x00000015f2157211 */ /* 0x000fe800078e30ff */
[C---:B-1----:R-:W-:Y:S01]  /*27210*/  IADD3 R12, R21.reuse, 0x1, RZ ;  /* 0x00000001150c7810 */ /* 0x042fe20007ffe0ff */
[C---:B------:R-:W-:Y:S01]  /*27220*/  VIADD R23, R21.reuse, 0x20 ;  /* 0x0000002015177836 */ /* 0x040fe20000000000 */
[C---:B------:R-:W-:Y:S02]  /*27230*/  IADD3 R9, R21.reuse, 0x8, RZ ;  /* 0x0000000815097810 */ /* 0x040fe40007ffe0ff */
[C---:B------:R-:W-:Y:S02]  /*27240*/  ISETP.GE.AND P0, PT, R21.reuse, R244, PT ;  /* 0x000000f41500720c */ /* 0x040fe40003f06270 */
[C---:B------:R-:W-:Y:S02]  /*27250*/  ISETP.GE.AND P2, PT, R12.reuse, R246, PT ;  /* 0x000000f60c00720c */ /* 0x040fe40003f46270 */
[C---:B------:R-:W-:Y:S02]  /*27260*/  ISETP.GE.AND P3, PT, R12.reuse, R244, PT ;  /* 0x000000f40c00720c */ /* 0x040fe40003f66270 */
[-C--:B------:R-:W-:Y:S02]  /*27270*/  ISETP.GE.AND P5, PT, R21, R246.reuse, PT ;  /* 0x000000f61500720c */ /* 0x080fe40003fa6270 */
[C---:B------:R-:W-:Y:S02]  /*27280*/  ISETP.GE.AND P6, PT, R9.reuse, R246, PT ;  /* 0x000000f60900720c */ /* 0x040fe40003fc6270 */
[----:B------:R-:W-:Y:S02]  /*27290*/  ISETP.GE.AND P4, PT, R9, R244, PT ;  /* 0x000000f40900720c */ /* 0x000fe40003f86270 */
[C---:B------:R-:W-:Y:S02]  /*272a0*/  ISETP.GE.OR P0, PT, R21.reuse, R247, !P0 ;  /* 0x000000f71500720c */ /* 0x040fe40004706670 */
[C---:B------:R-:W-:Y:S02]  /*272b0*/  IADD3 R13, R21.reuse, 0x10, RZ ;  /* 0x00000010150d7810 */ /* 0x040fe40007ffe0ff */
[C---:B------:R-:W-:Y:S02]  /*272c0*/  ISETP.GE.OR P2, PT, R12.reuse, R245, !P2 ;  /* 0x000000f50c00720c */ /* 0x040fe40005746670 */
[----:B------:R-:W-:Y:S01]  /*272d0*/  ISETP.GE.OR P3, PT, R12, R247, !P3 ;  /* 0x000000f70c00720c */ /* 0x000fe20005f66670 */
[----:B------:R-:W-:Y:S01]  /*272e0*/  VIADD R12, R21, 0x9 ;  /* 0x00000009150c7836 */ /* 0x000fe20000000000 */
[-C--:B------:R-:W-:Y:S02]  /*272f0*/  ISETP.GE.OR P6, PT, R9, R245.reuse, !P6 ;  /* 0x000000f50900720c */ /* 0x080fe400077c6670 */
[----:B------:R-:W-:Y:S02]  /*27300*/  ISETP.GE.OR P5, PT, R21, R245, !P5 ;  /* 0x000000f51500720c */ /* 0x000fe40006fa6670 */
[----:B------:R-:W-:Y:S02]  /*27310*/  ISETP.GE.OR P4, PT, R9, R247, !P4 ;  /* 0x000000f70900720c */ /* 0x000fe40006786670 */
[----:B------:R-:W-:Y:S02]  /*27320*/  FSEL R9, R178, -INF , !P0 ;  /* 0xff800000b2097808 */ /* 0x000fe40004000000 */
[CC--:B------:R-:W-:Y:S02]  /*27330*/  ISETP.GE.AND P0, PT, R13.reuse, R246.reuse, PT ;  /* 0x000000f60d00720c */ /* 0x0c0fe40003f06270 */
[----:B------:R-:W-:Y:S02]  /*27340*/  FSEL R15, R176, -INF , !P5 ;  /* 0xff800000b00f7808 */ /* 0x000fe40006800000 */
[C---:B------:R-:W-:Y:S02]  /*27350*/  ISETP.GE.AND P1, PT, R12.reuse, R246, PT ;  /* 0x000000f60c00720c */ /* 0x040fe40003f26270 */
[CC--:B------:R-:W-:Y:S02]  /*27360*/  ISETP.GE.AND P5, PT, R12.reuse, R244.reuse, PT ;  /* 0x000000f40c00720c */ /* 0x0c0fe40003fa6270 */
[-C--:B------:R-:W-:Y:S02]  /*27370*/  ISETP.GE.OR P0, PT, R13, R245.reuse, !P0 ;  /* 0x000000f50d00720c */ /* 0x080fe40004706670 */
[----:B------:R-:W-:Y:S02]  /*27380*/  FSEL R14, R177, -INF , !P2 ;  /* 0xff800000b10e7808 */ /* 0x000fe40005000000 */
[----:B------:R-:W-:Y:S02]  /*27390*/  IADD3 R16, R21, 0x18, RZ ;  /* 0x0000001815107810 */ /* 0x000fe40007ffe0ff */
[----:B------:R-:W-:Y:S02]  /*273a0*/  ISETP.GE.AND P2, PT, R13, R244, PT ;  /* 0x000000f40d00720c */ /* 0x000fe40003f46270 */
[C---:B------:R-:W-:Y:S02]  /*273b0*/  ISETP.GE.OR P1, PT, R12.reuse, R245, !P1 ;  /* 0x000000f50c00720c */ /* 0x040fe40004f26670 */
[-C--:B------:R-:W-:Y:S02]  /*273c0*/  ISETP.GE.OR P5, PT, R12, R247.reuse, !P5 ;  /* 0x000000f70c00720c */ /* 0x080fe40006fa6670 */
        /* <DEDUP_REMOVED lines=15> */
[C---:B------:R-:W-:Y:S02]  /*274c0*/  ISETP.GE.AND P0, PT, R17.reuse, R244, PT ;  /* 0x000000f41100720c */ /* 0x040fe40003f06270 */
        /* <DEDUP_REMOVED lines=8> */
[----:B------:R-:W-:Y:S02]  /*27550*/  IADD3 R24, R21, 0x28, RZ ;  /* 0x0000002815187810 */ /* 0x000fe40007ffe0ff */
[C---:B------:R-:W-:Y:S02]  /*27560*/  ISETP.GE.AND P3, PT, R22.reuse, R246, PT ;  /* 0x000000f61600720c */ /* 0x040fe40003f66270 */
[C---:B------:R-:W-:Y:S02]  /*27570*/  ISETP.GE.AND P4, PT, R22.reuse, R244, PT ;  /* 0x000000f41600720c */ /* 0x040fe40003f86270 */
[----:B------:R-:W-:Y:S02]  /*27580*/  FSEL R195, R195, -INF , !P2 ;  /* 0xff800000c3c37808 */ /* 0x000fe40005000000 */
[----:B------:R-:W-:Y:S02]  /*27590*/  ISETP.GE.OR P3, PT, R22, R245, !P3 ;  /* 0x000000f51600720c */ /* 0x000fe40005f66670 */
[----:B------:R-:W-:Y:S02]  /*275a0*/  ISETP.GE.AND P2, PT, R24, R246, PT ;  /* 0x000000f61800720c */ /* 0x000fe40003f46270 */
[----:B------:R-:W-:Y:S02]  /*275b0*/  ISETP.GE.OR P4, PT, R22, R247, !P4 ;  /* 0x000000f71600720c */ /* 0x000fe40006786670 */
[----:B------:R-:W-:Y:S02]  /*275c0*/  FMNMX.FTZ R22, R15, R0, !PT ;  /* 0x000000000f167209 */ /* 0x000fe40007810000 */
[----:B------:R-:W-:Y:S02]  /*275d0*/  ISETP.GE.OR P2, PT, R24, R245, !P2 ;  /* 0x000000f51800720c */ /* 0x000fe40005746670 */
[----:B------:R-:W-:Y:S02]  /*275e0*/  FMNMX.FTZ R22, R14, R22, !PT ;  /* 0x000000160e167209 */ /* 0x000fe40007810000 */
[----:B------:R-:W-:Y:S02]  /*275f0*/  FSEL R26, R8, -INF , !P2 ;  /* 0xff800000081a7808 */ /* 0x000fe40005000000 */
[----:B------:R-:W-:Y:S02]  /*27600*/  FMNMX.FTZ R8, R13, R22, !PT ;  /* 0x000000160d087209 */ /* 0x000fe40007810000 */
[----:B------:R-:W-:Y:S02]  /*27610*/  FSEL R190, R190, -INF , !P6 ;  /* 0xff800000bebe7808 */ /* 0x000fe40007000000 */
[----:B------:R-:W-:Y:S02]  /*27620*/  FMNMX.FTZ R8, R182, R8, !PT ;  /* 0x00000008b6087209 */ /* 0x000fe40007810000 */
[----:B------:R-:W-:Y:S02]  /*27630*/  ISETP.GE.AND P6, PT, R16, R244, PT ;  /* 0x000000f41000720c */ /* 0x000fe40003fc6270 */
[----:B------:R-:W-:Y:S02]  /*27640*/  FMNMX.FTZ R22, R191, R8, !PT ;  /* 0x00000008bf167209 */ /* 0x000fe40007810000 */
[----:B------:R-:W-:Y:S02]  /*27650*/  FMNMX.FTZ R8, R9, R2, !PT ;  /* 0x0000000209087209 */ /* 0x000fe40007810000 */
[----:B------:R-:W-:Y:S02]  /*27660*/  FMNMX.FTZ R22, R190, R22, !PT ;  /* 0x00000016be167209 */ /* 0x000fe40007810000 */
[----:B------:R-:W-:Y:S02]  /*27670*/  FMNMX.FTZ R8, R12, R8, !PT ;  /* 0x000000080c087209 */ /* 0x000fe40007810000 */
[----:B------:R-:W-:Y:S02]  /*27680*/  IADD3 R7, R21, 0x29, RZ ;  /* 0x0000002915077810 */ /* 0x000fe40007ffe0ff */
[----:B------:R-:W-:Y:S02]  /*27690*/  FSEL R194, R194, -INF , !P1 ;  /* 0xff800000c2c27808 */ /* 0x000fe40004800000 */
[----:B------:R-:W-:Y:S02]  /*276a0*/  ISETP.GE.OR P6, PT, R16, R247, !P6 ;  /* 0x000000f71000720c */ /* 0x000fe400077c6670 */
[----:B------:R-:W-:Y:S02]  /*276b0*/  FMNMX.FTZ R22, R193, R22, !PT ;  /* 0x00000016c1167209 */ /* 0x000fe40007810000 */
[----:B------:R-:W-:Y:S02]  /*276c0*/  FSEL R16, R174, -INF , !P5 ;  /* 0xff800000ae107808 */ /* 0x000fe40006800000 */
[----:B------:R-:W-:Y:S02]  /*276d0*/  FMNMX.FTZ R8, R17, R8, !PT ;  /* 0x0000000811087209 */ /* 0x000fe40007810000 */
[C---:B------:R-:W-:Y:S02]  /*276e0*/  ISETP.GE.AND P1, PT, R7.reuse, R246, PT ;  /* 0x000000f60700720c */ /* 0x040fe40003f26270 */
[-C--:B------:R-:W-:Y:S02]  /*276f0*/  ISETP.GE.AND P2, PT, R7, R244.reuse, PT ;  /* 0x000000f40700720c */ /* 0x080fe40003f46270 */
[----:B------:R-:W-:Y:S02]  /*27700*/  ISETP.GE.AND P5, PT, R23, R244, PT ;  /* 0x000000f41700720c */ /* 0x000fe40003fa6270 */
[----:B------:R-:W-:Y:S02]  /*27710*/  FMNMX.FTZ R22, R192, R22, !PT ;  /* 0x00000016c0167209 */ /* 0x000fe40007810000 */
[----:B------:R-:W-:Y:S02]  /*27720*/  FMNMX.FTZ R8, R16, R8, !PT ;  /* 0x0000000810087209 */ /* 0x000fe40007810000 */
[C---:B------:R-:W-:Y:S02]  /*27730*/  ISETP.GE.OR P1, PT, R7.reuse, R245, !P1 ;  /* 0x000000f50700720c */ /* 0x040fe40004f26670 */
[-C--:B------:R-:W-:Y:S01]  /*27740*/  ISETP.GE.OR P2, PT, R7, R247.reuse, !P2 ;  /* 0x000000f70700720c */ /* 0x080fe20005746670 */
[----:B------:R-:W-:Y:S01]  /*27750*/  VIADD R7, R21, 0x31 ;  /* 0x0000003115077836 */ /* 0x000fe20000000000 */
[----:B------:R-:W-:Y:S02]  /*27760*/  ISETP.GE.OR P5, PT, R23, R247, !P5 ;  /* 0x000000f71700720c */ /* 0x000fe40006fa6670 */
[----:B------:R-:W-:Y:S02]  /*27770*/  FMNMX.FTZ R23, R25, R22, !PT ;  /* 0x0000001619177209 */ /* 0x000fe40007810000 */
[----:B------:R-:W-:Y:S02]  /*27780*/  FSEL R27, R6, -INF , !P3 ;  /* 0xff800000061b7808 */ /* 0x000fe40005800000 */
[----:B------:R-:W-:Y:S02]  /*27790*/  FMNMX.FTZ R22, R195, R8, !PT ;  /* 0x00000008c3167209 */ /* 0x000fe40007810000 */
[----:B------:R-:W-:Y:S02]  /*277a0*/  FSEL R197, R197, -INF , !P0 ;  /* 0xff800000c5c57808 */ /* 0x000fe40004000000 */
[----:B------:R-:W-:Y:S02]  /*277b0*/  ISETP.GE.AND P0, PT, R7, R246, PT ;  /* 0x000000f60700720c */ /* 0x000fe40003f06270 */
[----:B------:R-:W-:Y:S02]  /*277c0*/  FMNMX.FTZ R8, R27, R23, !PT ;  /* 0x000000171b087209 */ /* 0x000fe40007810000 */
[----:B------:R-:W-:Y:S02]  /*277d0*/  FSEL R251, R5, -INF , !P5 ;  /* 0xff80000005fb7808 */ /* 0x000fe40006800000 */
[----:B------:R-:W-:Y:S02]  /*277e0*/  FMNMX.FTZ R5, R194, R22, !PT ;  /* 0x00000016c2057209 */ /* 0x000fe40007810000 */
[----:B------:R-:W-:Y:S02]  /*277f0*/  FSEL R196, R196, -INF , !P6 ;  /* 0xff800000c4c47808 */ /* 0x000fe40007000000 */
        /* <DEDUP_REMOVED lines=8> */
[----:B------:R-:W-:Y:S02]  /*27880*/  IADD3 R6, R21, 0x30, RZ ;  /* 0x0000003015067810 */ /* 0x000fe40007ffe0ff */
[----:B------:R-:W-:Y:S02]  /*27890*/  FSEL R250, R4, -INF , !P4 ;  /* 0xff80000004fa7808 */ /* 0x000fe40006000000 */
[-C--:B------:R-:W-:Y:S02]  /*278a0*/  ISETP.GE.OR P3, PT, R24, R247.reuse, !P3 ;  /* 0x000000f71800720c */ /* 0x080fe40005f66670 */
[----:B------:R-:W-:Y:S02]  /*278b0*/  FMNMX.FTZ R4, R251, R8, !PT ;  /* 0x00000008fb047209 */ /* 0x000fe40007810000 */
[C---:B------:R-:W-:Y:S02]  /*278c0*/  ISETP.GE.AND P6, PT, R6.reuse, R246, PT ;  /* 0x000000f60600720c */ /* 0x040fe40003fc6270 */
[----:B------:R-:W-:Y:S02]  /*278d0*/  ISETP.GE.AND P1, PT, R6, R244, PT ;  /* 0x000000f40600720c */ /* 0x000fe40003f26270 */
[----:B------:R-:W-:Y:S02]  /*278e0*/  FSEL R199, R199, -INF , !P3 ;  /* 0xff800000c7c77808 */ /* 0x000fe40005800000 */
[----:B------:R-:W-:Y:S02]  /*278f0*/  FMNMX.FTZ R4, R250, R4, !PT ;  /* 0x00000004fa047209 */ /* 0x000fe40007810000 */
[C---:B------:R-:W-:Y:S02]  /*27900*/  ISETP.GE.OR P1, PT, R6.reuse, R247, !P1 ;  /* 0x000000f70600720c */ /* 0x040fe40004f26670 */
[----:B------:R-:W-:Y:S02]  /*27910*/  ISETP.GE.OR P6, PT, R6, R245, !P6 ;  /* 0x000000f50600720c */ /* 0x000fe400077c6670 */
[----:B------:R-:W-:Y:S02]  /*27920*/  IADD3 R6, R21, 0x38, RZ ;  /* 0x0000003815067810 */ /* 0x000fe40007ffe0ff */
[----:B------:R-:W-:Y:S02]  /*27930*/  ISETP.GE.AND P0, PT, R7, R244, PT ;  /* 0x000000f40700720c */ /* 0x000fe40003f06270 */
[----:B------:R-:W-:Y:S02]  /*27940*/  FSEL R198, R198, -INF , !P2 ;  /* 0xff800000c6c67808 */ /* 0x000fe40005000000 */
[----:B------:R-:W-:Y:S02]  /*27950*/  FMNMX.FTZ R4, R199, R4, !PT ;  /* 0x00000004c7047209 */ /* 0x000fe40007810000 */
[----:B------:R-:W-:Y:S02]  /*27960*/  FSEL R189, R189, -INF , !P6 ;  /* 0xff800000bdbd7808 */ /* 0x000fe40007000000 */
[----:B------:R-:W-:Y:S02]  /*27970*/  IADD3 R21, R21, 0x39, RZ ;  /* 0x0000003915157810 */ /* 0x000fe40007ffe0ff */
[----:B------:R-:W-:Y:S02]  /*27980*/  ISETP.GE.AND P6, PT, R6, R246, PT ;  /* 0x000000f60600720c */ /* 0x000fe40003fc6270 */
[----:B------:R-:W-:Y:S02]  /*27990*/  ISETP.GE.OR P0, PT, R7, R247, !P0 ;  /* 0x000000f70700720c */ /* 0x000fe40004706670 */
[----:B------:R-:W-:Y:S02]  /*279a0*/  FSEL R175, R175, -INF , !P1 ;  /* 0xff800000afaf7808 */ /* 0x000fe40004800000 */
[----:B------:R-:W-:Y:S02]  /*279b0*/  FMNMX.FTZ R4, R198, R4, !PT ;  /* 0x00000004c6047209 */ /* 0x000fe40007810000 */
[C---:B------:R-:W-:Y:S02]  /*279c0*/  ISETP.GE.AND P3, PT, R6.reuse, R244, PT ;  /* 0x000000f40600720c */ /* 0x040fe40003f66270 */
[C---:B------:R-:W-:Y:S02]  /*279d0*/  ISETP.GE.AND P5, PT, R21.reuse, R246, PT ;  /* 0x000000f61500720c */ /* 0x040fe40003fa6270 */
[----:B------:R-:W-:Y:S02]  /*279e0*/  ISETP.GE.AND P1, PT, R21, R244, PT ;  /* 0x000000f41500720c */ /* 0x000fe40003f26270 */
[----:B------:R-:W-:Y:S02]  /*279f0*/  ISETP.GE.OR P6, PT, R6, R245, !P6 ;  /* 0x000000f50600720c */ /* 0x000fe400077c6670 */
[----:B------:R-:W-:Y:S02]  /*27a00*/  FMNMX.FTZ R5, R189, R19, !PT ;  /* 0x00000013bd057209 */ /* 0x000fe40007810000 */
[----:B------:R-:W-:Y:S02]  /*27a10*/  FSEL R174, R10, -INF , !P0 ;  /* 0xff8000000aae7808 */ /* 0x000fe40004000000 */
[----:B------:R-:W-:Y:S02]  /*27a20*/  FMNMX.FTZ R4, R175, R4, !PT ;  /* 0x00000004af047209 */ /* 0x000fe40007810000 */
[----:B------:R-:W-:Y:S02]  /*27a30*/  ISETP.GE.OR P3, PT, R6, R247, !P3 ;  /* 0x000000f70600720c */ /* 0x000fe40005f66670 */
[C---:B------:R-:W-:Y:S02]  /*27a40*/  ISETP.GE.OR P5, PT, R21.reuse, R245, !P5 ;  /* 0x000000f51500720c */ /* 0x040fe40006fa6670 */
[----:B------:R-:W-:Y:S02]  /*27a50*/  FSEL R178, R20, -INF , !P6 ;  /* 0xff80000014b27808 */ /* 0x000fe40007000000 */
[----:B------:R-:W-:Y:S02]  /*27a60*/  ISETP.GE.OR P1, PT, R21, R247, !P1 ;  /* 0x000000f71500720c */ /* 0x000fe40004f26670 */
[----:B------:R-:W-:Y:S01]  /*27a70*/  FMNMX.FTZ R5, R179, R5, !PT ;  /* 0x00000005b3057209 */ /* 0x000fe20007810000 */
[----:B------:R-:W-:Y:S01]  /*27a80*/  LDSM.16.MT88.4 R20, [R218+0x10000] ;  /* 0x01000000da14783b */ /* 0x000fe20000004200 */
[----:B------:R-:W-:Y:S02]  /*27a90*/  FSEL R173, R11, -INF , !P3 ;  /* 0xff8000000bad7808 */ /* 0x000fe40005800000 */
[----:B------:R-:W-:Y:S02]  /*27aa0*/  FMNMX.FTZ R4, R174, R4, !PT ;  /* 0x00000004ae047209 */ /* 0x000fe40007810000 */
[----:B------:R-:W-:Y:S02]  /*27ab0*/  FSEL R176, R18, -INF , !P5 ;  /* 0xff80000012b07808 */ /* 0x000fe40006800000 */
[----:B------:R-:W-:Y:S02]  /*27ac0*/  FMNMX.FTZ R5, R178, R5, !PT ;  /* 0x00000005b2057209 */ /* 0x000fe40007810000 */
[----:B------:R-:W-:Y:S02]  /*27ad0*/  FSEL R166, R3, -INF , !P1 ;  /* 0xff80000003a67808 */ /* 0x000fe40004800000 */
[----:B------:R-:W-:Y:S02]  /*27ae0*/  FMNMX.FTZ R3, R173, R4, !PT ;  /* 0x00000004ad037209 */ /* 0x000fe40007810000 */
[----:B------:R-:W-:Y:S02]  /*27af0*/  FMNMX.FTZ R5, R176, R5, !PT ;  /* 0x00000005b0057209 */ /* 0x000fe40007810000 */
[----:B------:R-:W-:Y:S03]  /*27b00*/  FMNMX.FTZ R3, R166, R3, !PT ;  /* 0x00000003a6037209 */ /* 0x000fe60007810000 */
[----:B------:R-:W1:Y:S08]  /*27b10*/  SHFL.BFLY PT, R6, R5, 0x2, 0x1f ;  /* 0x0c401f0005067f89 */ /* 0x000e7000000e0000 */
[----:B------:R-:W3:Y:S01]  /*27b20*/  SHFL.BFLY PT, R4, R3, 0x2, 0x1f ;  /* 0x0c401f0003047f89 */ /* 0x000ee200000e0000 */
[----:B-1----:R-:W-:Y:S02]  /*27b30*/  FMNMX.FTZ R6, R5, R6, !PT ;  /* 0x0000000605067209 */ /* 0x002fe40007810000 */
[----:B---3--:R-:W-:Y:S05]  /*27b40*/  FMNMX.FTZ R4, R3, R4, !PT ;  /* 0x0000000403047209 */ /* 0x008fea0007810000 */
[----:B--2---:R-:W1:Y:S08]  /*27b50*/  SHFL.BFLY PT, R164, R6, 0x1, 0x1f ;  /* 0x0c201f0006a47f89 */ /* 0x004e7000000e0000 */
        /* <DEDUP_REMOVED lines=13> */
[-CC-:B------:R-:W-:Y:S01]  /*27c30*/  FFMA.FTZ R184, R13, R165.reuse, -R177.reuse ;  /* 0x000000a50db87223 */ /* 0x180fe200000108b1 */
[-C--:B------:R-:W-:Y:S01]  /*27c40*/  FFMA.FTZ R182, R12, R165.reuse, -R172 ;  /* 0x000000a50cb67223 */ /* 0x080fe200000108ac */
[----:B------:R-:W-:Y:S01]  /*27c50*/  FADD.FTZ R4, -R4, R0 ;  /* 0x0000000004047221 */ /* 0x000fe20000010100 */
[----:B------:R-:W1:Y:S01]  /*27c60*/  LDSM.16.MT88.4 R12, [R220+0x10000] ;  /* 0x01000000dc0c783b */ /* 0x000e620000004200 */
[----:B------:R-:W-:Y:S01]  /*27c70*/  FSEL R0, R3, RZ, P0 ;  /* 0x000000ff03007208 */ /* 0x000fe20000000000 */
[-CC-:B------:R-:W-:Y:S01]  /*27c80*/  FFMA.FTZ R188, R9, R165.reuse, -R172.reuse ;  /* 0x000000a509bc7223 */ /* 0x180fe200000108ac */
[-CC-:B------:R-:W-:Y:S01]  /*27c90*/  FFMA.FTZ R167, R17, R165.reuse, -R172.reuse ;  /* 0x000000a511a77223 */ /* 0x180fe200000108ac */
[-C--:B------:R-:W-:Y:S01]  /*27ca0*/  FFMA.FTZ R186, R16, R165.reuse, -R172 ;  /* 0x000000a510ba7223 */ /* 0x080fe200000108ac */
[----:B------:R-:W-:Y:S01]  /*27cb0*/  FMUL.FTZ R4, R165, R4 ;  /* 0x00000004a5047220 */ /* 0x000fe20000410000 */
[----:B------:R-:W-:Y:S01]  /*27cc0*/  FADD.FTZ R0, -R0, R2 ;  /* 0x0000000200007221 */ /* 0x000fe20000010100 */
[----:B------:R-:W-:Y:S01]  /*27cd0*/  MUFU.EX2 R187, R187 ;  /* 0x000000bb00bb7308 */ /* 0x000fe20000000800 */
[-CC-:B------:R-:W-:Y:S01]  /*27ce0*/  FFMA.FTZ R178, R178, R165.reuse, -R177.reuse ;  /* 0x000000a5b2b27223 */ /* 0x180fe200000108b1 */
[-CC-:B------:R-:W-:Y:S01]  /*27cf0*/  FFMA.FTZ R179, R179, R165.reuse, -R177.reuse ;  /* 0x000000a5b3b37223 */ /* 0x180fe200000108b1 */
[----:B------:R-:W-:Y:S01]  /*27d00*/  FMUL.FTZ R0, R165, R0 ;  /* 0x00000000a5007220 */ /* 0x000fe20000410000 */
        /* <DEDUP_REMOVED lines=15> */
[-CC-:B------:R-:W-:Y:S01]  /*27e00*/  FFMA.FTZ R198, R198, R165.reuse, -R172.reuse ;  /* 0x000000a5c6c67223 */ /* 0x180fe200000108ac */
[-C--:B------:R-:W-:Y:S01]  /*27e10*/  FFMA.FTZ R172, R166, R165.reuse, -R172 ;  /* 0x000000a5a6ac7223 */ /* 0x080fe200000108ac */
[----:B------:R-:W-:Y:S01]  /*27e20*/  FFMA.FTZ R189, R189, R165, -R177 ;  /* 0x000000a5bdbd7223 */ /* 0x000fe200000108b1 */
[----:B------:R-:W-:Y:S04]  /*27e30*/  ISETP.GT.AND P0, PT, R242, R231, PT ;  /* 0x000000e7f200720c */ /* 0x000fe80003f04270 */
[----:B------:R-:W4:Y:S01]  /*27e40*/  MUFU.EX2 R0, R0 ;  /* 0x0000000000007308 */ /* 0x000f220000000800 */
[----:B--2---:R-:W-:Y:S09]  /*27e50*/  F2FP.F16.F32.PACK_AB R168, R185, R187 ;  /* 0x000000bbb9a8723e */ /* 0x004ff200000000ff */
[----:B------:R-:W-:Y:S01]  /*27e60*/  MUFU.EX2 R184, R184 ;  /* 0x000000b800b87308 */ /* 0x000fe20000000800 */
[C---:B---3--:R-:W-:Y:S01]  /*27e70*/  FMUL.FTZ R4, R2.reuse, R160 ;  /* 0x000000a002047220 */ /* 0x048fe20000410000 */
[C---:B------:R-:W-:Y:S01]  /*27e80*/  FMUL.FTZ R5, R2.reuse, R161 ;  /* 0x000000a102057220 */ /* 0x040fe20000410000 */
[C---:B------:R-:W-:Y:S01]  /*27e90*/  FMUL.FTZ R8, R2.reuse, R156 ;  /* 0x0000009c02087220 */ /* 0x040fe20000410000 */
[C---:B------:R-:W-:Y:S01]  /*27ea0*/  FMUL.FTZ R9, R2.reuse, R157 ;  /* 0x0000009d02097220 */ /* 0x040fe20000410000 */
[C---:B------:R-:W-:Y:S01]  /*27eb0*/  FMUL.FTZ R16, R2.reuse, R148 ;  /* 0x0000009402107220 */ /* 0x040fe20000410000 */
[----:B------:R-:W-:Y:S01]  /*27ec0*/  FMUL.FTZ R17, R2, R149 ;  /* 0x0000009502117220 */ /* 0x000fe20000410000 */
[----:B------:R-:W-:Y:S03]  /*27ed0*/  MOV R160, R27 ;  /* 0x0000001b00a07202 */ /* 0x000fe60000000f00 */
[----:B------:R-:W2:Y:S01]  /*27ee0*/  MUFU.EX2 R183, R183 ;  /* 0x000000b700b77308 */ /* 0x000ea20000000800 */
[C---:B----4-:R-:W-:Y:S01]  /*27ef0*/  FMUL.FTZ R7, R0.reuse, R163 ;  /* 0x000000a300077220 */ /* 0x050fe20000410000 */
[C---:B------:R-:W-:Y:S01]  /*27f00*/  FMUL.FTZ R6, R0.reuse, R162 ;  /* 0x000000a200067220 */ /* 0x040fe20000410000 */
[C---:B------:R-:W-:Y:S01]  /*27f10*/  FMUL.FTZ R10, R0.reuse, R158 ;  /* 0x0000009e000a7220 */ /* 0x040fe20000410000 */
[C---:B------:R-:W-:Y:S01]  /*27f20*/  FMUL.FTZ R11, R0.reuse, R159 ;  /* 0x0000009f000b7220 */ /* 0x040fe20000410000 */
[C---:B------:R-:W-:Y:S01]  /*27f30*/  FMUL.FTZ R18, R0.reuse, R150 ;  /* 0x0000009600127220 */ /* 0x040fe20000410000 */
[----:B------:R-:W-:Y:S01]  /*27f40*/  FMUL.FTZ R19, R0, R151 ;  /* 0x0000009700137220 */ /* 0x000fe20000410000 */
[----:B------:R-:W3:Y:S03]  /*27f50*/  LDSM.16.MT88.4 R156, [R216+0x10000] ;  /* 0x01000000d89c783b */ /* 0x000ee60000004200 */
[----:B------:R-:W-:Y:S01]  /*27f60*/  MUFU.EX2 R188, R188 ;  /* 0x000000bc00bc7308 */ /* 0x000fe20000000800 */
[----:B------:R-:W-:Y:S01]  /*27f70*/  MOV R161, R26 ;  /* 0x0000001a00a17202 */ /* 0x000fe20000000f00 */
[----:B------:R-:W-:Y:S02]  /*27f80*/  IMAD.MOV.U32 R162, RZ, RZ, R25 ;  /* 0x000000ffffa27224 */ /* 0x000fe400078e0019 */
[C---:B------:R-:W-:Y:S01]  /*27f90*/  FMUL.FTZ R24, R2.reuse, R140 ;  /* 0x0000008c02187220 */ /* 0x040fe20000410000 */
[----:B------:R-:W-:Y:S01]  /*27fa0*/  FMUL.FTZ R25, R2, R141 ;  /* 0x0000008d02197220 */ /* 0x000fe20000410000 */
[C---:B------:R-:W-:Y:S01]  /*27fb0*/  FMUL.FTZ R26, R0.reuse, R142 ;  /* 0x0000008e001a7220 */ /* 0x040fe20000410000 */
[----:B------:R-:W-:Y:S01]  /*27fc0*/  FMUL.FTZ R27, R0, R143 ;  /* 0x0000008f001b7220 */ /* 0x000fe20000410000 */
[----:B------:R-:W4:Y:S02]  /*27fd0*/  LDSM.16.MT88.4 R148, [R220+0x12000] ;  /* 0x01200000dc94783b */ /* 0x000f240000004200 */
        /* <DEDUP_REMOVED lines=80> */
[----:B------:R-:W5:Y:S01]  /*284e0*/  LDSM.16.MT88.4 R136, [R216+0x12000] ;  /* 0x01200000d888783b */ /* 0x000f620000004200 */
        /* <DEDUP_REMOVED lines=13> */
[C---:B----4-:R-:W-:Y:S04]  /*285c0*/  HMMA.16816.F32 R36, R168.reuse, R148, R36 ;  /* 0x00000094a824723c */ /* 0x050fe80000001824 */
[C---:B------:R-:W-:Y:S02]  /*285d0*/  FMUL.FTZ R86, R0.reuse, R86 ;  /* 0x0000005600567220 */ /* 0x040fe40000410000 */
[C---:B------:R-:W-:Y:S01]  /*285e0*/  HMMA.16816.F32 R40, R168.reuse, R150, R40 ;  /* 0x00000096a828723c */ /* 0x040fe20000001828 */
[----:B------:R-:W-:Y:S01]  /*285f0*/  LDSM.16.MT88.4 R148, [R218+0x10800] ;  /* 0x01080000da94783b */ /* 0x000fe20000004200 */
[----:B------:R-:W-:Y:S03]  /*28600*/  MUFU.EX2 R250, R250 ;  /* 0x000000fa00fa7308 */ /* 0x000fe60000000800 */
[----:B------:R-:W-:Y:S01]  /*28610*/  FMUL.FTZ R87, R0, R87 ;  /* 0x0000005700577220 */ /* 0x000fe20000410000 */
[C---:B--2---:R-:W-:Y:S06]  /*28620*/  HMMA.16816.F32 R44, R168.reuse, R140, R44 ;  /* 0x0000008ca82c723c */ /* 0x044fec000000182c */
[----:B------:R-:W-:Y:S01]  /*28630*/  MUFU.EX2 R199, R199 ;  /* 0x000000c700c77308 */ /* 0x000fe20000000800 */
[C---:B------:R-:W-:Y:S01]  /*28640*/  FMUL.FTZ R88, R2.reuse, R88 ;  /* 0x0000005802587220 */ /* 0x040fe20000410000 */
[C---:B------:R-:W-:Y:S01]  /*28650*/  HMMA.16816.F32 R48, R168.reuse, R142, R48 ;  /* 0x0000008ea830723c */ /* 0x040fe20000001830 */
[----:B------:R-:W2:Y:S02]  /*28660*/  LDSM.16.MT88.4 R140, [R220+0x14000] ;  /* 0x01400000dc8c783b */ /* 0x000ea40000004200 */
[----:B------:R-:W-:Y:S03]  /*28670*/  FMUL.FTZ R89, R2, R89 ;  /* 0x0000005902597220 */ /* 0x000fe60000410000 */
[C---:B------:R-:W-:Y:S02]  /*28680*/  HMMA.16816.F32 R52, R168.reuse, R132, R52 ;  /* 0x00000084a834723c */ /* 0x040fe40000001834 */
[----:B------:R-:W-:Y:S03]  /*28690*/  MUFU.EX2 R198, R198 ;  /* 0x000000c600c67308 */ /* 0x000fe60000000800 */
[C---:B------:R-:W-:Y:S01]  /*286a0*/  FMUL.FTZ R90, R0.reuse, R90 ;  /* 0x0000005a005a7220 */ /* 0x040fe20000410000 */
[C---:B------:R-:W-:Y:S01]  /*286b0*/  HMMA.16816.F32 R56, R168.reuse, R134, R56 ;  /* 0x00000086a838723c */ /* 0x040fe20000001838 */
[----:B------:R-:W3:Y:S05]  /*286c0*/  LDSM.16.MT88.4 R132, [R218+0x14000] ;  /* 0x01400000da84783b */ /* 0x000eea0000004200 */
[----:B------:R-:W-:Y:S01]  /*286d0*/  MUFU.EX2 R189, R189 ;  /* 0x000000bd00bd7308 */ /* 0x000fe20000000800 */
[----:B------:R-:W-:Y:S01]  /*286e0*/  FMUL.FTZ R91, R0, R91 ;  /* 0x0000005b005b7220 */ /* 0x000fe20000410000 */
[C---:B-----5:R-:W-:Y:S03]  /*286f0*/  HMMA.16816.F32 R60, R168.reuse, R136, R60 ;  /* 0x00000088a83c723c */ /* 0x060fe6000000183c */
[C---:B------:R-:W-:Y:S03]  /*28700*/  FMUL.FTZ R92, R2.reuse, R92 ;  /* 0x0000005c025c7220 */ /* 0x040fe60000410000 */
        /* <DEDUP_REMOVED lines=24> */
[C---:B----4-:R-:W-:Y:S01]  /*28890*/  HMMA.16816.F32 R84, R168.reuse, R136, R84 ;  /* 0x00000088a854723c */ /* 0x050fe20000001854 */
[----:B------:R4:W-:Y:S04]  /*288a0*/  MUFU.EX2 R192, R144 ;  /* 0x0000009000c07308 */ /* 0x0009e80000000800 */
[C---:B------:R-:W-:Y:S01]  /*288b0*/  FMUL.FTZ R108, R2.reuse, R108 ;  /* 0x0000006c026c7220 */ /* 0x040fe20000410000 */
[C---:B------:R-:W-:Y:S01]  /*288c0*/  HMMA.16816.F32 R88, R168.reuse, R138, R88 ;  /* 0x0000008aa858723c */ /* 0x040fe20000001858 */
[----:B------:R-:W5:Y:S04]  /*288d0*/  LDSM.16.MT88.4 R136, [R218+0x16000] ;  /* 0x01600000da88783b */ /* 0x000f680000004200 */
[----:B------:R-:W1:Y:S01]  /*288e0*/  MUFU.EX2 R193, R193 ;  /* 0x000000c100c17308 */ /* 0x000e620000000800 */
[----:B------:R-:W-:Y:S01]  /*288f0*/  FMUL.FTZ R109, R2, R109 ;  /* 0x0000006d026d7220 */ /* 0x000fe20000410000 */
[C---:B------:R-:W-:Y:S01]  /*28900*/  FMUL.FTZ R110, R0.reuse, R110 ;  /* 0x0000006e006e7220 */ /* 0x040fe20000410000 */
[----:B------:R-:W-:Y:S03]  /*28910*/  FMUL.FTZ R111, R0, R111 ;  /* 0x0000006f006f7220 */ /* 0x000fe60000410000 */
[C---:B------:R-:W-:Y:S01]  /*28920*/  FMUL.FTZ R112, R2.reuse, R112 ;  /* 0x0000007002707220 */ /* 0x040fe20000410000 */
[----:B------:R-:W-:Y:S01]  /*28930*/  FMUL.FTZ R113, R2, R113 ;  /* 0x0000007102717220 */ /* 0x000fe20000410000 */
[----:B----4-:R-:W-:Y:S01]  /*28940*/  LDSM.16.MT88.4 R144, [R220+0x10800] ;  /* 0x01080000dc90783b */ /* 0x010fe20000004200 */
        /* <DEDUP_REMOVED lines=16> */
[C---:B-----5:R-:W-:Y:S05]  /*28a50*/  HMMA.16816.F32 R108, R168.reuse, R136, R108 ;  /* 0x00000088a86c723c */ /* 0x060fea000000186c */
[----:B------:R-:W-:Y:S01]  /*28a60*/  FMUL.FTZ R124, R2, R124 ;  /* 0x0000007c027c7220 */ /* 0x000fe20000410000 */
[C---:B------:R-:W-:Y:S05]  /*28a70*/  HMMA.16816.F32 R112, R168.reuse, R138, R112 ;  /* 0x0000008aa870723c */ /* 0x040fea0000001870 */
[----:B-1----:R-:W-:Y:S01]  /*28a80*/  F2FP.F16.F32.PACK_AB R136, R190, R191 ;  /* 0x000000bfbe88723e */ /* 0x002fe200000000ff */
[----:B------:R-:W-:Y:S01]  /*28a90*/  FMUL.FTZ R125, R2, R125 ;  /* 0x0000007d027d7220 */ /* 0x000fe20000410000 */
[----:B------:R-:W-:Y:S01]  /*28aa0*/  F2FP.F16.F32.PACK_AB R138, R193, R192 ;  /* 0x000000c0c18a723e */ /* 0x000fe200000000ff */
[----:B------:R-:W-:Y:S03]  /*28ab0*/  FMUL.FTZ R126, R0, R126 ;  /* 0x0000007e007e7220 */ /* 0x000fe60000410000 */
[----:B------:R-:W-:Y:S01]  /*28ac0*/  F2FP.F16.F32.PACK_AB R137, R194, R195 ;  /* 0x000000c3c289723e */ /* 0x000fe200000000ff */
[----:B------:R-:W-:Y:S01]  /*28ad0*/  FMUL.FTZ R127, R0, R127 ;  /* 0x0000007f007f7220 */ /* 0x000fe20000410000 */
[----:B------:R-:W-:Y:S01]  /*28ae0*/  F2FP.F16.F32.PACK_AB R139, R197, R196 ;  /* 0x000000c4c58b723e */ /* 0x000fe200000000ff */
[C---:B------:R-:W-:Y:S01]  /*28af0*/  FMUL.FTZ R128, R2.reuse, R128 ;  /* 0x0000008002807220 */ /* 0x040fe20000410000 */
[----:B------:R-:W-:Y:S01]  /*28b00*/  FMUL.FTZ R129, R2, R129 ;  /* 0x0000008102817220 */ /* 0x000fe20000410000 */
[C---:B------:R-:W-:Y:S01]  /*28b10*/  FMUL.FTZ R130, R0.reuse, R130 ;  /* 0x0000008200827220 */ /* 0x040fe20000410000 */
[C---:B--2---:R-:W-:Y:S03]  /*28b20*/  HMMA.16816.F32 R116, R168.reuse, R140, R116 ;  /* 0x0000008ca874723c */ /* 0x044fe60000001874 */
[----:B------:R-:W-:Y:S01]  /*28b30*/  FMUL.FTZ R131, R0, R131 ;  /* 0x0000008300837220 */ /* 0x000fe20000410000 */
[----:B------:R-:W-:Y:S01]  /*28b40*/  FFMA.FTZ R187, R2, R249, R187 ;  /* 0x000000f902bb7223 */ /* 0x000fe200000100bb */
[----:B------:R-:W-:Y:S01]  /*28b50*/  MOV R2, R3 ;  /* 0x0000000300027202 */ /* 0x000fe20000000f00 */
[C---:B------:R-:W-:Y:S01]  /*28b60*/  HMMA.16816.F32 R120, R168.reuse, R142, R120 ;  /* 0x0000008ea878723c */ /* 0x040fe20000001878 */
[----:B------:R-:W1:Y:S04]  /*28b70*/  LDSM.16.MT88.4 R140, [R216+0x10800] ;  /* 0x01080000d88c783b */ /* 0x000e680000004200 */
[----:B------:R-:W-:Y:S01]  /*28b80*/  FFMA.FTZ R188, R0, R248, R188 ;  /* 0x000000f800bc7223 */ /* 0x000fe200000100bc */
        /* <DEDUP_REMOVED lines=238> */
.L_x_3945:
        /* <DEDUP_REMOVED lines=24> */
.L_x_3976:
        /* <DEDUP_REMOVED lines=329> */
.L_x_3957:
[----:B------:R-:W-:Y:S05]  /*2b080*/  BSYNC B0 ;  /* 0x0000000000007941 */ /* 0x000fea0003800000 */
.L_x_3956:
        /* <DEDUP_REMOVED lines=50> */
.L_x_3959:
[----:B------:R-:W-:Y:S05]  /*2b3b0*/  BSYNC B0 ;  /* 0x0000000000007941 */ /* 0x000fea0003800000 */
.L_x_3958:
        /* <DEDUP_REMOVED lines=21> */
.L_x_3961:
[----:B------:R-:W-:Y:S05]  /*2b510*/  BSYNC B0 ;  /* 0x0000000000007941 */ /* 0x000fea0003800000 */
.L_x_3960:
        /* <DEDUP_REMOVED lines=20> */
.L_x_3963:
[----:B------:R-:W-:Y:S05]  /*2b660*/  BSYNC B0 ;  /* 0x0000000000007941 */ /* 0x000fea0003800000 */
.L_x_3962:
        /* <DEDUP_REMOVED lines=20> */
.L_x_3965:
[----:B------:R-:W-:Y:S05]  /*2b7b0*/  BSYNC B0 ;  /* 0x0000000000007941 */ /* 0x000fea0003800000 */
.L_x_3964:
        /* <DEDUP_REMOVED lines=20> */
.L_x_3967:
[----:B------:R-:W-:Y:S05]  /*2b900*/  BSYNC B0 ;  /* 0x0000000000007941 */ /* 0x000fea0003800000 */
.L_x_3966:
        /* <DEDUP_REMOVED lines=20> */
.L_x_3969:
[----:B------:R-:W-:Y:S05]  /*2ba50*/  BSYNC B0 ;  /* 0x0000000000007941 */ /* 0x000fea0003800000 */
.L_x_3968:
        /* <DEDUP_REMOVED lines=20> */
.L_x_3971:
[----:B------:R-:W-:Y:S05]  /*2bba0*/  BSYNC B0 ;  /* 0x0000000000007941 */ /* 0x000fea0003800000 */
.L_x_3970:
[----:B------:R-:W-:Y:S02]  /*2bbb0*/  MOV R2, R234 ;  /* 0x000000ea00027202 */ /* 0x000fe40000000f00 */
[----:B------:R-:W-:-:S04]  /*2bbc0*/  MOV R3, 0x0 ;  /* 0x0000000000037802 */ /* 0x000fc80000000f00 */
[----:B-12345:R-:W-:Y:S05]  /*2bbd0*/  @P4 RET.REL.NODEC R2 `(_ZN5flash24flash_fwd_splitkv_kernelI23Flash_fwd_kernel_traitsILi256ELi64ELi64ELi4ELb0ELb0EN7cutlass6half_tE19Flash_kernel_traitsILi256ELi64ELi64ELi4ES3_EELb0ELb1ELb0ELb0ELb0ELb1ELb1ELb1EEEvNS_16Flash_fwd_paramsE) ;  /* 0xfffffd4402084950 */ /* 0x03efea0003c3ffff */
[----:B------:R-:W-:Y:S01]  /*2bbe0*/  VIADD R2, R0, 0x40 ;  /* 0x0000004000027836 */ /* 0x000fe20000000000 */
[-C--:B------:R-:W-:Y:S01]  /*2bbf0*/  ISETP.GE.AND P3, PT, R14, R6.reuse, PT ;  /* 0x000000060e00720c */ /* 0x080fe20003f66270 */
[----:B------:R-:W-:Y:S01]  /*2bc00*/  IMAD.MOV.U32 R3, RZ, RZ, 0x0 ;  /* 0x00000000ff037424 */ /* 0x000fe200078e00ff */
[CC--:B------:R-:W-:Y:S01]  /*2bc10*/  ISETP.GE.AND P2, PT, R0.reuse, R6.reuse, PT ;  /* 0x000000060000720c */ /* 0x0c0fe20003f46270 */
[----:B------:R-:W-:Y:S01]  /*2bc20*/  VIADD R0, R0, 0x80 ;  /* 0x0000008000007836 */ /* 0x000fe20000000000 */
[----:B------:R-:W-:Y:S01]  /*2bc30*/  ISETP.GE.AND P1, PT, R2, R6, PT ;  /* 0x000000060200720c */ /* 0x000fe20003f26270 */
[----:B------:R-:W-:-:S03]  /*2bc40*/  IMAD.MOV.U32 R2, RZ, RZ, R234 ;  /* 0x000000ffff027224 */ /* 0x000fc600078e00ea */
        /* <DEDUP_REMOVED lines=10> */
[----:B-1----:R-:W-:Y:S05]  /*2bcf0*/  @P0 RET.REL.NODEC R2 `(_ZN5flash24flash_fwd_splitkv_kernelI23Flash_fwd_kernel_traitsILi256ELi64ELi64ELi4ELb0ELb0EN7cutlass6half_tE19Flash_kernel_traitsILi256ELi64ELi64ELi4ES3_EELb0ELb1ELb0ELb0ELb0ELb1ELb1ELb1EEEvNS_16Flash_fwd_paramsE) ;  /* 0xfffffd4002c00950 */ /* 0x002fea0003c3ffff */
[----:B------:R-:W-:Y:S01]  /*2bd00*/  R2UR UR4, R8 ;  /* 0x00000000080472ca */ /* 0x000fe200000e0000 */
[----:B------:R-:W-:Y:S01]  /*2bd10*/  IMAD.MOV.U32 R235, RZ, RZ, 0x0 ;  /* 0x00000000ffeb7424 */ /* 0x000fe200078e00ff */
[----:B------:R-:W-:-:S13]  /*2bd20*/  R2UR UR5, R9 ;  /* 0x00000000090572ca */ /* 0x000fda00000e0000 */
[----:B------:R1:W-:Y:S02]  /*2bd30*/  ST.E.128 desc[UR4][R10.64+0xe300], R16 ;  /* 0x00e300100a007985 */ /* 0x0003e4000c101d04 */
[----:B-1----:R-:W-:Y:S05]  /*2bd40*/  RET.REL.NODEC R234 `(_ZN5flash24flash_fwd_splitkv_kernelI23Flash_fwd_kernel_traitsILi256ELi64ELi64ELi4ELb0ELb0EN7cutlass6half_tE19Flash_kernel_traitsILi256ELi64ELi64ELi4ES3_EELb0ELb1ELb0ELb0ELb0ELb1ELb1ELb1EEEvNS_16Flash_fwd_paramsE) ;  /* 0xfffffd40eaac7950 */ /* 0x002fea0003c3ffff */
.L_x_3955:
[----:B------:R-:W-:Y:S01]  /*2bd50*/  MOV R5, 0x1f ;  /* 0x0000001f00057802 */ /* 0x000fe20000000f00 */
[----:B------:R-:W-:Y:S01]  /*2bd60*/  IMAD.MOV.U32 R10, RZ, RZ, 0x2 ;  /* 0x00000002ff0a7424 */ /* 0x000fe200078e00ff */
[----:B------:R-:W-:Y:S01]  /*2bd70*/  MOV R12, R249 ;  /* 0x000000f9000c7202 */ /* 0x000fe20000000f00 */
[----:B------:R-:W-:-:S07]  /*2bd80*/  IMAD.MOV.U32 R11, RZ, RZ, -0x1 ;  /* 0xffffffffff0b7424 */ /* 0x000fce00078e00ff */
[----:B-1---5:R-:W-:Y:S05]  /*2bd90*/  WARPSYNC.COLLECTIVE R11, `(.L_x_3972) ;  /* 0x000000000b087348 */ /* 0x022fea0003c00000 */
[----:B------:R2:W3:Y:S02]  /*2bda0*/  SHFL.BFLY P0, R5, R12, R10, R5 ;  /* 0x0c00000a0c057389 */ /* 0x0004e40000000005 */
[----:B-123-5:R-:W-:Y:S01]  /*2bdb0*/  ENDCOLLECTIVE ;  /* 0x000000000000791b */ /* 0x02efe20003800000 */
.L_x_3972:
        /* <DEDUP_REMOVED lines=8> */
.L_x_3973:
[----:B------:R-:W-:Y:S01]  /*2be40*/  MOV R13, R5 ;  /* 0x00000005000d7202 */ /* 0x000fe20000000f00 */
[----:B------:R-:W-:Y:S01]  /*2be50*/  IMAD.MOV.U32 R12, RZ, RZ, R248 ;  /* 0x000000ffff0c7224 */ /* 0x000fe200078e00f8 */
[----:B------:R-:W-:Y:S02]  /*2be60*/  MOV R5, 0x1f ;  /* 0x0000001f00057802 */ /* 0x000fe40000000f00 */
[----:B------:R-:W-:-:S07]  /*2be70*/  MOV R10, 0x2 ;  /* 0x00000002000a7802 */ /* 0x000fce0000000f00 */
[----:B------:R-:W-:Y:S05]  /*2be80*/  WARPSYNC.COLLECTIVE R11, `(.L_x_3974) ;  /* 0x000000000b087348 */ /* 0x000fea0003c00000 */
[----:B------:R1:W2:Y:S02]  /*2be90*/  SHFL.BFLY P0, R5, R12, R10, R5 ;  /* 0x0c00000a0c057389 */ /* 0x0002a40000000005 */
[----:B-12---:R-:W-:Y:S01]  /*2bea0*/  ENDCOLLECTIVE ;  /* 0x000000000000791b */ /* 0x006fe20003800000 */
.L_x_3974:
[----:B------:R-:W-:Y:S01]  /*2beb0*/  FADD.FTZ R248, R5, R248 ;  /* 0x000000f805f87221 */ /* 0x000fe20000010000 */
[----:B------:R-:W-:Y:S02]  /*2bec0*/  MOV R5, 0x1f ;  /* 0x0000001f00057802 */ /* 0x000fe40000000f00 */
[----:B------:R-:W-:Y:S01]  /*2bed0*/  MOV R10, 0x1 ;  /* 0x00000001000a7802 */ /* 0x000fe20000000f00 */
[----:B------:R-:W-:-:S07]  /*2bee0*/  IMAD.MOV.U32 R12, RZ, RZ, R248 ;  /* 0x000000ffff0c7224 */ /* 0x000fce00078e00f8 */
[----:B------:R-:W-:Y:S05]  /*2bef0*/  WARPSYNC.COLLECTIVE R11, `(.L_x_3975) ;  /* 0x000000000b087348 */ /* 0x000fea0003c00000 */
[----:B------:R1:W2:Y:S02]  /*2bf00*/  SHFL.BFLY P0, R5, R12, R10, R5 ;  /* 0x0c00000a0c057389 */ /* 0x0002a40000000005 */
[----:B-12---:R-:W-:Y:S01]  /*2bf10*/  ENDCOLLECTIVE ;  /* 0x000000000000791b */ /* 0x006fe20003800000 */
.L_x_3975:
[----:B------:R-:W-:Y:S01]  /*2bf20*/  FADD.FTZ R10, R249, R13 ;  /* 0x0000000df90a7221 */ /* 0x000fe20000010000 */
[----:B------:R-:W-:Y:S06]  /*2bf30*/  BRA `(.L_x_3976) ;  /* 0xffffffdc002c7947 */ /* 0x000fec000383ffff */
.L_x_3977:
        /* <DEDUP_REMOVED lines=12> */
.L_x_8859:


//--------------------- .text._ZN5flash24flash_fwd_splitkv_kernelI23Flash_fwd_kernel_traitsILi256ELi64ELi64ELi4ELb0ELb0EN7cutlass6half_tE19Flash_kernel_traitsILi256ELi64ELi64ELi4ES3_EELb0ELb0ELb0ELb0ELb1ELb0ELb0ELb0EEEvNS_16Flash_fwd_paramsE --------------------------
	.section	.text._ZN5flash24flash_fwd_splitkv_kernelI23Flash_fwd_kernel_traitsILi256ELi64ELi64ELi4ELb0ELb0EN7cutlass6half_tE19Flash_kernel_traitsILi256ELi64ELi64ELi4ES3_EELb0ELb0ELb0ELb0ELb1ELb0ELb0ELb0EEEvNS_16Flash_fwd_paramsE,"ax",@progbits
	.align	128
        .global         _ZN5flash24flash_fwd_splitkv_kernelI23Flash_fwd_kernel_traitsILi256ELi64ELi64ELi4ELb0ELb0EN7cutlass6half_tE19Flash_kernel_traitsILi256ELi64ELi64ELi4ES3_EELb0ELb0ELb0ELb0ELb1ELb0ELb0ELb0EEEvNS_16Flash_fwd_paramsE
        .type           _ZN5flash24flash_fwd_splitkv_kernelI23Flash_fwd_kernel_traitsILi256ELi64ELi64ELi4ELb0ELb0EN7cutlass6half_tE19Flash_kernel_traitsILi256ELi64ELi64ELi4ES3_EELb0ELb0ELb0ELb0ELb1ELb0ELb0ELb0EEEvNS_16Flash_fwd_paramsE,@function
        .size           _ZN5flash24flash_fwd_splitkv_kernelI23Flash_fwd_kernel_traitsILi256ELi64ELi64ELi4ELb0ELb0EN7cutlass6half_tE19Flash_kernel_traitsILi256ELi64ELi64ELi4ES3_EELb0ELb0ELb0ELb0ELb1ELb0ELb0ELb0EEEvNS_16Flash_fwd_paramsE,(.L_x_8900 - _ZN5flash24flash_fwd_splitkv_kernelI23Flash_fwd_kernel_traitsILi256ELi64ELi64ELi4ELb0ELb0EN7cutlass6half_tE19Flash_kernel_traitsILi256ELi64ELi64ELi4ES3_EELb0ELb0ELb0ELb0ELb1ELb0ELb0ELb0EEEvNS_16Flash_fwd_paramsE)
        .other          _ZN5flash24flash_fwd_splitkv_kernelI23Flash_fwd_kernel_traitsILi256ELi64ELi64ELi4ELb0ELb0EN7cutlass6half_tE19Flash_kernel_traitsILi256ELi64ELi64ELi4ES3_EELb0ELb0ELb0ELb0ELb1ELb0ELb0ELb0EEEvNS_16Flash_fwd_paramsE,@"STO_CUDA_ENTRY STV_DEFAULT"
_ZN5flash24flash_fwd_splitkv_kernelI23Flash_fwd_kernel_traitsILi256ELi64ELi64ELi4ELb0ELb0EN7cutlass6half_tE19Flash_kernel_traitsILi256ELi64ELi64ELi4ES3_EELb0ELb0ELb0ELb0ELb1ELb0ELb0ELb0EEEvNS_16Flash_fwd_paramsE:
.text._ZN5flash24flash_fwd_splitkv_kernelI23Flash_fwd_kernel_traitsILi256ELi64ELi64ELi4ELb0ELb0EN7cutlass6half_tE19Flash_kernel_traitsILi256ELi64ELi64ELi4ES3_EELb0ELb0ELb0ELb0ELb1ELb0ELb0ELb0EEEvNS_16Flash_fwd_paramsE:
[----:B------:R-:W-:Y:S08]  /*0000*/  LDC R1, c[0x0][0x28] ;  /* 0x00000a00ff017b82 */ /* 0x000ff00000000800 */
[----:B------:R-:W1:Y:S01]  /*0010*/  LDC.64 R2, c[0x0][0x300] ;  /* 0x0000c000ff027b82 */ /* 0x000e620000000a00 */
[----:B------:R-:W2:Y:S01]  /*0020*/  S2R R9, SR_CTAID.Y ;  /* 0x0000000000097919 */ /* 0x000ea20000002600 */
[----:B------:R-:W-:Y:S01]  /*0030*/  ULDC.64 UR4, c[0x0][0x2f0] ;  /* 0x0000bc0000047ab9 */ /* 0x000fe20000000a00 */
[----:B------:R-:W-:Y:S01]  /*0040*/  IMAD.MOV.U32 R236, RZ, RZ, -0x1 ;  /* 0xffffffffffec7424 */ /* 0x000fe200078e00ff */
[----:B------:R-:W-:Y:S01]  /*0050*/  ISETP.NE.U32.AND P2, PT, RZ, UR4, PT ;  /* 0x00000004ff007c0c */ /* 0x000fe2000bf45070 */
[----:B------:R-:W-:-:S03]  /*0060*/  ULDC.64 UR12, c[0x0][0x208] ;  /* 0x00008200000c7ab9 */ /* 0x000fc60000000a00 */
[----:B------:R-:W2:Y:S01]  /*0070*/  LDC.64 R4, c[0x0][0x2f0] ;  /* 0x0000bc00ff047b82 */ /* 0x000ea20000000a00 */
[----:B------:R-:W-:-:S07]  /*0080*/  ISETP.NE.AND.EX P2, PT, RZ, UR5, PT, P2 ;  /* 0x00000005ff007c0c */ /* 0x000fce000bf45320 */
[----:B------:R-:W3:Y:S01]  /*0090*/  LDC.U8 R0, c[0x0][0x3c2] ;  /* 0x0000f080ff007b82 */ /* 0x000ee20000000000 */
[----:B-1----:R-:W-:-:S07]  /*00a0*/  ISETP.NE.U32.AND P1, PT, R2, RZ, PT ;  /* 0x000000ff0200720c */ /* 0x002fce0003f25070 */
[----:B------:R-:W1:Y:S01]  /*00b0*/  LDC.64 R12, c[0x0][0x2f8] ;  /* 0x0000be00ff0c7b82 */ /* 0x000e620000000a00 */
[----:B------:R-:W-:Y:S01]  /*00c0*/  ISETP.NE.AND.EX P1, PT, R3, RZ, PT, P1 ;  /* 0x000000ff0300720c */ /* 0x000fe20003f25310 */
[----:B--2---:R-:W-:-:S06]  /*00d0*/  IMAD.WIDE R16, R9, 0x4, R4 ;  /* 0x0000000409107825 */ /* 0x004fcc00078e0204 */
[----:B------:R-:W2:Y:S01]  /*00e0*/  LDC.64 R2, c[0x0][0x2f8] ;  /* 0x0000be00ff027b82 */ /* 0x000ea20000000a00 */
[----:B------:R-:W4:Y:S04]  /*00f0*/  @P2 LDG.E R236, desc[UR12][R16.64] ;  /* 0x0000000c10ec2981 */ /* 0x000f28000c1e1900 */
[----:B------:R-:W4:Y:S03]  /*0100*/  @P2 LDG.E R5, desc[UR12][R16.64+0x4] ;  /* 0x0000040c10052981 */ /* 0x000f26000c1e1900 */
[----:B------:R-:W3:Y:S01]  /*0110*/  @P1 LDC.64 R6, c[0x0][0x300] ;  /* 0x0000c000ff061b82 */ /* 0x000ee20000000a00 */
[----:B------:R-:W-:Y:S02]  /*0120*/  IMAD.MOV.U32 R11, RZ, RZ, RZ ;  /* 0x000000ffff0b7224 */ /* 0x000fe400078e00ff */
[----:B---3--:R-:W-:-:S05]  /*0130*/  @P1 IMAD.WIDE R14, R9, 0x4, R6 ;  /* 0x00000004090e1825 */ /* 0x008fca00078e0206 */
[----:B------:R3:W5:Y:S01]  /*0140*/  @P1 LDG.E R11, desc[UR12][R14.64] ;  /* 0x0000000c0e0b1981 */ /* 0x000762000c1e1900 */
[----:B------:R-:W-:Y:S02]  /*0150*/  ISETP.NE.AND P3, PT, R0, RZ, PT ;  /* 0x000000ff0000720c */ /* 0x000fe40003f65270 */
[----:B--2---:R-:W-:-:S04]  /*0160*/  ISETP.EQ.U32.AND P0, PT, R2, RZ, PT ;  /* 0x000000ff0200720c */ /* 0x004fc80003f02070 */
[----:B------:R-:W-:Y:S01]  /*0170*/  ISETP.EQ.OR.EX P0, PT, R3, RZ, !P3, P0 ;  /* 0x000000ff0300720c */ /* 0x000fe20005f02700 */
[----:B------:R-:W-:Y:S02]  /*0180*/  IMAD.MOV.U32 R10, RZ, RZ, -0x1 ;  /* 0xffffffffff0a7424 */ /* 0x000fe400078e00ff */
[----:B-1----:R-:W-:Y:S01]  /*0190*/  IMAD.WIDE R6, R9, 0x4, R12 ;  /* 0x0000000409067825 */ /* 0x002fe200078e020c */
[----:B------:R-:W1:Y:S01]  /*01a0*/  S2R R39, SR_CTAID.X ;  /* 0x0000000000277919 */ /* 0x000e620000002500 */
[----:B------:R-:W2:Y:S01]  /*01b0*/  S2R R36, SR_CTAID.Z ;  /* 0x0000000000247919 */ /* 0x000ea20000002700 */
[----:B------:R-:W1:Y:S07]  /*01c0*/  S2R R92, SR_TID.X ;  /* 0x00000000005c7919 */ /* 0x000e6e0000002100 */
[----:B------:R3:W5:Y:S01]  /*01d0*/  @!P0 LDG.E R10, desc[UR12][R6.64] ;  /* 0x0000000c060a8981 */ /* 0x000762000c1e1900 */
[----:B------:R-:W-:-:S04]  /*01e0*/  ISETP.NE.U32.AND P0, PT, R2, RZ, PT ;  /* 0x000000ff0200720c */ /* 0x000fc80003f05070 */
[----:B------:R-:W-:Y:S01]  /*01f0*/  ISETP.NE.AND.EX P0, PT, R3, RZ, PT, P0 ;  /* 0x000000ff0300720c */ /* 0x000fe20003f05300 */
[----:B----4-:R-:W-:-:S06]  /*0200*/  @P2 IMAD.IADD R0, R5, 0x1, -R236 ;  /* 0x0000000105002824 */ /* 0x010fcc00078e0aec */
[----:B------:R-:W4:Y:S06]  /*0210*/  @!P2 LDC R0, c[0x0][0x2c4] ;  /* 0x0000b100ff00ab82 */ /* 0x000f2c0000000800 */
[----:B-123--:R-:W-:Y:S05]  /*0220*/  @!P0 BRA `(.L_x_3978) ;  /* 0x0000000000108947 */ /* 0x00efea0003800000 */
[----:B------:R-:W2:Y:S02]  /*0230*/  @P3 LDG.E R3, desc[UR12][R6.64+0x4] ;  /* 0x0000040c06033981 */ /* 0x000ea4000c1e1900 */
[----:B--2--5:R-:W-:-:S06]  /*0240*/  @P3 IADD3 R4, R3, -R10, RZ ;  /* 0x8000000a03043210 */ /* 0x024fcc0007ffe0ff */
[----:B------:R2:W5:Y:S01]  /*0250*/  @!P3 LDG.E R4, desc[UR12][R6.64] ;  /* 0x0000000c0604b981 */ /* 0x000562000c1e1900 */
[----:B------:R-:W-:Y:S05]  /*0260*/  BRA `(.L_x_3979) ;  /* 0x0000000000047947 */ /* 0x000fea0003800000 */
.L_x_3978:
[----:B------:R-:W1:Y:S02]  /*0270*/  LDC R4, c[0x0][0x2c8] ;  /* 0x0000b200ff047b82 */ /* 0x000e640000000800 */
.L_x_3979:
[----:B------:R-:W3:Y:S02]  /*0280*/  LDC.64 R2, c[0x0][0x308] ;  /* 0x0000c200ff027b82 */ /* 0x000ee40000000a00 */
[----:B---3--:R-:W-:-:S04]  /*0290*/  ISETP.NE.U32.AND P2, PT, R2, RZ, PT ;  /* 0x000000ff0200720c */ /* 0x008fc80003f45070 */
[----:B------:R-:W-:-:S13]  /*02a0*/  ISETP.NE.AND.EX P2, PT, R3, RZ, PT, P2 ;  /* 0x000000ff0300720c */ /* 0x000fda0003f45320 */
[----:B------:R-:W2:Y:S01]  /*02b0*/  @P2 LDC.64 R2, c[0x0][0x308] ;  /* 0x0000c200ff022b82 */ /* 0x000ea20000000a00 */
[----:B------:R-:W-:-:S07]  /*02c0*/  IMAD.SHL.U32 R235, R39, 0x40, RZ ;  /* 0x0000004027eb7824 */ /* 0x000fce00078e00ff */
[----:B------:R-:W3:Y:S01]  /*02d0*/  @!P2 LDC R5, c[0x0][0x2cc] ;  /* 0x0000b300ff05ab82 */ /* 0x000ee20000000800 */
[----:B--2---:R-:W-:-:S07]  /*02e0*/  @P2 IMAD.WIDE R6, R9, 0x4, R2 ;  /* 0x0000000409062825 */ /* 0x004fce00078e0202 */
[----:B------:R-:W2:Y:S01]  /*02f0*/  @!P2 LDC.64 R2, c[0x0][0x318] ;  /* 0x0000c600ff02ab82 */ /* 0x000ea20000000a00 */
[----:B------:R-:W3:Y:S01]  /*0300*/  @P2 LDG.E R6, desc[UR12][R6.64] ;  /* 0x0000000c06062981 */ /* 0x000ee2000c1e1900 */
[----:B----4-:R-:W-:Y:S02]  /*0310*/  ISETP.GT.AND P1, PT, R0, R235, PT ;  /* 0x000000eb0000720c */ /* 0x010fe40003f24270 */
[----:B--2---:R-:W-:-:S04]  /*0320*/  @!P2 ISETP.NE.U32.AND P0, PT, R2, RZ, PT ;  /* 0x000000ff0200a20c */ /* 0x004fc80003f05070 */
[----:B------:R-:W-:-:S04]  /*0330*/  @!P2 ISETP.NE.AND.EX P0, PT, R3, RZ, PT, P0 ;  /* 0x000000ff0300a20c */ /* 0x000fc80003f05300 */
[----:B---3--:R-:W-:Y:S01]  /*0340*/  @!P2 SEL R5, R5, RZ, P0 ;  /* 0x000000ff0505a207 */ /* 0x008fe20000000000 */
[----:B-----5:R-:W-:Y:S02]  /*0350*/  @P2 IMAD.IADD R93, R6, 0x1, -R11 ;  /* 0x00000001065d2824 */ /* 0x020fe400078e0a0b */
[----:B------:R-:W-:Y:S06]  /*0360*/  @!P1 EXIT ;  /* 0x000000000000994d */ /* 0x000fec0003800000 */
[----:B-1----:R-:W-:Y:S01]  /*0370*/  @!P2 IADD3 R93, R5, R4, -R11 ;  /* 0x00000004055da210 */ /* 0x002fe20007ffe80b */
[----:B------:R-:W-:Y:S02]  /*0380*/  ULDC UR5, c[0x0][0x2c8] ;  /* 0x0000b20000057ab9 */ /* 0x000fe40000000800 */
[----:B------:R-:W-:Y:S02]  /*0390*/  UIADD3 UR5, UR5, 0x3f, URZ ;  /* 0x0000003f05057890 */ /* 0x000fe4000fffe03f */
[----:B------:R-:W-:Y:S02]  /*03a0*/  VIADD R3, R93, 0x3f ;  /* 0x0000003f5d037836 */ /* 0x000fe40000000000 */
[----:B------:R-:W-:-:S03]  /*03b0*/  USHF.R.S32.HI UR4, URZ, 0x1f, UR5 ;  /* 0x0000001f3f047899 */ /* 0x000fc60008011405 */
[----:B------:R-:W-:Y:S01]  /*03c0*/  SHF.R.S32.HI R2, RZ, 0x1f, R3 ;  /* 0x0000001fff027819 */ /* 0x000fe20000011403 */
[----:B------:R-:W-:-:S03]  /*03d0*/  ULEA.HI UR4, UR4, UR5, URZ, 0x6 ;  /* 0x0000000504047291 */ /* 0x000fc6000f8f303f */
[----:B------:R-:W-:Y:S01]  /*03e0*/  LEA.HI R2, R2, R3, RZ, 0x6 ;  /* 0x0000000302027211 */ /* 0x000fe200078f30ff */
[----:B------:R-:W-:-:S03]  /*03f0*/  USHF.R.S32.HI UR4, URZ, 0x6, UR4 ;  /* 0x000000063f047899 */ /* 0x000fc60008011404 */
[----:B------:R-:W-:-:S04]  /*0400*/  SHF.R.S32.HI R165, RZ, 0x6, R2 ;  /* 0x00000006ffa57819 */ /* 0x000fc80000011402 */
[----:B------:R-:W-:-:S04]  /*0410*/  VIMNMX R165, R165, UR4, PT ;  /* 0x00000004a5a57c48 */ /* 0x000fc8000bfe0100 */
[----:B------:R-:W-:-:S13]  /*0420*/  ISETP.GT.AND P0, PT, R165, RZ, PT ;  /* 0x000000ffa500720c */ /* 0x000fda0003f04270 */
[----:B------:R-:W-:Y:S05]  /*0430*/  @P0 BRA `(.L_x_3980) ;  /* 0x00000008000c0947 */ /* 0x000fea0003800000 */
[----:B------:R-:W-:Y:S01]  /*0440*/  ISETP.NE.AND P0, PT, R236, -0x1, PT ;  /* 0xffffffffec00780c */ /* 0x000fe20003f05270 */
[----:B------:R-:W1:Y:S01]  /*0450*/  LDC.64 R4, c[0x0][0x298] ;  /* 0x0000a600ff047b82 */ /* 0x000e620000000a00 */
[----:B------:R-:W-:Y:S01]  /*0460*/  SHF.R.S32.HI R7, RZ, 0x1f, R92 ;  /* 0x0000001fff077819 */ /* 0x000fe2000001145c */
[--C-:B------:R-:W-:Y:S01]  /*0470*/  IMAD.IADD R0, R0, 0x1, -R235.reuse ;  /* 0x0000000100007824 */ /* 0x100fe200078e0aeb */
[C---:B------:R-:W-:Y:S01]  /*0480*/  LOP3.LUT P6, RZ, R92.reuse, 0x7, RZ, 0xc0, !PT ;  /* 0x000000075cff7812 */ /* 0x040fe200078cc0ff */
[----:B------:R-:W-:Y:S01]  /*0490*/  ULDC.64 UR4, c[0x0][0x2a0] ;  /* 0x0000a80000047ab9 */ /* 0x000fe20000000a00 */
[----:B------:R-:W-:Y:S01]  /*04a0*/  LEA.HI R7, R7, R92, RZ, 0x3 ;  /* 0x0000005c07077211 */ /* 0x000fe200078f18ff */
[----:B------:R-:W-:Y:S01]  /*04b0*/  ULDC UR6, c[0x0][0x270] ;  /* 0x00009c0000067ab9 */ /* 0x000fe20000000800 */
[----:B------:R-:W-:Y:S01]  /*04c0*/  SHF.R.S32.HI R15, RZ, 0x1f, R235 ;  /* 0x0000001fff0f7819 */ /* 0x000fe200000114eb */
[----:B------:R-:W-:Y:S01]  /*04d0*/  IMAD R8, R9, UR6, R36 ;  /* 0x0000000609087c24 */ /* 0x000fe2000f8e0224 */
[----:B------:R-:W-:Y:S01]  /*04e0*/  LOP3.LUT R13, R7, 0x1ffffff8, RZ, 0xc0, !PT ;  /* 0x1ffffff8070d7812 */ /* 0x000fe200078ec0ff */
[----:B------:R-:W-:Y:S01]  /*04f0*/  BSSY B0, `(.L_x_3981) ;  /* 0x0000030000007945 */ /* 0x000fe20003800000 */
[----:B------:R-:W-:Y:S01]  /*0500*/  SHF.R.S32.HI R7, RZ, 0x3, R7 ;  /* 0x00000003ff077819 */ /* 0x000fe20000011407 */
[----:B------:R-:W2:Y:S01]  /*0510*/  @!P0 LDC.64 R2, c[0x0][0x290] ;  /* 0x0000a400ff028b82 */ /* 0x000ea20000000a00 */
[----:B------:R-:W-:Y:S01]  /*0520*/  @!P0 SHF.R.S32.HI R11, RZ, 0x1f, R9 ;  /* 0x0000001fff0b8819 */ /* 0x000fe20000011409 */
[----:B------:R-:W-:Y:S01]  /*0530*/  IMAD.IADD R92, R92, 0x1, -R13 ;  /* 0x000000015c5c7824 */ /* 0x000fe200078e0a0d */
[----:B------:R-:W-:-:S03]  /*0540*/  ISETP.GE.OR P5, PT, R7, R0, P6 ;  /* 0x000000000700720c */ /* 0x000fc600037a6670 */
[----:B------:R-:W-:-:S05]  /*0550*/  IMAD.SHL.U32 R92, R92, 0x8, RZ ;  /* 0x000000085c5c7824 */ /* 0x000fca00078e00ff */
[----:B------:R-:W-:-:S03]  /*0560*/  SHF.R.S32.HI R93, RZ, 0x1f, R92 ;  /* 0x0000001fff5d7819 */ /* 0x000fc6000001145c */
[----:B-1----:R-:W-:-:S04]  /*0570*/  IMAD.WIDE.U32 R92, R235, R4, R92 ;  /* 0x00000004eb5c7225 */ /* 0x002fc800078e005c */
[----:B--2---:R-:W-:Y:S02]  /*0580*/  @!P0 IMAD R6, R11, R2, RZ ;  /* 0x000000020b068224 */ /* 0x004fe400078e02ff */
[----:B------:R-:W-:-:S04]  /*0590*/  @P0 IMAD.WIDE.U32 R10, R236, R4, RZ ;  /* 0x00000004ec0a0225 */ /* 0x000fc800078e00ff */
[----:B------:R-:W-:-:S04]  /*05a0*/  @!P0 IMAD.WIDE.U32 R12, R9, R2, RZ ;  /* 0x00000002090c8225 */ /* 0x000fc800078e00ff */
[----:B------:R-:W-:Y:S01]  /*05b0*/  @P0 IMAD R236, R236, R5, R11 ;  /* 0x00000005ecec0224 */ /* 0x000fe200078e020b */
[----:B------:R-:W-:Y:S01]  /*05c0*/  @!P0 MOV R10, R12 ;  /* 0x0000000c000a8202 */ /* 0x000fe20000000f00 */
[----:B------:R-:W-:Y:S02]  /*05d0*/  VIADD R11, R7, 0x10 ;  /* 0x00000010070b7836 */ /* 0x000fe40000000000 */
[----:B------:R-:W-:Y:S01]  /*05e0*/  @!P0 IMAD R3, R9, R3, R6 ;  /* 0x0000000309038224 */ /* 0x000fe200078e0206 */
[----:B------:R-:W-:Y:S01]  /*05f0*/  SHF.R.S32.HI R6, RZ, 0x1f, R36 ;  /* 0x0000001fff067819 */ /* 0x000fe20000011424 */
[----:B------:R-:W-:Y:S01]  /*0600*/  IMAD R2, R15, R4, RZ ;  /* 0x000000040f027224 */ /* 0x000fe200078e02ff */
[-C--:B------:R-:W-:Y:S01]  /*0610*/  ISETP.GE.AND P2, PT, R11, R0.reuse, PT ;  /* 0x000000000b00720c */ /* 0x080fe20003f46270 */
[----:B------:R-:W-:Y:S01]  /*0620*/  @!P0 IMAD.IADD R236, R13, 0x1, R3 ;  /* 0x000000010dec8824 */ /* 0x000fe200078e0203 */
[----:B------:R-:W-:Y:S01]  /*0630*/  ISETP.GE.OR P4, PT, R11, R0, P6 ;  /* 0x000000000b00720c */ /* 0x000fe20003786670 */
[----:B------:R-:W-:Y:S01]  /*0640*/  IMAD R11, R235, R5, R2 ;  /* 0x00000005eb0b7224 */ /* 0x000fe200078e0202 */
[----:B------:R-:W-:Y:S01]  /*0650*/  IADD3 R10, P0, R10, R92, RZ ;  /* 0x0000005c0a0a7210 */ /* 0x000fe20007f1e0ff */
[----:B------:R-:W-:Y:S01]  /*0660*/  VIADD R3, R7, 0x20 ;  /* 0x0000002007037836 */ /* 0x000fe20000000000 */
[----:B------:R-:W-:-:S02]  /*0670*/  SHF.R.S32.HI R9, RZ, 0x1f, R7 ;  /* 0x0000001fff097819 */ /* 0x000fc40000011407 */
[----:B------:R-:W-:Y:S02]  /*0680*/  IADD3.X R11, R236, R93, R11, P0, !PT ;  /* 0x0000005dec0b7210 */ /* 0x000fe400007fe40b */
[-C--:B------:R-:W-:Y:S02]  /*0690*/  ISETP.GE.AND P0, PT, R7, R0.reuse, PT ;  /* 0x000000000700720c */ /* 0x080fe40003f06270 */
[CC--:B------:R-:W-:Y:S02]  /*06a0*/  ISETP.GE.AND P1, PT, R3.reuse, R0.reuse, PT ;  /* 0x000000000300720c */ /* 0x0c0fe40003f26270 */
[----:B------:R-:W-:Y:S01]  /*06b0*/  ISETP.GE.OR P3, PT, R3, R0, P6 ;  /* 0x000000000300720c */ /* 0x000fe20003766670 */
[----:B------:R-:W-:-:S04]  /*06c0*/  IMAD R3, R6, UR4, RZ ;  /* 0x0000000406037c24 */ /* 0x000fc8000f8e02ff */
[C---:B------:R-:W-:Y:S02]  /*06d0*/  IMAD R3, R36.reuse, UR5, R3 ;  /* 0x0000000524037c24 */ /* 0x040fe4000f8e0203 */
[----:B------:R-:W-:Y:S01]  /*06e0*/  IMAD.WIDE.U32 R36, R36, UR4, R10 ;  /* 0x0000000424247c25 */ /* 0x000fe2000f8e000a */
[----:B------:R-:W-:-:S03]  /*06f0*/  ULDC UR4, c[0x0][0x2c4] ;  /* 0x0000b10000047ab9 */ /* 0x000fc60000000800 */
[----:B------:R-:W-:Y:S01]  /*0700*/  IMAD R8, R8, UR4, R235 ;  /* 0x0000000408087c24 */ /* 0x000fe2000f8e02eb */
[----:B------:R-:W-:Y:S01]  /*0710*/  IADD3 R15, R37, R3, RZ ;  /* 0x00000003250f7210 */ /* 0x000fe20007ffe0ff */
[----:B------:R-:W-:Y:S06]  /*0720*/  @P0 BRA `(.L_x_3982) ;  /* 0x0000000000300947 */ /* 0x000fec0003800000 */
[----:B------:R-:W-:Y:S01]  /*0730*/  MOV R14, R36 ;  /* 0x00000024000e7202 */ /* 0x000fe20000000f00 */
[----:B------:R-:W-:Y:S01]  /*0740*/  IMAD R2, R9, R4, RZ ;  /* 0x0000000409027224 */ /* 0x000fe200078e02ff */
[----:B------:R-:W-:-:S03]  /*0750*/  ULDC.64 UR4, c[0x0][0x280] ;  /* 0x0000a00000047ab9 */ /* 0x000fc60000000a00 */
[----:B------:R-:W-:-:S04]  /*0760*/  IMAD.WIDE.U32 R10, R7, R4, R14 ;  /* 0x00000004070a7225 */ /* 0x000fc800078e000e */
[----:B------:R-:W-:Y:S01]  /*0770*/  IMAD R2, R7, R5, R2 ;  /* 0x0000000507027224 */ /* 0x000fe200078e0202 */
[----:B------:R-:W-:-:S04]  /*0780*/  LEA R12, P0, R10, UR4, 0x1 ;  /* 0x000000040a0c7c11 */ /* 0x000fc8000f8008ff */
[----:B------:R-:W-:-:S04]  /*0790*/  IADD3 R2, R11, R2, RZ ;  /* 0x000000020b027210 */ /* 0x000fc80007ffe0ff */
[----:B------:R-:W-:-:S05]  /*07a0*/  LEA.HI.X R13, R10, UR5, R2, 0x1, P0 ;  /* 0x000000050a0d7c11 */ /* 0x000fca00080f0c02 */
[----:B------:R1:W-:Y:S04]  /*07b0*/  STG.E.128 desc[UR12][R12.64], RZ ;  /* 0x000000ff0c007986 */ /* 0x0003e8000c101d0c */
[----:B------:R1:W-:Y:S04]  /*07c0*/  STG.E.128 desc[UR12][R12.64+0x80], RZ ;  /* 0x000080ff0c007986 */ /* 0x0003e8000c101d0c */
[----:B------:R1:W-:Y:S04]  /*07d0*/  STG.E.128 desc[UR12][R12.64+0x100], RZ ;  /* 0x000100ff0c007986 */ /* 0x0003e8000c101d0c */
[----:B------:R1:W-:Y:S02]  /*07e0*/  STG.E.128 desc[UR12][R12.64+0x180], RZ ;  /* 0x000180ff0c007986 */ /* 0x0003e4000c101d0c */
.L_x_3982:
[----:B------:R-:W-:Y:S05]  /*07f0*/  BSYNC B0 ;  /* 0x0000000000007941 */ /* 0x000fea0003800000 */
.L_x_3981:
[----:B------:R-:W-:Y:S01]  /*0800*/  BSSY B0, `(.L_x_3983) ;  /* 0x0000013000007945 */ /* 0x000fe20003800000 */
[----:B------:R-:W-:Y:S02]  /*0810*/  IADD3 R6, P0, R8, R7, RZ ;  /* 0x0000000708067210 */ /* 0x000fe40007f1e0ff */
[----:B------:R-:W-:Y:S01]  /*0820*/  IADD3 R11, R7, 0x30, RZ ;  /* 0x00000030070b7810 */ /* 0x000fe20007ffe0ff */
[----:B------:R-:W-:Y:S05]  /*0830*/  @P2 BRA `(.L_x_3984) ;  /* 0x00000000003c2947 */ /* 0x000fea0003800000 */
[----:B------:R-:W-:Y:S01]  /*0840*/  IADD3 R3, P2, R7, 0x10, RZ ;  /* 0x0000001007037810 */ /* 0x000fe20007f5e0ff */
[----:B-1----:R-:W-:Y:S01]  /*0850*/  IMAD.MOV.U32 R12, RZ, RZ, R36 ;  /* 0x000000ffff0c7224 */ /* 0x002fe200078e0024 */
[----:B------:R-:W-:-:S03]  /*0860*/  ULDC.64 UR4, c[0x0][0x280] ;  /* 0x0000a00000047ab9 */ /* 0x000fc60000000a00 */
[----:B------:R-:W-:-:S04]  /*0870*/  IMAD.X R13, RZ, RZ, R9, P2 ;  /* 0x000000ffff0d7224 */ /* 0x000fc800010e0609 */
[----:B------:R-:W-:Y:S01]  /*0880*/  IMAD R2, R13, R4, RZ ;  /* 0x000000040d027224 */ /* 0x000fe200078e02ff */
[----:B------:R-:W-:-:S03]  /*0890*/  MOV R13, R15 ;  /* 0x0000000f000d7202 */ /* 0x000fc60000000f00 */
[C---:B------:R-:W-:Y:S02]  /*08a0*/  IMAD R2, R3.reuse, R5, R2 ;  /* 0x0000000503027224 */ /* 0x040fe400078e0202 */
[----:B------:R-:W-:-:S03]  /*08b0*/  IMAD.WIDE.U32 R12, R3, R4, R12 ;  /* 0x00000004030c7225 */ /* 0x000fc600078e000c */
[----:B------:R-:W-:Y:S02]  /*08c0*/  LEA R16, P2, R12, UR4, 0x1 ;  /* 0x000000040c107c11 */ /* 0x000fe4000f8408ff */
[----:B------:R-:W-:-:S04]  /*08d0*/  IADD3 R3, R13, R2, RZ ;  /* 0x000000020d037210 */ /* 0x000fc80007ffe0ff */
[----:B------:R-:W-:-:S05]  /*08e0*/  LEA.HI.X R17, R12, UR5, R3, 0x1, P2 ;  /* 0x000000050c117c11 */ /* 0x000fca00090f0c03 */
[----:B------:R2:W-:Y:S04]  /*08f0*/  STG.E.128 desc[UR12][R16.64], RZ ;  /* 0x000000ff10007986 */ /* 0x0005e8000c101d0c */
[----:B------:R2:W-:Y:S04]  /*0900*/  STG.E.128 desc[UR12][R16.64+0x80], RZ ;  /* 0x000080ff10007986 */ /* 0x0005e8000c101d0c */
[----:B------:R2:W-:Y:S04]  /*0910*/  STG.E.128 desc[UR12][R16.64+0x100], RZ ;  /* 0x000100ff10007986 */ /* 0x0005e8000c101d0c */
[----:B------:R2:W-:Y:S02]  /*0920*/  STG.E.128 desc[UR12][R16.64+0x180], RZ ;  /* 0x000180ff10007986 */ /* 0x0005e4000c101d0c */
.L_x_3984:
[----:B------:R-:W-:Y:S05]  /*0930*/  BSYNC B0 ;  /* 0x0000000000007941 */ /* 0x000fea0003800000 */
.L_x_3983:
[----:B------:R-:W-:Y:S01]  /*0940*/  BSSY B0, `(.L_x_3985) ;  /* 0x0000012000007945 */ /* 0x000fe20003800000 */
[----:B------:R-:W-:-:S03]  /*0950*/  ISETP.GE.AND P2, PT, R11, R0, PT ;  /* 0x000000000b00720c */ /* 0x000fc60003f46270 */
[----:B------:R-:W-:Y:S10]  /*0960*/  @P1 BRA `(.L_x_3986) ;  /* 0x00000000003c1947 */ /* 0x000ff40003800000 */
        /* <DEDUP_REMOVED lines=8> */
[----:B--2---:R-:W-:Y:S02]  /*09f0*/  LEA R16, P1, R12, UR4, 0x1 ;  /* 0x000000040c107c11 */ /* 0x004fe4000f8208ff */
[----:B------:R-:W-:-:S04]  /*0a00*/  IADD3 R3, R13, R2, RZ ;  /* 0x000000020d037210 */ /* 0x000fc80007ffe0ff */
[----:B------:R-:W-:-:S05]  /*0a10*/  LEA.HI.X R17, R12, UR5, R3, 0x1, P1 ;  /* 0x000000050c117c11 */ /* 0x000fca00088f0c03 */
[----:B------:R3:W-:Y:S04]  /*0a20*/  STG.E.128 desc[UR12][R16.64], RZ ;  /* 0x000000ff10007986 */ /* 0x0007e8000c101d0c */
[----:B------:R3:W-:Y:S04]  /*0a30*/  STG.E.128 desc[UR12][R16.64+0x80], RZ ;  /* 0x000080ff10007986 */ /* 0x0007e8000c101d0c */
[----:B------:R3:W-:Y:S04]  /*0a40*/  STG.E.128 desc[UR12][R16.64+0x100], RZ ;  /* 0x000100ff10007986 */ /* 0x0007e8000c101d0c */
[----:B------:R3:W-:Y:S02]  /*0a50*/  STG.E.128 desc[UR12][R16.64+0x180], RZ ;  /* 0x000180ff10007986 */ /* 0x0007e4000c101d0c */
.L_x_3986:
[----:B------:R-:W-:Y:S05]  /*0a60*/  BSYNC B0 ;  /* 0x0000000000007941 */ /* 0x000fea0003800000 */
.L_x_3985:
[----:B------:R-:W-:Y:S04]  /*0a70*/  BSSY B0, `(.L_x_3987) ;  /* 0x0000010000007945 */ /* 0x000fe80003800000 */
[----:B------:R-:W-:Y:S05]  /*0a80*/  @P2 BRA `(.L_x_3988) ;  /* 0x0000000000382947 */ /* 0x000fea0003800000 */
[----:B------:R-:W-:Y:S01]  /*0a90*/  IADD3 R7, P1, R7, 0x30, RZ ;  /* 0x0000003007077810 */ /* 0x000fe20007f3e0ff */
[----:B------:R-:W-:Y:S01]  /*0aa0*/  ULDC.64 UR4, c[0x0][0x280] ;  /* 0x0000a00000047ab9 */ /* 0x000fe20000000a00 */
[----:B------:R-:W-:Y:S02]  /*0ab0*/  MOV R14, R36 ;  /* 0x00000024000e7202 */ /* 0x000fe40000000f00 */
[----:B------:R-:W-:-:S03]  /*0ac0*/  IADD3.X R3, RZ, R9, RZ, P1, !PT ;  /* 0x00000009ff037210 */ /* 0x000fc60000ffe4ff */
[----:B------:R-:W-:-:S04]  /*0ad0*/  IMAD.WIDE.U32 R14, R7, R4, R14 ;  /* 0x00000004070e7225 */ /* 0x000fc800078e000e */
[----:B------:R-:W-:-:S04]  /*0ae0*/  IMAD R2, R3, R4, RZ ;  /* 0x0000000403027224 */ /* 0x000fc800078e02ff */
        /* <DEDUP_REMOVED lines=8> */
.L_x_3988:
[----:B------:R-:W-:Y:S05]  /*0b70*/  BSYNC B0 ;  /* 0x0000000000007941 */ /* 0x000fea0003800000 */
.L_x_3987:
[----:B------:R-:W-:Y:S01]  /*0b80*/  ULDC.64 UR4, c[0x0][0x2b0] ;  /* 0x0000ac0000047ab9 */ /* 0x000fe20000000a00 */
[----:B------:R-:W-:Y:S01]  /*0b90*/  ISETP.GE.OR P6, PT, R11, R0, P6 ;  /* 0x000000000b00720c */ /* 0x000fe200037c6670 */
[----:B------:R-:W-:Y:S01]  /*0ba0*/  @!P4 IMAD.MOV.U32 R7, RZ, RZ, 0x7f800000 ;  /* 0x7f800000ff07c424 */ /* 0x000fe200078e00ff */
[----:B------:R-:W-:Y:S01]  /*0bb0*/  LEA.HI.X.SX32 R9, R8, R9, 0x1, P0 ;  /* 0x0000000908097211 */ /* 0x000fe200000f0eff */
[----:B------:R-:W-:Y:S01]  /*0bc0*/  @!P3 IMAD.MOV.U32 R5, RZ, RZ, 0x7f800000 ;  /* 0x7f800000ff05b424 */ /* 0x000fe200078e00ff */
[----:B----4-:R-:W-:-:S04]  /*0bd0*/  LEA R2, P0, R6, UR4, 0x2 ;  /* 0x0000000406027c11 */ /* 0x010fc8000f8010ff */
[----:B------:R-:W-:Y:S01]  /*0be0*/  LEA.HI.X R3, R6, UR5, R9, 0x2, P0 ;  /* 0x0000000506037c11 */ /* 0x000fe200080f1409 */
[----:B------:R-:W-:-:S04]  /*0bf0*/  @!P5 IMAD.MOV.U32 R9, RZ, RZ, 0x7f800000 ;  /* 0x7f800000ff09d424 */ /* 0x000fc800078e00ff */
[----:B------:R4:W-:Y:S04]  /*0c00*/  @!P4 STG.E desc[UR12][R2.64+0x40], R7 ;  /* 0x000040070200c986 */ /* 0x0009e8000c10190c */
[----:B------:R4:W-:Y:S04]  /*0c10*/  @!P5 STG.E desc[UR12][R2.64], R9 ;  /* 0x000000090200d986 */ /* 0x0009e8000c10190c */
[----:B------:R4:W-:Y:S01]  /*0c20*/  @!P3 STG.E desc[UR12][R2.64+0x80], R5 ;  /* 0x000080050200b986 */ /* 0x0009e2000c10190c */
[----:B------:R-:W-:Y:S05]  /*0c30*/  @P6 EXIT ;  /* 0x000000000000694d */ /* 0x000fea0003800000 */
[----:B----4-:R-:W-:-:S05]  /*0c40*/  MOV R5, 0x7f800000 ;  /* 0x7f80000000057802 */ /* 0x010fca0000000f00 */
[----:B------:R-:W-:Y:S01]  /*0c50*/  STG.E desc[UR12][R2.64+0xc0], R5 ;  /* 0x0000c00502007986 */ /* 0x000fe2000c10190c */
[----:B------:R-:W-:Y:S05]  /*0c60*/  EXIT ;  /* 0x000000000000794d */ /* 0x000fea0003800000 */
.L_x_3980:
[----:B------:R-:W1:Y:S01]  /*0c70*/  LDC.64 R2, c[0x0][0x368] ;  /* 0x0000da00ff027b82 */ /* 0x000e620000000a00 */
[----:B------:R-:W-:Y:S01]  /*0c80*/  IMAD.MOV.U32 R8, RZ, RZ, R9 ;  /* 0x000000ffff087224 */ /* 0x000fe200078e0009 */
[----:B------:R-:W-:Y:S01]  /*0c90*/  ULDC.64 UR4, c[0x0][0x370] ;  /* 0x0000dc0000047ab9 */ /* 0x000fe20000000a00 */
[----:B-1----:R-:W-:-:S04]  /*0ca0*/  ISETP.NE.U32.AND P0, PT, R2, RZ, PT ;  /* 0x000000ff0200720c */ /* 0x002fc80003f05070 */
[----:B------:R-:W-:-:S13]  /*0cb0*/  ISETP.NE.AND.EX P0, PT, R3, RZ, PT, P0 ;  /* 0x000000ff0300720c */ /* 0x000fda0003f05300 */
[----:B------:R-:W1:Y:S02]  /*0cc0*/  @P0 LDC.64 R2, c[0x0][0x368] ;  /* 0x0000da00ff020b82 */ /* 0x000e640000000a00 */
[----:B-1----:R-:W-:-:S05]  /*0cd0*/  @P0 IMAD.WIDE R2, R9, 0x4, R2 ;  /* 0x0000000409020825 */ /* 0x002fca00078e0202 */
[----:B------:R1:W5:Y:S01]  /*0ce0*/  @P0 LDG.E R8, desc[UR12][R2.64] ;  /* 0x0000000c02080981 */ /* 0x000362000c1e1900 */
[----:B------:R-:W-:Y:S02]  /*0cf0*/  ISETP.NE.U32.AND P0, PT, RZ, UR4, PT ;  /* 0x00000004ff007c0c */ /* 0x000fe4000bf05070 */
[----:B------:R-:W-:Y:S02]  /*0d00*/  CS2R R238, SRZ ;  /* 0x0000000000ee7805 */ /* 0x000fe4000001ff00 */
[----:B------:R-:W-:Y:S02]  /*0d10*/  PLOP3.LUT P6, PT, PT, PT, PT, 0x8, 0x0 ;  /* 0x000000000000781c */ /* 0x000fe40003fce170 */
[----:B------:R-:W-:-:S13]  /*0d20*/  ISETP.NE.AND.EX P0, PT, RZ, UR5, PT, P0 ;  /* 0x00000005ff007c0c */ /* 0x000fda000bf05300 */
[----:B------:R-:W-:Y:S05]  /*0d30*/  @!P0 BRA `(.L_x_3989) ;  /* 0x00000000002c8947 */ /* 0x000fea0003800000 */
[----:B-1----:R-:W1:Y:S01]  /*0d40*/  LDC.64 R2, c[0x0][0x378] ;  /* 0x0000de00ff027b82 */ /* 0x002e620000000a00 */
[----:B------:R-:W-:-:S05]  /*0d50*/  SHF.R.S32.HI R5, RZ, 0x1f, R9 ;  /* 0x0000001fff057819 */ /* 0x000fca0000011409 */
[-C--:B-1----:R-:W-:Y:S02]  /*0d60*/  IMAD R4, R5, R2.reuse, RZ ;  /* 0x0000000205047224 */ /* 0x082fe400078e02ff */
[----:B------:R-:W-:-:S04]  /*0d70*/  IMAD.WIDE.U32 R6, R9, R2, RZ ;  /* 0x0000000209067225 */ /* 0x000fc800078e00ff */
[----:B------:R-:W-:Y:S01]  /*0d80*/  IMAD R3, R9, R3, R4 ;  /* 0x0000000309037224 */ /* 0x000fe200078e0204 */
[----:B------:R-:W-:-:S03]  /*0d90*/  LEA R238, P0, R6, UR4, 0x2 ;  /* 0x0000000406ee7c11 */ /* 0x000fc6000f8010ff */
[----:B------:R-:W-:Y:S01]  /*0da0*/  IMAD.IADD R3, R7, 0x1, R3 ;  /* 0x0000000107037824 */ /* 0x000fe200078e0203 */
[----:B------:R-:W-:-:S04]  /*0db0*/  ISETP.NE.U32.AND P6, PT, R238, RZ, PT ;  /* 0x000000ffee00720c */ /* 0x000fc80003fc5070 */
[----:B------:R-:W-:-:S04]  /*0dc0*/  SHF.L.U64.HI R3, R6, 0x2, R3 ;  /* 0x0000000206037819 */ /* 0x000fc80000010203 */
[----:B------:R-:W-:-:S04]  /*0dd0*/  IADD3.X R239, R3, UR5, RZ, P0, !PT ;  /* 0x0000000503ef7c10 */ /* 0x000fc800087fe4ff */
[----:B------:R-:W-:-:S13]  /*0de0*/  ISETP.NE.AND.EX P6, PT, R239, RZ, PT, P6 ;  /* 0x000000ffef00720c */ /* 0x000fda0003fc5360 */
.L_x_3989:
[----:B------:R-:W-:Y:S05]  /*0df0*/  @!P6 BRA `(.L_x_3990) ;  /* 0x000000040038e947 */ /* 0x000fea0003800000 */
[----:B-----5:R-:W2:Y:S01]  /*0e00*/  LDC R8, c[0x0][0x380] ;  /* 0x0000e000ff087b82 */ /* 0x020ea20000000800 */
[----:B------:R-:W-:Y:S01]  /*0e10*/  LEA R25, R165, 0xffffffc0, 0x6 ;  /* 0xffffffc0a5197811 */ /* 0x000fe200078e30ff */
[----:B------:R-:W-:-:S03]  /*0e20*/  ULDC.64 UR4, c[0x0][0x230] ;  /* 0x00008c0000047ab9 */ /* 0x000fc60000000a00 */
[----:B-1----:R-:W-:Y:S02]  /*0e30*/  IABS R2, R25 ;  /* 0x0000001900027213 */ /* 0x002fe40000000000 */
[----:B------:R-:W-:Y:S01]  /*0e40*/  MOV R12, RZ ;  /* 0x000000ff000c7202 */ /* 0x000fe20000000f00 */
[----:B------:R-:W1:Y:S01]  /*0e50*/  LDC.64 R84, c[0x0][0x248] ;  /* 0x00009200ff547b82 */ /* 0x000e620000000a00 */
[----:B--2---:R-:W-:-:S04]  /*0e60*/  IABS R4, R8 ;  /* 0x0000000800047213 */ /* 0x004fc80000000000 */
[----:B------:R-:W2:Y:S08]  /*0e70*/  I2F.RP R5, R4 ;  /* 0x0000000400057306 */ /* 0x000eb00000209400 */
[----:B--2---:R-:W2:Y:S02]  /*0e80*/  MUFU.RCP R6, R5 ;  /* 0x0000000500067308 */ /* 0x004ea40000001000 */
[----:B--2---:R-:W-:-:S06]  /*0e90*/  IADD3 R6, R6, 0xffffffe, RZ ;  /* 0x0ffffffe06067810 */ /* 0x004fcc0007ffe0ff */
[----:B------:R-:W2:Y:S02]  /*0ea0*/  F2I.FTZ.U32.TRUNC.NTZ R7, R6 ;  /* 0x0000000600077305 */ /* 0x000ea4000021f000 */
[----:B--2---:R-:W-:Y:S01]  /*0eb0*/  IMAD.MOV R3, RZ, RZ, -R7 ;  /* 0x000000ffff037224 */ /* 0x004fe200078e0a07 */
[----:B------:R-:W-:-:S03]  /*0ec0*/  MOV R6, RZ ;  /* 0x000000ff00067202 */ /* 0x000fc60000000f00 */
[----:B------:R-:W-:-:S04]  /*0ed0*/  IMAD R3, R3, R4, RZ ;  /* 0x0000000403037224 */ /* 0x000fc800078e02ff */
[----:B------:R-:W-:Y:S02]  /*0ee0*/  IMAD.HI.U32 R3, R7, R3, R6 ;  /* 0x0000000307037227 */ /* 0x000fe400078e0006 */
[----:B------:R-:W2:Y:S04]  /*0ef0*/  LDC R7, c[0x0][0x278] ;  /* 0x00009e00ff077b82 */ /* 0x000ea80000000800 */
[----:B------:R-:W-:-:S04]  /*0f00*/  IMAD.HI.U32 R11, R3, R2, RZ ;  /* 0x00000002030b7227 */ /* 0x000fc800078e00ff */
[----:B------:R-:W-:-:S04]  /*0f10*/  IMAD.MOV R3, RZ, RZ, -R11 ;  /* 0x000000ffff037224 */ /* 0x000fc800078e0a0b */
        /* <DEDUP_REMOVED lines=8> */
[----:B------:R-:W-:-:S05]  /*0fa0*/  @P2 IADD3 R11, R11, 0x1, RZ ;  /* 0x000000010b0b2810 */ /* 0x000fca0007ffe0ff */
[----:B------:R-:W-:Y:S01]  /*0fb0*/  @!P0 IMAD.MOV R11, RZ, RZ, -R11 ;  /* 0x000000ffff0b8224 */ /* 0x000fe200078e0a0b */
[----:B------:R-:W-:-:S05]  /*0fc0*/  @!P1 LOP3.LUT R11, RZ, R8, RZ, 0x33, !PT ;  /* 0x00000008ff0b9212 */ /* 0x000fca00078e33ff */
[----:B------:R-:W-:-:S05]  /*0fd0*/  IMAD.WIDE R14, R11, 0x4, R238 ;  /* 0x000000040b0e7825 */ /* 0x000fca00078e02ee */
[----:B------:R-:W3:Y:S01]  /*0fe0*/  LDG.E R4, desc[UR12][R14.64] ;  /* 0x0000000c0e047981 */ /* 0x000ee2000c1e1900 */
[----:B--2---:R-:W-:-:S04]  /*0ff0*/  IABS R2, R7 ;  /* 0x0000000700027213 */ /* 0x004fc80000000000 */
[----:B------:R-:W2:Y:S08]  /*1000*/  I2F.RP R6, R2 ;  /* 0x0000000200067306 */ /* 0x000eb00000209400 */
[----:B--2---:R-:W2:Y:S02]  /*1010*/  MUFU.RCP R13, R6 ;  /* 0x00000006000d7308 */ /* 0x004ea40000001000 */
[----:B--2---:R-:W-:Y:S01]  /*1020*/  IADD3 R13, R13, 0xffffffe, RZ ;  /* 0x0ffffffe0d0d7810 */ /* 0x004fe20007ffe0ff */
[----:B------:R-:W-:-:S04]  /*1030*/  IMAD.MOV R6, RZ, RZ, -R11 ;  /* 0x000000ffff067224 */ /* 0x000fc800078e0a0b */
[----:B------:R-:W-:Y:S01]  /*1040*/  IMAD R25, R8, R6, R25 ;  /* 0x0000000608197224 */ /* 0x000fe200078e0219 */
[----:B------:R-:W2:Y:S04]  /*1050*/  F2I.FTZ.U32.TRUNC.NTZ R13, R13 ;  /* 0x0000000d000d7305 */ /* 0x000ea8000021f000 */
[----:B------:R-:W-:Y:S01]  /*1060*/  SHF.R.S32.HI R23, RZ, 0x1f, R25 ;  /* 0x0000001fff177819 */ /* 0x000fe20000011419 */
[----:B--2---:R-:W-:-:S04]  /*1070*/  IMAD.MOV R3, RZ, RZ, -R13 ;  /* 0x000000ffff037224 */ /* 0x004fc800078e0a0d */
[----:B------:R-:W-:Y:S01]  /*1080*/  IMAD R5, R3, R2, RZ ;  /* 0x0000000203057224 */ /* 0x000fe200078e02ff */
[----:B------:R-:W-:-:S03]  /*1090*/  IABS R3, R36 ;  /* 0x0000002400037213 */ /* 0x000fc60000000000 */
[----:B------:R-:W-:-:S04]  /*10a0*/  IMAD.HI.U32 R12, R13, R5, R12 ;  /* 0x000000050d0c7227 */ /* 0x000fc800078e000c */
[----:B------:R-:W-:-:S04]  /*10b0*/  IMAD.MOV.U32 R5, RZ, RZ, R3 ;  /* 0x000000ffff057224 */ /* 0x000fc800078e0003 */
[----:B------:R-:W-:-:S05]  /*10c0*/  IMAD.HI.U32 R22, R12, R5, RZ ;  /* 0x000000050c167227 */ /* 0x000fca00078e00ff */
[----:B------:R-:W-:-:S05]  /*10d0*/  IADD3 R3, -R22, RZ, RZ ;  /* 0x000000ff16037210 */ /* 0x000fca0007ffe1ff */
[----:B------:R-:W-:-:S05]  /*10e0*/  IMAD R3, R2, R3, R5 ;  /* 0x0000000302037224 */ /* 0x000fca00078e0205 */
[----:B------:R-:W-:-:S13]  /*10f0*/  ISETP.GT.U32.AND P1, PT, R2, R3, PT ;  /* 0x000000030200720c */ /* 0x000fda0003f24070 */
[----:B------:R-:W-:Y:S01]  /*1100*/  @!P1 IMAD.IADD R3, R3, 0x1, -R2 ;  /* 0x0000000103039824 */ /* 0x000fe200078e0a02 */
[----:B------:R-:W-:Y:S02]  /*1110*/  @!P1 IADD3 R22, R22, 0x1, RZ ;  /* 0x0000000116169810 */ /* 0x000fe40007ffe0ff */
[----:B------:R-:W-:Y:S02]  /*1120*/  ISETP.NE.AND P1, PT, R7, RZ, PT ;  /* 0x000000ff0700720c */ /* 0x000fe40003f25270 */
[----:B------:R-:W-:Y:S02]  /*1130*/  ISETP.GE.U32.AND P2, PT, R3, R2, PT ;  /* 0x000000020300720c */ /* 0x000fe40003f46070 */
[----:B------:R-:W-:-:S04]  /*1140*/  LOP3.LUT R2, R36, R7, RZ, 0x3c, !PT ;  /* 0x0000000724027212 */ /* 0x000fc800078e3cff */
[----:B------:R-:W-:Y:S02]  /*1150*/  ISETP.GE.AND P0, PT, R2, RZ, PT ;  /* 0x000000ff0200720c */ /* 0x000fe40003f06270 */
[----:B------:R-:W2:Y:S05]  /*1160*/  LDC.64 R2, c[0x0][0x238] ;  /* 0x00008e00ff027b82 */ /* 0x000eaa0000000a00 */
[----:B------:R-:W-:-:S06]  /*1170*/  @P2 IADD3 R22, R22, 0x1, RZ ;  /* 0x0000000116162810 */ /* 0x000fcc0007ffe0ff */
[----:B------:R-:W-:Y:S01]  /*1180*/  @!P0 IMAD.MOV R22, RZ, RZ, -R22 ;  /* 0x000000ffff168224 */ /* 0x000fe200078e0a16 */
[----:B------:R-:W-:-:S04]  /*1190*/  @!P1 LOP3.LUT R22, RZ, R7, RZ, 0x33, !PT ;  /* 0x00000007ff169212 */ /* 0x000fc800078e33ff */
[----:B------:R-:W-:Y:S02]  /*11a0*/  SHF.R.S32.HI R19, RZ, 0x1f, R22 ;  /* 0x0000001fff137819 */ /* 0x000fe40000011416 */
[----:B---3--:R-:W-:Y:S01]  /*11b0*/  SHF.R.S32.HI R5, RZ, 0x1f, R4 ;  /* 0x0000001fff057819 */ /* 0x008fe20000011404 */
[----:B------:R-:W-:-:S04]  /*11c0*/  IMAD.WIDE.U32 R10, R4, UR4, RZ ;  /* 0x00000004040a7c25 */ /* 0x000fc8000f8e00ff */
[C---:B------:R-:W-:Y:S02]  /*11d0*/  IMAD R13, R5.reuse, UR4, RZ ;  /* 0x00000004050d7c24 */ /* 0x040fe4000f8e02ff */
[----:B--2---:R-:W-:Y:S02]  /*11e0*/  IMAD R5, R5, R2, RZ ;  /* 0x0000000205057224 */ /* 0x004fe400078e02ff */
[C---:B------:R-:W-:Y:S01]  /*11f0*/  IMAD R6, R4.reuse, UR5, R13 ;  /* 0x0000000504067c24 */ /* 0x040fe2000f8e020d */
[----:B------:R-:W-:Y:S01]  /*1200*/  ULDC.64 UR4, c[0x0][0x260] ;  /* 0x0000980000047ab9 */ /* 0x000fe20000000a00 */
[----:B------:R-:W-:Y:S02]  /*1210*/  IMAD R3, R4, R3, R5 ;  /* 0x0000000304037224 */ /* 0x000fe400078e0205 */
[----:B------:R-:W-:Y:S01]  /*1220*/  IMAD R7, R19, UR4, RZ ;  /* 0x0000000413077c24 */ /* 0x000fe2000f8e02ff */
[----:B------:R-:W-:Y:S01]  /*1230*/  IADD3 R11, R11, R6, RZ ;  /* 0x000000060b0b7210 */ /* 0x000fe20007ffe0ff */
[----:B-1----:R-:W-:-:S02]  /*1240*/  IMAD R6, R23, R84, RZ ;  /* 0x0000005417067224 */ /* 0x002fc400078e02ff */
[----:B------:R-:W-:-:S04]  /*1250*/  IMAD.WIDE.U32 R26, R4, R2, RZ ;  /* 0x00000002041a7225 */ /* 0x000fc800078e00ff */
[C---:B------:R-:W-:Y:S02]  /*1260*/  IMAD R6, R25.reuse, R85, R6 ;  /* 0x0000005519067224 */ /* 0x040fe400078e0206 */
[----:B------:R-:W-:-:S04]  /*1270*/  IMAD.WIDE.U32 R10, R25, R84, R10 ;  /* 0x00000054190a7225 */ /* 0x000fc800078e000a */
[----:B------:R-:W-:Y:S02]  /*1280*/  IMAD.IADD R11, R11, 0x1, R6 ;  /* 0x000000010b0b7824 */ /* 0x000fe400078e0206 */
[C---:B------:R-:W-:Y:S02]  /*1290*/  IMAD R7, R22.reuse, UR5, R7 ;  /* 0x0000000516077c24 */ /* 0x040fe4000f8e0207 */
[----:B------:R-:W-:Y:S01]  /*12a0*/  IMAD.WIDE.U32 R86, R22, UR4, R10 ;  /* 0x0000000416567c25 */ /* 0x000fe2000f8e000a */
[----:B------:R-:W-:-:S04]  /*12b0*/  IADD3 R10, R27, R3, RZ ;  /* 0x000000031b0a7210 */ /* 0x000fc80007ffe0ff */
[----:B------:R-:W-:Y:S01]  /*12c0*/  IADD3 R4, R87, R7, RZ ;  /* 0x0000000757047210 */ /* 0x000fe20007ffe0ff */
[----:B------:R-:W-:Y:S06]  /*12d0*/  BRA `(.L_x_3991) ;  /* 0x0000000400307947 */ /* 0x000fec0003800000 */
.L_x_3990:
[----:B------:R-:W1:Y:S01]  /*12e0*/  LDC R13, c[0x0][0x278] ;  /* 0x00009e00ff0d7b82 */ /* 0x000e620000000800 */
[----:B------:R-:W-:Y:S02]  /*12f0*/  ISETP.NE.AND P3, PT, R10, -0x1, PT ;  /* 0xffffffff0a00780c */ /* 0x000fe40003f65270 */
[----:B------:R-:W-:-:S04]  /*1300*/  LEA R25, R165, 0xffffffc0, 0x6 ;  /* 0xffffffc0a5197811 */ /* 0x000fc800078e30ff */
[----:B------:R-:W-:-:S07]  /*1310*/  SHF.R.S32.HI R23, RZ, 0x1f, R25 ;  /* 0x0000001fff177819 */ /* 0x000fce0000011419 */
[----:B------:R-:W2:Y:S01]  /*1320*/  @P3 LDC.64 R84, c[0x0][0x248] ;  /* 0x00009200ff543b82 */ /* 0x000ea20000000a00 */
[----:B------:R-:W-:Y:S01]  /*1330*/  @P3 IMAD.IADD R14, R11, 0x1, R10 ;  /* 0x000000010b0e3824 */ /* 0x000fe200078e020a */
[----:B-1----:R-:W-:-:S04]  /*1340*/  IABS R3, R13 ;  /* 0x0000000d00037213 */ /* 0x002fc80000000000 */
[----:B------:R-:W1:Y:S08]  /*1350*/  I2F.RP R5, R3 ;  /* 0x0000000300057306 */ /* 0x000e700000209400 */
[----:B-1----:R-:W1:Y:S02]  /*1360*/  MUFU.RCP R6, R5 ;  /* 0x0000000500067308 */ /* 0x002e640000001000 */
[----:B-1----:R-:W-:-:S06]  /*1370*/  VIADD R6, R6, 0xffffffe ;  /* 0x0ffffffe06067836 */ /* 0x002fcc0000000000 */
[----:B------:R-:W1:Y:S02]  /*1380*/  F2I.FTZ.U32.TRUNC.NTZ R7, R6 ;  /* 0x0000000600077305 */ /* 0x000e64000021f000 */
[----:B-1----:R-:W-:Y:S01]  /*1390*/  IMAD.MOV R2, RZ, RZ, -R7 ;  /* 0x000000ffff027224 */ /* 0x002fe200078e0a07 */
[----:B------:R-:W-:-:S03]  /*13a0*/  MOV R6, RZ ;  /* 0x000000ff00067202 */ /* 0x000fc60000000f00 */
[----:B------:R-:W-:Y:S01]  /*13b0*/  IMAD R4, R2, R3, RZ ;  /* 0x0000000302047224 */ /* 0x000fe200078e02ff */
[----:B------:R-:W-:-:S03]  /*13c0*/  IABS R2, R36 ;  /* 0x0000002400027213 */ /* 0x000fc60000000000 */
[----:B------:R-:W-:Y:S01]  /*13d0*/  IMAD.HI.U32 R7, R7, R4, R6 ;  /* 0x0000000407077227 */ /* 0x000fe200078e0006 */
[----:B------:R-:W-:-:S03]  /*13e0*/  LOP3.LUT R6, R36, R13, RZ, 0x3c, !PT ;  /* 0x0000000d24067212 */ /* 0x000fc600078e3cff */
[----:B------:R-:W-:Y:S01]  /*13f0*/  IMAD.MOV.U32 R4, RZ, RZ, R2 ;  /* 0x000000ffff047224 */ /* 0x000fe200078e0002 */
[----:B------:R-:W-:-:S03]  /*1400*/  ISETP.GE.AND P1, PT, R6, RZ, PT ;  /* 0x000000ff0600720c */ /* 0x000fc60003f26270 */
[----:B------:R-:W-:-:S04]  /*1410*/  IMAD.HI.U32 R22, R7, R4, RZ ;  /* 0x0000000407167227 */ /* 0x000fc800078e00ff */
[----:B------:R-:W-:Y:S02]  /*1420*/  IMAD.MOV R2, RZ, RZ, -R22 ;  /* 0x000000ffff027224 */ /* 0x000fe400078e0a16 */
[C---:B--2---:R-:W-:Y:S02]  /*1430*/  @P3 IMAD R7, R14.reuse, R85, RZ ;  /* 0x000000550e073224 */ /* 0x044fe400078e02ff */
[C---:B------:R-:W-:Y:S02]  /*1440*/  IMAD R2, R3.reuse, R2, R4 ;  /* 0x0000000203027224 */ /* 0x040fe400078e0204 */
[----:B------:R-:W1:Y:S01]  /*1450*/  @P3 LDC.64 R4, c[0x0][0x250] ;  /* 0x00009400ff043b82 */ /* 0x000e620000000a00 */
[----:B------:R-:W-:Y:S02]  /*1460*/  @P3 IMAD.WIDE.U32 R14, R14, R84, RZ ;  /* 0x000000540e0e3225 */ /* 0x000fe400078e00ff */
[----:B------:R-:W-:-:S03]  /*1470*/  ISETP.GT.U32.AND P0, PT, R3, R2, PT ;  /* 0x000000020300720c */ /* 0x000fc60003f04070 */
[----:B------:R-:W-:Y:S02]  /*1480*/  @P3 IADD3 R7, R15, R7, RZ ;  /* 0x000000070f073210 */ /* 0x000fe40007ffe0ff */
[----:B------:R-:W-:-:S08]  /*1490*/  @P3 MOV R12, R14 ;  /* 0x0000000e000c3202 */ /* 0x000fd00000000f00 */
[-C--:B------:R-:W-:Y:S02]  /*14a0*/  @!P0 IADD3 R2, R2, -R3.reuse, RZ ;  /* 0x8000000302028210 */ /* 0x080fe40007ffe0ff */
[----:B------:R-:W-:Y:S02]  /*14b0*/  @!P0 IADD3 R22, R22, 0x1, RZ ;  /* 0x0000000116168810 */ /* 0x000fe40007ffe0ff */
[----:B------:R-:W-:Y:S02]  /*14c0*/  ISETP.GE.U32.AND P2, PT, R2, R3, PT ;  /* 0x000000030200720c */ /* 0x000fe40003f46070 */
[----:B------:R-:W2:Y:S01]  /*14d0*/  LDC.64 R2, c[0x0][0x260] ;  /* 0x00009800ff027b82 */ /* 0x000ea20000000a00 */
[----:B------:R-:W-:-:S10]  /*14e0*/  ISETP.NE.AND P0, PT, R13, RZ, PT ;  /* 0x000000ff0d00720c */ /* 0x000fd40003f05270 */
[----:B------:R-:W-:-:S04]  /*14f0*/  @P2 VIADD R22, R22, 0x1 ;  /* 0x0000000116162836 */ /* 0x000fc80000000000 */
[----:B------:R-:W-:Y:S01]  /*1500*/  @!P1 IMAD.MOV R22, RZ, RZ, -R22 ;  /* 0x000000ffff169224 */ /* 0x000fe200078e0a16 */
[----:B------:R-:W-:Y:S06]  /*1510*/  @P3 BRA `(.L_x_3992) ;  /* 0x0000000000343947 */ /* 0x000fec0003800000 */
[----:B------:R-:W3:Y:S01]  /*1520*/  LDC.64 R84, c[0x0][0x248] ;  /* 0x00009200ff547b82 */ /* 0x000ee20000000a00 */
[----:B------:R-:W-:-:S07]  /*1530*/  SHF.R.S32.HI R15, RZ, 0x1f, R11 ;  /* 0x0000001fff0f7819 */ /* 0x000fce000001140b */
[----:B------:R-:W4:Y:S01]  /*1540*/  LDC.64 R6, c[0x0][0x230] ;  /* 0x00008c00ff067b82 */ /* 0x000f220000000a00 */
[-C--:B---3--:R-:W-:Y:S01]  /*1550*/  IMAD R14, R15, R84.reuse, RZ ;  /* 0x000000540f0e7224 */ /* 0x088fe200078e02ff */
[----:B-----5:R-:W-:Y:S01]  /*1560*/  SHF.R.S32.HI R15, RZ, 0x1f, R8 ;  /* 0x0000001fff0f7819 */ /* 0x020fe20000011408 */
[----:B------:R-:W-:-:S04]  /*1570*/  IMAD.WIDE.U32 R16, R11, R84, RZ ;  /* 0x000000540b107225 */ /* 0x000fc800078e00ff */
[----:B------:R-:W-:Y:S02]  /*1580*/  IMAD R14, R11, R85, R14 ;  /* 0x000000550b0e7224 */ /* 0x000fe400078e020e */
[----:B----4-:R-:W-:-:S03]  /*1590*/  IMAD R12, R15, R6, RZ ;  /* 0x000000060f0c7224 */ /* 0x010fc600078e02ff */
[----:B------:R-:W-:Y:S01]  /*15a0*/  IADD3 R17, R17, R14, RZ ;  /* 0x0000000e11117210 */ /* 0x000fe20007ffe0ff */
[C---:B------:R-:W-:Y:S02]  /*15b0*/  IMAD R7, R8.reuse, R7, R12 ;  /* 0x0000000708077224 */ /* 0x040fe400078e020c */
[----:B------:R-:W-:-:S05]  /*15c0*/  IMAD.WIDE.U32 R16, R8, R6, R16 ;  /* 0x0000000608107225 */ /* 0x000fca00078e0010 */
[----:B------:R-:W-:Y:S02]  /*15d0*/  IADD3 R7, R17, R7, RZ ;  /* 0x0000000711077210 */ /* 0x000fe40007ffe0ff */
[----:B------:R-:W-:-:S07]  /*15e0*/  MOV R12, R16 ;  /* 0x00000010000c7202 */ /* 0x000fce0000000f00 */
.L_x_3992:
[----:B------:R-:W-:Y:S01]  /*15f0*/  @!P0 LOP3.LUT R22, RZ, R13, RZ, 0x33, !PT ;  /* 0x0000000dff168212 */ /* 0x000fe200078e33ff */
[----:B------:R-:W-:Y:S01]  /*1600*/  IMAD R6, R23, R84, RZ ;  /* 0x0000005417067224 */ /* 0x000fe200078e02ff */
[----:B------:R-:W-:Y:S02]  /*1610*/  MOV R13, R7 ;  /* 0x00000007000d7202 */ /* 0x000fe40000000f00 */
[----:B------:R-:W-:Y:S01]  /*1620*/  SHF.R.S32.HI R19, RZ, 0x1f, R22 ;  /* 0x0000001fff137819 */ /* 0x000fe20000011416 */
[-C--:B------:R-:W-:Y:S01]  /*1630*/  IMAD R7, R85, R25.reuse, R6 ;  /* 0x0000001955077224 */ /* 0x080fe200078e0206 */
[----:B------:R-:W-:Y:S01]  /*1640*/  @P3 IADD3 R10, R11, R10, RZ ;  /* 0x0000000a0b0a3210 */ /* 0x000fe20007ffe0ff */
[----:B------:R-:W-:-:S04]  /*1650*/  IMAD.WIDE.U32 R12, R84, R25, R12 ;  /* 0x00000019540c7225 */ /* 0x000fc800078e000c */
[----:B--2---:R-:W-:Y:S01]  /*1660*/  IMAD R6, R19, R2, RZ ;  /* 0x0000000213067224 */ /* 0x004fe200078e02ff */
[----:B------:R-:W-:Y:S01]  /*1670*/  IADD3 R13, R13, R7, RZ ;  /* 0x000000070d0d7210 */ /* 0x000fe20007ffe0ff */
[----:B-1----:R-:W-:-:S04]  /*1680*/  @P3 IMAD.WIDE.U32 R26, R10, R4, RZ ;  /* 0x000000040a1a3225 */ /* 0x002fc800078e00ff */
[----:B------:R-:W-:-:S04]  /*1690*/  IMAD.WIDE.U32 R86, R22, R2, R12 ;  /* 0x0000000216567225 */ /* 0x000fc800078e000c */
[----:B------:R-:W-:Y:S02]  /*16a0*/  IMAD R3, R22, R3, R6 ;  /* 0x0000000316037224 */ /* 0x000fe400078e0206 */
[----:B------:R-:W-:-:S03]  /*16b0*/  @P3 IMAD R10, R10, R5, R27 ;  /* 0x000000050a0a3224 */ /* 0x000fc600078e021b */
[----:B------:R-:W-:Y:S01]  /*16c0*/  IADD3 R4, R87, R3, RZ ;  /* 0x0000000357047210 */ /* 0x000fe20007ffe0ff */
[----:B------:R-:W-:Y:S06]  /*16d0*/  @P3 BRA `(.L_x_3991) ;  /* 0x0000000000303947 */ /* 0x000fec0003800000 */
[----:B------:R-:W1:Y:S01]  /*16e0*/  LDC.64 R6, c[0x0][0x250] ;  /* 0x00009400ff067b82 */ /* 0x000e620000000a00 */
[----:B------:R-:W-:-:S07]  /*16f0*/  SHF.R.S32.HI R5, RZ, 0x1f, R11 ;  /* 0x0000001fff057819 */ /* 0x000fce000001140b */
[----:B------:R-:W2:Y:S01]  /*1700*/  LDC.64 R2, c[0x0][0x238] ;  /* 0x00008e00ff027b82 */ /* 0x000ea20000000a00 */
[----:B-1----:R-:W-:Y:S01]  /*1710*/  IMAD R10, R5, R6, RZ ;  /* 0x00000006050a7224 */ /* 0x002fe200078e02ff */
[----:B-----5:R-:W-:-:S03]  /*1720*/  SHF.R.S32.HI R5, RZ, 0x1f, R8 ;  /* 0x0000001fff057819 */ /* 0x020fc60000011408 */
[C---:B------:R-:W-:Y:S02]  /*1730*/  IMAD R7, R11.reuse, R7, R10 ;  /* 0x000000070b077224 */ /* 0x040fe400078e020a */
[----:B------:R-:W-:-:S04]  /*1740*/  IMAD.WIDE.U32 R10, R11, R6, RZ ;  /* 0x000000060b0a7225 */ /* 0x000fc800078e00ff */
[----:B--2---:R-:W-:Y:S01]  /*1750*/  IMAD R5, R5, R2, RZ ;  /* 0x0000000205057224 */ /* 0x004fe200078e02ff */
[----:B------:R-:W-:-:S03]  /*1760*/  IADD3 R11, R11, R7, RZ ;  /* 0x000000070b0b7210 */ /* 0x000fc60007ffe0ff */
[C---:B------:R-:W-:Y:S02]  /*1770*/  IMAD R3, R8.reuse, R3, R5 ;  /* 0x0000000308037224 */ /* 0x040fe400078e0205 */
[----:B------:R-:W-:-:S05]  /*1780*/  IMAD.WIDE.U32 R26, R8, R2, R10 ;  /* 0x00000002081a7225 */ /* 0x000fca00078e000a */
[----:B------:R-:W-:-:S07]  /*1790*/  IADD3 R10, R27, R3, RZ ;  /* 0x000000031b0a7210 */ /* 0x000fce0007ffe0ff */
.L_x_3991:
[----:B------:R-:W-:Y:S01]  /*17a0*/  ISETP.NE.AND P4, PT, R236, -0x1, PT ;  /* 0xffffffffec00780c */ /* 0x000fe20003f85270 */
[----:B------:R-:W-:Y:S01]  /*17b0*/  IMAD.IADD R235, R0, 0x1, -R235 ;  /* 0x0000000100eb7824 */ /* 0x000fe200078e0aeb */
[----:B------:R-:W-:Y:S01]  /*17c0*/  SHF.R.S32.HI R5, RZ, 0x1f, R92 ;  /* 0x0000001fff057819 */ /* 0x000fe2000001145c */
[----:B------:R-:W-:Y:S01]  /*17d0*/  ULDC.64 UR4, c[0x0][0x258] ;  /* 0x0000960000047ab9 */ /* 0x000fe20000000a00 */
[----:B------:R-:W-:Y:S02]  /*17e0*/  ULDC.64 UR6, c[0x0][0x268] ;  /* 0x00009a0000067ab9 */ /* 0x000fe40000000a00 */
[----:B-----5:R-:W-:Y:S01]  /*17f0*/  LEA.HI R8, R5, R92, RZ, 0x3 ;  /* 0x0000005c05087211 */ /* 0x020fe200078f18ff */
[----:B------:R-:W-:-:S03]  /*1800*/  IMAD R19, R19, UR6, RZ ;  /* 0x0000000613137c24 */ /* 0x000fc6000f8e02ff */
[----:B------:R-:W-:Y:S01]  /*1810*/  SHF.R.S32.HI R20, RZ, 0x3, R8 ;  /* 0x00000003ff147819 */ /* 0x000fe20000011408 */
[----:B------:R-:W-:Y:S02]  /*1820*/  IMAD R19, R22, UR7, R19 ;  /* 0x0000000716137c24 */ /* 0x000fe4000f8e0213 */
[----:B------:R-:W1:Y:S01]  /*1830*/  @!P4 LDC.64 R6, c[0x0][0x228] ;  /* 0x00008a00ff06cb82 */ /* 0x000e620000000a00 */
[----:B------:R-:W-:Y:S01]  /*1840*/  @!P4 SHF.R.S32.HI R11, RZ, 0x1f, R9 ;  /* 0x0000001fff0bc819 */ /* 0x000fe20000011409 */
[C---:B------:R-:W-:Y:S01]  /*1850*/  VIADD R24, R20.reuse, 0x10 ;  /* 0x0000001014187836 */ /* 0x040fe20000000000 */
[CC--:B------:R-:W-:Y:S01]  /*1860*/  ISETP.GE.AND P3, PT, R20.reuse, R235.reuse, PT ;  /* 0x000000eb1400720c */ /* 0x0c0fe20003f66270 */
[C---:B------:R-:W-:Y:S01]  /*1870*/  VIADD R18, R20.reuse, 0x20 ;  /* 0x0000002014127836 */ /* 0x040fe20000000000 */
[--C-:B------:R-:W-:Y:S01]  /*1880*/  SHF.R.S32.HI R21, RZ, 0x1f, R20.reuse ;  /* 0x0000001fff157819 */ /* 0x100fe20000011414 */
[----:B------:R-:W-:Y:S01]  /*1890*/  VIADD R16, R20, 0x30 ;  /* 0x0000003014107836 */ /* 0x000fe20000000000 */
[-C--:B------:R-:W-:Y:S01]  /*18a0*/  ISETP.GE.AND P2, PT, R24, R235.reuse, PT ;  /* 0x000000eb1800720c */ /* 0x080fe20003f46270 */
[----:B------:R-:W2:Y:S01]  /*18b0*/  @P4 LDC.64 R2, c[0x0][0x240] ;  /* 0x00009000ff024b82 */ /* 0x000ea20000000a00 */
[-C--:B------:R-:W-:Y:S01]  /*18c0*/  ISETP.GE.AND P1, PT, R18, R235.reuse, PT ;  /* 0x000000eb1200720c */ /* 0x080fe20003f26270 */
[----:B------:R-:W-:Y:S01]  /*18d0*/  IMAD.WIDE R38, R39, 0x40, R20 ;  /* 0x0000004027267825 */ /* 0x000fe200078e0214 */
[----:B------:R-:W-:-:S03]  /*18e0*/  ISETP.GE.AND P0, PT, R16, R235, PT ;  /* 0x000000eb1000720c */ /* 0x000fc60003f06270 */
[----:B------:R-:W-:-:S04]  /*18f0*/  IMAD R89, R21, R84, RZ ;  /* 0x0000005415597224 */ /* 0x000fc800078e02ff */
[----:B------:R-:W-:Y:S02]  /*1900*/  IMAD R89, R20, R85, R89 ;  /* 0x0000005514597224 */ /* 0x000fe400078e0259 */
[----:B------:R-:W3:Y:S01]  /*1910*/  @!P2 S2R R32, SR_CgaCtaId ;  /* 0x000000000020a919 */ /* 0x000ee20000008800 */
[-C--:B-1----:R-:W-:Y:S01]  /*1920*/  @!P4 IMAD R0, R11, R6.reuse, RZ ;  /* 0x000000060b00c224 */ /* 0x082fe200078e02ff */
[----:B------:R-:W1:Y:S01]  /*1930*/  @!P1 S2R R30, SR_CgaCtaId ;  /* 0x00000000001e9919 */ /* 0x000e620000008800 */
[C---:B------:R-:W-:Y:S01]  /*1940*/  @!P4 IMAD.WIDE.U32 R12, R9.reuse, R6, RZ ;  /* 0x00000006090cc225 */ /* 0x040fe200078e00ff */
[----:B------:R-:W4:Y:S03]  /*1950*/  @!P0 S2R R28, SR_CgaCtaId ;  /* 0x00000000001c8919 */ /* 0x000f260000008800 */
[----:B------:R-:W-:Y:S01]  /*1960*/  @!P4 IMAD R7, R9, R7, R0 ;  /* 0x000000070907c224 */ /* 0x000fe200078e0200 */
[----:B------:R-:W-:Y:S01]  /*1970*/  LOP3.LUT R9, R8, 0xfffffff8, RZ, 0xc0, !PT ;  /* 0xfffffff808097812 */ /* 0x000fe200078ec0ff */
[----:B--2---:R-:W-:-:S04]  /*1980*/  @P4 IMAD.WIDE.U32 R14, R236, R2, RZ ;  /* 0x00000002ec0e4225 */ /* 0x004fc800078e00ff */
[----:B------:R-:W-:Y:S02]  /*1990*/  IMAD.IADD R0, R92, 0x1, -R9 ;  /* 0x000000015c007824 */ /* 0x000fe400078e0a09 */
[----:B------:R-:W-:Y:S01]  /*19a0*/  @P4 IMAD R3, R236, R3, R15 ;  /* 0x00000003ec034224 */ /* 0x000fe200078e020f */
[----:B------:R-:W2:Y:S01]  /*19b0*/  @!P3 LDC.64 R8, c[0x0][0x240] ;  /* 0x00009000ff08bb82 */ /* 0x000ea20000000a00 */
[----:B------:R-:W-:Y:S02]  /*19c0*/  IMAD.SHL.U32 R11, R0, 0x8, RZ ;  /* 0x00000008000b7824 */ /* 0x000fe400078e00ff */
[----:B------:R-:W-:Y:S02]  /*19d0*/  @P4 IMAD.MOV.U32 R2, RZ, RZ, R14 ;  /* 0x000000ffff024224 */ /* 0x000fe400078e000e */
[----:B------:R-:W-:Y:S01]  /*19e0*/  @!P4 IMAD.IADD R3, R13, 0x1, R7 ;  /* 0x000000010d03c824 */ /* 0x000fe200078e0207 */
[----:B------:R-:W-:Y:S01]  /*19f0*/  SHF.R.S32.HI R7, RZ, 0x1f, R11 ;  /* 0x0000001fff077819 */ /* 0x000fe2000001140b */
[----:B------:R-:W-:Y:S01]  /*1a00*/  @!P4 IMAD.MOV.U32 R2, RZ, RZ, R12 ;  /* 0x000000ffff02c224 */ /* 0x000fe200078e000c */
[C---:B------:R-:W-:Y:S01]  /*1a10*/  IADD3 R26, P4, R11.reuse, R26, RZ ;  /* 0x0000001a0b1a7210 */ /* 0x040fe20007f9e0ff */
[----:B------:R-:W-:Y:S01]  /*1a20*/  IMAD.SHL.U32 R6, R20, 0x40, RZ ;  /* 0x0000004014067824 */ /* 0x000fe200078e00ff */
[----:B------:R-:W-:Y:S01]  /*1a30*/  SHF.R.S32.HI R13, RZ, 0x1f, R36 ;  /* 0x0000001fff0d7819 */ /* 0x000fe20000011424 */
[----:B------:R-:W4:Y:S01]  /*1a40*/  @!P2 LDC.64 R14, c[0x0][0x210] ;  /* 0x00008400ff0eab82 */ /* 0x000f220000000a00 */
[----:B------:R-:W-:Y:S01]  /*1a50*/  IADD3 R86, P5, R11, R86, RZ ;  /* 0x000000560b567210 */ /* 0x000fe20007fbe0ff */
[----:B------:R-:W-:Y:S01]  /*1a60*/  IMAD.X R27, R7, 0x1, R10, P4 ;  /* 0x00000001071b7824 */ /* 0x000fe200020e060a */
[----:B------:R-:W-:Y:S01]  /*1a70*/  IADD3 R2, P4, R11, R2, RZ ;  /* 0x000000020b027210 */ /* 0x000fe20007f9e0ff */
[----:B------:R-:W-:Y:S01]  /*1a80*/  IMAD R13, R13, UR4, RZ ;  /* 0x000000040d0d7c24 */ /* 0x000fe2000f8e02ff */
[----:B------:R-:W-:Y:S01]  /*1a90*/  LOP3.LUT R6, R6, 0x1c0, RZ, 0xc0, !PT ;  /* 0x000001c006067812 */ /* 0x000fe200078ec0ff */
[----:B------:R-:W-:Y:S01]  /*1aa0*/  IMAD.X R87, R7, 0x1, R4, P5 ;  /* 0x0000000107577824 */ /* 0x000fe200028e0604 */
[----:B------:R-:W-:Y:S01]  /*1ab0*/  LEA.HI R4, R5, R92, RZ, 0x6 ;  /* 0x0000005c05047211 */ /* 0x000fe200078f30ff */
[----:B------:R-:W-:Y:S01]  /*1ac0*/  IMAD.X R3, R7, 0x1, R3, P4 ;  /* 0x0000000107037824 */ /* 0x000fe200020e0603 */
[----:B------:R-:W-:Y:S01]  /*1ad0*/  LOP3.LUT R17, R6, 0x38, R11, 0xf8, !PT ;  /* 0x0000003806117812 */ /* 0x000fe200078ef80b */
[C---:B------:R-:W-:Y:S01]  /*1ae0*/  IMAD R13, R36.reuse, UR5, R13 ;  /* 0x00000005240d7c24 */ /* 0x040fe2000f8e020d */
[----:B------:R-:W-:Y:S01]  /*1af0*/  SHF.R.U32.HI R6, RZ, 0x3, R6 ;  /* 0x00000003ff067819 */ /* 0x000fe20000011606 */
[----:B------:R-:W-:Y:S01]  /*1b00*/  IMAD.WIDE.U32 R36, R36, UR4, R2 ;  /* 0x0000000424247c25 */ /* 0x000fe2000f8e0002 */
[----:B------:R-:W4:Y:S01]  /*1b10*/  S2UR UR4, SR_CgaCtaId ;  /* 0x00000000000479c3 */ /* 0x000f220000008800 */
[----:B------:R-:W-:Y:S01]  /*1b20*/  @!P2 MOV R11, 0x400 ;  /* 0x00000400000ba802 */ /* 0x000fe20000000f00 */
[----:B------:R-:W-:Y:S01]  /*1b30*/  UMOV UR5, 0x400 ;  /* 0x0000040000057882 */ /* 0x000fe20000000000 */
[----:B------:R-:W-:Y:S01]  /*1b40*/  LOP3.LUT R17, R17, R6, RZ, 0x3c, !PT ;  /* 0x0000000611117212 */ /* 0x000fe200078e3cff */
[----:B------:R-:W-:Y:S01]  /*1b50*/  IMAD.SHL.U32 R4, R4, 0x8, RZ ;  /* 0x0000000804047824 */ /* 0x000fe200078e00ff */
[----:B---3--:R-:W-:Y:S01]  /*1b60*/  @!P2 LEA R32, R32, R11, 0x18 ;  /* 0x0000000b2020a211 */ /* 0x008fe200078ec0ff */
[-C--:B--2---:R-:W-:Y:S01]  /*1b70*/  @!P3 IMAD R34, R39, R8.reuse, RZ ;  /* 0x000000082722b224 */ /* 0x084fe200078e02ff */
[----:B------:R-:W-:Y:S01]  /*1b80*/  @!P1 MOV R11, 0x400 ;  /* 0x00000400000b9802 */ /* 0x000fe20000000f00 */
[----:B------:R-:W2:Y:S01]  /*1b90*/  @!P2 LDC.64 R2, c[0x0][0x240] ;  /* 0x00009000ff02ab82 */ /* 0x000ea20000000a00 */
[----:B------:R-:W-:Y:S01]  /*1ba0*/  LOP3.LUT R17, R17, 0xfffffe00, R4, 0xf8, !PT ;  /* 0xfffffe0011117812 */ /* 0x000fe200078ef804 */
[----:B------:R-:W-:Y:S01]  /*1bb0*/  IMAD.IADD R37, R37, 0x1, R13 ;  /* 0x0000000125257824 */ /* 0x000fe200078e020d */
[----:B-1----:R-:W-:Y:S01]  /*1bc0*/  @!P1 LEA R30, R30, R11, 0x18 ;  /* 0x0000000b1e1e9211 */ /* 0x002fe200078ec0ff */
[C---:B------:R-:W-:Y:S01]  /*1bd0*/  @!P3 IMAD R34, R38.reuse, R9, R34 ;  /* 0x000000092622b224 */ /* 0x040fe200078e0222 */
[----:B------:R-:W-:Y:S01]  /*1be0*/  @!P0 MOV R11, 0x400 ;  /* 0x00000400000b8802 */ /* 0x000fe20000000f00 */
[C---:B------:R-:W-:Y:S01]  /*1bf0*/  @!P3 IMAD.WIDE.U32 R40, R38.reuse, R8, R36 ;  /* 0x000000082628b225 */ /* 0x040fe200078e0024 */
[----:B------:R-:W-:Y:S01]  /*1c00*/  @!P2 IADD3 R4, P4, R38, 0x10, RZ ;  /* 0x000000102604a810 */ /* 0x000fe20007f9e0ff */
[----:B------:R-:W1:Y:S01]  /*1c10*/  @!P3 LDC.64 R6, c[0x0][0x210] ;  /* 0x00008400ff06bb82 */ /* 0x000e620000000a00 */
[----:B----4-:R-:W-:Y:S01]  /*1c20*/  @!P0 LEA R28, R28, R11, 0x18 ;  /* 0x0000000b1c1c8211 */ /* 0x010fe200078ec0ff */
[----:B------:R-:W-:Y:S01]  /*1c30*/  @!P3 IMAD.IADD R34, R41, 0x1, R34 ;  /* 0x000000012922b824 */ /* 0x000fe200078e0222 */
[C---:B------:R-:W-:Y:S01]  /*1c40*/  @!P1 IADD3 R29, P5, R38.reuse, 0x20, RZ ;  /* 0x00000020261d9810 */ /* 0x040fe20007fbe0ff */
[----:B------:R-:W-:Y:S01]  /*1c50*/  @!P2 IMAD.X R11, RZ, RZ, R39, P4 ;  /* 0x000000ffff0ba224 */ /* 0x000fe200020e0627 */
[----:B------:R-:W-:Y:S01]  /*1c60*/  @!P0 IADD3 R33, P4, R38, 0x30, RZ ;  /* 0x0000003026218810 */ /* 0x000fe20007f9e0ff */
[----:B------:R-:W-:-:S02]  /*1c70*/  @!P2 IMAD.MOV.U32 R42, RZ, RZ, R36 ;  /* 0x000000ffff2aa224 */ /* 0x000fc400078e0024 */
[----:B------:R-:W3:Y:S01]  /*1c80*/  @!P1 LDC.64 R12, c[0x0][0x240] ;  /* 0x00009000ff0c9b82 */ /* 0x000ee20000000a00 */
[----:B------:R-:W-:Y:S01]  /*1c90*/  ULEA UR4, UR4, UR5, 0x18 ;  /* 0x0000000504047291 */ /* 0x000fe2000f8ec03f */
[----:B------:R-:W-:Y:S02]  /*1ca0*/  @!P0 IMAD.X R31, RZ, RZ, R39, P4 ;  /* 0x000000ffff1f8224 */ /* 0x000fe400020e0627 */
[----:B------:R-:W-:Y:S02]  /*1cb0*/  @!P2 IMAD.MOV.U32 R43, RZ, RZ, R37 ;  /* 0x000000ffff2ba224 */ /* 0x000fe400078e0025 */
[----:B------:R-:W-:Y:S01]  /*1cc0*/  @!P1 IMAD.X R35, RZ, RZ, R39, P5 ;  /* 0x000000ffff239224 */ /* 0x000fe200028e0627 */
[----:B------:R-:W-:Y:S01]  /*1cd0*/  LEA R237, R17, UR4, 0x1 ;  /* 0x0000000411ed7c11 */ /* 0x000fe2000f8e08ff */
[----:B--2---:R-:W-:Y:S01]  /*1ce0*/  @!P2 IMAD R10, R11, R2, RZ ;  /* 0x000000020b0aa224 */ /* 0x004fe200078e02ff */
[----:B------:R-:W2:Y:S01]  /*1cf0*/  @!P0 LDC.64 R8, c[0x0][0x240] ;  /* 0x00009000ff088b82 */ /* 0x000ea20000000a00 */
[----:B------:R-:W-:Y:S01]  /*1d00*/  @!P1 IMAD.MOV.U32 R38, RZ, RZ, R36 ;  /* 0x000000ffff269224 */ /* 0x000fe200078e0024 */
[----:B------:R-:W-:Y:S01]  /*1d10*/  IADD3 R25, P5, R20, R25, RZ ;  /* 0x0000001914197210 */ /* 0x000fe20007fbe0ff */
[----:B------:R-:W-:-:S02]  /*1d20*/  @!P2 IMAD R3, R4, R3, R10 ;  /* 0x000000030403a224 */ /* 0x000fc400078e020a */
[----:B------:R-:W-:Y:S01]  /*1d30*/  @!P1 IMAD.MOV.U32 R39, RZ, RZ, R37 ;  /* 0x000000ffff279224 */ /* 0x000fe200078e0025 */
[C---:B-1----:R-:W-:Y:S01]  /*1d40*/  @!P3 LEA R44, P4, R40.reuse, R6, 0x1 ;  /* 0x00000006282cb211 */ /* 0x042fe200078808ff */
[----:B------:R-:W-:Y:S01]  /*1d50*/  IMAD.SHL.U32 R6, R165, 0x40, RZ ;  /* 0x00000040a5067824 */ /* 0x000fe200078e00ff */
[----:B------:R-:W1:Y:S01]  /*1d60*/  @!P1 LDC.64 R10, c[0x0][0x210] ;  /* 0x00008400ff0a9b82 */ /* 0x000e620000000a00 */
[----:B------:R-:W-:Y:S01]  /*1d70*/  @!P2 IMAD R32, R17, 0x2, R32 ;  /* 0x000000021120a824 */ /* 0x000fe200078e0220 */
[----:B------:R-:W-:Y:S01]  /*1d80*/  @!P3 LEA.HI.X R45, R40, R7, R34, 0x1, P4 ;  /* 0x00000007282db211 */ /* 0x000fe200020f0c22 */
[----:B------:R-:W-:-:S04]  /*1d90*/  @!P2 IMAD.WIDE.U32 R40, R4, R2, R42 ;  /* 0x000000020428a225 */ /* 0x000fc800078e002a */
[----:B------:R-:W-:Y:S01]  /*1da0*/  VIADD R4, R6, 0xffffffc0 ;  /* 0xffffffc006047836 */ /* 0x000fe20000000000 */
[----:B------:R-:W-:Y:S01]  /*1db0*/  @!PT LDS RZ, [RZ] ;  /* 0x00000000fffff984 */ /* 0x000fe20000000800 */
[----:B------:R-:W-:Y:S01]  /*1dc0*/  @!PT LDS RZ, [RZ] ;  /* 0x00000000fffff984 */ /* 0x000fe20000000800 */
[----:B------:R-:W-:Y:S01]  /*1dd0*/  @!PT LDS RZ, [RZ] ;  /* 0x00000000fffff984 */ /* 0x000fe20000000800 */
[----:B------:R-:W-:Y:S01]  /*1de0*/  @!P3 LDGSTS.E.BYPASS.LTC128B.128 [R237], desc[UR12][R44.64] ;  /* 0x000000002cedbfae */ /* 0x000fe2000b901d4c */
[----:B------:R-:W-:Y:S02]  /*1df0*/  @!P2 IMAD.IADD R34, R41, 0x1, R3 ;  /* 0x000000012922a824 */ /* 0x000fe400078e0203 */
[----:B------:R-:W-:Y:S01]  /*1e00*/  IMAD.IADD R7, R93, 0x1, -R4 ;  /* 0x000000015d077824 */ /* 0x000fe200078e0a04 */
[----:B------:R-:W-:Y:S01]  /*1e10*/  @!P3 LDGSTS.E.BYPASS.LTC128B.128 [R237+0x2000], desc[UR12][R44.64+0x80] ;  /* 0x020000802cedbfae */ /* 0x000fe2000b901d4c */
[----:B------:R-:W4:Y:S01]  /*1e20*/  @!P0 LDC.64 R2, c[0x0][0x210] ;  /* 0x00008400ff028b82 */ /* 0x000f220000000a00 */
[----:B---3--:R-:W-:Y:S02]  /*1e30*/  @!P1 IMAD.WIDE.U32 R38, R29, R12, R38 ;  /* 0x0000000c1d269225 */ /* 0x008fe400078e0026 */
[----:B------:R-:W-:Y:S01]  /*1e40*/  @!P3 LDGSTS.E.BYPASS.LTC128B.128 [R237+0x4000], desc[UR12][R44.64+0x100] ;  /* 0x040001002cedbfae */ /* 0x000fe2000b901d4c */
[----:B------:R-:W-:Y:S01]  /*1e50*/  ISETP.GE.AND P4, PT, R20, R7, PT ;  /* 0x000000071400720c */ /* 0x000fe20003f86270 */
[----:B--2---:R-:W-:-:S02]  /*1e60*/  @!P0 IMAD.WIDE.U32 R36, R33, R8, R36 ;  /* 0x0000000821248225 */ /* 0x004fc400078e0024 */
[----:B------:R-:W-:Y:S01]  /*1e70*/  @!P3 LDGSTS.E.BYPASS.LTC128B.128 [R237+0x6000], desc[UR12][R44.64+0x180] ;  /* 0x060001802cedbfae */ /* 0x000fe2000b901d4c */
[C---:B------:R-:W-:Y:S01]  /*1e80*/  @!P2 LEA R42, P3, R40.reuse, R14, 0x1 ;  /* 0x0000000e282aa211 */ /* 0x040fe200078608ff */
[----:B------:R-:W-:Y:S02]  /*1e90*/  @!P1 IMAD R14, R35, R12, RZ ;  /* 0x0000000c230e9224 */ /* 0x000fe400078e02ff */
[----:B------:R-:W-:Y:S01]  /*1ea0*/  @!P0 IMAD R12, R31, R8, RZ ;  /* 0x000000081f0c8224 */ /* 0x000fe200078e02ff */
[----:B------:R-:W-:Y:S01]  /*1eb0*/  @!P2 LEA.HI.X R43, R40, R15, R34, 0x1, P3 ;  /* 0x0000000f282ba211 */ /* 0x000fe200018f0c22 */
[----:B------:R-:W-:Y:S01]  /*1ec0*/  @!P1 IMAD R13, R29, R13, R14 ;  /* 0x0000000d1d0d9224 */ /* 0x000fe200078e020e */
[----:B------:R-:W-:Y:S01]  /*1ed0*/  ISETP.GE.AND P3, PT, R24, R7, PT ;  /* 0x000000071800720c */ /* 0x000fe20003f66270 */
[----:B------:R-:W-:Y:S02]  /*1ee0*/  @!P0 IMAD R12, R33, R9, R12 ;  /* 0x00000009210c8224 */ /* 0x000fe400078e020c */
[----:B------:R-:W-:Y:S01]  /*1ef0*/  @!P2 LDGSTS.E.BYPASS.LTC128B.128 [R32+0x800], desc[UR12][R42.64] ;  /* 0x008000002a20afae */ /* 0x000fe2000b901d4c */
[----:B------:R-:W-:Y:S01]  /*1f00*/  @!P1 IMAD.IADD R13, R39, 0x1, R13 ;  /* 0x00000001270d9824 */ /* 0x000fe200078e020d */
[----:B------:R-:W2:Y:S01]  /*1f10*/  @!P4 LDC.64 R8, c[0x0][0x218] ;  /* 0x00008600ff08cb82 */ /* 0x000ea20000000a00 */
[----:B------:R-:W-:Y:S01]  /*1f20*/  IMAD.WIDE.U32 R86, R20, R84, R86 ;  /* 0x0000005414567225 */ /* 0x000fe200078e0056 */
[----:B------:R-:W-:Y:S03]  /*1f30*/  @!P2 LDGSTS.E.BYPASS.LTC128B.128 [R32+0x2800], desc[UR12][R42.64+0x80] ;  /* 0x028000802a20afae */ /* 0x000fe6000b901d4c */
[----:B------:R-:W-:Y:S01]  /*1f40*/  IMAD.IADD R89, R87, 0x1, R89 ;  /* 0x0000000157597824 */ /* 0x000fe200078e0259 */
[----:B------:R-:W-:Y:S01]  /*1f50*/  @!P2 LDGSTS.E.BYPASS.LTC128B.128 [R32+0x4800], desc[UR12][R42.64+0x100] ;  /* 0x048001002a20afae */ /* 0x000fe2000b901d4c */
[----:B------:R-:W-:Y:S01]  /*1f60*/  IMAD.X R23, R21, 0x1, R23, P5 ;  /* 0x0000000115177824 */ /* 0x000fe200028e0617 */
[----:B------:R-:W-:Y:S01]  /*1f70*/  ISETP.GE.AND P5, PT, R24, R7, PT ;  /* 0x000000071800720c */ /* 0x000fe20003fa6270 */
[----:B------:R-:W-:Y:S01]  /*1f80*/  IMAD.WIDE.U32 R34, R22, UR6, R26 ;  /* 0x0000000616227c25 */ /* 0x000fe2000f8e001a */
[----:B------:R3:W-:Y:S01]  /*1f90*/  @!P2 LDGSTS.E.BYPASS.LTC128B.128 [R32+0x6800], desc[UR12][R42.64+0x180] ;  /* 0x068001802a20afae */ /* 0x0007e2000b901d4c */
[C---:B-1----:R-:W-:Y:S01]  /*1fa0*/  @!P1 LEA R14, P2, R38.reuse, R10, 0x1 ;  /* 0x0000000a260e9211 */ /* 0x042fe200078408ff */
[----:B------:R-:W-:Y:S01]  /*1fb0*/  ULDC.64 UR6, c[0x0][0x220] ;  /* 0x0000880000067ab9 */ /* 0x000fe20000000a00 */
[----:B------:R-:W-:Y:S01]  /*1fc0*/  IMAD.IADD R35, R35, 0x1, R19 ;  /* 0x0000000123237824 */ /* 0x000fe200078e0213 */
[----:B------:R-:W1:Y:S01]  /*1fd0*/  @!P4 S2R R10, SR_CgaCtaId ;  /* 0x00000000000ac919 */ /* 0x000e620000008800 */
[----:B------:R-:W-:Y:S01]  /*1fe0*/  @!P1 LEA.HI.X R15, R38, R11, R13, 0x1, P2 ;  /* 0x0000000b260f9211 */ /* 0x000fe200010f0c0d */
[----:B------:R-:W-:Y:S01]  /*1ff0*/  @!P1 IMAD R11, R17, 0x2, R30 ;  /* 0x00000002110b9824 */ /* 0x000fe200078e021e */
[----:B----4-:R-:W-:Y:S01]  /*2000*/  @!P0 LEA R30, P2, R36, R2, 0x1 ;  /* 0x00000002241e8211 */ /* 0x010fe200078408ff */
[----:B------:R-:W-:-:S02]  /*2010*/  @!P0 IMAD.IADD R13, R37, 0x1, R12 ;  /* 0x00000001250d8824 */ /* 0x000fc400078e020c */
[----:B------:R-:W4:Y:S03]  /*2020*/  @!P3 S2R R12, SR_CgaCtaId ;  /* 0x00000000000cb919 */ /* 0x000f260000008800 */
[----:B------:R-:W-:Y:S01]  /*2030*/  @!P0 LEA.HI.X R31, R36, R3, R13, 0x1, P2 ;  /* 0x00000003241f8211 */ /* 0x000fe200010f0c0d */
[----:B------:R-:W-:Y:S01]  /*2040*/  @!P1 LDGSTS.E.BYPASS.LTC128B.128 [R11+0x1000], desc[UR12][R14.64] ;  /* 0x010000000e0b9fae */ /* 0x000fe2000b901d4c */
[----:B------:R-:W4:Y:S01]  /*2050*/  @!P3 LDC.64 R2, c[0x0][0x218] ;  /* 0x00008600ff02bb82 */ /* 0x000f220000000a00 */
[----:B------:R-:W-:Y:S01]  /*2060*/  @!P0 IMAD R13, R17, 0x2, R28 ;  /* 0x00000002110d8824 */ /* 0x000fe200078e021c */
[-C--:B------:R-:W-:Y:S01]  /*2070*/  ISETP.GE.AND P2, PT, R16, R7.reuse, PT ;  /* 0x000000071000720c */ /* 0x080fe20003f46270 */
[----:B------:R-:W-:Y:S04]  /*2080*/  @!P1 LDGSTS.E.BYPASS.LTC128B.128 [R11+0x3000], desc[UR12][R14.64+0x80] ;  /* 0x030000800e0b9fae */ /* 0x000fe8000b901d4c */
[----:B------:R-:W-:Y:S04]  /*2090*/  @!P1 LDGSTS.E.BYPASS.LTC128B.128 [R11+0x5000], desc[UR12][R14.64+0x100] ;  /* 0x050001000e0b9fae */ /* 0x000fe8000b901d4c */
[----:B------:R1:W-:Y:S01]  /*20a0*/  @!P1 LDGSTS.E.BYPASS.LTC128B.128 [R11+0x7000], desc[UR12][R14.64+0x180] ;  /* 0x070001800e0b9fae */ /* 0x0003e2000b901d4c */
[----:B------:R-:W-:Y:S01]  /*20b0*/  ISETP.GE.AND P1, PT, R18, R7, PT ;  /* 0x000000071200720c */ /* 0x000fe20003f26270 */
[----:B---3--:R-:W-:-:S02]  /*20c0*/  IMAD.WIDE.U32 R32, R84, 0x20, RZ ;  /* 0x0000002054207825 */ /* 0x008fc400078e00ff */
[----:B------:R-:W-:Y:S02]  /*20d0*/  @!P0 LDGSTS.E.BYPASS.LTC128B.128 [R13+0x1800], desc[UR12][R30.64] ;  /* 0x018000001e0d8fae */ /* 0x000fe4000b901d4c */
[----:B------:R-:W-:Y:S02]  /*20e0*/  @!P2 IMAD.MOV.U32 R88, RZ, RZ, R86 ;  /* 0x000000ffff58a224 */ /* 0x000fe400078e0056 */
[----:B------:R-:W-:Y:S04]  /*20f0*/  @!P0 LDGSTS.E.BYPASS.LTC128B.128 [R13+0x3800], desc[UR12][R30.64+0x80] ;  /* 0x038000801e0d8fae */ /* 0x000fe8000b901d4c */
[----:B------:R-:W-:Y:S04]  /*2100*/  @!P0 LDGSTS.E.BYPASS.LTC128B.128 [R13+0x5800], desc[UR12][R30.64+0x100] ;  /* 0x058001001e0d8fae */ /* 0x000fe8000b901d4c */
[----:B------:R3:W-:Y:S01]  /*2110*/  @!P0 LDGSTS.E.BYPASS.LTC128B.128 [R13+0x7800], desc[UR12][R30.64+0x180] ;  /* 0x078001801e0d8fae */ /* 0x0007e2000b901d4c */
[----:B--2---:R-:W-:-:S04]  /*2120*/  @!P4 LEA R28, P0, R86, R8, 0x1 ;  /* 0x00000008561cc211 */ /* 0x004fc800078008ff */
[----:B------:R-:W-:Y:S02]  /*2130*/  @!P4 LEA.HI.X R29, R86, R9, R89, 0x1, P0 ;  /* 0x00000009561dc211 */ /* 0x000fe400000f0c59 */
[C---:B------:R-:W-:Y:S02]  /*2140*/  @!P3 LEA R9, P0, R84.reuse, R86, 0x4 ;  /* 0x000000565409b211 */ /* 0x040fe400078020ff */
[----:B-1----:R-:W-:Y:S01]  /*2150*/  @!P4 MOV R11, 0x400 ;  /* 0x00000400000bc802 */ /* 0x002fe20000000f00 */
[----:B------:R-:W1:Y:S01]  /*2160*/  @!P1 S2R R14, SR_CgaCtaId ;  /* 0x00000000000e9919 */ /* 0x000e620000008800 */
[----:B------:R-:W-:Y:S02]  /*2170*/  @!P3 LEA.HI.X R24, R84, R89, R85, 0x4, P0 ;  /* 0x000000595418b211 */ /* 0x000fe400000f2455 */
[----:B------:R-:W-:Y:S02]  /*2180*/  @!P4 LEA R8, R10, R11, 0x18 ;  /* 0x0000000b0a08c211 */ /* 0x000fe400078ec0ff */
[----:B------:R-:W2:Y:S01]  /*2190*/  @!P1 LDC.64 R10, c[0x0][0x218] ;  /* 0x00008600ff0a9b82 */ /* 0x000ea20000000a00 */
[----:B------:R-:W-:-:S02]  /*21a0*/  @!P3 MOV R15, 0x400 ;  /* 0x00000400000fb802 */ /* 0x000fc40000000f00 */
[----:B------:R-:W-:Y:S02]  /*21b0*/  @!P4 IMAD R21, R17, 0x2, R8 ;  /* 0x000000021115c824 */ /* 0x000fe400078e0208 */
[----:B----4-:R-:W-:-:S03]  /*21c0*/  @!P3 LEA R12, R12, R15, 0x18 ;  /* 0x0000000f0c0cb211 */ /* 0x010fc600078ec0ff */
[----:B------:R-:W-:Y:S01]  /*21d0*/  @!P4 LDGSTS.E.BYPASS.LTC128B.128 [R21+0x8000], desc[UR12][R28.64] ;  /* 0x080000001c15cfae */ /* 0x000fe2000b901d4c */
[----:B---3--:R-:W-:Y:S01]  /*21e0*/  @!P3 LEA R30, P0, R9, R2, 0x1 ;  /* 0x00000002091eb211 */ /* 0x008fe200078008ff */
[----:B------:R-:W-:Y:S01]  /*21f0*/  @!P3 IMAD R27, R17, 0x2, R12 ;  /* 0x00000002111bb824 */ /* 0x000fe200078e020c */
[----:B------:R-:W3:Y:S02]  /*2200*/  @!P2 S2R R13, SR_CgaCtaId ;  /* 0x00000000000da919 */ /* 0x000ee40000008800 */
[----:B------:R-:W-:Y:S01]  /*2210*/  @!P3 LEA.HI.X R31, R9, R3, R24, 0x1, P0 ;  /* 0x00000003091fb211 */ /* 0x000fe200000f0c18 */
[----:B------:R-:W-:Y:S01]  /*2220*/  IMAD.SHL.U32 R3, R85, 0x20, RZ ;  /* 0x0000002055037824 */ /* 0x000fe200078e00ff */
[----:B------:R-:W-:Y:S01]  /*2230*/  @!P1 IADD3 R15, P0, R86, R32, RZ ;  /* 0x00000020560f9210 */ /* 0x000fe20007f1e0ff */
[----:B------:R-:W4:Y:S01]  /*2240*/  @!P2 LDC.64 R8, c[0x0][0x218] ;  /* 0x00008600ff08ab82 */ /* 0x000f220000000a00 */
[----:B------:R-:W-:Y:S02]  /*2250*/  @!P4 LDGSTS.E.BYPASS.LTC128B.128 [R21+0xa000], desc[UR12][R28.64+0x80] ;  /* 0x0a0000801c15cfae */ /* 0x000fe4000b901d4c */
[----:B------:R-:W-:-:S02]  /*2260*/  @!P1 IADD3.X R32, R89, R33, R3, P0, !PT ;  /* 0x0000002159209210 */ /* 0x000fc400007fe403 */
[----:B------:R-:W-:Y:S01]  /*2270*/  @!P4 LDGSTS.E.BYPASS.LTC128B.128 [R21+0xc000], desc[UR12][R28.64+0x100] ;  /* 0x0c0001001c15cfae */ /* 0x000fe2000b901d4c */
[C---:B--2---:R-:W-:Y:S02]  /*2280*/  @!P1 LEA R36, P0, R15.reuse, R10, 0x1 ;  /* 0x0000000a0f249211 */ /* 0x044fe400078008ff */
[----:B------:R-:W2:Y:S01]  /*2290*/  LDC.64 R2, c[0x0][0x250] ;  /* 0x00009400ff027b82 */ /* 0x000ea20000000a00 */
[----:B------:R-:W-:Y:S01]  /*22a0*/  @!P4 LDGSTS.E.BYPASS.LTC128B.128 [R21+0xe000], desc[UR12][R28.64+0x180] ;  /* 0x0e0001801c15cfae */ /* 0x000fe2000b901d4c */
[----:B------:R-:W-:Y:S01]  /*22b0*/  ISETP.GE.AND P4, PT, R18, R7, PT ;  /* 0x000000071200720c */ /* 0x000fe20003f86270 */
[----:B------:R-:W-:Y:S01]  /*22c0*/  @!P2 IMAD.WIDE.U32 R18, R84, 0x30, R88 ;  /* 0x000000305412a825 */ /* 0x000fe200078e0058 */
[----:B------:R-:W-:Y:S01]  /*22d0*/  @!P1 LEA.HI.X R37, R15, R11, R32, 0x1, P0 ;  /* 0x0000000b0f259211 */ /* 0x000fe200000f0c20 */
[----:B------:R-:W-:Y:S01]  /*22e0*/  @!P3 LDGSTS.E.BYPASS.LTC128B.128 [R27+0x8800], desc[UR12][R30.64] ;  /* 0x088000001e1bbfae */ /* 0x000fe2000b901d4c */
[----:B------:R-:W-:Y:S02]  /*22f0*/  @!P1 MOV R11, 0x400 ;  /* 0x00000400000b9802 */ /* 0x000fe40000000f00 */
[----:B------:R-:W-:Y:S01]  /*2300*/  ISETP.GE.AND P0, PT, R20, R7, PT ;  /* 0x000000071400720c */ /* 0x000fe20003f06270 */
[----:B------:R-:W-:Y:S01]  /*2310*/  @!P3 LDGSTS.E.BYPASS.LTC128B.128 [R27+0xa800], desc[UR12][R30.64+0x80] ;  /* 0x0a8000801e1bbfae */ /* 0x000fe2000b901d4c */
[----:B-1----:R-:W-:Y:S01]  /*2320*/  @!P1 LEA R14, R14, R11, 0x18 ;  /* 0x0000000b0e0e9211 */ /* 0x002fe200078ec0ff */
[----:B------:R-:W-:Y:S01]  /*2330*/  IMAD.SHL.U32 R20, R20, 0x8, RZ ;  /* 0x0000000814147824 */ /* 0x000fe200078e00ff */
[----:B------:R-:W-:Y:S01]  /*2340*/  @!P2 MOV R10, 0x400 ;  /* 0x00000400000aa802 */ /* 0x000fe20000000f00 */
[----:B------:R-:W-:Y:S02]  /*2350*/  @!P3 LDGSTS.E.BYPASS.LTC128B.128 [R27+0xc800], desc[UR12][R30.64+0x100] ;  /* 0x0c8001001e1bbfae */ /* 0x000fe4000b901d4c */
[----:B------:R-:W-:-:S02]  /*2360*/  @!P1 IMAD R11, R17, 0x2, R14 ;  /* 0x00000002110b9824 */ /* 0x000fc400078e020e */
[----:B------:R-:W-:Y:S01]  /*2370*/  @!P3 LDGSTS.E.BYPASS.LTC128B.128 [R27+0xe800], desc[UR12][R30.64+0x180] ;  /* 0x0e8001801e1bbfae */ /* 0x000fe2000b901d4c */
[----:B------:R-:W-:Y:S01]  /*2380*/  ISETP.GE.AND P3, PT, R16, R7, PT ;  /* 0x000000071000720c */ /* 0x000fe20003f66270 */
[----:B------:R-:W-:Y:S01]  /*2390*/  @!P2 IMAD R7, R85, 0x30, RZ ;  /* 0x000000305507a824 */ /* 0x000fe200078e02ff */
[----:B---3--:R-:W-:Y:S01]  /*23a0*/  @!P2 LEA R10, R13, R10, 0x18 ;  /* 0x0000000a0d0aa211 */ /* 0x008fe200078ec0ff */
[----:B------:R-:W-:Y:S02]  /*23b0*/  @!P1 LDGSTS.E.BYPASS.LTC128B.128 [R11+0x9000], desc[UR12][R36.64] ;  /* 0x09000000240b9fae */ /* 0x000fe4000b901d4c */
[----:B------:R-:W-:Y:S01]  /*23c0*/  @!P2 IMAD.IADD R14, R19, 0x1, R7 ;  /* 0x00000001130ea824 */ /* 0x000fe200078e0207 */
[----:B------:R-:W-:Y:S01]  /*23d0*/  LEA.HI R7, R5, R92, RZ, 0x4 ;  /* 0x0000005c05077211 */ /* 0x000fe200078f20ff */
[----:B------:R-:W-:Y:S01]  /*23e0*/  @!P1 LDGSTS.E.BYPASS.LTC128B.128 [R11+0xb000], desc[UR12][R36.64+0x80] ;  /* 0x0b000080240b9fae */ /* 0x000fe2000b901d4c */
[-C--:B--2---:R-:W-:Y:S02]  /*23f0*/  IMAD R12, R23, R2.reuse, RZ ;  /* 0x00000002170c7224 */ /* 0x084fe400078e02ff */
[----:B------:R-:W-:Y:S01]  /*2400*/  @!P2 IMAD R17, R17, 0x2, R10 ;  /* 0x000000021111a824 */ /* 0x000fe200078e020a */
[----:B------:R-:W-:Y:S01]  /*2410*/  @!P1 LDGSTS.E.BYPASS.LTC128B.128 [R11+0xd000], desc[UR12][R36.64+0x100] ;  /* 0x0d000100240b9fae */ /* 0x000fe2000b901d4c */
[----:B------:R-:W-:Y:S01]  /*2420*/  IMAD R12, R25, R3, R12 ;  /* 0x00000003190c7224 */ /* 0x000fe200078e020c */
[----:B------:R-:W-:Y:S01]  /*2430*/  LOP3.LUT R13, R7, 0xfffffff0, RZ, 0xc0, !PT ;  /* 0xfffffff0070d7812 */ /* 0x000fe200078ec0ff */
[----:B------:R-:W-:Y:S01]  /*2440*/  IMAD.WIDE.U32 R34, R25, R2, R34 ;  /* 0x0000000219227225 */ /* 0x000fe200078e0022 */
[----:B------:R1:W-:Y:S01]  /*2450*/  @!P1 LDGSTS.E.BYPASS.LTC128B.128 [R11+0xf000], desc[UR12][R36.64+0x180] ;  /* 0x0f000180240b9fae */ /* 0x0003e2000b901d4c */
[----:B----4-:R-:W-:-:S02]  /*2460*/  @!P2 LEA R22, P1, R18, R8, 0x1 ;  /* 0x000000081216a211 */ /* 0x010fc400078208ff */
[----:B------:R-:W-:Y:S01]  /*2470*/  IMAD.IADD R12, R35, 0x1, R12 ;  /* 0x00000001230c7824 */ /* 0x000fe200078e020c */
[----:B------:R-:W-:Y:S01]  /*2480*/  SHF.R.S32.HI R10, RZ, 0x4, R7 ;  /* 0x00000004ff0a7819 */ /* 0x000fe20000011407 */
[----:B------:R-:W-:Y:S01]  /*2490*/  IMAD.SHL.U32 R8, R0, 0x40, RZ ;  /* 0x0000004000087824 */ /* 0x000fe200078e00ff */
[----:B------:R-:W-:Y:S01]  /*24a0*/  @!P2 LEA.HI.X R23, R18, R9, R14, 0x1, P1 ;  /* 0x000000091217a211 */ /* 0x000fe200008f0c0e */
[----:B------:R-:W-:Y:S01]  /*24b0*/  IMAD.WIDE.U32 R14, R2, 0x20, RZ ;  /* 0x00000020020e7825 */ /* 0x000fe200078e00ff */
[C---:B------:R-:W-:Y:S02]  /*24c0*/  LEA R240, P1, R34.reuse, UR6, 0x1 ;  /* 0x0000000622f07c11 */ /* 0x040fe4000f8208ff */
[----:B------:R-:W-:Y:S01]  /*24d0*/  LEA.HI R7, R7, R10, RZ, 0x1 ;  /* 0x0000000a07077211 */ /* 0x000fe200078f08ff */
[----:B------:R-:W-:Y:S01]  /*24e0*/  @!P2 LDGSTS.E.BYPASS.LTC128B.128 [R17+0x9800], desc[UR12][R22.64] ;  /* 0x098000001611afae */ /* 0x000fe2000b901d4c */
[----:B------:R-:W-:Y:S01]  /*24f0*/  LEA.HI.X R241, R34, UR7, R12, 0x1, P1 ;  /* 0x0000000722f17c11 */ /* 0x000fe200088f0c0c */
[----:B------:R-:W-:Y:S01]  /*2500*/  IMAD.SHL.U32 R9, R3, 0x20, RZ ;  /* 0x0000002003097824 */ /* 0x000fe200078e00ff */
[----:B------:R-:W-:Y:S01]  /*2510*/  LOP3.LUT R7, R7, 0xfffffffe, RZ, 0xc0, !PT ;  /* 0xfffffffe07077812 */ /* 0x000fe200078ec0ff */
[----:B------:R-:W-:Y:S01]  /*2520*/  @!P2 LDGSTS.E.BYPASS.LTC128B.128 [R17+0xb800], desc[UR12][R22.64+0x80] ;  /* 0x0b8000801611afae */ /* 0x000fe2000b901d4c */
[----:B------:R-:W-:-:S03]  /*2530*/  @!P5 IADD3 R14, P1, R240, R14, RZ ;  /* 0x0000000ef00ed210 */ /* 0x000fc60007f3e0ff */
[----:B------:R-:W-:Y:S01]  /*2540*/  @!P2 LDGSTS.E.BYPASS.LTC128B.128 [R17+0xd800], desc[UR12][R22.64+0x100] ;  /* 0x0d8001001611afae */ /* 0x000fe2000b901d4c */
[----:B------:R-:W-:Y:S01]  /*2550*/  @!P5 IADD3.X R15, R241, R15, R9, P1, !PT ;  /* 0x0000000ff10fd210 */ /* 0x000fe20000ffe409 */
[----:B------:R-:W-:Y:S01]  /*2560*/  IMAD.IADD R7, R10, 0x1, -R7 ;  /* 0x000000010a077824 */ /* 0x000fe200078e0a07 */
[----:B------:R-:W-:Y:S01]  /*2570*/  LEA.HI R9, R5, R92, RZ, 0x5 ;  /* 0x0000005c05097211 */ /* 0x000fe200078f28ff */
[----:B------:R2:W-:Y:S01]  /*2580*/  @!P2 LDGSTS.E.BYPASS.LTC128B.128 [R17+0xf800], desc[UR12][R22.64+0x180] ;  /* 0x0f8001801611afae */ /* 0x0005e2000b901d4c */
[----:B------:R-:W-:-:S03]  /*2590*/  @!P3 IMAD R5, R3, 0x60, RZ ;  /* 0x000000600305b824 */ /* 0x000fc600078e02ff */
[----:B------:R-:W0:Y:S01]  /*25a0*/  LDGDEPBAR ;  /* 0x00000000000079af */ /* 0x000e220000000000 */
[----:B-1----:R-:W-:Y:S01]  /*25b0*/  IMAD.IADD R11, R92, 0x1, -R13 ;  /* 0x000000015c0b7824 */ /* 0x002fe200078e0a0d */
[----:B------:R-:W-:-:S04]  /*25c0*/  LOP3.LUT R13, R8, 0x1c0, RZ, 0xc0, !PT ;  /* 0x000001c0080d7812 */ /* 0x000fc800078ec0ff */
[----:B------:R-:W-:Y:S02]  /*25d0*/  SHF.R.S32.HI R12, RZ, 0x1f, R11 ;  /* 0x0000001fff0c7819 */ /* 0x000fe4000001140b */
[----:B------:R-:W-:Y:S02]  /*25e0*/  LOP3.LUT R20, R13, 0x8, R20, 0xf8, !PT ;  /* 0x000000080d147812 */ /* 0x000fe400078ef814 */
[----:B------:R-:W-:Y:S02]  /*25f0*/  LEA.HI R12, R12, R11, RZ, 0x3 ;  /* 0x0000000b0c0c7211 */ /* 0x000fe400078f18ff */
[----:B------:R-:W-:Y:S02]  /*2600*/  SHF.R.U32.HI R13, RZ, 0x3, R13 ;  /* 0x00000003ff0d7819 */ /* 0x000fe4000001160d */
[C---:B------:R-:W-:Y:S01]  /*2610*/  LOP3.LUT R8, R12.reuse, 0xfffffff8, RZ, 0xc0, !PT ;  /* 0xfffffff80c087812 */ /* 0x040fe200078ec0ff */
[----:B------:R-:W-:Y:S01]  /*2620*/  IMAD.SHL.U32 R91, R12, 0x40, RZ ;  /* 0x000000400c5b7824 */ /* 0x000fe200078e00ff */
[----:B------:R-:W-:Y:S01]  /*2630*/  LOP3.LUT R20, R20, R13, RZ, 0x3c, !PT ;  /* 0x0000000d14147212 */ /* 0x000fe200078e3cff */
[----:B------:R-:W-:-:S03]  /*2640*/  @!P3 IMAD.WIDE.U32 R12, R2, 0x60, R240 ;  /* 0x00000060020cb825 */ /* 0x000fc600078e00f0 */
[----:B------:R-:W-:Y:S01]  /*2650*/  LOP3.LUT R91, R91, 0xfffffe00, RZ, 0xc0, !PT ;  /* 0xfffffe005b5b7812 */ /* 0x000fe200078ec0ff */
[----:B------:R-:W-:Y:S02]  /*2660*/  IMAD.IADD R8, R11, 0x1, -R8 ;  /* 0x000000010b087824 */ /* 0x000fe400078e0a08 */
[----:B------:R-:W-:Y:S01]  /*2670*/  IMAD R233, R7, 0x200, R20 ;  /* 0x0000020007e97824 */ /* 0x000fe200078e0214 */
[----:B------:R-:W-:-:S04]  /*2680*/  DEPBAR.LE SB0, 0x0 ;  /* 0x000080000000791a */ /* 0x000fc80000000000 */
[----:B------:R-:W-:Y:S01]  /*2690*/  BAR.SYNC.DEFER_BLOCKING 0x0 ;  /* 0x0000000000007b1d */ /* 0x000fe20000010000 */
[C---:B------:R-:W-:Y:S01]  /*26a0*/  R2P PR, R8.reuse, 0x6 ;  /* 0x0000000608007804 */ /* 0x040fe20000000000 */
[----:B------:R-:W-:Y:S01]  /*26b0*/  IMAD.SHL.U32 R8, R8, 0x40, RZ ;  /* 0x0000004008087824 */ /* 0x000fe200078e00ff */
[----:B------:R-:W-:Y:S01]  /*26c0*/  LEA R233, R233, UR4, 0x1 ;  /* 0x00000004e9e97c11 */ /* 0x000fe2000f8e08ff */
[----:B------:R-:W-:Y:S02]  /*26d0*/  IMAD.SHL.U32 R7, R7, 0x8, RZ ;  /* 0x0000000807077824 */ /* 0x000fe400078e00ff */
[----:B------:R-:W-:Y:S01]  /*26e0*/  @!P3 IMAD.IADD R11, R13, 0x1, R5 ;  /* 0x000000010d0bb824 */ /* 0x000fe200078e0205 */
[----:B------:R-:W-:Y:S01]  /*26f0*/  LOP3.LUT R10, R8, 0x1c0, RZ, 0xc0, !PT ;  /* 0x000001c0080a7812 */ /* 0x000fe200078ec0ff */
[----:B------:R-:W-:Y:S01]  /*2700*/  VIADD R231, R233, 0x8020 ;  /* 0x00008020e9e77836 */ /* 0x000fe20000000000 */
[----:B------:R-:W-:Y:S02]  /*2710*/  SHF.R.S32.HI R8, RZ, 0x5, R9 ;  /* 0x00000005ff087819 */ /* 0x000fe40000011409 */
[----:B------:R-:W-:-:S02]  /*2720*/  LOP3.LUT R7, R10, 0x8, R7, 0xf8, !PT ;  /* 0x000000080a077812 */ /* 0x000fc400078ef807 */
[----:B------:R-:W-:Y:S01]  /*2730*/  SHF.R.U32.HI R90, RZ, 0x3, R10 ;  /* 0x00000003ff5a7819 */ /* 0x000fe2000001160a */
[----:B------:R-:W-:Y:S02]  /*2740*/  IMAD R5, R8, 0x400, R91 ;  /* 0x0000040008057824 */ /* 0x000fe400078e025b */
[----:B------:R-:W-:Y:S01]  /*2750*/  @!P3 IMAD.MOV.U32 R10, RZ, RZ, R12 ;  /* 0x000000ffff0ab224 */ /* 0x000fe200078e000c */
[----:B------:R-:W-:Y:S01]  /*2760*/  LOP3.LUT R90, R7, R90, RZ, 0x3c, !PT ;  /* 0x0000005a075a7212 */ /* 0x000fe200078e3cff */
[----:B------:R-:W-:-:S04]  /*2770*/  IMAD.MOV.U32 R7, RZ, RZ, 0x10 ;  /* 0x00000010ff077424 */ /* 0x000fc800078e00ff */
[----:B------:R-:W-:Y:S01]  /*2780*/  IMAD.IADD R234, R90, 0x1, R5 ;  /* 0x000000015aea7824 */ /* 0x000fe200078e0205 */
[----:B------:R-:W-:Y:S01]  /*2790*/  SEL R7, R7, 0xfffffff0, !P1 ;  /* 0xfffffff007077807 */ /* 0x000fe20004800000 */
[----:B------:R-:W-:Y:S01]  /*27a0*/  @P0 STS.128 [R237+0x10000], RZ ;  /* 0x010000ffed000388 */ /* 0x000fe20000000c00 */
[----:B------:R-:W-:Y:S02]  /*27b0*/  IMAD.MOV.U32 R5, RZ, RZ, 0x20 ;  /* 0x00000020ff057424 */ /* 0x000fe400078e00ff */
[----:B------:R-:W-:Y:S01]  /*27c0*/  LEA R234, R234, UR4, 0x1 ;  /* 0x00000004eaea7c11 */ /* 0x000fe2000f8e08ff */
[----:B------:R-:W-:Y:S02]  /*27d0*/  @P0 STS.128 [R237+0x12000], RZ ;  /* 0x012000ffed000388 */ /* 0x000fe40000000c00 */
[----:B------:R-:W-:Y:S02]  /*27e0*/  SEL R5, R5, 0xffffffe0, !P2 ;  /* 0xffffffe005057807 */ /* 0x000fe40005000000 */
[----:B------:R-:W-:Y:S01]  /*27f0*/  @P0 STS.128 [R237+0x14000], RZ ;  /* 0x014000ffed000388 */ /* 0x000fe20000000c00 */
[----:B------:R-:W-:-:S02]  /*2800*/  IMAD R232, R7, 0x2, R234 ;  /* 0x0000000207e87824 */ /* 0x000fc400078e02ea */
[C---:B------:R-:W-:Y:S01]  /*2810*/  IMAD R230, R5.reuse, 0x2, R234 ;  /* 0x0000000205e67824 */ /* 0x040fe200078e02ea */
[----:B------:R-:W-:Y:S01]  /*2820*/  @P0 STS.128 [R237+0x16000], RZ ;  /* 0x016000ffed000388 */ /* 0x000fe20000000c00 */
[----:B------:R-:W-:-:S03]  /*2830*/  IMAD R229, R5, 0x2, R232 ;  /* 0x0000000205e57824 */ /* 0x000fc600078e02e8 */
[----:B------:R-:W-:Y:S01]  /*2840*/  @!PT LDS RZ, [RZ] ;  /* 0x00000000fffff984 */ /* 0x000fe20000000800 */
[----:B------:R-:W-:Y:S01]  /*2850*/  @!PT LDS RZ, [RZ] ;  /* 0x00000000fffff984 */ /* 0x000fe20000000800 */
[----:B------:R-:W-:Y:S01]  /*2860*/  @!PT LDS RZ, [RZ] ;  /* 0x00000000fffff984 */ /* 0x000fe20000000800 */
[----:B------:R-:W-:Y:S04]  /*2870*/  @!P0 LDGSTS.E.BYPASS.LTC128B.128 [R237+0x10000], desc[UR12][R240.64] ;  /* 0x10000000f0ed8fae */ /* 0x000fe8000b901d4c */
[----:B------:R-:W-:Y:S04]  /*2880*/  @!P0 LDGSTS.E.BYPASS.LTC128B.128 [R237+0x12000], desc[UR12][R240.64+0x80] ;  /* 0x12000080f0ed8fae */ /* 0x000fe8000b901d4c */
[----:B------:R-:W-:Y:S04]  /*2890*/  @!P0 LDGSTS.E.BYPASS.LTC128B.128 [R237+0x14000], desc[UR12][R240.64+0x100] ;  /* 0x14000100f0ed8fae */ /* 0x000fe8000b901d4c */
[----:B------:R-:W-:Y:S01]  /*28a0*/  @!P0 LDGSTS.E.BYPASS.LTC128B.128 [R237+0x16000], desc[UR12][R240.64+0x180] ;  /* 0x16000180f0ed8fae */ /* 0x000fe2000b901d4c */
[----:B------:R-:W-:-:S03]  /*28b0*/  @!P4 LEA R16, P0, R2, R240, 0x6 ;  /* 0x000000f00210c211 */ /* 0x000fc600078030ff */
[----:B------:R-:W-:Y:S01]  /*28c0*/  @P5 STS.128 [R237+0x10800], RZ ;  /* 0x010800ffed005388 */ /* 0x000fe20000000c00 */
[----:B--2---:R-:W-:Y:S02]  /*28d0*/  @!P4 LEA.HI.X R17, R2, R241, R3, 0x6, P0 ;  /* 0x000000f10211c211 */ /* 0x004fe400000f3403 */
[----:B------:R-:W-:Y:S01]  /*28e0*/  R2P PR, R0, 0x6 ;  /* 0x0000000600007804 */ /* 0x000fe20000000000 */
[----:B------:R-:W-:Y:S01]  /*28f0*/  @P5 STS.128 [R237+0x12800], RZ ;  /* 0x012800ffed005388 */ /* 0x000fe20000000c00 */
[----:B------:R-:W-:-:S03]  /*2900*/  VIADD R0, R233, 0x8000 ;  /* 0x00008000e9007836 */ /* 0x000fc60000000000 */
[----:B------:R-:W-:Y:S04]  /*2910*/  @P5 STS.128 [R237+0x14800], RZ ;  /* 0x014800ffed005388 */ /* 0x000fe80000000c00 */
[----:B------:R-:W-:Y:S04]  /*2920*/  @P5 STS.128 [R237+0x16800], RZ ;  /* 0x016800ffed005388 */ /* 0x000fe80000000c00 */
[----:B------:R-:W-:Y:S01]  /*2930*/  @!PT LDS RZ, [RZ] ;  /* 0x00000000fffff984 */ /* 0x000fe20000000800 */
[----:B------:R-:W-:Y:S01]  /*2940*/  @!PT LDS RZ, [RZ] ;  /* 0x00000000fffff984 */ /* 0x000fe20000000800 */
[----:B------:R-:W-:Y:S01]  /*2950*/  @!PT LDS RZ, [RZ] ;  /* 0x00000000fffff984 */ /* 0x000fe20000000800 */
[----:B------:R-:W-:Y:S01]  /*2960*/  @!P5 LDGSTS.E.BYPASS.LTC128B.128 [R237+0x10800], desc[UR12][R14.64] ;  /* 0x108000000eeddfae */ /* 0x000fe2000b901d4c */
[----:B------:R-:W-:Y:S02]  /*2970*/  @P1 VIADD R231, R0, 0xffffffe0 ;  /* 0xffffffe000e71836 */ /* 0x000fe40000000000 */
[----:B------:R-:W-:Y:S01]  /*2980*/  IMAD.MOV.U32 R0, RZ, RZ, 0x40 ;  /* 0x00000040ff007424 */ /* 0x000fe200078e00ff */
[----:B------:R-:W-:Y:S01]  /*2990*/  @!P5 LDGSTS.E.BYPASS.LTC128B.128 [R237+0x12800], desc[UR12][R14.64+0x80] ;  /* 0x128000800eeddfae */ /* 0x000fe2000b901d4c */
[----:B------:R-:W-:-:S02]  /*29a0*/  VIADD R223, R231, 0x800 ;  /* 0x00000800e7df7836 */ /* 0x000fc40000000000 */
[C---:B------:R-:W-:Y:S01]  /*29b0*/  VIADD R222, R231.reuse, 0x1000 ;  /* 0x00001000e7de7836 */ /* 0x040fe20000000000 */
[----:B------:R-:W-:Y:S01]  /*29c0*/  @!P5 LDGSTS.E.BYPASS.LTC128B.128 [R237+0x14800], desc[UR12][R14.64+0x100] ;  /* 0x148001000eeddfae */ /* 0x000fe2000b901d4c */
[----:B------:R-:W-:Y:S01]  /*29d0*/  SEL R0, R0, 0xffffffc0, !P2 ;  /* 0xffffffc000007807 */ /* 0x000fe20005000000 */
[C---:B------:R-:W-:Y:S02]  /*29e0*/  VIADD R221, R231.reuse, 0x1800 ;  /* 0x00001800e7dd7836 */ /* 0x040fe40000000000 */
[----:B------:R1:W-:Y:S01]  /*29f0*/  @!P5 LDGSTS.E.BYPASS.LTC128B.128 [R237+0x16800], desc[UR12][R14.64+0x180] ;  /* 0x168001800eeddfae */ /* 0x0003e2000b901d4c */
[----:B------:R-:W-:Y:S02]  /*2a00*/  VIADD R219, R231, 0x2000 ;  /* 0x00002000e7db7836 */ /* 0x000fe40000000000 */
[----:B------:R-:W-:Y:S01]  /*2a10*/  IMAD.IADD R227, R233, 0x1, R0 ;  /* 0x00000001e9e37824 */ /* 0x000fe200078e0200 */
[----:B------:R-:W-:Y:S01]  /*2a20*/  @P4 STS.128 [R237+0x11000], RZ ;  /* 0x011000ffed004388 */ /* 0x000fe20000000c00 */
[----:B------:R-:W-:-:S02]  /*2a30*/  IMAD.IADD R220, R0, 0x1, R231 ;  /* 0x0000000100dc7824 */ /* 0x000fc400078e02e7 */
[----:B------:R-:W-:Y:S01]  /*2a40*/  IMAD.SHL.U32 R0, R92, 0x2, RZ ;  /* 0x000000025c007824 */ /* 0x000fe200078e00ff */
[----:B------:R-:W-:Y:S01]  /*2a50*/  @P4 STS.128 [R237+0x13000], RZ ;  /* 0x013000ffed004388 */ /* 0x000fe20000000c00 */
[C---:B------:R-:W-:Y:S02]  /*2a60*/  VIADD R218, R231.reuse, 0x2800 ;  /* 0x00002800e7da7836 */ /* 0x040fe40000000000 */
[C---:B------:R-:W-:Y:S01]  /*2a70*/  VIADD R217, R231.reuse, 0x3000 ;  /* 0x00003000e7d97836 */ /* 0x040fe20000000000 */
[----:B------:R-:W-:Y:S01]  /*2a80*/  @P4 STS.128 [R237+0x15000], RZ ;  /* 0x015000ffed004388 */ /* 0x000fe20000000c00 */
[----:B------:R-:W-:Y:S01]  /*2a90*/  LOP3.LUT R0, R0, 0x6, RZ, 0xc0, !PT ;  /* 0x0000000600007812 */ /* 0x000fe200078ec0ff */
[C---:B------:R-:W-:Y:S02]  /*2aa0*/  VIADD R216, R231.reuse, 0x3800 ;  /* 0x00003800e7d87836 */ /* 0x040fe40000000000 */
[----:B------:R-:W-:Y:S01]  /*2ab0*/  @P4 STS.128 [R237+0x17000], RZ ;  /* 0x017000ffed004388 */ /* 0x000fe20000000c00 */
[----:B------:R-:W-:-:S02]  /*2ac0*/  VIADD R215, R231, 0x4000 ;  /* 0x00004000e7d77836 */ /* 0x000fc40000000000 */
[----:B------:R-:W-:Y:S01]  /*2ad0*/  IMAD R0, R165, 0x40, R0 ;  /* 0x00000040a5007824 */ /* 0x000fe200078e0200 */
[----:B------:R-:W-:Y:S01]  /*2ae0*/  @!PT LDS RZ, [RZ] ;  /* 0x00000000fffff984 */ /* 0x000fe20000000800 */
[----:B------:R-:W-:Y:S01]  /*2af0*/  @!PT LDS RZ, [RZ] ;  /* 0x00000000fffff984 */ /* 0x000fe20000000800 */
[----:B------:R-:W-:Y:S01]  /*2b00*/  @!PT LDS RZ, [RZ] ;  /* 0x00000000fffff984 */ /* 0x000fe20000000800 */
[----:B------:R-:W-:Y:S01]  /*2b10*/  @!P4 LDGSTS.E.BYPASS.LTC128B.128 [R237+0x11000], desc[UR12][R16.64] ;  /* 0x1100000010edcfae */ /* 0x000fe2000b901d4c */
[C---:B------:R-:W-:Y:S02]  /*2b20*/  VIADD R214, R231.reuse, 0x4800 ;  /* 0x00004800e7d67836 */ /* 0x040fe40000000000 */
[C---:B------:R-:W-:Y:S01]  /*2b30*/  VIADD R213, R231.reuse, 0x5000 ;  /* 0x00005000e7d57836 */ /* 0x040fe20000000000 */
[----:B------:R-:W-:Y:S01]  /*2b40*/  @!P4 LDGSTS.E.BYPASS.LTC128B.128 [R237+0x13000], desc[UR12][R16.64+0x80] ;  /* 0x1300008010edcfae */ /* 0x000fe2000b901d4c */
[C---:B------:R-:W-:Y:S02]  /*2b50*/  VIADD R212, R231.reuse, 0x5800 ;  /* 0x00005800e7d47836 */ /* 0x040fe40000000000 */
[C---:B------:R-:W-:Y:S01]  /*2b60*/  VIADD R211, R231.reuse, 0x6000 ;  /* 0x00006000e7d37836 */ /* 0x040fe20000000000 */
[----:B------:R-:W-:Y:S01]  /*2b70*/  @!P4 LDGSTS.E.BYPASS.LTC128B.128 [R237+0x15000], desc[UR12][R16.64+0x100] ;  /* 0x1500010010edcfae */ /* 0x000fe2000b901d4c */
[----:B------:R-:W-:-:S02]  /*2b80*/  VIADD R210, R231, 0x6800 ;  /* 0x00006800e7d27836 */ /* 0x000fc40000000000 */
[C---:B------:R-:W-:Y:S01]  /*2b90*/  VIADD R209, R231.reuse, 0x7000 ;  /* 0x00007000e7d17836 */ /* 0x040fe20000000000 */
[----:B------:R2:W-:Y:S01]  /*2ba0*/  @!P4 LDGSTS.E.BYPASS.LTC128B.128 [R237+0x17000], desc[UR12][R16.64+0x180] ;  /* 0x1700018010edcfae */ /* 0x0005e2000b901d4c */
[----:B------:R-:W-:-:S03]  /*2bb0*/  VIADD R208, R231, 0x7800 ;  /* 0x00007800e7d07836 */ /* 0x000fc60000000000 */
[----:B------:R-:W-:Y:S04]  /*2bc0*/  @P3 STS.128 [R237+0x11800], RZ ;  /* 0x011800ffed003388 */ /* 0x000fe80000000c00 */
[----:B------:R-:W-:Y:S04]  /*2bd0*/  @P3 STS.128 [R237+0x13800], RZ ;  /* 0x013800ffed003388 */ /* 0x000fe80000000c00 */
[----:B------:R-:W-:Y:S04]  /*2be0*/  @P3 STS.128 [R237+0x15800], RZ ;  /* 0x015800ffed003388 */ /* 0x000fe80000000c00 */
[----:B------:R-:W-:Y:S04]  /*2bf0*/  @P3 STS.128 [R237+0x17800], RZ ;  /* 0x017800ffed003388 */ /* 0x000fe80000000c00 */
[----:B------:R-:W-:Y:S01]  /*2c00*/  @!PT LDS RZ, [RZ] ;  /* 0x00000000fffff984 */ /* 0x000fe20000000800 */
[----:B------:R-:W-:Y:S01]  /*2c10*/  @!PT LDS RZ, [RZ] ;  /* 0x00000000fffff984 */ /* 0x000fe20000000800 */
[----:B------:R-:W-:Y:S01]  /*2c20*/  @!PT LDS RZ, [RZ] ;  /* 0x00000000fffff984 */ /* 0x000fe20000000800 */
[----:B------:R-:W-:Y:S04]  /*2c30*/  @!P3 LDGSTS.E.BYPASS.LTC128B.128 [R237+0x11800], desc[UR12][R10.64] ;  /* 0x118000000aedbfae */ /* 0x000fe8000b901d4c */
[----:B------:R-:W-:Y:S04]  /*2c40*/  @!P3 LDGSTS.E.BYPASS.LTC128B.128 [R237+0x13800], desc[UR12][R10.64+0x80] ;  /* 0x138000800aedbfae */ /* 0x000fe8000b901d4c */
[----:B------:R-:W-:Y:S04]  /*2c50*/  @!P3 LDGSTS.E.BYPASS.LTC128B.128 [R237+0x15800], desc[UR12][R10.64+0x100] ;  /* 0x158001000aedbfae */ /* 0x000fe8000b901d4c */
[----:B------:R3:W-:Y:S04]  /*2c60*/  @!P3 LDGSTS.E.BYPASS.LTC128B.128 [R237+0x17800], desc[UR12][R10.64+0x180] ;  /* 0x178001800aedbfae */ /* 0x0007e8000b901d4c */
[----:B-1----:R-:W-:Y:S04]  /*2c70*/  LDSM.16.M88.4 R12, [R234] ;  /* 0x00000000ea0c783b */ /* 0x002fe80000000200 */
[----:B------:R-:W1:Y:S04]  /*2c80*/  LDSM.16.M88.4 R28, [R233+0x8000] ;  /* 0x00800000e91c783b */ /* 0x000e680000000200 */
[----:B------:R-:W4:Y:S04]  /*2c90*/  LDSM.16.M88.4 R20, [R233+0x8800] ;  /* 0x00880000e914783b */ /* 0x000f280000000200 */
[----:B------:R-:W4:Y:S04]  /*2ca0*/  LDSM.16.M88.4 R64, [R233+0x9000] ;  /* 0x00900000e940783b */ /* 0x000f280000000200 */
[----:B--2---:R-:W-:Y:S04]  /*2cb0*/  LDSM.16.M88.4 R16, [R232] ;  /* 0x00000000e810783b */ /* 0x004fe80000000200 */
[----:B------:R-:W2:Y:S04]  /*2cc0*/  LDSM.16.M88.4 R36, [R231] ;  /* 0x00000000e724783b */ /* 0x000ea80000000200 */
[----:B---3--:R-:W3:Y:S04]  /*2cd0*/  LDSM.16.M88.4 R8, [R231+0x800] ;  /* 0x00080000e708783b */ /* 0x008ee80000000200 */
[----:B------:R-:W3:Y:S04]  /*2ce0*/  LDSM.16.M88.4 R44, [R233+0x9800] ;  /* 0x00980000e92c783b */ /* 0x000ee80000000200 */
[----:B------:R-:W3:Y:S04]  /*2cf0*/  LDSM.16.M88.4 R40, [R231+0x1000] ;  /* 0x00100000e728783b */ /* 0x000ee80000000200 */
[----:B------:R-:W3:Y:S04]  /*2d00*/  LDSM.16.M88.4 R76, [R231+0x1800] ;  /* 0x00180000e74c783b */ /* 0x000ee80000000200 */
[----:B------:R-:W-:Y:S01]  /*2d10*/  LDSM.16.M88.4 R56, [R230] ;  /* 0x00000000e638783b */ /* 0x000fe20000000200 */
[C---:B-1----:R-:W-:Y:S03]  /*2d20*/  HMMA.16816.F32 R32, R12.reuse, R28, RZ ;  /* 0x0000001c0c20723c */ /* 0x042fe600000018ff */
[----:B------:R-:W1:Y:S04]  /*2d30*/  LDSM.16.M88.4 R52, [R227+0x8000] ;  /* 0x00800000e334783b */ /* 0x000e680000000200 */
[----:B------:R-:W-:Y:S01]  /*2d40*/  LDSM.16.M88.4 R48, [R227+0x9800] ;  /* 0x00980000e330783b */ /* 0x000fe20000000200 */
[C---:B----4-:R-:W-:Y:S03]  /*2d50*/  HMMA.16816.F32 R24, R12.reuse, R20, RZ ;  /* 0x000000140c18723c */ /* 0x050fe600000018ff */
[----:B------:R-:W-:Y:S03]  /*2d60*/  LDSM.16.M88.4 R72, [R229] ;  /* 0x00000000e548783b */ /* 0x000fe60000000200 */
[C---:B------:R-:W-:Y:S01]  /*2d70*/  HMMA.16816.F32 R28, R12.reuse, R30, RZ ;  /* 0x0000001e0c1c723c */ /* 0x040fe200000018ff */
[----:B------:R-:W-:Y:S04]  /*2d80*/  LDSM.16.M88.4 R80, [R231+0x3000] ;  /* 0x00300000e750783b */ /* 0x000fe80000000200 */
[----:B------:R-:W0:Y:S01]  /*2d90*/  LDGDEPBAR ;  /* 0x00000000000079af */ /* 0x000e220000000000 */
[C---:B------:R-:W-:Y:S06]  /*2da0*/  HMMA.16816.F32 R20, R12.reuse, R22, RZ ;  /* 0x000000160c14723c */ /* 0x040fec00000018ff */
[C---:B------:R-:W-:Y:S06]  /*2db0*/  HMMA.16816.F32 R68, R12.reuse, R64, RZ ;  /* 0x000000400c44723c */ /* 0x040fec00000018ff */
[----:B------:R-:W-:Y:S06]  /*2dc0*/  HMMA.16816.F32 R64, R12, R66, RZ ;  /* 0x000000420c40723c */ /* 0x000fec00000018ff */
[C---:B--2---:R-:W-:Y:S06]  /*2dd0*/  HMMA.16816.F32 R32, R16.reuse, R36, R32 ;  /* 0x000000241020723c */ /* 0x044fec0000001820 */
[C---:B------:R-:W-:Y:S01]  /*2de0*/  HMMA.16816.F32 R28, R16.reuse, R38, R28 ;  /* 0x00000026101c723c */ /* 0x040fe2000000181c */
[----:B------:R-:W2:Y:S05]  /*2df0*/  LDSM.16.M88.4 R36, [R227+0x8800] ;  /* 0x00880000e324783b */ /* 0x000eaa0000000200 */
[C---:B---3--:R-:W-:Y:S06]  /*2e00*/  HMMA.16816.F32 R24, R16.reuse, R8, R24 ;  /* 0x000000081018723c */ /* 0x048fec0000001818 */
[----:B------:R-:W-:Y:S01]  /*2e10*/  HMMA.16816.F32 R20, R16, R10, R20 ;  /* 0x0000000a1014723c */ /* 0x000fe20000001814 */
[----:B------:R-:W3:Y:S05]  /*2e20*/  LDSM.16.M88.4 R8, [R227+0x9000] ;  /* 0x00900000e308783b */ /* 0x000eea0000000200 */
[C---:B------:R-:W-:Y:S06]  /*2e30*/  HMMA.16816.F32 R60, R12.reuse, R44, RZ ;  /* 0x0000002c0c3c723c */ /* 0x040fec00000018ff */
[----:B------:R-:W-:Y:S01]  /*2e40*/  HMMA.16816.F32 R12, R12, R46, RZ ;  /* 0x0000002e0c0c723c */ /* 0x000fe200000018ff */
[----:B------:R-:W4:Y:S05]  /*2e50*/  LDSM.16.M88.4 R44, [R220] ;  /* 0x00000000dc2c783b */ /* 0x000f2a0000000200 */
[C---:B------:R-:W-:Y:S06]  /*2e60*/  HMMA.16816.F32 R68, R16.reuse, R40, R68 ;  /* 0x000000281044723c */ /* 0x040fec0000001844 */
[C---:B------:R-:W-:Y:S01]  /*2e70*/  HMMA.16816.F32 R64, R16.reuse, R42, R64 ;  /* 0x0000002a1040723c */ /* 0x040fe20000001840 */
[----:B------:R-:W4:Y:S05]  /*2e80*/  LDSM.16.M88.4 R40, [R220+0x800] ;  /* 0x00080000dc28783b */ /* 0x000f2a0000000200 */
[C---:B------:R-:W-:Y:S06]  /*2e90*/  HMMA.16816.F32 R60, R16.reuse, R76, R60 ;  /* 0x0000004c103c723c */ /* 0x040fec000000183c */
[----:B------:R-:W-:Y:S01]  /*2ea0*/  HMMA.16816.F32 R12, R16, R78, R12 ;  /* 0x0000004e100c723c */ /* 0x000fe2000000180c */
[----:B------:R-:W4:Y:S04]  /*2eb0*/  LDSM.16.M88.4 R16, [R220+0x1000] ;  /* 0x00100000dc10783b */ /* 0x000f280000000200 */
[----:B------:R-:W4:Y:S01]  /*2ec0*/  LDSM.16.M88.4 R76, [R220+0x1800] ;  /* 0x00180000dc4c783b */ /* 0x000f220000000200 */
        /* <DEDUP_REMOVED lines=13> */
[C---:B----4-:R-:W-:Y:S06]  /*2fa0*/  HMMA.16816.F32 R32, R72.reuse, R44, R32 ;  /* 0x0000002c4820723c */ /* 0x050fec0000001820 */
[C---:B------:R-:W-:Y:S01]  /*2fb0*/  HMMA.16816.F32 R28, R72.reuse, R46, R28 ;  /* 0x0000002e481c723c */ /* 0x040fe2000000181c */
[----:B------:R-:W-:Y:S05]  /*2fc0*/  LDSM.16.M88.4 R44, [R231+0x2000] ;  /* 0x00200000e72c783b */ /* 0x000fea0000000200 */
[C---:B------:R-:W-:Y:S06]  /*2fd0*/  HMMA.16816.F32 R24, R72.reuse, R40, R24 ;  /* 0x000000284818723c */ /* 0x040fec0000001818 */
        /* <DEDUP_REMOVED lines=11> */
[----:B------:R-:W-:Y:S05]  /*3090*/  LDSM.16.M88.4 R52, [R230+0x2000] ;  /* 0x00200000e634783b */ /* 0x000fea0000000200 */
        /* <DEDUP_REMOVED lines=56> */
[C---:B------:R-:W-:Y:S06]  /*3420*/  HMMA.16816.F32 R64, R80.reuse, R78, R64 ;  /* 0x0000004e5040723c */ /* 0x040fec0000001840 */
[C---:B------:R-:W-:Y:S06]  /*3430*/  HMMA.16816.F32 R60, R80.reuse, R72, R60 ;  /* 0x00000048503c723c */ /* 0x040fec000000183c */
[----:B------:R-:W-:Y:S01]  /*3440*/  HMMA.16816.F32 R56, R80, R74, R56 ;  /* 0x0000004a5038723c */ /* 0x000fe20000001838 */
[----:B------:R-:W-:Y:S05]  /*3450*/  LDSM.16.M88.4 R72, [R229+0x4000] ;  /* 0x00400000e548783b */ /* 0x000fea0000000200 */
[C---:B----4-:R-:W-:Y:S06]  /*3460*/  HMMA.16816.F32 R32, R52.reuse, R48, R32 ;  /* 0x000000303420723c */ /* 0x050fec0000001820 */
[C---:B------:R-:W-:Y:S01]  /*3470*/  HMMA.16816.F32 R28, R52.reuse, R50, R28 ;  /* 0x00000032341c723c */ /* 0x040fe2000000181c */
[----:B------:R-:W4:Y:S05]  /*3480*/  LDSM.16.M88.4 R48, [R227+0xd000] ;  /* 0x00d00000e330783b */ /* 0x000f2a0000000200 */
[C---:B------:R-:W-:Y:S06]  /*3490*/  HMMA.16816.F32 R24, R52.reuse, R44, R24 ;  /* 0x0000002c3418723c */ /* 0x040fec0000001818 */
[C---:B------:R-:W-:Y:S01]  /*34a0*/  HMMA.16816.F32 R20, R52.reuse, R46, R20 ;  /* 0x0000002e3414723c */ /* 0x040fe20000001814 */
[----:B------:R-:W4:Y:S05]  /*34b0*/  LDSM.16.M88.4 R44, [R227+0xd800] ;  /* 0x00d80000e32c783b */ /* 0x000f2a0000000200 */
[C---:B------:R-:W-:Y:S01]  /*34c0*/  HMMA.16816.F32 R76, R52.reuse, R40, R68 ;  /* 0x00000028344c723c */ /* 0x040fe20000001844 */
[----:B------:R-:W4:Y:S05]  /*34d0*/  LDSM.16.M88.4 R68, [R220+0x4000] ;  /* 0x00400000dc44783b */ /* 0x000f2a0000000200 */
        /* <DEDUP_REMOVED lines=14> */
[----:B------:R-:W-:Y:S05]  /*35c0*/  LDSM.16.M88.4 R48, [R233+0xf000] ;  /* 0x00f00000e930783b */ /* 0x000fea0000000200 */
        /* <DEDUP_REMOVED lines=20> */
[C---:B----4-:R-:W-:Y:S06]  /*3710*/  HMMA.16816.F32 R24, R52.reuse, R16, R24 ;  /* 0x000000103418723c */ /* 0x050fec0000001818 */
        /* <DEDUP_REMOVED lines=16> */
[----:B------:R-:W-:Y:S01]  /*3820*/  HMMA.16816.F32 R64, R36, R42, R64 ;  /* 0x0000002a2440723c */ /* 0x000fe20000001840 */
[----:B------:R-:W-:-:S05]  /*3830*/  VIADD R40, R0, 0xffffffd0 ;  /* 0xffffffd000287836 */ /* 0x000fca0000000000 */
[----:B----4-:R-:W-:Y:S01]  /*3840*/  HMMA.16816.F32 R60, R36, R16, R60 ;  /* 0x00000010243c723c */ /* 0x010fe2000000183c */
[----:B------:R-:W-:-:S05]  /*3850*/  ISETP.GE.AND P2, PT, R40, R93, PT ;  /* 0x0000005d2800720c */ /* 0x000fca0003f46270 */
[----:B------:R-:W-:Y:S01]  /*3860*/  HMMA.16816.F32 R56, R36, R18, R56 ;  /* 0x000000122438723c */ /* 0x000fe20000001838 */
[----:B------:R-:W3:Y:S05]  /*3870*/  LDSM.16.M88.4 R16, [R220+0x6800] ;  /* 0x00680000dc10783b */ /* 0x000eea0000000200 */
[----:B------:R-:W-:Y:S01]  /*3880*/  HMMA.16816.F32 R28, R48, R46, R28 ;  /* 0x0000002e301c723c */ /* 0x000fe2000000181c */
[C---:B------:R-:W-:Y:S02]  /*3890*/  VIADD R36, R0.reuse, 0xffffffc1 ;  /* 0xffffffc100247836 */ /* 0x040fe40000000000 */
[----:B------:R-:W-:-:S03]  /*38a0*/  VIADD R38, R0, 0xffffffc0 ;  /* 0xffffffc000267836 */ /* 0x000fc60000000000 */
[C---:B-1----:R-:W-:Y:S01]  /*38b0*/  HMMA.16816.F32 R76, R48.reuse, R12, R76 ;  /* 0x0000000c304c723c */ /* 0x042fe2000000184c */
[-C--:B------:R-:W-:Y:S01]  /*38c0*/  ISETP.GE.AND P4, PT, R36, R93.reuse, PT ;  /* 0x0000005d2400720c */ /* 0x080fe20003f86270 */
[----:B------:R-:W-:Y:S01]  /*38d0*/  VIADD R36, R0, 0xffffffc9 ;  /* 0xffffffc900247836 */ /* 0x000fe20000000000 */
[-C--:B------:R-:W-:Y:S01]  /*38e0*/  ISETP.GE.AND P5, PT, R38, R93.reuse, PT ;  /* 0x0000005d2600720c */ /* 0x080fe20003fa6270 */
[----:B------:R-:W-:Y:S02]  /*38f0*/  VIADD R38, R0, 0xffffffc8 ;  /* 0xffffffc800267836 */ /* 0x000fe40000000000 */
[----:B------:R-:W-:Y:S01]  /*3900*/  HMMA.16816.F32 R64, R48, R14, R64 ;  /* 0x0000000e3040723c */ /* 0x000fe20000001840 */
[----:B------:R-:W1:Y:S01]  /*3910*/  LDSM.16.M88.4 R12, [R220+0x7000] ;  /* 0x00700000dc0c783b */ /* 0x000e620000000200 */
[-C--:B------:R-:W-:Y:S02]  /*3920*/  ISETP.GE.AND P0, PT, R36, R93.reuse, PT ;  /* 0x0000005d2400720c */ /* 0x080fe40003f06270 */
[----:B------:R-:W-:-:S02]  /*3930*/  ISETP.GE.AND P3, PT, R38, R93, PT ;  /* 0x0000005d2600720c */ /* 0x000fc40003f66270 */
[C---:B------:R-:W-:Y:S06]  /*3940*/  HMMA.16816.F32 R32, R48.reuse, R44, R32 ;  /* 0x0000002c3020723c */ /* 0x040fec0000001820 */
[C---:B------:R-:W-:Y:S06]  /*3950*/  HMMA.16816.F32 R24, R48.reuse, R52, R24 ;  /* 0x000000343018723c */ /* 0x040fec0000001818 */
[C---:B--2---:R-:W-:Y:S06]  /*3960*/  HMMA.16816.F32 R60, R48.reuse, R8, R60 ;  /* 0x00000008303c723c */ /* 0x044fec000000183c */
[----:B------:R-:W-:Y:S01]  /*3970*/  HMMA.16816.F32 R56, R48, R10, R56 ;  /* 0x0000000a3038723c */ /* 0x000fe20000001838 */
[----:B------:R-:W2:Y:S01]  /*3980*/  LDSM.16.M88.4 R8, [R220+0x7800] ;  /* 0x00780000dc08783b */ /* 0x000ea20000000200 */
[----:B------:R-:W-:-:S04]  /*3990*/  DEPBAR.LE SB0, 0x0 ;  /* 0x000080000000791a */ /* 0x000fc80000000000 */
[----:B------:R-:W-:Y:S06]  /*39a0*/  HMMA.16816.F32 R20, R48, R54, R20 ;  /* 0x000000363014723c */ /* 0x000fec0000001814 */
[C---:B------:R-:W-:Y:S06]  /*39b0*/  HMMA.16816.F32 R28, R72.reuse, R70, R28 ;  /* 0x00000046481c723c */ /* 0x040fec000000181c */
[C---:B------:R-:W-:Y:S06]  /*39c0*/  HMMA.16816.F32 R32, R72.reuse, R68, R32 ;  /* 0x000000444820723c */ /* 0x040fec0000001820 */
[C---:B---3--:R-:W-:Y:S06]  /*39d0*/  HMMA.16816.F32 R24, R72.reuse, R16, R24 ;  /* 0x000000104818723c */ /* 0x048fec0000001818 */
[----:B------:R-:W-:Y:S01]  /*39e0*/  HMMA.16816.F32 R20, R72, R18, R20 ;  /* 0x000000124814723c */ /* 0x000fe20000001814 */
[----:B------:R-:W-:-:S05]  /*39f0*/  VIADD R16, R0, 0xffffffd1 ;  /* 0xffffffd100107836 */ /* 0x000fca0000000000 */
[C---:B-1----:R-:W-:Y:S01]  /*3a00*/  HMMA.16816.F32 R64, R72.reuse, R14, R64 ;  /* 0x0000000e4840723c */ /* 0x042fe20000001840 */
[----:B------:R-:W-:Y:S01]  /*3a10*/  FSEL R29, R29, -INF , !P0 ;  /* 0xff8000001d1d7808 */ /* 0x000fe20004000000 */
[----:B------:R-:W-:Y:S01]  /*3a20*/  VIADD R18, R0, 0xffffffd8 ;  /* 0xffffffd800127836 */ /* 0x000fe20000000000 */
[----:B------:R-:W-:Y:S01]  /*3a30*/  ISETP.GE.AND P1, PT, R16, R93, PT ;  /* 0x0000005d1000720c */ /* 0x000fe20003f26270 */
[----:B------:R-:W-:Y:S01]  /*3a40*/  VIADD R16, R0, 0xffffffd9 ;  /* 0xffffffd900107836 */ /* 0x000fe20000000000 */
[----:B------:R-:W-:Y:S01]  /*3a50*/  FSEL R30, R30, -INF , !P3 ;  /* 0xff8000001e1e7808 */ /* 0x000fe20005800000 */
[C---:B------:R-:W-:Y:S01]  /*3a60*/  HMMA.16816.F32 R76, R72.reuse, R12, R76 ;  /* 0x0000000c484c723c */ /* 0x040fe2000000184c */
[----:B------:R-:W-:Y:S02]  /*3a70*/  FSEL R14, R31, -INF , !P0 ;  /* 0xff8000001f0e7808 */ /* 0x000fe40004000000 */
[----:B------:R-:W-:Y:S02]  /*3a80*/  ISETP.GT.AND P0, PT, R165, 0x1, PT ;  /* 0x00000001a500780c */ /* 0x000fe40003f04270 */
[----:B------:R-:W-:Y:S01]  /*3a90*/  FSEL R34, R34, -INF , !P5 ;  /* 0xff80000022227808 */ /* 0x000fe20006800000 */
[----:B--2---:R-:W-:Y:S01]  /*3aa0*/  HMMA.16816.F32 R60, R72, R8, R60 ;  /* 0x00000008483c723c */ /* 0x004fe2000000183c */
[----:B------:R-:W-:Y:S01]  /*3ab0*/  VIADD R12, R0, 0xffffffe0 ;  /* 0xffffffe0000c7836 */ /* 0x000fe20000000000 */
[----:B------:R-:W-:-:S02]  /*3ac0*/  FSEL R3, R32, -INF , !P5 ;  /* 0xff80000020037808 */ /* 0x000fc40006800000 */
[----:B------:R-:W-:Y:S02]  /*3ad0*/  FSEL R17, R28, -INF , !P3 ;  /* 0xff8000001c117808 */ /* 0x000fe40005800000 */
[-C--:B------:R-:W-:Y:S01]  /*3ae0*/  ISETP.GE.AND P5, PT, R18, R93.reuse, PT ;  /* 0x0000005d1200720c */ /* 0x080fe20003fa6270 */
[----:B------:R-:W-:Y:S01]  /*3af0*/  HMMA.16816.F32 R56, R72, R10, R56 ;  /* 0x0000000a4838723c */ /* 0x000fe20000001838 */
[-C--:B------:R-:W-:Y:S01]  /*3b00*/  ISETP.GE.AND P3, PT, R12, R93.reuse, PT ;  /* 0x0000005d0c00720c */ /* 0x080fe20003f66270 */
[----:B------:R-:W-:Y:S01]  /*3b10*/  VIADD R12, R0, 0xffffffe1 ;  /* 0xffffffe1000c7836 */ /* 0x000fe20000000000 */
[----:B------:R-:W-:Y:S01]  /*3b20*/  FSEL R18, R35, -INF , !P4 ;  /* 0xff80000023127808 */ /* 0x000fe20006000000 */
[----:B------:R-:W1:Y:S01]  /*3b30*/  @!P0 LDC.64 R242, c[0x0][0x218] ;  /* 0x00008600fff28b82 */ /* 0x000e620000000a00 */
[----:B------:R-:W-:Y:S02]  /*3b40*/  FSEL R33, R33, -INF , !P4 ;  /* 0xff80000021217808 */ /* 0x000fe40006000000 */
[-C--:B------:R-:W-:Y:S01]  /*3b50*/  ISETP.GE.AND P4, PT, R16, R93.reuse, PT ;  /* 0x0000005d1000720c */ /* 0x080fe20003f86270 */
[----:B------:R-:W-:Y:S01]  /*3b60*/  VIADD R16, R0, 0xffffffe8 ;  /* 0xffffffe800107836 */ /* 0x000fe20000000000 */
[----:B------:R-:W-:Y:S01]  /*3b70*/  FSEL R26, R26, -INF , !P2 ;  /* 0xff8000001a1a7808 */ /* 0x000fe20005000000 */
[----:B------:R-:W-:Y:S01]  /*3b80*/  VIADD R10, R0, 0xfffffff8 ;  /* 0xfffffff8000a7836 */ /* 0x000fe20000000000 */
[----:B------:R-:W-:Y:S01]  /*3b90*/  FSEL R13, R24, -INF , !P2 ;  /* 0xff800000180d7808 */ /* 0x000fe20005000000 */
[----:B------:R-:W-:Y:S01]  /*3ba0*/  BAR.SYNC.DEFER_BLOCKING 0x0 ;  /* 0x0000000000007b1d */ /* 0x000fe20000010000 */
[----:B------:R-:W-:-:S02]  /*3bb0*/  ISETP.GE.AND P2, PT, R12, R93, PT ;  /* 0x0000005d0c00720c */ /* 0x000fc40003f46270 */
[----:B------:R-:W-:Y:S02]  /*3bc0*/  FSEL R12, R27, -INF , !P1 ;  /* 0xff8000001b0c7808 */ /* 0x000fe40004800000 */
[----:B------:R-:W-:Y:S02]  /*3bd0*/  FSEL R25, R25, -INF , !P1 ;  /* 0xff80000019197808 */ /* 0x000fe40004800000 */
[-C--:B------:R-:W-:Y:S01]  /*3be0*/  ISETP.GE.AND P1, PT, R16, R93.reuse, PT ;  /* 0x0000005d1000720c */ /* 0x080fe20003f26270 */
[----:B------:R-:W-:Y:S01]  /*3bf0*/  VIADD R16, R0, 0xffffffe9 ;  /* 0xffffffe900107836 */ /* 0x000fe20000000000 */
[----:B------:R-:W-:Y:S01]  /*3c00*/  FSEL R9, R20, -INF , !P5 ;  /* 0xff80000014097808 */ /* 0x000fe20006800000 */
[----:B------:R-:W-:Y:S01]  /*3c10*/  VIADD R20, R0, 0xfffffff0 ;  /* 0xfffffff000147836 */ /* 0x000fe20000000000 */
[----:B------:R-:W-:Y:S02]  /*3c20*/  FSEL R8, R22, -INF , !P5 ;  /* 0xff80000016087808 */ /* 0x000fe40006800000 */
        /* <DEDUP_REMOVED lines=11> */
[----:B------:R-:W-:Y:S02]  /*3ce0*/  FSEL R190, R66, -INF , !P1 ;  /* 0xff80000042be7808 */ /* 0x000fe40004800000 */
[----:B------:R-:W-:Y:S02]  /*3cf0*/  FSEL R191, R64, -INF , !P1 ;  /* 0xff80000040bf7808 */ /* 0x000fe40004800000 */
[----:B------:R-:W-:Y:S02]  /*3d00*/  FSEL R192, R63, -INF , !P3 ;  /* 0xff8000003fc07808 */ /* 0x000fe40005800000 */
[----:B------:R-:W-:-:S02]  /*3d10*/  FSEL R197, R61, -INF , !P3 ;  /* 0xff8000003dc57808 */ /* 0x000fc40005800000 */
[-C--:B------:R-:W-:Y:S02]  /*3d20*/  ISETP.GE.AND P2, PT, R10, R93.reuse, PT ;  /* 0x0000005d0a00720c */ /* 0x080fe40003f46270 */
[----:B------:R-:W-:Y:S01]  /*3d30*/  ISETP.GE.AND P1, PT, R0, R93, PT ;  /* 0x0000005d0000720c */ /* 0x000fe20003f26270 */
[----:B------:R-:W-:Y:S01]  /*3d40*/  IMAD.IADD R0, R91, 0x1, R90 ;  /* 0x000000015b007824 */ /* 0x000fe200078e025a */
[----:B-1----:R-:W-:Y:S02]  /*3d50*/  @!P0 LEA R242, P3, R86, R242, 0x1 ;  /* 0x000000f256f28211 */ /* 0x002fe400078608ff */
        /* <DEDUP_REMOVED lines=8> */
[----:B------:R-:W-:Y:S01]  /*3de0*/  @!P0 LEA.HI.X R243, R86, R243, R89, 0x1, P3 ;  /* 0x000000f356f38211 */ /* 0x000fe200018f0c59 */
[----:B------:R-:W-:Y:S06]  /*3df0*/  @!P0 BRA `(.L_x_3993) ;  /* 0x00000004007c8947 */ /* 0x000fec0003800000 */
[----:B------:R-:W-:Y:S05]  /*3e00*/  @!P6 BRA `(.L_x_3994) ;  /* 0x0000000000ece947 */ /* 0x000fea0003800000 */
[----:B------:R-:W1:Y:S01]  /*3e10*/  LDC R11, c[0x0][0x380] ;  /* 0x0000e000ff0b7b82 */ /* 0x000e620000000800 */
[----:B------:R-:W-:Y:S01]  /*3e20*/  VIADD R24, R6, 0xffffff80 ;  /* 0xffffff8006187836 */ /* 0x000fe20000000000 */
[----:B------:R-:W-:Y:S01]  /*3e30*/  IABS R20, R4 ;  /* 0x0000000400147213 */ /* 0x000fe20000000000 */
[----:B------:R-:W-:-:S03]  /*3e40*/  ULDC.64 UR6, c[0x0][0x230] ;  /* 0x00008c0000067ab9 */ /* 0x000fc60000000a00 */
[----:B------:R-:W-:Y:S02]  /*3e50*/  IABS R6, R24 ;  /* 0x0000001800067213 */ /* 0x000fe40000000000 */
[-C--:B-1----:R-:W-:Y:S02]  /*3e60*/  IABS R10, R11.reuse ;  /* 0x0000000b000a7213 */ /* 0x082fe40000000000 */
[-C--:B------:R-:W-:Y:S02]  /*3e70*/  LOP3.LUT R4, R4, R11.reuse, RZ, 0x3c, !PT ;  /* 0x0000000b04047212 */ /* 0x080fe400078e3cff */
[----:B------:R-:W1:Y:S01]  /*3e80*/  I2F.RP R19, R10 ;  /* 0x0000000a00137306 */ /* 0x000e620000209400 */
[----:B------:R-:W-:Y:S02]  /*3e90*/  LOP3.LUT R24, R24, R11, RZ, 0x3c, !PT ;  /* 0x0000000b18187212 */ /* 0x000fe400078e3cff */
[----:B------:R-:W-:Y:S02]  /*3ea0*/  ISETP.GE.AND P2, PT, R4, RZ, PT ;  /* 0x000000ff0400720c */ /* 0x000fe40003f46270 */
[----:B------:R-:W-:-:S03]  /*3eb0*/  ISETP.GE.AND P0, PT, R24, RZ, PT ;  /* 0x000000ff1800720c */ /* 0x000fc60003f06270 */
[----:B-1----:R-:W1:Y:S02]  /*3ec0*/  MUFU.RCP R22, R19 ;  /* 0x0000001300167308 */ /* 0x002e640000001000 */
[----:B-1----:R-:W-:-:S06]  /*3ed0*/  VIADD R22, R22, 0xffffffe ;  /* 0x0ffffffe16167836 */ /* 0x002fcc0000000000 */
[----:B------:R-:W1:Y:S02]  /*3ee0*/  F2I.FTZ.U32.TRUNC.NTZ R23, R22 ;  /* 0x0000001600177305 */ /* 0x000e64000021f000 */
[----:B-1----:R-:W-:Y:S02]  /*3ef0*/  IADD3 R15, RZ, -R23, RZ ;  /* 0x80000017ff0f7210 */ /* 0x002fe40007ffe0ff */
        /* <DEDUP_REMOVED lines=9> */
[----:B------:R-:W-:Y:S02]  /*3f90*/  LOP3.LUT R6, RZ, R11, RZ, 0x33, !PT ;  /* 0x0000000bff067212 */ /* 0x000fe400078e33ff */
        /* <DEDUP_REMOVED lines=17> */
[----:B------:R-:W2:Y:S04]  /*40b0*/  LDG.E R19, desc[UR12][R38.64] ;  /* 0x0000000c26137981 */ /* 0x000ea8000c1e1900 */
[----:B------:R-:W2:Y:S01]  /*40c0*/  LDG.E R4, desc[UR12][R36.64] ;  /* 0x0000000c24047981 */ /* 0x000ea2000c1e1900 */
[----:B------:R-:W-:-:S04]  /*40d0*/  IMAD.IADD R6, R15, 0x1, -R6 ;  /* 0x000000010f067824 */ /* 0x000fc800078e0a06 */
[----:B------:R-:W-:-:S04]  /*40e0*/  IMAD R6, R6, R11, -0x40 ;  /* 0xffffffc006067424 */ /* 0x000fc800078e020b */
[----:B------:R-:W-:Y:S01]  /*40f0*/  IMAD.WIDE.U32 R22, R6, R84, RZ ;  /* 0x0000005406167225 */ /* 0x000fe200078e00ff */
[----:B------:R-:W-:-:S05]  /*4100*/  SHF.R.S32.HI R11, RZ, 0x1f, R6 ;  /* 0x0000001fff0b7819 */ /* 0x000fca0000011406 */
[----:B------:R-:W-:-:S04]  /*4110*/  IMAD R11, R11, R84, RZ ;  /* 0x000000540b0b7224 */ /* 0x000fc800078e02ff */
[----:B------:R-:W-:-:S04]  /*4120*/  IMAD R11, R6, R85, R11 ;  /* 0x00000055060b7224 */ /* 0x000fc800078e020b */
[----:B------:R-:W-:Y:S01]  /*4130*/  IMAD.IADD R23, R23, 0x1, R11 ;  /* 0x0000000117177824 */ /* 0x000fe200078e020b */
[----:B--2---:R-:W-:-:S04]  /*4140*/  IADD3 R4, -R19, R4, RZ ;  /* 0x0000000413047210 */ /* 0x004fc80007ffe1ff */
[----:B------:R-:W-:Y:S01]  /*4150*/  SHF.R.S32.HI R10, RZ, 0x1f, R4 ;  /* 0x0000001fff0a7819 */ /* 0x000fe20000011404 */
[----:B------:R-:W-:-:S04]  /*4160*/  IMAD.WIDE.U32 R22, R4, UR6, R22 ;  /* 0x0000000604167c25 */ /* 0x000fc8000f8e0016 */
[----:B------:R-:W-:-:S04]  /*4170*/  IMAD R15, R10, UR6, RZ ;  /* 0x000000060a0f7c24 */ /* 0x000fc8000f8e02ff */
[----:B------:R-:W-:Y:S02]  /*4180*/  IMAD R15, R4, UR7, R15 ;  /* 0x00000007040f7c24 */ /* 0x000fe4000f8e020f */
[----:B------:R-:W-:-:S03]  /*4190*/  IMAD.MOV.U32 R4, RZ, RZ, R22 ;  /* 0x000000ffff047224 */ /* 0x000fc600078e0016 */
[----:B------:R-:W-:Y:S01]  /*41a0*/  IADD3 R15, R23, R15, RZ ;  /* 0x0000000f170f7210 */ /* 0x000fe20007ffe0ff */
[----:B------:R-:W-:Y:S06]  /*41b0*/  BRA `(.L_x_3995) ;  /* 0x0000000000087947 */ /* 0x000fec0003800000 */
.L_x_3994:
[----:B------:R-:W-:-:S04]  /*41c0*/  LEA R4, -R84, RZ, 0x6 ;  /* 0x000000ff54047211 */ /* 0x000fc800078e31ff */
[----:B------:R-:W-:-:S07]  /*41d0*/  SHF.R.S32.HI R15, RZ, 0x1f, R4 ;  /* 0x0000001fff0f7819 */ /* 0x000fce0000011404 */
.L_x_3995:
[----:B------:R-:W-:Y:S01]  /*41e0*/  IADD3 R4, P0, R4, R86, RZ ;  /* 0x0000005604047210 */ /* 0x000fe20007f1e0ff */
[----:B------:R-:W-:Y:S01]  /*41f0*/  ULDC.64 UR6, c[0x0][0x218] ;  /* 0x0000860000067ab9 */ /* 0x000fe20000000a00 */
[C---:B------:R-:W-:Y:S01]  /*4200*/  IMAD.SHL.U32 R11, R84.reuse, 0x20, RZ ;  /* 0x00000020540b7824 */ /* 0x040fe200078e00ff */
[----:B------:R-:W-:Y:S02]  /*4210*/  SHF.L.U64.HI R84, R84, 0x5, R85 ;  /* 0x0000000554547819 */ /* 0x000fe40000010255 */
[----:B------:R-:W-:Y:S01]  /*4220*/  IMAD.X R15, R15, 0x1, R89, P0 ;  /* 0x000000010f0f7824 */ /* 0x000fe200000e0659 */
[----:B------:R-:W-:-:S04]  /*4230*/  LEA R242, P1, R4, UR6, 0x1 ;  /* 0x0000000604f27c11 */ /* 0x000fc8000f8208ff */
[C---:B------:R-:W-:Y:S02]  /*4240*/  IADD3 R22, P0, R11.reuse, R242, RZ ;  /* 0x000000f20b167210 */ /* 0x040fe40007f1e0ff */
[----:B------:R-:W-:Y:S02]  /*4250*/  LEA.HI.X R243, R4, UR7, R15, 0x1, P1 ;  /* 0x0000000704f37c11 */ /* 0x000fe400088f0c0f */
[----:B------:R-:W-:-:S03]  /*4260*/  IADD3 R10, P1, R11, R22, RZ ;  /* 0x000000160b0a7210 */ /* 0x000fc60007f3e0ff */
[C---:B------:R-:W-:Y:S01]  /*4270*/  IMAD.X R23, R84.reuse, 0x1, R243, P0 ;  /* 0x0000000154177824 */ /* 0x040fe200000e06f3 */
[----:B------:R-:W-:Y:S01]  /*4280*/  @!PT LDS RZ, [RZ] ;  /* 0x00000000fffff984 */ /* 0x000fe20000000800 */
[----:B------:R-:W-:Y:S01]  /*4290*/  @!PT LDS RZ, [RZ] ;  /* 0x00000000fffff984 */ /* 0x000fe20000000800 */
[----:B------:R-:W-:Y:S01]  /*42a0*/  @!PT LDS RZ, [RZ] ;  /* 0x00000000fffff984 */ /* 0x000fe20000000800 */
[----:B------:R1:W-:Y:S01]  /*42b0*/  LDGSTS.E.BYPASS.LTC128B.128 [R237+0x8000], desc[UR12][R242.64] ;  /* 0x08000000f2ed7fae */ /* 0x0003e2000b901d4c */
[----:B------:R-:W-:Y:S02]  /*42c0*/  IADD3 R36, P0, R11, R10, RZ ;  /* 0x0000000a0b247210 */ /* 0x000fe40007f1e0ff */
[C---:B------:R-:W-:Y:S01]  /*42d0*/  IMAD.X R11, R84.reuse, 0x1, R23, P1 ;  /* 0x00000001540b7824 */ /* 0x040fe200008e0617 */
[----:B------:R1:W-:Y:S03]  /*42e0*/  LDGSTS.E.BYPASS.LTC128B.128 [R237+0xa000], desc[UR12][R242.64+0x80] ;  /* 0x0a000080f2ed7fae */ /* 0x0003e6000b901d4c */
[----:B------:R-:W-:Y:S01]  /*42f0*/  IMAD.X R37, R84, 0x1, R11, P0 ;  /* 0x0000000154257824 */ /* 0x000fe200000e060b */
[----:B------:R1:W-:Y:S04]  /*4300*/  LDGSTS.E.BYPASS.LTC128B.128 [R237+0xc000], desc[UR12][R242.64+0x100] ;  /* 0x0c000100f2ed7fae */ /* 0x0003e8000b901d4c */
        /* <DEDUP_REMOVED lines=13> */
[----:B------:R-:W0:Y:S02]  /*43e0*/  LDGDEPBAR ;  /* 0x00000000000079af */ /* 0x000e240000000000 */
.L_x_3993:
[----:B-1----:R-:W-:Y:S01]  /*43f0*/  FMNMX.FTZ R10, R3, R33, !PT ;  /* 0x00000021030a7209 */ /* 0x002fe20007810000 */
        /* <DEDUP_REMOVED lines=68> */
[--C-:B------:R-:W-:Y:S01]  /*4840*/  FFMA.FTZ R166, R21, UR5, -R196.reuse ;  /* 0x0000000515a67c23 */ /* 0x100fe200080108c4 */
[----:B------:R-:W-:Y:S01]  /*4850*/  LDSM.16.MT88.4 R4, [R224+0x10800] ;  /* 0x01080000e004783b */ /* 0x000fe20000004200 */
        /* <DEDUP_REMOVED lines=8> */
[----:B------:R-:W2:Y:S01]  /*48e0*/  LDSM.16.MT88.4 R8, [R225+0x10800] ;  /* 0x01080000e108783b */ /* 0x000ea20000004200 */
[----:B------:R-:W-:Y:S01]  /*48f0*/  MUFU.EX2 R179, R179 ;  /* 0x000000b300b37308 */ /* 0x000fe20000000800 */
[--C-:B------:R-:W-:Y:S01]  /*4900*/  FFMA.FTZ R172, R12, UR5, -R169.reuse ;  /* 0x000000050cac7c23 */ /* 0x100fe200080108a9 */
[--C-:B------:R-:W-:Y:S01]  /*4910*/  FFMA.FTZ R0, R16, UR5, -R169.reuse ;  /* 0x0000000510007c23 */ /* 0x100fe200080108a9 */
[----:B------:R-:W5:Y:S01]  /*4920*/  LDSM.16.MT88.4 R12, [R228+0x10800] ;  /* 0x01080000e40c783b */ /* 0x000f620000004200 */
[--C-:B------:R-:W-:Y:S01]  /*4930*/  FFMA.FTZ R186, R191, UR5, -R196.reuse ;  /* 0x00000005bfba7c23 */ /* 0x100fe200080108c4 */
[--C-:B------:R-:W-:Y:S01]  /*4940*/  FFMA.FTZ R187, R187, UR5, -R196.reuse ;  /* 0x00000005bbbb7c23 */ /* 0x100fe200080108c4 */
[--C-:B------:R-:W-:Y:S01]  /*4950*/  FFMA.FTZ R189, R189, UR5, -R196.reuse ;  /* 0x00000005bdbd7c23 */ /* 0x100fe200080108c4 */
[----:B------:R-:W-:Y:S01]  /*4960*/  LDSM.16.MT88.4 R20, [R226+0x10800] ;  /* 0x01080000e214783b */ /* 0x000fe20000004200 */
[----:B------:R-:W3:Y:S01]  /*4970*/  MUFU.EX2 R176, R176 ;  /* 0x000000b000b07308 */ /* 0x000ee20000000800 */
[----:B-1----:R-:W-:Y:S01]  /*4980*/  F2FP.F16.F32.PACK_AB R148, R180, R183 ;  /* 0x000000b7b494723e */ /* 0x002fe200000000ff */
[--C-:B------:R-:W-:Y:S01]  /*4990*/  FFMA.FTZ R188, R188, UR5, -R169.reuse ;  /* 0x00000005bcbc7c23 */ /* 0x100fe200080108a9 */
[----:B------:R-:W-:Y:S01]  /*49a0*/  LDSM.16.MT88.4 R16, [R228+0x12800] ;  /* 0x01280000e410783b */ /* 0x000fe20000004200 */
        /* <DEDUP_REMOVED lines=10> */
[----:B------:R-:W-:Y:S01]  /*4a50*/  FFMA.FTZ R196, R171, UR5, -R196 ;  /* 0x00000005abc47c23 */ /* 0x000fe200080108c4 */
[----:B------:R-:W-:Y:S01]  /*4a60*/  LDSM.16.MT88.4 R92, [R224+0x12000] ;  /* 0x01200000e05c783b */ /* 0x000fe20000004200 */
[----:B------:R-:W1:Y:S01]  /*4a70*/  MUFU.EX2 R185, R185 ;  /* 0x000000b900b97308 */ /* 0x000e620000000800 */
[----:B---3--:R-:W-:Y:S01]  /*4a80*/  F2FP.F16.F32.PACK_AB R150, R176, R179 ;  /* 0x000000b3b096723e */ /* 0x008fe200000000ff */
[--C-:B------:R-:W-:Y:S01]  /*4a90*/  FFMA.FTZ R194, R194, UR5, -R169.reuse ;  /* 0x00000005c2c27c23 */ /* 0x100fe200080108a9 */
[----:B------:R-:W-:Y:S01]  /*4aa0*/  LDSM.16.MT88.4 R24, [R224+0x16000] ;  /* 0x01600000e018783b */ /* 0x000fe20000004200 */
[--C-:B------:R-:W-:Y:S01]  /*4ab0*/  FFMA.FTZ R192, R170, UR5, -R169.reuse ;  /* 0x00000005aac07c23 */ /* 0x100fe200080108a9 */
[----:B------:R-:W-:Y:S01]  /*4ac0*/  FFMA.FTZ R247, R168, UR5, -R169 ;  /* 0x00000005a8f77c23 */ /* 0x000fe200080108a9 */
[----:B------:R-:W-:Y:S01]  /*4ad0*/  FADD.FTZ R180, R183, R180 ;  /* 0x000000b4b7b47221 */ /* 0x000fe20000010000 */
[----:B------:R-:W-:Y:S01]  /*4ae0*/  LDSM.16.MT88.4 R32, [R225+0x12800] ;  /* 0x01280000e120783b */ /* 0x000fe20000004200 */
[----:B------:R-:W-:Y:S01]  /*4af0*/  MUFU.EX2 R181, R181 ;  /* 0x000000b500b57308 */ /* 0x000fe20000000800 */
[----:B------:R-:W-:Y:S01]  /*4b00*/  ISETP.GE.AND P0, PT, R165, 0x2, PT ;  /* 0x00000002a500780c */ /* 0x000fe20003f06270 */
[----:B------:R-:W-:Y:S01]  /*4b10*/  FADD.FTZ R179, R179, R180 ;  /* 0x000000b4b3b37221 */ /* 0x000fe20000010000 */
[----:B------:R-:W-:Y:S03]  /*4b20*/  LDSM.16.MT88.4 R168, [R224+0x13800] ;  /* 0x01380000e0a8783b */ /* 0x000fe60000004200 */
[----:B------:R-:W-:-:S02]  /*4b30*/  FADD.FTZ R176, R176, R179 ;  /* 0x000000b3b0b07221 */ /* 0x000fc40000010000 */
        /* <DEDUP_REMOVED lines=237> */
[----:B------:R-:W-:Y:S01]  /*5a10*/  IMAD.U32 R245, R2, -0x40, RZ ;  /* 0xffffffc002f57824 */ /* 0x000fe200078e00ff */
[----:B------:R-:W-:Y:S01]  /*5a20*/  ULDC.64 UR4, c[0x0][0x250] ;  /* 0x0000940000047ab9 */ /* 0x000fe20000000a00 */
[----:B------:R-:W-:Y:S01]  /*5a30*/  VIADD R246, R165, 0xfffffffe ;  /* 0xfffffffea5f67836 */ /* 0x000fe20000000000 */
[----:B------:R-:W-:Y:S01]  /*5a40*/  MOV R0, R3 ;  /* 0x0000000300007202 */ /* 0x000fe20000000f00 */
[----:B------:R-:W-:Y:S01]  /*5a50*/  ULDC UR6, c[0x0][0x24c] ;  /* 0x0000930000067ab9 */ /* 0x000fe20000000800 */
[----:B------:R-:W-:Y:S01]  /*5a60*/  MOV R165, R164 ;  /* 0x000000a400a57202 */ /* 0x000fe20000000f00 */
[----:B------:R-:W-:Y:S01]  /*5a70*/  ULDC UR9, c[0x0][0x248] ;  /* 0x0000920000097ab9 */ /* 0x000fe20000000800 */
[----:B------:R-:W-:Y:S01]  /*5a80*/  SHF.R.S32.HI R244, RZ, 0x1f, R245 ;  /* 0x0000001ffff47819 */ /* 0x000fe200000114f5 */
[----:B------:R-:W-:Y:S02]  /*5a90*/  USHF.L.U64.HI UR10, UR4, 0x5, UR5 ;  /* 0x00000005040a7899 */ /* 0x000fe40008010205 */
[----:B------:R-:W-:-:S02]  /*5aa0*/  USHF.L.U32 UR11, UR4, 0x5, URZ ;  /* 0x00000005040b7899 */ /* 0x000fc4000800063f */
[----:B------:R-:W-:Y:S02]  /*5ab0*/  USHF.L.U64.HI UR6, UR9, 0x5, UR6 ;  /* 0x0000000509067899 */ /* 0x000fe40008010206 */
[----:B------:R-:W-:Y:S01]  /*5ac0*/  USHF.L.U32 UR5, UR9, 0x5, URZ ;  /* 0x0000000509057899 */ /* 0x000fe2000800063f */
[----:B------:R-:W-:-:S11]  /*5ad0*/  ULDC UR4, c[0x0][0x2ec] ;  /* 0x0000bb0000047ab9 */ /* 0x000fd60000000800 */
.L_x_4000:
[----:B------:R-:W-:Y:S04]  /*5ae0*/  DEPBAR.LE SB0, 0x0 ;  /* 0x000080000000791a */ /* 0x000fe80000000000 */
[----:B------:R-:W-:Y:S01]  /*5af0*/  BAR.SYNC.DEFER_BLOCKING 0x0 ;  /* 0x0000000000007b1d */ /* 0x000fe20000010000 */
[----:B------:R-:W-:Y:S02]  /*5b00*/  MOV R10, R245 ;  /* 0x000000f5000a7202 */ /* 0x000fe40000000f00 */
[----:B------:R-:W-:Y:S03]  /*5b10*/  MOV R3, R244 ;  /* 0x000000f400037202 */ /* 0x000fe60000000f00 */
[----:B------:R-:W-:Y:S05]  /*5b20*/  @!P6 BRA `(.L_x_3997) ;  /* 0x0000000000f4e947 */ /* 0x000fea0003800000 */
[----:B------:R-:W1:Y:S02]  /*5b30*/  LDC R6, c[0x0][0x380] ;  /* 0x0000e000ff067b82 */ /* 0x000e640000000800 */
[-C--:B-1----:R-:W-:Y:S04]  /*5b40*/  IABS R2, R6.reuse ;  /* 0x0000000600027213 */ /* 0x082fe80000000000 */
[----:B------:R-:W1:Y:S10]  /*5b50*/  I2F.RP R7, R2 ;  /* 0x0000000200077306 */ /* 0x000e740000209400 */
[----:B-1----:R-:W1:Y:S02]  /*5b60*/  MUFU.RCP R3, R7 ;  /* 0x0000000700037308 */ /* 0x002e640000001000 */
[----:B-1----:R-:W-:Y:S01]  /*5b70*/  VIADD R12, R3, 0xffffffe ;  /* 0x0ffffffe030c7836 */ /* 0x002fe20000000000 */
[----:B------:R-:W-:Y:S07]  /*5b80*/  SHF.L.U32 R3, R246, 0x6, RZ ;  /* 0x00000006f6037819 */ /* 0x000fee00000006ff */
[----:B------:R-:W1:Y:S01]  /*5b90*/  F2I.FTZ.U32.TRUNC.NTZ R13, R12 ;  /* 0x0000000c000d7305 */ /* 0x000e62000021f000 */
[----:B------:R-:W-:Y:S01]  /*5ba0*/  IABS R4, R3 ;  /* 0x0000000300047213 */ /* 0x000fe20000000000 */
[C---:B------:R-:W-:Y:S01]  /*5bb0*/  VIADD R11, R3.reuse, 0x40 ;  /* 0x00000040030b7836 */ /* 0x040fe20000000000 */
[-C--:B------:R-:W-:Y:S04]  /*5bc0*/  LOP3.LUT R3, R3, R6.reuse, RZ, 0x3c, !PT ;  /* 0x0000000603037212 */ /* 0x080fe800078e3cff */
[----:B------:R-:W-:Y:S02]  /*5bd0*/  IABS R8, R11 ;  /* 0x0000000b00087213 */ /* 0x000fe40000000000 */
[----:B------:R-:W-:Y:S02]  /*5be0*/  ISETP.GE.AND P0, PT, R3, RZ, PT ;  /* 0x000000ff0300720c */ /* 0x000fe40003f06270 */
[----:B------:R-:W-:Y:S01]  /*5bf0*/  LOP3.LUT R11, R11, R6, RZ, 0x3c, !PT ;  /* 0x000000060b0b7212 */ /* 0x000fe200078e3cff */
[--C-:B-1----:R-:W-:Y:S03]  /*5c00*/  IMAD.MOV R5, RZ, RZ, -R13.reuse ;  /* 0x000000ffff057224 */ /* 0x102fe600078e0a0d */
[----:B------:R-:W-:Y:S01]  /*5c10*/  ISETP.GE.AND P2, PT, R11, RZ, PT ;  /* 0x000000ff0b00720c */ /* 0x000fe20003f46270 */
[----:B------:R-:W-:Y:S02]  /*5c20*/  IMAD.MOV.U32 R12, RZ, RZ, RZ ;  /* 0x000000ffff0c7224 */ /* 0x000fe400078e00ff */
[----:B------:R-:W-:Y:S04]  /*5c30*/  IMAD R5, R5, R2, RZ ;  /* 0x0000000205057224 */ /* 0x000fe800078e02ff */
[----:B------:R-:W-:Y:S06]  /*5c40*/  IMAD.HI.U32 R5, R13, R5, R12 ;  /* 0x000000050d057227 */ /* 0x000fec00078e000c */
[C---:B------:R-:W-:Y:S04]  /*5c50*/  IMAD.HI.U32 R9, R5.reuse, R4, RZ ;  /* 0x0000000405097227 */ /* 0x040fe800078e00ff */
[----:B------:R-:W-:Y:S01]  /*5c60*/  IMAD.HI.U32 R10, R5, R8, RZ ;  /* 0x00000008050a7227 */ /* 0x000fe200078e00ff */
[C---:B------:R-:W-:Y:S03]  /*5c70*/  IADD3 R5, -R9.reuse, RZ, RZ ;  /* 0x000000ff09057210 */ /* 0x040fe60007ffe1ff */
[----:B------:R-:W-:Y:S02]  /*5c80*/  IMAD.MOV R7, RZ, RZ, -R10 ;  /* 0x000000ffff077224 */ /* 0x000fe400078e0a0a */
[C---:B------:R-:W-:Y:S02]  /*5c90*/  IMAD R4, R2.reuse, R5, R4 ;  /* 0x0000000502047224 */ /* 0x040fe400078e0204 */
[C---:B------:R-:W-:Y:S03]  /*5ca0*/  IMAD R8, R2.reuse, R7, R8 ;  /* 0x0000000702087224 */ /* 0x040fe600078e0208 */
[C---:B------:R-:W-:Y:S02]  /*5cb0*/  ISETP.GT.U32.AND P1, PT, R2.reuse, R4, PT ;  /* 0x000000040200720c */ /* 0x040fe40003f24070 */
[----:B------:R-:W-:Y:S11]  /*5cc0*/  ISETP.GT.U32.AND P3, PT, R2, R8, PT ;  /* 0x000000080200720c */ /* 0x000ff60003f64070 */
[----:B------:R-:W-:Y:S02]  /*5cd0*/  @!P1 IMAD.IADD R4, R4, 0x1, -R2 ;  /* 0x0000000104049824 */ /* 0x000fe400078e0a02 */
[-C--:B------:R-:W-:Y:S01]  /*5ce0*/  @!P3 IADD3 R8, R8, -R2.reuse, RZ ;  /* 0x800000020808b210 */ /* 0x080fe20007ffe0ff */
[----:B------:R-:W-:Y:S01]  /*5cf0*/  @!P1 VIADD R9, R9, 0x1 ;  /* 0x0000000109099836 */ /* 0x000fe20000000000 */
[----:B------:R-:W-:Y:S01]  /*5d00*/  ISETP.NE.AND P1, PT, R6, RZ, PT ;  /* 0x000000ff0600720c */ /* 0x000fe20003f25270 */
[----:B------:R-:W-:Y:S01]  /*5d10*/  @!P3 VIADD R10, R10, 0x1 ;  /* 0x000000010a0ab836 */ /* 0x000fe20000000000 */
[-C--:B------:R-:W-:Y:S02]  /*5d20*/  ISETP.GE.U32.AND P4, PT, R4, R2.reuse, PT ;  /* 0x000000020400720c */ /* 0x080fe40003f86070 */
[----:B------:R-:W-:Y:S01]  /*5d30*/  ISETP.GE.U32.AND P5, PT, R8, R2, PT ;  /* 0x000000020800720c */ /* 0x000fe20003fa6070 */
[----:B------:R-:W1:Y:S01]  /*5d40*/  LDC.64 R4, c[0x0][0x250] ;  /* 0x00009400ff047b82 */ /* 0x000e620000000a00 */
[----:B------:R-:W-:Y:S09]  /*5d50*/  LOP3.LUT R2, RZ, R6, RZ, 0x33, !PT ;  /* 0x00000006ff027212 */ /* 0x000ff200078e33ff */
[----:B------:R-:W-:Y:S02]  /*5d60*/  @P4 IADD3 R9, R9, 0x1, RZ ;  /* 0x0000000109094810 */ /* 0x000fe40007ffe0ff */
[----:B------:R-:W-:Y:S03]  /*5d70*/  @P5 VIADD R10, R10, 0x1 ;  /* 0x000000010a0a5836 */ /* 0x000fe60000000000 */
[----:B------:R-:W-:Y:S02]  /*5d80*/  @!P0 IMAD.MOV R9, RZ, RZ, -R9 ;  /* 0x000000ffff098224 */ /* 0x000fe400078e0a09 */
[----:B------:R-:W-:Y:S03]  /*5d90*/  @!P2 IADD3 R10, -R10, RZ, RZ ;  /* 0x000000ff0a0aa210 */ /* 0x000fe60007ffe1ff */
        /* <DEDUP_REMOVED lines=8> */
[----:B------:R-:W3:Y:S01]  /*5e20*/  LDC.64 R2, c[0x0][0x238] ;  /* 0x00008e00ff027b82 */ /* 0x000ee20000000a00 */
[----:B------:R-:W-:Y:S02]  /*5e30*/  IMAD R9, R9, R6, -0x40 ;  /* 0xffffffc009097424 */ /* 0x000fe400078e0206 */
[----:B------:R-:W2:Y:S03]  /*5e40*/  LDG.E R8, desc[UR12][R12.64] ;  /* 0x0000000c0c087981 */ /* 0x000ea6000c1e1900 */
[----:B------:R-:W-:Y:S05]  /*5e50*/  SHF.R.S32.HI R11, RZ, 0x1f, R9 ;  /* 0x0000001fff0b7819 */ /* 0x000fea0000011409 */
[-C--:B-1----:R-:W-:Y:S02]  /*5e60*/  IMAD R6, R11, R4.reuse, RZ ;  /* 0x000000040b067224 */ /* 0x082fe400078e02ff */
[C---:B------:R-:W-:Y:S04]  /*5e70*/  IMAD.WIDE.U32 R10, R9.reuse, R4, RZ ;  /* 0x00000004090a7225 */ /* 0x040fe800078e00ff */
[----:B------:R-:W-:Y:S04]  /*5e80*/  IMAD R6, R9, R5, R6 ;  /* 0x0000000509067224 */ /* 0x000fe800078e0206 */
[----:B------:R-:W-:Y:S01]  /*5e90*/  IMAD.IADD R11, R11, 0x1, R6 ;  /* 0x000000010b0b7824 */ /* 0x000fe200078e0206 */
[----:B--2---:R-:W-:Y:S04]  /*5ea0*/  IADD3 R7, -R8, R7, RZ ;  /* 0x0000000708077210 */ /* 0x004fe80007ffe1ff */
[----:B------:R-:W-:Y:S01]  /*5eb0*/  SHF.R.S32.HI R5, RZ, 0x1f, R7 ;  /* 0x0000001fff057819 */ /* 0x000fe20000011407 */
[-C--:B---3--:R-:W-:Y:S04]  /*5ec0*/  IMAD.WIDE.U32 R10, R7, R2.reuse, R10 ;  /* 0x00000002070a7225 */ /* 0x088fe800078e000a */
[----:B------:R-:W-:Y:S04]  /*5ed0*/  IMAD R4, R5, R2, RZ ;  /* 0x0000000205047224 */ /* 0x000fe800078e02ff */
[----:B------:R-:W-:Y:S05]  /*5ee0*/  IMAD R4, R7, R3, R4 ;  /* 0x0000000307047224 */ /* 0x000fea00078e0204 */
[----:B------:R-:W-:Y:S07]  /*5ef0*/  IADD3 R3, R11, R4, RZ ;  /* 0x000000040b037210 */ /* 0x000fee0007ffe0ff */
.L_x_3997:
[C---:B------:R-:W-:Y:S04]  /*5f00*/  LEA R240, P0, R10.reuse, R240, 0x1 ;  /* 0x000000f00af07211 */ /* 0x040fe800078008ff */
[----:B------:R-:W-:Y:S02]  /*5f10*/  LEA.HI.X R241, R10, R241, R3, 0x1, P0 ;  /* 0x000000f10af17211 */ /* 0x000fe400000f0c03 */
[----:B------:R-:W-:Y:S03]  /*5f20*/  IADD3 R250, P0, R240, UR11, RZ ;  /* 0x0000000bf0fa7c10 */ /* 0x000fe6000ff1e0ff */
[----:B------:R-:W-:Y:S01]  /*5f30*/  @!PT LDS RZ, [RZ] ;  /* 0x00000000fffff984 */ /* 0x000fe20000000800 */
[----:B------:R-:W-:Y:S01]  /*5f40*/  @!PT LDS RZ, [RZ] ;  /* 0x00000000fffff984 */ /* 0x000fe20000000800 */
[----:B------:R-:W-:Y:S01]  /*5f50*/  @!PT LDS RZ, [RZ] ;  /* 0x00000000fffff984 */ /* 0x000fe20000000800 */
[----:B------:R1:W-:Y:S01]  /*5f60*/  LDGSTS.E.BYPASS.LTC128B.128 [R237+0x10000], desc[UR12][R240.64] ;  /* 0x10000000f0ed7fae */ /* 0x0003e2000b901d4c */
[----:B------:R-:W-:Y:S02]  /*5f70*/  IADD3.X R251, R241, UR10, RZ, P0, !PT ;  /* 0x0000000af1fb7c10 */ /* 0x000fe400087fe4ff */
[----:B------:R-:W-:Y:S01]  /*5f80*/  IADD3 R166, P0, R250, UR11, RZ ;  /* 0x0000000bfaa67c10 */ /* 0x000fe2000ff1e0ff */
[----:B------:R1:W-:Y:S03]  /*5f90*/  LDGSTS.E.BYPASS.LTC128B.128 [R237+0x12000], desc[UR12][R240.64+0x80] ;  /* 0x12000080f0ed7fae */ /* 0x0003e6000b901d4c */
[----:B------:R-:W-:Y:S01]  /*5fa0*/  IADD3.X R167, R251, UR10, RZ, P0, !PT ;  /* 0x0000000afba77c10 */ /* 0x000fe200087fe4ff */
[----:B------:R1:W-:Y:S01]  /*5fb0*/  LDGSTS.E.BYPASS.LTC128B.128 [R237+0x14000], desc[UR12][R240.64+0x100] ;  /* 0x14000100f0ed7fae */ /* 0x0003e2000b901d4c */
[----:B------:R-:W-:Y:S03]  /*5fc0*/  IADD3 R2, P0, R166, UR11, RZ ;  /* 0x0000000ba6027c10 */ /* 0x000fe6000ff1e0ff */
[----:B------:R1:W-:Y:S01]  /*5fd0*/  LDGSTS.E.BYPASS.LTC128B.128 [R237+0x16000], desc[UR12][R240.64+0x180] ;  /* 0x16000180f0ed7fae */ /* 0x0003e2000b901d4c */
[----:B------:R-:W-:Y:S02]  /*5fe0*/  IADD3.X R3, R167, UR10, RZ, P0, !PT ;  /* 0x0000000aa7037c10 */ /* 0x000fe400087fe4ff */
[----:B------:R-:W-:Y:S01]  /*5ff0*/  ISETP.GE.AND P0, PT, R246, 0x1, PT ;  /* 0x00000001f600780c */ /* 0x000fe20003f06270 */
        /* <DEDUP_REMOVED lines=12> */
[----:B------:R-:W-:Y:S04]  /*60c0*/  LDSM.16.M88.4 R168, [R234] ;  /* 0x00000000eaa8783b */ /* 0x000fe80000000200 */
[----:B------:R-:W2:Y:S04]  /*60d0*/  LDSM.16.M88.4 R172, [R233+0x8000] ;  /* 0x00800000e9ac783b */ /* 0x000ea80000000200 */
[----:B------:R-:W3:Y:S04]  /*60e0*/  LDSM.16.M88.4 R176, [R233+0x8800] ;  /* 0x00880000e9b0783b */ /* 0x000ee80000000200 */
[----:B------:R-:W4:Y:S04]  /*60f0*/  LDSM.16.M88.4 R180, [R233+0x9000] ;  /* 0x00900000e9b4783b */ /* 0x000f280000000200 */
[----:B------:R-:W5:Y:S04]  /*6100*/  LDSM.16.M88.4 R184, [R233+0x9800] ;  /* 0x00980000e9b8783b */ /* 0x000f680000000200 */
[----:B------:R-:W0:Y:S04]  /*6110*/  LDGDEPBAR ;  /* 0x00000000000079af */ /* 0x000e280000000000 */
[----:B------:R-:W-:Y:S04]  /*6120*/  LDSM.16.M88.4 R188, [R232] ;  /* 0x00000000e8bc783b */ /* 0x000fe80000000200 */
        /* <DEDUP_REMOVED lines=207> */
[----:B------:R-:W-:Y:S04]  /*6e20*/  ULEA UR8, -UR9, URZ, 0x6 ;  /* 0x0000003f09087291 */ /* 0x000fe8000f8e313f */
[----:B------:R-:W-:Y:S02]  /*6e30*/  USHF.R.S32.HI UR7, URZ, 0x1f, UR8 ;  /* 0x0000001f3f077899 */ /* 0x000fe40008011408 */
[----:B------:R-:W-:Y:S04]  /*6e40*/  MOV R172, UR8 ;  /* 0x0000000800ac7c02 */ /* 0x000fe80008000f00 */
[----:B------:R-:W-:Y:S01]  /*6e50*/  MOV R164, UR7 ;  /* 0x0000000700a47c02 */ /* 0x000fe20008000f00 */
[----:B------:R-:W-:Y:S06]  /*6e60*/  @!P6 BRA `(.L_x_3999) ;  /* 0x0000000000f4e947 */ /* 0x000fec0003800000 */
        /* <DEDUP_REMOVED lines=20> */
[----:B------:R-:W-:Y:S03]  /*6fb0*/  IADD3 R167, -R170, RZ, RZ ;  /* 0x000000ffaaa77210 */ /* 0x000fe60007ffe1ff */
[----:B------:R-:W-:Y:S02]  /*6fc0*/  IMAD.MOV R169, RZ, RZ, -R172 ;  /* 0x000000ffffa97224 */ /* 0x000fe400078e0aac */
[C---:B------:R-:W-:Y:S02]  /*6fd0*/  IMAD R166, R2.reuse, R167, R166 ;  /* 0x000000a702a67224 */ /* 0x040fe400078e02a6 */
[C---:B------:R-:W-:Y:S01]  /*6fe0*/  IMAD R168, R2.reuse, R169, R168 ;  /* 0x000000a902a87224 */ /* 0x040fe200078e02a8 */
[----:B------:R-:W-:Y:S02]  /*6ff0*/  LOP3.LUT R169, RZ, R164, RZ, 0x33, !PT ;  /* 0x000000a4ffa97212 */ /* 0x000fe400078e33ff */
        /* <DEDUP_REMOVED lines=9> */
[----:B------:R-:W1:Y:S10]  /*7090*/  LDC R166, c[0x0][0x24c] ;  /* 0x00009300ffa67b82 */ /* 0x000e740000000800 */
        /* <DEDUP_REMOVED lines=14> */
[----:B------:R-:W2:Y:S02]  /*7180*/  LDG.E R168, desc[UR12][R174.64] ;  /* 0x0000000caea87981 */ /* 0x000ea4000c1e1900 */
[C---:B------:R-:W-:Y:S01]  /*7190*/  IMAD.WIDE.U32 R172, R164.reuse, UR9, RZ ;  /* 0x00000009a4ac7c25 */ /* 0x040fe2000f8e00ff */
[----:B------:R-:W-:Y:S05]  /*71a0*/  SHF.R.S32.HI R169, RZ, 0x1f, R164 ;  /* 0x0000001fffa97819 */ /* 0x000fea00000114a4 */
[----:B------:R-:W-:Y:S04]  /*71b0*/  IMAD R169, R169, UR9, RZ ;  /* 0x00000009a9a97c24 */ /* 0x000fe8000f8e02ff */
[----:B-1----:R-:W-:Y:S04]  /*71c0*/  IMAD R169, R164, R166, R169 ;  /* 0x000000a6a4a97224 */ /* 0x002fe800078e02a9 */
[----:B------:R-:W-:Y:S01]  /*71d0*/  IMAD.IADD R173, R173, 0x1, R169 ;  /* 0x00000001adad7824 */ /* 0x000fe200078e02a9 */
[----:B--2---:R-:W-:Y:S04]  /*71e0*/  IADD3 R167, -R168, R167, RZ ;  /* 0x000000a7a8a77210 */ /* 0x004fe80007ffe1ff */
[----:B------:R-:W-:Y:S01]  /*71f0*/  SHF.R.S32.HI R171, RZ, 0x1f, R167 ;  /* 0x0000001fffab7819 */ /* 0x000fe200000114a7 */
[-C--:B---3--:R-:W-:Y:S04]  /*7200*/  IMAD.WIDE.U32 R172, R167, R2.reuse, R172 ;  /* 0x00000002a7ac7225 */ /* 0x088fe800078e00ac */
[----:B------:R-:W-:Y:S04]  /*7210*/  IMAD R164, R171, R2, RZ ;  /* 0x00000002aba47224 */ /* 0x000fe800078e02ff */
[----:B------:R-:W-:Y:S05]  /*7220*/  IMAD R164, R167, R3, R164 ;  /* 0x00000003a7a47224 */ /* 0x000fea00078e02a4 */
[----:B------:R-:W-:Y:S07]  /*7230*/  IADD3 R164, R173, R164, RZ ;  /* 0x000000a4ada47210 */ /* 0x000fee0007ffe0ff */
.L_x_3999:
        /* <DEDUP_REMOVED lines=14> */
[----:B------:R-:W-:Y:S03]  /*7320*/  IADD3.X R3, R167, UR6, RZ, P0, !PT ;  /* 0x00000006a7037c10 */ /* 0x000fe600087fe4ff */
        /* <DEDUP_REMOVED lines=13> */
.L_x_3998:
[----:B-1----:R-:W-:Y:S01]  /*7400*/  FMNMX.FTZ R2, R4, R165, !PT ;  /* 0x000000a504027209 */ /* 0x002fe20007810000 */
        /* <DEDUP_REMOVED lines=59> */
[--C-:B------:R-:W-:Y:S01]  /*77c0*/  FFMA.FTZ R166, R9, UR4, -R204.reuse ;  /* 0x0000000409a67c23 */ /* 0x100fe200080108cc */
[----:B------:R-:W4:Y:S01]  /*77d0*/  MUFU.EX2 R2, R165 ;  /* 0x000000a500027308 */ /* 0x000f220000000800 */
[----:B------:R-:W-:Y:S01]  /*77e0*/  FFMA.FTZ R205, R12, UR4, -R204 ;  /* 0x000000040ccd7c23 */ /* 0x000fe200080108cc */
[--C-:B------:R-:W-:Y:S01]  /*77f0*/  FFMA.FTZ R203, R6, UR4, -R202.reuse ;  /* 0x0000000406cb7c23 */ /* 0x100fe200080108ca */
[----:B------:R-:W-:Y:S01]  /*7800*/  FFMA.FTZ R6, R7, UR4, -R202 ;  /* 0x0000000407067c23 */ /* 0x000fe200080108ca */
[----:B------:R-:W-:Y:S01]  /*7810*/  FFMA.FTZ R7, R8, UR4, -R204 ;  /* 0x0000000408077c23 */ /* 0x000fe200080108cc */
[--C-:B------:R-:W-:Y:S01]  /*7820*/  FFMA.FTZ R200, R11, UR4, -R202.reuse ;  /* 0x000000040bc87c23 */ /* 0x100fe200080108ca */
[--C-:B--2---:R-:W-:Y:S01]  /*7830*/  FFMA.FTZ R167, R10, UR4, -R202.reuse ;  /* 0x000000040aa77c23 */ /* 0x104fe200080108ca */
[C---:B---3--:R-:W-:Y:S03]  /*7840*/  FMUL.FTZ R10, R0.reuse, R162 ;  /* 0x000000a2000a7220 */ /* 0x048fe60000410000 */
        /* <DEDUP_REMOVED lines=17> */
[C---:B------:R-:W-:Y:S01]  /*7960*/  FMUL.FTZ R45, R2.reuse, R45 ;  /* 0x0000002d022d7220 */ /* 0x040fe20000410000 */
[C---:B------:R-:W-:Y:S01]  /*7970*/  FMUL.FTZ R48, R2.reuse, R48 ;  /* 0x0000003002307220 */ /* 0x040fe20000410000 */
[----:B------:R-:W-:Y:S01]  /*7980*/  FMUL.FTZ R49, R2, R49 ;  /* 0x0000003102317220 */ /* 0x000fe20000410000 */
[C---:B------:R-:W-:Y:S01]  /*7990*/  FMUL.FTZ R50, R0.reuse, R50 ;  /* 0x0000003200327220 */ /* 0x040fe20000410000 */
        /* <DEDUP_REMOVED lines=19> */
[----:B------:R-:W2:Y:S01]  /*7ad0*/  MUFU.EX2 R166, R166 ;  /* 0x000000a600a67308 */ /* 0x000ea20000000800 */
[----:B---3--:R-:W-:Y:S01]  /*7ae0*/  F2FP.F16.F32.PACK_AB R161, R6, R203 ;  /* 0x000000cb06a1723e */ /* 0x008fe200000000ff */
        /* <DEDUP_REMOVED lines=11> */
[----:B------:R-:W-:Y:S01]  /*7ba0*/  FFMA.FTZ R196, R19, UR4, -R202 ;  /* 0x0000000413c47c23 */ /* 0x000fe200080108ca */
        /* <DEDUP_REMOVED lines=10> */
[----:B------:R2:W-:Y:S01]  /*7c50*/  MUFU.EX2 R4, R196 ;  /* 0x000000c400047308 */ /* 0x0005e20000000800 */
        /* <DEDUP_REMOVED lines=16> */
[----:B--2---:R-:W-:Y:S01]  /*7d60*/  LDSM.16.MT88.4 R196, [R225+0x14800] ;  /* 0x01480000e1c4783b */ /* 0x004fe20000004200 */
[----:B------:R-:W-:Y:S03]  /*7d70*/  MUFU.EX2 R205, R205 ;  /* 0x000000cd00cd7308 */ /* 0x000fe60000000800 */
[----:B------:R-:W-:Y:S01]  /*7d80*/  FMUL.FTZ R98, R0, R98 ;  /* 0x0000006200627220 */ /* 0x000fe20000410000 */
[C---:B------:R-:W-:Y:S03]  /*7d90*/  HMMA.16816.F32 R36, R160.reuse, R170, R36 ;  /* 0x000000aaa024723c */ /* 0x040fe60000001824 */
[----:B------:R-:W1:Y:S01]  /*7da0*/  LDSM.16.MT88.4 R168, [R224+0x10000] ;  /* 0x01000000e0a8783b */ /* 0x000e620000004200 */
[----:B------:R-:W-:Y:S01]  /*7db0*/  ISETP.GT.AND P0, PT, R246, RZ, PT ;  /* 0x000000fff600720c */ /* 0x000fe20003f04270 */
[----:B------:R-:W-:Y:S01]  /*7dc0*/  FMUL.FTZ R99, R0, R99 ;  /* 0x0000006300637220 */ /* 0x000fe20000410000 */
[C---:B------:R-:W-:Y:S05]  /*7dd0*/  HMMA.16816.F32 R40, R160.reuse, R172, R40 ;  /* 0x000000aca028723c */ /* 0x040fea0000001828 */
        /* <DEDUP_REMOVED lines=54> */
[----:B------:R-:W-:Y:S01]  /*8140*/  FFMA.FTZ R206, R13, UR4, -R204 ;  /* 0x000000040dce7c23 */ /* 0x000fe200080108cc */
[C---:B------:R-:W-:Y:S01]  /*8150*/  HMMA.16816.F32 R92, R160.reuse, R174, R92 ;  /* 0x000000aea05c723c */ /* 0x040fe2000000185c */
[----:B------:R-:W2:Y:S04]  /*8160*/  LDSM.16.MT88.4 R172, [R225+0x14000] ;  /* 0x01400000e1ac783b */ /* 0x000ea80000004200 */
[----:B------:R-:W-:Y:S01]  /*8170*/  FMUL.FTZ R13, R2, R157 ;  /* 0x0000009d020d7220 */ /* 0x000fe20000410000 */
[C---:B---3--:R-:W-:Y:S01]  /*8180*/  HMMA.16816.F32 R96, R160.reuse, R176, R96 ;  /* 0x000000b0a060723c */ /* 0x048fe20000001860 */
[----:B------:R-:W3:Y:S04]  /*8190*/  MUFU.EX2 R206, R206 ;  /* 0x000000ce00ce7308 */ /* 0x000ee80000000800 */
[--C-:B------:R-:W-:Y:S01]  /*81a0*/  FFMA.FTZ R207, R14, UR4, -R202.reuse ;  /* 0x000000040ecf7c23 */ /* 0x100fe200080108ca */
[C---:B------:R-:W-:Y:S01]  /*81b0*/  HMMA.16816.F32 R100, R160.reuse, R178, R100 ;  /* 0x000000b2a064723c */ /* 0x040fe20000001864 */
[----:B------:R-:W4:Y:S04]  /*81c0*/  LDSM.16.MT88.4 R176, [R224+0x14000] ;  /* 0x01400000e0b0783b */ /* 0x000f280000004200 */
[C---:B------:R-:W-:Y:S01]  /*81d0*/  FMUL.FTZ R14, R0.reuse, R158 ;  /* 0x0000009e000e7220 */ /* 0x040fe20000410000 */
[----:B------:R-:W-:Y:S01]  /*81e0*/  FFMA.FTZ R248, R15, UR4, -R202 ;  /* 0x000000040ff87c23 */ /* 0x000fe200080108ca */
[----:B------:R-:W-:Y:S01]  /*81f0*/  FMUL.FTZ R15, R0, R159 ;  /* 0x0000009f000f7220 */ /* 0x000fe20000410000 */
[C---:B------:R-:W-:Y:S01]  /*8200*/  FMUL.FTZ R136, R2.reuse, R136 ;  /* 0x0000008802887220 */ /* 0x040fe20000410000 */
[----:B------:R-:W-:Y:S01]  /*8210*/  LDSM.16.MT88.4 R156, [R228+0x10800] ;  /* 0x01080000e49c783b */ /* 0x000fe20000004200 */
[----:B------:R-:W-:Y:S01]  /*8220*/  MUFU.EX2 R207, R207 ;  /* 0x000000cf00cf7308 */ /* 0x000fe20000000800 */
[----:B------:R-:W-:Y:S01]  /*8230*/  FMUL.FTZ R137, R2, R137 ;  /* 0x0000008902897220 */ /* 0x000fe20000410000 */
[C---:B------:R-:W-:Y:S01]  /*8240*/  FMUL.FTZ R138, R0.reuse, R138 ;  /* 0x0000008a008a7220 */ /* 0x040fe20000410000 */
[----:B------:R-:W-:Y:S01]  /*8250*/  FMUL.FTZ R139, R0, R139 ;  /* 0x0000008b008b7220 */ /* 0x000fe20000410000 */
[C---:B------:R-:W-:Y:S01]  /*8260*/  FMUL.FTZ R140, R2.reuse, R140 ;  /* 0x0000008c028c7220 */ /* 0x040fe20000410000 */
[----:B------:R-:W-:Y:S01]  /*8270*/  FMUL.FTZ R141, R2, R141 ;  /* 0x0000008d028d7220 */ /* 0x000fe20000410000 */
[C---:B------:R-:W-:Y:S01]  /*8280*/  FMUL.FTZ R142, R0.reuse, R142 ;  /* 0x0000008e008e7220 */ /* 0x040fe20000410000 */
[C---:B-1----:R-:W-:Y:S03]  /*8290*/  HMMA.16816.F32 R104, R160.reuse, R168, R104 ;  /* 0x000000a8a068723c */ /* 0x042fe60000001868 */
[----:B------:R-:W1:Y:S01]  /*82a0*/  MUFU.EX2 R248, R248 ;  /* 0x000000f800f87308 */ /* 0x000e620000000800 */
[----:B------:R-:W-:Y:S01]  /*82b0*/  FMUL.FTZ R143, R0, R143 ;  /* 0x0000008f008f7220 */ /* 0x000fe20000410000 */
[--C-:B------:R-:W-:Y:S01]  /*82c0*/  FFMA.FTZ R250, R16, UR4, -R204.reuse ;  /* 0x0000000410fa7c23 */ /* 0x100fe200080108cc */
[----:B------:R-:W-:Y:S01]  /*82d0*/  FFMA.FTZ R251, R17, UR4, -R204 ;  /* 0x0000000411fb7c23 */ /* 0x000fe200080108cc */
[C---:B------:R-:W-:Y:S01]  /*82e0*/  HMMA.16816.F32 R108, R160.reuse, R170, R108 ;  /* 0x000000aaa06c723c */ /* 0x040fe2000000186c */
[----:B------:R-:W5:Y:S05]  /*82f0*/  LDSM.16.MT88.4 R168, [R228+0x16000] ;  /* 0x01600000e4a8783b */ /* 0x000f6a0000004200 */
[----:B------:R-:W-:Y:S01]  /*8300*/  MUFU.EX2 R250, R250 ;  /* 0x000000fa00fa7308 */ /* 0x000fe20000000800 */
[----:B------:R-:W-:Y:S01]  /*8310*/  FFMA.FTZ R252, R18, UR4, -R202 ;  /* 0x0000000412fc7c23 */ /* 0x000fe200080108ca */
[C---:B--2---:R-:W-:Y:S03]  /*8320*/  HMMA.16816.F32 R112, R160.reuse, R172, R112 ;  /* 0x000000aca070723c */ /* 0x044fe60000001870 */
[C---:B------:R-:W-:Y:S03]  /*8330*/  FMUL.FTZ R144, R2.reuse, R144 ;  /* 0x0000009002907220 */ /* 0x040fe60000410000 */
[C---:B------:R-:W-:Y:S01]  /*8340*/  HMMA.16816.F32 R116, R160.reuse, R174, R116 ;  /* 0x000000aea074723c */ /* 0x040fe20000001874 */
[----:B------:R-:W2:Y:S01]  /*8350*/  LDSM.16.MT88.4 R172, [R226+0x16000] ;  /* 0x01600000e2ac783b */ /* 0x000ea20000004200 */
[----:B------:R-:W1:Y:S03]  /*8360*/  MUFU.EX2 R251, R251 ;  /* 0x000000fb00fb7308 */ /* 0x000e660000000800 */
[----:B------:R-:W-:Y:S01]  /*8370*/  FMUL.FTZ R145, R2, R145 ;  /* 0x0000009102917220 */ /* 0x000fe20000410000 */
[C---:B----4-:R-:W-:Y:S06]  /*8380*/  HMMA.16816.F32 R120, R160.reuse, R176, R120 ;  /* 0x000000b0a078723c */ /* 0x050fec0000001878 */
[----:B------:R-:W4:Y:S01]  /*8390*/  MUFU.EX2 R252, R252 ;  /* 0x000000fc00fc7308 */ /* 0x000f220000000800 */
[C---:B------:R-:W-:Y:S01]  /*83a0*/  FMUL.FTZ R146, R0.reuse, R146 ;  /* 0x0000009200927220 */ /* 0x040fe20000410000 */
[C---:B------:R-:W-:Y:S01]  /*83b0*/  HMMA.16816.F32 R124, R160.reuse, R178, R124 ;  /* 0x000000b2a07c723c */ /* 0x040fe2000000187c */
[----:B------:R-:W2:Y:S02]  /*83c0*/  LDSM.16.MT88.4 R176, [R225+0x16000] ;  /* 0x01600000e1b0783b */ /* 0x000ea40000004200 */
[----:B------:R-:W-:Y:S01]  /*83d0*/  FMUL.FTZ R147, R0, R147 ;  /* 0x0000009300937220 */ /* 0x000fe20000410000 */
[----:B------:R-:W-:Y:S01]  /*83e0*/  FMUL.FTZ R16, R2, R152 ;  /* 0x0000009802107220 */ /* 0x000fe20000410000 */
[----:B---3--:R-:W-:Y:S01]  /*83f0*/  F2FP.F16.F32.PACK_AB R152, R206, R205 ;  /* 0x000000cdce98723e */ /* 0x008fe200000000ff */
[----:B------:R-:W-:Y:S01]  /*8400*/  FMUL.FTZ R17, R2, R153 ;  /* 0x0000009902117220 */ /* 0x000fe20000410000 */
[----:B-1----:R-:W-:Y:S01]  /*8410*/  F2FP.F16.F32.PACK_AB R153, R248, R207 ;  /* 0x000000cff899723e */ /* 0x002fe200000000ff */
[C---:B------:R-:W-:Y:S03]  /*8420*/  FMUL.FTZ R18, R0.reuse, R154 ;  /* 0x0000009a00127220 */ /* 0x040fe60000410000 */
[----:B------:R-:W-:Y:S01]  /*8430*/  F2FP.F16.F32.PACK_AB R154, R251, R250 ;  /* 0x000000fafb9a723e */ /* 0x000fe200000000ff */
[----:B------:R-:W-:Y:S01]  /*8440*/  FMUL.FTZ R19, R0, R155 ;  /* 0x0000009b00137220 */ /* 0x000fe20000410000 */
[----:B----4-:R-:W-:Y:S01]  /*8450*/  F2FP.F16.F32.PACK_AB R155, R4, R252 ;  /* 0x000000fc049b723e */ /* 0x010fe200000000ff */
[C---:B------:R-:W-:Y:S01]  /*8460*/  FMUL.FTZ R148, R2.reuse, R148 ;  /* 0x0000009402947220 */ /* 0x040fe20000410000 */
[C---:B-----5:R-:W-:Y:S03]  /*8470*/  HMMA.16816.F32 R128, R160.reuse, R168, R128 ;  /* 0x000000a8a080723c */ /* 0x060fe60000001880 */
[----:B------:R-:W-:Y:S01]  /*8480*/  FMUL.FTZ R149, R2, R149 ;  /* 0x0000009502957220 */ /* 0x000fe20000410000 */
[C---:B------:R-:W-:Y:S01]  /*8490*/  FMUL.FTZ R150, R0.reuse, R150 ;  /* 0x0000009600967220 */ /* 0x040fe20000410000 */
[----:B------:R-:W-:Y:S01]  /*84a0*/  FMUL.FTZ R151, R0, R151 ;  /* 0x0000009700977220 */ /* 0x000fe20000410000 */
[C---:B------:R-:W-:Y:S01]  /*84b0*/  HMMA.16816.F32 R132, R160.reuse, R170, R132 ;  /* 0x000000aaa084723c */ /* 0x040fe20000001884 */
[----:B------:R-:W1:Y:S04]  /*84c0*/  LDSM.16.MT88.4 R168, [R224+0x16000] ;  /* 0x01600000e0a8783b */ /* 0x000e680000004200 */
[----:B------:R-:W-:Y:S01]  /*84d0*/  FFMA.FTZ R201, R2, R249, R201 ;  /* 0x000000f902c97223 */ /* 0x000fe200000100c9 */
[C---:B--2---:R-:W-:Y:S05]  /*84e0*/  HMMA.16816.F32 R12, R160.reuse, R172, R12 ;  /* 0x000000aca00c723c */ /* 0x044fea000000180c */
[----:B------:R-:W-:Y:S01]  /*84f0*/  MOV R165, R164 ;  /* 0x000000a400a57202 */ /* 0x000fe20000000f00 */
[C---:B------:R-:W-:Y:S01]  /*8500*/  HMMA.16816.F32 R136, R160.reuse, R174, R136 ;  /* 0x000000aea088723c */ /* 0x040fe20000001888 */
[----:B------:R-:W2:Y:S04]  /*8510*/  LDSM.16.MT88.4 R172, [R226+0x10800] ;  /* 0x01080000e2ac783b */ /* 0x000ea80000004200 */
[----:B------:R-:W-:Y:S01]  /*8520*/  FFMA.FTZ R203, R0, R247, R203 ;  /* 0x000000f700cb7223 */ /* 0x000fe200000100cb */
[C---:B------:R-:W-:Y:S05]  /*8530*/  HMMA.16816.F32 R140, R160.reuse, R176, R140 ;  /* 0x000000b0a08c723c */ /* 0x040fea000000188c */
[----:B------:R-:W-:Y:S01]  /*8540*/  FADD.FTZ R0, R5, R201 ;  /* 0x000000c905007221 */ /* 0x000fe20000010000 */
[C---:B------:R-:W-:Y:S01]  /*8550*/  HMMA.16816.F32 R144, R160.reuse, R178, R144 ;  /* 0x000000b2a090723c */ /* 0x040fe20000001890 */
[----:B------:R-:W3:Y:S04]  /*8560*/  LDSM.16.MT88.4 R176, [R225+0x10800] ;  /* 0x01080000e1b0783b */ /* 0x000ee80000004200 */
[----:B------:R-:W-:Y:S01]  /*8570*/  FADD.FTZ R6, R6, R203 ;  /* 0x000000cb06067221 */ /* 0x000fe20000010000 */
[----:B------:R-:W-:Y:S01]  /*8580*/  FADD.FTZ R7, R7, R0 ;  /* 0x0000000007077221 */ /* 0x000fe20000010000 */
[----:B------:R-:W-:Y:S04]  /*8590*/  IADD3 R0, R246, -0x1, RZ ;  /* 0xfffffffff6007810 */ /* 0x000fe80007ffe0ff */
[----:B------:R-:W-:Y:S01]  /*85a0*/  FADD.FTZ R167, R167, R6 ;  /* 0x00000006a7a77221 */ /* 0x000fe20000010000 */
[----:B------:R-:W-:Y:S01]  /*85b0*/  FADD.FTZ R166, R166, R7 ;  /* 0x00000007a6a67221 */ /* 0x000fe20000010000 */
[----:B------:R-:W-:Y:S02]  /*85c0*/  MOV R246, R0 ;  /* 0x0000000000f67202 */ /* 0x000fe40000000f00 */
[----:B------:R-:W-:Y:S01]  /*85d0*/  FADD.FTZ R200, R200, R167 ;  /* 0x000000a7c8c87221 */ /* 0x000fe20000010000 */
[----:B------:R-:W-:Y:S01]  /*85e0*/  FADD.FTZ R205, R205, R166 ;  /* 0x000000a6cdcd7221 */ /* 0x000fe20000010000 */
[C---:B-1----:R-:W-:Y:S03]  /*85f0*/  HMMA.16816.F32 R16, R160.reuse, R168, R16 ;  /* 0x000000a8a010723c */ /* 0x042fe60000001810 */
[----:B------:R-:W-:Y:S01]  /*8600*/  FADD.FTZ R207, R207, R200 ;  /* 0x000000c8cfcf7221 */ /* 0x000fe20000010000 */
[----:B------:R-:W-:Y:S01]  /*8610*/  FADD.FTZ R205, R206, R205 ;  /* 0x000000cdcecd7221 */ /* 0x000fe20000010000 */
[----:B------:R-:W-:Y:S01]  /*8620*/  MOV R0, R3 ;  /* 0x0000000300007202 */ /* 0x000fe20000000f00 */
[----:B------:R-:W-:Y:S01]  /*8630*/  HMMA.16816.F32 R148, R160, R170, R148 ;  /* 0x000000aaa094723c */ /* 0x000fe20000001894 */
[----:B------:R-:W1:Y:S04]  /*8640*/  LDSM.16.MT88.4 R160, [R224+0x12800] ;  /* 0x01280000e0a0783b */ /* 0x000e680000004200 */
[----:B------:R-:W-:Y:S01]  /*8650*/  FADD.FTZ R207, R248, R207 ;  /* 0x000000cff8cf7221 */ /* 0x000fe20000010000 */
[C---:B------:R-:W-:Y:S03]  /*8660*/  HMMA.16816.F32 R8, R152.reuse, R156, R8 ;  /* 0x0000009c9808723c */ /* 0x040fe60000001808 */
[----:B------:R-:W-:Y:S02]  /*8670*/  LDSM.16.MT88.4 R168, [R226+0x14800] ;  /* 0x01480000e2a8783b */ /* 0x000fe40000004200 */
[----:B------:R-:W-:Y:S01]  /*8680*/  FADD.FTZ R250, R250, R205 ;  /* 0x000000cdfafa7221 */ /* 0x000fe20000010000 */
[C---:B------:R-:W-:Y:S05]  /*8690*/  HMMA.16816.F32 R36, R152.reuse, R158, R36 ;  /* 0x0000009e9824723c */ /* 0x040fea0000001824 */
[----:B------:R-:W4:Y:S01]  /*86a0*/  LDSM.16.MT88.4 R156, [R228+0x14800] ;  /* 0x01480000e49c783b */ /* 0x000f220000004200 */
[C---:B--2---:R-:W-:Y:S05]  /*86b0*/  HMMA.16816.F32 R40, R152.reuse, R172, R40 ;  /* 0x000000ac9828723c */ /* 0x044fea0000001828 */
[----:B------:R-:W-:Y:S01]  /*86c0*/  FADD.FTZ R5, R252, R207 ;  /* 0x000000cffc057221 */ /* 0x000fe20000010000 */
[C---:B------:R-:W-:Y:S01]  /*86d0*/  HMMA.16816.F32 R44, R152.reuse, R174, R44 ;  /* 0x000000ae982c723c */ /* 0x040fe2000000182c */
[----:B------:R-:W2:Y:S04]  /*86e0*/  LDSM.16.MT88.4 R172, [R224+0x14800] ;  /* 0x01480000e0ac783b */ /* 0x000ea80000004200 */
[----:B------:R-:W-:Y:S01]  /*86f0*/  FADD.FTZ R251, R251, R250 ;  /* 0x000000fafbfb7221 */ /* 0x000fe20000010000 */
[C---:B---3--:R-:W-:Y:S05]  /*8700*/  HMMA.16816.F32 R48, R152.reuse, R176, R48 ;  /* 0x000000b09830723c */ /* 0x048fea0000001830 */
[----:B------:R-:W-:Y:S01]  /*8710*/  FADD.FTZ R5, R4, R5 ;  /* 0x0000000504057221 */ /* 0x000fe20000010000 */
[C---:B------:R-:W-:Y:S01]  /*8720*/  HMMA.16816.F32 R52, R152.reuse, R178, R52 ;  /* 0x000000b29834723c */ /* 0x040fe20000001834 */
[----:B------:R-:W3:Y:S05]  /*8730*/  LDSM.16.MT88.4 R176, [R228+0x16800] ;  /* 0x01680000e4b0783b */ /* 0x000eea0000004200 */
        /* <DEDUP_REMOVED lines=18> */
[----:B------:R-:W-:Y:S03]  /*8860*/  LDSM.16.MT88.4 R160, [R225+0x16800] ;  /* 0x01680000e1a0783b */ /* 0x000fe60000004200 */
[--C-:B------:R-:W-:Y:S02]  /*8870*/  FFMA.FTZ R194, R26, UR4, -R202.reuse ;  /* 0x000000041ac27c23 */ /* 0x100fe400080108ca */
[C---:B----4-:R-:W-:Y:S02]  /*8880*/  HMMA.16816.F32 R96, R152.reuse, R156, R96 ;  /* 0x0000009c9860723c */ /* 0x050fe40000001860 */
[----:B------:R-:W-:Y:S03]  /*8890*/  MUFU.EX2 R192, R192 ;  /* 0x000000c000c07308 */ /* 0x000fe60000000800 */
[--C-:B------:R-:W-:Y:S01]  /*88a0*/  FFMA.FTZ R195, R27, UR4, -R202.reuse ;  /* 0x000000041bc37c23 */ /* 0x100fe200080108ca */
[C---:B------:R-:W-:Y:S01]  /*88b0*/  HMMA.16816.F32 R100, R152.reuse, R158, R100 ;  /* 0x0000009e9864723c */ /* 0x040fe20000001864 */
[----:B------:R-:W4:Y:S05]  /*88c0*/  LDSM.16.MT88.4 R156, [R226+0x16800] ;  /* 0x01680000e29c783b */ /* 0x000f2a0000004200 */
[----:B------:R-:W5:Y:S01]  /*88d0*/  MUFU.EX2 R193, R193 ;  /* 0x000000c100c17308 */ /* 0x000f620000000800 */
[----:B-1----:R-:W-:Y:S01]  /*88e0*/  F2FP.F16.F32.PACK_AB R20, R189, R188 ;  /* 0x000000bcbd14723e */ /* 0x002fe200000000ff */
[C---:B------:R-:W-:Y:S01]  /*88f0*/  HMMA.16816.F32 R104, R152.reuse, R168, R104 ;  /* 0x000000a89868723c */ /* 0x040fe20000001868 */
[----:B------:R-:W-:Y:S02]  /*8900*/  LDSM.16.MT88.4 R24, [R225+0x11000] ;  /* 0x01100000e118783b */ /* 0x000fe40000004200 */
[--C-:B------:R-:W-:Y:S03]  /*8910*/  FFMA.FTZ R190, R22, UR4, -R202.reuse ;  /* 0x0000000416be7c23 */ /* 0x100fe600080108ca */
[C---:B------:R-:W-:Y:S02]  /*8920*/  HMMA.16816.F32 R108, R152.reuse, R170, R108 ;  /* 0x000000aa986c723c */ /* 0x040fe4000000186c */
[----:B------:R-:W-:Y:S01]  /*8930*/  MUFU.EX2 R194, R194 ;  /* 0x000000c200c27308 */ /* 0x000fe20000000800 */
[----:B------:R-:W1:Y:S03]  /*8940*/  LDSM.16.MT88.4 R168, [R224+0x16800] ;  /* 0x01680000e0a8783b */ /* 0x000e660000004200 */
[C---:B------:R-:W-:Y:S06]  /*8950*/  HMMA.16816.F32 R112, R152.reuse, R196, R112 ;  /* 0x000000c49870723c */ /* 0x040fec0000001870 */
[----:B------:R-:W-:Y:S01]  /*8960*/  MUFU.EX2 R190, R190 ;  /* 0x000000be00be7308 */ /* 0x000fe20000000800 */
[----:B------:R-:W-:Y:S01]  /*8970*/  FFMA.FTZ R191, R23, UR4, -R202 ;  /* 0x0000000417bf7c23 */ /* 0x000fe200080108ca */
[C---:B------:R-:W-:Y:S03]  /*8980*/  HMMA.16816.F32 R116, R152.reuse, R198, R116 ;  /* 0x000000c69874723c */ /* 0x040fe60000001874 */
[----:B-----5:R-:W-:Y:S03]  /*8990*/  F2FP.F16.F32.PACK_AB R22, R193, R192 ;  /* 0x000000c0c116723e */ /* 0x020fe600000000ff */
[C---:B--2---:R-:W-:Y:S02]  /*89a0*/  HMMA.16816.F32 R120, R152.reuse, R172, R120 ;  /* 0x000000ac9878723c */ /* 0x044fe40000001878 */
[----:B------:R-:W2:Y:S03]  /*89b0*/  MUFU.EX2 R191, R191 ;  /* 0x000000bf00bf7308 */ /* 0x000ea60000000800 */
[----:B------:R-:W-:Y:S01]  /*89c0*/  FADD.FTZ R188, R188, R251 ;  /* 0x000000fbbcbc7221 */ /* 0x000fe20000010000 */
[C---:B------:R-:W-:Y:S01]  /*89d0*/  HMMA.16816.F32 R124, R152.reuse, R174, R124 ;  /* 0x000000ae987c723c */ /* 0x040fe2000000187c */
[----:B------:R-:W5:Y:S05]  /*89e0*/  LDSM.16.MT88.4 R172, [R228+0x11000] ;  /* 0x01100000e4ac783b */ /* 0x000f6a0000004200 */
[----:B------:R-:W1:Y:S01]  /*89f0*/  MUFU.EX2 R195, R195 ;  /* 0x000000c300c37308 */ /* 0x000e620000000800 */
[----:B------:R-:W-:Y:S01]  /*8a00*/  FADD.FTZ R189, R189, R188 ;  /* 0x000000bcbdbd7221 */ /* 0x000fe20000010000 */
[C---:B---3--:R-:W-:Y:S03]  /*8a10*/  HMMA.16816.F32 R128, R152.reuse, R176, R128 ;  /* 0x000000b09880723c */ /* 0x048fe60000001880 */
[----:B------:R-:W-:Y:S03]  /*8a20*/  FADD.FTZ R192, R192, R189 ;  /* 0x000000bdc0c07221 */ /* 0x000fe60000010000 */
[C---:B------:R-:W-:Y:S01]  /*8a30*/  HMMA.16816.F32 R132, R152.reuse, R178, R132 ;  /* 0x000000b29884723c */ /* 0x040fe20000001884 */
[----:B------:R-:W-:Y:S04]  /*8a40*/  LDSM.16.MT88.4 R176, [R228+0x13000] ;  /* 0x01300000e4b0783b */ /* 0x000fe80000004200 */
[----:B--2---:R-:W-:Y:S01]  /*8a50*/  F2FP.F16.F32.PACK_AB R21, R191, R190 ;  /* 0x000000bebf15723e */ /* 0x004fe200000000ff */
[C---:B----4-:R-:W-:Y:S05]  /*8a60*/  HMMA.16816.F32 R12, R152.reuse, R156, R12 ;  /* 0x0000009c980c723c */ /* 0x050fea000000180c */
[----:B-1----:R-:W-:Y:S01]  /*8a70*/  F2FP.F16.F32.PACK_AB R23, R195, R194 ;  /* 0x000000c2c317723e */ /* 0x002fe200000000ff */
[C---:B------:R-:W-:Y:S01]  /*8a80*/  HMMA.16816.F32 R136, R152.reuse, R158, R136 ;  /* 0x0000009e9888723c */ /* 0x040fe20000001888 */
[----:B------:R-:W1:Y:S04]  /*8a90*/  LDSM.16.MT88.4 R156, [R226+0x11000] ;  /* 0x01100000e29c783b */ /* 0x000e680000004200 */
[----:B------:R-:W-:Y:S01]  /*8aa0*/  FADD.FTZ R190, R190, R5 ;  /* 0x00000005bebe7221 */ /* 0x000fe20000010000 */
[C---:B------:R-:W-:Y:S05]  /*8ab0*/  HMMA.16816.F32 R140, R152.reuse, R160, R140 ;  /* 0x000000a0988c723c */ /* 0x040fea000000188c */
[----:B------:R-:W-:Y:S01]  /*8ac0*/  FADD.FTZ R191, R191, R190 ;  /* 0x000000bebfbf7221 */ /* 0x000fe20000010000 */
[C---:B------:R-:W-:Y:S01]  /*8ad0*/  HMMA.16816.F32 R144, R152.reuse, R162, R144 ;  /* 0x000000a29890723c */ /* 0x040fe20000001890 */
[----:B------:R-:W2:Y:S04]  /*8ae0*/  LDSM.16.MT88.4 R160, [R224+0x11000] ;  /* 0x01100000e0a0783b */ /* 0x000ea80000004200 */
[----:B------:R-:W-:Y:S01]  /*8af0*/  FADD.FTZ R194, R194, R191 ;  /* 0x000000bfc2c27221 */ /* 0x000fe20000010000 */
[C---:B------:R-:W-:Y:S05]  /*8b00*/  HMMA.16816.F32 R16, R152.reuse, R168, R16 ;  /* 0x000000a89810723c */ /* 0x040fea0000001810 */
[----:B------:R-:W-:Y:S01]  /*8b10*/  FADD.FTZ R193, R193, R192 ;  /* 0x000000c0c1c17221 */ /* 0x000fe20000010000 */
[----:B------:R-:W-:Y:S01]  /*8b20*/  HMMA.16816.F32 R148, R152, R170, R148 ;  /* 0x000000aa9894723c */ /* 0x000fe20000001894 */
[----:B------:R-:W3:Y:S04]  /*8b30*/  LDSM.16.MT88.4 R152, [R224+0x13000] ;  /* 0x01300000e098783b */ /* 0x000ee80000004200 */
[----:B------:R-:W-:Y:S01]  /*8b40*/  FADD.FTZ R195, R195, R194 ;  /* 0x000000c2c3c37221 */ /* 0x000fe20000010000 */
[C---:B-----5:R-:W-:Y:S03]  /*8b50*/  HMMA.16816.F32 R8, R20.reuse, R172, R8 ;  /* 0x000000ac1408723c */ /* 0x060fe60000001808 */
[----:B------:R-:W4:Y:S03]  /*8b60*/  LDSM.16.MT88.4 R168, [R228+0x15000] ;  /* 0x01500000e4a8783b */ /* 0x000f260000004200 */
[C---:B------:R-:W-:Y:S05]  /*8b70*/  HMMA.16816.F32 R36, R20.reuse, R174, R36 ;  /* 0x000000ae1424723c */ /* 0x040fea0000001824 */
[----:B------:R-:W5:Y:S01]  /*8b80*/  LDSM.16.MT88.4 R172, [R226+0x15000] ;  /* 0x01500000e2ac783b */ /* 0x000f620000004200 */
        /* <DEDUP_REMOVED lines=20> */
[C---:B---3--:R-:W-:Y:S05]  /*8cd0*/  HMMA.16816.F32 R88, R20.reuse, R152, R88 ;  /* 0x000000981458723c */ /* 0x048fea0000001858 */
[----:B------:R-:W3:Y:S01]  /*8ce0*/  MUFU.EX2 R181, R181 ;  /* 0x000000b500b57308 */ /* 0x000ee20000000800 */
[----:B------:R-:W-:Y:S01]  /*8cf0*/  FFMA.FTZ R183, R31, UR4, -R202 ;  /* 0x000000041fb77c23 */ /* 0x000fe200080108ca */
[C---:B------:R-:W-:Y:S01]  /*8d00*/  HMMA.16816.F32 R92, R20.reuse, R154, R92 ;  /* 0x0000009a145c723c */ /* 0x040fe2000000185c */
[----:B------:R-:W3:Y:S03]  /*8d10*/  LDSM.16.MT88.4 R152, [R226+0x17000] ;  /* 0x01700000e298783b */ /* 0x000ee60000004200 */
[----:B------:R-:W-:Y:S02]  /*8d20*/  FFMA.FTZ R184, R32, UR4, -R204 ;  /* 0x0000000420b87c23 */ /* 0x000fe400080108cc */
[C---:B----4-:R-:W-:Y:S02]  /*8d30*/  HMMA.16816.F32 R96, R20.reuse, R168, R96 ;  /* 0x000000a81460723c */ /* 0x050fe40000001860 */
[----:B------:R-:W-:Y:S01]  /*8d40*/  MUFU.EX2 R182, R182 ;  /* 0x000000b600b67308 */ /* 0x000fe20000000800 */
[----:B------:R-:W-:Y:S02]  /*8d50*/  LDSM.16.MT88.4 R28, [R228+0x11800] ;  /* 0x01180000e41c783b */ /* 0x000fe40000004200 */
[----:B------:R-:W-:Y:S01]  /*8d60*/  FFMA.FTZ R186, R34, UR4, -R202 ;  /* 0x0000000422ba7c23 */ /* 0x000fe200080108ca */
[C---:B------:R-:W-:Y:S06]  /*8d70*/  HMMA.16816.F32 R100, R20.reuse, R170, R100 ;  /* 0x000000aa1464723c */ /* 0x040fec0000001864 */
[----:B------:R-:W4:Y:S01]  /*8d80*/  MUFU.EX2 R183, R183 ;  /* 0x000000b700b77308 */ /* 0x000f220000000800 */
[----:B------:R-:W-:Y:S01]  /*8d90*/  LDSM.16.MT88.4 R168, [R226+0x13800] ;  /* 0x01380000e2a8783b */ /* 0x000fe20000004200 */
[C---:B-----5:R-:W-:Y:S03]  /*8da0*/  HMMA.16816.F32 R104, R20.reuse, R172, R104 ;  /* 0x000000ac1468723c */ /* 0x060fe60000001868 */
[----:B------:R-:W-:Y:S03]  /*8db0*/  FFMA.FTZ R204, R33, UR4, -R204 ;  /* 0x0000000421cc7c23 */ /* 0x000fe600080108cc */
[C---:B------:R-:W-:Y:S01]  /*8dc0*/  HMMA.16816.F32 R108, R20.reuse, R174, R108 ;  /* 0x000000ae146c723c */ /* 0x040fe2000000186c */
[----:B------:R-:W-:Y:S01]  /*8dd0*/  LDSM.16.MT88.4 R172, [R225+0x13800] ;  /* 0x01380000e1ac783b */ /* 0x000fe20000004200 */
[----:B------:R-:W-:Y:S03]  /*8de0*/  MUFU.EX2 R184, R184 ;  /* 0x000000b800b87308 */ /* 0x000fe60000000800 */
[----:B------:R-:W-:Y:S01]  /*8df0*/  FFMA.FTZ R202, R35, UR4, -R202 ;  /* 0x0000000423ca7c23 */ /* 0x000fe200080108ca */
[C---:B-1----:R-:W-:Y:S03]  /*8e00*/  HMMA.16816.F32 R112, R20.reuse, R156, R112 ;  /* 0x0000009c1470723c */ /* 0x042fe60000001870 */
[----:B------:R-:W-:Y:S03]  /*8e10*/  LDSM.16.MT88.4 R32, [R225+0x11800] ;  /* 0x01180000e120783b */ /* 0x000fe60000004200 */
[----:B------:R-:W1:Y:S01]  /*8e20*/  MUFU.EX2 R185, R204 ;  /* 0x000000cc00b97308 */ /* 0x000e620000000800 */
[C---:B------:R-:W-:Y:S04]  /*8e30*/  HMMA.16816.F32 R116, R20.reuse, R158, R116 ;  /* 0x0000009e1474723c */ /* 0x040fe80000001874 */
[----:B------:R-:W5:Y:S02]  /*8e40*/  LDSM.16.MT88.4 R156, [R225+0x17000] ;  /* 0x01700000e19c783b */ /* 0x000f640000004200 */
[C---:B------:R-:W-:Y:S03]  /*8e50*/  HMMA.16816.F32 R120, R20.reuse, R24, R120 ;  /* 0x000000181478723c */ /* 0x040fe60000001878 */
[----:B------:R-:W-:Y:S03]  /*8e60*/  MUFU.EX2 R186, R186 ;  /* 0x000000ba00ba7308 */ /* 0x000fe60000000800 */
[C---:B------:R-:W-:Y:S01]  /*8e70*/  HMMA.16816.F32 R124, R20.reuse, R26, R124 ;  /* 0x0000001a147c723c */ /* 0x040fe2000000187c */
[----:B------:R-:W4:Y:S06]  /*8e80*/  LDSM.16.MT88.4 R24, [R224+0x17000] ;  /* 0x01700000e018783b */ /* 0x000f2c0000004200 */
[----:B------:R-:W1:Y:S01]  /*8e90*/  MUFU.EX2 R187, R202 ;  /* 0x000000ca00bb7308 */ /* 0x000e620000000800 */
[C---:B--2---:R-:W-:Y:S06]  /*8ea0*/  HMMA.16816.F32 R128, R20.reuse, R160, R128 ;  /* 0x000000a01480723c */ /* 0x044fec0000001880 */
[C---:B------:R-:W-:Y:S06]  /*8eb0*/  HMMA.16816.F32 R132, R20.reuse, R162, R132 ;  /* 0x000000a21484723c */ /* 0x040fec0000001884 */
[C---:B---3--:R-:W-:Y:S06]  /*8ec0*/  HMMA.16816.F32 R12, R20.reuse, R152, R12 ;  /* 0x00000098140c723c */ /* 0x048fec000000180c */
[C---:B------:R-:W-:Y:S01]  /*8ed0*/  HMMA.16816.F32 R136, R20.reuse, R154, R136 ;  /* 0x0000009a1488723c */ /* 0x040fe20000001888 */
[----:B------:R-:W2:Y:S05]  /*8ee0*/  LDSM.16.MT88.4 R152, [R226+0x11800] ;  /* 0x01180000e298783b */ /* 0x000eaa0000004200 */
[C---:B-----5:R-:W-:Y:S06]  /*8ef0*/  HMMA.16816.F32 R140, R20.reuse, R156, R140 ;  /* 0x0000009c148c723c */ /* 0x060fec000000188c */
[C---:B------:R-:W-:Y:S01]  /*8f00*/  HMMA.16816.F32 R144, R20.reuse, R158, R144 ;  /* 0x0000009e1490723c */ /* 0x040fe20000001890 */
[----:B------:R-:W3:Y:S05]  /*8f10*/  LDSM.16.MT88.4 R156, [R224+0x11800] ;  /* 0x01180000e09c783b */ /* 0x000eea0000004200 */
[C---:B----4-:R-:W-:Y:S06]  /*8f20*/  HMMA.16816.F32 R16, R20.reuse, R24, R16 ;  /* 0x000000181410723c */ /* 0x050fec0000001810 */
[----:B------:R-:W-:Y:S01]  /*8f30*/  HMMA.16816.F32 R148, R20, R26, R148 ;  /* 0x0000001a1494723c */ /* 0x000fe20000001894 */
[----:B------:R-:W4:Y:S06]  /*8f40*/  LDSM.16.MT88.4 R24, [R228+0x13800] ;  /* 0x01380000e418783b */ /* 0x000f2c0000004200 */
[----:B------:R-:W-:Y:S01]  /*8f50*/  F2FP.F16.F32.PACK_AB R20, R181, R180 ;  /* 0x000000b4b514723e */ /* 0x000fe200000000ff */
[----:B------:R-:W-:Y:S03]  /*8f60*/  FADD.FTZ R180, R180, R193 ;  /* 0x000000c1b4b47221 */ /* 0x000fe60000010000 */
[----:B------:R-:W-:Y:S01]  /*8f70*/  F2FP.F16.F32.PACK_AB R21, R183, R182 ;  /* 0x000000b6b715723e */ /* 0x000fe200000000ff */
[----:B------:R-:W-:Y:S01]  /*8f80*/  FADD.FTZ R182, R182, R195 ;  /* 0x000000c3b6b67221 */ /* 0x000fe20000010000 */
[----:B-1----:R-:W-:Y:S01]  /*8f90*/  F2FP.F16.F32.PACK_AB R22, R185, R184 ;  /* 0x000000b8b916723e */ /* 0x002fe200000000ff */
[----:B------:R-:W-:Y:S01]  /*8fa0*/  FADD.FTZ R181, R181, R180 ;  /* 0x000000b4b5b57221 */ /* 0x000fe20000010000 */
[----:B------:R-:W-:Y:S01]  /*8fb0*/  F2FP.F16.F32.PACK_AB R23, R187, R186 ;  /* 0x000000babb17723e */ /* 0x000fe200000000ff */
[----:B------:R-:W-:Y:S02]  /*8fc0*/  FADD.FTZ R183, R183, R182 ;  /* 0x000000b6b7b77221 */ /* 0x000fe40000010000 */
[----:B------:R-:W-:Y:S02]  /*8fd0*/  FADD.FTZ R184, R184, R181 ;  /* 0x000000b5b8b87221 */ /* 0x000fe40000010000 */
[----:B------:R-:W-:Y:S02]  /*8fe0*/  FADD.FTZ R186, R186, R183 ;  /* 0x000000b7baba7221 */ /* 0x000fe40000010000 */
[C---:B------:R-:W-:Y:S01]  /*8ff0*/  HMMA.16816.F32 R160, R20.reuse, R28, R8 ;  /* 0x0000001c14a0723c */ /* 0x040fe20000001808 */
[----:B------:R-:W1:Y:S02]  /*9000*/  LDSM.16.MT88.4 R8, [R224+0x13800] ;  /* 0x01380000e008783b */ /* 0x000e640000004200 */
[----:B------:R-:W-:Y:S01]  /*9010*/  FADD.FTZ R249, R185, R184 ;  /* 0x000000b8b9f97221 */ /* 0x000fe20000010000 */
[----:B------:R-:W-:Y:S02]  /*9020*/  FADD.FTZ R247, R187, R186 ;  /* 0x000000babbf77221 */ /* 0x000fe40000010000 */
[C---:B------:R-:W-:Y:S03]  /*9030*/  HMMA.16816.F32 R36, R20.reuse, R30, R36 ;  /* 0x0000001e1424723c */ /* 0x040fe60000001824 */
[----:B------:R-:W5:Y:S03]  /*9040*/  LDSM.16.MT88.4 R28, [R228+0x15800] ;  /* 0x01580000e41c783b */ /* 0x000f660000004200 */
        /* <DEDUP_REMOVED lines=14> */
[C---:B------:R-:W-:Y:S06]  /*9130*/  HMMA.16816.F32 R80, R20.reuse, R172, R80 ;  /* 0x000000ac1450723c */ /* 0x040fec0000001850 */
[C---:B------:R-:W-:Y:S06]  /*9140*/  HMMA.16816.F32 R84, R20.reuse, R174, R84 ;  /* 0x000000ae1454723c */ /* 0x040fec0000001854 */
[C---:B-1----:R-:W-:Y:S06]  /*9150*/  HMMA.16816.F32 R88, R20.reuse, R8, R88 ;  /* 0x000000081458723c */ /* 0x042fec0000001858 */
[C---:B------:R-:W-:Y:S01]  /*9160*/  HMMA.16816.F32 R92, R20.reuse, R10, R92 ;  /* 0x0000000a145c723c */ /* 0x040fe2000000185c */
[----:B------:R-:W1:Y:S05]  /*9170*/  LDSM.16.MT88.4 R8, [R225+0x17800] ;  /* 0x01780000e108783b */ /* 0x000e6a0000004200 */
[C---:B-----5:R-:W-:Y:S06]  /*9180*/  HMMA.16816.F32 R96, R20.reuse, R28, R96 ;  /* 0x0000001c1460723c */ /* 0x060fec0000001860 */
[C---:B------:R-:W-:Y:S01]  /*9190*/  HMMA.16816.F32 R100, R20.reuse, R30, R100 ;  /* 0x0000001e1464723c */ /* 0x040fe20000001864 */
[----:B------:R-:W5:Y:S05]  /*91a0*/  LDSM.16.MT88.4 R28, [R224+0x17800] ;  /* 0x01780000e01c783b */ /* 0x000f6a0000004200 */
[C---:B------:R-:W-:Y:S06]  /*91b0*/  HMMA.16816.F32 R104, R20.reuse, R176, R104 ;  /* 0x000000b01468723c */ /* 0x040fec0000001868 */
[C---:B------:R-:W-:Y:S06]  /*91c0*/  HMMA.16816.F32 R108, R20.reuse, R178, R108 ;  /* 0x000000b2146c723c */ /* 0x040fec000000186c */
[C---:B--2---:R-:W-:Y:S06]  /*91d0*/  HMMA.16816.F32 R112, R20.reuse, R152, R112 ;  /* 0x000000981470723c */ /* 0x044fec0000001870 */
[C---:B------:R-:W-:Y:S06]  /*91e0*/  HMMA.16816.F32 R116, R20.reuse, R154, R116 ;  /* 0x0000009a1474723c */ /* 0x040fec0000001874 */
[C---:B------:R-:W-:Y:S06]  /*91f0*/  HMMA.16816.F32 R120, R20.reuse, R32, R120 ;  /* 0x000000201478723c */ /* 0x040fec0000001878 */
[C---:B------:R-:W-:Y:S06]  /*9200*/  HMMA.16816.F32 R124, R20.reuse, R34, R124 ;  /* 0x00000022147c723c */ /* 0x040fec000000187c */
[C---:B---3--:R-:W-:Y:S06]  /*9210*/  HMMA.16816.F32 R128, R20.reuse, R156, R128 ;  /* 0x0000009c1480723c */ /* 0x048fec0000001880 */
[C---:B------:R-:W-:Y:S06]  /*9220*/  HMMA.16816.F32 R132, R20.reuse, R158, R132 ;  /* 0x0000009e1484723c */ /* 0x040fec0000001884 */
[C---:B----4-:R-:W-:Y:S06]  /*9230*/  HMMA.16816.F32 R156, R20.reuse, R24, R12 ;  /* 0x00000018149c723c */ /* 0x050fec000000180c */
[C---:B------:R-:W-:Y:S06]  /*9240*/  HMMA.16816.F32 R136, R20.reuse, R26, R136 ;  /* 0x0000001a1488723c */ /* 0x040fec0000001888 */
[C---:B-1----:R-:W-:Y:S06]  /*9250*/  HMMA.16816.F32 R140, R20.reuse, R8, R140 ;  /* 0x00000008148c723c */ /* 0x042fec000000188c */
[C---:B------:R-:W-:Y:S06]  /*9260*/  HMMA.16816.F32 R144, R20.reuse, R10, R144 ;  /* 0x0000000a1490723c */ /* 0x040fec0000001890 */
[C---:B-----5:R-:W-:Y:S06]  /*9270*/  HMMA.16816.F32 R152, R20.reuse, R28, R16 ;  /* 0x0000001c1498723c */ /* 0x060fec0000001810 */
[----:B------:R-:W-:Y:S01]  /*9280*/  HMMA.16816.F32 R148, R20, R30, R148 ;  /* 0x0000001e1494723c */ /* 0x000fe20000001894 */
[----:B------:R-:W-:Y:S11]  /*9290*/  @!UPT UIADD3 URZ, URZ, URZ, URZ ;  /* 0x0000003f3f3ff290 */ /* 0x000ff6000fffe03f */
[----:B------:R-:W-:Y:S01]  /*92a0*/  @!UPT UIADD3 URZ, URZ, URZ, URZ ;  /* 0x0000003f3f3ff290 */ /* 0x000fe2000fffe03f */
[----:B------:R-:W-:Y:S11]  /*92b0*/  @P0 BRA `(.L_x_4000) ;  /* 0xffffffc800080947 */ /* 0x000ff6000383ffff */
.L_x_3996:
[----:B------:R-:W1:Y:S01]  /*92c0*/  SHFL.BFLY PT, R2, R249, 0x2, 0x1f ;  /* 0x0c401f00f9027f89 */ /* 0x000e6200000e0000 */
[----:B------:R-:W-:Y:S01]  /*92d0*/  MOV R4, 0x3f800000 ;  /* 0x3f80000000047802 */ /* 0x000fe20000000f00 */
[----:B------:R-:W2:Y:S01]  /*92e0*/  S2UR UR4, SR_CgaCtaId ;  /* 0x00000000000479c3 */ /* 0x000ea20000008800 */
[----:B------:R-:W-:Y:S01]  /*92f0*/  MOV R5, 0x3f800000 ;  /* 0x3f80000000057802 */ /* 0x000fe20000000f00 */
[----:B------:R-:W3:Y:S01]  /*9300*/  SHFL.BFLY PT, R0, R247, 0x2, 0x1f ;  /* 0x0c401f00f7007f89 */ /* 0x000ee200000e0000 */
[----:B------:R-:W-:Y:S01]  /*9310*/  UMOV UR5, 0x400 ;  /* 0x0000040000057882 */ /* 0x000fe20000000000 */
[----:B-1----:R-:W-:Y:S01]  /*9320*/  FADD.FTZ R9, R2, R249 ;  /* 0x000000f902097221 */ /* 0x002fe20000010000 */
[----:B--2---:R-:W-:Y:S01]  /*9330*/  ULEA UR4, UR4, UR5, 0x18 ;  /* 0x0000000504047291 */ /* 0x004fe2000f8ec03f */
[----:B---3--:R-:W-:-:S03]  /*9340*/  FADD.FTZ R7, R0, R247 ;  /* 0x000000f700077221 */ /* 0x008fc60000010000 */
[----:B------:R-:W1:Y:S04]  /*9350*/  SHFL.BFLY PT, R2, R9, 0x1, 0x1f ;  /* 0x0c201f0009027f89 */ /* 0x000e6800000e0000 */
[----:B------:R-:W2:Y:S01]  /*9360*/  SHFL.BFLY PT, R0, R7, 0x1, 0x1f ;  /* 0x0c201f0007007f89 */ /* 0x000ea200000e0000 */
[----:B-1----:R-:W-:Y:S01]  /*9370*/  FADD.FTZ R2, R9, R2 ;  /* 0x0000000209027221 */ /* 0x002fe20000010000 */
[----:B--2---:R-:W-:-:S04]  /*9380*/  FADD.FTZ R0, R7, R0 ;  /* 0x0000000007007221 */ /* 0x004fc80000010000 */
[----:B------:R-:W-:Y:S02]  /*9390*/  FSETP.NE.FTZ.AND P4, PT, R2, RZ, PT ;  /* 0x000000ff0200720b */ /* 0x000fe40003f95000 */
[----:B------:R-:W-:-:S11]  /*93a0*/  FSETP.NE.FTZ.AND P3, PT, R0, RZ, PT ;  /* 0x000000ff0000720b */ /* 0x000fd60003f75000 */
[----:B------:R-:W1:Y:S08]  /*93b0*/  @P4 MUFU.RCP R4, R2 ;  /* 0x0000000200044308 */ /* 0x000e700000001000 */
[----:B------:R-:W2:Y:S08]  /*93c0*/  @P3 MUFU.RCP R5, R0 ;  /* 0x0000000000053308 */ /* 0x000eb00000001000 */
[----:B------:R-:W3:Y:S01]  /*93d0*/  @P4 MUFU.LG2 R2, R2 ;  /* 0x0000000200024308 */ /* 0x000ee20000000c00 */
        /* <DEDUP_REMOVED lines=139> */
[C---:B------:R-:W-:Y:S02]  /*9c90*/  SHF.L.U32 R9, R8.reuse, 0x6, RZ ;  /* 0x0000000608097819 */ /* 0x040fe400000006ff */
[----:B------:R-:W-:Y:S02]  /*9ca0*/  SHF.R.S32.HI R6, RZ, 0x5, R7 ;  /* 0x00000005ff067819 */ /* 0x000fe40000011407 */
[----:B------:R-:W-:Y:S02]  /*9cb0*/  IADD3 R5, -R5, R4, RZ ;  /* 0x0000000405057210 */ /* 0x000fe40007ffe1ff */
[----:B------:R-:W-:Y:S02]  /*9cc0*/  LOP3.LUT R9, R9, 0x1c0, RZ, 0xc0, !PT ;  /* 0x000001c009097812 */ /* 0x000fe400078ec0ff */
[----:B------:R-:W-:Y:S02]  /*9cd0*/  LOP3.LUT R10, R8, 0x1, RZ, 0xc0, !PT ;  /* 0x00000001080a7812 */ /* 0x000fe400078ec0ff */
[----:B------:R-:W-:-:S02]  /*9ce0*/  LEA R5, R6, R5, 0x9 ;  /* 0x0000000506057211 */ /* 0x000fc400078e48ff */
[----:B------:R-:W-:Y:S02]  /*9cf0*/  LEA.HI R12, R9, R9, RZ, 0x1d ;  /* 0x00000009090c7211 */ /* 0x000fe400078fe8ff */
[----:B------:R-:W-:Y:S02]  /*9d00*/  ISETP.NE.U32.AND P0, PT, R10, 0x1, PT ;  /* 0x000000010a00780c */ /* 0x000fe40003f05070 */
        /* <DEDUP_REMOVED lines=44> */
[----:B------:R-:W2:Y:S01]  /*9fd0*/  @P3 LDC R10, c[0x0][0x2e8] ;  /* 0x0000ba00ff0a3b82 */ /* 0x000ea20000000800 */
        /* <DEDUP_REMOVED lines=23> */
[----:B------:R-:W-:Y:S02]  /*a150*/  ISETP.NE.AND P0, PT, R236, -0x1, PT ;  /* 0xffffffffec00780c */ /* 0x000fe40003f05270 */
        /* <DEDUP_REMOVED lines=8> */
[----:B------:R-:W-:Y:S01]  /*a1e0*/  F2FP.F16.F32.PACK_AB R106, R107, R106 ;  /* 0x0000006a6b6a723e */ /* 0x000fe200000000ff */
[----:B------:R-:W4:Y:S01]  /*a1f0*/  @P0 LDC.64 R22, c[0x0][0x298] ;  /* 0x0000a600ff160b82 */ /* 0x000f220000000a00 */
        /* <DEDUP_REMOVED lines=18> */
[C---:B----4-:R-:W-:Y:S01]  /*a320*/  @P0 IMAD.WIDE.U32 R26, R236.reuse, R22, RZ ;  /* 0x00000016ec1a0225 */ /* 0x050fe200078e00ff */
[----:B------:R-:W-:Y:S01]  /*a330*/  F2FP.F16.F32.PACK_AB R132, R133, R132 ;  /* 0x000000848584723e */ /* 0x000fe200000000ff */
[----:B------:R-:W-:Y:S01]  /*a340*/  STS [R19+0x2000], R88 ;  /* 0x0020005813007388 */ /* 0x000fe20000000800 */
[----:B------:R-:W-:Y:S01]  /*a350*/  F2FP.F16.F32.PACK_AB R134, R135, R134 ;  /* 0x000000868786723e */ /* 0x000fe200000000ff */
[----:B------:R-:W-:Y:S01]  /*a360*/  @P0 IMAD R24, R236, R23, R27 ;  /* 0x00000017ec180224 */ /* 0x000fe200078e021b */
        /* <DEDUP_REMOVED lines=40> */
[----:B------:R3:W-:Y:S01]  /*a5f0*/  STS [R13+0x6400], R138 ;  /* 0x0064008a0d007388 */ /* 0x0007e20000000800 */
[----:B----4-:R-:W4:Y:S03]  /*a600*/  @P4 LDC R5, c[0x0][0x2e8] ;  /* 0x0000ba00ff054b82 */ /* 0x010f260000000800 */
[----:B------:R2:W-:Y:S04]  /*a610*/  STS [R15+0x6000], R140 ;  /* 0x0060008c0f007388 */ /* 0x0005e80000000800 */
[----:B------:R2:W-:Y:S04]  /*a620*/  STS [R15+0x6400], R142 ;  /* 0x0064008e0f007388 */ /* 0x0005e80000000800 */
[----:B------:R2:W-:Y:S04]  /*a630*/  STS [R17+0x6000], R144 ;  /* 0x0060009011007388 */ /* 0x0005e80000000800 */
[----:B------:R2:W-:Y:S01]  /*a640*/  STS [R17+0x6400], R146 ;  /* 0x0064009211007388 */ /* 0x0005e20000000800 */
[----:B-----5:R-:W-:-:S03]  /*a650*/  MOV R11, 0x7f800000 ;  /* 0x7f800000000b7802 */ /* 0x020fc60000000f00 */
[----:B------:R2:W-:Y:S04]  /*a660*/  STS [R19+0x6000], R152 ;  /* 0x0060009813007388 */ /* 0x0005e80000000800 */
[----:B------:R2:W-:Y:S01]  /*a670*/  STS [R19+0x6400], R154 ;  /* 0x0064009a13007388 */ /* 0x0005e20000000800 */
[----:B---3--:R-:W-:Y:S01]  /*a680*/  @P4 FMUL.FTZ R13, R2, 0.69314718246459960938 ;  /* 0x3f317218020d4820 */ /* 0x008fe20000410000 */
[----:B-1----:R-:W-:Y:S02]  /*a690*/  @P3 FMUL.FTZ R2, R0, 0.69314718246459960938 ;  /* 0x3f31721800023820 */ /* 0x002fe40000410000 */
[----:B------:R1:W-:Y:S04]  /*a6a0*/  STS [R21+0x6000], R148 ;  /* 0x0060009415007388 */ /* 0x0003e80000000800 */
[----:B------:R1:W-:Y:S01]  /*a6b0*/  STS [R21+0x6400], R150 ;  /* 0x0064009615007388 */ /* 0x0003e20000000800 */
[----:B------:R-:W-:Y:S05]  /*a6c0*/  @P0 BRA `(.L_x_4001) ;  /* 0x00000000001c0947 */ /* 0x000fea0003800000 */
[----:B--2---:R-:W2:Y:S01]  /*a6d0*/  S2R R15, SR_CTAID.Y ;  /* 0x00000000000f7919 */ /* 0x004ea20000002600 */
[----:B------:R-:W3:Y:S01]  /*a6e0*/  LDC.64 R8, c[0x0][0x290] ;  /* 0x0000a400ff087b82 */ /* 0x000ee20000000a00 */
[----:B--2---:R-:W-:Y:S01]  /*a6f0*/  SHF.R.S32.HI R17, RZ, 0x1f, R15 ;  /* 0x0000001fff117819 */ /* 0x004fe2000001140f */
[----:B---3--:R-:W-:-:S04]  /*a700*/  IMAD.WIDE.U32 R26, R15, R8, RZ ;  /* 0x000000080f1a7225 */ /* 0x008fc800078e00ff */
[----:B------:R-:W-:-:S04]  /*a710*/  IMAD R0, R17, R8, RZ ;  /* 0x0000000811007224 */ /* 0x000fc800078e02ff */
[----:B------:R-:W-:-:S05]  /*a720*/  IMAD R9, R15, R9, R0 ;  /* 0x000000090f097224 */ /* 0x000fca00078e0200 */
[----:B------:R-:W-:Y:S02]  /*a730*/  IADD3 R24, R27, R9, RZ ;  /* 0x000000091b187210 */ /* 0x000fe40007ffe0ff */
.L_x_4001:
[----:B----4-:R-:W-:Y:S01]  /*a740*/  @P4 FFMA.FTZ R11, R164, R5, R13 ;  /* 0x00000005a40b4223 */ /* 0x010fe2000001000d */
[----:B--2---:R-:W-:Y:S01]  /*a750*/  @P3 FFMA.FTZ R12, R3, R10, R2 ;  /* 0x0000000a030c3223 */ /* 0x004fe20000010002 */
[----:B------:R-:W-:Y:S06]  /*a760*/  @!P1 BRA `(.L_x_4002) ;  /* 0x00000000001c9947 */ /* 0x000fec0003800000 */
[----:B------:R-:W2:Y:S01]  /*a770*/  S2R R3, SR_CTAID.Y ;  /* 0x0000000000037919 */ /* 0x000ea20000002600 */
[----:B------:R-:W2:Y:S08]  /*a780*/  LDC R0, c[0x0][0x2c4] ;  /* 0x0000b100ff007b82 */ /* 0x000eb00000000800 */
[----:B------:R-:W3:Y:S08]  /*a790*/  S2UR UR6, SR_CTAID.Z ;  /* 0x00000000000679c3 */ /* 0x000ef00000002700 */
[----:B------:R-:W3:Y:S01]  /*a7a0*/  LDC R5, c[0x0][0x2e4] ;  /* 0x0000b900ff057b82 */ /* 0x000ee20000000800 */
[----:B--2---:R-:W-:-:S04]  /*a7b0*/  @!P0 IMAD R236, R3, R0, RZ ;  /* 0x0000000003ec8224 */ /* 0x004fc800078e02ff */
[----:B---3--:R-:W-:Y:S01]  /*a7c0*/  IMAD R5, R5, UR6, R236 ;  /* 0x0000000605057c24 */ /* 0x008fe2000f8e02ec */
[----:B------:R-:W-:Y:S06]  /*a7d0*/  BRA `(.L_x_4003) ;  /* 0x0000000000187947 */ /* 0x000fec0003800000 */
.L_x_4002:
[----:B------:R-:W2:Y:S01]  /*a7e0*/  S2R R3, SR_CTAID.Y ;  /* 0x0000000000037919 */ /* 0x000ea20000002600 */
[----:B------:R-:W2:Y:S08]  /*a7f0*/  S2UR UR6, SR_CTAID.Z ;  /* 0x00000000000679c3 */ /* 0x000eb00000002700 */
[----:B------:R-:W2:Y:S08]  /*a800*/  LDC R2, c[0x0][0x270] ;  /* 0x00009c00ff027b82 */ /* 0x000eb00000000800 */
[----:B------:R-:W3:Y:S01]  /*a810*/  LDC R0, c[0x0][0x2c4] ;  /* 0x0000b100ff007b82 */ /* 0x000ee20000000800 */
[----:B--2---:R-:W-:-:S04]  /*a820*/  IMAD R3, R3, R2, UR6 ;  /* 0x0000000603037e24 */ /* 0x004fc8000f8e0202 */
[----:B---3--:R-:W-:-:S07]  /*a830*/  IMAD R5, R3, R0, RZ ;  /* 0x0000000003057224 */ /* 0x008fce00078e02ff */
.L_x_4003:
[----:B------:R-:W-:Y:S01]  /*a840*/  LOP3.LUT R7, R7, 0xffffffe0, RZ, 0xc0, !PT ;  /* 0xffffffe007077812 */ /* 0x000fe200078ec0ff */
[----:B------:R-:W2:Y:S01]  /*a850*/  S2R R0, SR_TID.X ;  /* 0x0000000000007919 */ /* 0x000ea20000002100 */
        /* <DEDUP_REMOVED lines=13> */
[----:B------:R-:W3:Y:S01]  /*a930*/  S2R R4, SR_CTAID.X ;  /* 0x0000000000047919 */ /* 0x000ee20000002500 */
[----:B------:R-:W-:Y:S01]  /*a940*/  ISETP.GE.AND P2, PT, R2, R235, PT ;  /* 0x000000eb0200720c */ /* 0x000fe20003f46270 */
[----:B------:R-:W-:Y:S01]  /*a950*/  ULDC.64 UR4, c[0x0][0x2b0] ;  /* 0x0000ac0000047ab9 */ /* 0x000fe20000000a00 */
[----:B---3--:R-:W-:Y:S02]  /*a960*/  IMAD R3, R4, 0x40, R5 ;  /* 0x0000004004037824 */ /* 0x008fe400078e0205 */
[----:B------:R-:W-:-:S03]  /*a970*/  VIADD R4, R2, 0x8 ;  /* 0x0000000802047836 */ /* 0x000fc60000000000 */
[----:B------:R-:W-:Y:S02]  /*a980*/  SHF.R.S32.HI R5, RZ, 0x1f, R3 ;  /* 0x0000001fff057819 */ /* 0x000fe40000011403 */
[----:B------:R-:W-:Y:S02]  /*a990*/  IADD3 R3, P0, R2, R3, RZ ;  /* 0x0000000302037210 */ /* 0x000fe40007f1e0ff */
[----:B------:R-:W-:Y:S02]  /*a9a0*/  ISETP.GE.AND P1, PT, R4, R235, PT ;  /* 0x000000eb0400720c */ /* 0x000fe40003f26270 */
[----:B------:R-:W-:Y:S02]  /*a9b0*/  LEA.HI.X.SX32 R2, R2, R5, 0x1, P0 ;  /* 0x0000000502027211 */ /* 0x000fe400000f0eff */
[----:B------:R-:W-:-:S04]  /*a9c0*/  LEA R4, P0, R3, UR4, 0x2 ;  /* 0x0000000403047c11 */ /* 0x000fc8000f8010ff */
[----:B------:R-:W-:-:S05]  /*a9d0*/  LEA.HI.X R5, R3, UR5, R2, 0x2, P0 ;  /* 0x0000000503057c11 */ /* 0x000fca00080f1402 */
[----:B------:R3:W-:Y:S04]  /*a9e0*/  @!P2 STG.E desc[UR12][R4.64], R11 ;  /* 0x0000000b0400a986 */ /* 0x0007e8000c10190c */
[----:B------:R3:W-:Y:S02]  /*a9f0*/  @!P1 STG.E desc[UR12][R4.64+0x20], R12 ;  /* 0x0000200c04009986 */ /* 0x0007e4000c10190c */
.L_x_4005:
[----:B------:R-:W-:Y:S05]  /*aa00*/  BSYNC B0 ;  /* 0x0000000000007941 */ /* 0x000fea0003800000 */
.L_x_4004:
[----:B------:R-:W4:Y:S01]  /*aa10*/  S2UR UR5, SR_CTAID.X ;  /* 0x00000000000579c3 */ /* 0x000f220000002500 */
[----:B--2---:R-:W-:Y:S01]  /*aa20*/  SHF.R.S32.HI R3, RZ, 0x1f, R0 ;  /* 0x0000001fff037819 */ /* 0x004fe20000011400 */
[----:B-1----:R1:W2:Y:S01]  /*aa30*/  LDS.128 R20, [R237+0x1800] ;  /* 0x00180000ed147984 */ /* 0x0022a20000000c00 */
[----:B------:R-:W-:Y:S02]  /*aa40*/  BSSY B0, `(.L_x_4006) ;  /* 0x0000031000007945 */ /* 0x000fe40003800000 */
[----:B------:R-:W-:Y:S01]  /*aa50*/  LEA.HI R6, R3, R0, RZ, 0x3 ;  /* 0x0000000003067211 */ /* 0x000fe200078f18ff */
[----:B------:R1:W1:Y:S02]  /*aa60*/  LDS.128 R16, [R237+0x3800] ;  /* 0x00380000ed107984 */ /* 0x0002640000000c00 */
[----:B---3--:R-:W3:Y:S01]  /*aa70*/  LDC.64 R4, c[0x0][0x298] ;  /* 0x0000a600ff047b82 */ /* 0x008ee20000000a00 */
[----:B------:R-:W-:Y:S01]  /*aa80*/  LOP3.LUT R3, R6, 0xfffffff8, RZ, 0xc0, !PT ;  /* 0xfffffff806037812 */ /* 0x000fe200078ec0ff */
[----:B------:R1:W1:Y:S04]  /*aa90*/  LDS.128 R12, [R237+0x5800] ;  /* 0x00580000ed0c7984 */ /* 0x0002680000000c00 */
[----:B------:R-:W-:Y:S01]  /*aaa0*/  IMAD.IADD R0, R0, 0x1, -R3 ;  /* 0x0000000100007824 */ /* 0x000fe200078e0a03 */
[----:B------:R1:W1:Y:S01]  /*aab0*/  LDS.128 R8, [R237+0x7800] ;  /* 0x00780000ed087984 */ /* 0x0002620000000c00 */
[----:B------:R-:W5:Y:S02]  /*aac0*/  LDC.64 R2, c[0x0][0x2a0] ;  /* 0x0000a800ff027b82 */ /* 0x000f640000000a00 */
[----:B------:R-:W-:Y:S01]  /*aad0*/  IMAD.SHL.U32 R30, R0, 0x8, RZ ;  /* 0x00000008001e7824 */ /* 0x000fe200078e00ff */
[----:B------:R-:W-:Y:S01]  /*aae0*/  SHF.R.S32.HI R0, RZ, 0x3, R6 ;  /* 0x00000003ff007819 */ /* 0x000fe20000011406 */
[----:B------:R1:W1:Y:S03]  /*aaf0*/  LDS.128 R36, [R237] ;  /* 0x00000000ed247984 */ /* 0x0002660000000c00 */
[----:B------:R-:W-:Y:S01]  /*ab00*/  SHF.R.S32.HI R31, RZ, 0x1f, R30 ;  /* 0x0000001fff1f7819 */ /* 0x000fe2000001141e */
[----:B----4-:R-:W-:Y:S01]  /*ab10*/  USHF.L.U32 UR5, UR5, 0x6, URZ ;  /* 0x0000000605057899 */ /* 0x010fe2000800063f */
[----:B------:R4:W1:Y:S01]  /*ab20*/  LDS.128 R32, [R237+0x2000] ;  /* 0x00200000ed207984 */ /* 0x0008620000000c00 */
[----:B------:R-:W-:-:S02]  /*ab30*/  VIADD R6, R0, 0x10 ;  /* 0x0000001000067836 */ /* 0x000fc40000000000 */
[----:B------:R-:W-:-:S03]  /*ab40*/  USHF.R.S32.HI UR4, URZ, 0x1f, UR5 ;  /* 0x0000001f3f047899 */ /* 0x000fc60008011405 */
[----:B------:R-:W-:Y:S01]  /*ab50*/  ISETP.GE.AND P3, PT, R6, R235, PT ;  /* 0x000000eb0600720c */ /* 0x000fe20003f66270 */
[----:B---3--:R-:W-:-:S04]  /*ab60*/  IMAD.WIDE.U32 R30, R4, UR5, R30 ;  /* 0x00000005041e7c25 */ /* 0x008fc8000f8e001e */
[----:B------:R-:W-:Y:S01]  /*ab70*/  IMAD R28, R4, UR4, RZ ;  /* 0x00000004041c7c24 */ /* 0x000fe2000f8e02ff */
[----:B------:R-:W-:Y:S01]  /*ab80*/  USHF.R.S32.HI UR4, URZ, 0x1f, UR6 ;  /* 0x0000001f3f047899 */ /* 0x000fe20008011406 */
[----:B------:R-:W-:Y:S01]  /*ab90*/  IADD3 R42, P0, R26, R30, RZ ;  /* 0x0000001e1a2a7210 */ /* 0x000fe20007f1e0ff */
[----:B------:R-:W-:Y:S02]  /*aba0*/  VIADD R6, R0, 0x20 ;  /* 0x0000002000067836 */ /* 0x000fe40000000000 */
[----:B------:R-:W-:Y:S02]  /*abb0*/  IMAD R7, R5, UR5, R28 ;  /* 0x0000000505077c24 */ /* 0x000fe4000f8e021c */
[----:B-----5:R-:W-:Y:S01]  /*abc0*/  IMAD R26, R2, UR4, RZ ;  /* 0x00000004021a7c24 */ /* 0x020fe2000f8e02ff */
[----:B------:R-:W-:Y:S02]  /*abd0*/  ISETP.GE.AND P2, PT, R6, R235, PT ;  /* 0x000000eb0600720c */ /* 0x000fe40003f46270 */
[----:B------:R-:W-:Y:S01]  /*abe0*/  IADD3.X R43, R24, R7, R31, P0, !PT ;  /* 0x00000007182b7210 */ /* 0x000fe200007fe41f */
[C---:B------:R-:W-:Y:S01]  /*abf0*/  VIADD R24, R0.reuse, 0x30 ;  /* 0x0000003000187836 */ /* 0x040fe20000000000 */
[----:B------:R4:W3:Y:S01]  /*ac00*/  LDS.128 R28, [R237+0x4000] ;  /* 0x00400000ed1c7984 */ /* 0x0008e20000000c00 */
[----:B------:R-:W-:Y:S01]  /*ac10*/  IMAD R45, R3, UR6, R26 ;  /* 0x00000006032d7c24 */ /* 0x000fe2000f8e021a */
[-C--:B------:R-:W-:Y:S01]  /*ac20*/  ISETP.GE.AND P0, PT, R0, R235.reuse, PT ;  /* 0x000000eb0000720c */ /* 0x080fe20003f06270 */
[----:B------:R-:W-:Y:S01]  /*ac30*/  IMAD.WIDE.U32 R42, R2, UR6, R42 ;  /* 0x00000006022a7c25 */ /* 0x000fe2000f8e002a */
[----:B------:R-:W-:-:S02]  /*ac40*/  ISETP.GE.AND P1, PT, R24, R235, PT ;  /* 0x000000eb1800720c */ /* 0x000fc40003f26270 */
[----:B------:R4:W1:Y:S01]  /*ac50*/  LDS.128 R24, [R237+0x6000] ;  /* 0x00600000ed187984 */ /* 0x0008620000000c00 */
[----:B------:R-:W-:Y:S01]  /*ac60*/  SHF.R.S32.HI R3, RZ, 0x1f, R0 ;  /* 0x0000001fff037819 */ /* 0x000fe20000011400 */
[----:B------:R-:W-:-:S07]  /*ac70*/  IMAD.IADD R45, R45, 0x1, R43 ;  /* 0x000000012d2d7824 */ /* 0x000fce00078e022b */
[----:B--2---:R-:W-:Y:S05]  /*ac80*/  @P0 BRA `(.L_x_4007) ;  /* 0x0000000000300947 */ /* 0x004fea0003800000 */
        /* <DEDUP_REMOVED lines=8> */
[----:B-1----:R2:W-:Y:S04]  /*ad10*/  STG.E.128 desc[UR12][R40.64], R36 ;  /* 0x0000002428007986 */ /* 0x0025e8000c101d0c */
[----:B------:R2:W-:Y:S04]  /*ad20*/  STG.E.128 desc[UR12][R40.64+0x80], R32 ;  /* 0x0000802028007986 */ /* 0x0005e8000c101d0c */
[----:B---3--:R2:W-:Y:S04]  /*ad30*/  STG.E.128 desc[UR12][R40.64+0x100], R28 ;  /* 0x0001001c28007986 */ /* 0x0085e8000c101d0c */
[----:B------:R2:W-:Y:S02]  /*ad40*/  STG.E.128 desc[UR12][R40.64+0x180], R24 ;  /* 0x0001801828007986 */ /* 0x0005e4000c101d0c */
.L_x_4007:
[----:B------:R-:W-:Y:S05]  /*ad50*/  BSYNC B0 ;  /* 0x0000000000007941 */ /* 0x000fea0003800000 */
.L_x_4006:
[----:B-12---:R1:W2:Y:S01]  /*ad60*/  LDS.128 R36, [R237+0x800] ;  /* 0x00080000ed247984 */ /* 0x0062a20000000c00 */
[----:B------:R-:W-:Y:S03]  /*ad70*/  BSSY B0, `(.L_x_4008) ;  /* 0x0000014000007945 */ /* 0x000fe60003800000 */
[----:B------:R1:W1:Y:S04]  /*ad80*/  LDS.128 R32, [R237+0x2800] ;  /* 0x00280000ed207984 */ /* 0x0002680000000c00 */
[----:B---3--:R3:W1:Y:S04]  /*ad90*/  LDS.128 R28, [R237+0x4800] ;  /* 0x00480000ed1c7984 */ /* 0x0086680000000c00 */
[----:B------:R3:W1:Y:S01]  /*ada0*/  LDS.128 R24, [R237+0x6800] ;  /* 0x00680000ed187984 */ /* 0x0006620000000c00 */
[----:B------:R-:W-:Y:S05]  /*adb0*/  @P3 BRA `(.L_x_4009) ;  /* 0x00000000003c3947 */ /* 0x000fea0003800000 */
[----:B------:R-:W-:Y:S01]  /*adc0*/  IADD3 R7, P0, R0, 0x10, RZ ;  /* 0x0000001000077810 */ /* 0x000fe20007f1e0ff */
[----:B------:R-:W-:Y:S01]  /*add0*/  IMAD.MOV.U32 R40, RZ, RZ, R42 ;  /* 0x000000ffff287224 */ /* 0x000fe200078e002a */
        /* <DEDUP_REMOVED lines=9> */
[----:B--2---:R2:W-:Y:S04]  /*ae70*/  STG.E.128 desc[UR12][R6.64], R36 ;  /* 0x0000002406007986 */ /* 0x0045e8000c101d0c */
[----:B-1----:R2:W-:Y:S04]  /*ae80*/  STG.E.128 desc[UR12][R6.64+0x80], R32 ;  /* 0x0000802006007986 */ /* 0x0025e8000c101d0c */
[----:B------:R2:W-:Y:S04]  /*ae90*/  STG.E.128 desc[UR12][R6.64+0x100], R28 ;  /* 0x0001001c06007986 */ /* 0x0005e8000c101d0c */
[----:B------:R2:W-:Y:S02]  /*aea0*/  STG.E.128 desc[UR12][R6.64+0x180], R24 ;  /* 0x0001801806007986 */ /* 0x0005e4000c101d0c */
.L_x_4009:
[----:B------:R-:W-:Y:S05]  /*aeb0*/  BSYNC B0 ;  /* 0x0000000000007941 */ /* 0x000fea0003800000 */
.L_x_4008:
[----:B-12---:R1:W2:Y:S01]  /*aec0*/  LDS.128 R32, [R237+0x1000] ;  /* 0x00100000ed207984 */ /* 0x0062a20000000c00 */
[----:B------:R-:W-:Y:S03]  /*aed0*/  BSSY B0, `(.L_x_4010) ;  /* 0x0000014000007945 */ /* 0x000fe60003800000 */
[----:B------:R1:W1:Y:S04]  /*aee0*/  LDS.128 R28, [R237+0x3000] ;  /* 0x00300000ed1c7984 */ /* 0x0002680000000c00 */
[----:B------:R1:W1:Y:S04]  /*aef0*/  LDS.128 R24, [R237+0x5000] ;  /* 0x00500000ed187984 */ /* 0x0002680000000c00 */
        /* <DEDUP_REMOVED lines=17> */
.L_x_4011:
[----:B------:R-:W-:Y:S05]  /*b010*/  BSYNC B0 ;  /* 0x0000000000007941 */ /* 0x000fea0003800000 */
.L_x_4010:
[----:B------:R-:W-:Y:S05]  /*b020*/  @P1 EXIT ;  /* 0x000000000000194d */ /* 0x000fea0003800000 */
[----:B------:R-:W-:Y:S01]  /*b030*/  IADD3 R0, P0, R0, 0x30, RZ ;  /* 0x0000003000007810 */ /* 0x000fe20007f1e0ff */
[----:B--2---:R-:W-:Y:S01]  /*b040*/  IMAD.MOV.U32 R6, RZ, RZ, R42 ;  /* 0x000000ffff067224 */ /* 0x004fe200078e002a */
[----:B------:R-:W-:Y:S01]  /*b050*/  MOV R7, R45 ;  /* 0x0000002d00077202 */ /* 0x000fe20000000f00 */
[----:B------:R-:W-:Y:S02]  /*b060*/  ULDC.64 UR4, c[0x0][0x280] ;  /* 0x0000a00000047ab9 */ /* 0x000fe40000000a00 */
[----:B------:R-:W-:Y:S02]  /*b070*/  IMAD.X R3, RZ, RZ, R3, P0 ;  /* 0x000000ffff037224 */ /* 0x000fe400000e0603 */
[----:B------:R-:W-:-:S04]  /*b080*/  IMAD.WIDE.U32 R6, R0, R4, R6 ;  /* 0x0000000400067225 */ /* 0x000fc800078e0006 */
[----:B------:R-:W-:Y:S01]  /*b090*/  IMAD R2, R3, R4, RZ ;  /* 0x0000000403027224 */ /* 0x000fe200078e02ff */
[----:B------:R-:W-:-:S03]  /*b0a0*/  LEA R4, P0, R6, UR4, 0x1 ;  /* 0x0000000406047c11 */ /* 0x000fc6000f8008ff */
[----:B------:R-:W-:-:S05]  /*b0b0*/  IMAD R2, R0, R5, R2 ;  /* 0x0000000500027224 */ /* 0x000fca00078e0202 */
[----:B------:R-:W-:-:S04]  /*b0c0*/  IADD3 R2, R2, R7, RZ ;  /* 0x0000000702027210 */ /* 0x000fc80007ffe0ff */
[----:B------:R-:W-:-:S05]  /*b0d0*/  LEA.HI.X R5, R6, UR5, R2, 0x1, P0 ;  /* 0x0000000506057c11 */ /* 0x000fca00080f0c02 */
[----:B------:R-:W-:Y:S04]  /*b0e0*/  STG.E.128 desc[UR12][R4.64], R20 ;  /* 0x0000001404007986 */ /* 0x000fe8000c101d0c */
[----:B------:R-:W-:Y:S04]  /*b0f0*/  STG.E.128 desc[UR12][R4.64+0x80], R16 ;  /* 0x0000801004007986 */ /* 0x000fe8000c101d0c */
[----:B------:R-:W-:Y:S04]  /*b100*/  STG.E.128 desc[UR12][R4.64+0x100], R12 ;  /* 0x0001000c04007986 */ /* 0x000fe8000c101d0c */
[----:B------:R-:W-:Y:S01]  /*b110*/  STG.E.128 desc[UR12][R4.64+0x180], R8 ;  /* 0x0001800804007986 */ /* 0x000fe2000c101d0c */
[----:B------:R-:W-:Y:S05]  /*b120*/  EXIT ;  /* 0x000000000000794d */ /* 0x000fea0003800000 */
.L_x_4012:
        /* <DEDUP_REMOVED lines=13> */
.L_x_8900:


//--------------------- .text._ZN5flash24flash_fwd_splitkv_kernelI23Flash_fwd_kernel_traitsILi256ELi64ELi64ELi4ELb0ELb0EN7cutlass6half_tE19Flash_kernel_traitsILi256ELi64ELi64ELi4ES3_EELb0ELb0ELb0ELb0ELb1ELb1ELb0ELb0EEEvNS_16Flash_fwd_paramsE --------------------------
	.section	.text._ZN5flash24flash_fwd_splitkv_kernelI23Flash_fwd_kernel_traitsILi256ELi64ELi64ELi4ELb0ELb0EN7cutlass6half_tE19Flash_kernel_traitsILi256ELi64ELi64ELi4ES3_EELb0ELb0ELb0ELb0ELb1ELb1ELb0ELb0EEEvNS_16Flash_fwd_paramsE,"ax",@progbits
	.align	128
        .global         _ZN5flash24flash_fwd_splitkv_kernelI23Flash_fwd_kernel_traitsILi256ELi64ELi64ELi4ELb0ELb0EN7cutlass6half_tE19Flash_kernel_traitsILi256ELi64ELi64ELi4ES3_EELb0ELb0ELb0ELb0ELb1ELb1ELb0ELb0EEEvNS_16Flash_fwd_paramsE
        .type           _ZN5flash24flash_fwd_splitkv_kernelI23Flash_fwd_kernel_traitsILi256ELi64ELi64ELi4ELb0ELb0EN7cutlass6half_tE19Flash_kernel_traitsILi256ELi64ELi64ELi4ES3_EELb0ELb0ELb0ELb0ELb1ELb1ELb0ELb0EEEvNS_16Flash_fwd_paramsE,@function
        .size           _ZN5flash24flash_fwd_splitkv_kernelI23Flash_fwd_kernel_traitsILi256ELi64ELi64ELi4ELb0ELb0EN7cutlass6half_tE19Flash_kernel_traitsILi256ELi64ELi64ELi4ES3_EELb0ELb0ELb0ELb0ELb1ELb1ELb0ELb0EEEvNS_16Flash_fwd_paramsE,(.L_x_8901 - _ZN5flash24flash_fwd_splitkv_kernelI23Flash_fwd_kernel_traitsILi256ELi64ELi64ELi4ELb0ELb0EN7cutlass6half_tE19Flash_kernel_traitsILi256ELi64ELi64ELi4ES3_EELb0ELb0ELb0ELb0ELb1ELb1ELb0ELb0EEEvNS_16Flash_fwd_paramsE)
        .other          _ZN5flash24flash_fwd_splitkv_kernelI23Flash_fwd_kernel_traitsILi256ELi64ELi64ELi4ELb0ELb0EN7cutlass6half_tE19Flash_kernel_traitsILi256ELi64ELi64ELi4ES3_EELb0ELb0ELb0ELb0ELb1ELb1ELb0ELb0EEEvNS_16Flash_fwd_paramsE,@"STO_CUDA_ENTRY STV_DEFAULT"
_ZN5flash24flash_fwd_splitkv_kernelI23Flash_fwd_kernel_traitsILi256ELi64ELi64ELi4ELb0ELb0EN7cutlass6half_tE19Flash_kernel_traitsILi256ELi64ELi64ELi4ES3_EELb0ELb0ELb0ELb0ELb1ELb1ELb0ELb0EEEvNS_16Flash_fwd_paramsE:
.text._ZN5flash24flash_fwd_splitkv_kernelI23Flash_fwd_kernel_traitsILi256ELi64ELi64ELi4ELb0ELb0EN7cutlass6half_tE19Flash_kernel_traitsILi256ELi64ELi64ELi4ES3_EELb0ELb0ELb0ELb0ELb1ELb1ELb0ELb0EEEvNS_16Flash_fwd_paramsE:
[----:B------:R-:W1:Y:S08]  /*0000*/  LDC R1, c[0x0][0x28] ;  /* 0x00000a00ff017b82 */ /* 0x000e700000000800 */
[----:B------:R-:W2:Y:S01]  /*0010*/  LDC.64 R2, c[0x0][0x300] ;  /* 0x0000c000ff027b82 */ /* 0x000ea20000000a00 */
[----:B------:R-:W3:Y:S01]  /*0020*/  S2R R9, SR_CTAID.Y ;  /* 0x0000000000097919 */ /* 0x000ee20000002600 */
[----:B------:R-:W-:Y:S01]  /*0030*/  ULDC.64 UR4, c[0x0][0x2f0] ;  /* 0x0000bc0000047ab9 */ /* 0x000fe20000000a00 */
[----:B------:R-:W-:Y:S01]  /*0040*/  IMAD.MOV.U32 R244, RZ, RZ, -0x1 ;  /* 0xfffffffffff47424 */ /* 0x000fe200078e00ff */
[----:B------:R-:W-:Y:S01]  /*0050*/  ISETP.NE.U32.AND P2, PT, RZ, UR4, PT ;  /* 0x00000004ff007c0c */ /* 0x000fe2000bf45070 */
[----:B------:R-:W-:Y:S01]  /*0060*/  ULDC.64 UR14, c[0x0][0x208] ;  /* 0x00008200000e7ab9 */ /* 0x000fe20000000a00 */
[----:B-1----:R-:W-:-:S02]  /*0070*/  VIADD R1, R1, 0xfffffff0 ;  /* 0xfffffff001017836 */ /* 0x002fc40000000000 */
[----:B------:R-:W3:Y:S01]  /*0080*/  LDC.64 R4, c[0x0][0x2f0] ;  /* 0x0000bc00ff047b82 */ /* 0x000ee20000000a00 */
[----:B------:R-:W-:-:S07]  /*0090*/  ISETP.NE.AND.EX P2, PT, RZ, UR5, PT, P2 ;  /* 0x00000005ff007c0c */ /* 0x000fce000bf45320 */
[----:B------:R-:W1:Y:S01]  /*00a0*/  LDC.U8 R0, c[0x0][0x3c2] ;  /* 0x0000f080ff007b82 */ /* 0x000e620000000000 */
[----:B--2---:R-:W-:-:S07]  /*00b0*/  ISETP.NE.U32.AND P1, PT, R2, RZ, PT ;  /* 0x000000ff0200720c */ /* 0x004fce0003f25070 */
[----:B------:R-:W2:Y:S01]  /*00c0*/  LDC.64 R12, c[0x0][0x2f8] ;  /* 0x0000be00ff0c7b82 */ /* 0x000ea20000000a00 */
[----:B------:R-:W-:Y:S01]  /*00d0*/  ISETP.NE.AND.EX P1, PT, R3, RZ, PT, P1 ;  /* 0x000000ff0300720c */ /* 0x000fe20003f25310 */
[----:B---3--:R-:W-:-:S06]  /*00e0*/  IMAD.WIDE R16, R9, 0x4, R4 ;  /* 0x0000000409107825 */ /* 0x008fcc00078e0204 */
[----:B------:R-:W3:Y:S01]  /*00f0*/  LDC.64 R2, c[0x0][0x2f8] ;  /* 0x0000be00ff027b82 */ /* 0x000ee20000000a00 */
[----:B------:R-:W4:Y:S04]  /*0100*/  @P2 LDG.E R244, desc[UR14][R16.64] ;  /* 0x0000000e10f42981 */ /* 0x000f28000c1e1900 */
[----:B------:R-:W4:Y:S03]  /*0110*/  @P2 LDG.E R5, desc[UR14][R16.64+0x4] ;  /* 0x0000040e10052981 */ /* 0x000f26000c1e1900 */
[----:B------:R-:W1:Y:S01]  /*0120*/  @P1 LDC.64 R6, c[0x0][0x300] ;  /* 0x0000c000ff061b82 */ /* 0x000e620000000a00 */
[----:B------:R-:W-:Y:S02]  /*0130*/  IMAD.MOV.U32 R11, RZ, RZ, RZ ;  /* 0x000000ffff0b7224 */ /* 0x000fe400078e00ff */
[----:B-1----:R-:W-:-:S05]  /*0140*/  @P1 IMAD.WIDE R14, R9, 0x4, R6 ;  /* 0x00000004090e1825 */ /* 0x002fca00078e0206 */
[----:B------:R1:W5:Y:S01]  /*0150*/  @P1 LDG.E R11, desc[UR14][R14.64] ;  /* 0x0000000e0e0b1981 */ /* 0x000362000c1e1900 */
[----:B------:R-:W-:Y:S02]  /*0160*/  ISETP.NE.AND P3, PT, R0, RZ, PT ;  /* 0x000000ff0000720c */ /* 0x000fe40003f65270 */
[----:B---3--:R-:W-:-:S04]  /*0170*/  ISETP.EQ.U32.AND P0, PT, R2, RZ, PT ;  /* 0x000000ff0200720c */ /* 0x008fc80003f02070 */
[----:B------:R-:W-:Y:S01]  /*0180*/  ISETP.EQ.OR.EX P0, PT, R3, RZ, !P3, P0 ;  /* 0x000000ff0300720c */ /* 0x000fe20005f02700 */
[----:B------:R-:W-:Y:S02]  /*0190*/  IMAD.MOV.U32 R10, RZ, RZ, -0x1 ;  /* 0xffffffffff0a7424 */ /* 0x000fe400078e00ff */
[----:B--2---:R-:W-:Y:S01]  /*01a0*/  IMAD.WIDE R6, R9, 0x4, R12 ;  /* 0x0000000409067825 */ /* 0x004fe200078e020c */
[----:B------:R-:W2:Y:S01]  /*01b0*/  S2R R39, SR_CTAID.X ;  /* 0x0000000000277919 */ /* 0x000ea20000002500 */
[----:B------:R-:W3:Y:S01]  /*01c0*/  S2R R36, SR_CTAID.Z ;  /* 0x0000000000247919 */ /* 0x000ee20000002700 */
        /* <DEDUP_REMOVED lines=11> */
.L_x_4013:
[----:B------:R-:W1:Y:S02]  /*0280*/  LDC R4, c[0x0][0x2c8] ;  /* 0x0000b200ff047b82 */ /* 0x000e640000000800 */
.L_x_4014:
        /* <DEDUP_REMOVED lines=87> */
.L_x_4017:
[----:B------:R-:W-:Y:S05]  /*0800*/  BSYNC B0 ;  /* 0x0000000000007941 */ /* 0x000fea0003800000 */
.L_x_4016:
        /* <DEDUP_REMOVED lines=19> */
.L_x_4019:
[----:B------:R-:W-:Y:S05]  /*0940*/  BSYNC B0 ;  /* 0x0000000000007941 */ /* 0x000fea0003800000 */
.L_x_4018:
        /* <DEDUP_REMOVED lines=18> */
.L_x_4021:
[----:B------:R-:W-:Y:S05]  /*0a70*/  BSYNC B0 ;  /* 0x0000000000007941 */ /* 0x000fea0003800000 */
.L_x_4020:
        /* <DEDUP_REMOVED lines=16> */
.L_x_4023:
[----:B------:R-:W-:Y:S05]  /*0b80*/  BSYNC B0 ;  /* 0x0000000000007941 */ /* 0x000fea0003800000 */
.L_x_4022:
        /* <DEDUP_REMOVED lines=15> */
.L_x_4015:
        /* <DEDUP_REMOVED lines=24> */
.L_x_4024:
        /* <DEDUP_REMOVED lines=79> */
.L_x_4025:
        /* <DEDUP_REMOVED lines=49> */
.L_x_4027:
        /* <DEDUP_REMOVED lines=27> */
.L_x_4026:
        /* <DEDUP_REMOVED lines=48> */
[C---:B------:R-:W-:Y:S01]  /*1ab0*/  IMAD.X R111, R7.reuse, 0x1, R4, P5 ;  /* 0x00000001076f7824 */ /* 0x040fe200028e0604 */
[----:B------:R-:W-:Y:S01]  /*1ac0*/  IADD3.X R3, R7, R3, RZ, P4, !PT ;  /* 0x0000000307037210 */ /* 0x000fe200027fe4ff */
[----:B------:R-:W-:Y:S01]  /*1ad0*/  IMAD R13, R36, UR5, R13 ;  /* 0x00000005240d7c24 */ /* 0x000fe2000f8e020d */
[----:B------:R-:W-:Y:S01]  /*1ae0*/  LOP3.LUT R17, R6, 0x38, R11, 0xf8, !PT ;  /* 0x0000003806117812 */ /* 0x000fe200078ef80b */
[----:B------:R-:W-:Y:S01]  /*1af0*/  UMOV UR5, 0x400 ;  /* 0x0000040000057882 */ /* 0x000fe20000000000 */
[----:B------:R-:W-:Y:S01]  /*1b00*/  SHF.R.U32.HI R6, RZ, 0x3, R6 ;  /* 0x00000003ff067819 */ /* 0x000fe20000011606 */
[----:B------:R-:W-:Y:S01]  /*1b10*/  IMAD.WIDE.U32 R36, R36, UR4, R2 ;  /* 0x0000000424247c25 */ /* 0x000fe2000f8e0002 */
[----:B------:R-:W4:Y:S01]  /*1b20*/  S2UR UR4, SR_CgaCtaId ;  /* 0x00000000000479c3 */ /* 0x000f220000008800 */
[----:B------:R-:W-:-:S02]  /*1b30*/  LEA.HI R4, R5, R116, RZ, 0x6 ;  /* 0x0000007405047211 */ /* 0x000fc400078f30ff */
[----:B------:R-:W-:Y:S01]  /*1b40*/  LOP3.LUT R17, R17, R6, RZ, 0x3c, !PT ;  /* 0x0000000611117212 */ /* 0x000fe200078e3cff */
[-C--:B--2---:R-:W-:Y:S01]  /*1b50*/  @!P3 IMAD R34, R39, R8.reuse, RZ ;  /* 0x000000082722b224 */ /* 0x084fe200078e02ff */
[----:B------:R-:W-:Y:S01]  /*1b60*/  @!P2 MOV R11, 0x400 ;  /* 0x00000400000ba802 */ /* 0x000fe20000000f00 */
[----:B------:R-:W-:Y:S01]  /*1b70*/  IMAD.SHL.U32 R4, R4, 0x8, RZ ;  /* 0x0000000804047824 */ /* 0x000fe200078e00ff */
[----:B------:R-:W-:Y:S01]  /*1b80*/  @!P1 IADD3 R29, P5, R38, 0x20, RZ ;  /* 0x00000020261d9810 */ /* 0x000fe20007fbe0ff */
[----:B------:R-:W2:Y:S01]  /*1b90*/  @!P2 LDC.64 R2, c[0x0][0x240] ;  /* 0x00009000ff02ab82 */ /* 0x000ea20000000a00 */
[----:B---3--:R-:W-:Y:S01]  /*1ba0*/  @!P2 LEA R32, R32, R11, 0x18 ;  /* 0x0000000b2020a211 */ /* 0x008fe200078ec0ff */
[----:B------:R-:W-:Y:S01]  /*1bb0*/  IMAD.IADD R37, R37, 0x1, R13 ;  /* 0x0000000125257824 */ /* 0x000fe200078e020d */
[----:B------:R-:W-:Y:S01]  /*1bc0*/  @!P1 MOV R11, 0x400 ;  /* 0x00000400000b9802 */ /* 0x000fe20000000f00 */
[C---:B------:R-:W-:Y:S01]  /*1bd0*/  @!P3 IMAD R34, R38.reuse, R9, R34 ;  /* 0x000000092622b224 */ /* 0x040fe200078e0222 */
[----:B------:R-:W-:Y:S01]  /*1be0*/  LOP3.LUT R17, R17, 0xfffffe00, R4, 0xf8, !PT ;  /* 0xfffffe0011117812 */ /* 0x000fe200078ef804 */
[----:B------:R-:W-:Y:S01]  /*1bf0*/  @!P3 IMAD.WIDE.U32 R40, R38, R8, R36 ;  /* 0x000000082628b225 */ /* 0x000fe200078e0024 */
[----:B-1----:R-:W-:Y:S01]  /*1c00*/  @!P1 LEA R30, R30, R11, 0x18 ;  /* 0x0000000b1e1e9211 */ /* 0x002fe200078ec0ff */
[----:B------:R-:W1:Y:S01]  /*1c10*/  @!P3 LDC.64 R6, c[0x0][0x210] ;  /* 0x00008400ff06bb82 */ /* 0x000e620000000a00 */
[----:B------:R-:W-:Y:S01]  /*1c20*/  @!P0 MOV R11, 0x400 ;  /* 0x00000400000b8802 */ /* 0x000fe20000000f00 */
[----:B------:R-:W-:Y:S01]  /*1c30*/  @!P3 IMAD.IADD R34, R41, 0x1, R34 ;  /* 0x000000012922b824 */ /* 0x000fe200078e0222 */
[----:B------:R-:W-:Y:S01]  /*1c40*/  @!P2 IADD3 R4, P4, R38, 0x10, RZ ;  /* 0x000000102604a810 */ /* 0x000fe20007f9e0ff */
[----:B------:R-:W-:Y:S01]  /*1c50*/  @!P2 IMAD.MOV.U32 R42, RZ, RZ, R36 ;  /* 0x000000ffff2aa224 */ /* 0x000fe200078e0024 */
[----:B----4-:R-:W-:Y:S01]  /*1c60*/  @!P0 LEA R28, R28, R11, 0x18 ;  /* 0x0000000b1c1c8211 */ /* 0x010fe200078ec0ff */
[----:B------:R-:W-:-:S02]  /*1c70*/  @!P2 IMAD.MOV.U32 R43, RZ, RZ, R37 ;  /* 0x000000ffff2ba224 */ /* 0x000fc400078e0025 */
[--C-:B------:R-:W-:Y:S01]  /*1c80*/  @!P2 IMAD.X R11, RZ, RZ, R39.reuse, P4 ;  /* 0x000000ffff0ba224 */ /* 0x100fe200020e0627 */
[----:B------:R-:W-:Y:S01]  /*1c90*/  @!P0 IADD3 R33, P4, R38, 0x30, RZ ;  /* 0x0000003026218810 */ /* 0x000fe20007f9e0ff */
[----:B------:R-:W3:Y:S01]  /*1ca0*/  @!P1 LDC.64 R12, c[0x0][0x240] ;  /* 0x00009000ff0c9b82 */ /* 0x000ee20000000a00 */
[----:B------:R-:W-:Y:S01]  /*1cb0*/  ULEA UR4, UR4, UR5, 0x18 ;  /* 0x0000000504047291 */ /* 0x000fe2000f8ec03f */
[--C-:B------:R-:W-:Y:S01]  /*1cc0*/  @!P1 IMAD.X R35, RZ, RZ, R39.reuse, P5 ;  /* 0x000000ffff239224 */ /* 0x100fe200028e0627 */
[----:B------:R-:W-:Y:S01]  /*1cd0*/  IADD3 R25, P5, R20, R25, RZ ;  /* 0x0000001914197210 */ /* 0x000fe20007fbe0ff */
[----:B------:R-:W-:Y:S01]  /*1ce0*/  @!P0 IMAD.X R31, RZ, RZ, R39, P4 ;  /* 0x000000ffff1f8224 */ /* 0x000fe200020e0627 */
[----:B------:R-:W-:Y:S01]  /*1cf0*/  @!P1 MOV R39, R37 ;  /* 0x0000002500279202 */ /* 0x000fe20000000f00 */
[----:B--2---:R-:W-:Y:S01]  /*1d00*/  @!P2 IMAD R10, R11, R2, RZ ;  /* 0x000000020b0aa224 */ /* 0x004fe200078e02ff */
[----:B------:R-:W-:Y:S01]  /*1d10*/  LEA R245, R17, UR4, 0x1 ;  /* 0x0000000411f57c11 */ /* 0x000fe2000f8e08ff */
[----:B------:R-:W2:Y:S01]  /*1d20*/  @!P0 LDC.64 R8, c[0x0][0x240] ;  /* 0x00009000ff088b82 */ /* 0x000ea20000000a00 */
[----:B------:R-:W-:Y:S01]  /*1d30*/  @!P1 IMAD.MOV.U32 R38, RZ, RZ, R36 ;  /* 0x000000ffff269224 */ /* 0x000fe200078e0024 */
[----:B------:R-:W-:Y:S01]  /*1d40*/  ULDC UR5, c[0x0][0x39c] ;  /* 0x0000e70000057ab9 */ /* 0x000fe20000000800 */
[----:B------:R-:W-:-:S02]  /*1d50*/  @!P2 IMAD R3, R4, R3, R10 ;  /* 0x000000030403a224 */ /* 0x000fc400078e020a */
[----:B------:R-:W-:Y:S01]  /*1d60*/  @!P2 IMAD R32, R17, 0x2, R32 ;  /* 0x000000021120a824 */ /* 0x000fe200078e0220 */
[----:B-1----:R-:W-:Y:S01]  /*1d70*/  @!P3 LEA R44, P4, R40, R6, 0x1 ;  /* 0x00000006282cb211 */ /* 0x002fe200078808ff */
[----:B------:R-:W-:Y:S01]  /*1d80*/  IMAD.SHL.U32 R6, R165, 0x40, RZ ;  /* 0x00000040a5067824 */ /* 0x000fe200078e00ff */
[----:B------:R-:W1:Y:S01]  /*1d90*/  @!P1 LDC.64 R10, c[0x0][0x210] ;  /* 0x00008400ff0a9b82 */ /* 0x000e620000000a00 */
[----:B------:R-:W-:Y:S01]  /*1da0*/  IMAD.WIDE.U32 R110, R20, R108, R110 ;  /* 0x0000006c146e7225 */ /* 0x000fe200078e006e */
[----:B------:R-:W-:-:S03]  /*1db0*/  @!P3 LEA.HI.X R45, R40, R7, R34, 0x1, P4 ;  /* 0x00000007282db211 */ /* 0x000fc600020f0c22 */
[----:B------:R-:W-:Y:S02]  /*1dc0*/  @!P2 IMAD.WIDE.U32 R40, R4, R2, R42 ;  /* 0x000000020428a225 */ /* 0x000fe400078e002a */
[----:B------:R-:W-:Y:S01]  /*1dd0*/  @!PT LDS RZ, [RZ] ;  /* 0x00000000fffff984 */ /* 0x000fe20000000800 */
[----:B------:R-:W-:Y:S01]  /*1de0*/  @!PT LDS RZ, [RZ] ;  /* 0x00000000fffff984 */ /* 0x000fe20000000800 */
[----:B------:R-:W-:Y:S01]  /*1df0*/  @!PT LDS RZ, [RZ] ;  /* 0x00000000fffff984 */ /* 0x000fe20000000800 */
[----:B------:R-:W-:Y:S02]  /*1e00*/  @!P3 LDGSTS.E.BYPASS.LTC128B.128 [R245], desc[UR14][R44.64] ;  /* 0x000000002cf5bfae */ /* 0x000fe4000b901d4e */
[----:B------:R-:W-:Y:S02]  /*1e10*/  VIADD R4, R6, 0xffffffc0 ;  /* 0xffffffc006047836 */ /* 0x000fe40000000000 */
[----:B------:R-:W-:Y:S01]  /*1e20*/  @!P3 LDGSTS.E.BYPASS.LTC128B.128 [R245+0x2000], desc[UR14][R44.64+0x80] ;  /* 0x020000802cf5bfae */ /* 0x000fe2000b901d4e */
[----:B------:R-:W-:Y:S02]  /*1e30*/  @!P2 IMAD.IADD R34, R41, 0x1, R3 ;  /* 0x000000012922a824 */ /* 0x000fe400078e0203 */
[----:B------:R-:W-:Y:S01]  /*1e40*/  IMAD.IADD R7, R117, 0x1, -R4 ;  /* 0x0000000175077824 */ /* 0x000fe200078e0a04 */
[----:B------:R-:W-:Y:S01]  /*1e50*/  @!P3 LDGSTS.E.BYPASS.LTC128B.128 [R245+0x4000], desc[UR14][R44.64+0x100] ;  /* 0x040001002cf5bfae */ /* 0x000fe2000b901d4e */
[----:B------:R-:W4:Y:S01]  /*1e60*/  @!P0 LDC.64 R2, c[0x0][0x210] ;  /* 0x00008400ff028b82 */ /* 0x000f220000000a00 */
[----:B---3--:R-:W-:-:S02]  /*1e70*/  @!P1 IMAD.WIDE.U32 R38, R29, R12, R38 ;  /* 0x0000000c1d269225 */ /* 0x008fc400078e0026 */
[----:B------:R-:W-:Y:S01]  /*1e80*/  @!P3 LDGSTS.E.BYPASS.LTC128B.128 [R245+0x6000], desc[UR14][R44.64+0x180] ;  /* 0x060001802cf5bfae */ /* 0x000fe2000b901d4e */
[----:B------:R-:W-:Y:S01]  /*1e90*/  @!P2 LEA R42, P3, R40, R14, 0x1 ;  /* 0x0000000e282aa211 */ /* 0x000fe200078608ff */
[----:B------:R-:W-:Y:S01]  /*1ea0*/  @!P1 IMAD R14, R35, R12, RZ ;  /* 0x0000000c230e9224 */ /* 0x000fe200078e02ff */
[----:B------:R-:W-:Y:S01]  /*1eb0*/  ISETP.GE.AND P4, PT, R20, R7, PT ;  /* 0x000000071400720c */ /* 0x000fe20003f86270 */
[----:B--2---:R-:W-:Y:S01]  /*1ec0*/  @!P0 IMAD R12, R31, R8, RZ ;  /* 0x000000081f0c8224 */ /* 0x004fe200078e02ff */
[----:B------:R-:W-:Y:S01]  /*1ed0*/  @!P2 LEA.HI.X R43, R40, R15, R34, 0x1, P3 ;  /* 0x0000000f282ba211 */ /* 0x000fe200018f0c22 */
[----:B------:R-:W-:Y:S01]  /*1ee0*/  @!P1 IMAD R13, R29, R13, R14 ;  /* 0x0000000d1d0d9224 */ /* 0x000fe200078e020e */
[----:B------:R-:W-:Y:S01]  /*1ef0*/  ISETP.GE.AND P3, PT, R24, R7, PT ;  /* 0x000000071800720c */ /* 0x000fe20003f66270 */
[----:B------:R-:W-:Y:S02]  /*1f00*/  @!P0 IMAD R12, R33, R9, R12 ;  /* 0x00000009210c8224 */ /* 0x000fe400078e020c */
[----:B------:R-:W-:Y:S01]  /*1f10*/  @!P2 LDGSTS.E.BYPASS.LTC128B.128 [R32+0x800], desc[UR14][R42.64] ;  /* 0x008000002a20afae */ /* 0x000fe2000b901d4e */
[----:B------:R-:W-:-:S02]  /*1f20*/  @!P1 IMAD.IADD R13, R39, 0x1, R13 ;  /* 0x00000001270d9824 */ /* 0x000fc400078e020d */
[----:B------:R-:W-:Y:S01]  /*1f30*/  @!P0 IMAD.WIDE.U32 R36, R33, R8, R36 ;  /* 0x0000000821248225 */ /* 0x000fe200078e0024 */
[----:B------:R-:W-:Y:S02]  /*1f40*/  @!P2 LDGSTS.E.BYPASS.LTC128B.128 [R32+0x2800], desc[UR14][R42.64+0x80] ;  /* 0x028000802a20afae */ /* 0x000fe4000b901d4e */
[----:B------:R-:W2:Y:S01]  /*1f50*/  @!P4 LDC.64 R8, c[0x0][0x218] ;  /* 0x00008600ff08cb82 */ /* 0x000ea20000000a00 */
        /* <DEDUP_REMOVED lines=18> */
[----:B------:R-:W-:Y:S02]  /*2080*/  @!P0 LEA R13, R17, R28, 0x1 ;  /* 0x0000001c110d8211 */ /* 0x000fe400078e08ff */
[----:B------:R-:W-:Y:S01]  /*2090*/  @!P1 LDGSTS.E.BYPASS.LTC128B.128 [R11+0x3000], desc[UR14][R14.64+0x80] ;  /* 0x030000800e0b9fae */ /* 0x000fe2000b901d4e */
[----:B------:R-:W-:-:S03]  /*20a0*/  ISETP.GE.AND P2, PT, R16, R7, PT ;  /* 0x000000071000720c */ /* 0x000fc60003f46270 */
[----:B------:R-:W-:Y:S04]  /*20b0*/  @!P1 LDGSTS.E.BYPASS.LTC128B.128 [R11+0x5000], desc[UR14][R14.64+0x100] ;  /* 0x050001000e0b9fae */ /* 0x000fe8000b901d4e */
[----:B------:R1:W-:Y:S01]  /*20c0*/  @!P1 LDGSTS.E.BYPASS.LTC128B.128 [R11+0x7000], desc[UR14][R14.64+0x180] ;  /* 0x070001800e0b9fae */ /* 0x0003e2000b901d4e */
[----:B------:R-:W-:Y:S01]  /*20d0*/  ISETP.GE.AND P1, PT, R18, R7, PT ;  /* 0x000000071200720c */ /* 0x000fe20003f26270 */
[----:B---3--:R-:W-:Y:S02]  /*20e0*/  IMAD.WIDE.U32 R32, R108, 0x20, RZ ;  /* 0x000000206c207825 */ /* 0x008fe400078e00ff */
[----:B------:R-:W-:Y:S02]  /*20f0*/  @!P0 LDGSTS.E.BYPASS.LTC128B.128 [R13+0x1800], desc[UR14][R30.64] ;  /* 0x018000001e0d8fae */ /* 0x000fe4000b901d4e */
[----:B------:R-:W-:-:S02]  /*2100*/  @!P2 IMAD.MOV.U32 R112, RZ, RZ, R110 ;  /* 0x000000ffff70a224 */ /* 0x000fc400078e006e */
        /* <DEDUP_REMOVED lines=56> */
[----:B------:R-:W-:Y:S01]  /*2490*/  IMAD.SHL.U32 R8, R0, 0x40, RZ ;  /* 0x0000004000087824 */ /* 0x000fe200078e00ff */
[----:B------:R-:W-:Y:S02]  /*24a0*/  IADD3 R12, R35, R12, RZ ;  /* 0x0000000c230c7210 */ /* 0x000fe40007ffe0ff */
[----:B------:R-:W-:Y:S01]  /*24b0*/  @!P2 LEA.HI.X R23, R18, R9, R14, 0x1, P1 ;  /* 0x000000091217a211 */ /* 0x000fe200008f0c0e */
[----:B------:R-:W-:Y:S01]  /*24c0*/  IMAD.WIDE.U32 R14, R2, 0x20, RZ ;  /* 0x00000020020e7825 */ /* 0x000fe200078e00ff */
[C---:B------:R-:W-:Y:S02]  /*24d0*/  LEA R248, P1, R34.reuse, UR6, 0x1 ;  /* 0x0000000622f87c11 */ /* 0x040fe4000f8208ff */
[----:B------:R-:W-:Y:S01]  /*24e0*/  SHF.R.S32.HI R10, RZ, 0x4, R7 ;  /* 0x00000004ff0a7819 */ /* 0x000fe20000011407 */
[----:B------:R-:W-:Y:S01]  /*24f0*/  @!P2 LDGSTS.E.BYPASS.LTC128B.128 [R17+0x9800], desc[UR14][R22.64] ;  /* 0x098000001611afae */ /* 0x000fe2000b901d4e */
[----:B------:R-:W-:Y:S01]  /*2500*/  LEA.HI.X R249, R34, UR7, R12, 0x1, P1 ;  /* 0x0000000722f97c11 */ /* 0x000fe200088f0c0c */
[----:B------:R-:W-:Y:S01]  /*2510*/  IMAD.SHL.U32 R9, R3, 0x20, RZ ;  /* 0x0000002003097824 */ /* 0x000fe200078e00ff */
[----:B------:R-:W-:Y:S01]  /*2520*/  LEA.HI R7, R7, R10, RZ, 0x1 ;  /* 0x0000000a07077211 */ /* 0x000fe200078f08ff */
[----:B------:R-:W-:Y:S01]  /*2530*/  @!P2 LDGSTS.E.BYPASS.LTC128B.128 [R17+0xb800], desc[UR14][R22.64+0x80] ;  /* 0x0b8000801611afae */ /* 0x000fe2000b901d4e */
[----:B------:R-:W-:-:S02]  /*2540*/  @!P5 IADD3 R14, P1, R248, R14, RZ ;  /* 0x0000000ef80ed210 */ /* 0x000fc40007f3e0ff */
[----:B------:R-:W-:Y:S01]  /*2550*/  LOP3.LUT R7, R7, 0xfffffffe, RZ, 0xc0, !PT ;  /* 0xfffffffe07077812 */ /* 0x000fe200078ec0ff */
[----:B------:R-:W-:Y:S01]  /*2560*/  @!P2 LDGSTS.E.BYPASS.LTC128B.128 [R17+0xd800], desc[UR14][R22.64+0x100] ;  /* 0x0d8001001611afae */ /* 0x000fe2000b901d4e */
[----:B------:R-:W-:Y:S02]  /*2570*/  @!P5 IADD3.X R15, R249, R15, R9, P1, !PT ;  /* 0x0000000ff90fd210 */ /* 0x000fe40000ffe409 */
[----:B------:R-:W-:Y:S01]  /*2580*/  LEA.HI R9, R5, R116, RZ, 0x5 ;  /* 0x0000007405097211 */ /* 0x000fe200078f28ff */
[----:B------:R2:W-:Y:S01]  /*2590*/  @!P2 LDGSTS.E.BYPASS.LTC128B.128 [R17+0xf800], desc[UR14][R22.64+0x180] ;  /* 0x0f8001801611afae */ /* 0x0005e2000b901d4e */
[----:B------:R-:W-:Y:S02]  /*25a0*/  IMAD.IADD R7, R10, 0x1, -R7 ;  /* 0x000000010a077824 */ /* 0x000fe400078e0a07 */
[----:B------:R-:W-:Y:S01]  /*25b0*/  @!P3 IMAD R5, R3, 0x60, RZ ;  /* 0x000000600305b824 */ /* 0x000fe200078e02ff */
        /* <DEDUP_REMOVED lines=18> */
[----:B------:R-:W-:Y:S01]  /*26e0*/  SHF.L.U32 R7, R7, 0x3, RZ ;  /* 0x0000000307077819 */ /* 0x000fe200000006ff */
[----:B------:R-:W-:Y:S01]  /*26f0*/  @!P3 IMAD.IADD R13, R13, 0x1, R5 ;  /* 0x000000010d0db824 */ /* 0x000fe200078e0205 */
[----:B------:R-:W-:Y:S02]  /*2700*/  LEA R241, R241, UR4, 0x1 ;  /* 0x00000004f1f17c11 */ /* 0x000fe4000f8e08ff */
[----:B------:R-:W-:Y:S02]  /*2710*/  LOP3.LUT R10, R8, 0x1c0, RZ, 0xc0, !PT ;  /* 0x000001c0080a7812 */ /* 0x000fe400078ec0ff */
[----:B------:R-:W-:Y:S01]  /*2720*/  SHF.R.S32.HI R8, RZ, 0x5, R9 ;  /* 0x00000005ff087819 */ /* 0x000fe20000011409 */
[----:B------:R-:W-:Y:S01]  /*2730*/  VIADD R239, R241, 0x8020 ;  /* 0x00008020f1ef7836 */ /* 0x000fe20000000000 */
[----:B------:R-:W-:-:S02]  /*2740*/  LOP3.LUT R7, R10, 0x8, R7, 0xf8, !PT ;  /* 0x000000080a077812 */ /* 0x000fc400078ef807 */
[----:B------:R-:W-:Y:S01]  /*2750*/  SHF.R.U32.HI R114, RZ, 0x3, R10 ;  /* 0x00000003ff727819 */ /* 0x000fe2000001160a */
[----:B------:R-:W-:-:S03]  /*2760*/  IMAD R5, R8, 0x400, R115 ;  /* 0x0000040008057824 */ /* 0x000fc600078e0273 */
[----:B------:R-:W-:Y:S01]  /*2770*/  LOP3.LUT R114, R7, R114, RZ, 0x3c, !PT ;  /* 0x0000007207727212 */ /* 0x000fe200078e3cff */
[----:B------:R-:W-:-:S04]  /*2780*/  IMAD.MOV.U32 R7, RZ, RZ, 0x10 ;  /* 0x00000010ff077424 */ /* 0x000fc800078e00ff */
[----:B------:R-:W-:Y:S01]  /*2790*/  IMAD.IADD R242, R114, 0x1, R5 ;  /* 0x0000000172f27824 */ /* 0x000fe200078e0205 */
[----:B------:R-:W-:Y:S01]  /*27a0*/  SEL R7, R7, 0xfffffff0, !P1 ;  /* 0xfffffff007077807 */ /* 0x000fe20004800000 */
[----:B------:R-:W-:Y:S01]  /*27b0*/  @P0 STS.128 [R245+0x10000], RZ ;  /* 0x010000fff5000388 */ /* 0x000fe20000000c00 */
[----:B------:R-:W-:Y:S02]  /*27c0*/  IMAD.MOV.U32 R5, RZ, RZ, 0x20 ;  /* 0x00000020ff057424 */ /* 0x000fe400078e00ff */
[----:B------:R-:W-:Y:S01]  /*27d0*/  LEA R242, R242, UR4, 0x1 ;  /* 0x00000004f2f27c11 */ /* 0x000fe2000f8e08ff */
[----:B------:R-:W-:Y:S01]  /*27e0*/  @P0 STS.128 [R245+0x12000], RZ ;  /* 0x012000fff5000388 */ /* 0x000fe20000000c00 */
[----:B------:R-:W-:Y:S01]  /*27f0*/  IMAD.IADD R236, R115, 0x1, R114 ;  /* 0x0000000173ec7824 */ /* 0x000fe200078e0272 */
        /* <DEDUP_REMOVED lines=15> */
[----:B------:R-:W-:Y:S02]  /*28f0*/  @!P4 LEA.HI.X R11, R2, R249, R3, 0x6, P0 ;  /* 0x000000f9020bc211 */ /* 0x000fe400000f3403 */
        /* <DEDUP_REMOVED lines=9> */
[----:B------:R-:W-:Y:S01]  /*2990*/  @P1 VIADD R239, R0, 0xffffffe0 ;  /* 0xffffffe000ef1836 */ /* 0x000fe20000000000 */
[----:B------:R-:W-:-:S02]  /*29a0*/  MOV R0, 0x40 ;  /* 0x0000004000007802 */ /* 0x000fc40000000f00 */
[----:B------:R-:W-:Y:S01]  /*29b0*/  @!P5 LDGSTS.E.BYPASS.LTC128B.128 [R245+0x12800], desc[UR14][R14.64+0x80] ;  /* 0x128000800ef5dfae */ /* 0x000fe2000b901d4e */
[C---:B------:R-:W-:Y:S01]  /*29c0*/  VIADD R231, R239.reuse, 0x800 ;  /* 0x00000800efe77836 */ /* 0x040fe20000000000 */
[----:B------:R-:W-:Y:S01]  /*29d0*/  SEL R0, R0, 0xffffffc0, !P2 ;  /* 0xffffffc000007807 */ /* 0x000fe20005000000 */
[C---:B------:R-:W-:Y:S01]  /*29e0*/  VIADD R230, R239.reuse, 0x1000 ;  /* 0x00001000efe67836 */ /* 0x040fe20000000000 */
[----:B------:R-:W-:Y:S01]  /*29f0*/  @!P5 LDGSTS.E.BYPASS.LTC128B.128 [R245+0x14800], desc[UR14][R14.64+0x100] ;  /* 0x148001000ef5dfae */ /* 0x000fe2000b901d4e */
[C---:B------:R-:W-:Y:S01]  /*2a00*/  VIADD R229, R239.reuse, 0x1800 ;  /* 0x00001800efe57836 */ /* 0x040fe20000000000 */
[----:B------:R-:W-:Y:S01]  /*2a10*/  IADD3 R224, R239, 0x3800, RZ ;  /* 0x00003800efe07810 */ /* 0x000fe20007ffe0ff */
[----:B------:R-:W-:Y:S01]  /*2a20*/  IMAD.IADD R235, R241, 0x1, R0 ;  /* 0x00000001f1eb7824 */ /* 0x000fe200078e0200 */
[----:B------:R-:W-:Y:S01]  /*2a30*/  @!P5 LDGSTS.E.BYPASS.LTC128B.128 [R245+0x16800], desc[UR14][R14.64+0x180] ;  /* 0x168001800ef5dfae */ /* 0x000fe2000b901d4e */
[----:B------:R-:W-:Y:S02]  /*2a40*/  IMAD.IADD R228, R0, 0x1, R239 ;  /* 0x0000000100e47824 */ /* 0x000fe400078e02ef */
[C---:B------:R-:W-:Y:S01]  /*2a50*/  VIADD R227, R239.reuse, 0x2000 ;  /* 0x00002000efe37836 */ /* 0x040fe20000000000 */
[----:B------:R-:W-:Y:S01]  /*2a60*/  @P4 STS.128 [R245+0x11000], RZ ;  /* 0x011000fff5004388 */ /* 0x000fe20000000c00 */
[----:B------:R-:W-:-:S02]  /*2a70*/  VIADD R226, R239, 0x2800 ;  /* 0x00002800efe27836 */ /* 0x000fc40000000000 */
[C---:B------:R-:W-:Y:S01]  /*2a80*/  VIADD R225, R239.reuse, 0x3000 ;  /* 0x00003000efe17836 */ /* 0x040fe20000000000 */
[----:B------:R-:W-:Y:S01]  /*2a90*/  @P4 STS.128 [R245+0x13000], RZ ;  /* 0x013000fff5004388 */ /* 0x000fe20000000c00 */
[C---:B------:R-:W-:Y:S02]  /*2aa0*/  VIADD R223, R239.reuse, 0x4000 ;  /* 0x00004000efdf7836 */ /* 0x040fe40000000000 */
[C---:B------:R-:W-:Y:S01]  /*2ab0*/  VIADD R222, R239.reuse, 0x4800 ;  /* 0x00004800efde7836 */ /* 0x040fe20000000000 */
[----:B------:R-:W-:Y:S01]  /*2ac0*/  @P4 STS.128 [R245+0x15000], RZ ;  /* 0x015000fff5004388 */ /* 0x000fe20000000c00 */
[C---:B------:R-:W-:Y:S02]  /*2ad0*/  VIADD R221, R239.reuse, 0x5000 ;  /* 0x00005000efdd7836 */ /* 0x040fe40000000000 */
[C---:B------:R-:W-:Y:S01]  /*2ae0*/  VIADD R220, R239.reuse, 0x5800 ;  /* 0x00005800efdc7836 */ /* 0x040fe20000000000 */
[----:B------:R-:W-:Y:S01]  /*2af0*/  @P4 STS.128 [R245+0x17000], RZ ;  /* 0x017000fff5004388 */ /* 0x000fe20000000c00 */
[----:B------:R-:W-:-:S02]  /*2b00*/  VIADD R219, R239, 0x6000 ;  /* 0x00006000efdb7836 */ /* 0x000fc40000000000 */
[C---:B------:R-:W-:Y:S01]  /*2b10*/  VIADD R218, R239.reuse, 0x6800 ;  /* 0x00006800efda7836 */ /* 0x040fe20000000000 */
[----:B------:R-:W-:Y:S01]  /*2b20*/  @!PT LDS RZ, [RZ] ;  /* 0x00000000fffff984 */ /* 0x000fe20000000800 */
[----:B------:R-:W-:Y:S01]  /*2b30*/  @!PT LDS RZ, [RZ] ;  /* 0x00000000fffff984 */ /* 0x000fe20000000800 */
[----:B------:R-:W-:Y:S01]  /*2b40*/  @!PT LDS RZ, [RZ] ;  /* 0x00000000fffff984 */ /* 0x000fe20000000800 */
[----:B------:R-:W-:Y:S01]  /*2b50*/  @!P4 LDGSTS.E.BYPASS.LTC128B.128 [R245+0x11000], desc[UR14][R10.64] ;  /* 0x110000000af5cfae */ /* 0x000fe2000b901d4e */
[C---:B------:R-:W-:Y:S02]  /*2b60*/  VIADD R217, R239.reuse, 0x7000 ;  /* 0x00007000efd97836 */ /* 0x040fe40000000000 */
[----:B------:R-:W-:Y:S01]  /*2b70*/  VIADD R216, R239, 0x7800 ;  /* 0x00007800efd87836 */ /* 0x000fe20000000000 */
[----:B------:R-:W-:Y:S04]  /*2b80*/  @!P4 LDGSTS.E.BYPASS.LTC128B.128 [R245+0x13000], desc[UR14][R10.64+0x80] ;  /* 0x130000800af5cfae */ /* 0x000fe8000b901d4e */
[----:B------:R-:W-:Y:S04]  /*2b90*/  @!P4 LDGSTS.E.BYPASS.LTC128B.128 [R245+0x15000], desc[UR14][R10.64+0x100] ;  /* 0x150001000af5cfae */ /* 0x000fe8000b901d4e */
[----:B------:R-:W-:Y:S04]  /*2ba0*/  @!P4 LDGSTS.E.BYPASS.LTC128B.128 [R245+0x17000], desc[UR14][R10.64+0x180] ;  /* 0x170001800af5cfae */ /* 0x000fe8000b901d4e */
        /* <DEDUP_REMOVED lines=11> */
[----:B------:R-:W-:Y:S04]  /*2c60*/  LDSM.16.M88.4 R36, [R242] ;  /* 0x00000000f224783b */ /* 0x000fe80000000200 */
[----:B--2---:R-:W2:Y:S04]  /*2c70*/  LDSM.16.M88.4 R20, [R241+0x8000] ;  /* 0x00800000f114783b */ /* 0x004ea80000000200 */
[----:B------:R-:W-:Y:S04]  /*2c80*/  LDSM.16.M88.4 R16, [R240] ;  /* 0x00000000f010783b */ /* 0x000fe80000000200 */
[----:B------:R-:W-:Y:S04]  /*2c90*/  LDSM.16.M88.4 R28, [R239] ;  /* 0x00000000ef1c783b */ /* 0x000fe80000000200 */
[----:B------:R-:W3:Y:S04]  /*2ca0*/  LDSM.16.M88.4 R44, [R241+0x8800] ;  /* 0x00880000f12c783b */ /* 0x000ee80000000200 */
[----:B------:R-:W-:Y:S04]  /*2cb0*/  LDSM.16.M88.4 R84, [R238] ;  /* 0x00000000ee54783b */ /* 0x000fe80000000200 */
[----:B------:R-:W-:Y:S04]  /*2cc0*/  LDSM.16.M88.4 R60, [R235+0x8000] ;  /* 0x00800000eb3c783b */ /* 0x000fe80000000200 */
[----:B------:R-:W4:Y:S04]  /*2cd0*/  LDSM.16.M88.4 R72, [R241+0x9000] ;  /* 0x00900000f148783b */ /* 0x000f280000000200 */
[----:B------:R-:W4:Y:S04]  /*2ce0*/  LDSM.16.M88.4 R24, [R241+0x9800] ;  /* 0x00980000f118783b */ /* 0x000f280000000200 */
[----:B------:R-:W4:Y:S04]  /*2cf0*/  LDSM.16.M88.4 R64, [R239+0x800] ;  /* 0x00080000ef40783b */ /* 0x000f280000000200 */
[----:B-1----:R-:W-:Y:S01]  /*2d00*/  LDSM.16.M88.4 R12, [R237] ;  /* 0x00000000ed0c783b */ /* 0x002fe20000000200 */
[C---:B--2---:R-:W-:Y:S03]  /*2d10*/  HMMA.16816.F32 R8, R36.reuse, R20, RZ ;  /* 0x000000142408723c */ /* 0x044fe600000018ff */
[----:B------:R-:W1:Y:S04]  /*2d20*/  LDSM.16.M88.4 R88, [R228] ;  /* 0x00000000e458783b */ /* 0x000e680000000200 */
[----:B------:R-:W2:Y:S01]  /*2d30*/  LDSM.16.M88.4 R52, [R239+0x1000] ;  /* 0x00100000ef34783b */ /* 0x000ea20000000200 */
[C---:B------:R-:W-:Y:S03]  /*2d40*/  HMMA.16816.F32 R20, R36.reuse, R22, RZ ;  /* 0x000000162414723c */ /* 0x040fe600000018ff */
[----:B------:R-:W2:Y:S03]  /*2d50*/  LDSM.16.M88.4 R48, [R239+0x1800] ;  /* 0x00180000ef30783b */ /* 0x000ea60000000200 */
[C---:B---3--:R-:W-:Y:S01]  /*2d60*/  HMMA.16816.F32 R32, R36.reuse, R44, RZ ;  /* 0x0000002c2420723c */ /* 0x048fe200000018ff */
[----:B------:R-:W3:Y:S04]  /*2d70*/  LDSM.16.M88.4 R92, [R235+0x8800] ;  /* 0x00880000eb5c783b */ /* 0x000ee80000000200 */
[----:B------:R-:W-:Y:S01]  /*2d80*/  LDSM.16.M88.4 R76, [R241+0xa000] ;  /* 0x00a00000f14c783b */ /* 0x000fe20000000200 */
[----:B------:R-:W-:Y:S03]  /*2d90*/  HMMA.16816.F32 R44, R36, R46, RZ ;  /* 0x0000002e242c723c */ /* 0x000fe600000018ff */
[----:B------:R-:W-:Y:S03]  /*2da0*/  LDSM.16.M88.4 R40, [R235+0x9000] ;  /* 0x00900000eb28783b */ /* 0x000fe60000000200 */
[C---:B------:R-:W-:Y:S01]  /*2db0*/  HMMA.16816.F32 R8, R16.reuse, R28, R8 ;  /* 0x0000001c1008723c */ /* 0x040fe20000001808 */
        /* <DEDUP_REMOVED lines=10> */
[C---:B------:R-:W-:Y:S06]  /*2e60*/  HMMA.16816.F32 R68, R36.reuse, R24, RZ ;  /* 0x000000182444723c */ /* 0x040fec00000018ff */
[----:B------:R-:W-:Y:S01]  /*2e70*/  HMMA.16816.F32 R36, R36, R26, RZ ;  /* 0x0000001a2424723c */ /* 0x000fe200000018ff */
[----:B------:R-:W4:Y:S05]  /*2e80*/  LDSM.16.M88.4 R24, [R242+0x2000] ;  /* 0x00200000f218783b */ /* 0x000f2a0000000200 */
[----:B------:R-:W-:Y:S06]  /*2e90*/  HMMA.16816.F32 R32, R16, R64, R32 ;  /* 0x000000401020723c */ /* 0x000fec0000001820 */
[----:B------:R-:W-:Y:S01]  /*2ea0*/  HMMA.16816.F32 R20, R84, R62, R20 ;  /* 0x0000003e5414723c */ /* 0x000fe20000001814 */
[----:B------:R-:W-:Y:S05]  /*2eb0*/  LDSM.16.M88.4 R60, [R228+0x1000] ;  /* 0x00100000e43c783b */ /* 0x000fea0000000200 */
[----:B------:R-:W-:Y:S01]  /*2ec0*/  HMMA.16816.F32 R44, R16, R66, R44 ;  /* 0x00000042102c723c */ /* 0x000fe2000000182c */
[----:B------:R-:W-:Y:S05]  /*2ed0*/  LDSM.16.M88.4 R64, [R241+0xa800] ;  /* 0x00a80000f140783b */ /* 0x000fea0000000200 */
[----:B-1----:R-:W-:Y:S06]  /*2ee0*/  HMMA.16816.F32 R8, R12, R88, R8 ;  /* 0x000000580c08723c */ /* 0x002fec0000001808 */
[C---:B--2---:R-:W-:Y:S06]  /*2ef0*/  HMMA.16816.F32 R56, R16.reuse, R52, R56 ;  /* 0x000000341038723c */ /* 0x044fec0000001838 */
[C---:B------:R-:W-:Y:S01]  /*2f00*/  HMMA.16816.F32 R72, R16.reuse, R54, R72 ;  /* 0x000000361048723c */ /* 0x040fe20000001848 */
[----:B------:R-:W-:Y:S05]  /*2f10*/  LDSM.16.M88.4 R52, [R228+0x1800] ;  /* 0x00180000e434783b */ /* 0x000fea0000000200 */
[C---:B------:R-:W-:Y:S06]  /*2f20*/  HMMA.16816.F32 R68, R16.reuse, R48, R68 ;  /* 0x000000301044723c */ /* 0x040fec0000001844 */
[----:B------:R-:W-:Y:S01]  /*2f30*/  HMMA.16816.F32 R16, R16, R50, R36 ;  /* 0x000000321010723c */ /* 0x000fe20000001824 */
[----:B------:R-:W-:Y:S04]  /*2f40*/  LDSM.16.M88.4 R36, [R240+0x2000] ;  /* 0x00200000f024783b */ /* 0x000fe80000000200 */
[----:B------:R-:W1:Y:S01]  /*2f50*/  LDSM.16.M88.4 R48, [R239+0x2000] ;  /* 0x00200000ef30783b */ /* 0x000e620000000200 */
[----:B---3--:R-:W-:Y:S06]  /*2f60*/  HMMA.16816.F32 R32, R84, R92, R32 ;  /* 0x0000005c5420723c */ /* 0x008fec0000001820 */
[----:B------:R-:W-:Y:S01]  /*2f70*/  HMMA.16816.F32 R20, R12, R90, R20 ;  /* 0x0000005a0c14723c */ /* 0x000fe20000001814 */
[----:B------:R-:W-:Y:S05]  /*2f80*/  LDSM.16.M88.4 R88, [R235+0xa000] ;  /* 0x00a00000eb58783b */ /* 0x000fea0000000200 */
[----:B------:R-:W-:Y:S01]  /*2f90*/  HMMA.16816.F32 R44, R84, R94, R44 ;  /* 0x0000005e542c723c */ /* 0x000fe2000000182c */
[----:B------:R-:W-:Y:S05]  /*2fa0*/  LDSM.16.M88.4 R92, [R239+0x2800] ;  /* 0x00280000ef5c783b */ /* 0x000fea0000000200 */
[----:B----4-:R-:W-:Y:S06]  /*2fb0*/  HMMA.16816.F32 R8, R24, R76, R8 ;  /* 0x0000004c1808723c */ /* 0x010fec0000001808 */
[C---:B------:R-:W-:Y:S06]  /*2fc0*/  HMMA.16816.F32 R56, R84.reuse, R40, R56 ;  /* 0x000000285438723c */ /* 0x040fec0000001838 */
[C---:B------:R-:W-:Y:S01]  /*2fd0*/  HMMA.16816.F32 R72, R84.reuse, R42, R72 ;  /* 0x0000002a5448723c */ /* 0x040fe20000001848 */
[----:B------:R-:W-:Y:S05]  /*2fe0*/  LDSM.16.M88.4 R40, [R241+0xb000] ;  /* 0x00b00000f128783b */ /* 0x000fea0000000200 */
[C---:B------:R-:W-:Y:S06]  /*2ff0*/  HMMA.16816.F32 R68, R84.reuse, R28, R68 ;  /* 0x0000001c5444723c */ /* 0x040fec0000001844 */
[----:B------:R-:W-:Y:S01]  /*3000*/  HMMA.16816.F32 R84, R84, R30, R16 ;  /* 0x0000001e5454723c */ /* 0x000fe20000001810 */
[----:B------:R-:W2:Y:S04]  /*3010*/  LDSM.16.M88.4 R16, [R238+0x2000] ;  /* 0x00200000ee10783b */ /* 0x000ea80000000200 */
[----:B------:R-:W3:Y:S01]  /*3020*/  LDSM.16.M88.4 R28, [R241+0xb800] ;  /* 0x00b80000f11c783b */ /* 0x000ee20000000200 */
[----:B------:R-:W-:Y:S06]  /*3030*/  HMMA.16816.F32 R32, R12, R80, R32 ;  /* 0x000000500c20723c */ /* 0x000fec0000001820 */
        /* <DEDUP_REMOVED lines=9> */
[----:B------:R-:W-:Y:S01]  /*30d0*/  HMMA.16816.F32 R84, R12, R54, R84 ;  /* 0x000000360c54723c */ /* 0x000fe20000001854 */
[----:B------:R-:W-:Y:S04]  /*30e0*/  LDSM.16.M88.4 R12, [R237+0x2000] ;  /* 0x00200000ed0c783b */ /* 0x000fe80000000200 */
[----:B------:R-:W1:Y:S01]  /*30f0*/  LDSM.16.M88.4 R52, [R228+0x2000] ;  /* 0x00200000e434783b */ /* 0x000e620000000200 */
[----:B------:R-:W-:Y:S06]  /*3100*/  HMMA.16816.F32 R32, R24, R64, R32 ;  /* 0x000000401820723c */ /* 0x000fec0000001820 */
[----:B------:R-:W-:Y:S01]  /*3110*/  HMMA.16816.F32 R20, R36, R50, R20 ;  /* 0x000000322414723c */ /* 0x000fe20000001814 */
[----:B------:R-:W-:Y:S05]  /*3120*/  LDSM.16.M88.4 R48, [R235+0xb000] ;  /* 0x00b00000eb30783b */ /* 0x000fea0000000200 */
[----:B------:R-:W-:Y:S01]  /*3130*/  HMMA.16816.F32 R44, R24, R66, R44 ;  /* 0x00000042182c723c */ /* 0x000fe2000000182c */
[----:B------:R-:W-:Y:S05]  /*3140*/  LDSM.16.M88.4 R64, [R228+0x2800] ;  /* 0x00280000e440783b */ /* 0x000fea0000000200 */
[----:B--2---:R-:W-:Y:S06]  /*3150*/  HMMA.16816.F32 R8, R16, R88, R8 ;  /* 0x000000581008723c */ /* 0x004fec0000001808 */
[C---:B------:R-:W-:Y:S06]  /*3160*/  HMMA.16816.F32 R56, R24.reuse, R40, R56 ;  /* 0x000000281838723c */ /* 0x040fec0000001838 */
[C---:B------:R-:W-:Y:S01]  /*3170*/  HMMA.16816.F32 R72, R24.reuse, R42, R72 ;  /* 0x0000002a1848723c */ /* 0x040fe20000001848 */
[----:B------:R-:W-:Y:S05]  /*3180*/  LDSM.16.M88.4 R40, [R235+0xb800] ;  /* 0x00b80000eb28783b */ /* 0x000fea0000000200 */
[C---:B---3--:R-:W-:Y:S06]  /*3190*/  HMMA.16816.F32 R68, R24.reuse, R28, R68 ;  /* 0x0000001c1844723c */ /* 0x048fec0000001844 */
[----:B------:R-:W-:Y:S01]  /*31a0*/  HMMA.16816.F32 R84, R24, R30, R84 ;  /* 0x0000001e1854723c */ /* 0x000fe20000001854 */
[----:B------:R-:W-:Y:S04]  /*31b0*/  LDSM.16.M88.4 R28, [R242+0x4000] ;  /* 0x00400000f21c783b */ /* 0x000fe80000000200 */
[----:B------:R-:W2:Y:S01]  /*31c0*/  LDSM.16.M88.4 R24, [R241+0xc000] ;  /* 0x00c00000f118783b */ /* 0x000ea20000000200 */
        /* <DEDUP_REMOVED lines=11> */
[----:B------:R-:W1:Y:S04]  /*3280*/  LDSM.16.M88.4 R36, [R239+0x4000] ;  /* 0x00400000ef24783b */ /* 0x000e680000000200 */
[----:B------:R-:W3:Y:S01]  /*3290*/  LDSM.16.M88.4 R60, [R228+0x3000] ;  /* 0x00300000e43c783b */ /* 0x000ee20000000200 */
[----:B------:R-:W-:Y:S06]  /*32a0*/  HMMA.16816.F32 R32, R16, R76, R32 ;  /* 0x0000004c1020723c */ /* 0x000fec0000001820 */
[----:B------:R-:W-:Y:S01]  /*32b0*/  HMMA.16816.F32 R20, R12, R54, R20 ;  /* 0x000000360c14723c */ /* 0x000fe20000001814 */
[----:B------:R-:W4:Y:S05]  /*32c0*/  LDSM.16.M88.4 R52, [R241+0xc800] ;  /* 0x00c80000f134783b */ /* 0x000f2a0000000200 */
[----:B------:R-:W-:Y:S01]  /*32d0*/  HMMA.16816.F32 R44, R16, R78, R44 ;  /* 0x0000004e102c723c */ /* 0x000fe2000000182c */
[----:B------:R-:W-:Y:S05]  /*32e0*/  LDSM.16.M88.4 R76, [R241+0xd800] ;  /* 0x00d80000f14c783b */ /* 0x000fea0000000200 */
[----:B--2---:R-:W-:Y:S06]  /*32f0*/  HMMA.16816.F32 R8, R28, R24, R8 ;  /* 0x000000181c08723c */ /* 0x004fec0000001808 */
[C---:B------:R-:W-:Y:S06]  /*3300*/  HMMA.16816.F32 R56, R16.reuse, R48, R56 ;  /* 0x000000301038723c */ /* 0x040fec0000001838 */
[C---:B------:R-:W-:Y:S01]  /*3310*/  HMMA.16816.F32 R72, R16.reuse, R50, R72 ;  /* 0x000000321048723c */ /* 0x040fe20000001848 */
[----:B------:R-:W-:Y:S05]  /*3320*/  LDSM.16.M88.4 R48, [R228+0x3800] ;  /* 0x00380000e430783b */ /* 0x000fea0000000200 */
[C---:B------:R-:W-:Y:S06]  /*3330*/  HMMA.16816.F32 R68, R16.reuse, R40, R68 ;  /* 0x000000281044723c */ /* 0x040fec0000001844 */
[----:B------:R-:W-:Y:S01]  /*3340*/  HMMA.16816.F32 R84, R16, R42, R84 ;  /* 0x0000002a1054723c */ /* 0x000fe20000001854 */
[----:B------:R-:W2:Y:S04]  /*3350*/  LDSM.16.M88.4 R16, [R235+0xc000] ;  /* 0x00c00000eb10783b */ /* 0x000ea80000000200 */
[----:B------:R-:W-:Y:S01]  /*3360*/  LDSM.16.M88.4 R40, [R241+0xd000] ;  /* 0x00d00000f128783b */ /* 0x000fe20000000200 */
[----:B------:R-:W-:Y:S06]  /*3370*/  HMMA.16816.F32 R32, R12, R64, R32 ;  /* 0x000000400c20723c */ /* 0x000fec0000001820 */
[----:B------:R-:W-:Y:S01]  /*3380*/  HMMA.16816.F32 R20, R28, R26, R20 ;  /* 0x0000001a1c14723c */ /* 0x000fe20000001814 */
[----:B------:R-:W2:Y:S05]  /*3390*/  LDSM.16.M88.4 R24, [R239+0x4800] ;  /* 0x00480000ef18783b */ /* 0x000eaa0000000200 */
[----:B------:R-:W-:Y:S01]  /*33a0*/  HMMA.16816.F32 R44, R12, R66, R44 ;  /* 0x000000420c2c723c */ /* 0x000fe2000000182c */
[----:B------:R-:W-:Y:S05]  /*33b0*/  LDSM.16.M88.4 R64, [R237+0x4000] ;  /* 0x00400000ed40783b */ /* 0x000fea0000000200 */
[----:B-1----:R-:W-:Y:S06]  /*33c0*/  HMMA.16816.F32 R8, R88, R36, R8 ;  /* 0x000000245808723c */ /* 0x002fec0000001808 */
[C---:B---3--:R-:W-:Y:S06]  /*33d0*/  HMMA.16816.F32 R56, R12.reuse, R60, R56 ;  /* 0x0000003c0c38723c */ /* 0x048fec0000001838 */
[----:B------:R-:W-:Y:S01]  /*33e0*/  HMMA.16816.F32 R72, R12, R62, R72 ;  /* 0x0000003e0c48723c */ /* 0x000fe20000001848 */
[----:B------:R-:W1:Y:S05]  /*33f0*/  LDSM.16.M88.4 R60, [R228+0x4000] ;  /* 0x00400000e43c783b */ /* 0x000e6a0000000200 */
[----:B----4-:R-:W-:Y:S06]  /*3400*/  HMMA.16816.F32 R32, R28, R52, R32 ;  /* 0x000000341c20723c */ /* 0x010fec0000001820 */
[----:B------:R-:W-:Y:S01]  /*3410*/  HMMA.16816.F32 R20, R88, R38, R20 ;  /* 0x000000265814723c */ /* 0x000fe20000001814 */
[----:B------:R-:W3:Y:S05]  /*3420*/  LDSM.16.M88.4 R36, [R235+0xc800] ;  /* 0x00c80000eb24783b */ /* 0x000eea0000000200 */
[----:B------:R-:W-:Y:S01]  /*3430*/  HMMA.16816.F32 R44, R28, R54, R44 ;  /* 0x000000361c2c723c */ /* 0x000fe2000000182c */
[----:B------:R-:W-:Y:S05]  /*3440*/  LDSM.16.M88.4 R52, [R242+0x6000] ;  /* 0x00600000f234783b */ /* 0x000fea0000000200 */
[----:B--2---:R-:W-:Y:S06]  /*3450*/  HMMA.16816.F32 R8, R80, R16, R8 ;  /* 0x000000105008723c */ /* 0x004fec0000001808 */
[C---:B------:R-:W-:Y:S06]  /*3460*/  HMMA.16816.F32 R68, R12.reuse, R48, R68 ;  /* 0x000000300c44723c */ /* 0x040fec0000001844 */
[----:B------:R-:W-:Y:S01]  /*3470*/  HMMA.16816.F32 R84, R12, R50, R84 ;  /* 0x000000320c54723c */ /* 0x000fe20000001854 */
[----:B------:R-:W2:Y:S04]  /*3480*/  LDSM.16.M88.4 R12, [R241+0xe000] ;  /* 0x00e00000f10c783b */ /* 0x000ea80000000200 */
[----:B------:R-:W4:Y:S01]  /*3490*/  LDSM.16.M88.4 R48, [R228+0x4800] ;  /* 0x00480000e430783b */ /* 0x000f220000000200 */
[----:B------:R-:W-:Y:S06]  /*34a0*/  HMMA.16816.F32 R32, R88, R24, R32 ;  /* 0x000000185820723c */ /* 0x000fec0000001820 */
[----:B------:R-:W-:Y:S01]  /*34b0*/  HMMA.16816.F32 R20, R80, R18, R20 ;  /* 0x000000125014723c */ /* 0x000fe20000001814 */
[----:B------:R-:W4:Y:S05]  /*34c0*/  LDSM.16.M88.4 R16, [R239+0x5000] ;  /* 0x00500000ef10783b */ /* 0x000f2a0000000200 */
[----:B------:R-:W-:Y:S01]  /*34d0*/  HMMA.16816.F32 R44, R88, R26, R44 ;  /* 0x0000001a582c723c */ /* 0x000fe2000000182c */
[----:B------:R-:W-:Y:S05]  /*34e0*/  LDSM.16.M88.4 R24, [R239+0x6000] ;  /* 0x00600000ef18783b */ /* 0x000fea0000000200 */
[----:B-1----:R-:W-:Y:S06]  /*34f0*/  HMMA.16816.F32 R8, R64, R60, R8 ;  /* 0x0000003c4008723c */ /* 0x002fec0000001808 */
[C---:B------:R-:W-:Y:S06]  /*3500*/  HMMA.16816.F32 R56, R28.reuse, R40, R56 ;  /* 0x000000281c38723c */ /* 0x040fec0000001838 */
[----:B------:R-:W-:Y:S01]  /*3510*/  HMMA.16816.F32 R72, R28, R42, R72 ;  /* 0x0000002a1c48723c */ /* 0x000fe20000001848 */
[----:B------:R-:W1:Y:S05]  /*3520*/  LDSM.16.M88.4 R40, [R240+0x6000] ;  /* 0x00600000f028783b */ /* 0x000e6a0000000200 */
[----:B---3--:R-:W-:Y:S06]  /*3530*/  HMMA.16816.F32 R32, R80, R36, R32 ;  /* 0x000000245020723c */ /* 0x008fec0000001820 */
[----:B------:R-:W-:Y:S01]  /*3540*/  HMMA.16816.F32 R20, R64, R62, R20 ;  /* 0x0000003e4014723c */ /* 0x000fe20000001814 */
[----:B------:R-:W-:Y:S05]  /*3550*/  LDSM.16.M88.4 R60, [R228+0x5000] ;  /* 0x00500000e43c783b */ /* 0x000fea0000000200 */
[----:B--2---:R-:W-:Y:S06]  /*3560*/  HMMA.16816.F32 R8, R52, R12, R8 ;  /* 0x0000000c3408723c */ /* 0x004fec0000001808 */
[----:B------:R-:W-:Y:S01]  /*3570*/  HMMA.16816.F32 R44, R80, R38, R44 ;  /* 0x00000026502c723c */ /* 0x000fe2000000182c */
[----:B------:R-:W-:Y:S05]  /*3580*/  LDSM.16.M88.4 R36, [R239+0x6800] ;  /* 0x00680000ef24783b */ /* 0x000fea0000000200 */
[C---:B------:R-:W-:Y:S06]  /*3590*/  HMMA.16816.F32 R68, R28.reuse, R76, R68 ;  /* 0x0000004c1c44723c */ /* 0x040fec0000001844 */
[----:B------:R-:W-:Y:S01]  /*35a0*/  HMMA.16816.F32 R84, R28, R78, R84 ;  /* 0x0000004e1c54723c */ /* 0x000fe20000001854 */
[----:B------:R-:W2:Y:S04]  /*35b0*/  LDSM.16.M88.4 R28, [R238+0x6000] ;  /* 0x00600000ee1c783b */ /* 0x000ea80000000200 */
[----:B------:R-:W-:Y:S01]  /*35c0*/  LDSM.16.M88.4 R76, [R235+0xd800] ;  /* 0x00d80000eb4c783b */ /* 0x000fe20000000200 */
[----:B----4-:R-:W-:Y:S06]  /*35d0*/  HMMA.16816.F32 R32, R64, R48, R32 ;  /* 0x000000304020723c */ /* 0x010fec0000001820 */
[----:B------:R-:W-:Y:S01]  /*35e0*/  HMMA.16816.F32 R20, R52, R14, R20 ;  /* 0x0000000e3414723c */ /* 0x000fe20000001814 */
[----:B------:R-:W-:Y:S05]  /*35f0*/  LDSM.16.M88.4 R12, [R228+0x6000] ;  /* 0x00600000e40c783b */ /* 0x000fea0000000200 */
[----:B------:R-:W-:Y:S06]  /*3600*/  HMMA.16816.F32 R56, R88, R16, R56 ;  /* 0x000000105838723c */ /* 0x000fec0000001838 */
[----:B-1----:R-:W-:Y:S06]  /*3610*/  HMMA.16816.F32 R8, R40, R24, R8 ;  /* 0x000000182808723c */ /* 0x002fec0000001808 */
[----:B------:R-:W-:Y:S01]  /*3620*/  HMMA.16816.F32 R44, R64, R50, R44 ;  /* 0x00000032402c723c */ /* 0x000fe2000000182c */
[----:B------:R-:W-:Y:S05]  /*3630*/  LDSM.16.M88.4 R48, [R241+0xf000] ;  /* 0x00f00000f130783b */ /* 0x000fea0000000200 */
[----:B------:R-:W-:Y:S01]  /*3640*/  HMMA.16816.F32 R72, R88, R18, R72 ;  /* 0x000000125848723c */ /* 0x000fe20000001848 */
[----:B------:R-:W1:Y:S05]  /*3650*/  LDSM.16.M88.4 R16, [R237+0x6000] ;  /* 0x00600000ed10783b */ /* 0x000e6a0000000200 */
[----:B------:R-:W-:Y:S06]  /*3660*/  HMMA.16816.F32 R32, R52, R96, R32 ;  /* 0x000000603420723c */ /* 0x000fec0000001820 */
[----:B------:R-:W-:Y:S01]  /*3670*/  HMMA.16816.F32 R20, R40, R26, R20 ;  /* 0x0000001a2814723c */ /* 0x000fe20000001814 */
[----:B------:R-:W3:Y:S05]  /*3680*/  LDSM.16.M88.4 R24, [R235+0xe800] ;  /* 0x00e80000eb18783b */ /* 0x000eea0000000200 */
[----:B------:R-:W-:Y:S06]  /*3690*/  HMMA.16816.F32 R56, R80, R100, R56 ;  /* 0x000000645038723c */ /* 0x000fec0000001838 */
[----:B--2---:R-:W-:Y:S06]  /*36a0*/  HMMA.16816.F32 R8, R28, R92, R8 ;  /* 0x0000005c1c08723c */ /* 0x004fec0000001808 */
[----:B------:R-:W-:Y:S06]  /*36b0*/  HMMA.16816.F32 R44, R52, R98, R44 ;  /* 0x00000062342c723c */ /* 0x000fec000000182c */
[C---:B------:R-:W-:Y:S06]  /*36c0*/  HMMA.16816.F32 R68, R88.reuse, R104, R68 ;  /* 0x000000685844723c */ /* 0x040fec0000001844 */
[----:B------:R-:W-:Y:S01]  /*36d0*/  HMMA.16816.F32 R84, R88, R106, R84 ;  /* 0x0000006a5854723c */ /* 0x000fe20000001854 */
[----:B------:R-:W-:Y:S05]  /*36e0*/  LDSM.16.M88.4 R88, [R239+0x7000] ;  /* 0x00700000ef58783b */ /* 0x000fea0000000200 */
[----:B------:R-:W-:Y:S06]  /*36f0*/  HMMA.16816.F32 R72, R80, R102, R72 ;  /* 0x000000665048723c */ /* 0x000fec0000001848 */
[----:B------:R-:W-:Y:S06]  /*3700*/  HMMA.16816.F32 R32, R40, R36, R32 ;  /* 0x000000242820723c */ /* 0x000fec0000001820 */
[----:B------:R-:W-:Y:S06]  /*3710*/  HMMA.16816.F32 R20, R28, R94, R20 ;  /* 0x0000005e1c14723c */ /* 0x000fec0000001814 */
[----:B------:R-:W-:Y:S06]  /*3720*/  HMMA.16816.F32 R56, R64, R60, R56 ;  /* 0x0000003c4038723c */ /* 0x000fec0000001838 */
[----:B-1----:R-:W-:Y:S06]  /*3730*/  HMMA.16816.F32 R8, R16, R12, R8 ;  /* 0x0000000c1008723c */ /* 0x002fec0000001808 */
[----:B------:R-:W-:Y:S01]  /*3740*/  HMMA.16816.F32 R44, R40, R38, R44 ;  /* 0x00000026282c723c */ /* 0x000fe2000000182c */
[----:B------:R-:W1:Y:S05]  /*3750*/  LDSM.16.M88.4 R36, [R228+0x5800] ;  /* 0x00580000e424783b */ /* 0x000e6a0000000200 */
[C---:B------:R-:W-:Y:S06]  /*3760*/  HMMA.16816.F32 R68, R80.reuse, R76, R68 ;  /* 0x0000004c5044723c */ /* 0x040fec0000001844 */
[----:B------:R-:W-:Y:S01]  /*3770*/  HMMA.16816.F32 R84, R80, R78, R84 ;  /* 0x0000004e5054723c */ /* 0x000fe20000001854 */
[----:B------:R-:W2:Y:S05]  /*3780*/  LDSM.16.M88.4 R76, [R228+0x6800] ;  /* 0x00680000e44c783b */ /* 0x000eaa0000000200 */
[----:B------:R-:W-:Y:S01]  /*3790*/  HMMA.16816.F32 R72, R64, R62, R72 ;  /* 0x0000003e4048723c */ /* 0x000fe20000001848 */
[----:B------:R-:W-:Y:S01]  /*37a0*/  FMUL.FTZ R0, R8, UR5 ;  /* 0x0000000508007c20 */ /* 0x000fe20008410000 */
[----:B------:R-:W-:-:S04]  /*37b0*/  FMUL.FTZ R3, R9, UR5 ;  /* 0x0000000509037c20 */ /* 0x000fc80008410000 */
[----:B---3--:R-:W-:Y:S01]  /*37c0*/  HMMA.16816.F32 R32, R28, R24, R32 ;  /* 0x000000181c20723c */ /* 0x008fe20000001820 */
[----:B------:R-:W3:Y:S05]  /*37d0*/  MUFU.TANH R0, R0 ;  /* 0x0000000000007308 */ /* 0x000eea0000002400 */
[----:B------:R-:W-:Y:S01]  /*37e0*/  HMMA.16816.F32 R20, R16, R14, R20 ;  /* 0x0000000e1014723c */ /* 0x000fe20000001814 */
[----:B------:R-:W-:Y:S02]  /*37f0*/  LDSM.16.M88.4 R12, [R235+0xf000] ;  /* 0x00f00000eb0c783b */ /* 0x000fe40000000200 */
[----:B------:R-:W-:Y:S03]  /*3800*/  MUFU.TANH R3, R3 ;  /* 0x0000000300037308 */ /* 0x000fe60000002400 */
[----:B------:R-:W-:Y:S06]  /*3810*/  HMMA.16816.F32 R56, R52, R48, R56 ;  /* 0x000000303438723c */ /* 0x000fec0000001838 */
[----:B-1----:R-:W-:Y:S01]  /*3820*/  HMMA.16816.F32 R68, R64, R36, R68 ;  /* 0x000000244044723c */ /* 0x002fe20000001844 */
[----:B------:R-:W-:Y:S01]  /*3830*/  FMUL.FTZ R48, R10, UR5 ;  /* 0x000000050a307c20 */ /* 0x000fe20008410000 */
[----:B------:R-:W-:-:S02]  /*3840*/  FMUL.FTZ R49, R11, UR5 ;  /* 0x000000050b317c20 */ /* 0x000fc40008410000 */
[----:B------:R-:W1:Y:S02]  /*3850*/  LDSM.16.M88.4 R8, [R241+0xf800] ;  /* 0x00f80000f108783b */ /* 0x000e640000000200 */
[----:B------:R-:W-:Y:S01]  /*3860*/  HMMA.16816.F32 R72, R52, R50, R72 ;  /* 0x000000323448723c */ /* 0x000fe20000001848 */
[----:B------:R-:W4:Y:S05]  /*3870*/  MUFU.TANH R48, R48 ;  /* 0x0000003000307308 */ /* 0x000f2a0000002400 */
[----:B--2---:R-:W-:Y:S01]  /*3880*/  HMMA.16816.F32 R32, R16, R76, R32 ;  /* 0x0000004c1020723c */ /* 0x004fe20000001820 */
[----:B------:R-:W-:Y:S01]  /*3890*/  FMUL.FTZ R20, R20, UR5 ;  /* 0x0000000514147c20 */ /* 0x000fe20008410000 */
[----:B------:R-:W-:Y:S01]  /*38a0*/  FMUL.FTZ R50, R21, UR5 ;  /* 0x0000000515327c20 */ /* 0x000fe20008410000 */
[----:B------:R-:W-:Y:S01]  /*38b0*/  FMUL.FTZ R36, R22, UR5 ;  /* 0x0000000516247c20 */ /* 0x000fe20008410000 */
[----:B------:R-:W-:Y:S01]  /*38c0*/  FMUL.FTZ R37, R23, UR5 ;  /* 0x0000000517257c20 */ /* 0x000fe20008410000 */
[----:B------:R2:W-:Y:S01]  /*38d0*/  MUFU.TANH R60, R20 ;  /* 0x00000014003c7308 */ /* 0x0005e20000002400 */
[----:B------:R-:W-:Y:S06]  /*38e0*/  HMMA.16816.F32 R84, R64, R38, R84 ;  /* 0x000000264054723c */ /* 0x000fec0000001854 */
[C---:B------:R-:W-:Y:S01]  /*38f0*/  HMMA.16816.F32 R56, R40.reuse, R88, R56 ;  /* 0x000000582838723c */ /* 0x040fe20000001838 */
[----:B------:R-:W4:Y:S05]  /*3900*/  MUFU.TANH R49, R49 ;  /* 0x0000003100317308 */ /* 0x000f2a0000002400 */
[----:B------:R-:W-:Y:S03]  /*3910*/  HMMA.16816.F32 R72, R40, R90, R72 ;  /* 0x0000005a2848723c */ /* 0x000fe60000001848 */
[----:B------:R-:W-:Y:S01]  /*3920*/  MUFU.TANH R36, R36 ;  /* 0x0000002400247308 */ /* 0x000fe20000002400 */
[----:B--2---:R-:W2:Y:S02]  /*3930*/  LDSM.16.M88.4 R20, [R239+0x7800] ;  /* 0x00780000ef14783b */ /* 0x004ea40000000200 */
[----:B------:R-:W-:Y:S01]  /*3940*/  FMUL.FTZ R32, R32, UR5 ;  /* 0x0000000520207c20 */ /* 0x000fe20008410000 */
[----:B------:R-:W-:Y:S01]  /*3950*/  FMUL.FTZ R61, R33, UR5 ;  /* 0x00000005213d7c20 */ /* 0x000fe20008410000 */
[----:B------:R-:W-:Y:S01]  /*3960*/  HMMA.16816.F32 R44, R28, R26, R44 ;  /* 0x0000001a1c2c723c */ /* 0x000fe2000000182c */
[----:B------:R-:W3:Y:S02]  /*3970*/  LDSM.16.M88.4 R24, [R228+0x7000] ;  /* 0x00700000e418783b */ /* 0x000ee40000000200 */
[----:B------:R4:W-:Y:S03]  /*3980*/  MUFU.TANH R51, R32 ;  /* 0x0000002000337308 */ /* 0x0009e60000002400 */
[C---:B-1----:R-:W-:Y:S05]  /*3990*/  HMMA.16816.F32 R68, R52.reuse, R8, R68 ;  /* 0x000000083444723c */ /* 0x042fea0000001844 */
[----:B------:R-:W-:Y:S01]  /*39a0*/  MUFU.TANH R50, R50 ;  /* 0x0000003200327308 */ /* 0x000fe20000002400 */
[----:B------:R-:W-:Y:S01]  /*39b0*/  HMMA.16816.F32 R84, R52, R10, R84 ;  /* 0x0000000a3454723c */ /* 0x000fe20000001854 */
[----:B------:R-:W-:Y:S01]  /*39c0*/  FMUL.FTZ R8, R34, UR5 ;  /* 0x0000000522087c20 */ /* 0x000fe20008410000 */
[----:B------:R-:W-:-:S04]  /*39d0*/  FMUL.FTZ R9, R35, UR5 ;  /* 0x0000000523097c20 */ /* 0x000fc80008410000 */
[C---:B------:R-:W-:Y:S01]  /*39e0*/  HMMA.16816.F32 R72, R28.reuse, R14, R72 ;  /* 0x0000000e1c48723c */ /* 0x040fe20000001848 */
[----:B------:R-:W1:Y:S01]  /*39f0*/  MUFU.TANH R8, R8 ;  /* 0x0000000800087308 */ /* 0x000e620000002400 */
[----:B----4-:R-:W4:Y:S04]  /*3a00*/  LDSM.16.M88.4 R32, [R235+0xf800] ;  /* 0x00f80000eb20783b */ /* 0x010f280000000200 */
[----:B------:R-:W-:Y:S01]  /*3a10*/  HMMA.16816.F32 R56, R28, R12, R56 ;  /* 0x0000000c1c38723c */ /* 0x000fe20000001838 */
[----:B------:R-:W1:Y:S01]  /*3a20*/  LDSM.16.M88.4 R12, [R228+0x7800] ;  /* 0x00780000e40c783b */ /* 0x000e620000000200 */
[----:B------:R-:W-:-:S04]  /*3a30*/  DEPBAR.LE SB0, 0x0 ;  /* 0x000080000000791a */ /* 0x000fc80000000000 */
[----:B------:R-:W-:Y:S01]  /*3a40*/  HMMA.16816.F32 R44, R16, R78, R44 ;  /* 0x0000004e102c723c */ /* 0x000fe2000000182c */
[----:B------:R-:W-:Y:S05]  /*3a50*/  MUFU.TANH R37, R37 ;  /* 0x0000002500257308 */ /* 0x000fea0000002400 */
[C---:B--2---:R-:W-:Y:S03]  /*3a60*/  HMMA.16816.F32 R68, R40.reuse, R20, R68 ;  /* 0x000000142844723c */ /* 0x044fe60000001844 */
[----:B------:R-:W-:Y:S03]  /*3a70*/  MUFU.TANH R61, R61 ;  /* 0x0000003d003d7308 */ /* 0x000fe60000002400 */
[----:B------:R-:W-:Y:S05]  /*3a80*/  HMMA.16816.F32 R84, R40, R22, R84 ;  /* 0x000000162854723c */ /* 0x000fea0000001854 */
[----:B------:R-:W2:Y:S01]  /*3a90*/  MUFU.TANH R9, R9 ;  /* 0x0000000900097308 */ /* 0x000ea20000002400 */
[C---:B---3--:R-:W-:Y:S06]  /*3aa0*/  HMMA.16816.F32 R72, R16.reuse, R26, R72 ;  /* 0x0000001a1048723c */ /* 0x048fec0000001848 */
[----:B------:R-:W-:Y:S01]  /*3ab0*/  HMMA.16816.F32 R56, R16, R24, R56 ;  /* 0x000000181038723c */ /* 0x000fe20000001838 */
[----:B------:R-:W-:-:S02]  /*3ac0*/  IMAD.SHL.U32 R26, R116, 0x2, RZ ;  /* 0x00000002741a7824 */ /* 0x000fc400078e00ff */
[----:B------:R-:W-:Y:S01]  /*3ad0*/  FMUL.FTZ R38, R46, UR5 ;  /* 0x000000052e267c20 */ /* 0x000fe20008410000 */
[----:B------:R-:W-:Y:S02]  /*3ae0*/  FMUL.FTZ R39, R47, UR5 ;  /* 0x000000052f277c20 */ /* 0x000fe40008410000 */
[C---:B----4-:R-:W-:Y:S01]  /*3af0*/  HMMA.16816.F32 R68, R28.reuse, R32, R68 ;  /* 0x000000201c44723c */ /* 0x050fe20000001844 */
[----:B------:R-:W-:Y:S01]  /*3b00*/  LOP3.LUT R26, R26, 0x6, RZ, 0xc0, !PT ;  /* 0x000000061a1a7812 */ /* 0x000fe200078ec0ff */
[----:B------:R-:W-:Y:S01]  /*3b10*/  FMUL.FTZ R24, R44, UR5 ;  /* 0x000000052c187c20 */ /* 0x000fe20008410000 */
[----:B------:R-:W-:Y:S01]  /*3b20*/  FMUL.FTZ R25, R45, UR5 ;  /* 0x000000052d197c20 */ /* 0x000fe20008410000 */
[----:B------:R-:W3:Y:S02]  /*3b30*/  MUFU.TANH R38, R38 ;  /* 0x0000002600267308 */ /* 0x000ee40000002400 */
[----:B------:R-:W-:Y:S01]  /*3b40*/  HMMA.16816.F32 R84, R28, R34, R84 ;  /* 0x000000221c54723c */ /* 0x000fe20000001854 */
[----:B------:R-:W-:-:S04]  /*3b50*/  IMAD R26, R165, 0x40, R26 ;  /* 0x00000040a51a7824 */ /* 0x000fc800078e021a */
[C---:B------:R-:W-:Y:S01]  /*3b60*/  VIADD R10, R26.reuse, 0xffffffc8 ;  /* 0xffffffc81a0a7836 */ /* 0x040fe20000000000 */
[----:B------:R-:W4:Y:S01]  /*3b70*/  MUFU.TANH R24, R24 ;  /* 0x0000001800187308 */ /* 0x000f220000002400 */
[----:B------:R-:W-:Y:S02]  /*3b80*/  VIADD R22, R26, 0xffffffc0 ;  /* 0xffffffc01a167836 */ /* 0x000fe40000000000 */
[----:B------:R-:W-:Y:S01]  /*3b90*/  FMUL.FTZ R72, R72, UR5 ;  /* 0x0000000548487c20 */ /* 0x000fe20008410000 */
[----:B------:R-:W-:Y:S01]  /*3ba0*/  VIADD R20, R26, 0xffffffc1 ;  /* 0xffffffc11a147836 */ /* 0x000fe20000000000 */
[-C--:B------:R-:W-:Y:S01]  /*3bb0*/  ISETP.GE.AND P4, PT, R10, R117.reuse, PT ;  /* 0x000000750a00720c */ /* 0x080fe20003f86270 */
[----:B------:R-:W-:Y:S01]  /*3bc0*/  VIADD R10, R26, 0xffffffd1 ;  /* 0xffffffd11a0a7836 */ /* 0x000fe20000000000 */
[-C--:B------:R-:W-:Y:S01]  /*3bd0*/  ISETP.GE.AND P0, PT, R22, R117.reuse, PT ;  /* 0x000000751600720c */ /* 0x080fe20003f06270 */
[----:B------:R-:W-:Y:S01]  /*3be0*/  FMUL.FTZ R56, R56, UR5 ;  /* 0x0000000538387c20 */ /* 0x000fe20008410000 */
[-C--:B------:R-:W-:Y:S01]  /*3bf0*/  ISETP.GE.AND P5, PT, R20, R117.reuse, PT ;  /* 0x000000751400720c */ /* 0x080fe20003fa6270 */
[----:B------:R-:W-:Y:S01]  /*3c00*/  MUFU.TANH R25, R25 ;  /* 0x0000001900197308 */ /* 0x000fe20000002400 */
[-C--:B------:R-:W-:Y:S01]  /*3c10*/  ISETP.GE.AND P2, PT, R10, R117.reuse, PT ;  /* 0x000000750a00720c */ /* 0x080fe20003f46270 */
[----:B------:R-:W-:Y:S01]  /*3c20*/  VIADD R10, R26, 0xffffffd8 ;  /* 0xffffffd81a0a7836 */ /* 0x000fe20000000000 */
[C---:B-1----:R-:W-:Y:S01]  /*3c30*/  HMMA.16816.F32 R68, R16.reuse, R12, R68 ;  /* 0x0000000c1044723c */ /* 0x042fe20000001844 */
[----:B------:R-:W-:Y:S01]  /*3c40*/  FSEL R23, R0, -INF , !P0 ;  /* 0xff80000000177808 */ /* 0x000fe20004000000 */
[----:B------:R-:W-:Y:S01]  /*3c50*/  VIADD R0, R26, 0xffffffd9 ;  /* 0xffffffd91a007836 */ /* 0x000fe20000000000 */
[----:B------:R-:W-:Y:S01]  /*3c60*/  FSEL R48, R48, -INF , !P0 ;  /* 0xff80000030307808 */ /* 0x000fe20004000000 */
[----:B------:R-:W-:Y:S01]  /*3c70*/  FMUL.FTZ R58, R58, UR5 ;  /* 0x000000053a3a7c20 */ /* 0x000fe20008410000 */
[-C--:B------:R-:W-:Y:S01]  /*3c80*/  ISETP.GE.AND P0, PT, R10, R117.reuse, PT ;  /* 0x000000750a00720c */ /* 0x080fe20003f06270 */
[----:B------:R-:W-:Y:S01]  /*3c90*/  HMMA.16816.F32 R16, R16, R14, R84 ;  /* 0x0000000e1010723c */ /* 0x000fe20000001854 */
[----:B------:R-:W-:Y:S01]  /*3ca0*/  VIADD R12, R26, 0xffffffd0 ;  /* 0xffffffd01a0c7836 */ /* 0x000fe20000000000 */
[----:B------:R-:W-:Y:S01]  /*3cb0*/  FSEL R22, R49, -INF , !P5 ;  /* 0xff80000031167808 */ /* 0x000fe20006800000 */
[----:B------:R-:W1:Y:S01]  /*3cc0*/  MUFU.TANH R39, R39 ;  /* 0x0000002700277308 */ /* 0x000e620000002400 */
[----:B------:R-:W-:Y:S01]  /*3cd0*/  FSEL R27, R3, -INF , !P5 ;  /* 0xff800000031b7808 */ /* 0x000fe20006800000 */
[----:B------:R-:W-:Y:S01]  /*3ce0*/  FMUL.FTZ R57, R57, UR5 ;  /* 0x0000000539397c20 */ /* 0x000fe20008410000 */
[-C--:B------:R-:W-:Y:S01]  /*3cf0*/  ISETP.GE.AND P1, PT, R12, R117.reuse, PT ;  /* 0x000000750c00720c */ /* 0x080fe20003f26270 */
[----:B------:R-:W-:Y:S01]  /*3d00*/  FMUL.FTZ R59, R59, UR5 ;  /* 0x000000053b3b7c20 */ /* 0x000fe20008410000 */
[-C--:B------:R-:W-:Y:S01]  /*3d10*/  ISETP.GE.AND P5, PT, R0, R117.reuse, PT ;  /* 0x000000750000720c */ /* 0x080fe20003fa6270 */
[----:B------:R-:W-:Y:S01]  /*3d20*/  VIADD R0, R26, 0xffffffe0 ;  /* 0xffffffe01a007836 */ /* 0x000fe20000000000 */
[----:B------:R-:W-:Y:S01]  /*3d30*/  FSEL R10, R8, -INF , !P1 ;  /* 0xff800000080a7808 */ /* 0x000fe20004800000 */
[----:B------:R-:W-:Y:S01]  /*3d40*/  MUFU.TANH R193, R56 ;  /* 0x0000003800c17308 */ /* 0x000fe20000002400 */
[----:B------:R-:W-:Y:S01]  /*3d50*/  FSEL R21, R51, -INF , !P1 ;  /* 0xff80000033157808 */ /* 0x000fe20004800000 */
[----:B------:R-:W-:Y:S01]  /*3d60*/  FMUL.FTZ R73, R73, UR5 ;  /* 0x0000000549497c20 */ /* 0x000fe20008410000 */
[----:B------:R-:W-:Y:S01]  /*3d70*/  ISETP.GT.AND P1, PT, R165, 0x1, PT ;  /* 0x00000001a500780c */ /* 0x000fe20003f24270 */
[----:B------:R-:W-:Y:S01]  /*3d80*/  FMUL.FTZ R74, R74, UR5 ;  /* 0x000000054a4a7c20 */ /* 0x000fe20008410000 */
[----:B------:R-:W-:Y:S01]  /*3d90*/  IADD3 R20, R26, -0x37, RZ ;  /* 0xffffffc91a147810 */ /* 0x000fe20007ffe0ff */
[----:B------:R-:W-:Y:S01]  /*3da0*/  FMUL.FTZ R75, R75, UR5 ;  /* 0x000000054b4b7c20 */ /* 0x000fe20008410000 */
[----:B------:R-:W-:Y:S01]  /*3db0*/  FSEL R36, R36, -INF , !P4 ;  /* 0xff80000024247808 */ /* 0x000fe20006000000 */
[----:B------:R-:W1:Y:S01]  /*3dc0*/  MUFU.TANH R188, R58 ;  /* 0x0000003a00bc7308 */ /* 0x000e620000002400 */
[----:B------:R-:W-:Y:S01]  /*3dd0*/  FSEL R29, R60, -INF , !P4 ;  /* 0xff8000003c1d7808 */ /* 0x000fe20006000000 */
[----:B------:R-:W-:Y:S01]  /*3de0*/  FMUL.FTZ R68, R68, UR5 ;  /* 0x0000000544447c20 */ /* 0x000fe20008410000 */
[-C--:B------:R-:W-:Y:S01]  /*3df0*/  ISETP.GE.AND P4, PT, R0, R117.reuse, PT ;  /* 0x000000750000720c */ /* 0x080fe20003f86270 */
[----:B------:R-:W-:Y:S01]  /*3e00*/  VIADD R0, R26, 0xffffffe1 ;  /* 0xffffffe11a007836 */ /* 0x000fe20000000000 */
[-C--:B------:R-:W-:Y:S01]  /*3e10*/  ISETP.GE.AND P3, PT, R20, R117.reuse, PT ;  /* 0x000000751400720c */ /* 0x080fe20003f66270 */
[----:B------:R-:W-:Y:S01]  /*3e20*/  FMUL.FTZ R69, R69, UR5 ;  /* 0x0000000545457c20 */ /* 0x000fe20008410000 */
[----:B--2---:R-:W-:Y:S01]  /*3e30*/  FSEL R12, R9, -INF , !P2 ;  /* 0xff800000090c7808 */ /* 0x004fe20005000000 */
[----:B------:R-:W2:Y:S01]  /*3e40*/  @!P1 LDC.64 R250, c[0x0][0x218] ;  /* 0x00008600fffa9b82 */ /* 0x000ea20000000a00 */
[----:B------:R-:W-:Y:S01]  /*3e50*/  FSEL R20, R37, -INF , !P3 ;  /* 0xff80000025147808 */ /* 0x000fe20005800000 */
[----:B------:R-:W-:Y:S01]  /*3e60*/  MUFU.TANH R187, R57 ;  /* 0x0000003900bb7308 */ /* 0x000fe20000002400 */
[----:B------:R-:W-:Y:S01]  /*3e70*/  FSEL R31, R50, -INF , !P3 ;  /* 0xff800000321f7808 */ /* 0x000fe20005800000 */
[----:B------:R-:W-:Y:S01]  /*3e80*/  FMUL.FTZ R70, R70, UR5 ;  /* 0x0000000546467c20 */ /* 0x000fe20008410000 */
[----:B------:R-:W-:Y:S01]  /*3e90*/  ISETP.GE.AND P3, PT, R0, R117, PT ;  /* 0x000000750000720c */ /* 0x000fe20003f66270 */
[C---:B------:R-:W-:Y:S01]  /*3ea0*/  VIADD R0, R26.reuse, 0xffffffe8 ;  /* 0xffffffe81a007836 */ /* 0x040fe20000000000 */
[----:B------:R-:W-:Y:S01]  /*3eb0*/  FSEL R13, R61, -INF , !P2 ;  /* 0xff8000003d0d7808 */ /* 0x000fe20005000000 */
[----:B------:R-:W-:-:S02]  /*3ec0*/  VIADD R14, R26, 0xfffffff0 ;  /* 0xfffffff01a0e7836 */ /* 0x000fc40000000000 */
[----:B------:R-:W-:Y:S01]  /*3ed0*/  FMUL.FTZ R71, R71, UR5 ;  /* 0x0000000547477c20 */ /* 0x000fe20008410000 */
[----:B------:R-:W1:Y:S01]  /*3ee0*/  MUFU.TANH R200, R59 ;  /* 0x0000003b00c87308 */ /* 0x000e620000002400 */
[----:B------:R-:W-:Y:S01]  /*3ef0*/  ISETP.GE.AND P2, PT, R0, R117, PT ;  /* 0x000000750000720c */ /* 0x000fe20003f46270 */
[----:B------:R-:W-:Y:S02]  /*3f00*/  VIADD R0, R26, 0xffffffe9 ;  /* 0xffffffe91a007836 */ /* 0x000fe40000000000 */
[----:B------:R-:W-:Y:S01]  /*3f10*/  FMUL.FTZ R16, R16, UR5 ;  /* 0x0000000510107c20 */ /* 0x000fe20008410000 */
[----:B------:R-:W-:Y:S01]  /*3f20*/  FMUL.FTZ R18, R18, UR5 ;  /* 0x0000000512127c20 */ /* 0x000fe20008410000 */
[----:B------:R-:W-:Y:S01]  /*3f30*/  FMUL.FTZ R17, R17, UR5 ;  /* 0x0000000511117c20 */ /* 0x000fe20008410000 */
[----:B------:R-:W-:Y:S01]  /*3f40*/  FMUL.FTZ R19, R19, UR5 ;  /* 0x0000000513137c20 */ /* 0x000fe20008410000 */
[----:B---3--:R-:W-:Y:S01]  /*3f50*/  FSEL R8, R38, -INF , !P0 ;  /* 0xff80000026087808 */ /* 0x008fe20004000000 */
[----:B------:R-:W3:Y:S01]  /*3f60*/  MUFU.TANH R191, R72 ;  /* 0x0000004800bf7308 */ /* 0x000ee20000002400 */
[----:B----4-:R-:W-:-:S02]  /*3f70*/  FSEL R11, R24, -INF , !P0 ;  /* 0xff800000180b7808 */ /* 0x010fc40004000000 */
[-C--:B------:R-:W-:Y:S02]  /*3f80*/  ISETP.GE.AND P0, PT, R0, R117.reuse, PT ;  /* 0x000000750000720c */ /* 0x080fe40003f06270 */
[----:B-1----:R-:W-:Y:S02]  /*3f90*/  FSEL R0, R39, -INF , !P5 ;  /* 0xff80000027007808 */ /* 0x002fe40006800000 */
[----:B------:R-:W-:Y:S01]  /*3fa0*/  FSEL R9, R25, -INF , !P5 ;  /* 0xff80000019097808 */ /* 0x000fe20006800000 */
[----:B------:R-:W1:Y:S01]  /*3fb0*/  MUFU.TANH R189, R73 ;  /* 0x0000004900bd7308 */ /* 0x000e620000002400 */
[----:B------:R-:W-:Y:S02]  /*3fc0*/  ISETP.GE.AND P5, PT, R14, R117, PT ;  /* 0x000000750e00720c */ /* 0x000fe40003fa6270 */
[----:B------:R-:W-:Y:S02]  /*3fd0*/  IADD3 R14, R26, -0xf, RZ ;  /* 0xfffffff11a0e7810 */ /* 0x000fe40007ffe0ff */
[----:B------:R-:W-:-:S02]  /*3fe0*/  FSEL R188, R188, -INF , !P4 ;  /* 0xff800000bcbc7808 */ /* 0x000fc40006000000 */
[----:B------:R-:W-:Y:S01]  /*3ff0*/  FSEL R193, R193, -INF , !P4 ;  /* 0xff800000c1c17808 */ /* 0x000fe20006000000 */
[----:B------:R-:W4:Y:S01]  /*4000*/  MUFU.TANH R190, R74 ;  /* 0x0000004a00be7308 */ /* 0x000f220000002400 */
[----:B------:R-:W-:Y:S01]  /*4010*/  ISETP.GE.AND P4, PT, R14, R117, PT ;  /* 0x000000750e00720c */ /* 0x000fe20003f86270 */
[----:B------:R-:W-:Y:S01]  /*4020*/  VIADD R14, R26, 0xfffffff8 ;  /* 0xfffffff81a0e7836 */ /* 0x000fe20000000000 */
[----:B------:R-:W-:Y:S01]  /*4030*/  FSEL R200, R200, -INF , !P3 ;  /* 0xff800000c8c87808 */ /* 0x000fe20005800000 */
[----:B------:R-:W-:Y:S01]  /*4040*/  VIADD R26, R26, 0xfffffff9 ;  /* 0xfffffff91a1a7836 */ /* 0x000fe20000000000 */
[----:B------:R-:W-:Y:S02]  /*4050*/  FSEL R187, R187, -INF , !P3 ;  /* 0xff800000bbbb7808 */ /* 0x000fe40005800000 */
[----:B---3--:R-:W-:Y:S01]  /*4060*/  FSEL R191, R191, -INF , !P2 ;  /* 0xff800000bfbf7808 */ /* 0x008fe20005000000 */
[----:B------:R-:W3:Y:S01]  /*4070*/  MUFU.TANH R198, R75 ;  /* 0x0000004b00c67308 */ /* 0x000ee20000002400 */
[----:B-1----:R-:W-:-:S02]  /*4080*/  FSEL R189, R189, -INF , !P0 ;  /* 0xff800000bdbd7808 */ /* 0x002fc40004000000 */
[----:B------:R-:W-:-:S05]  /*4090*/  ISETP.GE.AND P3, PT, R14, R117, PT ;  /* 0x000000750e00720c */ /* 0x000fca0003f66270 */
[----:B------:R-:W1:Y:S01]  /*40a0*/  MUFU.TANH R199, R68 ;  /* 0x0000004400c77308 */ /* 0x000e620000002400 */
[----:B----4-:R-:W-:Y:S02]  /*40b0*/  FSEL R190, R190, -INF , !P2 ;  /* 0xff800000bebe7808 */ /* 0x010fe40005000000 */
[----:B------:R-:W-:-:S05]  /*40c0*/  ISETP.GE.AND P2, PT, R26, R117, PT ;  /* 0x000000751a00720c */ /* 0x000fca0003f46270 */
[----:B------:R-:W4:Y:S01]  /*40d0*/  MUFU.TANH R197, R69 ;  /* 0x0000004500c57308 */ /* 0x000f220000002400 */
[----:B---3--:R-:W-:Y:S02]  /*40e0*/  FSEL R198, R198, -INF , !P0 ;  /* 0xff800000c6c67808 */ /* 0x008fe40004000000 */
[----:B--2---:R-:W-:-:S04]  /*40f0*/  @!P1 LEA R250, P0, R110, R250, 0x1 ;  /* 0x000000fa6efa9211 */ /* 0x004fc800078008ff */
[----:B------:R-:W-:Y:S01]  /*4100*/  @!P1 LEA.HI.X R251, R110, R251, R113, 0x1, P0 ;  /* 0x000000fb6efb9211 */ /* 0x000fe200000f0c71 */
[----:B------:R-:W2:Y:S01]  /*4110*/  MUFU.TANH R194, R70 ;  /* 0x0000004600c27308 */ /* 0x000ea20000002400 */
[----:B-1----:R-:W-:-:S07]  /*4120*/  FSEL R199, R199, -INF , !P5 ;  /* 0xff800000c7c77808 */ /* 0x002fce0006800000 */
[----:B------:R-:W1:Y:S01]  /*4130*/  MUFU.TANH R192, R71 ;  /* 0x0000004700c07308 */ /* 0x000e620000002400 */
[----:B----4-:R-:W-:-:S07]  /*4140*/  FSEL R197, R197, -INF , !P4 ;  /* 0xff800000c5c57808 */ /* 0x010fce0006000000 */
[----:B------:R-:W3:Y:S01]  /*4150*/  MUFU.TANH R195, R16 ;  /* 0x0000001000c37308 */ /* 0x000ee20000002400 */
[----:B--2---:R-:W-:-:S07]  /*4160*/  FSEL R194, R194, -INF , !P5 ;  /* 0xff800000c2c27808 */ /* 0x004fce0006800000 */
[----:B------:R-:W2:Y:S01]  /*4170*/  MUFU.TANH R170, R18 ;  /* 0x0000001200aa7308 */ /* 0x000ea20000002400 */
[----:B-1----:R-:W-:-:S07]  /*4180*/  FSEL R192, R192, -INF , !P4 ;  /* 0xff800000c0c07808 */ /* 0x002fce0006000000 */
[----:B------:R-:W1:Y:S01]  /*4190*/  MUFU.TANH R168, R19 ;  /* 0x0000001300a87308 */ /* 0x000e620000002400 */
[----:B---3--:R-:W-:-:S07]  /*41a0*/  FSEL R195, R195, -INF , !P3 ;  /* 0xff800000c3c37808 */ /* 0x008fce0005800000 */
[----:B------:R-:W3:Y:S01]  /*41b0*/  MUFU.TANH R171, R17 ;  /* 0x0000001100ab7308 */ /* 0x000ee20000002400 */
[----:B--2---:R-:W-:Y:S02]  /*41c0*/  FSEL R170, R170, -INF , !P3 ;  /* 0xff800000aaaa7808 */ /* 0x004fe40005800000 */
[----:B-1----:R-:W-:Y:S02]  /*41d0*/  FSEL R168, R168, -INF , !P2 ;  /* 0xff800000a8a87808 */ /* 0x002fe40005000000 */
[----:B---3--:R-:W-:Y:S01]  /*41e0*/  FSEL R171, R171, -INF , !P2 ;  /* 0xff800000abab7808 */ /* 0x008fe20005000000 */
[----:B------:R-:W-:Y:S06]  /*41f0*/  BAR.SYNC.DEFER_BLOCKING 0x0 ;  /* 0x0000000000007b1d */ /* 0x000fec0000010000 */
[----:B------:R-:W-:Y:S05]  /*4200*/  @!P1 BRA `(.L_x_4028) ;  /* 0x00000004007c9947 */ /* 0x000fea0003800000 */
        /* <DEDUP_REMOVED lines=48> */
[----:B------:R-:W-:-:S04]  /*4510*/  IMAD R6, R3, R108, RZ ;  /* 0x0000006c03067224 */ /* 0x000fc800078e02ff */
[----:B------:R-:W-:Y:S01]  /*4520*/  IMAD R6, R15, R109, R6 ;  /* 0x0000006d0f067224 */ /* 0x000fe200078e0206 */
[----:B--2---:R-:W-:Y:S01]  /*4530*/  IADD3 R4, -R17, R4, RZ ;  /* 0x0000000411047210 */ /* 0x004fe20007ffe1ff */
[----:B------:R-:W-:-:S03]  /*4540*/  IMAD.WIDE.U32 R16, R15, R108, RZ ;  /* 0x0000006c0f107225 */ /* 0x000fc600078e00ff */
        /* <DEDUP_REMOVED lines=8> */
.L_x_4029:
[----:B------:R-:W-:-:S04]  /*45d0*/  LEA R4, -R108, RZ, 0x6 ;  /* 0x000000ff6c047211 */ /* 0x000fc800078e31ff */
[----:B------:R-:W-:-:S07]  /*45e0*/  SHF.R.S32.HI R3, RZ, 0x1f, R4 ;  /* 0x0000001fff037819 */ /* 0x000fce0000011404 */
.L_x_4030:
        /* <DEDUP_REMOVED lines=33> */
.L_x_4028:
        /* <DEDUP_REMOVED lines=75> */
[----:B------:R-:W-:Y:S01]  /*4cb0*/  LDSM.16.MT88.4 R8, [R233+0x10800] ;  /* 0x01080000e908783b */ /* 0x000fe20000004200 */
[--C-:B------:R-:W-:Y:S01]  /*4cc0*/  FFMA.FTZ R174, R13, UR5, -R196.reuse ;  /* 0x000000050dae7c23 */ /* 0x100fe200080108c4 */
[--C-:B------:R-:W-:Y:S01]  /*4cd0*/  FFMA.FTZ R172, R12, UR5, -R169.reuse ;  /* 0x000000050cac7c23 */ /* 0x100fe200080108a9 */
[----:B------:R-:W1:Y:S01]  /*4ce0*/  MUFU.EX2 R180, R180 ;  /* 0x000000b400b47308 */ /* 0x000e620000000800 */
[--C-:B------:R-:W-:Y:S01]  /*4cf0*/  FFMA.FTZ R0, R0, UR5, -R169.reuse ;  /* 0x0000000500007c23 */ /* 0x100fe200080108a9 */
[----:B------:R-:W-:Y:S01]  /*4d00*/  LDSM.16.MT88.4 R12, [R236+0x10800] ;  /* 0x01080000ec0c783b */ /* 0x000fe20000004200 */
[--C-:B------:R-:W-:Y:S01]  /*4d10*/  FFMA.FTZ R184, R193, UR5, -R196.reuse ;  /* 0x00000005c1b87c23 */ /* 0x100fe200080108c4 */
[--C-:B------:R-:W-:Y:S01]  /*4d20*/  FFMA.FTZ R186, R191, UR5, -R196.reuse ;  /* 0x00000005bfba7c23 */ /* 0x100fe200080108c4 */
[--C-:B------:R-:W-:Y:S01]  /*4d30*/  FFMA.FTZ R187, R187, UR5, -R196.reuse ;  /* 0x00000005bbbb7c23 */ /* 0x100fe200080108c4 */
[----:B------:R-:W2:Y:S01]  /*4d40*/  LDSM.16.MT88.4 R48, [R234+0x12000] ;  /* 0x01200000ea30783b */ /* 0x000ea20000004200 */
        /* <DEDUP_REMOVED lines=9> */
[----:B------:R-:W4:Y:S01]  /*4de0*/  MUFU.EX2 R176, R176 ;  /* 0x000000b000b07308 */ /* 0x000f220000000800 */
[----:B-1----:R-:W-:Y:S01]  /*4df0*/  F2FP.F16.F32.PACK_AB R128, R180, R183 ;  /* 0x000000b7b480723e */ /* 0x002fe200000000ff */
        /* <DEDUP_REMOVED lines=13> */
[----:B------:R-:W-:Y:S01]  /*4ed0*/  ISETP.GE.AND P0, PT, R165, 0x2, PT ;  /* 0x00000002a500780c */ /* 0x000fe20003f06270 */
[----:B------:R-:W1:Y:S01]  /*4ee0*/  MUFU.EX2 R185, R185 ;  /* 0x000000b900b97308 */ /* 0x000e620000000800 */
[----:B----4-:R-:W-:Y:S01]  /*4ef0*/  F2FP.F16.F32.PACK_AB R130, R176, R179 ;  /* 0x000000b3b082723e */ /* 0x010fe200000000ff */
[----:B------:R-:W-:Y:S01]  /*4f00*/  LDSM.16.MT88.4 R32, [R233+0x12800] ;  /* 0x01280000e920783b */ /* 0x000fe20000004200 */
[----:B------:R-:W-:-:S03]  /*4f10*/  FADD.FTZ R179, R179, R180 ;  /* 0x000000b4b3b37221 */ /* 0x000fc60000010000 */
[----:B------:R-:W-:Y:S01]  /*4f20*/  LDSM.16.MT88.4 R168, [R232+0x13800] ;  /* 0x01380000e8a8783b */ /* 0x000fe20000004200 */
[----:B------:R-:W-:Y:S01]  /*4f30*/  FADD.FTZ R176, R176, R179 ;  /* 0x000000b3b0b07221 */ /* 0x000fe20000010000 */
[----:B------:R-:W-:Y:S08]  /*4f40*/  MUFU.EX2 R181, R181 ;  /* 0x000000b500b57308 */ /* 0x000ff00000000800 */
[----:B------:R-:W4:Y:S01]  /*4f50*/  MUFU.EX2 R178, R178 ;  /* 0x000000b200b27308 */ /* 0x000f220000000800 */
[----:B-1----:R-:W-:Y:S01]  /*4f60*/  F2FP.F16.F32.PACK_AB R129, R185, R182 ;  /* 0x000000b6b981723e */ /* 0x002fe200000000ff */
[----:B------:R-:W-:-:S06]  /*4f70*/  FADD.FTZ R182, R182, R185 ;  /* 0x000000b9b6b67221 */ /* 0x000fcc0000010000 */
[----:B------:R-:W-:Y:S08]  /*4f80*/  MUFU.EX2 R177, R177 ;  /* 0x000000b100b17308 */ /* 0x000ff00000000800 */
[----:B------:R-:W1:Y:S01]  /*4f90*/  MUFU.EX2 R174, R174 ;  /* 0x000000ae00ae7308 */ /* 0x000e620000000800 */
[----:B----4-:R-:W-:Y:S01]  /*4fa0*/  F2FP.F16.F32.PACK_AB R131, R178, R181 ;  /* 0x000000b5b283723e */ /* 0x010fe200000000ff */
[----:B------:R-:W-:-:S04]  /*4fb0*/  FADD.FTZ R181, R181, R182 ;  /* 0x000000b6b5b57221 */ /* 0x000fc80000010000 */
[----:B------:R-:W-:Y:S02]  /*4fc0*/  FADD.FTZ R178, R178, R181 ;  /* 0x000000b5b2b27221 */ /* 0x000fe40000010000 */
[C---:B------:R-:W-:Y:S01]  /*4fd0*/  HMMA.16816.F32 R144, R128.reuse, R140, RZ ;  /* 0x0000008c8090723c */ /* 0x040fe200000018ff */
[----:B------:R-:W-:Y:S05]  /*4fe0*/  MUFU.EX2 R173, R173 ;  /* 0x000000ad00ad7308 */ /* 0x000fea0000000800 */
[C---:B------:R-:W-:Y:S03]  /*4ff0*/  HMMA.16816.F32 R140, R128.reuse, R142, RZ ;  /* 0x0000008e808c723c */ /* 0x040fe600000018ff */
[----:B------:R-:W4:Y:S01]  /*5000*/  MUFU.EX2 R166, R166 ;  /* 0x000000a600a67308 */ /* 0x000f220000000800 */
        /* <DEDUP_REMOVED lines=8> */
[----:B----4-:R-:W-:Y:S01]  /*5090*/  F2FP.F16.F32.PACK_AB R30, R166, R173 ;  /* 0x000000ada61e723e */ /* 0x010fe200000000ff */
[----:B------:R-:W-:-:S03]  /*50a0*/  FADD.FTZ R173, R173, R174 ;  /* 0x000000aeadad7221 */ /* 0x000fc60000010000 */
[C---:B------:R-:W-:Y:S01]  /*50b0*/  HMMA.16816.F32 R132, R128.reuse, R134, RZ ;  /* 0x000000868084723c */ /* 0x040fe200000018ff */
[----:B------:R-:W-:Y:S02]  /*50c0*/  FADD.FTZ R173, R166, R173 ;  /* 0x000000ada6ad7221 */ /* 0x000fe40000010000 */
[----:B------:R-:W-:Y:S03]  /*50d0*/  MUFU.EX2 R167, R167 ;  /* 0x000000a700a77308 */ /* 0x000fe60000000800 */
[C---:B------:R-:W-:Y:S05]  /*50e0*/  HMMA.16816.F32 R76, R128.reuse, R80, RZ ;  /* 0x00000050804c723c */ /* 0x040fea00000018ff */
[----:B------:R-:W4:Y:S01]  /*50f0*/  MUFU.EX2 R0, R0 ;  /* 0x0000000000007308 */ /* 0x000f220000000800 */
[----:B-1----:R-:W-:Y:S01]  /*5100*/  F2FP.F16.F32.PACK_AB R29, R172, R175 ;  /* 0x000000afac1d723e */ /* 0x002fe200000000ff */
[----:B------:R-:W-:Y:S01]  /*5110*/  HMMA.16816.F32 R80, R128, R82, RZ ;  /* 0x000000528050723c */ /* 0x000fe200000018ff */
[----:B------:R-:W-:-:S04]  /*5120*/  FADD.FTZ R175, R175, R178 ;  /* 0x000000b2afaf7221 */ /* 0x000fc80000010000 */
[----:B------:R-:W-:Y:S01]  /*5130*/  FADD.FTZ R172, R172, R175 ;  /* 0x000000afacac7221 */ /* 0x000fe20000010000 */
[C---:B------:R-:W-:Y:S01]  /*5140*/  HMMA.16816.F32 R152, R128.reuse, R148, RZ ;  /* 0x000000948098723c */ /* 0x040fe200000018ff */
[----:B------:R-:W-:Y:S05]  /*5150*/  MUFU.EX2 R184, R184 ;  /* 0x000000b800b87308 */ /* 0x000fea0000000800 */
[----:B---3--:R-:W-:Y:S01]  /*5160*/  HMMA.16816.F32 R36, R128, R40, RZ ;  /* 0x000000288024723c */ /* 0x008fe200000018ff */
[----:B----4-:R-:W-:Y:S02]  /*5170*/  F2FP.F16.F32.PACK_AB R31, R0, R167 ;  /* 0x000000a7001f723e */ /* 0x010fe400000000ff */
[----:B------:R-:W1:Y:S01]  /*5180*/  MUFU.EX2 R187, R187 ;  /* 0x000000bb00bb7308 */ /* 0x000e620000000800 */
[----:B------:R-:W-:-:S02]  /*5190*/  FADD.FTZ R167, R167, R172 ;  /* 0x000000aca7a77221 */ /* 0x000fc40000010000 */
[----:B--2---:R-:W-:Y:S02]  /*51a0*/  HMMA.16816.F32 R44, R128, R48, RZ ;  /* 0x00000030802c723c */ /* 0x004fe400000018ff */
[----:B------:R-:W-:-:S04]  /*51b0*/  FADD.FTZ R167, R0, R167 ;  /* 0x000000a700a77221 */ /* 0x000fc80000010000 */
[C---:B------:R-:W-:Y:S01]  /*51c0*/  HMMA.16816.F32 R144, R28.reuse, R8, R144 ;  /* 0x000000081c90723c */ /* 0x040fe20000001890 */
        /* <DEDUP_REMOVED lines=153> */
[----:B--2---:R-:W-:Y:S02]  /*5b60*/  HMMA.16816.F32 R136, R4, R8, R136 ;  /* 0x000000080488723c */ /* 0x004fe40000001888 */
[----:B------:R-:W-:-:S04]  /*5b70*/  FADD.FTZ R0, R201, R192 ;  /* 0x000000c0c9007221 */ /* 0x000fc80000010000 */
[C---:B------:R-:W-:Y:S01]  /*5b80*/  HMMA.16816.F32 R132, R4.reuse, R10, R132 ;  /* 0x0000000a0484723c */ /* 0x040fe20000001884 */
[----:B------:R-:W2:Y:S04]  /*5b90*/  LDSM.16.MT88.4 R8, [R233+0x15800] ;  /* 0x01580000e908783b */ /* 0x000ea80000004200 */
[----:B------:R-:W-:Y:S01]  /*5ba0*/  STL [R1+0x8], R0 ;  /* 0x0000080001007387 */ /* 0x000fe20000100800 */
        /* <DEDUP_REMOVED lines=36> */
[----:B------:R-:W-:Y:S07]  /*5df0*/  HMMA.16816.F32 R128, R4, R10, R128 ;  /* 0x0000000a0480723c */ /* 0x000fee0000001880 */
[----:B------:R-:W-:-:S05]  /*5e00*/  FADD.FTZ R4, R196, R195 ;  /* 0x000000c3c4047221 */ /* 0x000fca0000010000 */
[----:B------:R1:W-:Y:S01]  /*5e10*/  STL [R1+0xc], R4 ;  /* 0x00000c0401007387 */ /* 0x0003e20000100800 */
[----:B------:R-:W-:Y:S11]  /*5e20*/  @!P0 BRA `(.L_x_4031) ;  /* 0x0000003c00548947 */ /* 0x000ff60003800000 */
[----:B-1----:R-:W-:Y:S01]  /*5e30*/  VIADD R4, R165, 0xfffffffe ;  /* 0xfffffffea5047836 */ /* 0x002fe20000000000 */
[----:B------:R-:W-:Y:S01]  /*5e40*/  ULDC.64 UR10, c[0x0][0x250] ;  /* 0x00009400000a7ab9 */ /* 0x000fe20000000a00 */
[----:B------:R-:W-:Y:S01]  /*5e50*/  IMAD.U32 R2, R2, -0x40, RZ ;  /* 0xffffffc002027824 */ /* 0x000fe200078e00ff */
[----:B------:R-:W-:Y:S01]  /*5e60*/  MOV R0, R3 ;  /* 0x0000000300007202 */ /* 0x000fe20000000f00 */
[----:B------:R-:W-:Y:S01]  /*5e70*/  ULDC UR6, c[0x0][0x24c] ;  /* 0x0000930000067ab9 */ /* 0x000fe20000000800 */
[----:B------:R1:W-:Y:S01]  /*5e80*/  STL [R1+0x4], R4 ;  /* 0x0000040401007387 */ /* 0x0003e20000100800 */
[----:B------:R-:W-:Y:S01]  /*5e90*/  MOV R167, R164 ;  /* 0x000000a400a77202 */ /* 0x000fe20000000f00 */
[----:B------:R-:W-:Y:S01]  /*5ea0*/  ULDC UR9, c[0x0][0x248] ;  /* 0x0000920000097ab9 */ /* 0x000fe20000000800 */
[----:B------:R-:W-:Y:S01]  /*5eb0*/  SHF.R.S32.HI R252, RZ, 0x1f, R2 ;  /* 0x0000001ffffc7819 */ /* 0x000fe20000011402 */
[----:B------:R1:W-:Y:S01]  /*5ec0*/  STL [R1], R2 ;  /* 0x0000000201007387 */ /* 0x0003e20000100800 */
[----:B------:R-:W-:-:S02]  /*5ed0*/  USHF.L.U64.HI UR11, UR10, 0x5, UR11 ;  /* 0x000000050a0b7899 */ /* 0x000fc4000801020b */
[----:B------:R-:W-:Y:S02]  /*5ee0*/  USHF.L.U32 UR12, UR10, 0x5, URZ ;  /* 0x000000050a0c7899 */ /* 0x000fe4000800063f */
[----:B------:R-:W-:Y:S02]  /*5ef0*/  USHF.L.U64.HI UR6, UR9, 0x5, UR6 ;  /* 0x0000000509067899 */ /* 0x000fe40008010206 */
[----:B------:R-:W-:Y:S01]  /*5f00*/  USHF.L.U32 UR5, UR9, 0x5, URZ ;  /* 0x0000000509057899 */ /* 0x000fe2000800063f */
[----:B------:R-:W-:Y:S01]  /*5f10*/  ULDC UR10, c[0x0][0x39c] ;  /* 0x0000e700000a7ab9 */ /* 0x000fe20000000800 */
[----:B------:R-:W-:-:S10]  /*5f20*/  ULDC UR4, c[0x0][0x2ec] ;  /* 0x0000bb0000047ab9 */ /* 0x000fd40000000800 */
.L_x_4035:
[----:B--2---:R2:W5:Y:S01]  /*5f30*/  LDL R166, [R1+0x4] ;  /* 0x0000040001a67983 */ /* 0x0045620000100800 */
[----:B------:R-:W-:Y:S04]  /*5f40*/  DEPBAR.LE SB0, 0x0 ;  /* 0x000080000000791a */ /* 0x000fe80000000000 */
[----:B------:R2:W5:Y:S01]  /*5f50*/  LDL R10, [R1] ;  /* 0x00000000010a7983 */ /* 0x0005620000100800 */
[----:B------:R-:W-:Y:S01]  /*5f60*/  MOV R3, R252 ;  /* 0x000000fc00037202 */ /* 0x000fe20000000f00 */
[----:B------:R-:W-:Y:S06]  /*5f70*/  BAR.SYNC.DEFER_BLOCKING 0x0 ;  /* 0x0000000000007b1d */ /* 0x000fec0000010000 */
[----:B------:R-:W-:Y:S05]  /*5f80*/  @!P6 BRA `(.L_x_4032) ;  /* 0x0000000000f4e947 */ /* 0x000fea0003800000 */
[----:B------:R-:W1:Y:S02]  /*5f90*/  LDC R6, c[0x0][0x380] ;  /* 0x0000e000ff067b82 */ /* 0x000e640000000800 */
[-C--:B-1----:R-:W-:Y:S04]  /*5fa0*/  IABS R2, R6.reuse ;  /* 0x0000000600027213 */ /* 0x082fe80000000000 */
[----:B------:R-:W1:Y:S10]  /*5fb0*/  I2F.RP R7, R2 ;  /* 0x0000000200077306 */ /* 0x000e740000209400 */
[----:B-1----:R-:W1:Y:S02]  /*5fc0*/  MUFU.RCP R3, R7 ;  /* 0x0000000700037308 */ /* 0x002e640000001000 */
[----:B-1----:R-:W-:Y:S01]  /*5fd0*/  VIADD R12, R3, 0xffffffe ;  /* 0x0ffffffe030c7836 */ /* 0x002fe20000000000 */
[----:B-----5:R-:W-:Y:S07]  /*5fe0*/  SHF.L.U32 R3, R166, 0x6, RZ ;  /* 0x00000006a6037819 */ /* 0x020fee00000006ff */
        /* <DEDUP_REMOVED lines=40> */
[----:B------:R-:W3:Y:S01]  /*6270*/  LDG.E R7, desc[UR14][R14.64] ;  /* 0x0000000e0e077981 */ /* 0x000ee2000c1e1900 */
[----:B------:R-:W4:Y:S01]  /*6280*/  LDC.64 R2, c[0x0][0x238] ;  /* 0x00008e00ff027b82 */ /* 0x000f220000000a00 */
[----:B------:R-:W-:Y:S02]  /*6290*/  IMAD R9, R9, R6, -0x40 ;  /* 0xffffffc009097424 */ /* 0x000fe400078e0206 */
[----:B------:R-:W3:Y:S03]  /*62a0*/  LDG.E R8, desc[UR14][R12.64] ;  /* 0x0000000e0c087981 */ /* 0x000ee6000c1e1900 */
[----:B------:R-:W-:Y:S05]  /*62b0*/  SHF.R.S32.HI R11, RZ, 0x1f, R9 ;  /* 0x0000001fff0b7819 */ /* 0x000fea0000011409 */
[-C--:B-1----:R-:W-:Y:S02]  /*62c0*/  IMAD R6, R11, R4.reuse, RZ ;  /* 0x000000040b067224 */ /* 0x082fe400078e02ff */
[C---:B------:R-:W-:Y:S04]  /*62d0*/  IMAD.WIDE.U32 R10, R9.reuse, R4, RZ ;  /* 0x00000004090a7225 */ /* 0x040fe800078e00ff */
[----:B------:R-:W-:Y:S04]  /*62e0*/  IMAD R6, R9, R5, R6 ;  /* 0x0000000509067224 */ /* 0x000fe800078e0206 */
[----:B------:R-:W-:Y:S01]  /*62f0*/  IMAD.IADD R11, R11, 0x1, R6 ;  /* 0x000000010b0b7824 */ /* 0x000fe200078e0206 */
[----:B---3--:R-:W-:Y:S04]  /*6300*/  IADD3 R7, -R8, R7, RZ ;  /* 0x0000000708077210 */ /* 0x008fe80007ffe1ff */
[----:B------:R-:W-:Y:S01]  /*6310*/  SHF.R.S32.HI R5, RZ, 0x1f, R7 ;  /* 0x0000001fff057819 */ /* 0x000fe20000011407 */
[-C--:B----4-:R-:W-:Y:S04]  /*6320*/  IMAD.WIDE.U32 R10, R7, R2.reuse, R10 ;  /* 0x00000002070a7225 */ /* 0x090fe800078e000a */
[----:B------:R-:W-:Y:S04]  /*6330*/  IMAD R4, R5, R2, RZ ;  /* 0x0000000205047224 */ /* 0x000fe800078e02ff */
[----:B------:R-:W-:Y:S05]  /*6340*/  IMAD R4, R7, R3, R4 ;  /* 0x0000000307047224 */ /* 0x000fea00078e0204 */
[----:B------:R-:W-:Y:S07]  /*6350*/  IADD3 R3, R11, R4, RZ ;  /* 0x000000040b037210 */ /* 0x000fee0007ffe0ff */
.L_x_4032:
[C---:B-----5:R-:W-:Y:S04]  /*6360*/  LEA R248, P0, R10.reuse, R248, 0x1 ;  /* 0x000000f80af87211 */ /* 0x060fe800078008ff */
[----:B------:R-:W-:Y:S02]  /*6370*/  LEA.HI.X R249, R10, R249, R3, 0x1, P0 ;  /* 0x000000f90af97211 */ /* 0x000fe400000f0c03 */
[----:B------:R-:W-:Y:S03]  /*6380*/  IADD3 R10, P0, R248, UR12, RZ ;  /* 0x0000000cf80a7c10 */ /* 0x000fe6000ff1e0ff */
[----:B------:R-:W-:Y:S01]  /*6390*/  @!PT LDS RZ, [RZ] ;  /* 0x00000000fffff984 */ /* 0x000fe20000000800 */
[----:B------:R-:W-:Y:S01]  /*63a0*/  @!PT LDS RZ, [RZ] ;  /* 0x00000000fffff984 */ /* 0x000fe20000000800 */
[----:B------:R-:W-:Y:S01]  /*63b0*/  @!PT LDS RZ, [RZ] ;  /* 0x00000000fffff984 */ /* 0x000fe20000000800 */
[----:B------:R-:W-:Y:S01]  /*63c0*/  LDGSTS.E.BYPASS.LTC128B.128 [R245+0x10000], desc[UR14][R248.64] ;  /* 0x10000000f8f57fae */ /* 0x000fe2000b901d4e */
[----:B------:R-:W-:Y:S02]  /*63d0*/  IADD3.X R11, R249, UR11, RZ, P0, !PT ;  /* 0x0000000bf90b7c10 */ /* 0x000fe400087fe4ff */
[----:B------:R-:W-:Y:S01]  /*63e0*/  IADD3 R164, P0, R10, UR12, RZ ;  /* 0x0000000c0aa47c10 */ /* 0x000fe2000ff1e0ff */
[----:B------:R-:W-:Y:S03]  /*63f0*/  LDGSTS.E.BYPASS.LTC128B.128 [R245+0x12000], desc[UR14][R248.64+0x80] ;  /* 0x12000080f8f57fae */ /* 0x000fe6000b901d4e */
[----:B------:R-:W-:Y:S01]  /*6400*/  IADD3.X R165, R11, UR11, RZ, P0, !PT ;  /* 0x0000000b0ba57c10 */ /* 0x000fe200087fe4ff */
[----:B------:R-:W-:Y:S01]  /*6410*/  LDGSTS.E.BYPASS.LTC128B.128 [R245+0x14000], desc[UR14][R248.64+0x100] ;  /* 0x14000100f8f57fae */ /* 0x000fe2000b901d4e */
[----:B-1----:R-:W-:Y:S03]  /*6420*/  IADD3 R2, P0, R164, UR12, RZ ;  /* 0x0000000ca4027c10 */ /* 0x002fe6000ff1e0ff */
[----:B------:R-:W-:Y:S01]  /*6430*/  LDGSTS.E.BYPASS.LTC128B.128 [R245+0x16000], desc[UR14][R248.64+0x180] ;  /* 0x16000180f8f57fae */ /* 0x000fe2000b901d4e */
[----:B------:R-:W-:Y:S03]  /*6440*/  IADD3.X R3, R165, UR11, RZ, P0, !PT ;  /* 0x0000000ba5037c10 */ /* 0x000fe600087fe4ff */
[----:B------:R-:W-:Y:S04]  /*6450*/  LDGSTS.E.BYPASS.LTC128B.128 [R245+0x10800], desc[UR14][R10.64] ;  /* 0x108000000af57fae */ /* 0x000fe8000b901d4e */
[----:B------:R-:W-:Y:S04]  /*6460*/  LDGSTS.E.BYPASS.LTC128B.128 [R245+0x12800], desc[UR14][R10.64+0x80] ;  /* 0x128000800af57fae */ /* 0x000fe8000b901d4e */
[----:B------:R-:W-:Y:S04]  /*6470*/  LDGSTS.E.BYPASS.LTC128B.128 [R245+0x14800], desc[UR14][R10.64+0x100] ;  /* 0x148001000af57fae */ /* 0x000fe8000b901d4e */
[----:B------:R1:W-:Y:S04]  /*6480*/  LDGSTS.E.BYPASS.LTC128B.128 [R245+0x16800], desc[UR14][R10.64+0x180] ;  /* 0x168001800af57fae */ /* 0x0003e8000b901d4e */
        /* <DEDUP_REMOVED lines=8> */
[----:B------:R-:W-:Y:S04]  /*6510*/  LDSM.16.M88.4 R168, [R242] ;  /* 0x00000000f2a8783b */ /* 0x000fe80000000200 */
[----:B------:R-:W2:Y:S04]  /*6520*/  LDSM.16.M88.4 R172, [R241+0x8000] ;  /* 0x00800000f1ac783b */ /* 0x000ea80000000200 */
[----:B------:R-:W3:Y:S04]  /*6530*/  LDSM.16.M88.4 R176, [R241+0x8800] ;  /* 0x00880000f1b0783b */ /* 0x000ee80000000200 */
[----:B------:R-:W4:Y:S04]  /*6540*/  LDSM.16.M88.4 R180, [R241+0x9000] ;  /* 0x00900000f1b4783b */ /* 0x000f280000000200 */
[----:B------:R-:W4:Y:S04]  /*6550*/  LDSM.16.M88.4 R184, [R241+0x9800] ;  /* 0x00980000f1b8783b */ /* 0x000f280000000200 */
[----:B------:R-:W0:Y:S04]  /*6560*/  LDGDEPBAR ;  /* 0x00000000000079af */ /* 0x000e280000000000 */
[----:B------:R-:W-:Y:S04]  /*6570*/  LDSM.16.M88.4 R188, [R240] ;  /* 0x00000000f0bc783b */ /* 0x000fe80000000200 */
[----:B------:R-:W4:Y:S04]  /*6580*/  LDSM.16.M88.4 R192, [R239] ;  /* 0x00000000efc0783b */ /* 0x000f280000000200 */
[----:B------:R-:W4:Y:S04]  /*6590*/  LDSM.16.M88.4 R196, [R231] ;  /* 0x00000000e7c4783b */ /* 0x000f280000000200 */
[----:B------:R-:W4:Y:S04]  /*65a0*/  LDSM.16.M88.4 R200, [R230] ;  /* 0x00000000e6c8783b */ /* 0x000f280000000200 */
[----:B------:R-:W4:Y:S01]  /*65b0*/  LDSM.16.M88.4 R204, [R229] ;  /* 0x00000000e5cc783b */ /* 0x000f220000000200 */
[C---:B--2---:R-:W-:Y:S03]  /*65c0*/  HMMA.16816.F32 R4, R168.reuse, R172, RZ ;  /* 0x000000aca804723c */ /* 0x044fe600000018ff */
[----:B------:R-:W-:Y:S04]  /*65d0*/  LDSM.16.M88.4 R208, [R238] ;  /* 0x00000000eed0783b */ /* 0x000fe80000000200 */
[----:B------:R-:W2:Y:S01]  /*65e0*/  LDSM.16.M88.4 R212, [R235+0x8000] ;  /* 0x00800000ebd4783b */ /* 0x000ea20000000200 */
[C---:B-1----:R-:W-:Y:S03]  /*65f0*/  HMMA.16816.F32 R8, R168.reuse, R174, RZ ;  /* 0x000000aea808723c */ /* 0x042fe600000018ff */
[----:B------:R-:W-:Y:S03]  /*6600*/  LDSM.16.M88.4 R172, [R235+0x9000] ;  /* 0x00900000ebac783b */ /* 0x000fe60000000200 */
[C---:B---3--:R-:W-:Y:S06]  /*6610*/  HMMA.16816.F32 R12, R168.reuse, R176, RZ ;  /* 0x000000b0a80c723c */ /* 0x048fec00000018ff */
[C---:B------:R-:W-:Y:S01]  /*6620*/  HMMA.16816.F32 R16, R168.reuse, R178, RZ ;  /* 0x000000b2a810723c */ /* 0x040fe200000018ff */
[----:B------:R-:W-:Y:S05]  /*6630*/  LDSM.16.M88.4 R176, [R235+0x9800] ;  /* 0x00980000ebb0783b */ /* 0x000fea0000000200 */
[C---:B----4-:R-:W-:Y:S06]  /*6640*/  HMMA.16816.F32 R20, R168.reuse, R180, RZ ;  /* 0x000000b4a814723c */ /* 0x050fec00000018ff */
[C---:B------:R-:W-:Y:S01]  /*6650*/  HMMA.16816.F32 R24, R168.reuse, R182, RZ ;  /* 0x000000b6a818723c */ /* 0x040fe200000018ff */
[----:B------:R-:W-:Y:S05]  /*6660*/  LDSM.16.M88.4 R180, [R237] ;  /* 0x00000000edb4783b */ /* 0x000fea0000000200 */
[C---:B------:R-:W-:Y:S06]  /*6670*/  HMMA.16816.F32 R28, R168.reuse, R184, RZ ;  /* 0x000000b8a81c723c */ /* 0x040fec00000018ff */
[----:B------:R-:W-:Y:S01]  /*6680*/  HMMA.16816.F32 R32, R168, R186, RZ ;  /* 0x000000baa820723c */ /* 0x000fe200000018ff */
[----:B------:R-:W1:Y:S04]  /*6690*/  LDSM.16.M88.4 R168, [R235+0x8800] ;  /* 0x00880000eba8783b */ /* 0x000e680000000200 */
[----:B------:R-:W3:Y:S01]  /*66a0*/  LDSM.16.M88.4 R184, [R228] ;  /* 0x00000000e4b8783b */ /* 0x000ee20000000200 */
[C---:B------:R-:W-:Y:S06]  /*66b0*/  HMMA.16816.F32 R4, R188.reuse, R192, R4 ;  /* 0x000000c0bc04723c */ /* 0x040fec0000001804 */
        /* <DEDUP_REMOVED lines=11> */
[----:B------:R-:W4:Y:S01]  /*6770*/  LDSM.16.M88.4 R204, [R241+0xa000] ;  /* 0x00a00000f1cc783b */ /* 0x000f220000000200 */
[C---:B--2---:R-:W-:Y:S06]  /*6780*/  HMMA.16816.F32 R4, R208.reuse, R212, R4 ;  /* 0x000000d4d004723c */ /* 0x044fec0000001804 */
[C---:B------:R-:W-:Y:S01]  /*6790*/  HMMA.16816.F32 R8, R208.reuse, R214, R8 ;  /* 0x000000d6d008723c */ /* 0x040fe20000001808 */
[----:B------:R-:W-:Y:S05]  /*67a0*/  LDSM.16.M88.4 R212, [R227] ;  /* 0x00000000e3d4783b */ /* 0x000fea0000000200 */
[C---:B-1----:R-:W-:Y:S06]  /*67b0*/  HMMA.16816.F32 R12, R208.reuse, R168, R12 ;  /* 0x000000a8d00c723c */ /* 0x042fec000000180c */
[C---:B------:R-:W-:Y:S01]  /*67c0*/  HMMA.16816.F32 R16, R208.reuse, R170, R16 ;  /* 0x000000aad010723c */ /* 0x040fe20000001810 */
[----:B------:R-:W1:Y:S05]  /*67d0*/  LDSM.16.M88.4 R168, [R241+0xa800] ;  /* 0x00a80000f1a8783b */ /* 0x000e6a0000000200 */
[C---:B------:R-:W-:Y:S06]  /*67e0*/  HMMA.16816.F32 R20, R208.reuse, R172, R20 ;  /* 0x000000acd014723c */ /* 0x040fec0000001814 */
        /* <DEDUP_REMOVED lines=8> */
[----:B------:R-:W-:Y:S05]  /*6870*/  LDSM.16.M88.4 R184, [R225] ;  /* 0x00000000e1b8783b */ /* 0x000fea0000000200 */
[C---:B----4-:R-:W-:Y:S06]  /*6880*/  HMMA.16816.F32 R12, R180.reuse, R188, R12 ;  /* 0x000000bcb40c723c */ /* 0x050fec000000180c */
[C---:B------:R-:W-:Y:S01]  /*6890*/  HMMA.16816.F32 R16, R180.reuse, R190, R16 ;  /* 0x000000beb410723c */ /* 0x040fe20000001810 */
[----:B------:R-:W-:Y:S05]  /*68a0*/  LDSM.16.M88.4 R188, [R224] ;  /* 0x00000000e0bc783b */ /* 0x000fea0000000200 */
[C---:B------:R-:W-:Y:S06]  /*68b0*/  HMMA.16816.F32 R20, R180.reuse, R192, R20 ;  /* 0x000000c0b414723c */ /* 0x040fec0000001814 */
[C---:B------:R-:W-:Y:S01]  /*68c0*/  HMMA.16816.F32 R24, R180.reuse, R194, R24 ;  /* 0x000000c2b418723c */ /* 0x040fe20000001818 */
[----:B------:R-:W-:Y:S05]  /*68d0*/  LDSM.16.M88.4 R192, [R238+0x2000] ;  /* 0x00200000eec0783b */ /* 0x000fea0000000200 */
[C---:B------:R-:W-:Y:S06]  /*68e0*/  HMMA.16816.F32 R28, R180.reuse, R196, R28 ;  /* 0x000000c4b41c723c */ /* 0x040fec000000181c */
[----:B------:R-:W-:Y:S01]  /*68f0*/  HMMA.16816.F32 R32, R180, R198, R32 ;  /* 0x000000c6b420723c */ /* 0x000fe20000001820 */
[----:B------:R-:W3:Y:S04]  /*6900*/  LDSM.16.M88.4 R180, [R226] ;  /* 0x00000000e2b4783b */ /* 0x000ee80000000200 */
        /* <DEDUP_REMOVED lines=26> */
[----:B------:R-:W3:Y:S01]  /*6ab0*/  LDSM.16.M88.4 R208, [R242+0x4000] ;  /* 0x00400000f2d0783b */ /* 0x000ee20000000200 */
[C---:B----4-:R-:W-:Y:S06]  /*6ac0*/  HMMA.16816.F32 R4, R192.reuse, R196, R4 ;  /* 0x000000c4c004723c */ /* 0x050fec0000001804 */
[C---:B------:R-:W-:Y:S01]  /*6ad0*/  HMMA.16816.F32 R8, R192.reuse, R198, R8 ;  /* 0x000000c6c008723c */ /* 0x040fe20000001808 */
[----:B------:R-:W-:Y:S05]  /*6ae0*/  LDSM.16.M88.4 R196, [R223] ;  /* 0x00000000dfc4783b */ /* 0x000fea0000000200 */
        /* <DEDUP_REMOVED lines=8> */
[----:B------:R-:W4:Y:S04]  /*6b70*/  LDSM.16.M88.4 R176, [R241+0xd800] ;  /* 0x00d80000f1b0783b */ /* 0x000f280000000200 */
[----:B------:R-:W4:Y:S01]  /*6b80*/  LDSM.16.M88.4 R192, [R240+0x4000] ;  /* 0x00400000f0c0783b */ /* 0x000f220000000200 */
[C---:B------:R-:W-:Y:S06]  /*6b90*/  HMMA.16816.F32 R4, R200.reuse, R204, R4 ;  /* 0x000000ccc804723c */ /* 0x040fec0000001804 */
[C---:B------:R-:W-:Y:S01]  /*6ba0*/  HMMA.16816.F32 R8, R200.reuse, R206, R8 ;  /* 0x000000cec808723c */ /* 0x040fe20000001808 */
[----:B------:R-:W-:Y:S05]  /*6bb0*/  LDSM.16.M88.4 R204, [R235+0xc000] ;  /* 0x00c00000ebcc783b */ /* 0x000fea0000000200 */
        /* <DEDUP_REMOVED lines=9> */
[----:B------:R-:W3:Y:S01]  /*6c50*/  LDSM.16.M88.4 R200, [R238+0x4000] ;  /* 0x00400000eec8783b */ /* 0x000ee20000000200 */
        /* <DEDUP_REMOVED lines=66> */
[C---:B------:R-:W-:Y:S05]  /*7080*/  HMMA.16816.F32 R8, R200.reuse, R206, R8 ;  /* 0x000000cec808723c */ /* 0x040fea0000001808 */
[----:B------:R-:W-:Y:S01]  /*7090*/  MOV R204, R166 ;  /* 0x000000a600cc7202 */ /* 0x000fe20000000f00 */
[C---:B---3--:R-:W-:Y:S03]  /*70a0*/  HMMA.16816.F32 R12, R200.reuse, R180, R12 ;  /* 0x000000b4c80c723c */ /* 0x048fe6000000180c */
[----:B------:R-:W-:Y:S03]  /*70b0*/  ISETP.GE.AND P0, PT, R204, 0x1, PT ;  /* 0x00000001cc00780c */ /* 0x000fe60003f06270 */
[C---:B------:R-:W-:Y:S06]  /*70c0*/  HMMA.16816.F32 R16, R200.reuse, R182, R16 ;  /* 0x000000b6c810723c */ /* 0x040fec0000001810 */
[C---:B------:R-:W-:Y:S06]  /*70d0*/  HMMA.16816.F32 R20, R200.reuse, R184, R20 ;  /* 0x000000b8c814723c */ /* 0x040fec0000001814 */
[C---:B------:R-:W-:Y:S06]  /*70e0*/  HMMA.16816.F32 R24, R200.reuse, R186, R24 ;  /* 0x000000bac818723c */ /* 0x040fec0000001818 */
[C---:B------:R-:W-:Y:S06]  /*70f0*/  HMMA.16816.F32 R28, R200.reuse, R188, R28 ;  /* 0x000000bcc81c723c */ /* 0x040fec000000181c */
[----:B------:R-:W-:Y:S06]  /*7100*/  HMMA.16816.F32 R32, R200, R190, R32 ;  /* 0x000000bec820723c */ /* 0x000fec0000001820 */
[C---:B------:R-:W-:Y:S06]  /*7110*/  HMMA.16816.F32 R4, R208.reuse, R212, R4 ;  /* 0x000000d4d004723c */ /* 0x040fec0000001804 */
[C---:B------:R-:W-:Y:S06]  /*7120*/  HMMA.16816.F32 R8, R208.reuse, R214, R8 ;  /* 0x000000d6d008723c */ /* 0x040fec0000001808 */
[C---:B-1----:R-:W-:Y:S06]  /*7130*/  HMMA.16816.F32 R12, R208.reuse, R168, R12 ;  /* 0x000000a8d00c723c */ /* 0x042fec000000180c */
[C---:B------:R-:W-:Y:S01]  /*7140*/  HMMA.16816.F32 R16, R208.reuse, R170, R16 ;  /* 0x000000aad010723c */ /* 0x040fe20000001810 */
[----:B------:R-:W1:Y:S05]  /*7150*/  LDSM.16.M88.4 R168, [R228+0x6800] ;  /* 0x00680000e4a8783b */ /* 0x000e6a0000000200 */
[C---:B--2---:R-:W-:Y:S06]  /*7160*/  HMMA.16816.F32 R20, R208.reuse, R172, R20 ;  /* 0x000000acd014723c */ /* 0x044fec0000001814 */
        /* <DEDUP_REMOVED lines=20> */
[----:B------:R-:W-:Y:S04]  /*72b0*/  FMUL.FTZ R14, R14, UR10 ;  /* 0x0000000a0e0e7c20 */ /* 0x000fe80008410000 */
[----:B------:R4:W1:Y:S05]  /*72c0*/  MUFU.TANH R191, R166 ;  /* 0x000000a600bf7308 */ /* 0x00086a0000002400 */
[----:B------:R-:W-:Y:S05]  /*72d0*/  FMUL.FTZ R21, R21, UR10 ;  /* 0x0000000a15157c20 */ /* 0x000fea0008410000 */
[----:B------:R3:W3:Y:S01]  /*72e0*/  MUFU.TANH R190, R164 ;  /* 0x000000a400be7308 */ /* 0x0006e20000002400 */
[----:B--2---:R-:W-:Y:S09]  /*72f0*/  FMUL.FTZ R165, R9, UR10 ;  /* 0x0000000a09a57c20 */ /* 0x004ff20008410000 */
[----:B------:R2:W2:Y:S01]  /*7300*/  MUFU.TANH R187, R2 ;  /* 0x0000000200bb7308 */ /* 0x0004a20000002400 */
[----:B----4-:R-:W-:Y:S01]  /*7310*/  FMUL.FTZ R166, R15, UR10 ;  /* 0x0000000a0fa67c20 */ /* 0x010fe20008410000 */
[C---:B-1----:R-:W-:Y:S03]  /*7320*/  HMMA.16816.F32 R28, R192.reuse, R168, R28 ;  /* 0x000000a8c01c723c */ /* 0x042fe6000000181c */
[----:B------:R-:W-:Y:S05]  /*7330*/  FMUL.FTZ R214, R24, UR10 ;  /* 0x0000000a18d67c20 */ /* 0x000fea0008410000 */
[----:B------:R1:W4:Y:S03]  /*7340*/  MUFU.TANH R189, R165 ;  /* 0x000000a500bd7308 */ /* 0x0003260000002400 */
[----:B---3--:R-:W-:Y:S01]  /*7350*/  FMUL.FTZ R164, R10, UR10 ;  /* 0x0000000a0aa47c20 */ /* 0x008fe20008410000 */
[----:B------:R-:W-:Y:S03]  /*7360*/  HMMA.16816.F32 R32, R192, R170, R32 ;  /* 0x000000aac020723c */ /* 0x000fe60000001820 */
[----:B------:R-:W-:Y:S03]  /*7370*/  FMUL.FTZ R10, R12, UR10 ;  /* 0x0000000a0c0a7c20 */ /* 0x000fe60008410000 */
[----:B------:R3:W3:Y:S01]  /*7380*/  MUFU.TANH R179, R166 ;  /* 0x000000a600b37308 */ /* 0x0006e20000002400 */
[----:B--2---:R-:W-:Y:S09]  /*7390*/  FMUL.FTZ R2, R11, UR10 ;  /* 0x0000000a0b027c20 */ /* 0x004ff20008410000 */
[----:B------:R2:W2:Y:S01]  /*73a0*/  MUFU.TANH R196, R3 ;  /* 0x0000000300c47308 */ /* 0x0004a20000002400 */
[----:B-1----:R-:W-:Y:S01]  /*73b0*/  FMUL.FTZ R165, R17, UR10 ;  /* 0x0000000a11a57c20 */ /* 0x002fe20008410000 */
[----:B------:R-:W-:Y:S08]  /*73c0*/  FMUL.FTZ R29, R29, UR10 ;  /* 0x0000000a1d1d7c20 */ /* 0x000ff00008410000 */
[----:B------:R1:W1:Y:S01]  /*73d0*/  MUFU.TANH R9, R164 ;  /* 0x000000a400097308 */ /* 0x0002620000002400 */
[----:B---3--:R-:W-:Y:S01]  /*73e0*/  FMUL.FTZ R166, R22, UR10 ;  /* 0x0000000a16a67c20 */ /* 0x008fe20008410000 */
[----:B------:R-:W-:Y:S08]  /*73f0*/  FMUL.FTZ R35, R35, UR10 ;  /* 0x0000000a23237c20 */ /* 0x000ff00008410000 */
[----:B------:R3:W3:Y:S01]  /*7400*/  MUFU.TANH R11, R2 ;  /* 0x00000002000b7308 */ /* 0x0006e20000002400 */
[----:B--2---:R-:W-:Y:S09]  /*7410*/  FMUL.FTZ R3, R16, UR10 ;  /* 0x0000000a10037c20 */ /* 0x004ff20008410000 */
[----:B------:R2:W2:Y:S01]  /*7420*/  MUFU.TANH R178, R165 ;  /* 0x000000a500b27308 */ /* 0x0004a20000002400 */
[----:B-1----:R-:W-:Y:S09]  /*7430*/  FMUL.FTZ R164, R18, UR10 ;  /* 0x0000000a12a47c20 */ /* 0x002ff20008410000 */
[----:B------:R1:W1:Y:S01]  /*7440*/  MUFU.TANH R183, R166 ;  /* 0x000000a600b77308 */ /* 0x0002620000002400 */
[----:B---3--:R-:W-:Y:S09]  /*7450*/  FMUL.FTZ R2, R19, UR10 ;  /* 0x0000000a13027c20 */ /* 0x008ff20008410000 */
        /* <DEDUP_REMOVED lines=22> */
[----:B------:R1:W1:Y:S10]  /*75c0*/  MUFU.TANH R205, R14 ;  /* 0x0000000e00cd7308 */ /* 0x0002740000002400 */
[----:B------:R1:W1:Y:S10]  /*75d0*/  MUFU.TANH R186, R10 ;  /* 0x0000000a00ba7308 */ /* 0x0002740000002400 */
[----:B------:R1:W1:Y:S10]  /*75e0*/  MUFU.TANH R182, R21 ;  /* 0x0000001500b67308 */ /* 0x0002740000002400 */
[----:B------:R-:W1:Y:S10]  /*75f0*/  MUFU.TANH R214, R214 ;  /* 0x000000d600d67308 */ /* 0x000e740000002400 */
[----:B------:R1:W1:Y:S10]  /*7600*/  MUFU.TANH R202, R29 ;  /* 0x0000001d00ca7308 */ /* 0x0002740000002400 */
[----:B------:R1:W1:Y:S10]  /*7610*/  MUFU.TANH R199, R164 ;  /* 0x000000a400c77308 */ /* 0x0002740000002400 */
[----:B------:R1:W1:Y:S10]  /*7620*/  MUFU.TANH R198, R3 ;  /* 0x0000000300c67308 */ /* 0x0002740000002400 */
[----:B------:R1:W1:Y:S10]  /*7630*/  MUFU.TANH R194, R2 ;  /* 0x0000000200c27308 */ /* 0x0002740000002400 */
[----:B------:R-:W1:Y:S10]  /*7640*/  MUFU.TANH R166, R166 ;  /* 0x000000a600a67308 */ /* 0x000e740000002400 */
[----:B------:R1:W1:Y:S01]  /*7650*/  MUFU.TANH R165, R35 ;  /* 0x0000002300a57308 */ /* 0x0002620000002400 */
[----:B--234-:R-:W-:Y:S05]  /*7660*/  @!P0 BRA `(.L_x_4033) ;  /* 0x0000000400788947 */ /* 0x01cfea0003800000 */
        /* <DEDUP_REMOVED lines=17> */
[-C--:B------:R-:W-:Y:S01]  /*7780*/  LOP3.LUT R13, R13, R4.reuse, RZ, 0x3c, !PT ;  /* 0x000000040d0d7212 */ /* 0x080fe200078e3cff */
[--C-:B-1----:R-:W-:Y:S03]  /*7790*/  IMAD.MOV R5, RZ, RZ, -R15.reuse ;  /* 0x000000ffff057224 */ /* 0x102fe600078e0a0f */
[----:B------:R-:W-:Y:S01]  /*77a0*/  ISETP.GE.AND P0, PT, R13, RZ, PT ;  /* 0x000000ff0d00720c */ /* 0x000fe20003f06270 */
[----:B------:R-:W-:Y:S01]  /*77b0*/  IMAD.MOV.U32 R14, RZ, RZ, RZ ;  /* 0x000000ffff0e7224 */ /* 0x000fe200078e00ff */
[----:B------:R-:W-:Y:S01]  /*77c0*/  LOP3.LUT R13, RZ, R4, RZ, 0x33, !PT ;  /* 0x00000004ff0d7212 */ /* 0x000fe200078e33ff */
        /* <DEDUP_REMOVED lines=8> */
[----:B------:R-:W1:Y:S02]  /*7850*/  LDC R5, c[0x0][0x24c] ;  /* 0x00009300ff057b82 */ /* 0x000e640000000800 */
        /* <DEDUP_REMOVED lines=8> */
[----:B------:R-:W-:Y:S11]  /*78e0*/  ISETP.GE.U32.AND P5, PT, R8, R2, PT ;  /* 0x000000020800720c */ /* 0x000ff60003fa6070 */
        /* <DEDUP_REMOVED lines=15> */
[----:B------:R-:W-:Y:S01]  /*79e0*/  IMAD.WIDE.U32 R12, R8, UR9, RZ ;  /* 0x00000009080c7c25 */ /* 0x000fe2000f8e00ff */
[----:B------:R-:W-:Y:S05]  /*79f0*/  SHF.R.S32.HI R4, RZ, 0x1f, R8 ;  /* 0x0000001fff047819 */ /* 0x000fea0000011408 */
[----:B------:R-:W-:Y:S04]  /*7a00*/  IMAD R4, R4, UR9, RZ ;  /* 0x0000000904047c24 */ /* 0x000fe8000f8e02ff */
[----:B-1----:R-:W-:Y:S04]  /*7a10*/  IMAD R4, R8, R5, R4 ;  /* 0x0000000508047224 */ /* 0x002fe800078e0204 */
[----:B------:R-:W-:Y:S01]  /*7a20*/  IMAD.IADD R13, R13, 0x1, R4 ;  /* 0x000000010d0d7824 */ /* 0x000fe200078e0204 */
[----:B--2---:R-:W-:Y:S04]  /*7a30*/  IADD3 R6, -R7, R6, RZ ;  /* 0x0000000607067210 */ /* 0x004fe80007ffe1ff */
[----:B------:R-:W-:Y:S01]  /*7a40*/  SHF.R.S32.HI R5, RZ, 0x1f, R6 ;  /* 0x0000001fff057819 */ /* 0x000fe20000011406 */
[CC--:B---3--:R-:W-:Y:S04]  /*7a50*/  IMAD.WIDE.U32 R12, R6.reuse, R2.reuse, R12 ;  /* 0x00000002060c7225 */ /* 0x0c8fe800078e000c */
[----:B------:R-:W-:Y:S04]  /*7a60*/  IMAD R5, R5, R2, RZ ;  /* 0x0000000205057224 */ /* 0x000fe800078e02ff */
[----:B------:R-:W-:Y:S05]  /*7a70*/  IMAD R5, R6, R3, R5 ;  /* 0x0000000306057224 */ /* 0x000fea00078e0205 */
[----:B------:R-:W-:Y:S07]  /*7a80*/  IADD3 R5, R13, R5, RZ ;  /* 0x000000050d057210 */ /* 0x000fee0007ffe0ff */
.L_x_4034:
        /* <DEDUP_REMOVED lines=12> */
[----:B-1----:R-:W-:Y:S03]  /*7b50*/  IADD3 R2, P0, R4, UR5, RZ ;  /* 0x0000000504027c10 */ /* 0x002fe6000ff1e0ff */
        /* <DEDUP_REMOVED lines=15> */
.L_x_4033:
[----:B-12---:R-:W-:Y:S01]  /*7c50*/  FMNMX.FTZ R3, R197, R167, !PT ;  /* 0x000000a7c5037209 */ /* 0x006fe20007810000 */
[----:B------:R-:W-:Y:S03]  /*7c60*/  LDSM.16.MT88.4 R20, [R234+0x10000] ;  /* 0x01000000ea14783b */ /* 0x000fe60000004200 */
        /* <DEDUP_REMOVED lines=64> */
[----:B------:R-:W-:Y:S01]  /*8070*/  MOV R187, R204 ;  /* 0x000000cc00bb7202 */ /* 0x000fe20000000f00 */
        /* <DEDUP_REMOVED lines=80> */
[--C-:B------:R-:W-:Y:S01]  /*8580*/  FFMA.FTZ R205, R179, UR4, -R180.reuse ;  /* 0x00000004b3cd7c23 */ /* 0x100fe200080108b4 */
[--C-:B------:R-:W-:Y:S01]  /*8590*/  FFMA.FTZ R207, R178, UR4, -R181.reuse ;  /* 0x00000004b2cf7c23 */ /* 0x100fe200080108b5 */
[--C-:B------:R-:W-:Y:S01]  /*85a0*/  FFMA.FTZ R208, R177, UR4, -R180.reuse ;  /* 0x00000004b1d07c23 */ /* 0x100fe200080108b4 */
[--C-:B------:R-:W-:Y:S01]  /*85b0*/  FFMA.FTZ R212, R186, UR4, -R181.reuse ;  /* 0x00000004bad47c23 */ /* 0x100fe200080108b5 */
[----:B------:R-:W-:Y:S01]  /*85c0*/  LDSM.16.MT88.4 R176, [R232+0x14800] ;  /* 0x01480000e8b0783b */ /* 0x000fe20000004200 */
[--C-:B------:R-:W-:Y:S01]  /*85d0*/  FFMA.FTZ R182, R182, UR4, -R181.reuse ;  /* 0x00000004b6b67c23 */ /* 0x100fe200080108b5 */
[C---:B------:R-:W-:Y:S01]  /*85e0*/  HMMA.16816.F32 R4, R160.reuse, R12, R4 ;  /* 0x0000000ca004723c */ /* 0x040fe20000001804 */
[----:B------:R-:W-:Y:S04]  /*85f0*/  MUFU.EX2 R196, R196 ;  /* 0x000000c400c47308 */ /* 0x000fe80000000800 */
[--C-:B------:R-:W-:Y:S01]  /*8600*/  FFMA.FTZ R183, R183, UR4, -R180.reuse ;  /* 0x00000004b7b77c23 */ /* 0x100fe200080108b4 */
[C---:B------:R-:W-:Y:S05]  /*8610*/  HMMA.16816.F32 R8, R160.reuse, R14, R8 ;  /* 0x0000000ea008723c */ /* 0x040fea0000001808 */
[----:B------:R-:W1:Y:S01]  /*8620*/  MUFU.EX2 R203, R203 ;  /* 0x000000cb00cb7308 */ /* 0x000e620000000800 */
[C---:B------:R-:W-:Y:S01]  /*8630*/  FMUL.FTZ R12, R2.reuse, R152 ;  /* 0x00000098020c7220 */ /* 0x040fe20000410000 */
[----:B------:R-:W-:Y:S01]  /*8640*/  FMUL.FTZ R13, R2, R153 ;  /* 0x00000099020d7220 */ /* 0x000fe20000410000 */
[C---:B------:R-:W-:Y:S03]  /*8650*/  FMUL.FTZ R14, R0.reuse, R154 ;  /* 0x0000009a000e7220 */ /* 0x040fe60000410000 */
[----:B------:R-:W-:Y:S02]  /*8660*/  FMUL.FTZ R15, R0, R155 ;  /* 0x0000009b000f7220 */ /* 0x000fe40000410000 */
[----:B------:R-:W-:Y:S02]  /*8670*/  LDSM.16.MT88.4 R152, [R232+0x10800] ;  /* 0x01080000e898783b */ /* 0x000fe40000004200 */
[----:B------:R-:W-:Y:S01]  /*8680*/  MUFU.EX2 R167, R182 ;  /* 0x000000b600a77308 */ /* 0x000fe20000000800 */
[----:B------:R-:W-:Y:S01]  /*8690*/  FMUL.FTZ R77, R2, R77 ;  /* 0x0000004d024d7220 */ /* 0x000fe20000410000 */
[C---:B------:R-:W-:Y:S01]  /*86a0*/  FMUL.FTZ R78, R0.reuse, R78 ;  /* 0x0000004e004e7220 */ /* 0x040fe20000410000 */
[----:B------:R-:W-:Y:S01]  /*86b0*/  FMUL.FTZ R79, R0, R79 ;  /* 0x0000004f004f7220 */ /* 0x000fe20000410000 */
[C---:B------:R-:W-:Y:S03]  /*86c0*/  HMMA.16816.F32 R12, R160.reuse, R20, R12 ;  /* 0x00000014a00c723c */ /* 0x040fe6000000180c */
[C---:B------:R-:W-:Y:S03]  /*86d0*/  FMUL.FTZ R80, R2.reuse, R80 ;  /* 0x0000005002507220 */ /* 0x040fe60000410000 */
[----:B------:R-:W-:Y:S01]  /*86e0*/  MUFU.EX2 R184, R183 ;  /* 0x000000b700b87308 */ /* 0x000fe20000000800 */
[C---:B------:R-:W-:Y:S01]  /*86f0*/  FMUL.FTZ R81, R2.reuse, R81 ;  /* 0x0000005102517220 */ /* 0x040fe20000410000 */
[C---:B------:R-:W-:Y:S03]  /*8700*/  HMMA.16816.F32 R16, R160.reuse, R22, R16 ;  /* 0x00000016a010723c */ /* 0x040fe60000001810 */
[C---:B------:R-:W-:Y:S01]  /*8710*/  FMUL.FTZ R20, R2.reuse, R144 ;  /* 0x0000009002147220 */ /* 0x040fe20000410000 */
[----:B------:R-:W-:Y:S03]  /*8720*/  FMUL.FTZ R21, R2, R145 ;  /* 0x0000009102157220 */ /* 0x000fe60000410000 */
[C---:B------:R-:W-:Y:S01]  /*8730*/  FMUL.FTZ R22, R0.reuse, R146 ;  /* 0x0000009200167220 */ /* 0x040fe20000410000 */
[C---:B------:R-:W-:Y:S01]  /*8740*/  FMUL.FTZ R23, R0.reuse, R147 ;  /* 0x0000009300177220 */ /* 0x040fe20000410000 */
[----:B------:R-:W-:Y:S01]  /*8750*/  MUFU.EX2 R200, R200 ;  /* 0x000000c800c87308 */ /* 0x000fe20000000800 */
[----:B------:R-:W-:Y:S01]  /*8760*/  LDSM.16.MT88.4 R144, [R236+0x10800] ;  /* 0x01080000ec90783b */ /* 0x000fe20000004200 */
[C---:B------:R-:W-:Y:S01]  /*8770*/  FMUL.FTZ R82, R0.reuse, R82 ;  /* 0x0000005200527220 */ /* 0x040fe20000410000 */
[----:B------:R-:W-:Y:S01]  /*8780*/  FMUL.FTZ R83, R0, R83 ;  /* 0x0000005300537220 */ /* 0x000fe20000410000 */
[C---:B------:R-:W-:Y:S01]  /*8790*/  FMUL.FTZ R84, R2.reuse, R84 ;  /* 0x0000005402547220 */ /* 0x040fe20000410000 */
[----:B------:R-:W-:Y:S01]  /*87a0*/  FMUL.FTZ R85, R2, R85 ;  /* 0x0000005502557220 */ /* 0x000fe20000410000 */
[C---:B------:R-:W-:Y:S04]  /*87b0*/  HMMA.16816.F32 R20, R160.reuse, R28, R20 ;  /* 0x0000001ca014723c */ /* 0x040fe80000001814 */
[----:B------:R-:W5:Y:S01]  /*87c0*/  MUFU.EX2 R205, R205 ;  /* 0x000000cd00cd7308 */ /* 0x000f620000000800 */
[C---:B------:R-:W-:Y:S01]  /*87d0*/  FMUL.FTZ R86, R0.reuse, R86 ;  /* 0x0000005600567220 */ /* 0x040fe20000410000 */
[----:B------:R-:W-:Y:S01]  /*87e0*/  FMUL.FTZ R87, R0, R87 ;  /* 0x0000005700577220 */ /* 0x000fe20000410000 */
[C---:B------:R-:W-:Y:S01]  /*87f0*/  FMUL.FTZ R88, R2.reuse, R88 ;  /* 0x0000005802587220 */ /* 0x040fe20000410000 */
[C---:B------:R-:W-:Y:S06]  /*8800*/  HMMA.16816.F32 R24, R160.reuse, R30, R24 ;  /* 0x0000001ea018723c */ /* 0x040fec0000001818 */
[----:B------:R-:W-:Y:S01]  /*8810*/  MUFU.EX2 R204, R204 ;  /* 0x000000cc00cc7308 */ /* 0x000fe20000000800 */
[C---:B------:R-:W-:Y:S01]  /*8820*/  FMUL.FTZ R28, R2.reuse, R136 ;  /* 0x00000088021c7220 */ /* 0x040fe20000410000 */
[----:B------:R-:W-:Y:S03]  /*8830*/  FMUL.FTZ R29, R2, R137 ;  /* 0x00000089021d7220 */ /* 0x000fe60000410000 */
[C---:B------:R-:W-:Y:S01]  /*8840*/  FMUL.FTZ R30, R0.reuse, R138 ;  /* 0x0000008a001e7220 */ /* 0x040fe20000410000 */
[----:B------:R-:W-:Y:S02]  /*8850*/  FMUL.FTZ R31, R0, R139 ;  /* 0x0000008b001f7220 */ /* 0x000fe40000410000 */
[----:B------:R-:W1:Y:S01]  /*8860*/  LDSM.16.MT88.4 R136, [R232+0x12000] ;  /* 0x01200000e888783b */ /* 0x000e620000004200 */
[----:B------:R-:W-:Y:S01]  /*8870*/  FMUL.FTZ R89, R2, R89 ;  /* 0x0000005902597220 */ /* 0x000fe20000410000 */
[C---:B------:R-:W-:Y:S01]  /*8880*/  FMUL.FTZ R90, R0.reuse, R90 ;  /* 0x0000005a005a7220 */ /* 0x040fe20000410000 */
[----:B------:R-:W-:Y:S01]  /*8890*/  FMUL.FTZ R91, R0, R91 ;  /* 0x0000005b005b7220 */ /* 0x000fe20000410000 */
[C---:B------:R-:W-:Y:S01]  /*88a0*/  FMUL.FTZ R92, R2.reuse, R92 ;  /* 0x0000005c025c7220 */ /* 0x040fe20000410000 */
[C---:B---3--:R-:W-:Y:S01]  /*88b0*/  HMMA.16816.F32 R28, R160.reuse, R156, R28 ;  /* 0x0000009ca01c723c */ /* 0x048fe2000000181c */
[----:B------:R-:W3:Y:S02]  /*88c0*/  MUFU.EX2 R207, R207 ;  /* 0x000000cf00cf7308 */ /* 0x000ee40000000800 */
        /* <DEDUP_REMOVED lines=21> */
[----:B------:R-:W4:Y:S04]  /*8a20*/  LDSM.16.MT88.4 R132, [R234+0x14000] ;  /* 0x01400000ea84783b */ /* 0x000f280000004200 */
        /* <DEDUP_REMOVED lines=22> */
[C---:B----4-:R-:W-:Y:S05]  /*8b90*/  HMMA.16816.F32 R76, R160.reuse, R132, R76 ;  /* 0x00000084a04c723c */ /* 0x050fea000000184c */
[C---:B------:R-:W-:Y:S01]  /*8ba0*/  FMUL.FTZ R118, R0.reuse, R118 ;  /* 0x0000007600767220 */ /* 0x040fe20000410000 */
[C---:B------:R-:W-:Y:S01]  /*8bb0*/  HMMA.16816.F32 R80, R160.reuse, R134, R80 ;  /* 0x00000086a050723c */ /* 0x040fe20000001850 */
[----:B------:R-:W4:Y:S04]  /*8bc0*/  LDSM.16.MT88.4 R132, [R236+0x16000] ;  /* 0x01600000ec84783b */ /* 0x000f280000004200 */
[----:B------:R-:W-:Y:S01]  /*8bd0*/  FMUL.FTZ R119, R0, R119 ;  /* 0x0000007700777220 */ /* 0x000fe20000410000 */
[C---:B-1----:R-:W-:Y:S05]  /*8be0*/  HMMA.16816.F32 R84, R160.reuse, R136, R84 ;  /* 0x00000088a054723c */ /* 0x042fea0000001854 */
[--C-:B------:R-:W-:Y:S01]  /*8bf0*/  FFMA.FTZ R209, R209, UR4, -R180.reuse ;  /* 0x00000004d1d17c23 */ /* 0x100fe200080108b4 */
[C---:B------:R-:W-:Y:S01]  /*8c00*/  HMMA.16816.F32 R88, R160.reuse, R138, R88 ;  /* 0x0000008aa058723c */ /* 0x040fe20000001858 */
[----:B------:R-:W1:Y:S04]  /*8c10*/  LDSM.16.MT88.4 R136, [R234+0x16000] ;  /* 0x01600000ea88783b */ /* 0x000e680000004200 */
[C---:B------:R-:W-:Y:S01]  /*8c20*/  FMUL.FTZ R120, R2.reuse, R120 ;  /* 0x0000007802787220 */ /* 0x040fe20000410000 */
[----:B------:R-:W-:Y:S01]  /*8c30*/  FMUL.FTZ R121, R2, R121 ;  /* 0x0000007902797220 */ /* 0x000fe20000410000 */
[C---:B------:R-:W-:Y:S01]  /*8c40*/  FMUL.FTZ R122, R0.reuse, R122 ;  /* 0x0000007a007a7220 */ /* 0x040fe20000410000 */
[----:B------:R-:W-:Y:S01]  /*8c50*/  FMUL.FTZ R123, R0, R123 ;  /* 0x0000007b007b7220 */ /* 0x000fe20000410000 */
[----:B------:R-:W3:Y:S02]  /*8c60*/  MUFU.EX2 R209, R209 ;  /* 0x000000d100d17308 */ /* 0x000ee40000000800 */
        /* <DEDUP_REMOVED lines=9> */
[--C-:B------:R-:W-:Y:S01]  /*8d00*/  FFMA.FTZ R215, R215, UR4, -R180.reuse ;  /* 0x00000004d7d77c23 */ /* 0x100fe200080108b4 */
[C---:B------:R-:W-:Y:S01]  /*8d10*/  HMMA.16816.F32 R96, R160.reuse, R142, R96 ;  /* 0x0000008ea060723c */ /* 0x040fe20000001860 */
[----:B------:R-:W2:Y:S04]  /*8d20*/  LDSM.16.MT88.4 R140, [R233+0x16000] ;  /* 0x01600000e98c783b */ /* 0x000ea80000004200 */
[--C-:B------:R-:W-:Y:S01]  /*8d30*/  FFMA.FTZ R214, R214, UR4, -R181.reuse ;  /* 0x00000004d6d67c23 */ /* 0x100fe200080108b5 */
[C---:B----4-:R-:W-:Y:S01]  /*8d40*/  HMMA.16816.F32 R100, R160.reuse, R132, R100 ;  /* 0x00000084a064723c */ /* 0x050fe20000001864 */
[----:B------:R-:W4:Y:S04]  /*8d50*/  MUFU.EX2 R215, R215 ;  /* 0x000000d700d77308 */ /* 0x000f280000000800 */
[--C-:B------:R-:W-:Y:S01]  /*8d60*/  FFMA.FTZ R210, R210, UR4, -R181.reuse ;  /* 0x00000004d2d27c23 */ /* 0x100fe200080108b5 */
[C---:B------:R-:W-:Y:S01]  /*8d70*/  HMMA.16816.F32 R104, R160.reuse, R134, R104 ;  /* 0x00000086a068723c */ /* 0x040fe20000001868 */
[----:B------:R-:W4:Y:S04]  /*8d80*/  LDSM.16.MT88.4 R132, [R232+0x16000] ;  /* 0x01600000e884783b */ /* 0x000f280000004200 */
[----:B------:R-:W-:Y:S01]  /*8d90*/  MUFU.EX2 R214, R214 ;  /* 0x000000d600d67308 */ /* 0x000fe20000000800 */
[--C-:B------:R-:W-:Y:S01]  /*8da0*/  FFMA.FTZ R213, R213, UR4, -R180.reuse ;  /* 0x00000004d5d57c23 */ /* 0x100fe200080108b4 */
[C---:B-1----:R-:W-:Y:S04]  /*8db0*/  HMMA.16816.F32 R108, R160.reuse, R136, R108 ;  /* 0x00000088a06c723c */ /* 0x042fe8000000186c */
[--C-:B------:R-:W-:Y:S02]  /*8dc0*/  FFMA.FTZ R211, R211, UR4, -R180.reuse ;  /* 0x00000004d3d37c23 */ /* 0x100fe400080108b4 */
[C---:B------:R-:W-:Y:S02]  /*8dd0*/  HMMA.16816.F32 R112, R160.reuse, R138, R112 ;  /* 0x0000008aa070723c */ /* 0x040fe40000001870 */
[----:B------:R-:W1:Y:S03]  /*8de0*/  MUFU.EX2 R210, R210 ;  /* 0x000000d200d27308 */ /* 0x000e660000000800 */
[----:B------:R-:W-:Y:S01]  /*8df0*/  F2FP.F16.F32.PACK_AB R136, R203, R196 ;  /* 0x000000c4cb88723e */ /* 0x000fe200000000ff */
[--C-:B------:R-:W-:Y:S01]  /*8e00*/  FFMA.FTZ R206, R206, UR4, -R181.reuse ;  /* 0x00000004cece7c23 */ /* 0x100fe200080108b5 */
[----:B-----5:R-:W-:Y:S01]  /*8e10*/  F2FP.F16.F32.PACK_AB R137, R205, R200 ;  /* 0x000000c8cd89723e */ /* 0x020fe200000000ff */
[--C-:B------:R-:W-:Y:S04]  /*8e20*/  FFMA.FTZ R202, R202, UR4, -R181.reuse ;  /* 0x00000004caca7c23 */ /* 0x100fe800080108b5 */
[----:B------:R-:W-:Y:S01]  /*8e30*/  MUFU.EX2 R213, R213 ;  /* 0x000000d500d57308 */ /* 0x000fe20000000800 */
[----:B---3--:R-:W-:Y:S01]  /*8e40*/  F2FP.F16.F32.PACK_AB R138, R207, R204 ;  /* 0x000000cccf8a723e */ /* 0x008fe200000000ff */
[--C-:B------:R-:W-:Y:S01]  /*8e50*/  FFMA.FTZ R201, R201, UR4, -R180.reuse ;  /* 0x00000004c9c97c23 */ /* 0x100fe200080108b4 */
[----:B------:R-:W-:Y:S01]  /*8e60*/  F2FP.F16.F32.PACK_AB R139, R209, R208 ;  /* 0x000000d0d18b723e */ /* 0x000fe200000000ff */
[--C-:B------:R-:W-:Y:S01]  /*8e70*/  FFMA.FTZ R199, R199, UR4, -R180.reuse ;  /* 0x00000004c7c77c23 */ /* 0x100fe200080108b4 */
[--C-:B------:R-:W-:Y:S01]  /*8e80*/  FFMA.FTZ R198, R198, UR4, -R181.reuse ;  /* 0x00000004c6c67c23 */ /* 0x100fe200080108b5 */
[----:B------:R-:W-:Y:S01]  /*8e90*/  FFMA.FTZ R181, R194, UR4, -R181 ;  /* 0x00000004c2b57c23 */ /* 0x000fe200080108b5 */
[C---:B--2---:R-:W-:Y:S03]  /*8ea0*/  HMMA.16816.F32 R116, R160.reuse, R140, R116 ;  /* 0x0000008ca074723c */ /* 0x044fe60000001874 */
[----:B------:R-:W2:Y:S01]  /*8eb0*/  MUFU.EX2 R211, R211 ;  /* 0x000000d300d37308 */ /* 0x000ea20000000800 */
[--C-:B------:R-:W-:Y:S01]  /*8ec0*/  FFMA.FTZ R166, R166, UR4, -R180.reuse ;  /* 0x00000004a6a67c23 */ /* 0x100fe200080108b4 */
[----:B------:R-:W-:Y:S01]  /*8ed0*/  FFMA.FTZ R180, R165, UR4, -R180 ;  /* 0x00000004a5b47c23 */ /* 0x000fe200080108b4 */
[C---:B------:R-:W-:Y:S01]  /*8ee0*/  HMMA.16816.F32 R120, R160.reuse, R142, R120 ;  /* 0x0000008ea078723c */ /* 0x040fe20000001878 */
[----:B------:R-:W3:Y:S06]  /*8ef0*/  LDSM.16.MT88.4 R140, [R233+0x10800] ;  /* 0x01080000e98c783b */ /* 0x000eec0000004200 */
[----:B------:R-:W-:Y:S01]  /*8f00*/  MUFU.EX2 R194, R181 ;  /* 0x000000b500c27308 */ /* 0x000fe20000000800 */
[C---:B----4-:R-:W-:Y:S09]  /*8f10*/  HMMA.16816.F32 R124, R160.reuse, R132, R124 ;  /* 0x00000084a07c723c */ /* 0x050ff2000000187c */
[----:B------:R4:W-:Y:S01]  /*8f20*/  MUFU.EX2 R165, R180 ;  /* 0x000000b400a57308 */ /* 0x0009e20000000800 */
[----:B------:R-:W-:Y:S01]  /*8f30*/  HMMA.16816.F32 R128, R160, R134, R128 ;  /* 0x00000086a080723c */ /* 0x000fe20000001880 */
[----:B------:R-:W5:Y:S05]  /*8f40*/  LDSM.16.MT88.4 R132, [R233+0x12800] ;  /* 0x01280000e984783b */ /* 0x000f6a0000004200 */
[C---:B------:R-:W-:Y:S03]  /*8f50*/  HMMA.16816.F32 R4, R136.reuse, R144, R4 ;  /* 0x000000908804723c */ /* 0x040fe60000001804 */
[----:B------:R-:W-:Y:S01]  /*8f60*/  MUFU.EX2 R206, R206 ;  /* 0x000000ce00ce7308 */ /* 0x000fe20000000800 */
[----:B------:R-:W1:Y:S02]  /*8f70*/  LDSM.16.MT88.4 R160, [R232+0x12800] ;  /* 0x01280000e8a0783b */ /* 0x000e640000004200 */
[C---:B------:R-:W-:Y:S07]  /*8f80*/  HMMA.16816.F32 R8, R136.reuse, R146, R8 ;  /* 0x000000928808723c */ /* 0x040fee0000001808 */
[----:B------:R-:W2:Y:S01]  /*8f90*/  MUFU.EX2 R202, R202 ;  /* 0x000000ca00ca7308 */ /* 0x000ea20000000800 */
[----:B------:R-:W2:Y:S01]  /*8fa0*/  LDSM.16.MT88.4 R144, [R234+0x14800] ;  /* 0x01480000ea90783b */ /* 0x000ea20000004200 */
[C---:B------:R-:W-:Y:S08]  /*8fb0*/  HMMA.16816.F32 R12, R136.reuse, R148, R12 ;  /* 0x00000094880c723c */ /* 0x040ff0000000180c */
[----:B------:R-:W-:Y:S01]  /*8fc0*/  MUFU.EX2 R201, R201 ;  /* 0x000000c900c97308 */ /* 0x000fe20000000800 */
[C---:B------:R-:W-:Y:S01]  /*8fd0*/  HMMA.16816.F32 R16, R136.reuse, R150, R16 ;  /* 0x000000968810723c */ /* 0x040fe20000001810 */
[----:B------:R-:W2:Y:S05]  /*8fe0*/  LDSM.16.MT88.4 R148, [R233+0x14800] ;  /* 0x01480000e994783b */ /* 0x000eaa0000004200 */
[C---:B---3--:R-:W-:Y:S03]  /*8ff0*/  HMMA.16816.F32 R20, R136.reuse, R140, R20 ;  /* 0x0000008c8814723c */ /* 0x048fe60000001814 */
[----:B------:R-:W3:Y:S01]  /*9000*/  MUFU.EX2 R199, R199 ;  /* 0x000000c700c77308 */ /* 0x000ee20000000800 */
[----:B----4-:R-:W-:Y:S02]  /*9010*/  LDSM.16.MT88.4 R180, [R234+0x13800] ;  /* 0x01380000eab4783b */ /* 0x010fe40000004200 */
[C---:B------:R-:W-:Y:S07]  /*9020*/  HMMA.16816.F32 R24, R136.reuse, R142, R24 ;  /* 0x0000008e8818723c */ /* 0x040fee0000001818 */
[----:B------:R-:W4:Y:S01]  /*9030*/  MUFU.EX2 R198, R198 ;  /* 0x000000c600c67308 */ /* 0x000f220000000800 */
[----:B------:R-:W3:Y:S01]  /*9040*/  LDSM.16.MT88.4 R140, [R236+0x16800] ;  /* 0x01680000ec8c783b */ /* 0x000ee20000004200 */
[C---:B------:R-:W-:Y:S08]  /*9050*/  HMMA.16816.F32 R28, R136.reuse, R152, R28 ;  /* 0x00000098881c723c */ /* 0x040ff0000000181c */
[----:B------:R-:W4:Y:S01]  /*9060*/  MUFU.EX2 R166, R166 ;  /* 0x000000a600a67308 */ /* 0x000f220000000800 */
        /* <DEDUP_REMOVED lines=8> */
[C---:B-----5:R-:W-:Y:S06]  /*90f0*/  HMMA.16816.F32 R52, R136.reuse, R132, R52 ;  /* 0x000000848834723c */ /* 0x060fec0000001834 */
[C---:B------:R-:W-:Y:S01]  /*9100*/  HMMA.16816.F32 R56, R136.reuse, R134, R56 ;  /* 0x000000868838723c */ /* 0x040fe20000001838 */
[----:B------:R-:W5:Y:S05]  /*9110*/  LDSM.16.MT88.4 R132, [R234+0x16800] ;  /* 0x01680000ea84783b */ /* 0x000f6a0000004200 */
[C---:B-1----:R-:W-:Y:S06]  /*9120*/  HMMA.16816.F32 R60, R136.reuse, R160, R60 ;  /* 0x000000a0883c723c */ /* 0x042fec000000183c */
[C---:B------:R-:W-:Y:S01]  /*9130*/  HMMA.16816.F32 R64, R136.reuse, R162, R64 ;  /* 0x000000a28840723c */ /* 0x040fe20000001840 */
[----:B------:R-:W-:Y:S05]  /*9140*/  LDSM.16.MT88.4 R160, [R236+0x13000] ;  /* 0x01300000eca0783b */ /* 0x000fea0000004200 */
[C---:B------:R-:W-:Y:S06]  /*9150*/  HMMA.16816.F32 R68, R136.reuse, R172, R68 ;  /* 0x000000ac8844723c */ /* 0x040fec0000001844 */
[C---:B------:R-:W-:Y:S01]  /*9160*/  HMMA.16816.F32 R72, R136.reuse, R174, R72 ;  /* 0x000000ae8848723c */ /* 0x040fe20000001848 */
[----:B------:R-:W-:Y:S05]  /*9170*/  LDSM.16.MT88.4 R172, [R233+0x13000] ;  /* 0x01300000e9ac783b */ /* 0x000fea0000004200 */
[C---:B--2---:R-:W-:Y:S06]  /*9180*/  HMMA.16816.F32 R76, R136.reuse, R144, R76 ;  /* 0x00000090884c723c */ /* 0x044fec000000184c */
[C---:B------:R-:W-:Y:S01]  /*9190*/  HMMA.16816.F32 R80, R136.reuse, R146, R80 ;  /* 0x000000928850723c */ /* 0x040fe20000001850 */
[----:B------:R-:W1:Y:S05]  /*91a0*/  LDSM.16.MT88.4 R144, [R233+0x16800] ;  /* 0x01680000e990783b */ /* 0x000e6a0000004200 */
[C---:B------:R-:W-:Y:S06]  /*91b0*/  HMMA.16816.F32 R84, R136.reuse, R148, R84 ;  /* 0x000000948854723c */ /* 0x040fec0000001854 */
[C---:B------:R-:W-:Y:S01]  /*91c0*/  HMMA.16816.F32 R88, R136.reuse, R150, R88 ;  /* 0x000000968858723c */ /* 0x040fe20000001858 */
[----:B------:R-:W2:Y:S05]  /*91d0*/  LDSM.16.MT88.4 R148, [R232+0x16800] ;  /* 0x01680000e894783b */ /* 0x000eaa0000004200 */
[C---:B------:R-:W-:Y:S06]  /*91e0*/  HMMA.16816.F32 R92, R136.reuse, R176, R92 ;  /* 0x000000b0885c723c */ /* 0x040fec000000185c */
[C---:B------:R-:W-:Y:S01]  /*91f0*/  HMMA.16816.F32 R96, R136.reuse, R178, R96 ;  /* 0x000000b28860723c */ /* 0x040fe20000001860 */
[----:B------:R-:W-:Y:S05]  /*9200*/  LDSM.16.MT88.4 R176, [R236+0x13800] ;  /* 0x01380000ecb0783b */ /* 0x000fea0000004200 */
[C---:B---3--:R-:W-:Y:S06]  /*9210*/  HMMA.16816.F32 R100, R136.reuse, R140, R100 ;  /* 0x0000008c8864723c */ /* 0x048fec0000001864 */
[C---:B------:R-:W-:Y:S01]  /*9220*/  HMMA.16816.F32 R104, R136.reuse, R142, R104 ;  /* 0x0000008e8868723c */ /* 0x040fe20000001868 */
[----:B------:R-:W3:Y:S05]  /*9230*/  LDSM.16.MT88.4 R140, [R236+0x11000] ;  /* 0x01100000ec8c783b */ /* 0x000eea0000004200 */
        /* <DEDUP_REMOVED lines=8> */
[C---:B--2---:R-:W-:Y:S05]  /*92c0*/  HMMA.16816.F32 R124, R136.reuse, R148, R124 ;  /* 0x00000094887c723c */ /* 0x044fea000000187c */
[----:B------:R-:W-:Y:S01]  /*92d0*/  F2FP.F16.F32.PACK_AB R135, R211, R213 ;  /* 0x000000d5d387723e */ /* 0x000fe200000000ff */
[----:B------:R-:W-:Y:S01]  /*92e0*/  HMMA.16816.F32 R128, R136, R150, R128 ;  /* 0x000000968880723c */ /* 0x000fe20000001880 */
[----:B------:R-:W2:Y:S05]  /*92f0*/  LDSM.16.MT88.4 R136, [R232+0x13000] ;  /* 0x01300000e888783b */ /* 0x000eaa0000004200 */
[C---:B---3--:R-:W-:Y:S03]  /*9300*/  HMMA.16816.F32 R4, R132.reuse, R140, R4 ;  /* 0x0000008c8404723c */ /* 0x048fe60000001804 */
[----:B------:R-:W3:Y:S03]  /*9310*/  LDSM.16.MT88.4 R148, [R236+0x15000] ;  /* 0x01500000ec94783b */ /* 0x000ee60000004200 */
[C---:B------:R-:W-:Y:S05]  /*9320*/  HMMA.16816.F32 R8, R132.reuse, R142, R8 ;  /* 0x0000008e8408723c */ /* 0x040fea0000001808 */
[----:B------:R-:W5:Y:S01]  /*9330*/  LDSM.16.MT88.4 R140, [R234+0x15000] ;  /* 0x01500000ea8c783b */ /* 0x000f620000004200 */
[C---:B------:R-:W-:Y:S06]  /*9340*/  HMMA.16816.F32 R12, R132.reuse, R152, R12 ;  /* 0x00000098840c723c */ /* 0x040fec000000180c */
[C---:B------:R-:W-:Y:S01]  /*9350*/  HMMA.16816.F32 R16, R132.reuse, R154, R16 ;  /* 0x0000009a8410723c */ /* 0x040fe20000001810 */
[----:B------:R-:W5:Y:S05]  /*9360*/  LDSM.16.MT88.4 R152, [R233+0x15000] ;  /* 0x01500000e998783b */ /* 0x000f6a0000004200 */
[C---:B-1----:R-:W-:Y:S06]  /*9370*/  HMMA.16816.F32 R20, R132.reuse, R144, R20 ;  /* 0x000000908414723c */ /* 0x042fec0000001814 */
[C---:B------:R-:W-:Y:S01]  /*9380*/  HMMA.16816.F32 R24, R132.reuse, R146, R24 ;  /* 0x000000928418723c */ /* 0x040fe20000001818 */
[----:B------:R-:W1:Y:S05]  /*9390*/  LDSM.16.MT88.4 R144, [R232+0x15000] ;  /* 0x01500000e890783b */ /* 0x000e6a0000004200 */
[C---:B------:R-:W-:Y:S06]  /*93a0*/  HMMA.16816.F32 R28, R132.reuse, R156, R28 ;  /* 0x0000009c841c723c */ /* 0x040fec000000181c */
[C---:B------:R-:W-:Y:S01]  /*93b0*/  HMMA.16816.F32 R32, R132.reuse, R158, R32 ;  /* 0x0000009e8420723c */ /* 0x040fe20000001820 */
[----:B------:R-:W1:Y:S05]  /*93c0*/  LDSM.16.MT88.4 R156, [R236+0x17000] ;  /* 0x01700000ec9c783b */ /* 0x000e6a0000004200 */
[C---:B------:R-:W-:Y:S06]  /*93d0*/  HMMA.16816.F32 R36, R132.reuse, R160, R36 ;  /* 0x000000a08424723c */ /* 0x040fec0000001824 */
[C---:B------:R-:W-:Y:S06]  /*93e0*/  HMMA.16816.F32 R40, R132.reuse, R162, R40 ;  /* 0x000000a28428723c */ /* 0x040fec0000001828 */
[C---:B------:R-:W-:Y:S06]  /*93f0*/  HMMA.16816.F32 R44, R132.reuse, R168, R44 ;  /* 0x000000a8842c723c */ /* 0x040fec000000182c */
[C---:B------:R-:W-:Y:S05]  /*9400*/  HMMA.16816.F32 R48, R132.reuse, R170, R48 ;  /* 0x000000aa8430723c */ /* 0x040fea0000001830 */
[----:B------:R-:W-:Y:S01]  /*9410*/  F2FP.F16.F32.PACK_AB R168, R202, R206 ;  /* 0x000000cecaa8723e */ /* 0x000fe200000000ff */
[C---:B------:R-:W-:Y:S05]  /*9420*/  HMMA.16816.F32 R52, R132.reuse, R172, R52 ;  /* 0x000000ac8434723c */ /* 0x040fea0000001834 */
[----:B------:R-:W-:Y:S01]  /*9430*/  F2FP.F16.F32.PACK_AB R169, R199, R201 ;  /* 0x000000c9c7a9723e */ /* 0x000fe200000000ff */
[C---:B------:R-:W-:Y:S01]  /*9440*/  HMMA.16816.F32 R56, R132.reuse, R174, R56 ;  /* 0x000000ae8438723c */ /* 0x040fe20000001838 */
[----:B------:R-:W-:Y:S04]  /*9450*/  LDSM.16.MT88.4 R172, [R232+0x11800] ;  /* 0x01180000e8ac783b */ /* 0x000fe80000004200 */
[----:B----4-:R-:W-:Y:S01]  /*9460*/  F2FP.F16.F32.PACK_AB R170, R194, R198 ;  /* 0x000000c6c2aa723e */ /* 0x010fe200000000ff */
[C---:B--2---:R-:W-:Y:S05]  /*9470*/  HMMA.16816.F32 R60, R132.reuse, R136, R60 ;  /* 0x00000088843c723c */ /* 0x044fea000000183c */
[----:B------:R-:W-:Y:S01]  /*9480*/  F2FP.F16.F32.PACK_AB R171, R165, R166 ;  /* 0x000000a6a5ab723e */ /* 0x000fe200000000ff */
[C---:B------:R-:W-:Y:S01]  /*9490*/  HMMA.16816.F32 R64, R132.reuse, R138, R64 ;  /* 0x0000008a8440723c */ /* 0x040fe20000001840 */
[----:B------:R-:W2:Y:S05]  /*94a0*/  LDSM.16.MT88.4 R136, [R234+0x17000] ;  /* 0x01700000ea88783b */ /* 0x000eaa0000004200 */
[C---:B---3--:R-:W-:Y:S06]  /*94b0*/  HMMA.16816.F32 R68, R132.reuse, R148, R68 ;  /* 0x000000948444723c */ /* 0x048fec0000001844 */
[C---:B------:R-:W-:Y:S01]  /*94c0*/  HMMA.16816.F32 R72, R132.reuse, R150, R72 ;  /* 0x000000968448723c */ /* 0x040fe20000001848 */
[----:B------:R-:W-:Y:S05]  /*94d0*/  LDSM.16.MT88.4 R148, [R234+0x11800] ;  /* 0x01180000ea94783b */ /* 0x000fea0000004200 */
[C---:B-----5:R-:W-:Y:S06]  /*94e0*/  HMMA.16816.F32 R76, R132.reuse, R140, R76 ;  /* 0x0000008c844c723c */ /* 0x060fec000000184c */
[C---:B------:R-:W-:Y:S01]  /*94f0*/  HMMA.16816.F32 R80, R132.reuse, R142, R80 ;  /* 0x0000008e8450723c */ /* 0x040fe20000001850 */
[----:B------:R-:W3:Y:S05]  /*9500*/  LDSM.16.MT88.4 R140, [R233+0x17000] ;  /* 0x01700000e98c783b */ /* 0x000eea0000004200 */
[C---:B------:R-:W-:Y:S06]  /*9510*/  HMMA.16816.F32 R84, R132.reuse, R152, R84 ;  /* 0x000000988454723c */ /* 0x040fec0000001854 */
        /* <DEDUP_REMOVED lines=13> */
[----:B------:R-:W-:Y:S06]  /*95f0*/  HMMA.16816.F32 R128, R132, R146, R128 ;  /* 0x000000928480723c */ /* 0x000fec0000001880 */
[C---:B----4-:R-:W-:Y:S01]  /*9600*/  HMMA.16816.F32 R160, R168.reuse, R156, R4 ;  /* 0x0000009ca8a0723c */ /* 0x050fe20000001804 */
[----:B------:R-:W-:Y:S04]  /*9610*/  LDSM.16.MT88.4 R4, [R232+0x13800] ;  /* 0x01380000e804783b */ /* 0x000fe80000004200 */
[----:B------:R-:W-:Y:S01]  /*9620*/  MOV R134, R187 ;  /* 0x000000bb00867202 */ /* 0x000fe20000000f00 */
[C---:B------:R-:W-:Y:S03]  /*9630*/  HMMA.16816.F32 R156, R168.reuse, R158, R8 ;  /* 0x0000009ea89c723c */ /* 0x040fe60000001808 */
[----:B------:R-:W-:Y:S02]  /*9640*/  LDSM.16.MT88.4 R8, [R236+0x15800] ;  /* 0x01580000ec08783b */ /* 0x000fe40000004200 */
[----:B------:R-:W-:Y:S01]  /*9650*/  MOV R135, R184 ;  /* 0x000000b800877202 */ /* 0x000fe20000000f00 */
[C---:B------:R-:W-:Y:S05]  /*9660*/  HMMA.16816.F32 R152, R168.reuse, R148, R12 ;  /* 0x00000094a898723c */ /* 0x040fea000000180c */
[----:B------:R-:W1:Y:S01]  /*9670*/  LDSM.16.MT88.4 R184, [R233+0x13800] ;  /* 0x01380000e9b8783b */ /* 0x000e620000004200 */
[C---:B------:R-:W-:Y:S06]  /*9680*/  HMMA.16816.F32 R148, R168.reuse, R150, R16 ;  /* 0x00000096a894723c */ /* 0x040fec0000001810 */
[C---:B--2---:R-:W-:Y:S01]  /*9690*/  HMMA.16816.F32 R144, R168.reuse, R136, R20 ;  /* 0x00000088a890723c */ /* 0x044fe20000001814 */
[----:B------:R-:W2:Y:S05]  /*96a0*/  LDSM.16.MT88.4 R12, [R234+0x15800] ;  /* 0x01580000ea0c783b */ /* 0x000eaa0000004200 */
[C---:B------:R-:W-:Y:S03]  /*96b0*/  HMMA.16816.F32 R140, R168.reuse, R138, R24 ;  /* 0x0000008aa88c723c */ /* 0x040fe60000001818 */
[----:B------:R-:W3:Y:S03]  /*96c0*/  LDSM.16.MT88.4 R16, [R233+0x15800] ;  /* 0x01580000e910783b */ /* 0x000ee60000004200 */
[C---:B------:R-:W-:Y:S05]  /*96d0*/  HMMA.16816.F32 R136, R168.reuse, R172, R28 ;  /* 0x000000aca888723c */ /* 0x040fea000000181c */
[----:B------:R-:W4:Y:S02]  /*96e0*/  LDSM.16.MT88.4 R20, [R232+0x15800] ;  /* 0x01580000e814783b */ /* 0x000f240000004200 */
[----:B------:R-:W-:Y:S04]  /*96f0*/  MOV R173, R134 ;  /* 0x0000008600ad7202 */ /* 0x000fe80000000f00 */
[----:B------:R-:W-:Y:S02]  /*9700*/  MOV R172, R135 ;  /* 0x0000008700ac7202 */ /* 0x000fe40000000f00 */
[C---:B------:R-:W-:Y:S01]  /*9710*/  HMMA.16816.F32 R132, R168.reuse, R174, R32 ;  /* 0x000000aea884723c */ /* 0x040fe20000001820 */
[----:B------:R-:W5:Y:S02]  /*9720*/  LDL.LU R34, [R1+0xc] ;  /* 0x00000c0001227983 */ /* 0x000f640000300800 */
[----:B------:R-:W-:Y:S02]  /*9730*/  ISETP.GT.AND P0, PT, R173, RZ, PT ;  /* 0x000000ffad00720c */ /* 0x000fe40003f04270 */
[----:B------:R-:W5:Y:S01]  /*9740*/  LDL.LU R35, [R1+0x8] ;  /* 0x0000080001237983 */ /* 0x000f620000300800 */
[C---:B------:R-:W-:Y:S03]  /*9750*/  HMMA.16816.F32 R36, R168.reuse, R176, R36 ;  /* 0x000000b0a824723c */ /* 0x040fe60000001824 */
[----:B------:R-:W4:Y:S03]  /*9760*/  LDSM.16.MT88.4 R24, [R236+0x17800] ;  /* 0x01780000ec18783b */ /* 0x000f260000004200 */
[C---:B------:R-:W-:Y:S05]  /*9770*/  HMMA.16816.F32 R40, R168.reuse, R178, R40 ;  /* 0x000000b2a828723c */ /* 0x040fea0000001828 */
[----:B------:R-:W4:Y:S01]  /*9780*/  LDSM.16.MT88.4 R28, [R234+0x17800] ;  /* 0x01780000ea1c783b */ /* 0x000f220000004200 */
        /* <DEDUP_REMOVED lines=9> */
[----:B------:R-:W1:Y:S05]  /*9820*/  LDSM.16.MT88.4 R8, [R232+0x17800] ;  /* 0x01780000e808783b */ /* 0x000e6a0000004200 */
[C---:B--2---:R-:W-:Y:S06]  /*9830*/  HMMA.16816.F32 R76, R168.reuse, R12, R76 ;  /* 0x0000000ca84c723c */ /* 0x044fec000000184c */
[C---:B------:R-:W-:Y:S06]  /*9840*/  HMMA.16816.F32 R80, R168.reuse, R14, R80 ;  /* 0x0000000ea850723c */ /* 0x040fec0000001850 */
[C---:B---3--:R-:W-:Y:S06]  /*9850*/  HMMA.16816.F32 R84, R168.reuse, R16, R84 ;  /* 0x00000010a854723c */ /* 0x048fec0000001854 */
[C---:B------:R-:W-:Y:S06]  /*9860*/  HMMA.16816.F32 R88, R168.reuse, R18, R88 ;  /* 0x00000012a858723c */ /* 0x040fec0000001858 */
[C---:B----4-:R-:W-:Y:S06]  /*9870*/  HMMA.16816.F32 R92, R168.reuse, R20, R92 ;  /* 0x00000014a85c723c */ /* 0x050fec000000185c */
        /* <DEDUP_REMOVED lines=8> */
[----:B------:R-:W-:Y:S05]  /*9900*/  HMMA.16816.F32 R128, R168, R10, R128 ;  /* 0x0000000aa880723c */ /* 0x000fea0000001880 */
[----:B-----5:R-:W-:Y:S01]  /*9910*/  FFMA.FTZ R197, R2, R34, R197 ;  /* 0x0000002202c57223 */ /* 0x020fe200000100c5 */
[----:B------:R-:W-:Y:S05]  /*9920*/  FFMA.FTZ R195, R0, R35, R195 ;  /* 0x0000002300c37223 */ /* 0x000fea00000100c3 */
        /* <DEDUP_REMOVED lines=18> */
[----:B------:R-:W-:Y:S02]  /*9a50*/  FADD.FTZ R0, R215, R0 ;  /* 0x00000000d7007221 */ /* 0x000fe40000010000 */
        /* <DEDUP_REMOVED lines=8> */
[----:B------:R-:W-:Y:S01]  /*9ae0*/  FADD.FTZ R5, R198, R5 ;  /* 0x00000005c6057221 */ /* 0x000fe20000010000 */
[----:B------:R-:W-:Y:S01]  /*9af0*/  IADD3 R0, R173, -0x1, RZ ;  /* 0xffffffffad007810 */ /* 0x000fe20007ffe0ff */
[----:B------:R-:W-:Y:S02]  /*9b00*/  FADD.FTZ R166, R166, R199 ;  /* 0x000000c7a6a67221 */ /* 0x000fe40000010000 */
[----:B------:R-:W-:Y:S02]  /*9b10*/  FADD.FTZ R4, R194, R5 ;  /* 0x00000005c2047221 */ /* 0x000fe40000010000 */
[----:B------:R-:W-:Y:S03]  /*9b20*/  FADD.FTZ R2, R165, R166 ;  /* 0x000000a6a5027221 */ /* 0x000fe60000010000 */
[----:B------:R-:W-:Y:S04]  /*9b30*/  STL [R1+0xc], R4 ;  /* 0x00000c0401007387 */ /* 0x000fe80000100800 */
[----:B------:R1:W-:Y:S04]  /*9b40*/  STL [R1+0x4], R0 ;  /* 0x0000040001007387 */ /* 0x0003e80000100800 */
[----:B------:R2:W-:Y:S01]  /*9b50*/  STL [R1+0x8], R2 ;  /* 0x0000080201007387 */ /* 0x0005e20000100800 */
[----:B-1----:R-:W-:Y:S01]  /*9b60*/  MOV R0, R3 ;  /* 0x0000000300007202 */ /* 0x002fe20000000f00 */
[----:B------:R-:W-:Y:S06]  /*9b70*/  @P0 BRA `(.L_x_4035) ;  /* 0xffffffc000ec0947 */ /* 0x000fec000383ffff */
.L_x_4031:
[----:B--2---:R-:W2:Y:S04]  /*9b80*/  LDL.LU R2, [R1+0xc] ;  /* 0x00000c0001027983 */ /* 0x004ea80000300800 */
[----:B-1----:R-:W3:Y:S01]  /*9b90*/  LDL.LU R4, [R1+0x8] ;  /* 0x0000080001047983 */ /* 0x002ee20000300800 */
[----:B------:R-:W-:Y:S01]  /*9ba0*/  MOV R5, 0x3f800000 ;  /* 0x3f80000000057802 */ /* 0x000fe20000000f00 */
[----:B------:R-:W1:Y:S01]  /*9bb0*/  S2UR UR4, SR_CgaCtaId ;  /* 0x00000000000479c3 */ /* 0x000e620000008800 */
[----:B------:R-:W-:Y:S02]  /*9bc0*/  UMOV UR5, 0x400 ;  /* 0x0000040000057882 */ /* 0x000fe40000000000 */
[----:B-1----:R-:W-:Y:S01]  /*9bd0*/  ULEA UR4, UR4, UR5, 0x18 ;  /* 0x0000000504047291 */ /* 0x002fe2000f8ec03f */
[----:B--2---:R-:W1:Y:S04]  /*9be0*/  SHFL.BFLY PT, R9, R2, 0x2, 0x1f ;  /* 0x0c401f0002097f89 */ /* 0x004e6800000e0000 */
[----:B---3--:R-:W2:Y:S01]  /*9bf0*/  SHFL.BFLY PT, R7, R4, 0x2, 0x1f ;  /* 0x0c401f0004077f89 */ /* 0x008ea200000e0000 */
[----:B-1----:R-:W-:Y:S01]  /*9c00*/  FADD.FTZ R9, R9, R2 ;  /* 0x0000000209097221 */ /* 0x002fe20000010000 */
[----:B--2---:R-:W-:-:S04]  /*9c10*/  FADD.FTZ R7, R7, R4 ;  /* 0x0000000407077221 */ /* 0x004fc80000010000 */
[----:B------:R-:W1:Y:S01]  /*9c20*/  SHFL.BFLY PT, R2, R9, 0x1, 0x1f ;  /* 0x0c201f0009027f89 */ /* 0x000e6200000e0000 */
[----:B------:R-:W-:-:S03]  /*9c30*/  MOV R4, 0x3f800000 ;  /* 0x3f80000000047802 */ /* 0x000fc60000000f00 */
        /* <DEDUP_REMOVED lines=318> */
.L_x_4036:
        /* <DEDUP_REMOVED lines=10> */
.L_x_4037:
[----:B------:R-:W2:Y:S01]  /*b0c0*/  S2R R3, SR_CTAID.Y ;  /* 0x0000000000037919 */ /* 0x000ea20000002600 */
[----:B------:R-:W2:Y:S08]  /*b0d0*/  S2UR UR6, SR_CTAID.Z ;  /* 0x00000000000679c3 */ /* 0x000eb00000002700 */
[----:B------:R-:W2:Y:S08]  /*b0e0*/  LDC R2, c[0x0][0x270] ;  /* 0x00009c00ff027b82 */ /* 0x000eb00000000800 */
[----:B------:R-:W3:Y:S01]  /*b0f0*/  LDC R0, c[0x0][0x2c4] ;  /* 0x0000b100ff007b82 */ /* 0x000ee20000000800 */
[----:B--2---:R-:W-:-:S04]  /*b100*/  IMAD R3, R3, R2, UR6 ;  /* 0x0000000603037e24 */ /* 0x004fc8000f8e0202 */
[----:B---3--:R-:W-:-:S07]  /*b110*/  IMAD R5, R3, R0, RZ ;  /* 0x0000000003057224 */ /* 0x008fce00078e02ff */
.L_x_4038:
        /* <DEDUP_REMOVED lines=28> */
.L_x_4040:
[----:B------:R-:W-:Y:S05]  /*b2e0*/  BSYNC B0 ;  /* 0x0000000000007941 */ /* 0x000fea0003800000 */
.L_x_4039:
        /* <DEDUP_REMOVED lines=52> */
.L_x_4042:
[----:B------:R-:W-:Y:S05]  /*b630*/  BSYNC B0 ;  /* 0x0000000000007941 */ /* 0x000fea0003800000 */
.L_x_4041:
        /* <DEDUP_REMOVED lines=21> */
.L_x_4044:
[----:B------:R-:W-:Y:S05]  /*b790*/  BSYNC B0 ;  /* 0x0000000000007941 */ /* 0x000fea0003800000 */
.L_x_4043:
        /* <DEDUP_REMOVED lines=21> */
.L_x_4046:
[----:B------:R-:W-:Y:S05]  /*b8f0*/  BSYNC B0 ;  /* 0x0000000000007941 */ /* 0x000fea0003800000 */
.L_x_4045:
        /* <DEDUP_REMOVED lines=17> */
.L_x_4047:
        /* <DEDUP_REMOVED lines=15> */
.L_x_8901:


//--------------------- .text._ZN5flash24flash_fwd_splitkv_kernelI23Flash_fwd_kernel_traitsILi256ELi64ELi64ELi4ELb0ELb0EN7cutlass6half_tE19Flash_kernel_traitsILi256ELi64ELi64ELi4ES3_EELb0ELb0ELb1ELb0ELb0ELb0ELb0ELb0EEEvNS_16Flash_fwd_paramsE --------------------------
	.section	.text._ZN5flash24flash_fwd_splitkv_kernelI23Flash_fwd_kernel_traitsILi256ELi64ELi64ELi4ELb0ELb0EN7cutlass6half_tE19Flash_kernel_traitsILi256ELi64ELi64ELi4ES3_EELb0ELb0ELb1ELb0ELb0ELb0ELb0ELb0EEEvNS_16Flash_fwd_paramsE,"ax",@progbits
	.align	128
        .global         _ZN5flash24flash_fwd_splitkv_kernelI23Flash_fwd_kernel_traitsILi256ELi64ELi64ELi4ELb0ELb0EN7cutlass6half_tE19Flash_kernel_traitsILi256ELi64ELi64ELi4ES3_EELb0ELb0ELb1ELb0ELb0ELb0ELb0ELb0EEEvNS_16Flash_fwd_paramsE
        .type           _ZN5flash24flash_fwd_splitkv_kernelI23Flash_fwd_kernel_traitsILi256ELi64ELi64ELi4ELb0ELb0EN7cutlass6half_tE19Flash_kernel_traitsILi256ELi64ELi64ELi4ES3_EELb0ELb0ELb1ELb0ELb0ELb0ELb0ELb0EEEvNS_16Flash_fwd_paramsE,@function
        .size           _ZN5flash24flash_fwd_splitkv_kernelI23Flash_fwd_kernel_traitsILi256ELi64ELi64ELi4ELb0ELb0EN7cutlass6half_tE19Flash_kernel_traitsILi256ELi64ELi64ELi4ES3_EELb0ELb0ELb1ELb0ELb0ELb0ELb0ELb0EEEvNS_16Flash_fwd_paramsE,(.L_x_8902 - _ZN5flash24flash_fwd_splitkv_kernelI23Flash_fwd_kernel_traitsILi256ELi64ELi64ELi4ELb0ELb0EN7cutlass6half_tE19Flash_kernel_traitsILi256ELi64ELi64ELi4ES3_EELb0ELb0ELb1ELb0ELb0ELb0ELb0ELb0EEEvNS_16Flash_fwd_paramsE)
        .other          _ZN5flash24flash_fwd_splitkv_kernelI23Flash_fwd_kernel_traitsILi256ELi64ELi64ELi4ELb0ELb0EN7cutlass6half_tE19Flash_kernel_traitsILi256ELi64ELi64ELi4ES3_EELb0ELb0ELb1ELb0ELb0ELb0ELb0ELb0EEEvNS_16Flash_fwd_paramsE,@"STO_CUDA_ENTRY STV_DEFAULT"
_ZN5flash24flash_fwd_splitkv_kernelI23Flash_fwd_kernel_traitsILi256ELi64ELi64ELi4ELb0ELb0EN7cutlass6half_tE19Flash_kernel_traitsILi256ELi64ELi64ELi4ES3_EELb0ELb0ELb1ELb0ELb0ELb0ELb0ELb0EEEvNS_16Flash_fwd_paramsE:
.text._ZN5flash24flash_fwd_splitkv_kernelI23Flash_fwd_kernel_traitsILi256ELi64ELi64ELi4ELb0ELb0EN7cutlass6half_tE19Flash_kernel_traitsILi256ELi64ELi64ELi4ES3_EELb0ELb0ELb1ELb0ELb0ELb0ELb0ELb0EEEvNS_16Flash_fwd_paramsE:
        /* <DEDUP_REMOVED lines=55> */
.L_x_4048:
[----:B------:R-:W-:-:S03]  /*0370*/  ULDC UR6, c[0x0][0x2c8] ;  /* 0x0000b20000067ab9 */ /* 0x000fc60000000800 */
.L_x_4049:
        /* <DEDUP_REMOVED lines=52> */
[C---:B------:R-:W-:Y:S01]  /*06c0*/  IADD3 R6, R10.reuse, 0x10, RZ ;  /* 0x000000100a067810 */ /* 0x040fe20007ffe0ff */
[----:B------:R-:W-:Y:S01]  /*06d0*/  @!UP0 UIMAD.WIDE.U32 UR12, UR23, UR4, URZ ;  /* 0x00000004170c82a5 */ /* 0x000fe2000f8e003f */
[----:B------:R-:W-:Y:S01]  /*06e0*/  ISETP.NE.AND P6, PT, R165, RZ, PT ;  /* 0x000000ffa500720c */ /* 0x000fe20003fc5270 */
[----:B------:R-:W-:Y:S01]  /*06f0*/  UIMAD UR8, UR25, UR7, UR8 ;  /* 0x00000007190872a4 */ /* 0x000fe2000f8e0208 */
[--C-:B------:R-:W-:Y:S01]  /*0700*/  SHF.R.S32.HI R19, RZ, 0x1f, R18.reuse ;  /* 0x0000001fff137819 */ /* 0x100fe20000011412 */
[----:B------:R-:W-:Y:S01]  /*0710*/  @!UP0 UIMAD UR5, UR23, UR5, UR9 ;  /* 0x00000005170582a4 */ /* 0x000fe2000f8e0209 */
[----:B------:R-:W-:Y:S01]  /*0720*/  VIADD R5, R10, 0x20 ;  /* 0x000000200a057836 */ /* 0x000fe20000000000 */
[----:B------:R-:W-:Y:S01]  /*0730*/  @UP0 UIMAD UR15, UR15, UR7, UR11 ;  /* 0x000000070f0f02a4 */ /* 0x000fe2000f8e020b */
[C---:B------:R-:W-:Y:S01]  /*0740*/  VIADD R9, R18.reuse, 0x40 ;  /* 0x0000004012097836 */ /* 0x040fe20000000000 */
[----:B------:R-:W-:Y:S01]  /*0750*/  @!UP0 UMOV UR10, UR12 ;  /* 0x0000000c000a8c82 */ /* 0x000fe20008000000 */
[----:B------:R-:W-:Y:S01]  /*0760*/  IMAD.WIDE.U32 R2, R3, UR25, R18 ;  /* 0x0000001903027c25 */ /* 0x000fe2000f8e0012 */
[----:B------:R-:W-:Y:S01]  /*0770*/  @!UP0 UIADD3 UR15, UR13, UR5, URZ ;  /* 0x000000050d0f8290 */ /* 0x000fe2000fffe03f */
[----:B------:R-:W-:-:S02]  /*0780*/  IADD3 R7, R18, 0xc0, RZ ;  /* 0x000000c012077810 */ /* 0x000fc40007ffe0ff */
        /* <DEDUP_REMOVED lines=17> */
[----:B------:R-:W-:Y:S11]  /*08a0*/  @P1 BRA `(.L_x_4052) ;  /* 0x0000000000441947 */ /* 0x000ff60003800000 */
        /* <DEDUP_REMOVED lines=17> */
.L_x_4052:
[----:B------:R-:W-:Y:S05]  /*09c0*/  BSYNC B0 ;  /* 0x0000000000007941 */ /* 0x000fea0003800000 */
.L_x_4051:
        /* <DEDUP_REMOVED lines=24> */
.L_x_4054:
[----:B------:R-:W-:Y:S05]  /*0b50*/  BSYNC B0 ;  /* 0x0000000000007941 */ /* 0x000fea0003800000 */
.L_x_4053:
        /* <DEDUP_REMOVED lines=23> */
.L_x_4056:
[----:B------:R-:W-:Y:S05]  /*0cd0*/  BSYNC B0 ;  /* 0x0000000000007941 */ /* 0x000fea0003800000 */
.L_x_4055:
        /* <DEDUP_REMOVED lines=22> */
.L_x_4058:
[----:B------:R-:W-:Y:S05]  /*0e40*/  BSYNC B0 ;  /* 0x0000000000007941 */ /* 0x000fea0003800000 */
.L_x_4057:
        /* <DEDUP_REMOVED lines=19> */
.L_x_4050:
        /* <DEDUP_REMOVED lines=12> */
[----:B------:R-:W-:Y:S01]  /*1040*/  UPLOP3.LUT UP1, UPT, UPT, UPT, UPT, 0x40, 0x0 ;  /* 0x000000000000789c */ /* 0x000fe20003f2e870 */
[----:B------:R-:W-:Y:S02]  /*1050*/  CS2R R242, SRZ ;  /* 0x0000000000f27805 */ /* 0x000fe4000001ff00 */
[----:B------:R-:W-:Y:S02]  /*1060*/  ISETP.NE.AND.EX P1, PT, RZ, UR7, PT, P1 ;  /* 0x00000007ff007c0c */ /* 0x000fe4000bf25310 */
        /* <DEDUP_REMOVED lines=10> */
[----:B------:R-:W-:Y:S01]  /*1110*/  USHF.L.U64.HI UR5, UR12, 0x2, UR5 ;  /* 0x000000020c057899 */ /* 0x000fe20008010205 */
[----:B------:R-:W-:-:S03]  /*1120*/  MOV R242, UR6 ;  /* 0x0000000600f27c02 */ /* 0x000fc60008000f00 */
[----:B------:R-:W-:-:S04]  /*1130*/  UIADD3.X UR5, UR5, UR7, URZ, UP0, !UPT ;  /* 0x0000000705057290 */ /* 0x000fc800087fe43f */
[----:B------:R-:W-:Y:S02]  /*1140*/  UISETP.NE.AND.EX UP1, UPT, UR5, URZ, UPT, UP1 ;  /* 0x0000003f0500728c */ /* 0x000fe4000bf25310 */
[----:B------:R-:W-:-:S09]  /*1150*/  MOV R243, UR5 ;  /* 0x0000000500f37c02 */ /* 0x000fd20008000f00 */
.L_x_4059:
[----:B------:R-:W-:-:S13]  /*1160*/  PLOP3.LUT P0, PT, PT, PT, UP1, 0x40, 0x0 ;  /* 0x000000000000781c */ /* 0x000fda0003f0e818 */
[----:B------:R-:W-:Y:S05]  /*1170*/  @P0 BRA `(.L_x_4060) ;  /* 0x00000004005c0947 */ /* 0x000fea0003800000 */
[----:B------:R-:W1:Y:S01]  /*1180*/  LDC R6, c[0x0][0x380] ;  /* 0x0000e000ff067b82 */ /* 0x000e620000000800 */
[----:B------:R-:W-:Y:S01]  /*1190*/  ULEA UR7, UR18, 0xffffffc0, 0x6 ;  /* 0xffffffc012077891 */ /* 0x000fe2000f8e303f */
[----:B------:R-:W-:Y:S01]  /*11a0*/  MOV R8, RZ ;  /* 0x000000ff00087202 */ /* 0x000fe20000000f00 */
        /* <DEDUP_REMOVED lines=29> */
[----:B------:R-:W-:Y:S02]  /*1380*/  IADD3 R7, -R7, RZ, RZ ;  /* 0x000000ff07077210 */ /* 0x000fe40007ffe1ff */
[----:B-1----:R-:W-:Y:S01]  /*1390*/  IABS R5, R0 ;  /* 0x0000000000057213 */ /* 0x002fe20000000000 */
[----:B------:R-:W1:Y:S03]  /*13a0*/  S2R R2, SR_CTAID.Z ;  /* 0x0000000000027919 */ /* 0x000e660000002700 */
[----:B------:R-:W3:Y:S08]  /*13b0*/  I2F.RP R11, R5 ;  /* 0x00000005000b7306 */ /* 0x000ef00000209400 */
[----:B---3--:R-:W3:Y:S01]  /*13c0*/  MUFU.RCP R10, R11 ;  /* 0x0000000b000a7308 */ /* 0x008ee20000001000 */
[----:B-1----:R-:W-:-:S02]  /*13d0*/  IABS R2, R2 ;  /* 0x0000000200027213 */ /* 0x002fc40000000000 */
[----:B---3--:R-:W-:-:S05]  /*13e0*/  IADD3 R10, R10, 0xffffffe, RZ ;  /* 0x0ffffffe0a0a7810 */ /* 0x008fca0007ffe0ff */
[----:B------:R-:W1:Y:S02]  /*13f0*/  F2I.FTZ.U32.TRUNC.NTZ R9, R10 ;  /* 0x0000000a00097305 */ /* 0x000e64000021f000 */
[----:B-1----:R-:W-:-:S04]  /*1400*/  IMAD.MOV R4, RZ, RZ, -R9 ;  /* 0x000000ffff047224 */ /* 0x002fc800078e0a09 */
[----:B------:R-:W-:-:S04]  /*1410*/  IMAD R4, R4, R5, RZ ;  /* 0x0000000504047224 */ /* 0x000fc800078e02ff */
[----:B------:R-:W-:-:S04]  /*1420*/  IMAD.HI.U32 R9, R9, R4, R8 ;  /* 0x0000000409097227 */ /* 0x000fc800078e0008 */
[----:B------:R-:W-:-:S04]  /*1430*/  IMAD.MOV.U32 R8, RZ, RZ, R2 ;  /* 0x000000ffff087224 */ /* 0x000fc800078e0002 */
[----:B------:R-:W-:-:S05]  /*1440*/  IMAD.HI.U32 R2, R9, R8, RZ ;  /* 0x0000000809027227 */ /* 0x000fca00078e00ff */
[----:B------:R-:W-:-:S05]  /*1450*/  IADD3 R4, -R2, RZ, RZ ;  /* 0x000000ff02047210 */ /* 0x000fca0007ffe1ff */
[----:B------:R-:W-:-:S05]  /*1460*/  IMAD R4, R5, R4, R8 ;  /* 0x0000000405047224 */ /* 0x000fca00078e0208 */
[----:B------:R-:W-:-:S13]  /*1470*/  ISETP.GT.U32.AND P1, PT, R5, R4, PT ;  /* 0x000000040500720c */ /* 0x000fda0003f24070 */
[----:B------:R-:W-:Y:S02]  /*1480*/  @!P1 IMAD.IADD R4, R4, 0x1, -R5 ;  /* 0x0000000104049824 */ /* 0x000fe400078e0a05 */
[----:B------:R-:W-:Y:S01]  /*1490*/  @!P1 VIADD R2, R2, 0x1 ;  /* 0x0000000102029836 */ /* 0x000fe20000000000 */
[----:B------:R-:W-:Y:S02]  /*14a0*/  ISETP.NE.AND P1, PT, R0, RZ, PT ;  /* 0x000000ff0000720c */ /* 0x000fe40003f25270 */
[----:B------:R-:W-:-:S13]  /*14b0*/  ISETP.GE.U32.AND P2, PT, R4, R5, PT ;  /* 0x000000050400720c */ /* 0x000fda0003f46070 */
[----:B------:R-:W-:Y:S02]  /*14c0*/  @P2 IADD3 R2, R2, 0x1, RZ ;  /* 0x0000000102022810 */ /* 0x000fe40007ffe0ff */
[----:B--2---:R-:W-:Y:S02]  /*14d0*/  R2UR UR11, R3 ;  /* 0x00000000030b72ca */ /* 0x004fe400000e0000 */
[----:B------:R-:W-:-:S04]  /*14e0*/  LOP3.LUT R3, R0, UR24, RZ, 0x3c, !PT ;  /* 0x0000001800037c12 */ /* 0x000fc8000f8e3cff */
[----:B------:R-:W-:Y:S01]  /*14f0*/  ISETP.GE.AND P0, PT, R3, RZ, PT ;  /* 0x000000ff0300720c */ /* 0x000fe20003f06270 */
[----:B------:R-:W-:-:S05]  /*1500*/  IMAD R3, R6, R7, UR7 ;  /* 0x0000000706037e24 */ /* 0x000fca000f8e0207 */
[----:B------:R-:W-:Y:S01]  /*1510*/  SHF.R.S32.HI R31, RZ, 0x1f, R3 ;  /* 0x0000001fff1f7819 */ /* 0x000fe20000011403 */
[----:B------:R-:W-:Y:S02]  /*1520*/  USHF.R.S32.HI UR10, URZ, 0x1f, UR11 ;  /* 0x0000001f3f0a7899 */ /* 0x000fe4000801140b */
[----:B------:R-:W-:Y:S02]  /*1530*/  UIMAD.WIDE.U32 UR8, UR11, UR4, URZ ;  /* 0x000000040b0872a5 */ /* 0x000fe4000f8e003f */
[----:B------:R-:W-:Y:S02]  /*1540*/  UIMAD UR6, UR10, UR4, URZ ;  /* 0x000000040a0672a4 */ /* 0x000fe4000f8e023f */
[----:B------:R-:W-:Y:S01]  /*1550*/  @!P0 IMAD.MOV R2, RZ, RZ, -R2 ;  /* 0x000000ffff028224 */ /* 0x000fe200078e0a02 */
[----:B------:R-:W-:Y:S01]  /*1560*/  @!P1 LOP3.LUT R2, RZ, R0, RZ, 0x33, !PT ;  /* 0x00000000ff029212 */ /* 0x000fe200078e33ff */
[----:B------:R-:W-:Y:S01]  /*1570*/  UIMAD UR4, UR11, UR5, UR6 ;  /* 0x000000050b0472a4 */ /* 0x000fe2000f8e0206 */
[----:B------:R-:W-:Y:S01]  /*1580*/  IMAD.U32 R7, RZ, RZ, UR9 ;  /* 0x00000009ff077e24 */ /* 0x000fe2000f8e00ff */
[----:B------:R-:W-:Y:S01]  /*1590*/  MOV R6, UR8 ;  /* 0x0000000800067c02 */ /* 0x000fe20008000f00 */
[----:B------:R-:W-:Y:S01]  /*15a0*/  ULDC.64 UR6, c[0x0][0x248] ;  /* 0x0000920000067ab9 */ /* 0x000fe20000000a00 */
[----:B------:R-:W-:Y:S01]  /*15b0*/  UIADD3 UR4, UR9, UR4, URZ ;  /* 0x0000000409047290 */ /* 0x000fe2000fffe03f */
[----:B------:R-:W-:Y:S01]  /*15c0*/  IMAD R4, R31, UR6, RZ ;  /* 0x000000061f047c24 */ /* 0x000fe2000f8e02ff */
[----:B------:R-:W-:Y:S01]  /*15d0*/  SHF.R.S32.HI R5, RZ, 0x1f, R2 ;  /* 0x0000001fff057819 */ /* 0x000fe20000011402 */
[----:B------:R-:W-:Y:S01]  /*15e0*/  ULDC.64 UR8, c[0x0][0x260] ;  /* 0x0000980000087ab9 */ /* 0x000fe20000000a00 */
[----:B------:R-:W-:Y:S01]  /*15f0*/  MOV R18, R2 ;  /* 0x0000000200127202 */ /* 0x000fe20000000f00 */
[----:B------:R-:W-:Y:S01]  /*1600*/  IMAD R0, R3, UR7, R4 ;  /* 0x0000000703007c24 */ /* 0x000fe2000f8e0204 */
[----:B------:R-:W-:Y:S01]  /*1610*/  MOV R7, UR4 ;  /* 0x0000000400077c02 */ /* 0x000fe20008000f00 */
[----:B------:R-:W-:-:S02]  /*1620*/  ULDC.64 UR4, c[0x0][0x238] ;  /* 0x00008e0000047ab9 */ /* 0x000fc40000000a00 */
[----:B------:R-:W-:Y:S01]  /*1630*/  UIMAD UR10, UR10, UR4, URZ ;  /* 0x000000040a0a72a4 */ /* 0x000fe2000f8e023f */
[----:B------:R-:W-:Y:S01]  /*1640*/  IMAD.WIDE.U32 R6, R3, UR6, R6 ;  /* 0x0000000603067c25 */ /* 0x000fe2000f8e0006 */
[----:B------:R-:W-:Y:S02]  /*1650*/  UIMAD.WIDE.U32 UR16, UR11, UR4, URZ ;  /* 0x000000040b1072a5 */ /* 0x000fe4000f8e003f */
[----:B------:R-:W-:Y:S01]  /*1660*/  UIMAD UR5, UR11, UR5, UR10 ;  /* 0x000000050b0572a4 */ /* 0x000fe2000f8e020a */
[----:B------:R-:W-:Y:S01]  /*1670*/  IMAD.IADD R9, R7, 0x1, R0 ;  /* 0x0000000107097824 */ /* 0x000fe200078e0200 */
[----:B------:R-:W-:Y:S01]  /*1680*/  MOV R8, R6 ;  /* 0x0000000600087202 */ /* 0x000fe20000000f00 */
[----:B------:R-:W-:Y:S01]  /*1690*/  IMAD R7, R5, UR8, RZ ;  /* 0x0000000805077c24 */ /* 0x000fe2000f8e02ff */
[----:B------:R-:W-:-:S03]  /*16a0*/  UIADD3 UR12, UR17, UR5, URZ ;  /* 0x00000005110c7290 */ /* 0x000fc6000fffe03f */
[C---:B------:R-:W-:Y:S02]  /*16b0*/  IMAD R7, R2.reuse, UR9, R7 ;  /* 0x0000000902077c24 */ /* 0x040fe4000f8e0207 */
[----:B------:R-:W-:-:S04]  /*16c0*/  IMAD.WIDE.U32 R34, R2, UR8, R8 ;  /* 0x0000000802227c25 */ /* 0x000fc8000f8e0008 */
[----:B------:R-:W-:Y:S01]  /*16d0*/  IMAD.IADD R20, R35, 0x1, R7 ;  /* 0x0000000123147824 */ /* 0x000fe200078e0207 */
[----:B------:R-:W-:Y:S06]  /*16e0*/  BRA `(.L_x_4061) ;  /* 0x0000000400507947 */ /* 0x000fec0003800000 */
.L_x_4060:
        /* <DEDUP_REMOVED lines=48> */
.L_x_4062:
[----:B------:R-:W-:Y:S01]  /*19f0*/  UIMAD UR4, UR13, UR6, URZ ;  /* 0x000000060d0472a4 */ /* 0x000fe2000f8e023f */
[----:B------:R-:W-:Y:S01]  /*1a00*/  @!P2 IADD3 R18, -R18, RZ, RZ ;  /* 0x000000ff1212a210 */ /* 0x000fe20007ffe1ff */
[----:B------:R-:W-:Y:S01]  /*1a10*/  UMOV UR16, UR12 ;  /* 0x0000000c00107c82 */ /* 0x000fe20008000000 */
[----:B------:R-:W-:Y:S01]  /*1a20*/  UMOV UR17, UR5 ;  /* 0x0000000500117c82 */ /* 0x000fe20008000000 */
[----:B------:R-:W-:Y:S01]  /*1a30*/  UIMAD UR4, UR7, UR11, UR4 ;  /* 0x0000000b070472a4 */ /* 0x000fe2000f8e0204 */
[----:B------:R-:W-:Y:S01]  /*1a40*/  @!P1 LOP3.LUT R18, RZ, R0, RZ, 0x33, !PT ;  /* 0x00000000ff129212 */ /* 0x000fe200078e33ff */
[----:B------:R-:W-:Y:S01]  /*1a50*/  UIMAD.WIDE.U32 UR16, UR6, UR11, UR16 ;  /* 0x0000000b061072a5 */ /* 0x000fe2000f8e0010 */
[----:B------:R-:W-:Y:S01]  /*1a60*/  IMAD.U32 R31, RZ, RZ, UR13 ;  /* 0x0000000dff1f7e24 */ /* 0x000fe2000f8e00ff */
[----:B------:R-:W-:Y:S01]  /*1a70*/  @UP0 UIADD3 UR10, UR9, UR10, URZ ;  /* 0x0000000a090a0290 */ /* 0x000fe2000fffe03f */
[----:B------:R-:W-:Y:S01]  /*1a80*/  SHF.R.S32.HI R5, RZ, 0x1f, R18 ;  /* 0x0000001fff057819 */ /* 0x000fe20000011412 */
[----:B------:R-:W-:-:S02]  /*1a90*/  UIADD3 UR4, UR17, UR4, URZ ;  /* 0x0000000411047290 */ /* 0x000fc4000fffe03f */
[----:B------:R-:W-:Y:S01]  /*1aa0*/  IMAD.U32 R7, RZ, RZ, UR17 ;  /* 0x00000011ff077e24 */ /* 0x000fe2000f8e00ff */
[----:B------:R-:W-:Y:S01]  /*1ab0*/  MOV R6, UR16 ;  /* 0x0000001000067c02 */ /* 0x000fe20008000f00 */
[-C--:B-1----:R-:W-:Y:S02]  /*1ac0*/  IMAD R0, R5, R2.reuse, RZ ;  /* 0x0000000205007224 */ /* 0x082fe400078e02ff */
[----:B------:R-:W-:Y:S01]  /*1ad0*/  MOV R7, UR4 ;  /* 0x0000000400077c02 */ /* 0x000fe20008000f00 */
[----:B------:R-:W-:Y:S01]  /*1ae0*/  @UP0 ULDC.64 UR4, c[0x0][0x250] ;  /* 0x0000940000040ab9 */ /* 0x000fe20000000a00 */
[C---:B------:R-:W-:Y:S01]  /*1af0*/  IMAD R0, R18.reuse, R3, R0 ;  /* 0x0000000312007224 */ /* 0x040fe200078e0200 */
[----:B------:R-:W-:Y:S01]  /*1b00*/  @UP0 UIMAD.WIDE.U32 UR16, UR10, UR4, URZ ;  /* 0x000000040a1002a5 */ /* 0x000fe2000f8e003f */
[----:B------:R-:W-:Y:S01]  /*1b10*/  MOV R3, UR11 ;  /* 0x0000000b00037c02 */ /* 0x000fe20008000f00 */
[----:B------:R-:W-:Y:S02]  /*1b20*/  IMAD.WIDE.U32 R34, R18, R2, R6 ;  /* 0x0000000212227225 */ /* 0x000fe400078e0006 */
[----:B------:R-:W-:-:S02]  /*1b30*/  @UP0 UIMAD UR12, UR10, UR5, UR17 ;  /* 0x000000050a0c02a4 */ /* 0x000fc4000f8e0211 */
[----:B------:R-:W-:Y:S01]  /*1b40*/  IMAD.IADD R20, R35, 0x1, R0 ;  /* 0x0000000123147824 */ /* 0x000fe200078e0200 */
        /* <DEDUP_REMOVED lines=13> */
[----:B------:R-:W-:-:S12]  /*1c20*/  UIADD3 UR12, UR17, UR5, URZ ;  /* 0x00000005110c7290 */ /* 0x000fd8000fffe03f */
.L_x_4061:
[----:B------:R-:W-:Y:S01]  /*1c30*/  SHF.R.S32.HI R4, RZ, 0x1f, R165 ;  /* 0x0000001fff047819 */ /* 0x000fe200000114a5 */
[----:B------:R-:W-:Y:S01]  /*1c40*/  UISETP.NE.AND UP0, UPT, UR15, -0x1, UPT ;  /* 0xffffffff0f00788c */ /* 0x000fe2000bf05270 */
[----:B------:R-:W1:Y:S01]  /*1c50*/  S2R R29, SR_CTAID.X ;  /* 0x00000000001d7919 */ /* 0x000e620000002500 */
[----:B------:R-:W-:Y:S01]  /*1c60*/  ULDC.64 UR8, c[0x0][0x268] ;  /* 0x00009a0000087ab9 */ /* 0x000fe20000000a00 */
[CC--:B------:R-:W-:Y:S01]  /*1c70*/  LEA.HI R21, R4.reuse, R165.reuse, RZ, 0x4 ;  /* 0x000000a504157211 */ /* 0x0c0fe200078f20ff */
[----:B------:R-:W-:Y:S01]  /*1c80*/  ULDC.64 UR10, c[0x0][0x258] ;  /* 0x00009600000a7ab9 */ /* 0x000fe20000000a00 */
[----:B------:R-:W-:Y:S01]  /*1c90*/  LEA.HI R2, R4, R165, RZ, 0x3 ;  /* 0x000000a504027211 */ /* 0x000fe200078f18ff */
[----:B------:R-:W-:Y:S01]  /*1ca0*/  IMAD R5, R5, UR8, RZ ;  /* 0x0000000805057c24 */ /* 0x000fe2000f8e02ff */
[----:B------:R-:W-:Y:S01]  /*1cb0*/  LOP3.LUT R0, R21, 0xfffffff0, RZ, 0xc0, !PT ;  /* 0xfffffff015007812 */ /* 0x000fe200078ec0ff */
[----:B------:R-:W-:Y:S01]  /*1cc0*/  IMAD.U32 R24, RZ, RZ, UR10 ;  /* 0x0000000aff187e24 */ /* 0x000fe2000f8e00ff */
[----:B------:R-:W-:Y:S01]  /*1cd0*/  SHF.R.S32.HI R22, RZ, 0x3, R2 ;  /* 0x00000003ff167819 */ /* 0x000fe20000011402 */
[----:B------:R-:W-:Y:S01]  /*1ce0*/  BSSY B0, `(.L_x_4063) ;  /* 0x000006a000007945 */ /* 0x000fe20003800000 */
[----:B------:R-:W-:Y:S01]  /*1cf0*/  LOP3.LUT R2, R2, 0xfffffff8, RZ, 0xc0, !PT ;  /* 0xfffffff802027812 */ /* 0x000fe200078ec0ff */
[C---:B------:R-:W-:Y:S01]  /*1d00*/  IMAD.IADD R0, R165.reuse, 0x1, -R0 ;  /* 0x00000001a5007824 */ /* 0x040fe200078e0a00 */
[----:B------:R-:W-:Y:S01]  /*1d10*/  @UP0 ULDC.64 UR4, c[0x0][0x240] ;  /* 0x0000900000040ab9 */ /* 0x000fe20000000a00 */
[----:B------:R-:W-:Y:S01]  /*1d20*/  IMAD.SHL.U32 R9, R22, 0x40, RZ ;  /* 0x0000004016097824 */ /* 0x000fe200078e00ff */
[----:B------:R-:W-:Y:S01]  /*1d30*/  @UP0 UIMAD.WIDE.U32 UR26, UR15, UR4, URZ ;  /* 0x000000040f1a02a5 */ /* 0x000fe2000f8e003f */
[----:B------:R-:W-:Y:S01]  /*1d40*/  IMAD.IADD R2, R165, 0x1, -R2 ;  /* 0x00000001a5027824 */ /* 0x000fe200078e0a02 */
[----:B------:R-:W-:Y:S01]  /*1d50*/  SHF.R.S32.HI R7, RZ, 0x1f, R0 ;  /* 0x0000001fff077819 */ /* 0x000fe20000011400 */
[----:B------:R-:W-:Y:S01]  /*1d60*/  @!UP0 USHF.R.S32.HI UR17, URZ, 0x1f, UR23 ;  /* 0x0000001f3f118899 */ /* 0x000fe20008011417 */
[----:B------:R-:W-:Y:S01]  /*1d70*/  LOP3.LUT R9, R9, 0x1c0, RZ, 0xc0, !PT ;  /* 0x000001c009097812 */ /* 0x000fe200078ec0ff */
[----:B------:R-:W-:Y:S01]  /*1d80*/  IMAD.SHL.U32 R240, R2, 0x8, RZ ;  /* 0x0000000802f07824 */ /* 0x000fe200078e00ff */
[----:B------:R-:W-:Y:S01]  /*1d90*/  @UP0 UIMAD UR13, UR15, UR5, UR27 ;  /* 0x000000050f0d02a4 */ /* 0x000fe2000f8e021b */
[----:B------:R-:W-:-:S02]  /*1da0*/  LEA.HI R14, R7, R0, RZ, 0x3 ;  /* 0x00000000070e7211 */ /* 0x000fc400078f18ff */
[----:B------:R-:W-:Y:S01]  /*1db0*/  @!UP0 ULDC.64 UR4, c[0x0][0x228] ;  /* 0x00008a0000048ab9 */ /* 0x000fe20000000a00 */
[--C-:B------:R-:W-:Y:S01]  /*1dc0*/  LOP3.LUT R7, R9, 0x38, R240.reuse, 0xf8, !PT ;  /* 0x0000003809077812 */ /* 0x100fe200078ef8f0 */
[----:B------:R-:W-:Y:S01]  /*1dd0*/  @!UP0 UIMAD UR17, UR17, UR4, URZ ;  /* 0x00000004111182a4 */ /* 0x000fe2000f8e023f */
[----:B------:R-:W-:Y:S01]  /*1de0*/  SHF.R.U32.HI R238, RZ, 0x3, R9 ;  /* 0x00000003ffee7819 */ /* 0x000fe20000011609 */
[----:B------:R-:W-:Y:S01]  /*1df0*/  @!UP0 UIMAD.WIDE.U32 UR28, UR23, UR4, URZ ;  /* 0x00000004171c82a5 */ /* 0x000fe2000f8e003f */
[----:B------:R-:W2:Y:S01]  /*1e00*/  S2UR UR4, SR_CgaCtaId ;  /* 0x00000000000479c3 */ /* 0x000ea20000008800 */
[----:B------:R-:W-:Y:S01]  /*1e10*/  @!UP0 UIMAD UR17, UR23, UR5, UR17 ;  /* 0x00000005171182a4 */ /* 0x000fe2000f8e0211 */
[----:B------:R-:W-:Y:S01]  /*1e20*/  LOP3.LUT R238, R7, R238, RZ, 0x3c, !PT ;  /* 0x000000ee07ee7212 */ /* 0x000fe200078e3cff */
[----:B------:R-:W-:Y:S01]  /*1e30*/  USHF.R.S32.HI UR5, URZ, 0x1f, UR24 ;  /* 0x0000001f3f057899 */ /* 0x000fe20008011418 */
[----:B------:R-:W-:Y:S01]  /*1e40*/  LEA.HI R7, R4, R165, RZ, 0x6 ;  /* 0x000000a504077211 */ /* 0x000fe200078f30ff */
[----:B------:R-:W-:Y:S01]  /*1e50*/  @!UP0 UIADD3 UR13, UR29, UR17, URZ ;  /* 0x000000111d0d8290 */ /* 0x000fe2000fffe03f */
[----:B------:R-:W-:Y:S01]  /*1e60*/  SHF.R.S32.HI R15, RZ, 0x1f, R240 ;  /* 0x0000001fff0f7819 */ /* 0x000fe200000114f0 */
[----:B------:R-:W-:Y:S01]  /*1e70*/  @!UP0 UMOV UR26, UR28 ;  /* 0x0000001c001a8c82 */ /* 0x000fe20008000000 */
[C---:B------:R-:W-:Y:S01]  /*1e80*/  IADD3 R8, P1, R240.reuse, UR16, RZ ;  /* 0x00000010f0087c10 */ /* 0x040fe2000ff3e0ff */
[----:B------:R-:W-:Y:S01]  /*1e90*/  IMAD.SHL.U32 R7, R7, 0x8, RZ ;  /* 0x0000000807077824 */ /* 0x000fe200078e00ff */
[----:B------:R-:W-:Y:S01]  /*1ea0*/  IADD3 R6, P0, R240, UR26, RZ ;  /* 0x0000001af0067c10 */ /* 0x000fe2000ff1e0ff */
[----:B------:R-:W-:Y:S01]  /*1eb0*/  UIMAD UR22, UR5, UR10, URZ ;  /* 0x0000000a051672a4 */ /* 0x000fe2000f8e023f */
[C---:B------:R-:W-:Y:S01]  /*1ec0*/  IADD3.X R9, R15.reuse, UR12, RZ, P1, !PT ;  /* 0x0000000c0f097c10 */ /* 0x040fe20008ffe4ff */
[----:B------:R-:W-:Y:S01]  /*1ed0*/  UIADD3 UR12, -UR25, UR14, URZ ;  /* 0x0000000e190c7290 */ /* 0x000fe2000fffe13f */
[----:B------:R-:W-:Y:S01]  /*1ee0*/  LOP3.LUT R238, R238, 0xfffffe00, R7, 0xf8, !PT ;  /* 0xfffffe00eeee7812 */ /* 0x000fe200078ef807 */
[----:B------:R-:W-:Y:S01]  /*1ef0*/  USHF.L.U32 UR17, UR18, 0x6, URZ ;  /* 0x0000000612117899 */ /* 0x000fe2000800063f */
[----:B------:R-:W-:Y:S01]  /*1f00*/  LOP3.LUT R17, R14, 0xfffffff8, RZ, 0xc0, !PT ;  /* 0xfffffff80e117812 */ /* 0x000fe200078ec0ff */
[----:B------:R-:W-:Y:S01]  /*1f10*/  UIMAD UR11, UR24, UR11, UR22 ;  /* 0x0000000b180b72a4 */ /* 0x000fe2000f8e0216 */
[----:B------:R-:W-:Y:S01]  /*1f20*/  IADD3.X R7, R15, UR13, RZ, P0, !PT ;  /* 0x0000000d0f077c10 */ /* 0x000fe200087fe4ff */
[----:B------:R-:W-:Y:S01]  /*1f30*/  UIADD3 UR16, UR17, -0x40, URZ ;  /* 0xffffffc011107890 */ /* 0x000fe2000fffe03f */
[----:B------:R-:W-:Y:S01]  /*1f40*/  ISETP.GE.AND P0, PT, R22, UR12, PT ;  /* 0x0000000c16007c0c */ /* 0x000fe2000bf06270 */
[----:B------:R-:W-:Y:S01]  /*1f50*/  IMAD.IADD R17, R0, 0x1, -R17 ;  /* 0x0000000100117824 */ /* 0x000fe200078e0a11 */
[----:B------:R-:W-:Y:S01]  /*1f60*/  IADD3 R3, P3, R22, R3, RZ ;  /* 0x0000000316037210 */ /* 0x000fe20007f7e0ff */
[----:B------:R-:W-:Y:S01]  /*1f70*/  IMAD R0, R18, UR9, R5 ;  /* 0x0000000912007c24 */ /* 0x000fe2000f8e0205 */
[----:B------:R-:W-:Y:S01]  /*1f80*/  IADD3 R34, P5, R240, R34, RZ ;  /* 0x00000022f0227210 */ /* 0x000fe20007fbe0ff */
[----:B------:R-:W-:Y:S01]  /*1f90*/  IMAD.WIDE.U32 R18, R18, UR8, R8 ;  /* 0x0000000812127c25 */ /* 0x000fe2000f8e0008 */
[----:B------:R-:W-:Y:S01]  /*1fa0*/  UMOV UR8, 0x400 ;  /* 0x0000040000087882 */ /* 0x000fe20000000000 */
[----:B------:R-:W-:Y:S01]  /*1fb0*/  SHF.R.S32.HI R23, RZ, 0x1f, R22 ;  /* 0x0000001fff177819 */ /* 0x000fe20000011416 */
[----:B--2---:R-:W-:Y:S01]  /*1fc0*/  ULEA UR4, UR4, UR8, 0x18 ;  /* 0x0000000804047291 */ /* 0x004fe2000f8ec03f */
[----:B------:R-:W-:Y:S01]  /*1fd0*/  IMAD.WIDE.U32 R24, R24, UR24, R6 ;  /* 0x0000001818187c25 */ /* 0x000fe2000f8e0006 */
[----:B------:R-:W-:Y:S01]  /*1fe0*/  R2P PR, R17, 0x6 ;  /* 0x0000000611007804 */ /* 0x000fe20000000000 */
[----:B------:R-:W-:-:S02]  /*1ff0*/  UIADD3 UR22, -UR16, UR19, URZ ;  /* 0x0000001310167290 */ /* 0x000fc4000fffe13f */
[----:B------:R-:W-:Y:S01]  /*2000*/  IMAD.MOV.U32 R7, RZ, RZ, 0x10 ;  /* 0x00000010ff077424 */ /* 0x000fe200078e00ff */
[----:B------:R-:W-:Y:S01]  /*2010*/  LEA R238, R238, UR4, 0x1 ;  /* 0x00000004eeee7c11 */ /* 0x000fe2000f8e08ff */
[----:B------:R-:W-:Y:S02]  /*2020*/  IMAD.MOV.U32 R5, RZ, RZ, 0x20 ;  /* 0x00000020ff057424 */ /* 0x000fe400078e00ff */
[----:B------:R-:W-:Y:S01]  /*2030*/  VIADD R27, R25, UR11 ;  /* 0x0000000b191b7c36 */ /* 0x000fe20008000000 */
[----:B------:R-:W-:Y:S01]  /*2040*/  SEL R7, R7, 0xfffffff0, !P1 ;  /* 0xfffffff007077807 */ /* 0x000fe20004800000 */
[----:B-1----:R-:W-:Y:S01]  /*2050*/  IMAD.WIDE R28, R29, 0x40, R22 ;  /* 0x000000401d1c7825 */ /* 0x002fe200078e0216 */
[----:B------:R-:W-:-:S03]  /*2060*/  SEL R5, R5, 0xffffffe0, !P2 ;  /* 0xffffffe005057807 */ /* 0x000fc60005000000 */
[----:B------:R-:W-:Y:S02]  /*2070*/  VIADD R6, R22, 0x10 ;  /* 0x0000001016067836 */ /* 0x000fe40000000000 */
        /* <DEDUP_REMOVED lines=48> */
.L_x_4064:
[----:B------:R-:W-:Y:S05]  /*2380*/  BSYNC B0 ;  /* 0x0000000000007941 */ /* 0x000fea0003800000 */
.L_x_4063:
[C---:B------:R-:W-:Y:S01]  /*2390*/  ISETP.GE.AND P0, PT, R6.reuse, UR12, PT ;  /* 0x0000000c06007c0c */ /* 0x040fe2000bf06270 */
[----:B------:R-:W-:Y:S01]  /*23a0*/  IMAD.X R35, R15, 0x1, R20, P5 ;  /* 0x000000010f237824 */ /* 0x000fe200028e0614 */
[C---:B------:R-:W-:Y:S01]  /*23b0*/  ISETP.GE.AND P1, PT, R6.reuse, UR22, PT ;  /* 0x0000001606007c0c */ /* 0x040fe2000bf26270 */
[C---:B-12---:R-:W-:Y:S01]  /*23c0*/  IMAD R9, R23.reuse, UR6, RZ ;  /* 0x0000000617097c24 */ /* 0x046fe2000f8e02ff */
[----:B------:R-:W-:Y:S01]  /*23d0*/  ISETP.GE.AND P4, PT, R6, UR22, PT ;  /* 0x0000001606007c0c */ /* 0x000fe2000bf86270 */
[----:B------:R-:W-:Y:S01]  /*23e0*/  IMAD.X R6, R23, 0x1, R31, P3 ;  /* 0x0000000117067824 */ /* 0x000fe200018e061f */
[----:B------:R-:W-:Y:S01]  /*23f0*/  ULDC.64 UR8, c[0x0][0x250] ;  /* 0x0000940000087ab9 */ /* 0x000fe20000000a00 */
        /* <DEDUP_REMOVED lines=9> */
[----:B------:R-:W-:Y:S01]  /*2490*/  IMAD.MOV.U32 R167, RZ, RZ, R34 ;  /* 0x000000ffffa77224 */ /* 0x000fe200078e0022 */
[----:B------:R-:W-:Y:S01]  /*24a0*/  ISETP.GE.AND P5, PT, R15, UR12, PT ;  /* 0x0000000c0f007c0c */ /* 0x000fe2000bfa6270 */
[----:B------:R-:W-:Y:S01]  /*24b0*/  IMAD R6, R3, UR9, R6 ;  /* 0x0000000903067c24 */ /* 0x000fe2000f8e0206 */
[----:B------:R-:W-:Y:S02]  /*24c0*/  IADD3 R166, R35, R166, RZ ;  /* 0x000000a623a67210 */ /* 0x000fe40007ffe0ff */
[----:B------:R-:W-:Y:S01]  /*24d0*/  SHF.R.S32.HI R16, RZ, 0x4, R21 ;  /* 0x00000004ff107819 */ /* 0x000fe20000011415 */
        /* <DEDUP_REMOVED lines=48> */
.L_x_4066:
[----:B------:R-:W-:Y:S05]  /*27e0*/  BSYNC B0 ;  /* 0x0000000000007941 */ /* 0x000fea0003800000 */
.L_x_4065:
        /* <DEDUP_REMOVED lines=49> */
.L_x_4068:
[----:B------:R-:W-:Y:S05]  /*2b00*/  BSYNC B0 ;  /* 0x0000000000007941 */ /* 0x000fea0003800000 */
.L_x_4067:
        /* <DEDUP_REMOVED lines=49> */
.L_x_4070:
[----:B------:R-:W-:Y:S05]  /*2e20*/  BSYNC B0 ;  /* 0x0000000000007941 */ /* 0x000fea0003800000 */
.L_x_4069:
        /* <DEDUP_REMOVED lines=40> */
.L_x_4072:
[----:B------:R-:W-:Y:S05]  /*30b0*/  BSYNC B0 ;  /* 0x0000000000007941 */ /* 0x000fea0003800000 */
.L_x_4071:
[C---:B------:R-:W-:Y:S01]  /*30c0*/  ISETP.GE.AND P3, PT, R20.reuse, UR22, PT ;  /* 0x0000001614007c0c */ /* 0x040fe2000bf66270 */
[----:B------:R-:W-:Y:S01]  /*30d0*/  USHF.L.U64.HI UR26, UR6, 0x4, UR7 ;  /* 0x00000004061a7899 */ /* 0x000fe20008010207 */
[----:B------:R-:W-:Y:S01]  /*30e0*/  ISETP.GE.AND P6, PT, R20, UR22, PT ;  /* 0x0000001614007c0c */ /* 0x000fe2000bfc6270 */
[----:B------:R-:W-:Y:S01]  /*30f0*/  IMAD.SHL.U32 R20, R2, 0x40, RZ ;  /* 0x0000004002147824 */ /* 0x000fe200078e00ff */
[----:B------:R-:W-:Y:S01]  /*3100*/  LEA.HI R23, R21, R16, RZ, 0x1 ;  /* 0x0000001015177211 */ /* 0x000fe200078f08ff */
[----:B------:R-:W-:Y:S01]  /*3110*/  IMAD.SHL.U32 R21, R22, 0x8, RZ ;  /* 0x0000000816157824 */ /* 0x000fe200078e00ff */
[----:B------:R-:W-:Y:S01]  /*3120*/  USHF.L.U32 UR27, UR6, 0x4, URZ ;  /* 0x00000004061b7899 */ /* 0x000fe2000800063f */
[----:B------:R-:W-:Y:S01]  /*3130*/  BSSY B0, `(.L_x_4073) ;  /* 0x0000030000007945 */ /* 0x000fe20003800000 */
[----:B------:R-:W-:Y:S02]  /*3140*/  LOP3.LUT R20, R20, 0x1c0, RZ, 0xc0, !PT ;  /* 0x000001c014147812 */ /* 0x000fe400078ec0ff */
[----:B------:R-:W-:-:S02]  /*3150*/  ISETP.GE.AND P0, PT, R22, UR22, PT ;  /* 0x0000001616007c0c */ /* 0x000fc4000bf06270 */
[----:B------:R-:W-:Y:S02]  /*3160*/  LOP3.LUT R21, R20, 0x8, R21, 0xf8, !PT ;  /* 0x0000000814157812 */ /* 0x000fe400078ef815 */
[----:B------:R-:W-:Y:S02]  /*3170*/  ISETP.GE.AND P5, PT, R15, UR22, PT ;  /* 0x000000160f007c0c */ /* 0x000fe4000bfa6270 */
[----:B------:R-:W-:Y:S02]  /*3180*/  LOP3.LUT R23, R23, 0xfffffffe, RZ, 0xc0, !PT ;  /* 0xfffffffe17177812 */ /* 0x000fe400078ec0ff */
[----:B------:R-:W-:Y:S01]  /*3190*/  SHF.R.U32.HI R20, RZ, 0x3, R20 ;  /* 0x00000003ff147819 */ /* 0x000fe20000011614 */
[----:B------:R-:W-:Y:S08]  /*31a0*/  @P1 BRA `(.L_x_4074) ;  /* 0x0000000000a01947 */ /* 0x000ff00003800000 */
[----:B------:R-:W-:Y:S01]  /*31b0*/  ULDC UR10, c[0x0][0x2d0] ;  /* 0x0000b400000a7ab9 */ /* 0x000fe20000000800 */
[----:B--23--:R-:W-:Y:S02]  /*31c0*/  IADD3 R11, P1, R167, UR27, RZ ;  /* 0x0000001ba70b7c10 */ /* 0x00cfe4000ff3e0ff */
[----:B------:R-:W-:Y:S02]  /*31d0*/  ISETP.GE.AND P2, PT, R240, UR10, PT ;  /* 0x0000000af0007c0c */ /* 0x000fe4000bf46270 */
[----:B------:R-:W-:-:S11]  /*31e0*/  IADD3.X R10, R166, UR26, RZ, P1, !PT ;  /* 0x0000001aa60a7c10 */ /* 0x000fd60008ffe4ff */
[----:B-1--4-:R-:W1:Y:S01]  /*31f0*/  @!P2 LDC.64 R8, c[0x0][0x218] ;  /* 0x00008600ff08ab82 */ /* 0x012e620000000a00 */
        /* <DEDUP_REMOVED lines=35> */
.L_x_4074:
[----:B------:R-:W-:Y:S05]  /*3430*/  BSYNC B0 ;  /* 0x0000000000007941 */ /* 0x000fea0003800000 */
.L_x_4073:
[----:B------:R-:W-:Y:S04]  /*3440*/  BSSY B0, `(.L_x_4075) ;  /* 0x000002c000007945 */ /* 0x000fe80003800000 */
[----:B------:R-:W-:Y:S05]  /*3450*/  @P3 BRA `(.L_x_4076) ;  /* 0x0000000000a83947 */ /* 0x000fea0003800000 */
[----:B------:R-:W-:Y:S01]  /*3460*/  ULDC UR10, c[0x0][0x2d0] ;  /* 0x0000b400000a7ab9 */ /* 0x000fe20000000800 */
[----:B--23--:R-:W-:Y:S01]  /*3470*/  IMAD.U32 R12, RZ, RZ, UR6 ;  /* 0x00000006ff0c7e24 */ /* 0x00cfe2000f8e00ff */
[----:B------:R-:W-:Y:S01]  /*3480*/  ISETP.GE.AND P1, PT, R240, UR10, PT ;  /* 0x0000000af0007c0c */ /* 0x000fe2000bf26270 */
[----:B------:R-:W-:Y:S01]  /*3490*/  IMAD.U32 R11, RZ, RZ, UR7 ;  /* 0x00000007ff0b7e24 */ /* 0x000fe2000f8e00ff */
[----:B------:R-:W-:Y:S02]  /*34a0*/  ISETP.GE.AND P3, PT, R237, UR10, PT ;  /* 0x0000000aed007c0c */ /* 0x000fe4000bf66270 */
[----:B------:R-:W-:-:S04]  /*34b0*/  LEA R13, P2, R12, R167, 0x5 ;  /* 0x000000a70c0d7211 */ /* 0x000fc800078428ff */
[----:B------:R-:W-:-:S05]  /*34c0*/  LEA.HI.X R12, R12, R166, R11, 0x5, P2 ;  /* 0x000000a60c0c7211 */ /* 0x000fca00010f2c0b */
        /* <DEDUP_REMOVED lines=35> */
.L_x_4076:
[----:B------:R-:W-:Y:S05]  /*3700*/  BSYNC B0 ;  /* 0x0000000000007941 */ /* 0x000fea0003800000 */
.L_x_4075:
[----:B------:R-:W-:Y:S04]  /*3710*/  BSSY B0, `(.L_x_4077) ;  /* 0x000002d000007945 */ /* 0x000fe80003800000 */
[----:B------:R-:W-:Y:S05]  /*3720*/  @P5 BRA `(.L_x_4078) ;  /* 0x0000000000ac5947 */ /* 0x000fea0003800000 */
[----:B------:R-:W-:Y:S01]  /*3730*/  ULDC UR10, c[0x0][0x2d0] ;  /* 0x0000b400000a7ab9 */ /* 0x000fe20000000800 */
[----:B--2---:R-:W-:Y:S01]  /*3740*/  IMAD.U32 R24, RZ, RZ, UR6 ;  /* 0x00000006ff187e24 */ /* 0x004fe2000f8e00ff */
[----:B------:R-:W-:Y:S01]  /*3750*/  ISETP.GE.AND P1, PT, R240, UR10, PT ;  /* 0x0000000af0007c0c */ /* 0x000fe2000bf26270 */
[----:B---3--:R-:W-:Y:S01]  /*3760*/  IMAD.MOV.U32 R10, RZ, RZ, R167 ;  /* 0x000000ffff0a7224 */ /* 0x008fe200078e00a7 */
[----:B------:R-:W-:Y:S01]  /*3770*/  UIMAD UR11, UR7, 0x30, URZ ;  /* 0x00000030070b78a4 */ /* 0x000fe2000f8e023f */
[----:B------:R-:W-:Y:S01]  /*3780*/  IMAD.MOV.U32 R11, RZ, RZ, R166 ;  /* 0x000000ffff0b7224 */ /* 0x000fe200078e00a6 */
[----:B------:R-:W-:Y:S02]  /*3790*/  ISETP.GE.AND P5, PT, R237, UR10, PT ;  /* 0x0000000aed007c0c */ /* 0x000fe4000bfa6270 */
[----:B------:R-:W-:Y:S01]  /*37a0*/  ISETP.GE.AND P3, PT, R236, UR10, PT ;  /* 0x0000000aec007c0c */ /* 0x000fe2000bf66270 */
[----:B------:R-:W-:-:S04]  /*37b0*/  IMAD.WIDE.U32 R24, R24, 0x30, R10 ;  /* 0x0000003018187825 */ /* 0x000fc800078e000a */
[----:B------:R-:W-:Y:S02]  /*37c0*/  VIADD R22, R25, UR11 ;  /* 0x0000000b19167c36 */ /* 0x000fe40008000000 */
[----:B-1--4-:R-:W1:Y:S01]  /*37d0*/  @!P1 LDC.64 R8, c[0x0][0x218] ;  /* 0x00008600ff089b82 */ /* 0x012e620000000a00 */
[----:B------:R2:W-:Y:S07]  /*37e0*/  @P1 STS.128 [R238+0x9800], RZ ;  /* 0x009800ffee001388 */ /* 0x0005ee0000000c00 */
[----:B------:R-:W3:Y:S08]  /*37f0*/  @!P5 LDC.64 R12, c[0x0][0x218] ;  /* 0x00008600ff0cdb82 */ /* 0x000ef00000000a00 */
[----:B------:R-:W4:Y:S01]  /*3800*/  @!P3 LDC.64 R10, c[0x0][0x218] ;  /* 0x00008600ff0abb82 */ /* 0x000f220000000a00 */
        /* <DEDUP_REMOVED lines=9> */
[C---:B------:R-:W-:Y:S02]  /*38a0*/  @!P5 LEA.HI.X R13, R24.reuse, R13, R22, 0x1, P1 ;  /* 0x0000000d180dd211 */ /* 0x040fe400008f0c16 */
[----:B----4-:R-:W-:-:S03]  /*38b0*/  @!P3 LEA R10, P1, R24, R10, 0x1 ;  /* 0x0000000a180ab211 */ /* 0x010fc600078208ff */
[----:B------:R-:W1:Y:S01]  /*38c0*/  @!P2 LDC.64 R8, c[0x0][0x218] ;  /* 0x00008600ff08ab82 */ /* 0x000e620000000a00 */
[C---:B------:R-:W-:Y:S01]  /*38d0*/  @!P3 LEA.HI.X R11, R24.reuse, R11, R22, 0x1, P1 ;  /* 0x0000000b180bb211 */ /* 0x040fe200008f0c16 */
        /* <DEDUP_REMOVED lines=16> */
.L_x_4078:
[----:B------:R-:W-:Y:S05]  /*39e0*/  BSYNC B0 ;  /* 0x0000000000007941 */ /* 0x000fea0003800000 */
.L_x_4077:
[----:B------:R-:W-:Y:S01]  /*39f0*/  USHF.R.S32.HI UR28, URZ, 0x1f, UR23 ;  /* 0x0000001f3f1c7899 */ /* 0x000fe20008011417 */
[----:B------:R-:W0:Y:S01]  /*3a00*/  LDGDEPBAR ;  /* 0x00000000000079af */ /* 0x000e220000000000 */
[----:B------:R-:W-:Y:S01]  /*3a10*/  ULDC.64 UR10, c[0x0][0x3d0] ;  /* 0x0000f400000a7ab9 */ /* 0x000fe20000000a00 */
[----:B------:R-:W-:Y:S01]  /*3a20*/  UMOV UR30, UR24 ;  /* 0x00000018001e7c82 */ /* 0x000fe20008000000 */
[----:B------:R-:W-:Y:S01]  /*3a30*/  UIMAD UR28, UR28, UR10, URZ ;  /* 0x0000000a1c1c72a4 */ /* 0x000fe2000f8e023f */
[----:B------:R-:W-:Y:S01]  /*3a40*/  IMAD.IADD R23, R16, 0x1, -R23 ;  /* 0x0000000110177824 */ /* 0x000fe200078e0a17 */
[----:B------:R-:W-:Y:S01]  /*3a50*/  UMOV UR31, UR5 ;  /* 0x00000005001f7c82 */ /* 0x000fe20008000000 */
[----:B-1234-:R-:W-:Y:S01]  /*3a60*/  IMAD.SHL.U32 R9, R17, 0x40, RZ ;  /* 0x0000004011097824 */ /* 0x01efe200078e00ff */
[----:B------:R-:W-:Y:S01]  /*3a70*/  UIMAD.WIDE.U32 UR30, UR23, UR10, UR30 ;  /* 0x0000000a171e72a5 */ /* 0x000fe2000f8e001e */
[----:B------:R-:W-:Y:S01]  /*3a80*/  IMAD.SHL.U32 R8, R23, 0x8, RZ ;  /* 0x0000000817087824 */ /* 0x000fe200078e00ff */
[----:B------:R-:W-:Y:S01]  /*3a90*/  UIMAD UR28, UR23, UR11, UR28 ;  /* 0x0000000b171c72a4 */ /* 0x000fe2000f8e021c */
[----:B------:R-:W-:Y:S01]  /*3aa0*/  IMAD.IADD R19, R19, 0x1, R0 ;  /* 0x0000000113137824 */ /* 0x000fe200078e0200 */
[----:B------:R-:W-:Y:S01]  /*3ab0*/  LOP3.LUT R9, R9, 0x1c0, RZ, 0xc0, !PT ;  /* 0x000001c009097812 */ /* 0x000fe200078ec0ff */
[----:B------:R-:W-:Y:S01]  /*3ac0*/  ULDC.64 UR10, c[0x0][0x3c8] ;  /* 0x0000f200000a7ab9 */ /* 0x000fe20000000a00 */
[----:B------:R-:W-:Y:S01]  /*3ad0*/  UIADD3 UR28, UR31, UR28, URZ ;  /* 0x0000001c1f1c7290 */ /* 0x000fe2000fffe03f */
[----:B------:R-:W-:Y:S01]  /*3ae0*/  IMAD.SHL.U32 R11, R14, 0x40, RZ ;  /* 0x000000400e0b7824 */ /* 0x000fe200078e00ff */
[----:B------:R-:W-:Y:S01]  /*3af0*/  ULEA UR10, UP0, UR30, UR10, 0x2 ;  /* 0x0000000a1e0a7291 */ /* 0x000fe2000f80103f */
[----:B------:R-:W-:Y:S01]  /*3b00*/  LOP3.LUT R8, R9, 0x8, R8, 0xf8, !PT ;  /* 0x0000000809087812 */ /* 0x000fe200078ef808 */
[----:B------:R-:W-:Y:S01]  /*3b10*/  ULDC UR5, c[0x0][0x2e8] ;  /* 0x0000ba0000057ab9 */ /* 0x000fe20000000800 */
[----:B------:R-:W-:Y:S01]  /*3b20*/  SHF.R.U32.HI R9, RZ, 0x3, R9 ;  /* 0x00000003ff097819 */ /* 0x000fe20000011609 */
[----:B------:R-:W-:Y:S01]  /*3b30*/  ULEA.HI.X UR11, UR30, UR11, UR28, 0x2, UP0 ;  /* 0x0000000b1e0b7291 */ /* 0x000fe200080f141c */
[----:B------:R-:W-:Y:S01]  /*3b40*/  LEA.HI R4, R4, R165, RZ, 0x5 ;  /* 0x000000a504047211 */ /* 0x000fe200078f28ff */
[----:B------:R-:W-:Y:S01]  /*3b50*/  IMAD.U32 R12, RZ, RZ, UR10 ;  /* 0x0000000aff0c7e24 */ /* 0x000fe2000f8e00ff */
[----:B------:R-:W-:Y:S01]  /*3b60*/  LOP3.LUT R0, R8, R9, RZ, 0x3c, !PT ;  /* 0x0000000908007212 */ /* 0x000fe200078e3cff */
[----:B------:R-:W-:Y:S01]  /*3b70*/  IMAD.WIDE.U32 R8, R3, UR8, R18 ;  /* 0x0000000803087c25 */ /* 0x000fe2000f8e0012 */
[----:B------:R-:W-:-:S04]  /*3b80*/  DEPBAR.LE SB0, 0x0 ;  /* 0x000080000000791a */ /* 0x000fc80000000000 */
[----:B------:R-:W-:Y:S01]  /*3b90*/  IMAD.U32 R13, RZ, RZ, UR11 ;  /* 0x0000000bff0d7e24 */ /* 0x000fe2000f8e00ff */
[----:B------:R-:W-:Y:S01]  /*3ba0*/  LOP3.LUT R20, R21, R20, RZ, 0x3c, !PT ;  /* 0x0000001415147212 */ /* 0x000fe200078e3cff */
[----:B------:R-:W-:Y:S01]  /*3bb0*/  ULDC.64 UR10, c[0x0][0x220] ;  /* 0x00008800000a7ab9 */ /* 0x000fe20000000a00 */
[----:B------:R-:W-:Y:S02]  /*3bc0*/  LOP3.LUT R0, R0, 0xfffffe00, R11, 0xf8, !PT ;  /* 0xfffffe0000007812 */ /* 0x000fe400078ef80b */
[----:B------:R1:W5:Y:S01]  /*3bd0*/  LDG.E R3, desc[UR20][R12.64] ;  /* 0x000000140c037981 */ /* 0x000362000c1e1900 */
[----:B------:R-:W-:Y:S01]  /*3be0*/  SHF.R.S32.HI R81, RZ, 0x5, R4 ;  /* 0x00000005ff517819 */ /* 0x000fe20000011404 */
[----:B------:R-:W-:Y:S01]  /*3bf0*/  IMAD R233, R23, 0x200, R20 ;  /* 0x0000020017e97824 */ /* 0x000fe200078e0214 */
[----:B------:R-:W-:Y:S01]  /*3c00*/  BAR.SYNC.DEFER_BLOCKING 0x0 ;  /* 0x0000000000007b1d */ /* 0x000fe20000010000 */
[----:B------:R-:W-:Y:S01]  /*3c10*/  ISETP.GE.AND P5, PT, R15, UR22, PT ;  /* 0x000000160f007c0c */ /* 0x000fe2000bfa6270 */
[----:B------:R-:W-:Y:S01]  /*3c20*/  IMAD.IADD R15, R9, 0x1, R6 ;  /* 0x00000001090f7824 */ /* 0x000fe200078e0206 */
[----:B------:R-:W-:Y:S01]  /*3c30*/  LEA R248, P1, R8, UR10, 0x1 ;  /* 0x0000000a08f87c11 */ /* 0x000fe2000f8208ff */
[----:B------:R-:W-:Y:S01]  /*3c40*/  IMAD R234, R81, 0x400, R0 ;  /* 0x0000040051ea7824 */ /* 0x000fe200078e0200 */
[----:B------:R-:W-:Y:S01]  /*3c50*/  USHF.L.U32 UR23, UR8, 0x4, URZ ;  /* 0x0000000408177899 */ /* 0x000fe2000800063f */
[----:B------:R-:W2:Y:S01]  /*3c60*/  MUFU.RCP R6, UR5 ;  /* 0x0000000500067d08 */ /* 0x000ea20008001000 */
[----:B------:R-:W-:Y:S01]  /*3c70*/  BSSY B0, `(.L_x_4079) ;  /* 0x0000028000007945 */ /* 0x000fe20003800000 */
[----:B------:R1:W-:Y:S04]  /*3c80*/  @P0 STS.128 [R238+0x10000], RZ ;  /* 0x010000ffee000388 */ /* 0x0003e80000000c00 */
[----:B------:R1:W-:Y:S04]  /*3c90*/  @P0 STS.128 [R238+0x12000], RZ ;  /* 0x012000ffee000388 */ /* 0x0003e80000000c00 */
[----:B------:R1:W-:Y:S04]  /*3ca0*/  @P0 STS.128 [R238+0x14000], RZ ;  /* 0x014000ffee000388 */ /* 0x0003e80000000c00 */
[----:B------:R1:W-:Y:S01]  /*3cb0*/  @P0 STS.128 [R238+0x16000], RZ ;  /* 0x016000ffee000388 */ /* 0x0003e20000000c00 */
[----:B------:R-:W-:-:S02]  /*3cc0*/  LEA R233, R233, UR4, 0x1 ;  /* 0x00000004e9e97c11 */ /* 0x000fc4000f8e08ff */
[----:B------:R-:W-:Y:S02]  /*3cd0*/  LEA.HI.X R250, R8, UR11, R15, 0x1, P1 ;  /* 0x0000000b08fa7c11 */ /* 0x000fe400088f0c0f */
[----:B------:R-:W-:Y:S01]  /*3ce0*/  LEA R234, R234, UR4, 0x1 ;  /* 0x00000004eaea7c11 */ /* 0x000fe2000f8e08ff */
[----:B--2---:R-:W-:Y:S06]  /*3cf0*/  @P0 BRA `(.L_x_4080) ;  /* 0x00000000007c0947 */ /* 0x004fec0003800000 */
[----:B------:R-:W-:Y:S02]  /*3d00*/  ULDC UR5, c[0x0][0x2d0] ;  /* 0x0000b40000057ab9 */ /* 0x000fe40000000800 */
[----:B------:R-:W-:Y:S02]  /*3d10*/  ISETP.GE.AND P3, PT, R240, UR5, PT ;  /* 0x00000005f0007c0c */ /* 0x000fe4000bf66270 */
[----:B------:R-:W-:Y:S02]  /*3d20*/  ISETP.GE.AND P2, PT, R237, UR5, PT ;  /* 0x00000005ed007c0c */ /* 0x000fe4000bf46270 */
[----:B------:R-:W-:Y:S02]  /*3d30*/  ISETP.GE.AND P1, PT, R236, UR5, PT ;  /* 0x00000005ec007c0c */ /* 0x000fe4000bf26270 */
[----:B------:R-:W-:-:S07]  /*3d40*/  ISETP.GE.AND P0, PT, R235, UR5, PT ;  /* 0x00000005eb007c0c */ /* 0x000fce000bf06270 */
[----:B------:R-:W-:Y:S01]  /*3d50*/  @!P3 IMAD.MOV.U32 R249, RZ, RZ, R250 ;  /* 0x000000fffff9b224 */ /* 0x000fe200078e00fa */
[----:B------:R2:W-:Y:S01]  /*3d60*/  @P3 STS.128 [R238+0x10000], RZ ;  /* 0x010000ffee003388 */ /* 0x0005e20000000c00 */
[----:B------:R-:W-:Y:S02]  /*3d70*/  @!P2 IMAD.MOV.U32 R10, RZ, RZ, R248 ;  /* 0x000000ffff0aa224 */ /* 0x000fe400078e00f8 */
[--C-:B------:R-:W-:Y:S01]  /*3d80*/  @!P2 IMAD.MOV.U32 R11, RZ, RZ, R250.reuse ;  /* 0x000000ffff0ba224 */ /* 0x100fe200078e00fa */
        /* <DEDUP_REMOVED lines=22> */
.L_x_4080:
[----:B------:R-:W-:Y:S05]  /*3ef0*/  BSYNC B0 ;  /* 0x0000000000007941 */ /* 0x000fea0003800000 */
.L_x_4079:
        /* <DEDUP_REMOVED lines=9> */
[----:B--2---:R-:W-:Y:S01]  /*3f90*/  IMAD.U32 R10, RZ, RZ, UR23 ;  /* 0x00000017ff0a7e24 */ /* 0x004fe2000f8e00ff */
[----:B------:R-:W-:Y:S01]  /*3fa0*/  ISETP.GE.AND P3, PT, R237, UR5, PT ;  /* 0x00000005ed007c0c */ /* 0x000fe2000bf66270 */
[----:B------:R-:W-:Y:S01]  /*3fb0*/  IMAD.U32 R11, RZ, RZ, UR13 ;  /* 0x0000000dff0b7e24 */ /* 0x000fe2000f8e00ff */
[----:B------:R-:W-:Y:S02]  /*3fc0*/  ISETP.GE.AND P2, PT, R236, UR5, PT ;  /* 0x00000005ec007c0c */ /* 0x000fe4000bf46270 */
[----:B------:R-:W-:-:S07]  /*3fd0*/  IADD3 R12, P0, R8, UR23, RZ ;  /* 0x00000017080c7c10 */ /* 0x000fce000ff1e0ff */
[----:B------:R-:W-:Y:S01]  /*3fe0*/  @!P4 LEA R16, P1, R13, R248, 0x1 ;  /* 0x000000f80d10c211 */ /* 0x000fe200078208ff */
        /* <DEDUP_REMOVED lines=30> */
.L_x_4082:
[----:B------:R-:W-:Y:S05]  /*41d0*/  BSYNC B0 ;  /* 0x0000000000007941 */ /* 0x000fea0003800000 */
.L_x_4081:
        /* <DEDUP_REMOVED lines=12> */
[----:B-1----:R-:W-:Y:S01]  /*42a0*/  IMAD.U32 R13, RZ, RZ, UR28 ;  /* 0x0000001cff0d7e24 */ /* 0x002fe2000f8e00ff */
[----:B--2---:R-:W-:Y:S01]  /*42b0*/  IADD3 R10, P0, R8, UR28, RZ ;  /* 0x0000001c080a7c10 */ /* 0x004fe2000ff1e0ff */
[----:B------:R-:W-:-:S06]  /*42c0*/  IMAD.U32 R11, RZ, RZ, UR24 ;  /* 0x00000018ff0b7e24 */ /* 0x000fcc000f8e00ff */
[C---:B------:R-:W-:Y:S01]  /*42d0*/  @!P4 LEA R12, P1, R13.reuse, R248, 0x1 ;  /* 0x000000f80d0cc211 */ /* 0x040fe200078208ff */
[----:B------:R1:W-:Y:S01]  /*42e0*/  @P4 STS.128 [R238+0x11000], RZ ;  /* 0x011000ffee004388 */ /* 0x0003e20000000c00 */
[C---:B------:R-:W-:Y:S02]  /*42f0*/  @!P3 LEA R18, P6, R10.reuse, UR10, 0x1 ;  /* 0x0000000a0a12bc11 */ /* 0x040fe4000f8c08ff */
[----:B------:R-:W-:Y:S02]  /*4300*/  @!P4 LEA.HI.X R13, R13, R250, R11, 0x1, P1 ;  /* 0x000000fa0d0dc211 */ /* 0x000fe400008f0c0b */
[----:B------:R-:W-:Y:S02]  /*4310*/  IADD3.X R11, R15, UR24, RZ, P0, !PT ;  /* 0x000000180f0b7c10 */ /* 0x000fe400087fe4ff */
[----:B------:R-:W-:Y:S01]  /*4320*/  ISETP.GE.AND P0, PT, R235, UR5, PT ;  /* 0x00000005eb007c0c */ /* 0x000fe2000bf06270 */
[----:B------:R-:W-:Y:S01]  /*4330*/  @!PT LDS RZ, [RZ] ;  /* 0x00000000fffff984 */ /* 0x000fe20000000800 */
[----:B------:R-:W-:Y:S01]  /*4340*/  @!PT LDS RZ, [RZ] ;  /* 0x00000000fffff984 */ /* 0x000fe20000000800 */
[----:B------:R-:W-:Y:S01]  /*4350*/  @!PT LDS RZ, [RZ] ;  /* 0x00000000fffff984 */ /* 0x000fe20000000800 */
[----:B------:R1:W-:Y:S01]  /*4360*/  @!P4 LDGSTS.E.BYPASS.LTC128B.128 [R238+0x11000], desc[UR20][R12.64] ;  /* 0x110000000ceecfae */ /* 0x0003e2000b901d54 */
[----:B------:R-:W-:-:S02]  /*4370*/  @!P2 LEA R16, P1, R10, UR10, 0x1 ;  /* 0x0000000a0a10ac11 */ /* 0x000fc4000f8208ff */
[C-C-:B------:R-:W-:Y:S01]  /*4380*/  @!P3 LEA.HI.X R19, R10.reuse, UR11, R11.reuse, 0x1, P6 ;  /* 0x0000000b0a13bc11 */ /* 0x140fe2000b0f0c0b */
        /* <DEDUP_REMOVED lines=19> */
.L_x_4084:
[----:B------:R-:W-:Y:S05]  /*44c0*/  BSYNC B0 ;  /* 0x0000000000007941 */ /* 0x000fea0003800000 */
.L_x_4083:
        /* <DEDUP_REMOVED lines=17> */
[----:B--23--:R-:W-:Y:S01]  /*45e0*/  @!P4 IMAD.MOV.U32 R249, RZ, RZ, R250 ;  /* 0x000000fffff9c224 */ /* 0x00cfe200078e00fa */
[C---:B-1----:R-:W-:Y:S01]  /*45f0*/  @!P3 LEA R12, P5, R14.reuse, UR10, 0x1 ;  /* 0x0000000a0e0cbc11 */ /* 0x042fe2000f8a08ff */
[----:B------:R1:W-:Y:S01]  /*4600*/  @P4 STS.128 [R238+0x11800], RZ ;  /* 0x011800ffee004388 */ /* 0x0003e20000000c00 */
[----:B------:R-:W-:Y:S01]  /*4610*/  @!P2 LEA R10, P1, R14, UR10, 0x1 ;  /* 0x0000000a0e0aac11 */ /* 0x000fe2000f8208ff */
[----:B------:R-:W-:Y:S01]  /*4620*/  @!UP0 UIMAD UR24, UR9, 0x60, URZ ;  /* 0x00000060091888a4 */ /* 0x000fe2000f8e023f */
[----:B------:R-:W-:-:S04]  /*4630*/  @!P4 IMAD.WIDE.U32 R16, R8, 0x60, R248 ;  /* 0x000000600810c825 */ /* 0x000fc800078e00f8 */
[----:B------:R-:W-:Y:S02]  /*4640*/  VIADD R8, R15, UR22 ;  /* 0x000000160f087c36 */ /* 0x000fe40008000000 */
[----:B------:R-:W-:-:S03]  /*4650*/  @!P4 VIADD R17, R17, UR24 ;  /* 0x000000181111cc36 */ /* 0x000fc60008000000 */
[C-C-:B------:R-:W-:Y:S02]  /*4660*/  @!P3 LEA.HI.X R13, R14.reuse, UR11, R8.reuse, 0x1, P5 ;  /* 0x0000000b0e0dbc11 */ /* 0x140fe4000a8f0c08 */
        /* <DEDUP_REMOVED lines=23> */
.L_x_4086:
[----:B------:R-:W-:Y:S05]  /*47e0*/  BSYNC B0 ;  /* 0x0000000000007941 */ /* 0x000fea0003800000 */
.L_x_4085:
[----:B------:R-:W-:Y:S01]  /*47f0*/  LDSM.16.M88.4 R52, [R234] ;  /* 0x00000000ea34783b */ /* 0x000fe20000000200 */
[----:B------:R-:W-:Y:S01]  /*4800*/  R2P PR, R2, 0x6 ;  /* 0x0000000602007804 */ /* 0x000fe20000000000 */
[C---:B------:R-:W-:Y:S01]  /*4810*/  VIADD R2, R233.reuse, 0x8000 ;  /* 0x00008000e9027836 */ /* 0x040fe20000000000 */
[----:B------:R-:W-:Y:S01]  /*4820*/  LOP3.LUT R4, R4, 0xffffffe0, RZ, 0xc0, !PT ;  /* 0xffffffe004047812 */ /* 0x000fe200078ec0ff */
[----:B------:R-:W3:Y:S01]  /*4830*/  LDSM.16.M88.4 R32, [R233+0x8000] ;  /* 0x00800000e920783b */ /* 0x000ee20000000200 */
[----:B------:R-:W-:Y:S02]  /*4840*/  VIADD R231, R233, 0x8020 ;  /* 0x00008020e9e77836 */ /* 0x000fe40000000000 */
[----:B-----5:R-:W-:Y:S01]  /*4850*/  FMUL.FTZ R6, R3, R6 ;  /* 0x0000000603067220 */ /* 0x020fe20000410000 */
[--C-:B------:R-:W-:Y:S01]  /*4860*/  IMAD R232, R7, 0x2, R234.reuse ;  /* 0x0000000207e87824 */ /* 0x100fe200078e02ea */
[----:B------:R-:W4:Y:S01]  /*4870*/  LDSM.16.M88.4 R24, [R233+0x8800] ;  /* 0x00880000e918783b */ /* 0x000f220000000200 */
[C---:B------:R-:W-:Y:S01]  /*4880*/  IMAD R230, R5.reuse, 0x2, R234 ;  /* 0x0000000205e67824 */ /* 0x040fe200078e02ea */
[----:B------:R-:W-:Y:S01]  /*4890*/  UISETP.GE.AND UP0, UPT, UR18, 0x2, UPT ;  /* 0x000000021200788c */ /* 0x000fe2000bf06270 */
[----:B------:R-:W-:Y:S01]  /*48a0*/  IMAD R229, R5, 0x2, R232 ;  /* 0x0000000205e57824 */ /* 0x000fe200078e02e8 */
[----:B-1----:R-:W1:Y:S01]  /*48b0*/  LDSM.16.M88.4 R16, [R233+0x9000] ;  /* 0x00900000e910783b */ /* 0x002e620000000200 */
[----:B------:R-:W-:Y:S01]  /*48c0*/  IMAD.IADD R4, R165, 0x1, -R4 ;  /* 0x00000001a5047824 */ /* 0x000fe200078e0a04 */
[----:B------:R-:W-:Y:S01]  /*48d0*/  R2UR UR5, R6 ;  /* 0x00000000060572ca */ /* 0x000fe200000e0000 */
[----:B------:R-:W-:Y:S01]  /*48e0*/  @P1 VIADD R231, R2, 0xffffffe0 ;  /* 0xffffffe002e71836 */ /* 0x000fe20000000000 */
[----:B------:R-:W1:Y:S01]  /*48f0*/  LDSM.16.M88.4 R48, [R233+0x9800] ;  /* 0x00980000e930783b */ /* 0x000e620000000200 */
[----:B------:R-:W-:-:S02]  /*4900*/  IMAD.MOV.U32 R2, RZ, RZ, 0x40 ;  /* 0x00000040ff027424 */ /* 0x000fc400078e00ff */
[C---:B------:R-:W-:Y:S01]  /*4910*/  VIADD R223, R231.reuse, 0x800 ;  /* 0x00000800e7df7836 */ /* 0x040fe20000000000 */
[----:B------:R-:W-:Y:S01]  /*4920*/  LDSM.16.M88.4 R56, [R232] ;  /* 0x00000000e838783b */ /* 0x000fe20000000200 */
[C---:B------:R-:W-:Y:S01]  /*4930*/  VIADD R222, R231.reuse, 0x1000 ;  /* 0x00001000e7de7836 */ /* 0x040fe20000000000 */
[----:B------:R-:W-:Y:S01]  /*4940*/  SEL R2, R2, 0xffffffc0, !P2 ;  /* 0xffffffc002027807 */ /* 0x000fe20005000000 */
[C---:B------:R-:W-:Y:S01]  /*4950*/  VIADD R221, R231.reuse, 0x1800 ;  /* 0x00001800e7dd7836 */ /* 0x040fe20000000000 */
[----:B------:R-:W1:Y:S01]  /*4960*/  LDSM.16.M88.4 R40, [R231] ;  /* 0x00000000e728783b */ /* 0x000e620000000200 */
[----:B------:R-:W-:Y:S02]  /*4970*/  VIADD R219, R231, 0x2000 ;  /* 0x00002000e7db7836 */ /* 0x000fe40000000000 */
[----:B------:R-:W-:Y:S01]  /*4980*/  IMAD.IADD R227, R233, 0x1, R2 ;  /* 0x00000001e9e37824 */ /* 0x000fe200078e0202 */
[----:B------:R-:W1:Y:S01]  /*4990*/  LDSM.16.M88.4 R44, [R231+0x800] ;  /* 0x00080000e72c783b */ /* 0x000e620000000200 */
[----:B------:R-:W-:-:S02]  /*49a0*/  IMAD.IADD R220, R2, 0x1, R231 ;  /* 0x0000000102dc7824 */ /* 0x000fc400078e02e7 */
[C---:B------:R-:W-:Y:S01]  /*49b0*/  VIADD R218, R231.reuse, 0x2800 ;  /* 0x00002800e7da7836 */ /* 0x040fe20000000000 */
[----:B--2---:R-:W2:Y:S01]  /*49c0*/  LDSM.16.M88.4 R8, [R231+0x1000] ;  /* 0x00100000e708783b */ /* 0x004ea20000000200 */
[C---:B------:R-:W-:Y:S02]  /*49d0*/  VIADD R217, R231.reuse, 0x3000 ;  /* 0x00003000e7d97836 */ /* 0x040fe40000000000 */
[C---:B------:R-:W-:Y:S01]  /*49e0*/  VIADD R216, R231.reuse, 0x3800 ;  /* 0x00003800e7d87836 */ /* 0x040fe20000000000 */
[----:B------:R-:W2:Y:S01]  /*49f0*/  LDSM.16.M88.4 R72, [R231+0x1800] ;  /* 0x00180000e748783b */ /* 0x000ea20000000200 */
[C---:B------:R-:W-:Y:S02]  /*4a00*/  VIADD R215, R231.reuse, 0x4000 ;  /* 0x00004000e7d77836 */ /* 0x040fe40000000000 */
[C---:B------:R-:W-:Y:S01]  /*4a10*/  VIADD R214, R231.reuse, 0x4800 ;  /* 0x00004800e7d67836 */ /* 0x040fe20000000000 */
[----:B------:R-:W-:Y:S01]  /*4a20*/  LDSM.16.M88.4 R60, [R230] ;  /* 0x00000000e63c783b */ /* 0x000fe20000000200 */
[----:B------:R-:W-:-:S02]  /*4a30*/  VIADD R213, R231, 0x5000 ;  /* 0x00005000e7d57836 */ /* 0x000fc40000000000 */
[C---:B------:R-:W-:Y:S01]  /*4a40*/  VIADD R212, R231.reuse, 0x5800 ;  /* 0x00005800e7d47836 */ /* 0x040fe20000000000 */
[C---:B---3--:R-:W-:Y:S01]  /*4a50*/  HMMA.16816.F32 R36, R52.reuse, R32, RZ ;  /* 0x000000203424723c */ /* 0x048fe200000018ff */
[----:B------:R-:W3:Y:S01]  /*4a60*/  LDSM.16.M88.4 R12, [R227+0x8000] ;  /* 0x00800000e30c783b */ /* 0x000ee20000000200 */
[C---:B------:R-:W-:Y:S02]  /*4a70*/  VIADD R211, R231.reuse, 0x6000 ;  /* 0x00006000e7d37836 */ /* 0x040fe40000000000 */
[C---:B------:R-:W-:Y:S01]  /*4a80*/  VIADD R210, R231.reuse, 0x6800 ;  /* 0x00006800e7d27836 */ /* 0x040fe20000000000 */
[----:B------:R-:W-:Y:S01]  /*4a90*/  LDSM.16.M88.4 R68, [R227+0x9800] ;  /* 0x00980000e344783b */ /* 0x000fe20000000200 */
[----:B------:R-:W-:Y:S01]  /*4aa0*/  HMMA.16816.F32 R32, R52, R34, RZ ;  /* 0x000000223420723c */ /* 0x000fe200000018ff */
[C---:B------:R-:W-:Y:S02]  /*4ab0*/  VIADD R209, R231.reuse, 0x7000 ;  /* 0x00007000e7d17836 */ /* 0x040fe40000000000 */
[----:B------:R-:W-:Y:S01]  /*4ac0*/  LDSM.16.M88.4 R76, [R233+0xd800] ;  /* 0x00d80000e94c783b */ /* 0x000fe20000000200 */
[----:B------:R-:W-:-:S02]  /*4ad0*/  VIADD R208, R231, 0x7800 ;  /* 0x00007800e7d07836 */ /* 0x000fc40000000000 */
[C---:B----4-:R-:W-:Y:S01]  /*4ae0*/  HMMA.16816.F32 R28, R52.reuse, R24, RZ ;  /* 0x00000018341c723c */ /* 0x050fe200000018ff */
[----:B------:R-:W0:Y:S05]  /*4af0*/  LDGDEPBAR ;  /* 0x00000000000079af */ /* 0x000e2a0000000000 */
[C---:B-1----:R-:W-:Y:S06]  /*4b00*/  HMMA.16816.F32 R20, R52.reuse, R16, RZ ;  /* 0x000000103414723c */ /* 0x042fec00000018ff */
[C---:B------:R-:W-:Y:S06]  /*4b10*/  HMMA.16816.F32 R24, R52.reuse, R26, RZ ;  /* 0x0000001a3418723c */ /* 0x040fec00000018ff */
[C---:B------:R-:W-:Y:S06]  /*4b20*/  HMMA.16816.F32 R16, R52.reuse, R18, RZ ;  /* 0x000000123410723c */ /* 0x040fec00000018ff */
[C---:B------:R-:W-:Y:S06]  /*4b30*/  HMMA.16816.F32 R64, R52.reuse, R48, RZ ;  /* 0x000000303440723c */ /* 0x040fec00000018ff */
[----:B------:R-:W-:Y:S01]  /*4b40*/  HMMA.16816.F32 R52, R52, R50, RZ ;  /* 0x000000323434723c */ /* 0x000fe200000018ff */
[----:B------:R-:W1:Y:S05]  /*4b50*/  LDSM.16.M88.4 R48, [R227+0x8800] ;  /* 0x00880000e330783b */ /* 0x000e6a0000000200 */
[C---:B------:R-:W-:Y:S06]  /*4b60*/  HMMA.16816.F32 R36, R56.reuse, R40, R36 ;  /* 0x000000283824723c */ /* 0x040fec0000001824 */
[C---:B------:R-:W-:Y:S01]  /*4b70*/  HMMA.16816.F32 R32, R56.reuse, R42, R32 ;  /* 0x0000002a3820723c */ /* 0x040fe20000001820 */
[----:B------:R-:W4:Y:S05]  /*4b80*/  LDSM.16.M88.4 R40, [R227+0x9000] ;  /* 0x00900000e328783b */ /* 0x000f2a0000000200 */
[C---:B------:R-:W-:Y:S06]  /*4b90*/  HMMA.16816.F32 R28, R56.reuse, R44, R28 ;  /* 0x0000002c381c723c */ /* 0x040fec000000181c */
[C---:B------:R-:W-:Y:S01]  /*4ba0*/  HMMA.16816.F32 R24, R56.reuse, R46, R24 ;  /* 0x0000002e3818723c */ /* 0x040fe20000001818 */
[----:B------:R-:W-:Y:S05]  /*4bb0*/  LDSM.16.M88.4 R44, [R229] ;  /* 0x00000000e52c783b */ /* 0x000fea0000000200 */
[C---:B--2---:R-:W-:Y:S06]  /*4bc0*/  HMMA.16816.F32 R20, R56.reuse, R8, R20 ;  /* 0x000000083814723c */ /* 0x044fec0000001814 */
[C---:B------:R-:W-:Y:S01]  /*4bd0*/  HMMA.16816.F32 R16, R56.reuse, R10, R16 ;  /* 0x0000000a3810723c */ /* 0x040fe20000001810 */
[----:B------:R-:W2:Y:S05]  /*4be0*/  LDSM.16.M88.4 R8, [R220] ;  /* 0x00000000dc08783b */ /* 0x000eaa0000000200 */
[C---:B------:R-:W-:Y:S06]  /*4bf0*/  HMMA.16816.F32 R64, R56.reuse, R72, R64 ;  /* 0x000000483840723c */ /* 0x040fec0000001840 */
[----:B------:R-:W-:Y:S01]  /*4c00*/  HMMA.16816.F32 R52, R56, R74, R52 ;  /* 0x0000004a3834723c */ /* 0x000fe20000001834 */
[----:B------:R-:W2:Y:S04]  /*4c10*/  LDSM.16.M88.4 R56, [R220+0x800] ;  /* 0x00080000dc38783b */ /* 0x000ea80000000200 */
[----:B------:R-:W-:Y:S01]  /*4c20*/  LDSM.16.M88.4 R72, [R220+0x1800] ;  /* 0x00180000dc48783b */ /* 0x000fe20000000200 */
[C---:B---3--:R-:W-:Y:S06]  /*4c30*/  HMMA.16816.F32 R36, R60.reuse, R12, R36 ;  /* 0x0000000c3c24723c */ /* 0x048fec0000001824 */
[C---:B------:R-:W-:Y:S01]  /*4c40*/  HMMA.16816.F32 R32, R60.reuse, R14, R32 ;  /* 0x0000000e3c20723c */ /* 0x040fe20000001820 */
[----:B------:R-:W3:Y:S05]  /*4c50*/  LDSM.16.M88.4 R12, [R220+0x1000] ;  /* 0x00100000dc0c783b */ /* 0x000eea0000000200 */
[C---:B-1----:R-:W-:Y:S06]  /*4c60*/  HMMA.16816.F32 R28, R60.reuse, R48, R28 ;  /* 0x000000303c1c723c */ /* 0x042fec000000181c */
        /* <DEDUP_REMOVED lines=20> */
[----:B------:R-:W3:Y:S04]  /*4db0*/  LDSM.16.M88.4 R44, [R231+0x2800] ;  /* 0x00280000e72c783b */ /* 0x000ee80000000200 */
        /* <DEDUP_REMOVED lines=12> */
[----:B------:R-:W4:Y:S04]  /*4e80*/  LDSM.16.M88.4 R48, [R227+0xa800] ;  /* 0x00a80000e330783b */ /* 0x000f280000000200 */
[----:B------:R-:W4:Y:S01]  /*4e90*/  LDSM.16.M88.4 R68, [R227+0xb000] ;  /* 0x00b00000e344783b */ /* 0x000f220000000200 */
        /* <DEDUP_REMOVED lines=12> */
[----:B------:R-:W-:Y:S01]  /*4f60*/  LDSM.16.M88.4 R72, [R234+0x4000] ;  /* 0x00400000ea48783b */ /* 0x000fe20000000200 */
[C---:B--2---:R-:W-:Y:S06]  /*4f70*/  HMMA.16816.F32 R36, R8.reuse, R52, R36 ;  /* 0x000000340824723c */ /* 0x044fec0000001824 */
[C---:B------:R-:W-:Y:S01]  /*4f80*/  HMMA.16816.F32 R32, R8.reuse, R54, R32 ;  /* 0x000000360820723c */ /* 0x040fe20000001820 */
[----:B------:R-:W2:Y:S05]  /*4f90*/  LDSM.16.M88.4 R52, [R220+0x3000] ;  /* 0x00300000dc34783b */ /* 0x000eaa0000000200 */
[C---:B----4-:R-:W-:Y:S06]  /*4fa0*/  HMMA.16816.F32 R28, R8.reuse, R48, R28 ;  /* 0x00000030081c723c */ /* 0x050fec000000181c */
[C---:B------:R-:W-:Y:S01]  /*4fb0*/  HMMA.16816.F32 R24, R8.reuse, R50, R24 ;  /* 0x000000320818723c */ /* 0x040fe20000001818 */
[----:B------:R-:W4:Y:S05]  /*4fc0*/  LDSM.16.M88.4 R48, [R220+0x3800] ;  /* 0x00380000dc30783b */ /* 0x000f2a0000000200 */
[C---:B------:R-:W-:Y:S06]  /*4fd0*/  HMMA.16816.F32 R20, R8.reuse, R68, R20 ;  /* 0x000000440814723c */ /* 0x040fec0000001814 */
[C---:B------:R-:W-:Y:S01]  /*4fe0*/  HMMA.16816.F32 R16, R8.reuse, R70, R16 ;  /* 0x000000460810723c */ /* 0x040fe20000001810 */
[----:B------:R-:W-:Y:S05]  /*4ff0*/  LDSM.16.M88.4 R68, [R231+0x5800] ;  /* 0x00580000e744783b */ /* 0x000fea0000000200 */
[C---:B---3--:R-:W-:Y:S06]  /*5000*/  HMMA.16816.F32 R64, R8.reuse, R56, R64 ;  /* 0x000000380840723c */ /* 0x048fec0000001840 */
[----:B------:R-:W-:Y:S01]  /*5010*/  HMMA.16816.F32 R60, R8, R58, R60 ;  /* 0x0000003a083c723c */ /* 0x000fe2000000183c */
[----:B------:R-:W3:Y:S04]  /*5020*/  LDSM.16.M88.4 R8, [R233+0xc000] ;  /* 0x00c00000e908783b */ /* 0x000ee80000000200 */
        /* <DEDUP_REMOVED lines=32> */
[----:B------:R-:W-:Y:S05]  /*5230*/  LDSM.16.M88.4 R44, [R220+0x4000] ;  /* 0x00400000dc2c783b */ /* 0x000fea0000000200 */
[C---:B---3--:R-:W-:Y:S06]  /*5240*/  HMMA.16816.F32 R20, R56.reuse, R8, R20 ;  /* 0x000000083814723c */ /* 0x048fec0000001814 */
[C---:B------:R-:W-:Y:S01]  /*5250*/  HMMA.16816.F32 R16, R56.reuse, R10, R16 ;  /* 0x0000000a3810723c */ /* 0x040fe20000001810 */
[----:B------:R-:W3:Y:S05]  /*5260*/  LDSM.16.M88.4 R8, [R229+0x4000] ;  /* 0x00400000e508783b */ /* 0x000eea0000000200 */
[C---:B------:R-:W-:Y:S06]  /*5270*/  HMMA.16816.F32 R64, R56.reuse, R68, R64 ;  /* 0x000000443840723c */ /* 0x040fec0000001840 */
        /* <DEDUP_REMOVED lines=11> */
[----:B------:R-:W2:Y:S05]  /*5330*/  LDSM.16.M88.4 R52, [R233+0xe800] ;  /* 0x00e80000e934783b */ /* 0x000eaa0000000200 */
[C---:B------:R-:W-:Y:S06]  /*5340*/  HMMA.16816.F32 R64, R48.reuse, R76, R64 ;  /* 0x0000004c3040723c */ /* 0x040fec0000001840 */
[----:B------:R-:W-:Y:S01]  /*5350*/  HMMA.16816.F32 R60, R48, R78, R60 ;  /* 0x0000004e303c723c */ /* 0x000fe2000000183c */
[----:B------:R-:W-:Y:S04]  /*5360*/  LDSM.16.M88.4 R48, [R233+0xf000] ;  /* 0x00f00000e930783b */ /* 0x000fe80000000200 */
[----:B------:R-:W-:Y:S01]  /*5370*/  LDSM.16.M88.4 R76, [R231+0x7000] ;  /* 0x00700000e74c783b */ /* 0x000fe20000000200 */
        /* <DEDUP_REMOVED lines=21> */
[----:B------:R-:W-:Y:S05]  /*54d0*/  LDSM.16.M88.4 R44, [R227+0xf000] ;  /* 0x00f00000e32c783b */ /* 0x000fea0000000200 */
[----:B-1----:R-:W-:Y:S06]  /*54e0*/  HMMA.16816.F32 R36, R72, R12, R36 ;  /* 0x0000000c4824723c */ /* 0x002fec0000001824 */
[C---:B------:R-:W-:Y:S06]  /*54f0*/  HMMA.16816.F32 R20, R40.reuse, R48, R20 ;  /* 0x000000302814723c */ /* 0x040fec0000001814 */
[----:B------:R-:W-:Y:S01]  /*5500*/  HMMA.16816.F32 R16, R40, R50, R16 ;  /* 0x000000322810723c */ /* 0x000fe20000001810 */
[----:B------:R-:W1:Y:S04]  /*5510*/  LDSM.16.M88.4 R48, [R227+0xe800] ;  /* 0x00e80000e330783b */ /* 0x000e680000000200 */
[----:B------:R-:W3:Y:S01]  /*5520*/  LDSM.16.M88.4 R40, [R227+0xf800] ;  /* 0x00f80000e328783b */ /* 0x000ee20000000200 */
[C---:B------:R-:W-:Y:S03]  /*5530*/  HMMA.16816.F32 R32, R72.reuse, R14, R32 ;  /* 0x0000000e4820723c */ /* 0x040fe60000001820 */
[----:B------:R-:W-:Y:S03]  /*5540*/  LDSM.16.M88.4 R12, [R220+0x6000] ;  /* 0x00600000dc0c783b */ /* 0x000fe60000000200 */
[C---:B------:R-:W-:Y:S06]  /*5550*/  HMMA.16816.F32 R28, R72.reuse, R8, R28 ;  /* 0x00000008481c723c */ /* 0x040fec000000181c */
[C---:B------:R-:W-:Y:S01]  /*5560*/  HMMA.16816.F32 R24, R72.reuse, R10, R24 ;  /* 0x0000000a4818723c */ /* 0x040fe20000001818 */
[----:B------:R-:W4:Y:S05]  /*5570*/  LDSM.16.M88.4 R8, [R229+0x6000] ;  /* 0x00600000e508783b */ /* 0x000f2a0000000200 */
[C---:B------:R-:W-:Y:S06]  /*5580*/  HMMA.16816.F32 R64, R72.reuse, R68, R64 ;  /* 0x000000444840723c */ /* 0x040fec0000001840 */
[----:B------:R-:W-:Y:S01]  /*5590*/  HMMA.16816.F32 R68, R72, R70, R60 ;  /* 0x000000464844723c */ /* 0x000fe2000000183c */
[----:B------:R-:W4:Y:S05]  /*55a0*/  LDSM.16.M88.4 R60, [R220+0x6800] ;  /* 0x00680000dc3c783b */ /* 0x000f2a0000000200 */
[----:B--2---:R-:W-:Y:S06]  /*55b0*/  HMMA.16816.F32 R36, R56, R52, R36 ;  /* 0x000000343824723c */ /* 0x004fec0000001824 */
[C---:B------:R-:W-:Y:S06]  /*55c0*/  HMMA.16816.F32 R20, R72.reuse, R76, R20 ;  /* 0x0000004c4814723c */ /* 0x040fec0000001814 */
[----:B------:R-:W-:Y:S06]  /*55d0*/  HMMA.16816.F32 R16, R72, R78, R16 ;  /* 0x0000004e4810723c */ /* 0x000fec0000001810 */
[C---:B-1----:R-:W-:Y:S06]  /*55e0*/  HMMA.16816.F32 R28, R56.reuse, R48, R28 ;  /* 0x00000030381c723c */ /* 0x042fec000000181c */
[C---:B------:R-:W-:Y:S01]  /*55f0*/  HMMA.16816.F32 R24, R56.reuse, R50, R24 ;  /* 0x000000323818723c */ /* 0x040fe20000001818 */
[----:B------:R-:W1:Y:S05]  /*5600*/  LDSM.16.M88.4 R48, [R220+0x7000] ;  /* 0x00700000dc30783b */ /* 0x000e6a0000000200 */
[C---:B------:R-:W-:Y:S06]  /*5610*/  HMMA.16816.F32 R32, R56.reuse, R54, R32 ;  /* 0x000000363820723c */ /* 0x040fec0000001820 */
[C---:B---3--:R-:W-:Y:S06]  /*5620*/  HMMA.16816.F32 R64, R56.reuse, R40, R64 ;  /* 0x000000283840723c */ /* 0x048fec0000001840 */
[----:B------:R-:W-:Y:S06]  /*5630*/  HMMA.16816.F32 R68, R56, R42, R68 ;  /* 0x0000002a3844723c */ /* 0x000fec0000001844 */
[----:B----4-:R-:W-:Y:S01]  /*5640*/  HMMA.16816.F32 R40, R8, R12, R36 ;  /* 0x0000000c0828723c */ /* 0x010fe20000001824 */
[----:B------:R-:W2:Y:S01]  /*5650*/  LDSM.16.M88.4 R36, [R220+0x7800] ;  /* 0x00780000dc24783b */ /* 0x000ea20000000200 */
[----:B------:R-:W-:-:S04]  /*5660*/  DEPBAR.LE SB0, 0x0 ;  /* 0x000080000000791a */ /* 0x000fc80000000000 */
[----:B------:R-:W-:Y:S01]  /*5670*/  HMMA.16816.F32 R20, R56, R44, R20 ;  /* 0x0000002c3814723c */ /* 0x000fe20000001814 */
[----:B------:R-:W-:-:S04]  /*5680*/  SHF.R.S32.HI R13, RZ, 0x1f, R4 ;  /* 0x0000001fff0d7819 */ /* 0x000fc80000011404 */
[----:B------:R-:W-:Y:S01]  /*5690*/  LEA.HI R4, R13, R4, RZ, 0x2 ;  /* 0x000000040d047211 */ /* 0x000fe200078f10ff */
[----:B------:R-:W-:Y:S01]  /*56a0*/  IMAD.SHL.U32 R13, R165, 0x2, RZ ;  /* 0x00000002a50d7824 */ /* 0x000fe200078e00ff */
[----:B------:R-:W-:Y:S02]  /*56b0*/  HMMA.16816.F32 R16, R56, R46, R16 ;  /* 0x0000002e3810723c */ /* 0x000fe40000001810 */
[----:B------:R-:W-:Y:S01]  /*56c0*/  SHF.R.S32.HI R2, RZ, 0x2, R4 ;  /* 0x00000002ff027819 */ /* 0x000fe20000011404 */
[----:B------:R-:W-:Y:S01]  /*56d0*/  IMAD.U32 R4, RZ, RZ, UR18 ;  /* 0x00000012ff047e24 */ /* 0x000fe2000f8e00ff */
[----:B------:R-:W-:Y:S02]  /*56e0*/  LOP3.LUT R13, R13, 0x6, RZ, 0xc0, !PT ;  /* 0x000000060d0d7812 */ /* 0x000fe400078ec0ff */
[----:B------:R-:W-:Y:S01]  /*56f0*/  HMMA.16816.F32 R32, R8, R14, R32 ;  /* 0x0000000e0820723c */ /* 0x000fe20000001820 */
[----:B------:R-:W-:Y:S02]  /*5700*/  IMAD R2, R81, 0x10, R2 ;  /* 0x0000001051027824 */ /* 0x000fe400078e0202 */
[----:B------:R-:W-:-:S02]  /*5710*/  IMAD R4, R4, 0x40, R13 ;  /* 0x0000004004047824 */ /* 0x000fc400078e020d */
[----:B------:R-:W-:Y:S01]  /*5720*/  IMAD.U32 R13, RZ, RZ, UR19 ;  /* 0x00000013ff0d7e24 */ /* 0x000fe2000f8e00ff */
[C---:B------:R-:W-:Y:S01]  /*5730*/  HMMA.16816.F32 R28, R8.reuse, R60, R28 ;  /* 0x0000003c081c723c */ /* 0x040fe2000000181c */
[----:B------:R-:W-:Y:S02]  /*5740*/  VIADD R2, R2, UR25 ;  /* 0x0000001902027c36 */ /* 0x000fe40008000000 */
[C---:B------:R-:W-:Y:S02]  /*5750*/  VIADD R15, R4.reuse, 0xffffffc0 ;  /* 0xffffffc0040f7836 */ /* 0x040fe40000000000 */
[C---:B------:R-:W-:Y:S01]  /*5760*/  VIADD R3, R4.reuse, 0xffffffc8 ;  /* 0xffffffc804037836 */ /* 0x040fe20000000000 */
[----:B------:R-:W-:Y:S01]  /*5770*/  IADD3 R44, R13, -UR14, R2 ;  /* 0x8000000e0d2c7c10 */ /* 0x000fe2000fffe002 */
[C---:B------:R-:W-:Y:S01]  /*5780*/  VIADD R13, R4.reuse, 0xffffffc1 ;  /* 0xffffffc1040d7836 */ /* 0x040fe20000000000 */
[C---:B-1----:R-:W-:Y:S01]  /*5790*/  HMMA.16816.F32 R20, R8.reuse, R48, R20 ;  /* 0x000000300814723c */ /* 0x042fe20000001814 */
[----:B------:R-:W-:Y:S01]  /*57a0*/  VIADD R47, R4, 0xffffffd0 ;  /* 0xffffffd0042f7836 */ /* 0x000fe20000000000 */
[----:B------:R-:W-:Y:S01]  /*57b0*/  ISETP.GE.AND P2, PT, R15, UR19, PT ;  /* 0x000000130f007c0c */ /* 0x000fe2000bf46270 */
[C---:B------:R-:W-:Y:S01]  /*57c0*/  IMAD.IADD R14, R44.reuse, 0x1, -R15 ;  /* 0x000000012c0e7824 */ /* 0x040fe200078e0a0f */
[----:B------:R-:W-:Y:S01]  /*57d0*/  ISETP.GE.AND P1, PT, R13, UR19, PT ;  /* 0x000000130d007c0c */ /* 0x000fe2000bf26270 */
[C---:B------:R-:W-:Y:S01]  /*57e0*/  IMAD.IADD R12, R44.reuse, 0x1, -R13 ;  /* 0x000000012c0c7824 */ /* 0x040fe200078e0a0d */
[----:B------:R-:W-:Y:S01]  /*57f0*/  HMMA.16816.F32 R48, R8, R50, R16 ;  /* 0x000000320830723c */ /* 0x000fe20000001810 */
[----:B------:R-:W-:Y:S01]  /*5800*/  IMAD.IADD R45, R44, 0x1, -R3 ;  /* 0x000000012c2d7824 */ /* 0x000fe200078e0a03 */
[----:B------:R-:W-:Y:S01]  /*5810*/  IABS R14, R14 ;  /* 0x0000000e000e7213 */ /* 0x000fe20000000000 */
[----:B------:R-:W-:Y:S01]  /*5820*/  VIADD R53, R4, 0xffffffc9 ;  /* 0xffffffc904357836 */ /* 0x000fe20000000000 */
[----:B------:R-:W-:-:S02]  /*5830*/  IABS R12, R12 ;  /* 0x0000000c000c7213 */ /* 0x000fc40000000000 */
[C---:B------:R-:W-:Y:S01]  /*5840*/  HMMA.16816.F32 R24, R8.reuse, R62, R24 ;  /* 0x0000003e0818723c */ /* 0x040fe20000001818 */
[----:B------:R-:W-:Y:S02]  /*5850*/  I2FP.F32.S32 R19, R14 ;  /* 0x0000000e00137245 */ /* 0x000fe40000201400 */
[----:B------:R-:W-:Y:S01]  /*5860*/  I2FP.F32.S32 R14, R12 ;  /* 0x0000000c000e7245 */ /* 0x000fe20000201400 */
[----:B------:R-:W-:Y:S01]  /*5870*/  IMAD.IADD R12, R44, 0x1, -R53 ;  /* 0x000000012c0c7824 */ /* 0x000fe200078e0a35 */
[----:B------:R-:W-:Y:S01]  /*5880*/  IABS R6, R45 ;  /* 0x0000002d00067213 */ /* 0x000fe20000000000 */
[----:B------:R-:W-:Y:S01]  /*5890*/  VIADD R45, R4, 0xffffffd1 ;  /* 0xffffffd1042d7836 */ /* 0x000fe20000000000 */
[----:B--2---:R-:W-:Y:S01]  /*58a0*/  HMMA.16816.F32 R64, R8, R36, R64 ;  /* 0x000000240840723c */ /* 0x004fe20000001840 */
[----:B------:R-:W-:Y:S01]  /*58b0*/  FFMA.FTZ R14, R14, -UR5, R41 ;  /* 0x800000050e0e7c23 */ /* 0x000fe20008010029 */
[----:B------:R-:W-:Y:S01]  /*58c0*/  VIADD R41, R4, 0xffffffd8 ;  /* 0xffffffd804297836 */ /* 0x000fe20000000000 */
[----:B------:R-:W-:Y:S01]  /*58d0*/  I2FP.F32.S32 R17, R6 ;  /* 0x0000000600117245 */ /* 0x000fe20000201400 */
[----:B------:R-:W-:-:S02]  /*58e0*/  IMAD.IADD R18, R44, 0x1, -R45 ;  /* 0x000000012c127824 */ /* 0x000fc400078e0a2d */
[----:B------:R-:W-:Y:S01]  /*58f0*/  FFMA.FTZ R40, R19, -UR5, R40 ;  /* 0x8000000513287c23 */ /* 0x000fe20008010028 */
[----:B------:R-:W-:Y:S01]  /*5900*/  IMAD.IADD R55, R44, 0x1, -R41 ;  /* 0x000000012c377824 */ /* 0x000fe200078e0a29 */
[----:B------:R-:W-:Y:S01]  /*5910*/  ISETP.GE.AND P6, PT, R53, UR19, PT ;  /* 0x0000001335007c0c */ /* 0x000fe2000bfc6270 */
[----:B------:R-:W-:Y:S01]  /*5920*/  VIADD R37, R4, 0xffffffd9 ;  /* 0xffffffd904257836 */ /* 0x000fe20000000000 */
[----:B------:R-:W-:Y:S01]  /*5930*/  IABS R18, R18 ;  /* 0x0000001200127213 */ /* 0x000fe20000000000 */
[----:B------:R-:W-:Y:S01]  /*5940*/  FFMA.FTZ R6, R17, -UR5, R32 ;  /* 0x8000000511067c23 */ /* 0x000fe20008010020 */
[----:B------:R-:W-:Y:S01]  /*5950*/  IABS R55, R55 ;  /* 0x0000003700377213 */ /* 0x000fe20000000000 */
[C---:B------:R-:W-:Y:S01]  /*5960*/  IMAD.IADD R16, R44.reuse, 0x1, -R37 ;  /* 0x000000012c107824 */ /* 0x040fe200078e0a25 */
[----:B------:R-:W-:Y:S01]  /*5970*/  I2FP.F32.S32 R18, R18 ;  /* 0x0000001200127245 */ /* 0x000fe20000201400 */
[C---:B------:R-:W-:Y:S01]  /*5980*/  VIADD R32, R44.reuse, 0x8 ;  /* 0x000000082c207836 */ /* 0x040fe20000000000 */
[----:B------:R-:W-:Y:S01]  /*5990*/  I2FP.F32.S32 R55, R55 ;  /* 0x0000003700377245 */ /* 0x000fe20000201400 */
[----:B------:R-:W-:Y:S01]  /*59a0*/  IMAD.IADD R19, R44, 0x1, -R47 ;  /* 0x000000012c137824 */ /* 0x000fe200078e0a2f */
[----:B------:R-:W-:Y:S01]  /*59b0*/  IABS R16, R16 ;  /* 0x0000001000107213 */ /* 0x000fe20000000000 */
[----:B------:R-:W-:Y:S01]  /*59c0*/  FFMA.FTZ R17, R18, -UR5, R29 ;  /* 0x8000000512117c23 */ /* 0x000fe2000801001d */
[----:B------:R-:W-:-:S02]  /*59d0*/  VIADD R29, R4, 0xffffffe0 ;  /* 0xffffffe0041d7836 */ /* 0x000fc40000000000 */
[----:B------:R-:W-:Y:S01]  /*59e0*/  FFMA.FTZ R18, R55, -UR5, R24 ;  /* 0x8000000537127c23 */ /* 0x000fe20008010018 */
[----:B------:R-:W-:Y:S01]  /*59f0*/  IMAD.IADD R15, R32, 0x1, -R15 ;  /* 0x00000001200f7824 */ /* 0x000fe200078e0a0f */
[----:B------:R-:W-:Y:S01]  /*5a00*/  IABS R19, R19 ;  /* 0x0000001300137213 */ /* 0x000fe20000000000 */
[----:B------:R-:W-:Y:S01]  /*5a10*/  IMAD.IADD R24, R44, 0x1, -R29 ;  /* 0x000000012c187824 */ /* 0x000fe200078e0a1d */
[----:B------:R-:W-:Y:S01]  /*5a20*/  ISETP.GE.AND P0, PT, R3, UR19, PT ;  /* 0x0000001303007c0c */ /* 0x000fe2000bf06270 */
[C---:B------:R-:W-:Y:S01]  /*5a30*/  IMAD.IADD R13, R32.reuse, 0x1, -R13 ;  /* 0x00000001200d7824 */ /* 0x040fe200078e0a0d */
[----:B------:R-:W-:Y:S01]  /*5a40*/  I2FP.F32.S32 R16, R16 ;  /* 0x0000001000107245 */ /* 0x000fe20000201400 */
[C---:B------:R-:W-:Y:S01]  /*5a50*/  IMAD.IADD R53, R32.reuse, 0x1, -R53 ;  /* 0x0000000120357824 */ /* 0x040fe200078e0a35 */
[----:B------:R-:W-:Y:S01]  /*5a60*/  IABS R15, R15 ;  /* 0x0000000f000f7213 */ /* 0x000fe20000000000 */
[----:B------:R-:W-:Y:S01]  /*5a70*/  IMAD.IADD R3, R32, 0x1, -R3 ;  /* 0x0000000120037824 */ /* 0x000fe200078e0a03 */
[----:B------:R-:W-:Y:S01]  /*5a80*/  I2FP.F32.S32 R19, R19 ;  /* 0x0000001300137245 */ /* 0x000fe20000201400 */
[----:B------:R-:W-:Y:S01]  /*5a90*/  FFMA.FTZ R16, R16, -UR5, R25 ;  /* 0x8000000510107c23 */ /* 0x000fe20008010019 */
[----:B------:R-:W-:Y:S01]  /*5aa0*/  IABS R24, R24 ;  /* 0x0000001800187213 */ /* 0x000fe20000000000 */
[----:B------:R-:W-:Y:S01]  /*5ab0*/  IMAD.IADD R36, R32, 0x1, -R37 ;  /* 0x0000000120247824 */ /* 0x000fe200078e0a25 */
[----:B------:R-:W-:Y:S01]  /*5ac0*/  IABS R13, R13 ;  /* 0x0000000d000d7213 */ /* 0x000fe20000000000 */
[----:B------:R-:W-:Y:S01]  /*5ad0*/  FFMA.FTZ R19, R19, -UR5, R28 ;  /* 0x8000000513137c23 */ /* 0x000fe2000801001c */
[----:B------:R-:W-:Y:S01]  /*5ae0*/  IABS R53, R53 ;  /* 0x0000003500357213 */ /* 0x000fe20000000000 */
[----:B------:R-:W-:Y:S01]  /*5af0*/  VIADD R55, R4, 0xffffffe9 ;  /* 0xffffffe904377836 */ /* 0x000fe20000000000 */
[----:B------:R-:W-:Y:S01]  /*5b00*/  I2FP.F32.S32 R15, R15 ;  /* 0x0000000f000f7245 */ /* 0x000fe20000201400 */
[----:B------:R-:W-:Y:S01]  /*5b10*/  HMMA.16816.F32 R68, R8, R38, R68 ;  /* 0x000000260844723c */ /* 0x000fe20000001844 */
[----:B------:R-:W-:-:S02]  /*5b20*/  IABS R3, R3 ;  /* 0x0000000300037213 */ /* 0x000fc40000000000 */
[----:B------:R-:W-:Y:S01]  /*5b30*/  I2FP.F32.S32 R25, R24 ;  /* 0x0000001800197245 */ /* 0x000fe20000201400 */
[----:B------:R-:W-:Y:S01]  /*5b40*/  FFMA.FTZ R15, R15, -UR5, R42 ;  /* 0x800000050f0f7c23 */ /* 0x000fe2000801002a */
[----:B------:R-:W-:Y:S01]  /*5b50*/  I2FP.F32.S32 R24, R13 ;  /* 0x0000000d00187245 */ /* 0x000fe20000201400 */
[----:B------:R-:W-:Y:S01]  /*5b60*/  IMAD.IADD R13, R32, 0x1, -R41 ;  /* 0x00000001200d7824 */ /* 0x000fe200078e0a29 */
[----:B------:R-:W-:Y:S01]  /*5b70*/  I2FP.F32.S32 R28, R53 ;  /* 0x00000035001c7245 */ /* 0x000fe20000201400 */
[----:B------:R-:W-:Y:S01]  /*5b80*/  FFMA.FTZ R20, R25, -UR5, R20 ;  /* 0x8000000519147c23 */ /* 0x000fe20008010014 */
[----:B------:R-:W-:Y:S01]  /*5b90*/  I2FP.F32.S32 R3, R3 ;  /* 0x0000000300037245 */ /* 0x000fe20000201400 */
[----:B------:R-:W-:Y:S01]  /*5ba0*/  FFMA.FTZ R24, R24, -UR5, R43 ;  /* 0x8000000518187c23 */ /* 0x000fe2000801002b */
[----:B------:R-:W-:Y:S01]  /*5bb0*/  FSEL R25, R14, -INF , !P1 ;  /* 0xff8000000e197808 */ /* 0x000fe20004800000 */
[----:B------:R-:W-:Y:S01]  /*5bc0*/  FFMA.FTZ R35, R28, -UR5, R35 ;  /* 0x800000051c237c23 */ /* 0x000fe20008010023 */
[----:B------:R-:W-:Y:S01]  /*5bd0*/  FSEL R28, R15, -INF , !P2 ;  /* 0xff8000000f1c7808 */ /* 0x000fe20005000000 */
[----:B------:R-:W-:Y:S01]  /*5be0*/  FFMA.FTZ R34, R3, -UR5, R34 ;  /* 0x8000000503227c23 */ /* 0x000fe20008010022 */
[----:B------:R-:W-:Y:S01]  /*5bf0*/  FSEL R3, R40, -INF , !P2 ;  /* 0xff80000028037808 */ /* 0x000fe20005000000 */
[----:B------:R-:W-:Y:S01]  /*5c00*/  IMAD.IADD R15, R32, 0x1, -R47 ;  /* 0x00000001200f7824 */ /* 0x000fe200078e0a2f */
[----:B------:R-:W-:Y:S01]  /*5c10*/  FSEL R24, R24, -INF , !P1 ;  /* 0xff80000018187808 */ /* 0x000fe20004800000 */
[C---:B------:R-:W-:Y:S01]  /*5c20*/  IMAD.IADD R40, R32.reuse, 0x1, -R45 ;  /* 0x0000000120287824 */ /* 0x040fe200078e0a2d */
[----:B------:R-:W-:Y:S01]  /*5c30*/  ISETP.GE.AND P1, PT, R29, UR19, PT ;  /* 0x000000131d007c0c */ /* 0x000fe2000bf26270 */
[----:B------:R-:W-:Y:S01]  /*5c40*/  IMAD.IADD R29, R32, 0x1, -R29 ;  /* 0x00000001201d7824 */ /* 0x000fe200078e0a1d */
[----:B------:R-:W-:Y:S01]  /*5c50*/  IABS R15, R15 ;  /* 0x0000000f000f7213 */ /* 0x000fe20000000000 */
[C---:B------:R-:W-:Y:S01]  /*5c60*/  VIADD R53, R4.reuse, 0xfffffff0 ;  /* 0xfffffff004357836 */ /* 0x040fe20000000000 */
[----:B------:R-:W-:Y:S01]  /*5c70*/  IABS R12, R12 ;  /* 0x0000000c000c7213 */ /* 0x000fe20000000000 */
[----:B------:R-:W-:Y:S01]  /*5c80*/  VIADD R43, R4, 0xfffffff9 ;  /* 0xfffffff9042b7836 */ /* 0x000fe20000000000 */
[----:B------:R-:W-:-:S02]  /*5c90*/  IABS R40, R40 ;  /* 0x0000002800287213 */ /* 0x000fc40000000000 */
[----:B------:R-:W-:Y:S02]  /*5ca0*/  IABS R29, R29 ;  /* 0x0000001d001d7213 */ /* 0x000fe40000000000 */
[----:B------:R-:W-:Y:S02]  /*5cb0*/  I2FP.F32.S32 R15, R15 ;  /* 0x0000000f000f7245 */ /* 0x000fe40000201400 */
[----:B------:R-:W-:Y:S02]  /*5cc0*/  I2FP.F32.S32 R12, R12 ;  /* 0x0000000c000c7245 */ /* 0x000fe40000201400 */
[----:B------:R-:W-:Y:S01]  /*5cd0*/  I2FP.F32.S32 R40, R40 ;  /* 0x0000002800287245 */ /* 0x000fe20000201400 */
[----:B------:R-:W-:Y:S01]  /*5ce0*/  FFMA.FTZ R14, R15, -UR5, R30 ;  /* 0x800000050f0e7c23 */ /* 0x000fe2000801001e */
[----:B------:R-:W-:Y:S01]  /*5cf0*/  I2FP.F32.S32 R29, R29 ;  /* 0x0000001d001d7245 */ /* 0x000fe20000201400 */
[----:B------:R-:W-:Y:S01]  /*5d00*/  FFMA.FTZ R12, R12, -UR5, R33 ;  /* 0x800000050c0c7c23 */ /* 0x000fe20008010021 */
[----:B------:R-:W-:Y:S01]  /*5d10*/  ISETP.GE.AND P2, PT, R37, UR19, PT ;  /* 0x0000001325007c0c */ /* 0x000fe2000bf46270 */
[----:B------:R-:W-:Y:S01]  /*5d20*/  FFMA.FTZ R15, R40, -UR5, R31 ;  /* 0x80000005280f7c23 */ /* 0x000fe2000801001f */
[----:B------:R-:W-:Y:S01]  /*5d30*/  IABS R13, R13 ;  /* 0x0000000d000d7213 */ /* 0x000fe20000000000 */
[C---:B------:R-:W-:Y:S01]  /*5d40*/  VIADD R33, R4.reuse, 0xffffffe1 ;  /* 0xffffffe104217836 */ /* 0x040fe20000000000 */
[----:B------:R-:W-:Y:S01]  /*5d50*/  IABS R36, R36 ;  /* 0x0000002400247213 */ /* 0x000fe20000000000 */
[----:B------:R-:W-:-:S02]  /*5d60*/  VIADD R31, R4, 0xffffffe8 ;  /* 0xffffffe8041f7836 */ /* 0x000fc40000000000 */
[----:B------:R-:W-:Y:S01]  /*5d70*/  FFMA.FTZ R22, R29, -UR5, R22 ;  /* 0x800000051d167c23 */ /* 0x000fe20008010016 */
[C---:B------:R-:W-:Y:S01]  /*5d80*/  IMAD.IADD R37, R44.reuse, 0x1, -R55 ;  /* 0x000000012c257824 */ /* 0x040fe200078e0a37 */
[----:B------:R-:W-:Y:S01]  /*5d90*/  I2FP.F32.S32 R13, R13 ;  /* 0x0000000d000d7245 */ /* 0x000fe20000201400 */
[----:B------:R-:W-:Y:S01]  /*5da0*/  IMAD.IADD R40, R44, 0x1, -R31 ;  /* 0x000000012c287824 */ /* 0x000fe200078e0a1f */
[----:B------:R-:W-:Y:S01]  /*5db0*/  FSEL R29, R6, -INF , !P0 ;  /* 0xff800000061d7808 */ /* 0x000fe20004000000 */
[----:B------:R-:W-:Y:S01]  /*5dc0*/  IMAD.IADD R30, R32, 0x1, -R55 ;  /* 0x00000001201e7824 */ /* 0x000fe200078e0a37 */
[----:B------:R-:W-:Y:S01]  /*5dd0*/  ISETP.GE.AND P3, PT, R41, UR19, PT ;  /* 0x0000001329007c0c */ /* 0x000fe2000bf66270 */
[----:B------:R-:W-:Y:S01]  /*5de0*/  IMAD.IADD R41, R44, 0x1, -R33 ;  /* 0x000000012c297824 */ /* 0x000fe200078e0a21 */
[----:B------:R-:W-:Y:S01]  /*5df0*/  I2FP.F32.S32 R36, R36 ;  /* 0x0000002400247245 */ /* 0x000fe20000201400 */
[----:B------:R-:W-:Y:S01]  /*5e00*/  FFMA.FTZ R13, R13, -UR5, R26 ;  /* 0x800000050d0d7c23 */ /* 0x000fe2000801001a */
[----:B------:R-:W-:-:S02]  /*5e10*/  FSEL R6, R34, -INF , !P0 ;  /* 0xff80000022067808 */ /* 0x000fc40004000000 */
[----:B------:R-:W-:Y:S01]  /*5e20*/  ISETP.GE.AND P0, PT, R33, UR19, PT ;  /* 0x0000001321007c0c */ /* 0x000fe2000bf06270 */
[----:B------:R-:W-:Y:S01]  /*5e30*/  IMAD.IADD R33, R32, 0x1, -R33 ;  /* 0x0000000120217824 */ /* 0x000fe200078e0a21 */
[----:B------:R-:W-:Y:S01]  /*5e40*/  IABS R37, R37 ;  /* 0x0000002500257213 */ /* 0x000fe20000000000 */
[----:B------:R-:W-:Y:S01]  /*5e50*/  FFMA.FTZ R26, R36, -UR5, R27 ;  /* 0x80000005241a7c23 */ /* 0x000fe2000801001b */
[----:B------:R-:W-:Y:S01]  /*5e60*/  IABS R40, R40 ;  /* 0x0000002800287213 */ /* 0x000fe20000000000 */
[----:B------:R-:W-:Y:S01]  /*5e70*/  IMAD.IADD R36, R44, 0x1, -R53 ;  /* 0x000000012c247824 */ /* 0x000fe200078e0a35 */
[----:B------:R-:W-:Y:S02]  /*5e80*/  I2FP.F32.S32 R10, R37 ;  /* 0x00000025000a7245 */ /* 0x000fe40000201400 */
[----:B------:R-:W-:Y:S01]  /*5e90*/  ISETP.GE.AND P5, PT, R47, UR19, PT ;  /* 0x000000132f007c0c */ /* 0x000fe2000bfa6270 */
[C---:B------:R-:W-:Y:S01]  /*5ea0*/  VIADD R47, R4.reuse, 0xfffffff1 ;  /* 0xfffffff1042f7836 */ /* 0x040fe20000000000 */
[----:B------:R-:W-:Y:S01]  /*5eb0*/  ISETP.GE.AND P4, PT, R45, UR19, PT ;  /* 0x000000132d007c0c */ /* 0x000fe2000bf86270 */
[----:B------:R-:W-:Y:S01]  /*5ec0*/  VIADD R45, R4, 0xfffffff8 ;  /* 0xfffffff8042d7836 */ /* 0x000fe20000000000 */
[----:B------:R-:W-:Y:S01]  /*5ed0*/  IABS R41, R41 ;  /* 0x0000002900297213 */ /* 0x000fe20000000000 */
[----:B------:R-:W-:Y:S01]  /*5ee0*/  FFMA.FTZ R49, R10, -UR5, R49 ;  /* 0x800000050a317c23 */ /* 0x000fe20008010031 */
[----:B------:R-:W-:Y:S01]  /*5ef0*/  IABS R33, R33 ;  /* 0x0000002100217213 */ /* 0x000fe20000000000 */
[----:B------:R-:W-:Y:S01]  /*5f00*/  IMAD.IADD R34, R44, 0x1, -R45 ;  /* 0x000000012c227824 */ /* 0x000fe200078e0a2d */
[----:B------:R-:W-:-:S02]  /*5f10*/  I2FP.F32.S32 R9, R40 ;  /* 0x0000002800097245 */ /* 0x000fc40000201400 */
[----:B------:R-:W-:Y:S02]  /*5f20*/  FSEL R27, R12, -INF , !P6 ;  /* 0xff8000000c1b7808 */ /* 0x000fe40007000000 */
[----:B------:R-:W-:Y:S01]  /*5f30*/  FSEL R4, R35, -INF , !P6 ;  /* 0xff80000023047808 */ /* 0x000fe20007000000 */
[----:B------:R-:W-:Y:S01]  /*5f40*/  IMAD.IADD R35, R44, 0x1, -R47 ;  /* 0x000000012c237824 */ /* 0x000fe200078e0a2f */
[----:B------:R-:W-:Y:S01]  /*5f50*/  ISETP.GE.AND P6, PT, R31, UR19, PT ;  /* 0x000000131f007c0c */ /* 0x000fe2000bfc6270 */
[----:B------:R-:W-:Y:S01]  /*5f60*/  IMAD.IADD R31, R32, 0x1, -R31 ;  /* 0x00000001201f7824 */ /* 0x000fe200078e0a1f */
[----:B------:R-:W-:Y:S01]  /*5f70*/  IABS R36, R36 ;  /* 0x0000002400247213 */ /* 0x000fe20000000000 */
[----:B------:R-:W-:Y:S01]  /*5f80*/  FFMA.FTZ R48, R9, -UR5, R48 ;  /* 0x8000000509307c23 */ /* 0x000fe20008010030 */
[----:B------:R-:W-:Y:S01]  /*5f90*/  I2FP.F32.S32 R8, R41 ;  /* 0x0000002900087245 */ /* 0x000fe20000201400 */
[----:B------:R-:W-:Y:S01]  /*5fa0*/  IMAD.IADD R44, R44, 0x1, -R43 ;  /* 0x000000012c2c7824 */ /* 0x000fe200078e0a2b */
[----:B------:R-:W-:-:S02]  /*5fb0*/  I2FP.F32.S32 R10, R33 ;  /* 0x00000021000a7245 */ /* 0x000fc40000201400 */
[----:B------:R-:W-:Y:S01]  /*5fc0*/  FSEL R12, R15, -INF , !P4 ;  /* 0xff8000000f0c7808 */ /* 0x000fe20006000000 */
[----:B------:R-:W-:Y:S01]  /*5fd0*/  FFMA.FTZ R21, R8, -UR5, R21 ;  /* 0x8000000508157c23 */ /* 0x000fe20008010015 */
[----:B------:R-:W-:Y:S01]  /*5fe0*/  FSEL R15, R18, -INF , !P3 ;  /* 0xff800000120f7808 */ /* 0x000fe20005800000 */
[----:B------:R-:W-:Y:S01]  /*5ff0*/  FFMA.FTZ R23, R10, -UR5, R23 ;  /* 0x800000050a177c23 */ /* 0x000fe20008010017 */
[----:B------:R-:W-:Y:S02]  /*6000*/  FSEL R18, R13, -INF , !P3 ;  /* 0xff8000000d127808 */ /* 0x000fe40005800000 */
[----:B------:R-:W-:Y:S02]  /*6010*/  FSEL R13, R16, -INF , !P2 ;  /* 0xff800000100d7808 */ /* 0x000fe40005000000 */
[----:B------:R-:W-:Y:S02]  /*6020*/  I2FP.F32.S32 R9, R36 ;  /* 0x0000002400097245 */ /* 0x000fe40000201400 */
[----:B------:R-:W-:Y:S01]  /*6030*/  FSEL R16, R26, -INF , !P2 ;  /* 0xff8000001a107808 */ /* 0x000fe20005000000 */
[----:B------:R-:W-:Y:S01]  /*6040*/  IMAD.IADD R26, R32, 0x1, -R53 ;  /* 0x00000001201a7824 */ /* 0x000fe200078e0a35 */
[----:B------:R-:W-:Y:S01]  /*6050*/  FSEL R193, R20, -INF , !P1 ;  /* 0xff80000014c17808 */ /* 0x000fe20004800000 */
[----:B------:R-:W-:Y:S01]  /*6060*/  IMAD.IADD R20, R32, 0x1, -R45 ;  /* 0x0000000120147824 */ /* 0x000fe200078e0a2d */
[----:B------:R-:W-:Y:S01]  /*6070*/  FSEL R186, R22, -INF , !P1 ;  /* 0xff80000016ba7808 */ /* 0x000fe20004800000 */
[C---:B------:R-:W-:Y:S01]  /*6080*/  IMAD.IADD R22, R32.reuse, 0x1, -R47 ;  /* 0x0000000120167824 */ /* 0x040fe200078e0a2f */
[----:B------:R-:W-:Y:S01]  /*6090*/  IABS R35, R35 ;  /* 0x0000002300237213 */ /* 0x000fe20000000000 */
[----:B------:R-:W-:Y:S01]  /*60a0*/  IMAD.IADD R32, R32, 0x1, -R43 ;  /* 0x0000000120207824 */ /* 0x000fe200078e0a2b */
[----:B------:R-:W-:Y:S01]  /*60b0*/  IABS R34, R34 ;  /* 0x0000002200227213 */ /* 0x000fe20000000000 */
[----:B------:R-:W-:Y:S01]  /*60c0*/  FFMA.FTZ R64, R9, -UR5, R64 ;  /* 0x8000000509407c23 */ /* 0x000fe20008010040 */
[----:B------:R-:W-:-:S02]  /*60d0*/  IABS R31, R31 ;  /* 0x0000001f001f7213 */ /* 0x000fc40000000000 */
[----:B------:R-:W-:Y:S02]  /*60e0*/  I2FP.F32.S32 R8, R35 ;  /* 0x0000002300087245 */ /* 0x000fe40000201400 */
[----:B------:R-:W-:Y:S02]  /*60f0*/  I2FP.F32.S32 R9, R34 ;  /* 0x0000002200097245 */ /* 0x000fe40000201400 */
[----:B------:R-:W-:Y:S01]  /*6100*/  I2FP.F32.S32 R11, R31 ;  /* 0x0000001f000b7245 */ /* 0x000fe20000201400 */
[----:B------:R-:W-:Y:S01]  /*6110*/  FFMA.FTZ R65, R8, -UR5, R65 ;  /* 0x8000000508417c23 */ /* 0x000fe20008010041 */
[----:B------:R-:W-:Y:S01]  /*6120*/  FSEL R185, R21, -INF , !P0 ;  /* 0xff80000015b97808 */ /* 0x000fe20004000000 */
[----:B------:R-:W-:Y:S01]  /*6130*/  FFMA.FTZ R68, R9, -UR5, R68 ;  /* 0x8000000509447c23 */ /* 0x000fe20008010044 */
[----:B------:R-:W-:Y:S01]  /*6140*/  FSEL R202, R23, -INF , !P0 ;  /* 0xff80000017ca7808 */ /* 0x000fe20004000000 */
[----:B------:R-:W-:Y:S01]  /*6150*/  FFMA.FTZ R50, R11, -UR5, R50 ;  /* 0x800000050b327c23 */ /* 0x000fe20008010032 */
[----:B------:R-:W-:-:S02]  /*6160*/  PLOP3.LUT P0, PT, PT, PT, UP0, 0x80, 0x0 ;  /* 0x000000000000781c */ /* 0x000fc40003f0f008 */
[----:B------:R-:W-:Y:S02]  /*6170*/  IABS R44, R44 ;  /* 0x0000002c002c7213 */ /* 0x000fe40000000000 */
[----:B------:R-:W-:Y:S02]  /*6180*/  IABS R30, R30 ;  /* 0x0000001e001e7213 */ /* 0x000fe40000000000 */
[----:B------:R-:W-:Y:S02]  /*6190*/  IABS R26, R26 ;  /* 0x0000001a001a7213 */ /* 0x000fe40000000000 */
[----:B------:R-:W-:Y:S02]  /*61a0*/  IABS R22, R22 ;  /* 0x0000001600167213 */ /* 0x000fe40000000000 */
[----:B------:R-:W-:Y:S02]  /*61b0*/  IABS R20, R20 ;  /* 0x0000001400147213 */ /* 0x000fe40000000000 */
[----:B------:R-:W-:-:S02]  /*61c0*/  IABS R32, R32 ;  /* 0x0000002000207213 */ /* 0x000fc40000000000 */
[----:B------:R-:W-:Y:S02]  /*61d0*/  I2FP.F32.S32 R44, R44 ;  /* 0x0000002c002c7245 */ /* 0x000fe40000201400 */
[----:B------:R-:W-:Y:S02]  /*61e0*/  I2FP.F32.S32 R8, R30 ;  /* 0x0000001e00087245 */ /* 0x000fe40000201400 */
[----:B------:R-:W-:Y:S01]  /*61f0*/  I2FP.F32.S32 R11, R26 ;  /* 0x0000001a000b7245 */ /* 0x000fe20000201400 */
[----:B------:R-:W-:Y:S01]  /*6200*/  FFMA.FTZ R69, R44, -UR5, R69 ;  /* 0x800000052c457c23 */ /* 0x000fe20008010045 */
[----:B------:R-:W-:Y:S01]  /*6210*/  I2FP.F32.S32 R22, R22 ;  /* 0x0000001600167245 */ /* 0x000fe20000201400 */
[----:B------:R-:W-:Y:S01]  /*6220*/  FFMA.FTZ R51, R8, -UR5, R51 ;  /* 0x8000000508337c23 */ /* 0x000fe20008010033 */
        /* <DEDUP_REMOVED lines=9> */
[----:B------:R-:W-:Y:S01]  /*62c0*/  BAR.SYNC.DEFER_BLOCKING 0x0 ;  /* 0x0000000000007b1d */ /* 0x000fe20000010000 */
[----:B------:R-:W-:-:S02]  /*62d0*/  ISETP.GE.AND P5, PT, R55, UR19, PT ;  /* 0x0000001337007c0c */ /* 0x000fc4000bfa6270 */
[----:B------:R-:W-:Y:S02]  /*62e0*/  ISETP.GE.AND P4, PT, R53, UR19, PT ;  /* 0x0000001335007c0c */ /* 0x000fe4000bf86270 */
[----:B------:R-:W-:Y:S02]  /*62f0*/  ISETP.GE.AND P3, PT, R47, UR19, PT ;  /* 0x000000132f007c0c */ /* 0x000fe4000bf66270 */
[----:B------:R-:W-:Y:S02]  /*6300*/  ISETP.GE.AND P2, PT, R45, UR19, PT ;  /* 0x000000132d007c0c */ /* 0x000fe4000bf46270 */
[----:B------:R-:W-:Y:S02]  /*6310*/  ISETP.GE.AND P1, PT, R43, UR19, PT ;  /* 0x000000132b007c0c */ /* 0x000fe4000bf26270 */
        /* <DEDUP_REMOVED lines=12> */
[----:B------:R-:W-:Y:S06]  /*63e0*/  @!P0 BRA `(.L_x_4087) ;  /* 0x0000000c00d08947 */ /* 0x000fec0003800000 */
[----:B------:R-:W-:-:S13]  /*63f0*/  PLOP3.LUT P1, PT, PT, PT, UP1, 0x40, 0x0 ;  /* 0x000000000000781c */ /* 0x000fda0003f2e818 */
[----:B------:R-:W-:Y:S05]  /*6400*/  @P1 BRA `(.L_x_4088) ;  /* 0x0000000000f41947 */ /* 0x000fea0003800000 */
        /* <DEDUP_REMOVED lines=51> */
[----:B------:R-:W-:Y:S01]  /*6740*/  IMAD.WIDE.U32 R20, R11, UR6, RZ ;  /* 0x000000060b147c25 */ /* 0x000fe2000f8e00ff */
[----:B------:R-:W-:Y:S02]  /*6750*/  ULDC.64 UR6, c[0x0][0x230] ;  /* 0x00008c0000067ab9 */ /* 0x000fe40000000a00 */
        /* <DEDUP_REMOVED lines=8> */
.L_x_4088:
[----:B------:R-:W-:-:S04]  /*67e0*/  ULEA UR6, -UR6, URZ, 0x6 ;  /* 0x0000003f06067291 */ /* 0x000fc8000f8e313f */
[----:B------:R-:W-:Y:S02]  /*67f0*/  USHF.R.S32.HI UR7, URZ, 0x1f, UR6 ;  /* 0x0000001f3f077899 */ /* 0x000fe40008011406 */
[----:B------:R-:W-:-:S04]  /*6800*/  MOV R26, UR6 ;  /* 0x00000006001a7c02 */ /* 0x000fc80008000f00 */
[----:B------:R-:W-:-:S07]  /*6810*/  MOV R31, UR7 ;  /* 0x00000007001f7c02 */ /* 0x000fce0008000f00 */
.L_x_4089:
        /* <DEDUP_REMOVED lines=16> */
[C-C-:B------:R-:W-:Y:S01]  /*6920*/  @!P5 IMAD.X R33, R31.reuse, 0x1, R166.reuse, P1 ;  /* 0x000000011f21d824 */ /* 0x140fe200008e06a6 */
        /* <DEDUP_REMOVED lines=8> */
[C-C-:B------:R-:W-:Y:S01]  /*69b0*/  @!P4 IMAD.X R33, R31.reuse, 0x1, R166.reuse, P1 ;  /* 0x000000011f21c824 */ /* 0x140fe200008e06a6 */
[----:B------:R-:W-:Y:S01]  /*69c0*/  @!P3 IADD3 R32, P1, R26, R167, RZ ;  /* 0x000000a71a20b210 */ /* 0x000fe20007f3e0ff */
[----:B------:R-:W2:Y:S01]  /*69d0*/  @!P5 LDC.64 R10, c[0x0][0x218] ;  /* 0x00008600ff0adb82 */ /* 0x000ea20000000a00 */
[C---:B----4-:R-:W-:Y:S01]  /*69e0*/  @!P4 LEA R38, P2, R30.reuse, R8, 0x1 ;  /* 0x000000081e26c211 */ /* 0x050fe200078408ff */
[----:B------:R4:W-:Y:S03]  /*69f0*/  @P5 STS.128 [R238+0xa000], RZ ;  /* 0x00a000ffee005388 */ /* 0x0009e60000000c00 */
[----:B------:R-:W-:Y:S01]  /*6a00*/  @!P4 LEA.HI.X R39, R30, R9, R33, 0x1, P2 ;  /* 0x000000091e27c211 */ /* 0x000fe200010f0c21 */
[C---:B------:R-:W-:Y:S01]  /*6a10*/  @!P3 IMAD.X R33, R31.reuse, 0x1, R166, P1 ;  /* 0x000000011f21b824 */ /* 0x040fe200008e06a6 */
        /* <DEDUP_REMOVED lines=10> */
[CC--:B------:R-:W-:Y:S01]  /*6ac0*/  @!P6 IADD3 R33, P1, R30.reuse, R167.reuse, RZ ;  /* 0x000000a71e21e210 */ /* 0x0c0fe20007f3e0ff */
[----:B------:R-:W4:Y:S02]  /*6ad0*/  @!P3 LDC.64 R22, c[0x0][0x218] ;  /* 0x00008600ff16bb82 */ /* 0x000f240000000a00 */
[----:B------:R-:W-:Y:S01]  /*6ae0*/  @!PT LDS RZ, [RZ] ;  /* 0x00000000fffff984 */ /* 0x000fe20000000800 */
[----:B------:R-:W-:Y:S01]  /*6af0*/  @!PT LDS RZ, [RZ] ;  /* 0x00000000fffff984 */ /* 0x000fe20000000800 */
[----:B------:R-:W-:Y:S01]  /*6b00*/  @!PT LDS RZ, [RZ] ;  /* 0x00000000fffff984 */ /* 0x000fe20000000800 */
[----:B------:R5:W-:Y:S01]  /*6b10*/  @!P4 LDGSTS.E.BYPASS.LTC128B.128 [R238+0xc000], desc[UR20][R38.64+0x100] ;  /* 0x0c00010026eecfae */ /* 0x000be2000b901d54 */
[----:B-1----:R-:W-:Y:S01]  /*6b20*/  @!P6 LEA R44, P2, R33, R20, 0x1 ;  /* 0x00000014212ce211 */ /* 0x002fe200078408ff */
[----:B------:R-:W-:Y:S01]  /*6b30*/  @!P6 IMAD.X R32, R35, 0x1, R166, P1 ;  /* 0x000000012320e824 */ /* 0x000fe200008e06a6 */
        /* <DEDUP_REMOVED lines=12> */
[----:B---3--:R-:W-:Y:S01]  /*6c00*/  @!P4 LEA R32, P2, R10, R8, 0x1 ;  /* 0x000000080a20c211 */ /* 0x008fe200078408ff */
[C-C-:B------:R-:W-:Y:S01]  /*6c10*/  @!P4 IMAD.X R11, R35.reuse, 0x1, R166.reuse, P1 ;  /* 0x00000001230bc824 */ /* 0x140fe200008e06a6 */
[----:B------:R-:W3:Y:S01]  /*6c20*/  @!P6 LDC.64 R20, c[0x0][0x218] ;  /* 0x00008600ff14eb82 */ /* 0x000ee20000000a00 */
[----:B------:R-:W-:Y:S01]  /*6c30*/  @!P3 IADD3 R34, P1, R30, R167, RZ ;  /* 0x000000a71e22b210 */ /* 0x000fe20007f3e0ff */
[----:B------:R-:W-:Y:S01]  /*6c40*/  @!PT LDS RZ, [RZ] ;  /* 0x00000000fffff984 */ /* 0x000fe20000000800 */
[----:B------:R-:W-:Y:S01]  /*6c50*/  @!PT LDS RZ, [RZ] ;  /* 0x00000000fffff984 */ /* 0x000fe20000000800 */
[----:B------:R-:W-:Y:S01]  /*6c60*/  @!PT LDS RZ, [RZ] ;  /* 0x00000000fffff984 */ /* 0x000fe20000000800 */
[----:B------:R-:W-:Y:S02]  /*6c70*/  @!P6 LDGSTS.E.BYPASS.LTC128B.128 [R238+0x8800], desc[UR20][R44.64] ;  /* 0x088000002ceeefae */ /* 0x000fe4000b901d54 */
[----:B------:R-:W-:Y:S02]  /*6c80*/  @!P4 LEA.HI.X R33, R10, R9, R11, 0x1, P2 ;  /* 0x000000090a21c211 */ /* 0x000fe400010f0c0b */
[----:B------:R-:W-:Y:S01]  /*6c90*/  @!P3 IMAD.X R46, R35, 0x1, R166, P1 ;  /* 0x00000001232eb824 */ /* 0x000fe200008e06a6 */
[----:B----4-:R-:W-:Y:S01]  /*6ca0*/  @!P3 LEA R48, P1, R34, R22, 0x1 ;  /* 0x000000162230b211 */ /* 0x010fe200078208ff */
[----:B------:R-:W5:Y:S01]  /*6cb0*/  @!P5 LDC.64 R10, c[0x0][0x218] ;  /* 0x00008600ff0adb82 */ /* 0x000f620000000a00 */
[----:B------:R-:W-:Y:S01]  /*6cc0*/  IADD3 R30, P2, R30, UR27, RZ ;  /* 0x0000001b1e1e7c10 */ /* 0x000fe2000ff5e0ff */
[----:B------:R1:W-:Y:S01]  /*6cd0*/  @P5 STS.128 [R238+0xa800], RZ ;  /* 0x00a800ffee005388 */ /* 0x0003e20000000c00 */
[----:B------:R-:W-:-:S02]  /*6ce0*/  @!P3 LEA.HI.X R49, R34, R23, R46, 0x1, P1 ;  /* 0x000000172231b211 */ /* 0x000fc400008f0c2e */
[----:B------:R-:W-:Y:S01]  /*6cf0*/  IADD3.X R35, R35, UR26, RZ, P2, !PT ;  /* 0x0000001a23237c10 */ /* 0x000fe200097fe4ff */
[----:B------:R-:W-:Y:S01]  /*6d00*/  @!PT LDS RZ, [RZ] ;  /* 0x00000000fffff984 */ /* 0x000fe20000000800 */
[----:B------:R-:W-:Y:S01]  /*6d10*/  @!PT LDS RZ, [RZ] ;  /* 0x00000000fffff984 */ /* 0x000fe20000000800 */
[----:B------:R-:W-:Y:S01]  /*6d20*/  @!PT LDS RZ, [RZ] ;  /* 0x00000000fffff984 */ /* 0x000fe20000000800 */
[----:B------:R-:W-:Y:S01]  /*6d30*/  @!P5 LDGSTS.E.BYPASS.LTC128B.128 [R238+0xa800], desc[UR20][R42.64+0x80] ;  /* 0x0a8000802aeedfae */ /* 0x000fe2000b901d54 */
[CC--:B------:R-:W-:Y:S01]  /*6d40*/  @!P6 IADD3 R34, P1, R30.reuse, R167.reuse, RZ ;  /* 0x000000a71e22e210 */ /* 0x0c0fe20007f3e0ff */
[----:B------:R-:W4:Y:S01]  /*6d50*/  @!P4 LDC.64 R8, c[0x0][0x218] ;  /* 0x00008600ff08cb82 */ /* 0x000f220000000a00 */
[----:B------:R-:W-:Y:S01]  /*6d60*/  @!P5 IADD3 R46, P2, R30, R167, RZ ;  /* 0x000000a71e2ed210 */ /* 0x000fe20007f5e0ff */
[----:B------:R1:W-:Y:S02]  /*6d70*/  @P4 STS.128 [R238+0xc800], RZ ;  /* 0x00c800ffee004388 */ /* 0x0003e40000000c00 */
[C-C-:B------:R-:W-:Y:S02]  /*6d80*/  @!P6 IMAD.X R47, R35.reuse, 0x1, R166.reuse, P1 ;  /* 0x00000001232fe824 */ /* 0x140fe400008e06a6 */
[----:B------:R-:W-:Y:S01]  /*6d90*/  @!PT LDS RZ, [RZ] ;  /* 0x00000000fffff984 */ /* 0x000fe20000000800 */
[----:B------:R-:W-:Y:S01]  /*6da0*/  @!PT LDS RZ, [RZ] ;  /* 0x00000000fffff984 */ /* 0x000fe20000000800 */
[----:B------:R-:W-:Y:S01]  /*6db0*/  @!PT LDS RZ, [RZ] ;  /* 0x00000000fffff984 */ /* 0x000fe20000000800 */
[----:B------:R1:W-:Y:S02]  /*6dc0*/  @!P4 LDGSTS.E.BYPASS.LTC128B.128 [R238+0xc800], desc[UR20][R32.64+0x100] ;  /* 0x0c80010020eecfae */ /* 0x0003e4000b901d54 */
[----:B------:R-:W1:Y:S01]  /*6dd0*/  @!P3 LDC.64 R22, c[0x0][0x218] ;  /* 0x00008600ff16bb82 */ /* 0x000e620000000a00 */
[C---:B---3--:R-:W-:Y:S01]  /*6de0*/  @!P6 LEA R50, P1, R34.reuse, R20, 0x1 ;  /* 0x000000142232e211 */ /* 0x048fe200078208ff */
[----:B------:R-:W-:Y:S01]  /*6df0*/  @!P5 IMAD.X R20, R35, 0x1, R166, P2 ;  /* 0x000000012314d824 */ /* 0x000fe200010e06a6 */
[----:B------:R3:W-:Y:S02]  /*6e00*/  @P3 STS.128 [R238+0xe800], RZ ;  /* 0x00e800ffee003388 */ /* 0x0007e40000000c00 */
[----:B------:R-:W-:-:S02]  /*6e10*/  @!P6 LEA.HI.X R51, R34, R21, R47, 0x1, P1 ;  /* 0x000000152233e211 */ /* 0x000fc400008f0c2f */
[----:B------:R-:W-:Y:S01]  /*6e20*/  @!P4 IADD3 R34, P1, R30, R167, RZ ;  /* 0x000000a71e22c210 */ /* 0x000fe20007f3e0ff */
[----:B------:R-:W-:Y:S01]  /*6e30*/  @!PT LDS RZ, [RZ] ;  /* 0x00000000fffff984 */ /* 0x000fe20000000800 */
[----:B------:R-:W-:Y:S01]  /*6e40*/  @!PT LDS RZ, [RZ] ;  /* 0x00000000fffff984 */ /* 0x000fe20000000800 */
[----:B------:R-:W-:Y:S01]  /*6e50*/  @!PT LDS RZ, [RZ] ;  /* 0x00000000fffff984 */ /* 0x000fe20000000800 */
[----:B------:R3:W-:Y:S01]  /*6e60*/  @!P3 LDGSTS.E.BYPASS.LTC128B.128 [R238+0xe800], desc[UR20][R48.64+0x180] ;  /* 0x0e80018030eebfae */ /* 0x0007e2000b901d54 */
[----:B-----5:R-:W-:-:S03]  /*6e70*/  @!P5 LEA R40, P2, R46, R10, 0x1 ;  /* 0x0000000a2e28d211 */ /* 0x020fc600078408ff */
[C---:B------:R-:W-:Y:S01]  /*6e80*/  @!P4 IMAD.X R38, R35.reuse, 0x1, R166, P1 ;  /* 0x000000012326c824 */ /* 0x040fe200008e06a6 */
[----:B------:R-:W-:Y:S01]  /*6e90*/  @!P5 LEA.HI.X R41, R46, R11, R20, 0x1, P2 ;  /* 0x0000000b2e29d211 */ /* 0x000fe200010f0c14 */
[----:B------:R3:W-:Y:S01]  /*6ea0*/  @P6 STS.128 [R238+0x9000], RZ ;  /* 0x009000ffee006388 */ /* 0x0007e20000000c00 */
[----:B------:R-:W5:Y:S01]  /*6eb0*/  @!P6 LDC.64 R20, c[0x0][0x218] ;  /* 0x00008600ff14eb82 */ /* 0x000f620000000a00 */
[----:B----4-:R-:W-:Y:S02]  /*6ec0*/  @!P4 LEA R46, P2, R34, R8, 0x1 ;  /* 0x00000008222ec211 */ /* 0x010fe400078408ff */
[----:B--2---:R-:W-:Y:S01]  /*6ed0*/  @!P3 IADD3 R36, P1, R30, R167, RZ ;  /* 0x000000a71e24b210 */ /* 0x004fe20007f3e0ff */
[----:B------:R-:W-:Y:S01]  /*6ee0*/  @!PT LDS RZ, [RZ] ;  /* 0x00000000fffff984 */ /* 0x000fe20000000800 */
[----:B------:R-:W-:Y:S01]  /*6ef0*/  @!PT LDS RZ, [RZ] ;  /* 0x00000000fffff984 */ /* 0x000fe20000000800 */
[----:B------:R-:W-:Y:S01]  /*6f00*/  @!PT LDS RZ, [RZ] ;  /* 0x00000000fffff984 */ /* 0x000fe20000000800 */
[----:B------:R3:W-:Y:S01]  /*6f10*/  @!P6 LDGSTS.E.BYPASS.LTC128B.128 [R238+0x9000], desc[UR20][R50.64] ;  /* 0x0900000032eeefae */ /* 0x0007e2000b901d54 */
[----:B------:R-:W-:Y:S02]  /*6f20*/  @!P4 LEA.HI.X R47, R34, R9, R38, 0x1, P2 ;  /* 0x00000009222fc211 */ /* 0x000fe400010f0c26 */
[----:B------:R-:W-:Y:S01]  /*6f30*/  IADD3 R34, P2, R30, UR27, RZ ;  /* 0x0000001b1e227c10 */ /* 0x000fe2000ff5e0ff */
[----:B------:R-:W2:Y:S01]  /*6f40*/  @!P5 LDC.64 R10, c[0x0][0x218] ;  /* 0x00008600ff0adb82 */ /* 0x000ea20000000a00 */
[C---:B------:R-:W-:Y:S01]  /*6f50*/  @!P3 IMAD.X R30, R35.reuse, 0x1, R166, P1 ;  /* 0x00000001231eb824 */ /* 0x040fe200008e06a6 */
[----:B-1----:R-:W-:Y:S01]  /*6f60*/  @!P3 LEA R38, P1, R36, R22, 0x1 ;  /* 0x000000162426b211 */ /* 0x002fe200078208ff */
[----:B------:R3:W-:Y:S01]  /*6f70*/  @P5 STS.128 [R238+0xb000], RZ ;  /* 0x00b000ffee005388 */ /* 0x0007e20000000c00 */
[----:B------:R-:W-:-:S02]  /*6f80*/  IADD3.X R35, R35, UR26, RZ, P2, !PT ;  /* 0x0000001a23237c10 */ /* 0x000fc400097fe4ff */
[----:B------:R-:W-:Y:S01]  /*6f90*/  @!P3 LEA.HI.X R39, R36, R23, R30, 0x1, P1 ;  /* 0x000000172427b211 */ /* 0x000fe200008f0c1e */
[----:B------:R-:W-:Y:S01]  /*6fa0*/  @!PT LDS RZ, [RZ] ;  /* 0x00000000fffff984 */ /* 0x000fe20000000800 */
[----:B------:R-:W-:Y:S01]  /*6fb0*/  @!PT LDS RZ, [RZ] ;  /* 0x00000000fffff984 */ /* 0x000fe20000000800 */
[----:B------:R-:W-:Y:S01]  /*6fc0*/  @!PT LDS RZ, [RZ] ;  /* 0x00000000fffff984 */ /* 0x000fe20000000800 */
[----:B------:R3:W-:Y:S01]  /*6fd0*/  @!P5 LDGSTS.E.BYPASS.LTC128B.128 [R238+0xb000], desc[UR20][R40.64+0x80] ;  /* 0x0b00008028eedfae */ /* 0x0007e2000b901d54 */
[----:B------:R-:W1:Y:S01]  /*6fe0*/  @!P4 LDC.64 R8, c[0x0][0x218] ;  /* 0x00008600ff08cb82 */ /* 0x000e620000000a00 */
[CC--:B------:R-:W-:Y:S02]  /*6ff0*/  @!P6 IADD3 R22, P1, R34.reuse, R167.reuse, RZ ;  /* 0x000000a72216e210 */ /* 0x0c0fe40007f3e0ff */
[----:B------:R-:W-:Y:S01]  /*7000*/  @!P5 IADD3 R23, P2, R34, R167, RZ ;  /* 0x000000a72217d210 */ /* 0x000fe20007f5e0ff */
[----:B------:R3:W-:Y:S02]  /*7010*/  @P4 STS.128 [R238+0xd000], RZ ;  /* 0x00d000ffee004388 */ /* 0x0007e40000000c00 */
[C---:B------:R-:W-:Y:S01]  /*7020*/  @!P6 IMAD.X R30, R35.reuse, 0x1, R166, P1 ;  /* 0x00000001231ee824 */ /* 0x040fe200008e06a6 */
[C---:B-----5:R-:W-:Y:S01]  /*7030*/  @!P6 LEA R36, P1, R22.reuse, R20, 0x1 ;  /* 0x000000141624e211 */ /* 0x060fe200078208ff */
[----:B------:R-:W-:Y:S01]  /*7040*/  @!PT LDS RZ, [RZ] ;  /* 0x00000000fffff984 */ /* 0x000fe20000000800 */
[----:B------:R-:W-:Y:S01]  /*7050*/  @!PT LDS RZ, [RZ] ;  /* 0x00000000fffff984 */ /* 0x000fe20000000800 */
[----:B------:R-:W-:Y:S01]  /*7060*/  @!PT LDS RZ, [RZ] ;  /* 0x00000000fffff984 */ /* 0x000fe20000000800 */
[----:B------:R3:W-:Y:S03]  /*7070*/  @!P4 LDGSTS.E.BYPASS.LTC128B.128 [R238+0xd000], desc[UR20][R46.64+0x100] ;  /* 0x0d0001002eeecfae */ /* 0x0007e6000b901d54 */
[----:B------:R-:W-:Y:S01]  /*7080*/  @!P6 LEA.HI.X R37, R22, R21, R30, 0x1, P1 ;  /* 0x000000151625e211 */ /* 0x000fe200008f0c1e */
[----:B------:R-:W-:Y:S01]  /*7090*/  @!P5 IMAD.X R22, R35, 0x1, R166, P2 ;  /* 0x000000012316d824 */ /* 0x000fe200010e06a6 */
[----:B------:R-:W-:Y:S01]  /*70a0*/  @!P4 IADD3 R20, P1, R34, R167, RZ ;  /* 0x000000a72214c210 */ /* 0x000fe20007f3e0ff */
[----:B------:R3:W-:Y:S01]  /*70b0*/  @P3 STS.128 [R238+0xf000], RZ ;  /* 0x00f000ffee003388 */ /* 0x0007e20000000c00 */
[----:B--2---:R-:W-:-:S03]  /*70c0*/  @!P5 LEA R32, P2, R23, R10, 0x1 ;  /* 0x0000000a1720d211 */ /* 0x004fc600078408ff */
[----:B------:R-:W-:Y:S01]  /*70d0*/  @!P4 IMAD.X R10, R35, 0x1, R166, P1 ;  /* 0x00000001230ac824 */ /* 0x000fe200008e06a6 */
[----:B------:R-:W-:Y:S01]  /*70e0*/  @!P5 LEA.HI.X R33, R23, R11, R22, 0x1, P2 ;  /* 0x0000000b1721d211 */ /* 0x000fe200010f0c16 */
[----:B------:R-:W-:Y:S01]  /*70f0*/  @!PT LDS RZ, [RZ] ;  /* 0x00000000fffff984 */ /* 0x000fe20000000800 */
[----:B------:R-:W-:Y:S01]  /*7100*/  @!PT LDS RZ, [RZ] ;  /* 0x00000000fffff984 */ /* 0x000fe20000000800 */
[----:B------:R-:W-:Y:S01]  /*7110*/  @!PT LDS RZ, [RZ] ;  /* 0x00000000fffff984 */ /* 0x000fe20000000800 */
[----:B------:R3:W-:Y:S01]  /*7120*/  @!P3 LDGSTS.E.BYPASS.LTC128B.128 [R238+0xf000], desc[UR20][R38.64+0x180] ;  /* 0x0f00018026eebfae */ /* 0x0007e2000b901d54 */
[----:B-1----:R-:W-:-:S03]  /*7130*/  @!P4 LEA R8, P1, R20, R8, 0x1 ;  /* 0x000000081408c211 */ /* 0x002fc600078208ff */
        /* <DEDUP_REMOVED lines=21> */
[----:B---3--:R-:W-:-:S04]  /*7290*/  LEA R8, P1, R34, UR6, 0x1 ;  /* 0x0000000622087c11 */ /* 0x008fc8000f8208ff */
[----:B------:R-:W-:-:S05]  /*72a0*/  LEA.HI.X R9, R34, UR7, R35, 0x1, P1 ;  /* 0x0000000722097c11 */ /* 0x000fca00088f0c23 */
[----:B------:R-:W-:Y:S01]  /*72b0*/  @!PT LDS RZ, [RZ] ;  /* 0x00000000fffff984 */ /* 0x000fe20000000800 */
[----:B------:R-:W-:Y:S01]  /*72c0*/  @!PT LDS RZ, [RZ] ;  /* 0x00000000fffff984 */ /* 0x000fe20000000800 */
[----:B------:R-:W-:Y:S01]  /*72d0*/  @!PT LDS RZ, [RZ] ;  /* 0x00000000fffff984 */ /* 0x000fe20000000800 */
[----:B------:R1:W-:Y:S04]  /*72e0*/  LDGSTS.E.BYPASS.LTC128B.128 [R238+0xf800], desc[UR20][R8.64+0x180] ;  /* 0x0f80018008ee7fae */ /* 0x0003e8000b901d54 */
.L_x_4091:
[----:B------:R-:W-:Y:S05]  /*72f0*/  BSYNC B0 ;  /* 0x0000000000007941 */ /* 0x000fea0003800000 */
.L_x_4090:
[----:B------:R-:W0:Y:S01]  /*7300*/  LDGDEPBAR ;  /* 0x00000000000079af */ /* 0x000e220000000000 */
[----:B------:R-:W-:-:S04]  /*7310*/  IADD3 R167, P1, R26, R167, RZ ;  /* 0x000000a71aa77210 */ /* 0x000fc80007f3e0ff */
[----:B------:R-:W-:-:S09]  /*7320*/  IADD3.X R166, R31, R166, RZ, P1, !PT ;  /* 0x000000a61fa67210 */ /* 0x000fd20000ffe4ff */
.L_x_4087:
[----:B------:R-:W-:Y:S01]  /*7330*/  FMNMX.FTZ R20, R3, R25, !PT ;  /* 0x0000001903147209 */ /* 0x000fe20007810000 */
[----:B------:R-:W-:Y:S01]  /*7340*/  ULDC UR6, c[0x0][0x2ec] ;  /* 0x0000bb0000067ab9 */ /* 0x000fe20000000800 */
[----:B-1-3--:R-:W-:Y:S02]  /*7350*/  FMNMX.FTZ R9, R28, R24, !PT ;  /* 0x000000181c097209 */ /* 0x00afe40007810000 */
        /* <DEDUP_REMOVED lines=49> */
[C---:B------:R-:W-:Y:S01]  /*7670*/  FSETP.NEU.FTZ.AND P1, PT, R164.reuse, -INF , PT ;  /* 0xff800000a400780b */ /* 0x040fe20003f3d000 */
[----:B------:R-:W-:Y:S02]  /*7680*/  FMUL.FTZ R198, R164, UR6 ;  /* 0x00000006a4c67c20 */ /* 0x000fe40008410000 */
[----:B------:R-:W1:Y:S03]  /*7690*/  LDSM.16.MT88.4 R112, [R225+0x14000] ;  /* 0x01400000e170783b */ /* 0x000e660000004200 */
[----:B------:R-:W-:Y:S01]  /*76a0*/  FSEL R198, R198, RZ, P1 ;  /* 0x000000ffc6c67208 */ /* 0x000fe20000800000 */
[----:B------:R-:W1:Y:S04]  /*76b0*/  LDSM.16.MT88.4 R120, [R224+0x14000] ;  /* 0x01400000e078783b */ /* 0x000e680000004200 */
[--C-:B------:R-:W-:Y:S01]  /*76c0*/  FFMA.FTZ R181, R3, UR6, -R198.reuse ;  /* 0x0000000603b57c23 */ /* 0x100fe200080108c6 */
[----:B--2---:R-:W-:Y:S01]  /*76d0*/  FMNMX.FTZ R3, R9, R8, !PT ;  /* 0x0000000809037209 */ /* 0x004fe20007810000 */
[--C-:B------:R-:W-:Y:S01]  /*76e0*/  FFMA.FTZ R178, R25, UR6, -R198.reuse ;  /* 0x0000000619b27c23 */ /* 0x100fe200080108c6 */
[--C-:B------:R-:W-:Y:S01]  /*76f0*/  FFMA.FTZ R177, R29, UR6, -R198.reuse ;  /* 0x000000061db17c23 */ /* 0x100fe200080108c6 */
[--C-:B------:R-:W-:Y:S01]  /*7700*/  FFMA.FTZ R174, R27, UR6, -R198.reuse ;  /* 0x000000061bae7c23 */ /* 0x100fe200080108c6 */
[C---:B------:R-:W-:Y:S01]  /*7710*/  FSETP.NEU.FTZ.AND P1, PT, R3.reuse, -INF , PT ;  /* 0xff8000000300780b */ /* 0x040fe20003f3d000 */
[----:B------:R-:W-:Y:S01]  /*7720*/  FMUL.FTZ R191, R3, UR6 ;  /* 0x0000000603bf7c20 */ /* 0x000fe20008410000 */
[----:B------:R-:W2:Y:S01]  /*7730*/  LDSM.16.MT88.4 R128, [R228+0x16000] ;  /* 0x01600000e480783b */ /* 0x000ea20000004200 */
[----:B------:R-:W-:Y:S01]  /*7740*/  MUFU.EX2 R181, R181 ;  /* 0x000000b500b57308 */ /* 0x000fe20000000800 */
[--C-:B------:R-:W-:Y:S01]  /*7750*/  FFMA.FTZ R171, R15, UR6, -R198.reuse ;  /* 0x000000060fab7c23 */ /* 0x100fe200080108c6 */
[--C-:B------:R-:W-:Y:S01]  /*7760*/  FFMA.FTZ R168, R13, UR6, -R198.reuse ;  /* 0x000000060da87c23 */ /* 0x100fe200080108c6 */
[----:B------:R-:W-:Y:S01]  /*7770*/  FSEL R191, R191, RZ, P1 ;  /* 0x000000ffbfbf7208 */ /* 0x000fe20000800000 */
[----:B------:R-:W2:Y:S01]  /*7780*/  LDSM.16.MT88.4 R136, [R226+0x16000] ;  /* 0x01600000e288783b */ /* 0x000ea20000004200 */
[--C-:B------:R-:W-:Y:S01]  /*7790*/  FFMA.FTZ R175, R19, UR6, -R198.reuse ;  /* 0x0000000613af7c23 */ /* 0x100fe200080108c6 */
[--C-:B------:R-:W-:Y:S01]  /*77a0*/  FFMA.FTZ R172, R17, UR6, -R198.reuse ;  /* 0x0000000611ac7c23 */ /* 0x100fe200080108c6 */
        /* <DEDUP_REMOVED lines=13> */
[----:B------:R-:W2:Y:S01]  /*7880*/  LDSM.16.MT88.4 R12, [R226+0x10800] ;  /* 0x01080000e20c783b */ /* 0x000ea20000004200 */
[----:B------:R-:W-:Y:S01]  /*7890*/  MUFU.EX2 R177, R177 ;  /* 0x000000b100b17308 */ /* 0x000fe20000000800 */
[--C-:B------:R-:W-:Y:S01]  /*78a0*/  FFMA.FTZ R185, R185, UR6, -R198.reuse ;  /* 0x00000006b9b97c23 */ /* 0x100fe200080108c6 */
[--C-:B------:R-:W-:Y:S01]  /*78b0*/  FFMA.FTZ R187, R187, UR6, -R198.reuse ;  /* 0x00000006bbbb7c23 */ /* 0x100fe200080108c6 */
[----:B------:R-:W2:Y:S01]  /*78c0*/  LDSM.16.MT88.4 R8, [R224+0x10800] ;  /* 0x01080000e008783b */ /* 0x000ea20000004200 */
[--C-:B------:R-:W-:Y:S01]  /*78d0*/  FFMA.FTZ R186, R186, UR6, -R191.reuse ;  /* 0x00000006baba7c23 */ /* 0x100fe200080108bf */
[--C-:B------:R-:W-:Y:S01]  /*78e0*/  FFMA.FTZ R189, R202, UR6, -R191.reuse ;  /* 0x00000006cabd7c23 */ /* 0x100fe200080108bf */
[--C-:B------:R-:W-:Y:S01]  /*78f0*/  FFMA.FTZ R188, R188, UR6, -R191.reuse ;  /* 0x00000006bcbc7c23 */ /* 0x100fe200080108bf */
[----:B------:R-:W2:Y:S01]  /*7900*/  LDSM.16.MT88.4 R24, [R228+0x10800] ;  /* 0x01080000e418783b */ /* 0x000ea20000004200 */
[----:B------:R-:W4:Y:S01]  /*7910*/  MUFU.EX2 R174, R174 ;  /* 0x000000ae00ae7308 */ /* 0x000f220000000800 */
[----:B---3--:R-:W-:Y:S01]  /*7920*/  F2FP.F16.F32.PACK_AB R144, R178, R181 ;  /* 0x000000b5b290723e */ /* 0x008fe200000000ff */
[--C-:B------:R-:W-:Y:S01]  /*7930*/  FFMA.FTZ R193, R200, UR6, -R191.reuse ;  /* 0x00000006c8c17c23 */ /* 0x100fe200080108bf */
[----:B------:R-:W3:Y:S01]  /*7940*/  LDSM.16.MT88.4 R20, [R225+0x10800] ;  /* 0x01080000e114783b */ /* 0x000ee20000004200 */
[--C-:B------:R-:W-:Y:S01]  /*7950*/  FFMA.FTZ R200, R201, UR6, -R198.reuse ;  /* 0x00000006c9c87c23 */ /* 0x100fe200080108c6 */
[--C-:B------:R-:W-:Y:S01]  /*7960*/  FFMA.FTZ R199, R199, UR6, -R198.reuse ;  /* 0x00000006c7c77c23 */ /* 0x100fe200080108c6 */
[--C-:B------:R-:W-:Y:S01]  /*7970*/  FFMA.FTZ R197, R197, UR6, -R198.reuse ;  /* 0x00000006c5c57c23 */ /* 0x100fe200080108c6 */
[----:B------:R-:W-:Y:S01]  /*7980*/  LDSM.16.MT88.4 R16, [R228+0x12800] ;  /* 0x01280000e410783b */ /* 0x000fe20000004200 */
[----:B------:R-:W-:Y:S01]  /*7990*/  MUFU.EX2 R180, R180 ;  /* 0x000000b400b47308 */ /* 0x000fe20000000800 */
[----:B------:R-:W-:Y:S01]  /*79a0*/  FFMA.FTZ R198, R195, UR6, -R198 ;  /* 0x00000006c3c67c23 */ /* 0x000fe200080108c6 */
[--C-:B------:R-:W-:Y:S01]  /*79b0*/  FFMA.FTZ R195, R196, UR6, -R191.reuse ;  /* 0x00000006c4c37c23 */ /* 0x100fe200080108bf */
[----:B------:R-:W-:Y:S01]  /*79c0*/  LDSM.16.MT88.4 R28, [R224+0x12800] ;  /* 0x01280000e01c783b */ /* 0x000fe20000004200 */
[--C-:B------:R-:W-:Y:S01]  /*79d0*/  FFMA.FTZ R194, R194, UR6, -R191.reuse ;  /* 0x00000006c2c27c23 */ /* 0x100fe200080108bf */
[--C-:B------:R-:W-:Y:S01]  /*79e0*/  FFMA.FTZ R192, R192, UR6, -R191.reuse ;  /* 0x00000006c0c07c23 */ /* 0x100fe200080108bf */
[----:B------:R-:W-:Y:S01]  /*79f0*/  FFMA.FTZ R249, R190, UR6, -R191 ;  /* 0x00000006bef97c23 */ /* 0x000fe200080108bf */
[----:B------:R-:W-:Y:S01]  /*7a00*/  LDSM.16.MT88.4 R32, [R226+0x12800] ;  /* 0x01280000e220783b */ /* 0x000fe20000004200 */
[----:B------:R-:W5:Y:S01]  /*7a10*/  MUFU.EX2 R183, R183 ;  /* 0x000000b700b77308 */ /* 0x000f620000000800 */
[----:B----4-:R-:W-:Y:S01]  /*7a20*/  F2FP.F16.F32.PACK_AB R146, R174, R177 ;  /* 0x000000b1ae92723e */ /* 0x010fe200000000ff */
[----:B------:R-:W-:Y:S01]  /*7a30*/  FADD.FTZ R178, R181, R178 ;  /* 0x000000b2b5b27221 */ /* 0x000fe20000010000 */
[----:B------:R-:W-:-:S02]  /*7a40*/  ULDC.64 UR6, c[0x0][0x218] ;  /* 0x0000860000067ab9 */ /* 0x000fc40000000a00 */
[----:B------:R-:W-:Y:S01]  /*7a50*/  LEA R246, P1, R167, UR6, 0x1 ;  /* 0x00000006a7f67c11 */ /* 0x000fe2000f8208ff */
[----:B------:R-:W-:Y:S02]  /*7a60*/  FADD.FTZ R177, R177, R178 ;  /* 0x000000b2b1b17221 */ /* 0x000fe40000010000 */
[----:B------:R-:W-:Y:S01]  /*7a70*/  MUFU.EX2 R179, R179 ;  /* 0x000000b300b37308 */ /* 0x000fe20000000800 */
[----:B------:R-:W-:Y:S01]  /*7a80*/  LEA.HI.X R247, R167, UR7, R166, 0x1, P1 ;  /* 0x00000007a7f77c11 */ /* 0x000fe200088f0ca6 */
[----:B------:R-:W-:-:S06]  /*7a90*/  FADD.FTZ R174, R174, R177 ;  /* 0x000000b1aeae7221 */ /* 0x000fcc0000010000 */
[----:B------:R-:W4:Y:S01]  /*7aa0*/  MUFU.EX2 R176, R176 ;  /* 0x000000b000b07308 */ /* 0x000f220000000800 */
[----:B-----5:R-:W-:Y:S01]  /*7ab0*/  F2FP.F16.F32.PACK_AB R145, R183, R180 ;  /* 0x000000b4b791723e */ /* 0x020fe200000000ff */
[----:B------:R-:W-:-:S06]  /*7ac0*/  FADD.FTZ R180, R180, R183 ;  /* 0x000000b7b4b47221 */ /* 0x000fcc0000010000 */
[----:B------:R-:W-:Y:S08]  /*7ad0*/  MUFU.EX2 R175, R175 ;  /* 0x000000af00af7308 */ /* 0x000ff00000000800 */
[----:B------:R-:W5:Y:S01]  /*7ae0*/  MUFU.EX2 R172, R172 ;  /* 0x000000ac00ac7308 */ /* 0x000f620000000800 */
[----:B----4-:R-:W-:Y:S01]  /*7af0*/  F2FP.F16.F32.PACK_AB R147, R176, R179 ;  /* 0x000000b3b093723e */ /* 0x010fe200000000ff */
        /* <DEDUP_REMOVED lines=21> */
[----:B------:R-:W-:Y:S01]  /*7c50*/  MUFU.EX2 R184, R184 ;  /* 0x000000b800b87308 */ /* 0x000fe20000000800 */
[C---:B-1----:R-:W-:Y:S06]  /*7c60*/  HMMA.16816.F32 R100, R144.reuse, R104, RZ ;  /* 0x000000689064723c */ /* 0x042fec00000018ff */
[C---:B------:R-:W-:Y:S01]  /*7c70*/  HMMA.16816.F32 R108, R144.reuse, R112, RZ ;  /* 0x00000070906c723c */ /* 0x040fe200000018ff */
[----:B------:R-:W-:Y:S05]  /*7c80*/  MUFU.EX2 R187, R187 ;  /* 0x000000bb00bb7308 */ /* 0x000fea0000000800 */
[C---:B------:R-:W-:Y:S03]  /*7c90*/  HMMA.16816.F32 R116, R144.reuse, R120, RZ ;  /* 0x000000789074723c */ /* 0x040fe600000018ff */
[----:B------:R-:W-:Y:S03]  /*7ca0*/  MUFU.EX2 R186, R186 ;  /* 0x000000ba00ba7308 */ /* 0x000fe60000000800 */
[C---:B--2---:R-:W-:Y:S05]  /*7cb0*/  HMMA.16816.F32 R124, R144.reuse, R128, RZ ;  /* 0x00000080907c723c */ /* 0x044fea00000018ff */
[----:B------:R-:W1:Y:S01]  /*7cc0*/  MUFU.EX2 R189, R189 ;  /* 0x000000bd00bd7308 */ /* 0x000e620000000800 */
        /* <DEDUP_REMOVED lines=25> */
[C---:B------:R-:W-:Y:S06]  /*7e60*/  HMMA.16816.F32 R148, R144.reuse, R4, RZ ;  /* 0x000000049094723c */ /* 0x040fec00000018ff */
[----:B------:R-:W-:Y:S01]  /*7e70*/  HMMA.16816.F32 R144, R144, R6, RZ ;  /* 0x000000069090723c */ /* 0x000fe200000018ff */
[----:B-----5:R-:W-:Y:S01]  /*7e80*/  F2FP.F16.F32.PACK_AB R4, R172, R175 ;  /* 0x000000afac04723e */ /* 0x020fe200000000ff */
[----:B------:R-:W-:Y:S01]  /*7e90*/  FADD.FTZ R175, R175, R174 ;  /* 0x000000aeafaf7221 */ /* 0x000fe20000010000 */
[----:B----4-:R-:W-:Y:S01]  /*7ea0*/  F2FP.F16.F32.PACK_AB R5, R170, R173 ;  /* 0x000000adaa05723e */ /* 0x010fe200000000ff */
        /* <DEDUP_REMOVED lines=18> */
[C---:B------:R-:W-:Y:S06]  /*7fd0*/  HMMA.16816.F32 R44, R4.reuse, R20, R44 ;  /* 0x00000014042c723c */ /* 0x040fec000000182c */
[C---:B------:R-:W-:Y:S01]  /*7fe0*/  HMMA.16816.F32 R48, R4.reuse, R22, R48 ;  /* 0x000000160430723c */ /* 0x040fe20000001830 */
[----:B------:R-:W-:Y:S05]  /*7ff0*/  LDSM.16.MT88.4 R20, [R225+0x14800] ;  /* 0x01480000e114783b */ /* 0x000fea0000004200 */
        /* <DEDUP_REMOVED lines=8> */
[----:B------:R-:W1:Y:S05]  /*8080*/  LDSM.16.MT88.4 R16, [R224+0x14800] ;  /* 0x01480000e010783b */ /* 0x000e6a0000004200 */
[C---:B------:R-:W-:Y:S06]  /*8090*/  HMMA.16816.F32 R84, R4.reuse, R28, R84 ;  /* 0x0000001c0454723c */ /* 0x040fec0000001854 */
[C---:B------:R-:W-:Y:S01]  /*80a0*/  HMMA.16816.F32 R88, R4.reuse, R30, R88 ;  /* 0x0000001e0458723c */ /* 0x040fe20000001858 */
[----:B------:R-:W-:Y:S05]  /*80b0*/  LDSM.16.MT88.4 R28, [R224+0x16800] ;  /* 0x01680000e01c783b */ /* 0x000fea0000004200 */
[C---:B-----5:R-:W-:Y:S06]  /*80c0*/  HMMA.16816.F32 R92, R4.reuse, R24, R92 ;  /* 0x00000018045c723c */ /* 0x060fec000000185c */
        /* <DEDUP_REMOVED lines=25> */
[----:B------:R-:W-:Y:S01]  /*8260*/  F2FP.F16.F32.PACK_AB R5, R189, R186 ;  /* 0x000000babd05723e */ /* 0x000fe200000000ff */
[----:B------:R-:W-:Y:S01]  /*8270*/  FADD.FTZ R186, R186, R169 ;  /* 0x000000a9baba7221 */ /* 0x000fe20000010000 */
[----:B------:R-:W-:Y:S01]  /*8280*/  F2FP.F16.F32.PACK_AB R6, R187, R184 ;  /* 0x000000b8bb06723e */ /* 0x000fe200000000ff */
[----:B------:R-:W-:Y:S01]  /*8290*/  FADD.FTZ R185, R185, R182 ;  /* 0x000000b6b9b97221 */ /* 0x000fe20000010000 */
[----:B--2---:R-:W-:Y:S01]  /*82a0*/  F2FP.F16.F32.PACK_AB R7, R193, R188 ;  /* 0x000000bcc107723e */ /* 0x004fe200000000ff */
[----:B------:R-:W-:-:S02]  /*82b0*/  FADD.FTZ R189, R189, R186 ;  /* 0x000000babdbd7221 */ /* 0x000fc40000010000 */
[----:B------:R-:W-:Y:S02]  /*82c0*/  FADD.FTZ R184, R184, R185 ;  /* 0x000000b9b8b87221 */ /* 0x000fe40000010000 */
[----:B------:R-:W-:Y:S02]  /*82d0*/  FADD.FTZ R188, R188, R189 ;  /* 0x000000bdbcbc7221 */ /* 0x000fe40000010000 */
[----:B---3--:R-:W-:Y:S01]  /*82e0*/  HMMA.16816.F32 R36, R4, R12, R36 ;  /* 0x0000000c0424723c */ /* 0x008fe20000001824 */
[----:B------:R-:W-:Y:S01]  /*82f0*/  FADD.FTZ R187, R187, R184 ;  /* 0x000000b8bbbb7221 */ /* 0x000fe20000010000 */
[----:B------:R-:W-:-:S04]  /*8300*/  FADD.FTZ R188, R193, R188 ;  /* 0x000000bcc1bc7221 */ /* 0x000fc80000010000 */
[C---:B------:R-:W-:Y:S01]  /*8310*/  HMMA.16816.F32 R40, R4.reuse, R14, R40 ;  /* 0x0000000e0428723c */ /* 0x040fe20000001828 */
[----:B------:R-:W2:Y:S05]  /*8320*/  LDSM.16.MT88.4 R12, [R225+0x13000] ;  /* 0x01300000e10c783b */ /* 0x000eaa0000004200 */
[C---:B----4-:R-:W-:Y:S06]  /*8330*/  HMMA.16816.F32 R52, R4.reuse, R8, R52 ;  /* 0x000000080434723c */ /* 0x050fec0000001834 */
        /* <DEDUP_REMOVED lines=38> */
[C---:B----4-:R-:W-:Y:S06]  /*85a0*/  HMMA.16816.F32 R140, R4.reuse, R20, R140 ;  /* 0x00000014048c723c */ /* 0x050fec000000188c */
[C---:B------:R-:W-:Y:S01]  /*85b0*/  HMMA.16816.F32 R152, R4.reuse, R22, R152 ;  /* 0x000000160498723c */ /* 0x040fe20000001898 */
[----:B------:R-:W4:Y:S05]  /*85c0*/  LDSM.16.MT88.4 R20, [R226+0x13800] ;  /* 0x01380000e214783b */ /* 0x000f2a0000004200 */
[C---:B-1----:R-:W-:Y:S06]  /*85d0*/  HMMA.16816.F32 R148, R4.reuse, R16, R148 ;  /* 0x000000100494723c */ /* 0x042fec0000001894 */
[----:B------:R-:W-:Y:S01]  /*85e0*/  HMMA.16816.F32 R144, R4, R18, R144 ;  /* 0x000000120490723c */ /* 0x000fe20000001890 */
[----:B------:R-:W1:Y:S06]  /*85f0*/  LDSM.16.MT88.4 R16, [R225+0x13800] ;  /* 0x01380000e110783b */ /* 0x000e6c0000004200 */
        /* <DEDUP_REMOVED lines=41> */
[C---:B------:R-:W-:Y:S06]  /*8890*/  HMMA.16816.F32 R100, R4.reuse, R28, R100 ;  /* 0x0000001c0464723c */ /* 0x040fec0000001864 */
[C---:B------:R-:W-:Y:S06]  /*88a0*/  HMMA.16816.F32 R104, R4.reuse, R30, R104 ;  /* 0x0000001e0468723c */ /* 0x040fec0000001868 */
[C---:B-----5:R-:W-:Y:S06]  /*88b0*/  HMMA.16816.F32 R116, R4.reuse, R24, R116 ;  /* 0x000000180474723c */ /* 0x060fec0000001874 */
        /* <DEDUP_REMOVED lines=11> */
[----:B------:R-:W-:Y:S01]  /*8970*/  LOP3.LUT R165, R165, 0x3, RZ, 0xc0, !PT ;  /* 0x00000003a5a57812 */ /* 0x000fe200078ec0ff */
[----:B------:R-:W-:Y:S01]  /*8980*/  ULEA UR6, -UR8, URZ, 0x6 ;  /* 0x0000003f08067291 */ /* 0x000fe2000f8e313f */
[----:B------:R-:W-:Y:S01]  /*8990*/  IMAD.U32 R245, RZ, RZ, UR19 ;  /* 0x00000013fff57e24 */ /* 0x000fe2000f8e00ff */
[----:B------:R-:W-:Y:S01]  /*89a0*/  MOV R0, R3 ;  /* 0x0000000300007202 */ /* 0x000fe20000000f00 */
[----:B------:R-:W-:Y:S01]  /*89b0*/  UIADD3 UR22, UR18, -0x2, URZ ;  /* 0xfffffffe12167890 */ /* 0x000fe2000fffe03f */
[----:B------:R-:W-:Y:S01]  /*89c0*/  IMAD R2, R165, -0x2, R2 ;  /* 0xfffffffea5027824 */ /* 0x000fe200078e0202 */
[----:B------:R-:W-:Y:S01]  /*89d0*/  USHF.R.S32.HI UR7, URZ, 0x1f, UR6 ;  /* 0x0000001f3f077899 */ /* 0x000fe20008011406 */
[----:B------:R-:W-:Y:S01]  /*89e0*/  IMAD.MOV.U32 R165, RZ, RZ, R164 ;  /* 0x000000ffffa57224 */ /* 0x000fe200078e00a4 */
[----:B------:R-:W-:Y:S01]  /*89f0*/  MOV R244, UR6 ;  /* 0x0000000600f47c02 */ /* 0x000fe20008000f00 */
[----:B------:R-:W-:Y:S01]  /*8a00*/  ULDC UR17, c[0x0][0x2d0] ;  /* 0x0000b40000117ab9 */ /* 0x000fe20000000800 */
[----:B------:R-:W-:Y:S01]  /*8a10*/  IADD3 R245, R245, -UR14, R2 ;  /* 0x8000000ef5f57c10 */ /* 0x000fe2000fffe002 */
[----:B------:R-:W-:Y:S01]  /*8a20*/  ULDC UR4, c[0x0][0x2ec] ;  /* 0x0000bb0000047ab9 */ /* 0x000fe20000000800 */
[----:B------:R-:W-:Y:S01]  /*8a30*/  IMAD.U32 R239, RZ, RZ, UR7 ;  /* 0x00000007ffef7e24 */ /* 0x000fe2000f8e00ff */
[----:B------:R-:W-:Y:S01]  /*8a40*/  ULDC UR16, c[0x0][0x248] ;  /* 0x0000920000107ab9 */ /* 0x000fe20000000800 */
[----:B------:R-:W-:Y:S01]  /*8a50*/  ULDC.64 UR8, c[0x0][0x248] ;  /* 0x0000920000087ab9 */ /* 0x000fe20000000a00 */
[----:B------:R-:W-:Y:S01]  /*8a60*/  ULDC.64 UR10, c[0x0][0x250] ;  /* 0x00009400000a7ab9 */ /* 0x000fe20000000a00 */
[----:B------:R-:W-:-:S05]  /*8a70*/  ULDC.64 UR6, c[0x0][0x250] ;  /* 0x0000940000067ab9 */ /* 0x000fca0000000a00 */
.L_x_4096:
[----:B------:R-:W-:Y:S01]  /*8a80*/  PLOP3.LUT P0, PT, PT, PT, UP1, 0x40, 0x0 ;  /* 0x000000000000781c */ /* 0x000fe20003f0e818 */
[----:B------:R-:W-:Y:S04]  /*8a90*/  DEPBAR.LE SB0, 0x0 ;  /* 0x000080000000791a */ /* 0x000fe80000000000 */
[----:B------:R-:W-:Y:S01]  /*8aa0*/  BAR.SYNC.DEFER_BLOCKING 0x0 ;  /* 0x0000000000007b1d */ /* 0x000fe20000010000 */
[----:B------:R-:W-:Y:S01]  /*8ab0*/  ISETP.GE.AND P6, PT, R240, UR17, PT ;  /* 0x00000011f0007c0c */ /* 0x000fe2000bfc6270 */
[----:B------:R-:W-:Y:S01]  /*8ac0*/  IMAD.MOV.U32 R167, RZ, RZ, R244 ;  /* 0x000000ffffa77224 */ /* 0x000fe200078e00f4 */
[----:B------:R-:W-:Y:S01]  /*8ad0*/  ISETP.GE.AND P5, PT, R237, UR17, PT ;  /* 0x00000011ed007c0c */ /* 0x000fe2000bfa6270 */
[----:B------:R-:W-:Y:S01]  /*8ae0*/  IMAD.MOV.U32 R3, RZ, RZ, R239 ;  /* 0x000000ffff037224 */ /* 0x000fe200078e00ef */
[----:B------:R-:W-:Y:S02]  /*8af0*/  ISETP.GE.AND P4, PT, R236, UR17, PT ;  /* 0x00000011ec007c0c */ /* 0x000fe4000bf86270 */
[----:B------:R-:W-:Y:S01]  /*8b00*/  ISETP.GE.AND P3, PT, R235, UR17, PT ;  /* 0x00000011eb007c0c */ /* 0x000fe2000bf66270 */
[----:B------:R-:W-:Y:S01]  /*8b10*/  UMOV UR19, UR6 ;  /* 0x0000000600137c82 */ /* 0x000fe20008000000 */
[----:B------:R-:W-:Y:S01]  /*8b20*/  UMOV UR18, UR7 ;  /* 0x0000000700127c82 */ /* 0x000fe20008000000 */
[----:B------:R-:W-:Y:S10]  /*8b30*/  @P0 BRA `(.L_x_4093) ;  /* 0x0000000400040947 */ /* 0x000ff40003800000 */
        /* <DEDUP_REMOVED lines=65> */
.L_x_4093:
[C---:B------:R-:W-:Y:S01]  /*8f50*/  IADD3 R252, P1, R167.reuse, UR23, RZ ;  /* 0x00000017a7fc7c10 */ /* 0x040fe2000ff3e0ff */
[----:B------:R-:W-:Y:S01]  /*8f60*/  @P6 STS.128 [R238+0x10000], RZ ;  /* 0x010000ffee006388 */ /* 0x000fe20000000c00 */
[----:B------:R-:W-:Y:S01]  /*8f70*/  LEA R2, P0, R167, R248, 0x1 ;  /* 0x000000f8a7027211 */ /* 0x000fe200078008ff */
[----:B------:R-:W-:Y:S01]  /*8f80*/  UISETP.GE.AND UP0, UPT, UR22, 0x1, UPT ;  /* 0x000000011600788c */ /* 0x000fe2000bf06270 */
[----:B------:R-:W-:Y:S02]  /*8f90*/  IADD3.X R166, R3, UR13, RZ, P1, !PT ;  /* 0x0000000d03a67c10 */ /* 0x000fe40008ffe4ff */
[----:B------:R-:W-:Y:S02]  /*8fa0*/  LEA.HI.X R3, R167, R250, R3, 0x1, P0 ;  /* 0x000000faa7037211 */ /* 0x000fe400000f0c03 */
[CC--:B------:R-:W-:Y:S02]  /*8fb0*/  @!P6 LEA R30, P1, R252.reuse, R248.reuse, 0x1 ;  /* 0x000000f8fc1ee211 */ /* 0x0c0fe400078208ff */
[C---:B------:R-:W-:Y:S01]  /*8fc0*/  @!P5 LEA R22, P0, R252.reuse, R248, 0x1 ;  /* 0x000000f8fc16d211 */ /* 0x040fe200078008ff */
[----:B------:R-:W-:Y:S01]  /*8fd0*/  @!PT LDS RZ, [RZ] ;  /* 0x00000000fffff984 */ /* 0x000fe20000000800 */
[----:B------:R-:W-:Y:S01]  /*8fe0*/  @!PT LDS RZ, [RZ] ;  /* 0x00000000fffff984 */ /* 0x000fe20000000800 */
[----:B------:R-:W-:Y:S01]  /*8ff0*/  @!PT LDS RZ, [RZ] ;  /* 0x00000000fffff984 */ /* 0x000fe20000000800 */
[----:B------:R-:W-:Y:S01]  /*9000*/  @!P6 LDGSTS.E.BYPASS.LTC128B.128 [R238+0x10000], desc[UR20][R2.64] ;  /* 0x1000000002eeefae */ /* 0x000fe2000b901d54 */
[CCC-:B------:R-:W-:Y:S02]  /*9010*/  @!P6 LEA.HI.X R31, R252.reuse, R250.reuse, R166.reuse, 0x1, P1 ;  /* 0x000000fafc1fe211 */ /* 0x1c0fe400008f0ca6 */
[C---:B------:R-:W-:Y:S01]  /*9020*/  IADD3 R164, P2, R252.reuse, UR23, RZ ;  /* 0x00000017fca47c10 */ /* 0x040fe2000ff5e0ff */
[----:B------:R-:W-:Y:S01]  /*9030*/  @P5 STS.128 [R238+0x12000], RZ ;  /* 0x012000ffee005388 */ /* 0x000fe20000000c00 */
[--C-:B------:R-:W-:Y:S02]  /*9040*/  @!P5 LEA.HI.X R23, R252, R250, R166.reuse, 0x1, P0 ;  /* 0x000000fafc17d211 */ /* 0x100fe400000f0ca6 */
[----:B------:R-:W-:Y:S01]  /*9050*/  IADD3.X R167, R166, UR13, RZ, P2, !PT ;  /* 0x0000000da6a77c10 */ /* 0x000fe200097fe4ff */
        /* <DEDUP_REMOVED lines=17> */
[C-C-:B------:R-:W-:Y:S01]  /*9170*/  @!P5 LEA.HI.X R203, R164.reuse, R250, R167.reuse, 0x1, P2 ;  /* 0x000000faa4cbd211 */ /* 0x140fe200010f0ca7 */
        /* <DEDUP_REMOVED lines=8> */
[C---:B------:R-:W-:Y:S01]  /*9200*/  @!P3 LEA.HI.X R35, R164.reuse, R250, R167, 0x1, P0 ;  /* 0x000000faa423b211 */ /* 0x040fe200000f0ca7 */
[----:B------:R-:W-:Y:S01]  /*9210*/  @!PT LDS RZ, [RZ] ;  /* 0x00000000fffff984 */ /* 0x000fe20000000800 */
[----:B------:R-:W-:Y:S01]  /*9220*/  @!PT LDS RZ, [RZ] ;  /* 0x00000000fffff984 */ /* 0x000fe20000000800 */
[----:B------:R-:W-:Y:S01]  /*9230*/  @!PT LDS RZ, [RZ] ;  /* 0x00000000fffff984 */ /* 0x000fe20000000800 */
[----:B------:R-:W-:Y:S01]  /*9240*/  @!P6 LDGSTS.E.BYPASS.LTC128B.128 [R238+0x10800], desc[UR20][R30.64] ;  /* 0x108000001eeeefae */ /* 0x000fe2000b901d54 */
[----:B------:R-:W-:Y:S03]  /*9250*/  IADD3 R166, P2, R164, UR23, RZ ;  /* 0x00000017a4a67c10 */ /* 0x000fe6000ff5e0ff */
[----:B------:R-:W-:Y:S01]  /*9260*/  @P5 STS.128 [R238+0x12800], RZ ;  /* 0x012800ffee005388 */ /* 0x000fe20000000c00 */
[CC--:B------:R-:W-:Y:S02]  /*9270*/  @!P6 LEA R12, P0, R166.reuse, R248.reuse, 0x1 ;  /* 0x000000f8a60ce211 */ /* 0x0c0fe400078008ff */
[----:B------:R-:W-:Y:S01]  /*9280*/  IADD3.X R167, R167, UR13, RZ, P2, !PT ;  /* 0x0000000da7a77c10 */ /* 0x000fe200097fe4ff */
[----:B------:R-:W-:Y:S01]  /*9290*/  @!PT LDS RZ, [RZ] ;  /* 0x00000000fffff984 */ /* 0x000fe20000000800 */
[----:B------:R-:W-:Y:S01]  /*92a0*/  @!PT LDS RZ, [RZ] ;  /* 0x00000000fffff984 */ /* 0x000fe20000000800 */
[----:B------:R-:W-:Y:S01]  /*92b0*/  @!PT LDS RZ, [RZ] ;  /* 0x00000000fffff984 */ /* 0x000fe20000000800 */
[----:B------:R-:W-:Y:S01]  /*92c0*/  @!P5 LDGSTS.E.BYPASS.LTC128B.128 [R238+0x12800], desc[UR20][R22.64+0x80] ;  /* 0x1280008016eedfae */ /* 0x000fe2000b901d54 */
[C---:B------:R-:W-:Y:S02]  /*92d0*/  @!P5 LEA R194, P2, R166.reuse, R248, 0x1 ;  /* 0x000000f8a6c2d211 */ /* 0x040fe400078408ff */
[CCC-:B------:R-:W-:Y:S01]  /*92e0*/  @!P6 LEA.HI.X R13, R166.reuse, R250.reuse, R167.reuse, 0x1, P0 ;  /* 0x000000faa60de211 */ /* 0x1c0fe200000f0ca7 */
[----:B------:R-:W-:Y:S01]  /*92f0*/  @P4 STS.128 [R238+0x14800], RZ ;  /* 0x014800ffee004388 */ /* 0x000fe20000000c00 */
[C-C-:B------:R-:W-:Y:S02]  /*9300*/  @!P5 LEA.HI.X R195, R166.reuse, R250, R167.reuse, 0x1, P2 ;  /* 0x000000faa6c3d211 */ /* 0x140fe400010f0ca7 */
[CC--:B------:R-:W-:Y:S01]  /*9310*/  @!P4 LEA R206, P1, R166.reuse, R248.reuse, 0x1 ;  /* 0x000000f8a6cec211 */ /* 0x0c0fe200078208ff */
[----:B------:R-:W-:Y:S01]  /*9320*/  @!PT LDS RZ, [RZ] ;  /* 0x00000000fffff984 */ /* 0x000fe20000000800 */
[----:B------:R-:W-:Y:S01]  /*9330*/  @!PT LDS RZ, [RZ] ;  /* 0x00000000fffff984 */ /* 0x000fe20000000800 */
[----:B------:R-:W-:Y:S01]  /*9340*/  @!PT LDS RZ, [RZ] ;  /* 0x00000000fffff984 */ /* 0x000fe20000000800 */
[----:B------:R-:W-:Y:S01]  /*9350*/  @!P4 LDGSTS.E.BYPASS.LTC128B.128 [R238+0x14800], desc[UR20][R18.64+0x100] ;  /* 0x1480010012eecfae */ /* 0x000fe2000b901d54 */
[C---:B------:R-:W-:Y:S01]  /*9360*/  @!P3 LEA R16, P0, R166.reuse, R248, 0x1 ;  /* 0x000000f8a610b211 */ /* 0x040fe200078008ff */
[----:B------:R-:W-:Y:S01]  /*9370*/  IMAD.MOV.U32 R248, RZ, RZ, R2 ;  /* 0x000000fffff87224 */ /* 0x000fe200078e0002 */
[CCC-:B------:R-:W-:Y:S01]  /*9380*/  @!P4 LEA.HI.X R207, R166.reuse, R250.reuse, R167.reuse, 0x1, P1 ;  /* 0x000000faa6cfc211 */ /* 0x1c0fe200008f0ca7 */
[----:B------:R-:W-:Y:S01]  /*9390*/  @P3 STS.128 [R238+0x16800], RZ ;  /* 0x016800ffee003388 */ /* 0x000fe20000000c00 */
[----:B------:R-:W-:Y:S01]  /*93a0*/  @!P3 LEA.HI.X R17, R166, R250, R167, 0x1, P0 ;  /* 0x000000faa611b211 */ /* 0x000fe200000f0ca7 */
[----:B------:R-:W-:Y:S01]  /*93b0*/  IMAD.MOV.U32 R250, RZ, RZ, R3 ;  /* 0x000000fffffa7224 */ /* 0x000fe200078e0003 */
[----:B------:R-:W-:Y:S01]  /*93c0*/  PLOP3.LUT P0, PT, PT, PT, UP0, 0x80, 0x0 ;  /* 0x000000000000781c */ /* 0x000fe20003f0f008 */
        /* <DEDUP_REMOVED lines=47> */
[----:B------:R-:W3:Y:S04]  /*96c0*/  LDSM.16.M88.4 R180, [R233+0x9000] ;  /* 0x00900000e9b4783b */ /* 0x000ee80000000200 */
[----:B------:R-:W3:Y:S04]  /*96d0*/  LDSM.16.M88.4 R184, [R233+0x9800] ;  /* 0x00980000e9b8783b */ /* 0x000ee80000000200 */
[----:B------:R-:W0:Y:S04]  /*96e0*/  LDGDEPBAR ;  /* 0x00000000000079af */ /* 0x000e280000000000 */
[----:B------:R-:W-:Y:S04]  /*96f0*/  LDSM.16.M88.4 R188, [R232] ;  /* 0x00000000e8bc783b */ /* 0x000fe80000000200 */
[----:B-1----:R-:W1:Y:S04]  /*9700*/  LDSM.16.M88.4 R192, [R231] ;  /* 0x00000000e7c0783b */ /* 0x002e680000000200 */
[----:B------:R-:W1:Y:S04]  /*9710*/  LDSM.16.M88.4 R196, [R223] ;  /* 0x00000000dfc4783b */ /* 0x000e680000000200 */
[----:B------:R-:W1:Y:S04]  /*9720*/  LDSM.16.M88.4 R200, [R222] ;  /* 0x00000000dec8783b */ /* 0x000e680000000200 */
[----:B--2---:R-:W2:Y:S01]  /*9730*/  LDSM.16.M88.4 R204, [R221] ;  /* 0x00000000ddcc783b */ /* 0x004ea20000000200 */
[C---:B----4-:R-:W-:Y:S06]  /*9740*/  HMMA.16816.F32 R4, R168.reuse, R172, RZ ;  /* 0x000000aca804723c */ /* 0x050fec00000018ff */
[C---:B------:R-:W-:Y:S01]  /*9750*/  HMMA.16816.F32 R8, R168.reuse, R174, RZ ;  /* 0x000000aea808723c */ /* 0x040fe200000018ff */
[----:B------:R-:W-:Y:S05]  /*9760*/  LDSM.16.M88.4 R172, [R230] ;  /* 0x00000000e6ac783b */ /* 0x000fea0000000200 */
[C---:B-----5:R-:W-:Y:S06]  /*9770*/  HMMA.16816.F32 R12, R168.reuse, R176, RZ ;  /* 0x000000b0a80c723c */ /* 0x060fec00000018ff */
[C---:B---3--:R-:W-:Y:S01]  /*9780*/  HMMA.16816.F32 R16, R168.reuse, R178, RZ ;  /* 0x000000b2a810723c */ /* 0x048fe200000018ff */
[----:B------:R-:W3:Y:S05]  /*9790*/  LDSM.16.M88.4 R176, [R227+0x8000] ;  /* 0x00800000e3b0783b */ /* 0x000eea0000000200 */
[C---:B------:R-:W-:Y:S06]  /*97a0*/  HMMA.16816.F32 R20, R168.reuse, R180, RZ ;  /* 0x000000b4a814723c */ /* 0x040fec00000018ff */
        /* <DEDUP_REMOVED lines=15> */
[C---:B--2---:R-:W-:Y:S06]  /*98a0*/  HMMA.16816.F32 R28, R188.reuse, R204, R28 ;  /* 0x000000ccbc1c723c */ /* 0x044fec000000181c */
        /* <DEDUP_REMOVED lines=180> */
[----:B------:R-:W-:Y:S01]  /*a3f0*/  ULEA UR25, -UR16, URZ, 0x6 ;  /* 0x0000003f10197291 */ /* 0x000fe2000f8e313f */
[----:B------:R-:W-:Y:S01]  /*a400*/  PLOP3.LUT P0, PT, PT, PT, UP1, 0x40, 0x0 ;  /* 0x000000000000781c */ /* 0x000fe20003f0e818 */
[----:B------:R-:W-:Y:S04]  /*a410*/  ULDC.64 UR10, c[0x0][0x248] ;  /* 0x00009200000a7ab9 */ /* 0x000fe80000000a00 */
[----:B------:R-:W-:Y:S01]  /*a420*/  IMAD.U32 R166, RZ, RZ, UR25 ;  /* 0x00000019ffa67e24 */ /* 0x000fe2000f8e00ff */
[----:B------:R-:W-:Y:S06]  /*a430*/  USHF.R.S32.HI UR24, URZ, 0x1f, UR25 ;  /* 0x0000001f3f187899 */ /* 0x000fec0008011419 */
[----:B------:R-:W-:Y:S01]  /*a440*/  MOV R2, UR24 ;  /* 0x0000001800027c02 */ /* 0x000fe20008000f00 */
[----:B------:R-:W-:Y:S06]  /*a450*/  @P0 BRA `(.L_x_4095) ;  /* 0x0000000400000947 */ /* 0x000fec0003800000 */
        /* <DEDUP_REMOVED lines=56> */
[----:B------:R-:W-:Y:S04]  /*a7e0*/  IMAD.WIDE.U32 R166, R166, UR8, RZ ;  /* 0x00000008a6a67c25 */ /* 0x000fe8000f8e00ff */
[----:B------:R-:W-:Y:S01]  /*a7f0*/  IMAD.IADD R167, R167, 0x1, R164 ;  /* 0x00000001a7a77824 */ /* 0x000fe200078e02a4 */
[----:B--2---:R-:W-:Y:S04]  /*a800*/  IADD3 R169, -R169, R168, RZ ;  /* 0x000000a8a9a97210 */ /* 0x004fe80007ffe1ff */
[----:B------:R-:W-:Y:S01]  /*a810*/  SHF.R.S32.HI R171, RZ, 0x1f, R169 ;  /* 0x0000001fffab7819 */ /* 0x000fe200000114a9 */
[-C--:B-1----:R-:W-:Y:S04]  /*a820*/  IMAD.WIDE.U32 R166, R169, R2.reuse, R166 ;  /* 0x00000002a9a67225 */ /* 0x082fe800078e00a6 */
[----:B------:R-:W-:Y:S04]  /*a830*/  IMAD R164, R171, R2, RZ ;  /* 0x00000002aba47224 */ /* 0x000fe800078e02ff */
[----:B------:R-:W-:Y:S05]  /*a840*/  IMAD R164, R169, R3, R164 ;  /* 0x00000003a9a47224 */ /* 0x000fea00078e02a4 */
[----:B------:R-:W-:Y:S07]  /*a850*/  IADD3 R2, R167, R164, RZ ;  /* 0x000000a4a7027210 */ /* 0x000fee0007ffe0ff */
.L_x_4095:
        /* <DEDUP_REMOVED lines=15> */
[CC--:B------:R-:W-:Y:S02]  /*a950*/  @!P6 LEA.HI.X R175, R167.reuse, R247.reuse, R164, 0x1, P1 ;  /* 0x000000f7a7afe211 */ /* 0x0c0fe400008f0ca4 */
[CC--:B------:R-:W-:Y:S01]  /*a960*/  @!P3 LEA R166, P1, R167.reuse, R246.reuse, 0x1 ;  /* 0x000000f6a7a6b211 */ /* 0x0c0fe200078208ff */
[----:B------:R-:W-:Y:S01]  /*a970*/  @!PT LDS RZ, [RZ] ;  /* 0x00000000fffff984 */ /* 0x000fe20000000800 */
[----:B------:R-:W-:Y:S01]  /*a980*/  @!PT LDS RZ, [RZ] ;  /* 0x00000000fffff984 */ /* 0x000fe20000000800 */
[----:B------:R-:W-:Y:S01]  /*a990*/  @!PT LDS RZ, [RZ] ;  /* 0x00000000fffff984 */ /* 0x000fe20000000800 */
[----:B------:R1:W-:Y:S01]  /*a9a0*/  @!P5 LDGSTS.E.BYPASS.LTC128B.128 [R238+0xa000], desc[UR20][R176.64+0x80] ;  /* 0x0a000080b0eedfae */ /* 0x0003e2000b901d54 */
[----:B------:R-:W-:Y:S03]  /*a9b0*/  IADD3 R3, P2, R167, UR27, RZ ;  /* 0x0000001ba7037c10 */ /* 0x000fe6000ff5e0ff */
        /* <DEDUP_REMOVED lines=8> */
[-C--:B------:R-:W-:Y:S01]  /*aa40*/  @!P6 LEA.HI.X R173, R3, R247.reuse, R2, 0x1, P0 ;  /* 0x000000f703ade211 */ /* 0x080fe200000f0c02 */
        /* <DEDUP_REMOVED lines=16> */
[CC--:B------:R-:W-:Y:S02]  /*ab50*/  @!P3 LEA R178, P0, R3.reuse, R246.reuse, 0x1 ;  /* 0x000000f603b2b211 */ /* 0x0c0fe400078008ff */
[C---:B------:R-:W-:Y:S01]  /*ab60*/  IADD3 R164, P2, R3.reuse, UR27, RZ ;  /* 0x0000001b03a47c10 */ /* 0x040fe2000ff5e0ff */
[----:B------:R1:W-:Y:S01]  /*ab70*/  @P5 STS.128 [R238+0xa800], RZ ;  /* 0x00a800ffee005388 */ /* 0x0003e20000000c00 */
[-C--:B------:R-:W-:Y:S02]  /*ab80*/  @!P3 LEA.HI.X R179, R3, R247.reuse, R2, 0x1, P0 ;  /* 0x000000f703b3b211 */ /* 0x080fe400000f0c02 */
[CC--:B------:R-:W-:Y:S01]  /*ab90*/  @!P6 LEA R188, P0, R164.reuse, R246.reuse, 0x1 ;  /* 0x000000f6a4bce211 */ /* 0x0c0fe200078008ff */
[----:B------:R-:W-:Y:S01]  /*aba0*/  @!PT LDS RZ, [RZ] ;  /* 0x00000000fffff984 */ /* 0x000fe20000000800 */
[----:B------:R-:W-:Y:S01]  /*abb0*/  @!PT LDS RZ, [RZ] ;  /* 0x00000000fffff984 */ /* 0x000fe20000000800 */
[----:B------:R-:W-:Y:S01]  /*abc0*/  @!PT LDS RZ, [RZ] ;  /* 0x00000000fffff984 */ /* 0x000fe20000000800 */
[----:B------:R1:W-:Y:S01]  /*abd0*/  @!P5 LDGSTS.E.BYPASS.LTC128B.128 [R238+0xa800], desc[UR20][R170.64+0x80] ;  /* 0x0a800080aaeedfae */ /* 0x0003e2000b901d54 */
[-C--:B------:R-:W-:Y:S02]  /*abe0*/  @!P4 LEA R184, P1, R164, R246.reuse, 0x1 ;  /* 0x000000f6a4b8c211 */ /* 0x080fe400078208ff */
[----:B------:R-:W-:Y:S01]  /*abf0*/  IADD3.X R2, R2, UR26, RZ, P2, !PT ;  /* 0x0000001a02027c10 */ /* 0x000fe200097fe4ff */
        /* <DEDUP_REMOVED lines=8> */
[CC--:B------:R-:W-:Y:S01]  /*ac80*/  @!P4 LEA.HI.X R185, R164.reuse, R247.reuse, R2, 0x1, P1 ;  /* 0x000000f7a4b9c211 */ /* 0x0c0fe200008f0c02 */
[----:B------:R1:W-:Y:S01]  /*ac90*/  @P3 STS.128 [R238+0xe800], RZ ;  /* 0x00e800ffee003388 */ /* 0x0003e20000000c00 */
[C---:B------:R-:W-:Y:S01]  /*aca0*/  @!P3 LEA R190, P0, R164.reuse, R246, 0x1 ;  /* 0x000000f6a4beb211 */ /* 0x040fe200078008ff */
[----:B------:R-:W-:Y:S02]  /*acb0*/  IMAD.MOV.U32 R246, RZ, RZ, R176 ;  /* 0x000000fffff67224 */ /* 0x000fe400078e00b0 */
[----:B------:R-:W-:Y:S01]  /*acc0*/  @!PT LDS RZ, [RZ] ;  /* 0x00000000fffff984 */ /* 0x000fe20000000800 */
[----:B------:R-:W-:Y:S01]  /*acd0*/  @!PT LDS RZ, [RZ] ;  /* 0x00000000fffff984 */ /* 0x000fe20000000800 */
[----:B------:R-:W-:Y:S01]  /*ace0*/  @!PT LDS RZ, [RZ] ;  /* 0x00000000fffff984 */ /* 0x000fe20000000800 */
[----:B------:R1:W-:Y:S01]  /*acf0*/  @!P3 LDGSTS.E.BYPASS.LTC128B.128 [R238+0xe800], desc[UR20][R166.64+0x180] ;  /* 0x0e800180a6eebfae */ /* 0x0003e2000b901d54 */
[----:B------:R-:W-:Y:S01]  /*ad00*/  @!P3 LEA.HI.X R191, R164, R247, R2, 0x1, P0 ;  /* 0x000000f7a4bfb211 */ /* 0x000fe200000f0c02 */
[----:B------:R-:W-:Y:S02]  /*ad10*/  IMAD.MOV.U32 R247, RZ, RZ, R177 ;  /* 0x000000fffff77224 */ /* 0x000fe400078e00b1 */
        /* <DEDUP_REMOVED lines=41> */
.L_x_4094:
[----:B-1----:R-:W-:Y:S01]  /*afb0*/  MOV R180, UR22 ;  /* 0x0000001600b47c02 */ /* 0x002fe20008000f00 */
[----:B------:R-:W-:Y:S01]  /*afc0*/  LDSM.16.MT88.4 R184, [R226+0x12800] ;  /* 0x01280000e2b8783b */ /* 0x000fe20000004200 */
[----:B------:R-:W-:Y:S01]  /*afd0*/  UMOV UR10, UR19 ;  /* 0x00000013000a7c82 */ /* 0x000fe20008000000 */
[----:B------:R-:W-:Y:S02]  /*afe0*/  UMOV UR11, UR18 ;  /* 0x00000012000b7c82 */ /* 0x000fe40008000000 */
[----:B------:R-:W-:Y:S04]  /*aff0*/  IMAD R180, R180, -0x40, R245 ;  /* 0xffffffc0b4b47824 */ /* 0x000fe800078e02f5 */
[----:B------:R-:W-:Y:S01]  /*b000*/  LDSM.16.MT88.4 R188, [R225+0x12800] ;  /* 0x01280000e1bc783b */ /* 0x000fe20000004200 */
[C---:B------:R-:W-:Y:S02]  /*b010*/  IADD3 R178, R180.reuse, 0x7, RZ ;  /* 0x00000007b4b27810 */ /* 0x040fe40007ffe0ff */
[C---:B------:R-:W-:Y:S02]  /*b020*/  IADD3 R179, R180.reuse, 0x8, RZ ;  /* 0x00000008b4b37810 */ /* 0x040fe40007ffe0ff */
[----:B------:R-:W-:Y:S02]  /*b030*/  IADD3 R176, R180, -0x1, RZ ;  /* 0xffffffffb4b07810 */ /* 0x000fe40007ffe0ff */
[----:B------:R-:W-:Y:S02]  /*b040*/  ISETP.GE.AND P0, PT, R178, RZ, PT ;  /* 0x000000ffb200720c */ /* 0x000fe40003f06270 */
[----:B------:R-:W-:Y:S02]  /*b050*/  ISETP.GE.AND P1, PT, R179, RZ, PT ;  /* 0x000000ffb300720c */ /* 0x000fe40003f26270 */
[C---:B------:R-:W-:Y:S02]  /*b060*/  IADD3 R175, R180.reuse, -0x9, RZ ;  /* 0xfffffff7b4af7810 */ /* 0x040fe40007ffe0ff */
[C---:B------:R-:W-:Y:S02]  /*b070*/  IADD3 R177, R180.reuse, -0x8, RZ ;  /* 0xfffffff8b4b17810 */ /* 0x040fe40007ffe0ff */
[----:B------:R-:W-:Y:S02]  /*b080*/  IADD3 R174, R180, -0x10, RZ ;  /* 0xfffffff0b4ae7810 */ /* 0x000fe40007ffe0ff */
[----:B------:R-:W-:Y:S02]  /*b090*/  ISETP.GE.AND P6, PT, R176, RZ, PT ;  /* 0x000000ffb000720c */ /* 0x000fe40003fc6270 */
[----:B------:R-:W-:Y:S02]  /*b0a0*/  IADD3 R173, R180, -0x11, RZ ;  /* 0xffffffefb4ad7810 */ /* 0x000fe40007ffe0ff */
[----:B------:R-:W-:Y:S02]  /*b0b0*/  ISETP.GE.AND P4, PT, R175, RZ, PT ;  /* 0x000000ffaf00720c */ /* 0x000fe40003f86270 */
[----:B------:R-:W-:Y:S02]  /*b0c0*/  ISETP.GE.AND P5, PT, R177, RZ, PT ;  /* 0x000000ffb100720c */ /* 0x000fe40003fa6270 */
[----:B------:R-:W-:Y:S02]  /*b0d0*/  ISETP.GE.AND P3, PT, R174, RZ, PT ;  /* 0x000000ffae00720c */ /* 0x000fe40003f66270 */
[----:B------:R-:W-:Y:S02]  /*b0e0*/  ISETP.GE.AND P2, PT, R173, RZ, PT ;  /* 0x000000ffad00720c */ /* 0x000fe40003f46270 */
[C---:B------:R-:W-:Y:S02]  /*b0f0*/  IADD3 R172, R180.reuse, -0x18, RZ ;  /* 0xffffffe8b4ac7810 */ /* 0x040fe40007ffe0ff */
[----:B------:R-:W-:Y:S02]  /*b100*/  IABS R181, R180 ;  /* 0x000000b400b57213 */ /* 0x000fe40000000000 */
[C---:B------:R-:W-:Y:S02]  /*b110*/  IADD3 R171, R180.reuse, -0x19, RZ ;  /* 0xffffffe7b4ab7810 */ /* 0x040fe40007ffe0ff */
[C---:B------:R-:W-:Y:S02]  /*b120*/  @!P0 IADD3 R178, -R180.reuse, -0x7, RZ ;  /* 0xfffffff9b4b28810 */ /* 0x040fe40007ffe1ff */
[----:B------:R-:W-:Y:S02]  /*b130*/  @!P1 IADD3 R179, -R180, -0x8, RZ ;  /* 0xfffffff8b4b39810 */ /* 0x000fe40007ffe1ff */
[----:B------:R-:W-:Y:S02]  /*b140*/  ISETP.GE.AND P1, PT, R172, RZ, PT ;  /* 0x000000ffac00720c */ /* 0x000fe40003f26270 */
[C---:B------:R-:W-:Y:S02]  /*b150*/  @!P6 IADD3 R176, -R180.reuse, 0x1, RZ ;  /* 0x00000001b4b0e810 */ /* 0x040fe40007ffe1ff */
[----:B------:R-:W-:Y:S02]  /*b160*/  I2FP.F32.S32 R181, R181 ;  /* 0x000000b500b57245 */ /* 0x000fe40000201400 */
[----:B------:R-:W-:Y:S02]  /*b170*/  ISETP.GE.AND P0, PT, R171, RZ, PT ;  /* 0x000000ffab00720c */ /* 0x000fe40003f06270 */
[----:B------:R-:W-:Y:S01]  /*b180*/  I2FP.F32.S32 R178, R178 ;  /* 0x000000b200b27245 */ /* 0x000fe20000201400 */
[C---:B------:R-:W-:Y:S01]  /*b190*/  FFMA.FTZ R4, R181.reuse, -UR5, R4 ;  /* 0x80000005b5047c23 */ /* 0x040fe20008010004 */
[C---:B------:R-:W-:Y:S01]  /*b1a0*/  @!P4 IADD3 R175, -R180.reuse, 0x9, RZ ;  /* 0x00000009b4afc810 */ /* 0x040fe20007ffe1ff */
[----:B------:R-:W-:Y:S01]  /*b1b0*/  FFMA.FTZ R10, R181, -UR5, R10 ;  /* 0x80000005b50a7c23 */ /* 0x000fe2000801000a */
[----:B------:R-:W-:Y:S01]  /*b1c0*/  IADD3 R170, R180, -0x20, RZ ;  /* 0xffffffe0b4aa7810 */ /* 0x000fe20007ffe0ff */
[----:B------:R-:W-:Y:S01]  /*b1d0*/  FFMA.FTZ R7, R178, -UR5, R7 ;  /* 0x80000005b2077c23 */ /* 0x000fe20008010007 */
[C---:B------:R-:W-:Y:S02]  /*b1e0*/  @!P5 IADD3 R177, -R180.reuse, 0x8, RZ ;  /* 0x00000008b4b1d810 */ /* 0x040fe40007ffe1ff */
[C---:B------:R-:W-:Y:S02]  /*b1f0*/  @!P3 IADD3 R174, -R180.reuse, 0x10, RZ ;  /* 0x00000010b4aeb810 */ /* 0x040fe40007ffe1ff */
[----:B------:R-:W-:Y:S02]  /*b200*/  I2FP.F32.S32 R176, R176 ;  /* 0x000000b000b07245 */ /* 0x000fe40000201400 */
[----:B------:R-:W-:Y:S02]  /*b210*/  @!P2 IADD3 R173, -R180, 0x11, RZ ;  /* 0x00000011b4ada810 */ /* 0x000fe40007ffe1ff */
[----:B------:R-:W-:Y:S01]  /*b220*/  I2FP.F32.S32 R179, R179 ;  /* 0x000000b300b37245 */ /* 0x000fe20000201400 */
[C---:B------:R-:W-:Y:S01]  /*b230*/  FFMA.FTZ R5, R176.reuse, -UR5, R5 ;  /* 0x80000005b0057c23 */ /* 0x040fe20008010005 */
[----:B------:R-:W-:Y:S01]  /*b240*/  I2FP.F32.S32 R178, R175 ;  /* 0x000000af00b27245 */ /* 0x000fe20000201400 */
[----:B------:R-:W-:Y:S01]  /*b250*/  FFMA.FTZ R11, R176, -UR5, R11 ;  /* 0x80000005b00b7c23 */ /* 0x000fe2000801000b */
[----:B------:R-:W-:Y:S01]  /*b260*/  IADD3 R169, R180, -0x21, RZ ;  /* 0xffffffdfb4a97810 */ /* 0x000fe20007ffe0ff */
[----:B------:R-:W-:Y:S01]  /*b270*/  FFMA.FTZ R6, R179, -UR5, R6 ;  /* 0x80000005b3067c23 */ /* 0x000fe20008010006 */
[----:B------:R-:W-:Y:S01]  /*b280*/  I2FP.F32.S32 R177, R177 ;  /* 0x000000b100b17245 */ /* 0x000fe20000201400 */
[----:B------:R-:W-:Y:S01]  /*b290*/  FFMA.FTZ R9, R178, -UR5, R9 ;  /* 0x80000005b2097c23 */ /* 0x000fe20008010009 */
[----:B------:R-:W-:Y:S01]  /*b2a0*/  ISETP.GE.AND P6, PT, R170, RZ, PT ;  /* 0x000000ffaa00720c */ /* 0x000fe20003fc6270 */
[----:B------:R-:W-:Y:S01]  /*b2b0*/  FFMA.FTZ R15, R178, -UR5, R15 ;  /* 0x80000005b20f7c23 */ /* 0x000fe2000801000f */
[----:B------:R-:W-:Y:S01]  /*b2c0*/  I2FP.F32.S32 R175, R174 ;  /* 0x000000ae00af7245 */ /* 0x000fe20000201400 */
[C---:B------:R-:W-:Y:S01]  /*b2d0*/  FFMA.FTZ R8, R177.reuse, -UR5, R8 ;  /* 0x80000005b1087c23 */ /* 0x040fe20008010008 */
[----:B------:R-:W-:Y:S01]  /*b2e0*/  I2FP.F32.S32 R174, R173 ;  /* 0x000000ad00ae7245 */ /* 0x000fe20000201400 */
[----:B------:R-:W-:Y:S01]  /*b2f0*/  FFMA.FTZ R14, R177, -UR5, R14 ;  /* 0x80000005b10e7c23 */ /* 0x000fe2000801000e */
[----:B------:R-:W-:Y:S01]  /*b300*/  FMNMX.FTZ R176, R4, R165, !PT ;  /* 0x000000a504b07209 */ /* 0x000fe20007810000 */
[C---:B------:R-:W-:Y:S01]  /*b310*/  FFMA.FTZ R12, R175.reuse, -UR5, R12 ;  /* 0x80000005af0c7c23 */ /* 0x040fe2000801000c */
[----:B------:R-:W-:Y:S01]  /*b320*/  @!P1 IADD3 R172, -R180, 0x18, RZ ;  /* 0x00000018b4ac9810 */ /* 0x000fe20007ffe1ff */
[----:B------:R-:W-:Y:S01]  /*b330*/  FFMA.FTZ R18, R175, -UR5, R18 ;  /* 0x80000005af127c23 */ /* 0x000fe20008010012 */
[----:B------:R-:W-:Y:S01]  /*b340*/  ISETP.GE.AND P5, PT, R169, RZ, PT ;  /* 0x000000ffa900720c */ /* 0x000fe20003fa6270 */
[----:B------:R-:W-:Y:S01]  /*b350*/  FFMA.FTZ R13, R174, -UR5, R13 ;  /* 0x80000005ae0d7c23 */ /* 0x000fe2000801000d */
[----:B------:R-:W-:Y:S01]  /*b360*/  @!P0 IADD3 R171, -R180, 0x19, RZ ;  /* 0x00000019b4ab8810 */ /* 0x000fe20007ffe1ff */
[----:B------:R-:W-:Y:S01]  /*b370*/  FFMA.FTZ R19, R174, -UR5, R19 ;  /* 0x80000005ae137c23 */ /* 0x000fe20008010013 */
[----:B------:R-:W-:Y:S02]  /*b380*/  FMNMX.FTZ R175, R5, R176, !PT ;  /* 0x000000b005af7209 */ /* 0x000fe40007810000 */
[----:B------:R-:W-:Y:S02]  /*b390*/  FMNMX.FTZ R174, R6, R0, !PT ;  /* 0x0000000006ae7209 */ /* 0x000fe40007810000 */
[----:B------:R-:W-:Y:S02]  /*b3a0*/  I2FP.F32.S32 R173, R172 ;  /* 0x000000ac00ad7245 */ /* 0x000fe40000201400 */
[----:B------:R-:W-:Y:S02]  /*b3b0*/  FMNMX.FTZ R176, R8, R175, !PT ;  /* 0x000000af08b07209 */ /* 0x000fe40007810000 */
[----:B------:R-:W-:Y:S01]  /*b3c0*/  I2FP.F32.S32 R172, R171 ;  /* 0x000000ab00ac7245 */ /* 0x000fe20000201400 */
[C---:B------:R-:W-:Y:S01]  /*b3d0*/  FFMA.FTZ R16, R173.reuse, -UR5, R16 ;  /* 0x80000005ad107c23 */ /* 0x040fe20008010010 */
[----:B------:R-:W-:Y:S01]  /*b3e0*/  IADD3 R168, R180, -0x28, RZ ;  /* 0xffffffd8b4a87810 */ /* 0x000fe20007ffe0ff */
[----:B------:R-:W-:Y:S01]  /*b3f0*/  FFMA.FTZ R22, R173, -UR5, R22 ;  /* 0x80000005ad167c23 */ /* 0x000fe20008010016 */
[----:B------:R-:W-:Y:S01]  /*b400*/  FMNMX.FTZ R171, R7, R174, !PT ;  /* 0x000000ae07ab7209 */ /* 0x000fe20007810000 */
[----:B------:R-:W-:Y:S01]  /*b410*/  FFMA.FTZ R17, R172, -UR5, R17 ;  /* 0x80000005ac117c23 */ /* 0x000fe20008010011 */
[----:B------:R-:W-:Y:S01]  /*b420*/  @!P6 IADD3 R170, -R180, 0x20, RZ ;  /* 0x00000020b4aae810 */ /* 0x000fe20007ffe1ff */
[----:B------:R-:W-:Y:S01]  /*b430*/  FFMA.FTZ R23, R172, -UR5, R23 ;  /* 0x80000005ac177c23 */ /* 0x000fe20008010017 */
[----:B------:R-:W-:Y:S02]  /*b440*/  FMNMX.FTZ R173, R9, R176, !PT ;  /* 0x000000b009ad7209 */ /* 0x000fe40007810000 */
[----:B------:R-:W-:Y:S01]  /*b450*/  ISETP.GE.AND P4, PT, R168, RZ, PT ;  /* 0x000000ffa800720c */ /* 0x000fe20003f86270 */
[----:B------:R-:W-:Y:S01]  /*b460*/  LDSM.16.MT88.4 R176, [R225+0x10000] ;  /* 0x01000000e1b0783b */ /* 0x000fe20000004200 */
[----:B------:R-:W-:Y:S02]  /*b470*/  FMNMX.FTZ R174, R10, R171, !PT ;  /* 0x000000ab0aae7209 */ /* 0x000fe40007810000 */
[C---:B------:R-:W-:Y:S02]  /*b480*/  IADD3 R167, R180.reuse, -0x29, RZ ;  /* 0xffffffd7b4a77810 */ /* 0x040fe40007ffe0ff */
[C---:B------:R-:W-:Y:S02]  /*b490*/  IADD3 R166, R180.reuse, -0x30, RZ ;  /* 0xffffffd0b4a67810 */ /* 0x040fe40007ffe0ff */
[----:B------:R-:W-:Y:S02]  /*b4a0*/  @!P5 IADD3 R169, -R180, 0x21, RZ ;  /* 0x00000021b4a9d810 */ /* 0x000fe40007ffe1ff */
[----:B------:R-:W-:Y:S02]  /*b4b0*/  I2FP.F32.S32 R171, R170 ;  /* 0x000000aa00ab7245 */ /* 0x000fe40000201400 */
[----:B------:R-:W-:Y:S02]  /*b4c0*/  FMNMX.FTZ R170, R12, R173, !PT ;  /* 0x000000ad0caa7209 */ /* 0x000fe40007810000 */
[----:B------:R-:W-:Y:S01]  /*b4d0*/  FMNMX.FTZ R173, R11, R174, !PT ;  /* 0x000000ae0bad7209 */ /* 0x000fe20007810000 */
[----:B------:R-:W-:Y:S01]  /*b4e0*/  FFMA.FTZ R26, R171, -UR5, R26 ;  /* 0x80000005ab1a7c23 */ /* 0x000fe2000801001a */
[----:B------:R-:W-:Y:S01]  /*b4f0*/  ISETP.GE.AND P3, PT, R167, RZ, PT ;  /* 0x000000ffa700720c */ /* 0x000fe20003f66270 */
[----:B------:R-:W-:Y:S01]  /*b500*/  FFMA.FTZ R20, R171, -UR5, R20 ;  /* 0x80000005ab147c23 */ /* 0x000fe20008010014 */
[----:B------:R-:W-:Y:S02]  /*b510*/  ISETP.GE.AND P2, PT, R166, RZ, PT ;  /* 0x000000ffa600720c */ /* 0x000fe40003f46270 */
[----:B------:R-:W-:Y:S02]  /*b520*/  I2FP.F32.S32 R172, R169 ;  /* 0x000000a900ac7245 */ /* 0x000fe40000201400 */
[----:B------:R-:W-:Y:S02]  /*b530*/  FMNMX.FTZ R169, R13, R170, !PT ;  /* 0x000000aa0da97209 */ /* 0x000fe40007810000 */
[----:B------:R-:W-:Y:S01]  /*b540*/  FMNMX.FTZ R170, R14, R173, !PT ;  /* 0x000000ad0eaa7209 */ /* 0x000fe20007810000 */
[----:B------:R-:W-:Y:S01]  /*b550*/  FFMA.FTZ R27, R172, -UR5, R27 ;  /* 0x80000005ac1b7c23 */ /* 0x000fe2000801001b */
[----:B------:R-:W-:Y:S01]  /*b560*/  IADD3 R164, R180, -0x38, RZ ;  /* 0xffffffc8b4a47810 */ /* 0x000fe20007ffe0ff */
[----:B------:R-:W-:Y:S01]  /*b570*/  FFMA.FTZ R21, R172, -UR5, R21 ;  /* 0x80000005ac157c23 */ /* 0x000fe20008010015 */
[----:B------:R-:W-:Y:S02]  /*b580*/  FMNMX.FTZ R174, R16, R169, !PT ;  /* 0x000000a910ae7209 */ /* 0x000fe40007810000 */
[----:B------:R-:W-:Y:S02]  /*b590*/  FMNMX.FTZ R171, R15, R170, !PT ;  /* 0x000000aa0fab7209 */ /* 0x000fe40007810000 */
[C---:B------:R-:W-:Y:S02]  /*b5a0*/  IADD3 R2, R180.reuse, -0x31, RZ ;  /* 0xffffffcfb4027810 */ /* 0x040fe40007ffe0ff */
[C---:B------:R-:W-:Y:S02]  /*b5b0*/  @!P4 IADD3 R168, -R180.reuse, 0x28, RZ ;  /* 0x00000028b4a8c810 */ /* 0x040fe40007ffe1ff */
[----:B------:R-:W-:Y:S02]  /*b5c0*/  IADD3 R3, R180, -0x39, RZ ;  /* 0xffffffc7b4037810 */ /* 0x000fe40007ffe0ff */
[----:B------:R-:W-:Y:S02]  /*b5d0*/  ISETP.GE.AND P0, PT, R164, RZ, PT ;  /* 0x000000ffa400720c */ /* 0x000fe40003f06270 */
[----:B------:R-:W-:Y:S02]  /*b5e0*/  FMNMX.FTZ R173, R17, R174, !PT ;  /* 0x000000ae11ad7209 */ /* 0x000fe40007810000 */
[----:B------:R-:W-:Y:S02]  /*b5f0*/  FMNMX.FTZ R170, R18, R171, !PT ;  /* 0x000000ab12aa7209 */ /* 0x000fe40007810000 */
[----:B------:R-:W-:Y:S02]  /*b600*/  ISETP.GE.AND P1, PT, R2, RZ, PT ;  /* 0x000000ff0200720c */ /* 0x000fe40003f26270 */
[----:B------:R-:W-:Y:S02]  /*b610*/  I2FP.F32.S32 R169, R168 ;  /* 0x000000a800a97245 */ /* 0x000fe40000201400 */
[C---:B------:R-:W-:Y:S02]  /*b620*/  @!P3 IADD3 R167, -R180.reuse, 0x29, RZ ;  /* 0x00000029b4a7b810 */ /* 0x040fe40007ffe1ff */
[----:B------:R-:W-:Y:S01]  /*b630*/  ISETP.GE.AND P6, PT, R3, RZ, PT ;  /* 0x000000ff0300720c */ /* 0x000fe20003fc6270 */
[C---:B------:R-:W-:Y:S01]  /*b640*/  FFMA.FTZ R24, R169.reuse, -UR5, R24 ;  /* 0x80000005a9187c23 */ /* 0x040fe20008010018 */
[----:B------:R-:W-:Y:S01]  /*b650*/  @!P2 IADD3 R166, -R180, 0x30, RZ ;  /* 0x00000030b4a6a810 */ /* 0x000fe20007ffe1ff */
[----:B------:R-:W-:Y:S01]  /*b660*/  FFMA.FTZ R30, R169, -UR5, R30 ;  /* 0x80000005a91e7c23 */ /* 0x000fe2000801001e */
[----:B------:R-:W-:Y:S02]  /*b670*/  FMNMX.FTZ R172, R20, R173, !PT ;  /* 0x000000ad14ac7209 */ /* 0x000fe40007810000 */
[----:B------:R-:W-:Y:S02]  /*b680*/  FMNMX.FTZ R171, R19, R170, !PT ;  /* 0x000000aa13ab7209 */ /* 0x000fe40007810000 */
[----:B------:R-:W-:Y:S02]  /*b690*/  I2FP.F32.S32 R168, R167 ;  /* 0x000000a700a87245 */ /* 0x000fe40000201400 */
[----:B------:R-:W-:Y:S02]  /*b6a0*/  FMNMX.FTZ R169, R21, R172, !PT ;  /* 0x000000ac15a97209 */ /* 0x000fe40007810000 */
[----:B------:R-:W-:Y:S01]  /*b6b0*/  I2FP.F32.S32 R167, R166 ;  /* 0x000000a600a77245 */ /* 0x000fe20000201400 */
[----:B------:R-:W-:Y:S01]  /*b6c0*/  FFMA.FTZ R25, R168, -UR5, R25 ;  /* 0x80000005a8197c23 */ /* 0x000fe20008010019 */
[----:B------:R-:W-:Y:S01]  /*b6d0*/  FMNMX.FTZ R166, R22, R171, !PT ;  /* 0x000000ab16a67209 */ /* 0x000fe20007810000 */
[----:B------:R-:W-:Y:S01]  /*b6e0*/  FFMA.FTZ R31, R168, -UR5, R31 ;  /* 0x80000005a81f7c23 */ /* 0x000fe2000801001f */
[----:B------:R-:W-:Y:S01]  /*b6f0*/  @!P0 IADD3 R164, -R180, 0x38, RZ ;  /* 0x00000038b4a48810 */ /* 0x000fe20007ffe1ff */
[C---:B------:R-:W-:Y:S01]  /*b700*/  FFMA.FTZ R28, R167.reuse, -UR5, R28 ;  /* 0x80000005a71c7c23 */ /* 0x040fe2000801001c */
[----:B------:R-:W-:Y:S01]  /*b710*/  FMNMX.FTZ R170, R24, R169, !PT ;  /* 0x000000a918aa7209 */ /* 0x000fe20007810000 */
[----:B------:R-:W-:Y:S01]  /*b720*/  FFMA.FTZ R34, R167, -UR5, R34 ;  /* 0x80000005a7227c23 */ /* 0x000fe20008010022 */
[----:B------:R-:W-:Y:S02]  /*b730*/  FMNMX.FTZ R169, R23, R166, !PT ;  /* 0x000000a617a97209 */ /* 0x000fe40007810000 */
[C---:B------:R-:W-:Y:S02]  /*b740*/  @!P1 IADD3 R2, -R180.reuse, 0x31, RZ ;  /* 0x00000031b4029810 */ /* 0x040fe40007ffe1ff */
[----:B------:R-:W-:Y:S02]  /*b750*/  @!P6 IADD3 R3, -R180, 0x39, RZ ;  /* 0x00000039b403e810 */ /* 0x000fe40007ffe1ff */
[----:B------:R-:W-:Y:S01]  /*b760*/  I2FP.F32.S32 R173, R164 ;  /* 0x000000a400ad7245 */ /* 0x000fe20000201400 */
[----:B------:R-:W-:Y:S01]  /*b770*/  LDSM.16.MT88.4 R180, [R228+0x12800] ;  /* 0x01280000e4b4783b */ /* 0x000fe20000004200 */
[----:B------:R-:W-:Y:S02]  /*b780*/  FMNMX.FTZ R164, R26, R169, !PT ;  /* 0x000000a91aa47209 */ /* 0x000fe40007810000 */
[----:B------:R-:W-:Y:S01]  /*b790*/  FMNMX.FTZ R171, R25, R170, !PT ;  /* 0x000000aa19ab7209 */ /* 0x000fe20007810000 */
[----:B------:R-:W-:Y:S01]  /*b7a0*/  FFMA.FTZ R32, R173, -UR5, R32 ;  /* 0x80000005ad207c23 */ /* 0x000fe20008010020 */
[----:B------:R-:W-:Y:S02]  /*b7b0*/  I2FP.F32.S32 R2, R2 ;  /* 0x0000000200027245 */ /* 0x000fe40000201400 */
[----:B------:R-:W-:Y:S01]  /*b7c0*/  I2FP.F32.S32 R170, R3 ;  /* 0x0000000300aa7245 */ /* 0x000fe20000201400 */
[----:B------:R-:W-:Y:S01]  /*b7d0*/  LDSM.16.MT88.4 R172, [R226+0x10000] ;  /* 0x01000000e2ac783b */ /* 0x000fe20000004200 */
[----:B------:R-:W-:Y:S01]  /*b7e0*/  FMNMX.FTZ R3, R27, R164, !PT ;  /* 0x000000a41b037209 */ /* 0x000fe20007810000 */
[----:B------:R-:W-:Y:S01]  /*b7f0*/  FFMA.FTZ R29, R2, -UR5, R29 ;  /* 0x80000005021d7c23 */ /* 0x000fe2000801001d */
[----:B------:R-:W-:Y:S01]  /*b800*/  FMNMX.FTZ R166, R28, R171, !PT ;  /* 0x000000ab1ca67209 */ /* 0x000fe20007810000 */
[----:B------:R-:W-:Y:S01]  /*b810*/  FFMA.FTZ R33, R170, -UR5, R33 ;  /* 0x80000005aa217c23 */ /* 0x000fe20008010021 */
[----:B------:R-:W-:Y:S01]  /*b820*/  FMNMX.FTZ R164, R30, R3, !PT ;  /* 0x000000031ea47209 */ /* 0x000fe20007810000 */
[----:B------:R-:W-:Y:S01]  /*b830*/  FFMA.FTZ R35, R2, -UR5, R35 ;  /* 0x8000000502237c23 */ /* 0x000fe20008010023 */
[----:B------:R-:W-:Y:S02]  /*b840*/  FMNMX.FTZ R169, R29, R166, !PT ;  /* 0x000000a61da97209 */ /* 0x000fe40007810000 */
[----:B------:R-:W-:Y:S02]  /*b850*/  FMNMX.FTZ R3, R31, R164, !PT ;  /* 0x000000a41f037209 */ /* 0x000fe40007810000 */
[----:B------:R-:W-:Y:S02]  /*b860*/  FMNMX.FTZ R166, R32, R169, !PT ;  /* 0x000000a920a67209 */ /* 0x000fe40007810000 */
[----:B------:R-:W-:Y:S02]  /*b870*/  FMNMX.FTZ R2, R34, R3, !PT ;  /* 0x0000000322027209 */ /* 0x000fe40007810000 */
[----:B------:R-:W-:Y:S02]  /*b880*/  FMNMX.FTZ R168, R33, R166, !PT ;  /* 0x000000a621a87209 */ /* 0x000fe40007810000 */
[----:B------:R-:W-:Y:S03]  /*b890*/  FMNMX.FTZ R167, R35, R2, !PT ;  /* 0x0000000223a77209 */ /* 0x000fe60007810000 */
[----:B------:R-:W-:Y:S08]  /*b8a0*/  SHFL.BFLY PT, R3, R168, 0x2, 0x1f ;  /* 0x0c401f00a8037f89 */ /* 0x000ff000000e0000 */
[----:B------:R-:W1:Y:S02]  /*b8b0*/  SHFL.BFLY PT, R2, R167, 0x2, 0x1f ;  /* 0x0c401f00a7027f89 */ /* 0x000e6400000e0000 */
[----:B-1----:R-:W-:Y:S02]  /*b8c0*/  FMNMX.FTZ R166, R167, R2, !PT ;  /* 0x00000002a7a67209 */ /* 0x002fe40007810000 */
[----:B------:R-:W-:Y:S04]  /*b8d0*/  FMNMX.FTZ R169, R168, R3, !PT ;  /* 0x00000003a8a97209 */ /* 0x000fe80007810000 */
[----:B------:R-:W1:Y:S08]  /*b8e0*/  SHFL.BFLY PT, R3, R166, 0x1, 0x1f ;  /* 0x0c201f00a6037f89 */ /* 0x000e7000000e0000 */
[----:B------:R-:W2:Y:S01]  /*b8f0*/  SHFL.BFLY PT, R164, R169, 0x1, 0x1f ;  /* 0x0c201f00a9a47f89 */ /* 0x000ea200000e0000 */
[----:B-1----:R-:W-:Y:S02]  /*b900*/  FMNMX.FTZ R3, R166, R3, !PT ;  /* 0x00000003a6037209 */ /* 0x002fe40007810000 */
[----:B--2---:R-:W-:Y:S03]  /*b910*/  FMNMX.FTZ R164, R169, R164, !PT ;  /* 0x000000a4a9a47209 */ /* 0x004fe60007810000 */
[C---:B------:R-:W-:Y:S02]  /*b920*/  FADD.FTZ R0, -R3.reuse, R0 ;  /* 0x0000000003007221 */ /* 0x040fe40000010100 */
[----:B------:R-:W1:Y:S01]  /*b930*/  LDSM.16.MT88.4 R168, [R228+0x10000] ;  /* 0x01000000e4a8783b */ /* 0x000e620000004200 */
[C---:B------:R-:W-:Y:S01]  /*b940*/  FMUL.FTZ R196, R3.reuse, UR4 ;  /* 0x0000000403c47c20 */ /* 0x040fe20008410000 */
[C---:B------:R-:W-:Y:S01]  /*b950*/  FSETP.NEU.FTZ.AND P0, PT, R164.reuse, -INF , PT ;  /* 0xff800000a400780b */ /* 0x040fe20003f1d000 */
[----:B------:R-:W-:Y:S01]  /*b960*/  FADD.FTZ R2, -R164, R165 ;  /* 0x000000a5a4027221 */ /* 0x000fe20000010100 */
[----:B------:R-:W-:Y:S01]  /*b970*/  FMUL.FTZ R167, R0, UR4 ;  /* 0x0000000400a77c20 */ /* 0x000fe20008410000 */
[----:B------:R-:W-:Y:S02]  /*b980*/  FMUL.FTZ R198, R164, UR4 ;  /* 0x00000004a4c67c20 */ /* 0x000fe40008410000 */
[----:B------:R-:W-:Y:S01]  /*b990*/  FMUL.FTZ R165, R2, UR4 ;  /* 0x0000000402a57c20 */ /* 0x000fe20008410000 */
[----:B------:R2:W3:Y:S02]  /*b9a0*/  MUFU.EX2 R0, R167 ;  /* 0x000000a700007308 */ /* 0x0004e40000000800 */
[----:B------:R-:W-:Y:S02]  /*b9b0*/  FSEL R198, R198, RZ, P0 ;  /* 0x000000ffc6c67208 */ /* 0x000fe40000000000 */
[----:B------:R-:W-:Y:S03]  /*b9c0*/  FSETP.NEU.FTZ.AND P0, PT, R3, -INF , PT ;  /* 0xff8000000300780b */ /* 0x000fe60003f1d000 */
[--C-:B------:R-:W-:Y:S03]  /*b9d0*/  FFMA.FTZ R197, R4, UR4, -R198.reuse ;  /* 0x0000000404c57c23 */ /* 0x100fe600080108c6 */
[----:B------:R4:W5:Y:S01]  /*b9e0*/  MUFU.EX2 R2, R165 ;  /* 0x000000a500027308 */ /* 0x0009620000000800 */
[----:B------:R-:W-:Y:S01]  /*b9f0*/  FSEL R196, R196, RZ, P0 ;  /* 0x000000ffc4c47208 */ /* 0x000fe20000000000 */
[--C-:B------:R-:W-:Y:S01]  /*ba00*/  FFMA.FTZ R194, R5, UR4, -R198.reuse ;  /* 0x0000000405c27c23 */ /* 0x100fe200080108c6 */
[--C-:B------:R-:W-:Y:S01]  /*ba10*/  FFMA.FTZ R193, R8, UR4, -R198.reuse ;  /* 0x0000000408c17c23 */ /* 0x100fe200080108c6 */
[--C-:B------:R-:W-:Y:S01]  /*ba20*/  FFMA.FTZ R192, R9, UR4, -R198.reuse ;  /* 0x0000000409c07c23 */ /* 0x100fe200080108c6 */
[----:B------:R-:W-:Y:S01]  /*ba30*/  FFMA.FTZ R199, R12, UR4, -R198 ;  /* 0x000000040cc77c23 */ /* 0x000fe200080108c6 */
[--C-:B------:R-:W-:Y:S01]  /*ba40*/  FFMA.FTZ R195, R6, UR4, -R196.reuse ;  /* 0x0000000406c37c23 */ /* 0x100fe200080108c4 */
[--C-:B------:R-:W-:Y:S03]  /*ba50*/  FFMA.FTZ R166, R10, UR4, -R196.reuse ;  /* 0x000000040aa67c23 */ /* 0x100fe600080108c4 */
[----:B------:R-:W-:Y:S01]  /*ba60*/  MUFU.EX2 R197, R197 ;  /* 0x000000c500c57308 */ /* 0x000fe20000000800 */
[--C-:B--2---:R-:W-:Y:S01]  /*ba70*/  FFMA.FTZ R167, R7, UR4, -R196.reuse ;  /* 0x0000000407a77c23 */ /* 0x104fe200080108c4 */
[C---:B---3--:R-:W-:Y:S01]  /*ba80*/  FMUL.FTZ R6, R0.reuse, R158 ;  /* 0x0000009e00067220 */ /* 0x048fe20000410000 */
[C---:B------:R-:W-:Y:S01]  /*ba90*/  FMUL.FTZ R7, R0.reuse, R159 ;  /* 0x0000009f00077220 */ /* 0x040fe20000410000 */
[C---:B------:R-:W-:Y:S01]  /*baa0*/  FMUL.FTZ R10, R0.reuse, R162 ;  /* 0x000000a2000a7220 */ /* 0x040fe20000410000 */
[C---:B------:R-:W-:Y:S01]  /*bab0*/  FMUL.FTZ R38, R0.reuse, R38 ;  /* 0x0000002600267220 */ /* 0x040fe20000410000 */
[C---:B------:R-:W-:Y:S01]  /*bac0*/  FMUL.FTZ R39, R0.reuse, R39 ;  /* 0x0000002700277220 */ /* 0x040fe20000410000 */
[----:B------:R-:W-:Y:S03]  /*bad0*/  FMUL.FTZ R42, R0, R42 ;  /* 0x0000002a002a7220 */ /* 0x000fe60000410000 */
[----:B------:R-:W2:Y:S01]  /*bae0*/  MUFU.EX2 R194, R194 ;  /* 0x000000c200c27308 */ /* 0x000ea20000000800 */
[----:B----4-:R-:W-:Y:S01]  /*baf0*/  FFMA.FTZ R165, R11, UR4, -R196 ;  /* 0x000000040ba57c23 */ /* 0x010fe200080108c4 */
[C---:B-----5:R-:W-:Y:S01]  /*bb00*/  FMUL.FTZ R4, R2.reuse, R156 ;  /* 0x0000009c02047220 */ /* 0x060fe20000410000 */
[C---:B------:R-:W-:Y:S01]  /*bb10*/  FMUL.FTZ R5, R2.reuse, R157 ;  /* 0x0000009d02057220 */ /* 0x040fe20000410000 */
[C---:B------:R-:W-:Y:S01]  /*bb20*/  FMUL.FTZ R8, R2.reuse, R160 ;  /* 0x000000a002087220 */ /* 0x040fe20000410000 */
[----:B------:R-:W-:Y:S01]  /*bb30*/  FMUL.FTZ R9, R2, R161 ;  /* 0x000000a102097220 */ /* 0x000fe20000410000 */
[----:B------:R-:W-:Y:S01]  /*bb40*/  FMUL.FTZ R11, R0, R163 ;  /* 0x000000a3000b7220 */ /* 0x000fe20000410000 */
[C---:B------:R-:W-:Y:S03]  /*bb50*/  FMUL.FTZ R36, R2.reuse, R36 ;  /* 0x0000002402247220 */ /* 0x040fe60000410000 */
[----:B------:R-:W-:Y:S01]  /*bb60*/  MUFU.EX2 R193, R193 ;  /* 0x000000c100c17308 */ /* 0x000fe20000000800 */
[----:B------:R-:W3:Y:S01]  /*bb70*/  LDSM.16.MT88.4 R160, [R224+0x10000] ;  /* 0x01000000e0a0783b */ /* 0x000ee20000004200 */
[C---:B------:R-:W-:Y:S01]  /*bb80*/  FMUL.FTZ R37, R2.reuse, R37 ;  /* 0x0000002502257220 */ /* 0x040fe20000410000 */
[C---:B------:R-:W-:Y:S01]  /*bb90*/  FMUL.FTZ R40, R2.reuse, R40 ;  /* 0x0000002802287220 */ /* 0x040fe20000410000 */
[----:B------:R-:W-:Y:S01]  /*bba0*/  FMUL.FTZ R41, R2, R41 ;  /* 0x0000002902297220 */ /* 0x000fe20000410000 */
        /* <DEDUP_REMOVED lines=20> */
[----:B----4-:R-:W-:Y:S01]  /*bcf0*/  F2FP.F16.F32.PACK_AB R158, R192, R193 ;  /* 0x000000c1c09e723e */ /* 0x010fe200000000ff */
        /* <DEDUP_REMOVED lines=11> */
[C---:B------:R-:W-:Y:S01]  /*bdb0*/  FMUL.FTZ R68, R2.reuse, R68 ;  /* 0x0000004402447220 */ /* 0x040fe20000410000 */
[----:B------:R-:W-:Y:S01]  /*bdc0*/  FMUL.FTZ R69, R2, R69 ;  /* 0x0000004502457220 */ /* 0x000fe20000410000 */
[C---:B------:R-:W-:Y:S03]  /*bdd0*/  FMUL.FTZ R70, R0.reuse, R70 ;  /* 0x0000004600467220 */ /* 0x040fe60000410000 */
        /* <DEDUP_REMOVED lines=40> */
[----:B------:R-:W-:Y:S04]  /*c060*/  LDSM.16.MT88.4 R176, [R224+0x10800] ;  /* 0x01080000e0b0783b */ /* 0x000fe80000004200 */
[----:B------:R-:W-:Y:S01]  /*c070*/  FMUL.FTZ R97, R2, R97 ;  /* 0x0000006102617220 */ /* 0x000fe20000410000 */
[C---:B---3--:R-:W-:Y:S05]  /*c080*/  HMMA.16816.F32 R52, R156.reuse, R160, R52 ;  /* 0x000000a09c34723c */ /* 0x048fea0000001834 */
        /* <DEDUP_REMOVED lines=68> */
[----:B------:R-:W-:Y:S03]  /*c4d0*/  FFMA.FTZ R200, R13, UR4, -R198 ;  /* 0x000000040dc87c23 */ /* 0x000fe600080108c6 */
[----:B------:R-:W-:Y:S01]  /*c4e0*/  FMUL.FTZ R13, R2, R153 ;  /* 0x00000099020d7220 */ /* 0x000fe20000410000 */
[--C-:B------:R-:W-:Y:S01]  /*c4f0*/  FFMA.FTZ R203, R14, UR4, -R196.reuse ;  /* 0x000000040ecb7c23 */ /* 0x100fe200080108c4 */
[----:B------:R-:W-:Y:S01]  /*c500*/  FMUL.FTZ R14, R0, R154 ;  /* 0x0000009a000e7220 */ /* 0x000fe20000410000 */
[C---:B------:R-:W-:Y:S01]  /*c510*/  FMUL.FTZ R140, R2.reuse, R140 ;  /* 0x0000008c028c7220 */ /* 0x040fe20000410000 */
[----:B------:R-:W-:Y:S01]  /*c520*/  FMUL.FTZ R141, R2, R141 ;  /* 0x0000008d028d7220 */ /* 0x000fe20000410000 */
[C---:B------:R-:W-:Y:S01]  /*c530*/  FMUL.FTZ R142, R0.reuse, R142 ;  /* 0x0000008e008e7220 */ /* 0x040fe20000410000 */
[C---:B---3--:R-:W-:Y:S01]  /*c540*/  HMMA.16816.F32 R124, R156.reuse, R160, R124 ;  /* 0x000000a09c7c723c */ /* 0x048fe2000000187c */
[----:B------:R-:W3:Y:S02]  /*c550*/  MUFU.EX2 R200, R200 ;  /* 0x000000c800c87308 */ /* 0x000ee40000000800 */
[C---:B------:R-:W-:Y:S01]  /*c560*/  FMUL.FTZ R143, R0.reuse, R143 ;  /* 0x0000008f008f7220 */ /* 0x040fe20000410000 */
[----:B------:R-:W-:Y:S01]  /*c570*/  FFMA.FTZ R204, R15, UR4, -R196 ;  /* 0x000000040fcc7c23 */ /* 0x000fe200080108c4 */
[----:B------:R-:W-:Y:S01]  /*c580*/  FMUL.FTZ R15, R0, R155 ;  /* 0x0000009b000f7220 */ /* 0x000fe20000410000 */
[C---:B------:R-:W-:Y:S01]  /*c590*/  HMMA.16816.F32 R128, R156.reuse, R162, R128 ;  /* 0x000000a29c80723c */ /* 0x040fe20000001880 */
[----:B------:R-:W4:Y:S04]  /*c5a0*/  LDSM.16.MT88.4 R160, [R224+0x16000] ;  /* 0x01600000e0a0783b */ /* 0x000f280000004200 */
[----:B------:R-:W-:Y:S01]  /*c5b0*/  MUFU.EX2 R203, R203 ;  /* 0x000000cb00cb7308 */ /* 0x000fe20000000800 */
[--C-:B------:R-:W-:Y:S01]  /*c5c0*/  FFMA.FTZ R202, R16, UR4, -R198.reuse ;  /* 0x0000000410ca7c23 */ /* 0x100fe200080108c6 */
[C---:B-1----:R-:W-:Y:S02]  /*c5d0*/  HMMA.16816.F32 R132, R156.reuse, R168, R132 ;  /* 0x000000a89c84723c */ /* 0x042fe40000001884 */
[----:B------:R-:W-:Y:S02]  /*c5e0*/  LDSM.16.MT88.4 R152, [R226+0x10800] ;  /* 0x01080000e298783b */ /* 0x000fe40000004200 */
[----:B------:R-:W-:Y:S02]  /*c5f0*/  FFMA.FTZ R201, R17, UR4, -R198 ;  /* 0x0000000411c97c23 */ /* 0x000fe400080108c6 */
[C---:B------:R-:W-:Y:S02]  /*c600*/  HMMA.16816.F32 R136, R156.reuse, R170, R136 ;  /* 0x000000aa9c88723c */ /* 0x040fe40000001888 */
[----:B------:R-:W-:Y:S02]  /*c610*/  MUFU.EX2 R202, R202 ;  /* 0x000000ca00ca7308 */ /* 0x000fe40000000800 */
[----:B------:R-:W1:Y:S02]  /*c620*/  LDSM.16.MT88.4 R168, [R228+0x10800] ;  /* 0x01080000e4a8783b */ /* 0x000e640000004200 */
[C---:B--2---:R-:W-:Y:S06]  /*c630*/  HMMA.16816.F32 R140, R156.reuse, R172, R140 ;  /* 0x000000ac9c8c723c */ /* 0x044fec000000188c */
[----:B------:R-:W2:Y:S01]  /*c640*/  MUFU.EX2 R201, R201 ;  /* 0x000000c900c97308 */ /* 0x000ea20000000800 */
[--C-:B------:R-:W-:Y:S01]  /*c650*/  FFMA.FTZ R205, R18, UR4, -R196.reuse ;  /* 0x0000000412cd7c23 */ /* 0x100fe200080108c4 */
[C---:B------:R-:W-:Y:S01]  /*c660*/  HMMA.16816.F32 R12, R156.reuse, R174, R12 ;  /* 0x000000ae9c0c723c */ /* 0x040fe2000000180c */
[----:B------:R-:W5:Y:S02]  /*c670*/  LDSM.16.MT88.4 R172, [R225+0x10800] ;  /* 0x01080000e1ac783b */ /* 0x000f640000004200 */
[----:B------:R-:W-:Y:S05]  /*c680*/  FFMA.FTZ R206, R19, UR4, -R196 ;  /* 0x0000000413ce7c23 */ /* 0x000fea00080108c4 */
[----:B------:R-:W1:Y:S03]  /*c690*/  MUFU.EX2 R204, R204 ;  /* 0x000000cc00cc7308 */ /* 0x000e660000000800 */
        /* <DEDUP_REMOVED lines=9> */
[----:B---3--:R-:W-:Y:S01]  /*c730*/  F2FP.F16.F32.PACK_AB R148, R200, R199 ;  /* 0x000000c7c894723e */ /* 0x008fe200000000ff */
[C---:B----4-:R-:W-:Y:S05]  /*c740*/  HMMA.16816.F32 R16, R156.reuse, R160, R16 ;  /* 0x000000a09c10723c */ /* 0x050fea0000001810 */
[----:B------:R-:W3:Y:S01]  /*c750*/  MUFU.EX2 R206, R206 ;  /* 0x000000ce00ce7308 */ /* 0x000ee20000000800 */
[----:B--2---:R-:W-:Y:S01]  /*c760*/  F2FP.F16.F32.PACK_AB R150, R201, R202 ;  /* 0x000000cac996723e */ /* 0x004fe200000000ff */
[----:B------:R-:W-:Y:S01]  /*c770*/  FFMA.FTZ R197, R2, R251, R197 ;  /* 0x000000fb02c57223 */ /* 0x000fe200000100c5 */
[----:B------:R-:W-:Y:S01]  /*c780*/  HMMA.16816.F32 R144, R156, R162, R144 ;  /* 0x000000a29c90723c */ /* 0x000fe20000001890 */
[----:B------:R-:W2:Y:S02]  /*c790*/  LDSM.16.MT88.4 R156, [R224+0x12800] ;  /* 0x01280000e09c783b */ /* 0x000ea40000004200 */
[----:B-1----:R-:W-:Y:S01]  /*c7a0*/  F2FP.F16.F32.PACK_AB R149, R204, R203 ;  /* 0x000000cbcc95723e */ /* 0x002fe200000000ff */
[----:B------:R-:W-:Y:S01]  /*c7b0*/  FFMA.FTZ R195, R0, R249, R195 ;  /* 0x000000f900c37223 */ /* 0x000fe200000100c3 */
[----:B------:R-:W-:Y:S01]  /*c7c0*/  MOV R0, R3 ;  /* 0x0000000300007202 */ /* 0x000fe20000000f00 */
[----:B------:R-:W-:Y:S03]  /*c7d0*/  FADD.FTZ R194, R194, R197 ;  /* 0x000000c5c2c27221 */ /* 0x000fe60000010000 */
[----:B------:R-:W1:Y:S02]  /*c7e0*/  LDSM.16.MT88.4 R160, [R228+0x14800] ;  /* 0x01480000e4a0783b */ /* 0x000e640000004200 */
[----:B------:R-:W-:Y:S01]  /*c7f0*/  FADD.FTZ R195, R167, R195 ;  /* 0x000000c3a7c37221 */ /* 0x000fe20000010000 */
[----:B------:R-:W-:Y:S01]  /*c800*/  FADD.FTZ R193, R193, R194 ;  /* 0x000000c2c1c17221 */ /* 0x000fe20000010000 */
[----:B---3--:R-:W-:Y:S02]  /*c810*/  F2FP.F16.F32.PACK_AB R151, R206, R205 ;  /* 0x000000cdce97723e */ /* 0x008fe400000000ff */
[----:B------:R-:W-:Y:S01]  /*c820*/  FADD.FTZ R166, R166, R195 ;  /* 0x000000c3a6a67221 */ /* 0x000fe20000010000 */
[----:B------:R-:W-:Y:S03]  /*c830*/  FADD.FTZ R192, R192, R193 ;  /* 0x000000c1c0c07221 */ /* 0x000fe60000010000 */
[----:B------:R-:W-:Y:S01]  /*c840*/  FADD.FTZ R166, R165, R166 ;  /* 0x000000a6a5a67221 */ /* 0x000fe20000010000 */
[----:B------:R-:W-:Y:S01]  /*c850*/  MOV R165, R164 ;  /* 0x000000a400a57202 */ /* 0x000fe20000000f00 */
        /* <DEDUP_REMOVED lines=30> */
[----:B------:R-:W-:Y:S01]  /*ca40*/  FFMA.FTZ R187, R25, UR4, -R198 ;  /* 0x0000000419bb7c23 */ /* 0x000fe200080108c6 */
[C---:B--2---:R-:W-:Y:S05]  /*ca50*/  HMMA.16816.F32 R84, R148.reuse, R156, R84 ;  /* 0x0000009c9454723c */ /* 0x044fea0000001854 */
[----:B------:R-:W-:Y:S01]  /*ca60*/  MUFU.EX2 R186, R186 ;  /* 0x000000ba00ba7308 */ /* 0x000fe20000000800 */
[--C-:B------:R-:W-:Y:S01]  /*ca70*/  FFMA.FTZ R190, R26, UR4, -R196.reuse ;  /* 0x000000041abe7c23 */ /* 0x100fe200080108c4 */
[C---:B------:R-:W-:Y:S01]  /*ca80*/  HMMA.16816.F32 R88, R148.reuse, R158, R88 ;  /* 0x0000009e9458723c */ /* 0x040fe20000001858 */
[----:B------:R-:W2:Y:S03]  /*ca90*/  LDSM.16.MT88.4 R156, [R226+0x16800] ;  /* 0x01680000e29c783b */ /* 0x000ea60000004200 */
[----:B------:R-:W-:Y:S02]  /*caa0*/  FFMA.FTZ R191, R27, UR4, -R196 ;  /* 0x000000041bbf7c23 */ /* 0x000fe400080108c4 */
[C---:B-1----:R-:W-:Y:S02]  /*cab0*/  HMMA.16816.F32 R92, R148.reuse, R160, R92 ;  /* 0x000000a0945c723c */ /* 0x042fe4000000185c */
[----:B------:R-:W1:Y:S01]  /*cac0*/  MUFU.EX2 R187, R187 ;  /* 0x000000bb00bb7308 */ /* 0x000e620000000800 */
[----:B------:R-:W-:Y:S02]  /*cad0*/  LDSM.16.MT88.4 R24, [R224+0x11000] ;  /* 0x01100000e018783b */ /* 0x000fe40000004200 */
[----:B------:R-:W-:Y:S01]  /*cae0*/  FFMA.FTZ R185, R21, UR4, -R198 ;  /* 0x0000000415b97c23 */ /* 0x000fe200080108c6 */
[C---:B------:R-:W-:Y:S06]  /*caf0*/  HMMA.16816.F32 R96, R148.reuse, R162, R96 ;  /* 0x000000a29460723c */ /* 0x040fec0000001860 */
[----:B------:R-:W-:Y:S01]  /*cb00*/  MUFU.EX2 R190, R190 ;  /* 0x000000be00be7308 */ /* 0x000fe20000000800 */
[----:B------:R-:W-:Y:S01]  /*cb10*/  LDSM.16.MT88.4 R160, [R224+0x16800] ;  /* 0x01680000e0a0783b */ /* 0x000fe20000004200 */
[C---:B---3--:R-:W-:Y:S03]  /*cb20*/  HMMA.16816.F32 R100, R148.reuse, R168, R100 ;  /* 0x000000a89464723c */ /* 0x048fe60000001864 */
[--C-:B------:R-:W-:Y:S03]  /*cb30*/  FFMA.FTZ R188, R22, UR4, -R196.reuse ;  /* 0x0000000416bc7c23 */ /* 0x100fe600080108c4 */
[C---:B------:R-:W-:Y:S01]  /*cb40*/  HMMA.16816.F32 R104, R148.reuse, R170, R104 ;  /* 0x000000aa9468723c */ /* 0x040fe20000001868 */
[----:B------:R-:W-:Y:S01]  /*cb50*/  LDSM.16.MT88.4 R168, [R228+0x11000] ;  /* 0x01100000e4a8783b */ /* 0x000fe20000004200 */
[----:B------:R-:W3:Y:S03]  /*cb60*/  MUFU.EX2 R185, R185 ;  /* 0x000000b900b97308 */ /* 0x000ee60000000800 */
[----:B-1----:R-:W-:Y:S01]  /*cb70*/  F2FP.F16.F32.PACK_AB R22, R187, R186 ;  /* 0x000000babb16723e */ /* 0x002fe200000000ff */
[C---:B----4-:R-:W-:Y:S06]  /*cb80*/  HMMA.16816.F32 R108, R148.reuse, R152, R108 ;  /* 0x00000098946c723c */ /* 0x050fec000000186c */
[----:B------:R-:W-:Y:S01]  /*cb90*/  MUFU.EX2 R188, R188 ;  /* 0x000000bc00bc7308 */ /* 0x000fe20000000800 */
[----:B------:R-:W-:Y:S01]  /*cba0*/  FFMA.FTZ R189, R23, UR4, -R196 ;  /* 0x0000000417bd7c23 */ /* 0x000fe200080108c4 */
[C---:B------:R-:W-:Y:S01]  /*cbb0*/  HMMA.16816.F32 R112, R148.reuse, R154, R112 ;  /* 0x0000009a9470723c */ /* 0x040fe20000001870 */
[----:B------:R-:W1:Y:S05]  /*cbc0*/  LDSM.16.MT88.4 R152, [R225+0x16800] ;  /* 0x01680000e198783b */ /* 0x000e6a0000004200 */
[C---:B-----5:R-:W-:Y:S02]  /*cbd0*/  HMMA.16816.F32 R116, R148.reuse, R172, R116 ;  /* 0x000000ac9474723c */ /* 0x060fe40000001874 */
[----:B------:R-:W4:Y:S03]  /*cbe0*/  MUFU.EX2 R189, R189 ;  /* 0x000000bd00bd7308 */ /* 0x000f260000000800 */
[C---:B---3--:R-:W-:Y:S01]  /*cbf0*/  F2FP.F16.F32.PACK_AB R20, R185.reuse, R184 ;  /* 0x000000b8b914723e */ /* 0x048fe200000000ff */
[C---:B------:R-:W-:Y:S01]  /*cc00*/  HMMA.16816.F32 R120, R148.reuse, R174, R120 ;  /* 0x000000ae9478723c */ /* 0x040fe20000001878 */
[----:B------:R-:W-:Y:S05]  /*cc10*/  LDSM.16.MT88.4 R172, [R225+0x11000] ;  /* 0x01100000e1ac783b */ /* 0x000fea0000004200 */
[----:B------:R-:W3:Y:S01]  /*cc20*/  MUFU.EX2 R191, R191 ;  /* 0x000000bf00bf7308 */ /* 0x000ee20000000800 */
[----:B------:R-:W-:Y:S01]  /*cc30*/  FADD.FTZ R184, R184, R201 ;  /* 0x000000c9b8b87221 */ /* 0x000fe20000010000 */
[C---:B------:R-:W-:Y:S03]  /*cc40*/  HMMA.16816.F32 R124, R148.reuse, R176, R124 ;  /* 0x000000b0947c723c */ /* 0x040fe6000000187c */
[----:B------:R-:W-:Y:S03]  /*cc50*/  FADD.FTZ R185, R185, R184 ;  /* 0x000000b8b9b97221 */ /* 0x000fe60000010000 */
[C---:B------:R-:W-:Y:S01]  /*cc60*/  HMMA.16816.F32 R128, R148.reuse, R178, R128 ;  /* 0x000000b29480723c */ /* 0x040fe20000001880 */
[----:B------:R-:W-:Y:S04]  /*cc70*/  LDSM.16.MT88.4 R176, [R224+0x13000] ;  /* 0x01300000e0b0783b */ /* 0x000fe80000004200 */
[----:B----4-:R-:W-:Y:S01]  /*cc80*/  F2FP.F16.F32.PACK_AB R21, R189, R188 ;  /* 0x000000bcbd15723e */ /* 0x010fe200000000ff */
[C---:B--2---:R-:W-:Y:S05]  /*cc90*/  HMMA.16816.F32 R132, R148.reuse, R156, R132 ;  /* 0x0000009c9484723c */ /* 0x044fea0000001884 */
[----:B---3--:R-:W-:Y:S01]  /*cca0*/  F2FP.F16.F32.PACK_AB R23, R191, R190 ;  /* 0x000000bebf17723e */ /* 0x008fe200000000ff */
[C---:B------:R-:W-:Y:S01]  /*ccb0*/  HMMA.16816.F32 R136, R148.reuse, R158, R136 ;  /* 0x0000009e9488723c */ /* 0x040fe20000001888 */
[----:B------:R-:W2:Y:S04]  /*ccc0*/  LDSM.16.MT88.4 R156, [R226+0x11000] ;  /* 0x01100000e29c783b */ /* 0x000ea80000004200 */
        /* <DEDUP_REMOVED lines=16> */
[C---:B--2---:R-:W-:Y:S06]  /*cdd0*/  HMMA.16816.F32 R36, R20.reuse, R156, R36 ;  /* 0x0000009c1424723c */ /* 0x044fec0000001824 */
        /* <DEDUP_REMOVED lines=8> */
[----:B------:R-:W2:Y:S01]  /*ce60*/  LDSM.16.MT88.4 R24, [R225+0x15000] ;  /* 0x01500000e118783b */ /* 0x000ea20000004200 */
[----:B------:R-:W-:Y:S03]  /*ce70*/  MUFU.EX2 R172, R172 ;  /* 0x000000ac00ac7308 */ /* 0x000fe60000000800 */
[--C-:B------:R-:W-:Y:S01]  /*ce80*/  FFMA.FTZ R174, R32, UR4, -R198.reuse ;  /* 0x0000000420ae7c23 */ /* 0x100fe200080108c6 */
[C---:B-1----:R-:W-:Y:S06]  /*ce90*/  HMMA.16816.F32 R60, R20.reuse, R152, R60 ;  /* 0x00000098143c723c */ /* 0x042fec000000183c */
[----:B------:R-:W1:Y:S01]  /*cea0*/  MUFU.EX2 R173, R173 ;  /* 0x000000ad00ad7308 */ /* 0x000e620000000800 */
[----:B------:R-:W-:Y:S01]  /*ceb0*/  FFMA.FTZ R198, R33, UR4, -R198 ;  /* 0x0000000421c67c23 */ /* 0x000fe200080108c6 */
[C---:B------:R-:W-:Y:S01]  /*cec0*/  HMMA.16816.F32 R64, R20.reuse, R154, R64 ;  /* 0x0000009a1440723c */ /* 0x040fe20000001840 */
[----:B------:R-:W1:Y:S05]  /*ced0*/  LDSM.16.MT88.4 R152, [R224+0x15000] ;  /* 0x01500000e098783b */ /* 0x000e6a0000004200 */
[C---:B---3--:R-:W-:Y:S02]  /*cee0*/  HMMA.16816.F32 R68, R20.reuse, R148, R68 ;  /* 0x000000941444723c */ /* 0x048fe40000001844 */
[----:B------:R-:W-:Y:S04]  /*cef0*/  MUFU.EX2 R174, R174 ;  /* 0x000000ae00ae7308 */ /* 0x000fe80000000800 */
[C---:B------:R-:W-:Y:S01]  /*cf00*/  HMMA.16816.F32 R72, R20.reuse, R150, R72 ;  /* 0x000000961448723c */ /* 0x040fe20000001848 */
[----:B------:R-:W3:Y:S05]  /*cf10*/  LDSM.16.MT88.4 R148, [R228+0x17000] ;  /* 0x01700000e494783b */ /* 0x000eea0000004200 */
[----:B------:R-:W3:Y:S01]  /*cf20*/  MUFU.EX2 R175, R198 ;  /* 0x000000c600af7308 */ /* 0x000ee20000000800 */
[C---:B----4-:R-:W-:Y:S06]  /*cf30*/  HMMA.16816.F32 R76, R20.reuse, R160, R76 ;  /* 0x000000a0144c723c */ /* 0x050fec000000184c */
        /* <DEDUP_REMOVED lines=8> */
[----:B------:R-:W-:Y:S01]  /*cfc0*/  LDSM.16.MT88.4 R28, [R228+0x11800] ;  /* 0x01180000e41c783b */ /* 0x000fe20000004200 */
[----:B------:R-:W-:Y:S03]  /*cfd0*/  MUFU.EX2 R176, R176 ;  /* 0x000000b000b07308 */ /* 0x000fe60000000800 */
[--C-:B------:R-:W-:Y:S01]  /*cfe0*/  FFMA.FTZ R178, R34, UR4, -R196.reuse ;  /* 0x0000000422b27c23 */ /* 0x100fe200080108c4 */
[C---:B-----5:R-:W-:Y:S06]  /*cff0*/  HMMA.16816.F32 R100, R20.reuse, R168, R100 ;  /* 0x000000a81464723c */ /* 0x060fec0000001864 */
[----:B------:R-:W4:Y:S01]  /*d000*/  MUFU.EX2 R177, R177 ;  /* 0x000000b100b17308 */ /* 0x000f220000000800 */
[----:B------:R-:W-:Y:S01]  /*d010*/  FFMA.FTZ R196, R35, UR4, -R196 ;  /* 0x0000000423c47c23 */ /* 0x000fe200080108c4 */
[C---:B------:R-:W-:Y:S01]  /*d020*/  HMMA.16816.F32 R104, R20.reuse, R170, R104 ;  /* 0x000000aa1468723c */ /* 0x040fe20000001868 */
[----:B------:R-:W-:Y:S05]  /*d030*/  LDSM.16.MT88.4 R32, [R225+0x11800] ;  /* 0x01180000e120783b */ /* 0x000fea0000004200 */
[C---:B--2---:R-:W-:Y:S02]  /*d040*/  HMMA.16816.F32 R108, R20.reuse, R24, R108 ;  /* 0x00000018146c723c */ /* 0x044fe4000000186c */
[----:B------:R-:W-:Y:S01]  /*d050*/  MUFU.EX2 R178, R178 ;  /* 0x000000b200b27308 */ /* 0x000fe20000000800 */
[----:B------:R-:W-:Y:S03]  /*d060*/  LDSM.16.MT88.4 R168, [R228+0x13800] ;  /* 0x01380000e4a8783b */ /* 0x000fe60000004200 */
[C---:B------:R-:W-:Y:S06]  /*d070*/  HMMA.16816.F32 R112, R20.reuse, R26, R112 ;  /* 0x0000001a1470723c */ /* 0x040fec0000001870 */
[----:B------:R-:W2:Y:S01]  /*d080*/  MUFU.EX2 R179, R196 ;  /* 0x000000c400b37308 */ /* 0x000ea20000000800 */
[----:B------:R-:W5:Y:S01]  /*d090*/  LDSM.16.MT88.4 R24, [R225+0x17000] ;  /* 0x01700000e118783b */ /* 0x000f620000004200 */
[C---:B-1----:R-:W-:Y:S06]  /*d0a0*/  HMMA.16816.F32 R116, R20.reuse, R152, R116 ;  /* 0x000000981474723c */ /* 0x042fec0000001874 */
[C---:B------:R-:W-:Y:S01]  /*d0b0*/  HMMA.16816.F32 R120, R20.reuse, R154, R120 ;  /* 0x0000009a1478723c */ /* 0x040fe20000001878 */
[----:B------:R-:W-:Y:S05]  /*d0c0*/  LDSM.16.MT88.4 R152, [R224+0x11800] ;  /* 0x01180000e098783b */ /* 0x000fea0000004200 */
[C---:B---3--:R-:W-:Y:S06]  /*d0d0*/  HMMA.16816.F32 R124, R20.reuse, R148, R124 ;  /* 0x00000094147c723c */ /* 0x048fec000000187c */
[C---:B------:R-:W-:Y:S01]  /*d0e0*/  HMMA.16816.F32 R128, R20.reuse, R150, R128 ;  /* 0x000000961480723c */ /* 0x040fe20000001880 */
[----:B------:R-:W1:Y:S05]  /*d0f0*/  LDSM.16.MT88.4 R148, [R226+0x11800] ;  /* 0x01180000e294783b */ /* 0x000e6a0000004200 */
[C---:B------:R-:W-:Y:S06]  /*d100*/  HMMA.16816.F32 R132, R20.reuse, R156, R132 ;  /* 0x0000009c1484723c */ /* 0x040fec0000001884 */
[C---:B------:R-:W-:Y:S06]  /*d110*/  HMMA.16816.F32 R136, R20.reuse, R158, R136 ;  /* 0x0000009e1488723c */ /* 0x040fec0000001888 */
[C---:B-----5:R-:W-:Y:S06]  /*d120*/  HMMA.16816.F32 R140, R20.reuse, R24, R140 ;  /* 0x00000018148c723c */ /* 0x060fec000000188c */
[C---:B------:R-:W-:Y:S05]  /*d130*/  HMMA.16816.F32 R12, R20.reuse, R26, R12 ;  /* 0x0000001a140c723c */ /* 0x040fea000000180c */
[----:B------:R-:W-:Y:S01]  /*d140*/  F2FP.F16.F32.PACK_AB R24, R173, R172 ;  /* 0x000000acad18723e */ /* 0x000fe200000000ff */
[C---:B------:R-:W-:Y:S05]  /*d150*/  HMMA.16816.F32 R16, R20.reuse, R160, R16 ;  /* 0x000000a01410723c */ /* 0x040fea0000001810 */
[----:B------:R-:W-:Y:S01]  /*d160*/  F2FP.F16.F32.PACK_AB R26, R175, R174 ;  /* 0x000000aeaf1a723e */ /* 0x000fe200000000ff */
[----:B------:R-:W-:Y:S01]  /*d170*/  HMMA.16816.F32 R144, R20, R162, R144 ;  /* 0x000000a21490723c */ /* 0x000fe20000001890 */
[----:B------:R-:W-:Y:S04]  /*d180*/  LDSM.16.MT88.4 R20, [R224+0x13800] ;  /* 0x01380000e014783b */ /* 0x000fe80000004200 */
[----:B----4-:R-:W-:Y:S01]  /*d190*/  F2FP.F16.F32.PACK_AB R25, R177, R176 ;  /* 0x000000b0b119723e */ /* 0x010fe200000000ff */
[----:B------:R-:W-:Y:S01]  /*d1a0*/  FADD.FTZ R172, R172, R187 ;  /* 0x000000bbacac7221 */ /* 0x000fe20000010000 */
[----:B--2---:R-:W-:Y:S01]  /*d1b0*/  F2FP.F16.F32.PACK_AB R27, R179, R178 ;  /* 0x000000b2b31b723e */ /* 0x004fe200000000ff */
[----:B------:R-:W-:Y:S03]  /*d1c0*/  FADD.FTZ R176, R176, R191 ;  /* 0x000000bfb0b07221 */ /* 0x000fe60000010000 */
[----:B------:R-:W-:Y:S01]  /*d1d0*/  FADD.FTZ R173, R173, R172 ;  /* 0x000000acadad7221 */ /* 0x000fe20000010000 */
[----:B------:R-:W-:Y:S02]  /*d1e0*/  FADD.FTZ R177, R177, R176 ;  /* 0x000000b0b1b17221 */ /* 0x000fe40000010000 */
[C---:B------:R-:W-:Y:S01]  /*d1f0*/  HMMA.16816.F32 R156, R24.reuse, R28, R4 ;  /* 0x0000001c189c723c */ /* 0x040fe20000001804 */
[----:B------:R-:W2:Y:S04]  /*d200*/  LDSM.16.MT88.4 R4, [R226+0x13800] ;  /* 0x01380000e204783b */ /* 0x000ea80000004200 */
[----:B------:R-:W-:Y:S01]  /*d210*/  FADD.FTZ R174, R174, R173 ;  /* 0x000000adaeae7221 */ /* 0x000fe20000010000 */
[C---:B------:R-:W-:Y:S03]  /*d220*/  HMMA.16816.F32 R160, R24.reuse, R30, R8 ;  /* 0x0000001e18a0723c */ /* 0x040fe60000001808 */
[----:B------:R-:W3:Y:S02]  /*d230*/  LDSM.16.MT88.4 R8, [R225+0x13800] ;  /* 0x01380000e108783b */ /* 0x000ee40000004200 */
[----:B------:R-:W-:Y:S01]  /*d240*/  FADD.FTZ R178, R178, R177 ;  /* 0x000000b1b2b27221 */ /* 0x000fe20000010000 */
[C---:B-1----:R-:W-:Y:S05]  /*d250*/  HMMA.16816.F32 R36, R24.reuse, R148, R36 ;  /* 0x000000941824723c */ /* 0x042fea0000001824 */
[----:B------:R-:W1:Y:S01]  /*d260*/  LDSM.16.MT88.4 R28, [R228+0x15800] ;  /* 0x01580000e41c783b */ /* 0x000e620000004200 */
[C---:B------:R-:W-:Y:S05]  /*d270*/  HMMA.16816.F32 R40, R24.reuse, R150, R40 ;  /* 0x000000961828723c */ /* 0x040fea0000001828 */
[----:B------:R-:W-:Y:S01]  /*d280*/  FADD.FTZ R251, R175, R174 ;  /* 0x000000aeaffb7221 */ /* 0x000fe20000010000 */
[C---:B------:R-:W-:Y:S01]  /*d290*/  HMMA.16816.F32 R44, R24.reuse, R32, R44 ;  /* 0x00000020182c723c */ /* 0x040fe2000000182c */
[----:B------:R-:W-:Y:S04]  /*d2a0*/  LDSM.16.MT88.4 R148, [R225+0x15800] ;  /* 0x01580000e194783b */ /* 0x000fe80000004200 */
[----:B------:R-:W-:Y:S01]  /*d2b0*/  FADD.FTZ R249, R179, R178 ;  /* 0x000000b2b3f97221 */ /* 0x000fe20000010000 */
[C---:B------:R-:W-:Y:S03]  /*d2c0*/  HMMA.16816.F32 R48, R24.reuse, R34, R48 ;  /* 0x000000221830723c */ /* 0x040fe60000001830 */
[----:B------:R-:W4:Y:S03]  /*d2d0*/  LDSM.16.MT88.4 R32, [R226+0x15800] ;  /* 0x01580000e220783b */ /* 0x000f260000004200 */
[C---:B------:R-:W-:Y:S06]  /*d2e0*/  HMMA.16816.F32 R52, R24.reuse, R152, R52 ;  /* 0x000000981834723c */ /* 0x040fec0000001834 */
[C---:B------:R-:W-:Y:S01]  /*d2f0*/  HMMA.16816.F32 R56, R24.reuse, R154, R56 ;  /* 0x0000009a1838723c */ /* 0x040fe20000001838 */
[----:B------:R-:W-:Y:S05]  /*d300*/  LDSM.16.MT88.4 R152, [R225+0x17800] ;  /* 0x01780000e198783b */ /* 0x000fea0000004200 */
[C---:B------:R-:W-:Y:S06]  /*d310*/  HMMA.16816.F32 R60, R24.reuse, R168, R60 ;  /* 0x000000a8183c723c */ /* 0x040fec000000183c */
[C---:B------:R-:W-:Y:S06]  /*d320*/  HMMA.16816.F32 R64, R24.reuse, R170, R64 ;  /* 0x000000aa1840723c */ /* 0x040fec0000001840 */
        /* <DEDUP_REMOVED lines=9> */
[C---:B-1----:R-:W-:Y:S06]  /*d3c0*/  HMMA.16816.F32 R92, R24.reuse, R28, R92 ;  /* 0x0000001c185c723c */ /* 0x042fec000000185c */
[C---:B------:R-:W-:Y:S01]  /*d3d0*/  HMMA.16816.F32 R96, R24.reuse, R30, R96 ;  /* 0x0000001e1860723c */ /* 0x040fe20000001860 */
[----:B------:R-:W1:Y:S05]  /*d3e0*/  LDSM.16.MT88.4 R28, [R224+0x17800] ;  /* 0x01780000e01c783b */ /* 0x000e6a0000004200 */
[C---:B----4-:R-:W-:Y:S06]  /*d3f0*/  HMMA.16816.F32 R100, R24.reuse, R32, R100 ;  /* 0x000000201864723c */ /* 0x050fec0000001864 */
[C---:B------:R-:W-:Y:S06]  /*d400*/  HMMA.16816.F32 R104, R24.reuse, R34, R104 ;  /* 0x000000221868723c */ /* 0x040fec0000001868 */
[C---:B------:R-:W-:Y:S06]  /*d410*/  HMMA.16816.F32 R108, R24.reuse, R148, R108 ;  /* 0x00000094186c723c */ /* 0x040fec000000186c */
[C---:B------:R-:W-:Y:S06]  /*d420*/  HMMA.16816.F32 R112, R24.reuse, R150, R112 ;  /* 0x000000961870723c */ /* 0x040fec0000001870 */
[C---:B--2---:R-:W-:Y:S06]  /*d430*/  HMMA.16816.F32 R116, R24.reuse, R4, R116 ;  /* 0x000000041874723c */ /* 0x044fec0000001874 */
[C---:B------:R-:W-:Y:S06]  /*d440*/  HMMA.16816.F32 R120, R24.reuse, R6, R120 ;  /* 0x000000061878723c */ /* 0x040fec0000001878 */
[C---:B---3--:R-:W-:Y:S06]  /*d450*/  HMMA.16816.F32 R124, R24.reuse, R8, R124 ;  /* 0x00000008187c723c */ /* 0x048fec000000187c */
[C---:B------:R-:W-:Y:S06]  /*d460*/  HMMA.16816.F32 R128, R24.reuse, R10, R128 ;  /* 0x0000000a1880723c */ /* 0x040fec0000001880 */
[C---:B-----5:R-:W-:Y:S06]  /*d470*/  HMMA.16816.F32 R132, R24.reuse, R20, R132 ;  /* 0x000000141884723c */ /* 0x060fec0000001884 */
[C---:B------:R-:W-:Y:S06]  /*d480*/  HMMA.16816.F32 R136, R24.reuse, R22, R136 ;  /* 0x000000161888723c */ /* 0x040fec0000001888 */
[C---:B------:R-:W-:Y:S06]  /*d490*/  HMMA.16816.F32 R140, R24.reuse, R152, R140 ;  /* 0x00000098188c723c */ /* 0x040fec000000188c */
[C---:B------:R-:W-:Y:S06]  /*d4a0*/  HMMA.16816.F32 R152, R24.reuse, R154, R12 ;  /* 0x0000009a1898723c */ /* 0x040fec000000180c */
[C---:B-1----:R-:W-:Y:S06]  /*d4b0*/  HMMA.16816.F32 R148, R24.reuse, R28, R16 ;  /* 0x0000001c1894723c */ /* 0x042fec0000001810 */
[----:B------:R-:W-:Y:S01]  /*d4c0*/  HMMA.16816.F32 R144, R24, R30, R144 ;  /* 0x0000001e1890723c */ /* 0x000fe20000001890 */
[----:B------:R-:W-:Y:S11]  /*d4d0*/  @!UPT UIADD3 URZ, URZ, URZ, URZ ;  /* 0x0000003f3f3ff290 */ /* 0x000ff6000fffe03f */
[----:B------:R-:W-:Y:S01]  /*d4e0*/  @!UPT UIADD3 URZ, URZ, URZ, URZ ;  /* 0x0000003f3f3ff290 */ /* 0x000fe2000fffe03f */
[----:B------:R-:W-:Y:S11]  /*d4f0*/  @P0 BRA `(.L_x_4096) ;  /* 0xffffffb400600947 */ /* 0x000ff6000383ffff */
.L_x_4092:
        /* <DEDUP_REMOVED lines=15> */
[----:B------:R-:W1:Y:S01]  /*d5f0*/  @P4 MUFU.RCP R4, R2 ;  /* 0x0000000200044308 */ /* 0x000e620000001000 */
[----:B------:R-:W2:Y:S07]  /*d600*/  @P4 LDC R25, c[0x0][0x2e8] ;  /* 0x0000ba00ff194b82 */ /* 0x000eae0000000800 */
[----:B------:R-:W3:Y:S08]  /*d610*/  @P3 MUFU.RCP R5, R0 ;  /* 0x0000000000053308 */ /* 0x000ef00000001000 */
[----:B------:R-:W4:Y:S01]  /*d620*/  @P4 MUFU.LG2 R2, R2 ;  /* 0x0000000200024308 */ /* 0x000f220000000c00 */
        /* <DEDUP_REMOVED lines=173> */
[----:B------:R-:W3:Y:S01]  /*e100*/  @P3 LDC R8, c[0x0][0x2e8] ;  /* 0x0000ba00ff083b82 */ /* 0x000ee20000000800 */
        /* <DEDUP_REMOVED lines=89> */
[----:B------:R-:W-:Y:S02]  /*e6a0*/  ISETP.NE.AND P0, PT, RZ, UR4, PT ;  /* 0x00000004ff007c0c */ /* 0x000fe4000bf05270 */
[----:B------:R-:W-:Y:S01]  /*e6b0*/  MOV R10, 0x7f800000 ;  /* 0x7f800000000a7802 */ /* 0x000fe20000000f00 */
        /* <DEDUP_REMOVED lines=17> */
[----:B------:R2:W-:Y:S04]  /*e7d0*/  STS [R13+0x6000], R132 ;  /* 0x006000840d007388 */ /* 0x0005e80000000800 */
[----:B------:R3:W-:Y:S04]  /*e7e0*/  STS [R13+0x6400], R134 ;  /* 0x006400860d007388 */ /* 0x0007e80000000800 */
[----:B------:R3:W-:Y:S04]  /*e7f0*/  STS [R15+0x6000], R136 ;  /* 0x006000880f007388 */ /* 0x0007e80000000800 */
[----:B------:R3:W-:Y:S01]  /*e800*/  STS [R15+0x6400], R138 ;  /* 0x0064008a0f007388 */ /* 0x0007e20000000800 */
[----:B-----5:R-:W-:-:S03]  /*e810*/  MOV R9, 0x7f800000 ;  /* 0x7f80000000097802 */ /* 0x020fc60000000f00 */
[----:B------:R3:W-:Y:S04]  /*e820*/  STS [R17+0x6000], R140 ;  /* 0x0060008c11007388 */ /* 0x0007e80000000800 */
[----:B------:R3:W-:Y:S01]  /*e830*/  STS [R17+0x6400], R142 ;  /* 0x0064008e11007388 */ /* 0x0007e20000000800 */
[----:B----4-:R-:W-:Y:S01]  /*e840*/  @P4 FMUL.FTZ R11, R2, 0.69314718246459960938 ;  /* 0x3f317218020b4820 */ /* 0x010fe20000410000 */
[----:B-1----:R-:W-:Y:S02]  /*e850*/  @P3 FMUL.FTZ R2, R0, 0.69314718246459960938 ;  /* 0x3f31721800023820 */ /* 0x002fe40000410000 */
[----:B------:R1:W-:Y:S01]  /*e860*/  STS [R19+0x6000], R152 ;  /* 0x0060009813007388 */ /* 0x0003e20000000800 */
[----:B--2---:R-:W-:Y:S01]  /*e870*/  @P4 FFMA.FTZ R9, R164, R25, R11 ;  /* 0x00000019a4094223 */ /* 0x004fe2000001000b */
[----:B---3--:R-:W-:-:S02]  /*e880*/  @P3 FFMA.FTZ R10, R3, R8, R2 ;  /* 0x00000008030a3223 */ /* 0x008fc40000010002 */
[----:B------:R1:W-:Y:S04]  /*e890*/  STS [R19+0x6400], R154 ;  /* 0x0064009a13007388 */ /* 0x0003e80000000800 */
[----:B------:R1:W-:Y:S04]  /*e8a0*/  STS [R21+0x6000], R148 ;  /* 0x0060009415007388 */ /* 0x0003e80000000800 */
[----:B------:R1:W-:Y:S04]  /*e8b0*/  STS [R21+0x6400], R150 ;  /* 0x0064009615007388 */ /* 0x0003e80000000800 */
[----:B------:R1:W-:Y:S04]  /*e8c0*/  STS [R23+0x6000], R144 ;  /* 0x0060009017007388 */ /* 0x0003e80000000800 */
[----:B------:R1:W-:Y:S01]  /*e8d0*/  STS [R23+0x6400], R146 ;  /* 0x0064009217007388 */ /* 0x0003e20000000800 */
[----:B------:R-:W-:Y:S05]  /*e8e0*/  @!P0 BRA `(.L_x_4097) ;  /* 0x0000000000248947 */ /* 0x000fea0003800000 */
[----:B------:R-:W2:Y:S01]  /*e8f0*/  S2UR UR11, SR_CTAID.Y ;  /* 0x00000000000b79c3 */ /* 0x000ea20000002600 */
[----:B------:R-:W-:Y:S01]  /*e900*/  ULDC UR4, c[0x0][0x2c4] ;  /* 0x0000b10000047ab9 */ /* 0x000fe20000000800 */
[----:B------:R-:W-:Y:S01]  /*e910*/  UISETP.NE.AND UP0, UPT, UR15, -0x1, UPT ;  /* 0xffffffff0f00788c */ /* 0x000fe2000bf05270 */
[----:B------:R-:W-:-:S05]  /*e920*/  ULDC UR9, c[0x0][0x2e4] ;  /* 0x0000b90000097ab9 */ /* 0x000fca0000000800 */
[----:B------:R-:W3:Y:S01]  /*e930*/  S2UR UR8, SR_CTAID.Z ;  /* 0x00000000000879c3 */ /* 0x000ee20000002700 */
[----:B--2---:R-:W-:-:S04]  /*e940*/  UIMAD UR4, UR11, UR4, URZ ;  /* 0x000000040b0472a4 */ /* 0x004fc8000f8e023f */
[----:B------:R-:W-:-:S04]  /*e950*/  USEL UR4, UR4, UR15, !UP0 ;  /* 0x0000000f04047287 */ /* 0x000fc8000c000000 */
[----:B---3--:R-:W-:Y:S01]  /*e960*/  UIMAD UR9, UR8, UR9, UR4 ;  /* 0x00000009080972a4 */ /* 0x008fe2000f8e0204 */
[----:B------:R-:W-:Y:S11]  /*e970*/  BRA `(.L_x_4098) ;  /* 0x0000000000187947 */ /* 0x000ff60003800000 */
.L_x_4097:
[----:B------:R-:W-:Y:S01]  /*e980*/  S2UR UR8, SR_CTAID.Z ;  /* 0x00000000000879c3 */ /* 0x000fe20000002700 */
[----:B------:R-:W-:Y:S01]  /*e990*/  ULDC UR4, c[0x0][0x270] ;  /* 0x00009c0000047ab9 */ /* 0x000fe20000000800 */
[----:B------:R-:W-:-:S06]  /*e9a0*/  ULDC UR9, c[0x0][0x2c4] ;  /* 0x0000b10000097ab9 */ /* 0x000fcc0000000800 */
[----:B------:R-:W2:Y:S02]  /*e9b0*/  S2UR UR11, SR_CTAID.Y ;  /* 0x00000000000b79c3 */ /* 0x000ea40000002600 */
[----:B--2---:R-:W-:-:S04]  /*e9c0*/  UIMAD UR4, UR11, UR4, UR8 ;  /* 0x000000040b0472a4 */ /* 0x004fc8000f8e0208 */
[----:B------:R-:W-:-:S12]  /*e9d0*/  UIMAD UR9, UR4, UR9, URZ ;  /* 0x00000009040972a4 */ /* 0x000fd8000f8e023f */
.L_x_4098:
[----:B------:R-:W2:Y:S01]  /*e9e0*/  S2R R3, SR_TID.X ;  /* 0x0000000000037919 */ /* 0x000ea20000002100 */
[----:B------:R-:W-:Y:S01]  /*e9f0*/  LOP3.LUT R5, R5, 0xffffffe0, RZ, 0xc0, !PT ;  /* 0xffffffe005057812 */ /* 0x000fe200078ec0ff */
[----:B------:R-:W-:Y:S01]  /*ea00*/  USHF.R.S32.HI UR10, URZ, 0x1f, UR11 ;  /* 0x0000001f3f0a7899 */ /* 0x000fe2000801140b */
[----:B------:R-:W-:Y:S01]  /*ea10*/  SHF.R.S32.HI R11, RZ, 0x1f, R6 ;  /* 0x0000001fff0b7819 */ /* 0x000fe20000011406 */
[----:B------:R-:W-:Y:S01]  /*ea20*/  UISETP.NE.AND UP0, UPT, UR15, -0x1, UPT ;  /* 0xffffffff0f00788c */ /* 0x000fe2000bf05270 */
[----:B------:R-:W-:Y:S01]  /*ea30*/  BAR.SYNC.DEFER_BLOCKING 0x0 ;  /* 0x0000000000007b1d */ /* 0x000fe20000010000 */
[----:B------:R-:W-:Y:S01]  /*ea40*/  IMAD.IADD R5, R4, 0x1, -R5 ;  /* 0x0000000104057824 */ /* 0x000fe200078e0a05 */
[----:B------:R-:W-:-:S04]  /*ea50*/  LEA.HI R11, R11, R6, RZ, 0x2 ;  /* 0x000000060b0b7211 */ /* 0x000fc800078f10ff */
[----:B------:R-:W-:Y:S01]  /*ea60*/  LOP3.LUT P0, RZ, R5, 0x3, RZ, 0xc0, !PT ;  /* 0x0000000305ff7812 */ /* 0x000fe2000780c0ff */
[----:B------:R-:W-:Y:S01]  /*ea70*/  ULDC.64 UR4, c[0x0][0x290] ;  /* 0x0000a40000047ab9 */ /* 0x000fe20000000a00 */
[----:B------:R-:W-:Y:S01]  /*ea80*/  ULDC.64 UR6, c[0x0][0x298] ;  /* 0x0000a60000067ab9 */ /* 0x000fe20000000a00 */
[----:B------:R-:W-:Y:S01]  /*ea90*/  UIMAD UR10, UR10, UR4, URZ ;  /* 0x000000040a0a72a4 */ /* 0x000fe2000f8e023f */
[----:B------:R-:W-:Y:S01]  /*eaa0*/  LOP3.LUT R11, R11, 0xffffffc, RZ, 0xc0, !PT ;  /* 0x0ffffffc0b0b7812 */ /* 0x000fe200078ec0ff */
[----:B------:R-:W-:Y:S01]  /*eab0*/  UIMAD.WIDE.U32 UR16, UR15, UR6, URZ ;  /* 0x000000060f1072a5 */ /* 0x000fe2000f8e003f */
[----:B------:R-:W-:Y:S01]  /*eac0*/  BSSY B0, `(.L_x_4099) ;  /* 0x000001d000007945 */ /* 0x000fe20003800000 */
[----:B------:R-:W-:Y:S02]  /*ead0*/  UIMAD.WIDE.U32 UR18, UR11, UR4, URZ ;  /* 0x000000040b1272a5 */ /* 0x000fe4000f8e003f */
[----:B------:R-:W-:Y:S01]  /*eae0*/  UIMAD UR5, UR11, UR5, UR10 ;  /* 0x000000050b0572a4 */ /* 0x000fe2000f8e020a */
[----:B------:R-:W-:Y:S01]  /*eaf0*/  IMAD.IADD R6, R6, 0x1, -R11 ;  /* 0x0000000106067824 */ /* 0x000fe200078e0a0b */
[----:B------:R-:W-:-:S02]  /*eb00*/  UIMAD UR15, UR15, UR7, UR17 ;  /* 0x000000070f0f72a4 */ /* 0x000fc4000f8e0211 */
[----:B------:R-:W-:Y:S02]  /*eb10*/  USEL UR16, UR18, UR16, !UP0 ;  /* 0x0000001012107287 */ /* 0x000fe4000c000000 */
[----:B------:R-:W-:Y:S01]  /*eb20*/  @!UP0 UIADD3 UR15, UR19, UR5, URZ ;  /* 0x00000005130f8290 */ /* 0x000fe2000fffe03f */
[----:B--2---:R-:W-:-:S04]  /*eb30*/  SHF.R.S32.HI R0, RZ, 0x1f, R3 ;  /* 0x0000001fff007819 */ /* 0x004fc80000011403 */
        /* <DEDUP_REMOVED lines=8> */
[----:B------:R-:W2:Y:S01]  /*ebc0*/  S2UR UR4, SR_CTAID.X ;  /* 0x00000000000479c3 */ /* 0x000ea20000002500 */
[C---:B------:R-:W-:Y:S01]  /*ebd0*/  VIADD R5, R6.reuse, 0x8 ;  /* 0x0000000806057836 */ /* 0x040fe20000000000 */
[----:B------:R-:W-:-:S04]  /*ebe0*/  ISETP.GE.AND P2, PT, R6, UR12, PT ;  /* 0x0000000c06007c0c */ /* 0x000fc8000bf46270 */
[----:B------:R-:W-:Y:S01]  /*ebf0*/  ISETP.GE.AND P1, PT, R5, UR12, PT ;  /* 0x0000000c05007c0c */ /* 0x000fe2000bf26270 */
[----:B--2---:R-:W-:-:S04]  /*ec00*/  ULEA UR4, UR4, UR9, 0x6 ;  /* 0x0000000904047291 */ /* 0x004fc8000f8e303f */
        /* <DEDUP_REMOVED lines=8> */
.L_x_4100:
[----:B------:R-:W-:Y:S05]  /*ec90*/  BSYNC B0 ;  /* 0x0000000000007941 */ /* 0x000fea0003800000 */
.L_x_4099:
[----:B------:R-:W3:Y:S01]  /*eca0*/  S2UR UR9, SR_CTAID.X ;  /* 0x00000000000979c3 */ /* 0x000ee20000002500 */
[----:B------:R-:W-:Y:S01]  /*ecb0*/  LEA.HI R2, R7, R4, RZ, 0x3 ;  /* 0x0000000407027211 */ /* 0x000fe200078f18ff */
[----:B------:R-:W-:Y:S01]  /*ecc0*/  IMAD.U32 R7, RZ, RZ, UR6 ;  /* 0x00000006ff077e24 */ /* 0x000fe2000f8e00ff */
[----:B------:R-:W-:Y:S01]  /*ecd0*/  SHF.R.S32.HI R241, RZ, 0x1f, R240 ;  /* 0x0000001ffff17819 */ /* 0x000fe200000114f0 */
[----:B------:R-:W-:Y:S01]  /*ece0*/  USHF.R.S32.HI UR5, URZ, 0x1f, UR8 ;  /* 0x0000001f3f057899 */ /* 0x000fe20008011408 */
[----:B------:R-:W-:Y:S01]  /*ecf0*/  SHF.R.S32.HI R2, RZ, 0x3, R2 ;  /* 0x00000003ff027819 */ /* 0x000fe20000011402 */
[----:B-1----:R1:W4:Y:S01]  /*ed00*/  LDS.128 R16, [R238+0x1800] ;  /* 0x00180000ee107984 */ /* 0x0023220000000c00 */
[----:B------:R-:W-:Y:S01]  /*ed10*/  LEA.HI R0, R0, R3, RZ, 0x3 ;  /* 0x0000000300007211 */ /* 0x000fe200078f18ff */
[----:B------:R-:W5:Y:S01]  /*ed20*/  LDC.64 R26, c[0x0][0x2a0] ;  /* 0x0000a800ff1a7b82 */ /* 0x000f620000000a00 */
[----:B------:R-:W-:Y:S01]  /*ed30*/  BSSY B0, `(.L_x_4101) ;  /* 0x000002d000007945 */ /* 0x000fe20003800000 */
[C---:B------:R-:W-:Y:S01]  /*ed40*/  VIADD R4, R2.reuse, 0x10 ;  /* 0x0000001002047836 */ /* 0x040fe20000000000 */
[----:B------:R1:W1:Y:S01]  /*ed50*/  LDS.128 R20, [R238] ;  /* 0x00000000ee147984 */ /* 0x0002620000000c00 */
[----:B------:R-:W-:Y:S01]  /*ed60*/  VIADD R5, R2, 0x20 ;  /* 0x0000002002057836 */ /* 0x000fe20000000000 */
[----:B------:R-:W-:-:S02]  /*ed70*/  SHF.R.S32.HI R0, RZ, 0x3, R0 ;  /* 0x00000003ff007819 */ /* 0x000fc40000011400 */
[----:B------:R-:W-:Y:S01]  /*ed80*/  ISETP.GE.AND P2, PT, R4, UR12, PT ;  /* 0x0000000c04007c0c */ /* 0x000fe2000bf46270 */
[----:B------:R-:W-:Y:S01]  /*ed90*/  VIADD R4, R2, 0x30 ;  /* 0x0000003002047836 */ /* 0x000fe20000000000 */
[----:B------:R-:W-:Y:S01]  /*eda0*/  ISETP.GE.AND P1, PT, R5, UR12, PT ;  /* 0x0000000c05007c0c */ /* 0x000fe2000bf26270 */
[----:B--2---:R2:W1:Y:S01]  /*edb0*/  LDS.128 R12, [R238+0x2000] ;  /* 0x00200000ee0c7984 */ /* 0x0044620000000c00 */
[----:B------:R-:W-:-:S03]  /*edc0*/  SHF.R.S32.HI R0, RZ, 0x1f, R0 ;  /* 0x0000001fff007819 */ /* 0x000fc60000011400 */
[----:B------:R2:W1:Y:S01]  /*edd0*/  LDS.128 R8, [R238+0x4000] ;  /* 0x00400000ee087984 */ /* 0x0004620000000c00 */
[----:B---3--:R-:W-:-:S04]  /*ede0*/  USHF.L.U32 UR9, UR9, 0x6, URZ ;  /* 0x0000000609097899 */ /* 0x008fc8000800063f */
[----:B------:R-:W-:Y:S02]  /*edf0*/  USHF.R.S32.HI UR4, URZ, 0x1f, UR9 ;  /* 0x0000001f3f047899 */ /* 0x000fe40008011409 */
[----:B------:R-:W-:Y:S02]  /*ee00*/  IMAD.WIDE.U32 R6, R7, UR9, R240 ;  /* 0x0000000907067c25 */ /* 0x000fe4000f8e00f0 */
[----:B------:R-:W-:Y:S01]  /*ee10*/  UIMAD UR4, UR4, UR6, URZ ;  /* 0x00000006040472a4 */ /* 0x000fe2000f8e023f */
[----:B------:R-:W-:-:S03]  /*ee20*/  IADD3 R24, P0, R6, UR16, RZ ;  /* 0x0000001006187c10 */ /* 0x000fc6000ff1e0ff */
[----:B------:R-:W-:Y:S01]  /*ee30*/  UIMAD UR4, UR9, UR7, UR4 ;  /* 0x00000007090472a4 */ /* 0x000fe2000f8e0204 */
[----:B-----5:R-:W-:Y:S01]  /*ee40*/  IMAD R6, R26, UR5, RZ ;  /* 0x000000051a067c24 */ /* 0x020fe2000f8e02ff */
[----:B------:R-:W-:-:S03]  /*ee50*/  UIADD3 UR9, -UR9, UR14, URZ ;  /* 0x0000000e09097290 */ /* 0x000fc6000fffe13f */
[----:B------:R-:W-:Y:S02]  /*ee60*/  IMAD R27, R27, UR8, R6 ;  /* 0x000000081b1b7c24 */ /* 0x000fe4000f8e0206 */
[----:B------:R-:W-:Y:S01]  /*ee70*/  IMAD.U32 R3, RZ, RZ, UR4 ;  /* 0x00000004ff037e24 */ /* 0x000fe2000f8e00ff */
[----:B------:R-:W-:-:S04]  /*ee80*/  ISETP.GE.AND P3, PT, R2, UR9, PT ;  /* 0x0000000902007c0c */ /* 0x000fc8000bf66270 */
[----:B------:R-:W-:Y:S02]  /*ee90*/  IADD3.X R25, R7, UR15, R3, P0, !PT ;  /* 0x0000000f07197c10 */ /* 0x000fe400087fe403 */
[----:B------:R-:W-:Y:S02]  /*eea0*/  ISETP.GE.AND P0, PT, R4, UR12, PT ;  /* 0x0000000c04007c0c */ /* 0x000fe4000bf06270 */
[----:B------:R2:W3:Y:S01]  /*eeb0*/  LDS.128 R4, [R238+0x6000] ;  /* 0x00600000ee047984 */ /* 0x0004e20000000c00 */
[----:B------:R-:W-:-:S04]  /*eec0*/  IMAD.WIDE.U32 R24, R26, UR8, R24 ;  /* 0x000000081a187c25 */ /* 0x000fc8000f8e0018 */
[----:B------:R-:W-:Y:S01]  /*eed0*/  IMAD.IADD R27, R27, 0x1, R25 ;  /* 0x000000011b1b7824 */ /* 0x000fe200078e0219 */
[----:B-1--4-:R-:W-:Y:S06]  /*eee0*/  @P3 BRA `(.L_x_4102) ;  /* 0x0000000000443947 */ /* 0x012fec0003800000 */
[----:B------:R-:W-:Y:S01]  /*eef0*/  IMAD R3, R0, UR6, RZ ;  /* 0x0000000600037c24 */ /* 0x000fe2000f8e02ff */
[----:B------:R-:W-:Y:S01]  /*ef00*/  ULDC.64 UR4, c[0x0][0x280] ;  /* 0x0000a00000047ab9 */ /* 0x000fe20000000a00 */
[----:B------:R-:W-:Y:S01]  /*ef10*/  IMAD.MOV.U32 R26, RZ, RZ, R24 ;  /* 0x000000ffff1a7224 */ /* 0x000fe200078e0018 */
[----:B------:R-:W-:Y:S01]  /*ef20*/  ULDC UR8, c[0x0][0x2d0] ;  /* 0x0000b40000087ab9 */ /* 0x000fe20000000800 */
[----:B------:R-:W-:Y:S01]  /*ef30*/  IMAD R3, R2, UR7, R3 ;  /* 0x0000000702037c24 */ /* 0x000fe2000f8e0203 */
[----:B------:R-:W-:Y:S01]  /*ef40*/  ISETP.GE.AND P6, PT, R240, UR8, PT ;  /* 0x00000008f0007c0c */ /* 0x000fe2000bfc6270 */
[----:B------:R-:W-:Y:S01]  /*ef50*/  IMAD.WIDE.U32 R28, R2, UR6, R26 ;  /* 0x00000006021c7c25 */ /* 0x000fe2000f8e001a */
        /* <DEDUP_REMOVED lines=9> */
[----:B---3--:R1:W-:Y:S02]  /*eff0*/  @!P3 STG.E.128 desc[UR20][R30.64+0x180], R4 ;  /* 0x000180041e00b986 */ /* 0x0083e4000c101d14 */
.L_x_4102:
[----:B------:R-:W-:Y:S05]  /*f000*/  BSYNC B0 ;  /* 0x0000000000007941 */ /* 0x000fea0003800000 */
.L_x_4101:
[----:B-1----:R1:W4:Y:S01]  /*f010*/  LDS.128 R20, [R238+0x800] ;  /* 0x00080000ee147984 */ /* 0x0023220000000c00 */
[----:B------:R-:W-:Y:S03]  /*f020*/  BSSY B0, `(.L_x_4103) ;  /* 0x0000019000007945 */ /* 0x000fe60003800000 */
[----:B------:R1:W1:Y:S04]  /*f030*/  LDS.128 R12, [R238+0x2800] ;  /* 0x00280000ee0c7984 */ /* 0x0002680000000c00 */
[----:B------:R1:W1:Y:S04]  /*f040*/  LDS.128 R8, [R238+0x4800] ;  /* 0x00480000ee087984 */ /* 0x0002680000000c00 */
[----:B---3--:R3:W1:Y:S01]  /*f050*/  LDS.128 R4, [R238+0x6800] ;  /* 0x00680000ee047984 */ /* 0x0086620000000c00 */
        /* <DEDUP_REMOVED lines=17> */
[----:B----4-:R4:W-:Y:S04]  /*f170*/  @!P5 STG.E.128 desc[UR20][R28.64], R20 ;  /* 0x000000141c00d986 */ /* 0x0109e8000c101d14 */
[----:B-1----:R4:W-:Y:S04]  /*f180*/  @!P4 STG.E.128 desc[UR20][R28.64+0x80], R12 ;  /* 0x0000800c1c00c986 */ /* 0x0029e8000c101d14 */
[----:B------:R4:W-:Y:S04]  /*f190*/  @!P3 STG.E.128 desc[UR20][R28.64+0x100], R8 ;  /* 0x000100081c00b986 */ /* 0x0009e8000c101d14 */
[----:B------:R4:W-:Y:S02]  /*f1a0*/  @!P2 STG.E.128 desc[UR20][R28.64+0x180], R4 ;  /* 0x000180041c00a986 */ /* 0x0009e4000c101d14 */
.L_x_4104:
[----:B------:R-:W-:Y:S05]  /*f1b0*/  BSYNC B0 ;  /* 0x0000000000007941 */ /* 0x000fea0003800000 */
.L_x_4103:
[----:B----4-:R4:W2:Y:S01]  /*f1c0*/  LDS.128 R20, [R238+0x1000] ;  /* 0x00100000ee147984 */ /* 0x0108a20000000c00 */
        /* <DEDUP_REMOVED lines=21> */
[----:B--2---:R2:W-:Y:S04]  /*f320*/  @!P4 STG.E.128 desc[UR20][R28.64], R20 ;  /* 0x000000141c00c986 */ /* 0x0045e8000c101d14 */
[----:B-1----:R2:W-:Y:S04]  /*f330*/  @!P3 STG.E.128 desc[UR20][R28.64+0x80], R12 ;  /* 0x0000800c1c00b986 */ /* 0x0025e8000c101d14 */
[----:B------:R2:W-:Y:S04]  /*f340*/  @!P2 STG.E.128 desc[UR20][R28.64+0x100], R8 ;  /* 0x000100081c00a986 */ /* 0x0005e8000c101d14 */
[----:B------:R2:W-:Y:S02]  /*f350*/  @!P1 STG.E.128 desc[UR20][R28.64+0x180], R4 ;  /* 0x000180041c009986 */ /* 0x0005e4000c101d14 */
.L_x_4106:
[----:B------:R-:W-:Y:S05]  /*f360*/  BSYNC B0 ;  /* 0x0000000000007941 */ /* 0x000fea0003800000 */
.L_x_4105:
[----:B-12---:R1:W2:Y:S04]  /*f370*/  LDS.128 R8, [R238+0x3800] ;  /* 0x00380000ee087984 */ /* 0x0062a80000000c00 */
[----:B------:R1:W1:Y:S04]  /*f380*/  LDS.128 R4, [R238+0x5800] ;  /* 0x00580000ee047984 */ /* 0x0002680000000c00 */
[----:B------:R1:W1:Y:S01]  /*f390*/  LDS.128 R12, [R238+0x7800] ;  /* 0x00780000ee0c7984 */ /* 0x0002620000000c00 */
[----:B------:R-:W-:Y:S05]  /*f3a0*/  @P0 EXIT ;  /* 0x000000000000094d */ /* 0x000fea0003800000 */
[----:B------:R-:W-:Y:S01]  /*f3b0*/  IADD3 R2, P0, R2, 0x30, RZ ;  /* 0x0000003002027810 */ /* 0x000fe20007f1e0ff */
[----:B------:R-:W-:Y:S01]  /*f3c0*/  IMAD.MOV.U32 R20, RZ, RZ, R24 ;  /* 0x000000ffff147224 */ /* 0x000fe200078e0018 */
[----:B------:R-:W-:Y:S01]  /*f3d0*/  ULDC.64 UR4, c[0x0][0x280] ;  /* 0x0000a00000047ab9 */ /* 0x000fe20000000a00 */
[----:B------:R-:W-:Y:S01]  /*f3e0*/  IMAD.MOV.U32 R21, RZ, RZ, R27 ;  /* 0x000000ffff157224 */ /* 0x000fe200078e001b */
[----:B------:R-:W-:Y:S01]  /*f3f0*/  ULDC UR8, c[0x0][0x2d0] ;  /* 0x0000b40000087ab9 */ /* 0x000fe20000000800 */
[----:B------:R-:W-:Y:S01]  /*f400*/  IMAD.X R3, RZ, RZ, R0, P0 ;  /* 0x000000ffff037224 */ /* 0x000fe200000e0600 */
[----:B------:R-:W-:Y:S01]  /*f410*/  ISETP.GE.AND P3, PT, R240, UR8, PT ;  /* 0x00000008f0007c0c */ /* 0x000fe2000bf66270 */
[----:B------:R-:W-:Y:S01]  /*f420*/  IMAD.WIDE.U32 R20, R2, UR6, R20 ;  /* 0x0000000602147c25 */ /* 0x000fe2000f8e0014 */
[----:B------:R-:W-:Y:S02]  /*f430*/  ISETP.GE.AND P2, PT, R237, UR8, PT ;  /* 0x00000008ed007c0c */ /* 0x000fe4000bf46270 */
[----:B------:R-:W-:Y:S01]  /*f440*/  ISETP.GE.AND P1, PT, R236, UR8, PT ;  /* 0x00000008ec007c0c */ /* 0x000fe2000bf26270 */
[----:B------:R-:W-:-:S04]  /*f450*/  IMAD R3, R3, UR6, RZ ;  /* 0x0000000603037c24 */ /* 0x000fc8000f8e02ff */
[----:B------:R-:W-:Y:S01]  /*f460*/  IMAD R3, R2, UR7, R3 ;  /* 0x0000000702037c24 */ /* 0x000fe2000f8e0203 */
[----:B------:R-:W-:-:S03]  /*f470*/  LEA R2, P0, R20, UR4, 0x1 ;  /* 0x0000000414027c11 */ /* 0x000fc6000f8008ff */
        /* <DEDUP_REMOVED lines=9> */
.L_x_4107:
        /* <DEDUP_REMOVED lines=15> */
.L_x_8902:


//--------------------- .text._ZN5flash24flash_fwd_splitkv_kernelI23Flash_fwd_kernel_traitsILi256ELi64ELi64ELi4ELb0ELb0EN7cutlass6half_tE19Flash_kernel_traitsILi256ELi64ELi64ELi4ES3_EELb0ELb0ELb1ELb0ELb0ELb1ELb0ELb0EEEvNS_16Flash_fwd_paramsE --------------------------
	.section	.text._ZN5flash24flash_fwd_splitkv_kernelI23Flash_fwd_kernel_traitsILi256ELi64ELi64ELi4ELb0ELb0EN7cutlass6half_tE19Flash_kernel_traitsILi256ELi64ELi64ELi4ES3_EELb0ELb0ELb1ELb0ELb0ELb1ELb0ELb0EEEvNS_16Flash_fwd_paramsE,"ax",@progbits
	.align	128
        .global         _ZN5flash24flash_fwd_splitkv_kernelI23Flash_fwd_kernel_traitsILi256ELi64ELi64ELi4ELb0ELb0EN7cutlass6half_tE19Flash_kernel_traitsILi256ELi64ELi64ELi4ES3_EELb0ELb0ELb1ELb0ELb0ELb1ELb0ELb0EEEvNS_16Flash_fwd_paramsE
        .type           _ZN5flash24flash_fwd_splitkv_kernelI23Flash_fwd_kernel_traitsILi256ELi64ELi64ELi4ELb0ELb0EN7cutlass6half_tE19Flash_kernel_traitsILi256ELi64ELi64ELi4ES3_EELb0ELb0ELb1ELb0ELb0ELb1ELb0ELb0EEEvNS_16Flash_fwd_paramsE,@function
        .size           _ZN5flash24flash_fwd_splitkv_kernelI23Flash_fwd_kernel_traitsILi256ELi64ELi64ELi4ELb0ELb0EN7cutlass6half_tE19Flash_kernel_traitsILi256ELi64ELi64ELi4ES3_EELb0ELb0ELb1ELb0ELb0ELb1ELb0ELb0EEEvNS_16Flash_fwd_paramsE,(.L_x_8903 - _ZN5flash24flash_fwd_splitkv_kernelI23Flash_fwd_kernel_traitsILi256ELi64ELi64ELi4ELb0ELb0EN7cutlass6half_tE19Flash_kernel_traitsILi256ELi64ELi64ELi4ES3_EELb0ELb0ELb1ELb0ELb0ELb1ELb0ELb0EEEvNS_16Flash_fwd_paramsE)
        .other          _ZN5flash24flash_fwd_splitkv_kernelI23Flash_fwd_kernel_traitsILi256ELi64ELi64ELi4ELb0ELb0EN7cutlass6half_tE19Flash_kernel_traitsILi256ELi64ELi64ELi4ES3_EELb0ELb0ELb1ELb0ELb0ELb1ELb0ELb0EEEvNS_16Flash_fwd_paramsE,@"STO_CUDA_ENTRY STV_DEFAULT"
_ZN5flash24flash_fwd_splitkv_kernelI23Flash_fwd_kernel_traitsILi256ELi64ELi64ELi4ELb0ELb0EN7cutlass6half_tE19Flash_kernel_traitsILi256ELi64ELi64ELi4ES3_EELb0ELb0ELb1ELb0ELb0ELb1ELb0ELb0EEEvNS_16Flash_fwd_paramsE:
.text._ZN5flash24flash_fwd_splitkv_kernelI23Flash_fwd_kernel_traitsILi256ELi64ELi64ELi4ELb0ELb0EN7cutlass6half_tE19Flash_kernel_traitsILi256ELi64ELi64ELi4ES3_EELb0ELb0ELb1ELb0ELb0ELb1ELb0ELb0EEEvNS_16Flash_fwd_paramsE:
        /* <DEDUP_REMOVED lines=18> */
[----:B-1----:R-:W-:-:S06]  /*0120*/  UIMAD.WIDE UR8, UR24, 0x4, UR8 ;  /* 0x00000004180878a5 */ /* 0x002fcc000f8e0208 */
        /* <DEDUP_REMOVED lines=17> */
[----:B------:R-:W1:Y:S01]  /*0240*/  S2R R165, SR_TID.X ;  /* 0x0000000000a57919 */ /* 0x000e620000002100 */
        /* <DEDUP_REMOVED lines=18> */
.L_x_4108:
[----:B------:R-:W-:Y:S01]  /*0370*/  ULDC UR6, c[0x0][0x2c8] ;  /* 0x0000b20000067ab9 */ /* 0x000fe20000000800 */
.L_x_4109:
        /* <DEDUP_REMOVED lines=100> */
.L_x_4112:
[----:B------:R-:W-:Y:S05]  /*09c0*/  BSYNC B0 ;  /* 0x0000000000007941 */ /* 0x000fea0003800000 */
.L_x_4111:
        /* <DEDUP_REMOVED lines=24> */
.L_x_4114:
[----:B------:R-:W-:Y:S05]  /*0b50*/  BSYNC B0 ;  /* 0x0000000000007941 */ /* 0x000fea0003800000 */
.L_x_4113:
        /* <DEDUP_REMOVED lines=23> */
.L_x_4116:
[----:B------:R-:W-:Y:S05]  /*0cd0*/  BSYNC B0 ;  /* 0x0000000000007941 */ /* 0x000fea0003800000 */
.L_x_4115:
        /* <DEDUP_REMOVED lines=22> */
.L_x_4118:
[----:B------:R-:W-:Y:S05]  /*0e40*/  BSYNC B0 ;  /* 0x0000000000007941 */ /* 0x000fea0003800000 */
.L_x_4117:
        /* <DEDUP_REMOVED lines=19> */
.L_x_4110:
        /* <DEDUP_REMOVED lines=30> */
.L_x_4119:
[----:B------:R-:W-:Y:S02]  /*1160*/  PLOP3.LUT P0, PT, PT, PT, UP1, 0x40, 0x0 ;  /* 0x000000000000781c */ /* 0x000fe40003f0e818 */
[----:B------:R-:W-:-:S04]  /*1170*/  LOP3.LUT R243, R243, R242, RZ, 0x3c, !PT ;  /* 0x000000f2f3f37212 */ /* 0x000fc800078e3cff */
[----:B------:R-:W-:-:S04]  /*1180*/  LOP3.LUT R242, R243, R242, RZ, 0x3c, !PT ;  /* 0x000000f2f3f27212 */ /* 0x000fc800078e3cff */
[----:B------:R-:W-:-:S03]  /*1190*/  LOP3.LUT R243, R243, R242, RZ, 0x3c, !PT ;  /* 0x000000f2f3f37212 */ /* 0x000fc600078e3cff */
[----:B------:R-:W-:Y:S05]  /*11a0*/  @P0 BRA `(.L_x_4120) ;  /* 0x00000004005c0947 */ /* 0x000fea0003800000 */
[----:B------:R-:W1:Y:S01]  /*11b0*/  LDC R13, c[0x0][0x380] ;  /* 0x0000e000ff0d7b82 */ /* 0x000e620000000800 */
[----:B------:R-:W-:Y:S01]  /*11c0*/  ULEA UR7, UR18, 0xffffffc0, 0x6 ;  /* 0xffffffc012077891 */ /* 0x000fe2000f8e303f */
[----:B------:R-:W-:-:S05]  /*11d0*/  ULDC.64 UR4, c[0x0][0x230] ;  /* 0x00008c0000047ab9 */ /* 0x000fca0000000a00 */
        /* <DEDUP_REMOVED lines=18> */
[C---:B------:R-:W-:Y:S02]  /*1300*/  ISETP.NE.AND P1, PT, R13.reuse, RZ, PT ;  /* 0x000000ff0d00720c */ /* 0x040fe40003f25270 */
[----:B------:R-:W-:Y:S02]  /*1310*/  ISETP.GE.U32.AND P2, PT, R0, R3, PT ;  /* 0x000000030000720c */ /* 0x000fe40003f46070 */
[----:B------:R-:W-:-:S04]  /*1320*/  LOP3.LUT R0, R13, UR7, RZ, 0x3c, !PT ;  /* 0x000000070d007c12 */ /* 0x000fc8000f8e3cff */
[----:B------:R-:W-:Y:S02]  /*1330*/  ISETP.GE.AND P0, PT, R0, RZ, PT ;  /* 0x000000ff0000720c */ /* 0x000fe40003f06270 */
[----:B------:R-:W1:Y:S05]  /*1340*/  LDC R0, c[0x0][0x278] ;  /* 0x00009e00ff007b82 */ /* 0x000e6a0000000800 */
[----:B------:R-:W-:-:S06]  /*1350*/  @P2 IADD3 R6, R6, 0x1, RZ ;  /* 0x0000000106062810 */ /* 0x000fcc0007ffe0ff */
[----:B------:R-:W-:Y:S01]  /*1360*/  @!P0 IMAD.MOV R6, RZ, RZ, -R6 ;  /* 0x000000ffff068224 */ /* 0x000fe200078e0a06 */
[----:B------:R-:W-:-:S05]  /*1370*/  @!P1 LOP3.LUT R6, RZ, R13, RZ, 0x33, !PT ;  /* 0x0000000dff069212 */ /* 0x000fca00078e33ff */
[----:B------:R-:W-:-:S06]  /*1380*/  IMAD.WIDE R2, R6, 0x4, R242 ;  /* 0x0000000406027825 */ /* 0x000fcc00078e02f2 */
[----:B------:R2:W3:Y:S01]  /*1390*/  LDG.E R3, desc[UR20][R2.64] ;  /* 0x0000001402037981 */ /* 0x0004e2000c1e1900 */
[----:B-1----:R-:W-:Y:S02]  /*13a0*/  IABS R5, R0 ;  /* 0x0000000000057213 */ /* 0x002fe40000000000 */
[----:B------:R-:W-:Y:S02]  /*13b0*/  IADD3 R6, -R6, RZ, RZ ;  /* 0x000000ff06067210 */ /* 0x000fe40007ffe1ff */
[----:B------:R-:W1:Y:S03]  /*13c0*/  I2F.RP R8, R5 ;  /* 0x0000000500087306 */ /* 0x000e660000209400 */
[----:B------:R-:W-:-:S05]  /*13d0*/  IMAD R13, R13, R6, UR7 ;  /* 0x000000070d0d7e24 */ /* 0x000fca000f8e0206 */
[----:B------:R-:W-:Y:S01]  /*13e0*/  SHF.R.S32.HI R21, RZ, 0x1f, R13 ;  /* 0x0000001fff157819 */ /* 0x000fe2000001140d */
[----:B-1----:R-:W1:Y:S01]  /*13f0*/  MUFU.RCP R8, R8 ;  /* 0x0000000800087308 */ /* 0x002e620000001000 */
[----:B--2---:R-:W2:Y:S01]  /*1400*/  S2R R2, SR_CTAID.Z ;  /* 0x0000000000027919 */ /* 0x004ea20000002700 */
[----:B-1----:R-:W-:-:S06]  /*1410*/  IADD3 R8, R8, 0xffffffe, RZ ;  /* 0x0ffffffe08087810 */ /* 0x002fcc0007ffe0ff */
[----:B------:R-:W1:Y:S02]  /*1420*/  F2I.FTZ.U32.TRUNC.NTZ R9, R8 ;  /* 0x0000000800097305 */ /* 0x000e64000021f000 */
[----:B-1----:R-:W-:Y:S01]  /*1430*/  IMAD.MOV R4, RZ, RZ, -R9 ;  /* 0x000000ffff047224 */ /* 0x002fe200078e0a09 */
[----:B------:R-:W-:Y:S02]  /*1440*/  MOV R8, RZ ;  /* 0x000000ff00087202 */ /* 0x000fe40000000f00 */
[----:B--2---:R-:W-:Y:S01]  /*1450*/  IABS R2, R2 ;  /* 0x0000000200027213 */ /* 0x004fe20000000000 */
        /* <DEDUP_REMOVED lines=12> */
[----:B---3--:R-:W-:Y:S02]  /*1520*/  R2UR UR11, R3 ;  /* 0x00000000030b72ca */ /* 0x008fe400000e0000 */
[----:B------:R-:W-:-:S04]  /*1530*/  LOP3.LUT R3, R0, UR26, RZ, 0x3c, !PT ;  /* 0x0000001a00037c12 */ /* 0x000fc8000f8e3cff */
[----:B------:R-:W-:-:S07]  /*1540*/  ISETP.GE.AND P0, PT, R3, RZ, PT ;  /* 0x000000ff0300720c */ /* 0x000fce0003f06270 */
        /* <DEDUP_REMOVED lines=21> */
[----:B------:R-:W-:Y:S02]  /*16a0*/  IMAD.IADD R5, R5, 0x1, R0 ;  /* 0x0000000105057824 */ /* 0x000fe400078e0200 */
[----:B------:R-:W-:Y:S01]  /*16b0*/  IMAD R0, R12, UR8, RZ ;  /* 0x000000080c007c24 */ /* 0x000fe2000f8e02ff */
[----:B------:R-:W-:Y:S01]  /*16c0*/  UIADD3 UR12, UR17, UR5, URZ ;  /* 0x00000005110c7290 */ /* 0x000fe2000fffe03f */
[----:B------:R-:W-:-:S04]  /*16d0*/  IMAD.WIDE.U32 R4, R2, UR8, R4 ;  /* 0x0000000802047c25 */ /* 0x000fc8000f8e0004 */
[----:B------:R-:W-:Y:S02]  /*16e0*/  IMAD R0, R2, UR9, R0 ;  /* 0x0000000902007c24 */ /* 0x000fe4000f8e0200 */
[----:B------:R-:W-:-:S03]  /*16f0*/  IMAD.MOV.U32 R32, RZ, RZ, R4 ;  /* 0x000000ffff207224 */ /* 0x000fc600078e0004 */
[----:B------:R-:W-:Y:S01]  /*1700*/  IADD3 R30, R5, R0, RZ ;  /* 0x00000000051e7210 */ /* 0x000fe20007ffe0ff */
[----:B------:R-:W-:Y:S06]  /*1710*/  BRA `(.L_x_4121) ;  /* 0x0000000400547947 */ /* 0x000fec0003800000 */
.L_x_4120:
        /* <DEDUP_REMOVED lines=48> */
.L_x_4122:
        /* <DEDUP_REMOVED lines=11> */
[----:B------:R-:W-:Y:S01]  /*1ad0*/  MOV R21, UR13 ;  /* 0x0000000d00157c02 */ /* 0x000fe20008000f00 */
[----:B------:R-:W-:Y:S01]  /*1ae0*/  IMAD.U32 R4, RZ, RZ, UR16 ;  /* 0x00000010ff047e24 */ /* 0x000fe2000f8e00ff */
[----:B------:R-:W-:Y:S01]  /*1af0*/  MOV R5, UR17 ;  /* 0x0000001100057c02 */ /* 0x000fe20008000f00 */
[----:B-1----:R-:W-:-:S02]  /*1b00*/  IMAD R0, R12, R2, RZ ;  /* 0x000000020c007224 */ /* 0x002fc400078e02ff */
[----:B------:R-:W-:Y:S01]  /*1b10*/  IMAD.U32 R5, RZ, RZ, UR4 ;  /* 0x00000004ff057e24 */ /* 0x000fe2000f8e00ff */
[----:B------:R-:W-:Y:S01]  /*1b20*/  @UP0 ULDC.64 UR4, c[0x0][0x250] ;  /* 0x0000940000040ab9 */ /* 0x000fe20000000a00 */
[C---:B------:R-:W-:Y:S01]  /*1b30*/  IMAD R0, R18.reuse, R3, R0 ;  /* 0x0000000312007224 */ /* 0x040fe200078e0200 */
[----:B------:R-:W-:Y:S01]  /*1b40*/  @UP0 UIMAD.WIDE.U32 UR16, UR10, UR4, URZ ;  /* 0x000000040a1002a5 */ /* 0x000fe2000f8e003f */
[----:B------:R-:W-:-:S03]  /*1b50*/  IMAD.WIDE.U32 R4, R18, R2, R4 ;  /* 0x0000000212047225 */ /* 0x000fc600078e0004 */
[----:B------:R-:W-:Y:S01]  /*1b60*/  @UP0 UIMAD UR12, UR10, UR5, UR17 ;  /* 0x000000050a0c02a4 */ /* 0x000fe2000f8e0211 */
[----:B------:R-:W-:Y:S01]  /*1b70*/  IMAD.IADD R30, R5, 0x1, R0 ;  /* 0x00000001051e7824 */ /* 0x000fe200078e0200 */
[----:B------:R-:W-:Y:S01]  /*1b80*/  MOV R32, R4 ;  /* 0x0000000400207202 */ /* 0x000fe20000000f00 */
        /* <DEDUP_REMOVED lines=14> */
.L_x_4121:
[----:B------:R-:W-:Y:S01]  /*1c70*/  UISETP.NE.AND UP0, UPT, UR15, -0x1, UPT ;  /* 0xffffffff0f00788c */ /* 0x000fe2000bf05270 */
[----:B------:R-:W-:Y:S01]  /*1c80*/  SHF.R.S32.HI R11, RZ, 0x1f, R165 ;  /* 0x0000001fff0b7819 */ /* 0x000fe200000114a5 */
[----:B------:R-:W1:Y:S01]  /*1c90*/  S2R R28, SR_CTAID.X ;  /* 0x00000000001c7919 */ /* 0x000e620000002500 */
[----:B------:R-:W-:Y:S01]  /*1ca0*/  ULDC.64 UR8, c[0x0][0x268] ;  /* 0x00009a0000087ab9 */ /* 0x000fe20000000a00 */
[----:B------:R-:W-:Y:S01]  /*1cb0*/  ULDC.64 UR10, c[0x0][0x258] ;  /* 0x00009600000a7ab9 */ /* 0x000fe20000000a00 */
[CC--:B------:R-:W-:Y:S01]  /*1cc0*/  LEA.HI R3, R11.reuse, R165.reuse, RZ, 0x3 ;  /* 0x000000a50b037211 */ /* 0x0c0fe200078f18ff */
[----:B------:R-:W-:Y:S01]  /*1cd0*/  IMAD R12, R12, UR8, RZ ;  /* 0x000000080c0c7c24 */ /* 0x000fe2000f8e02ff */
[----:B------:R-:W-:Y:S01]  /*1ce0*/  LEA.HI R20, R11, R165, RZ, 0x4 ;  /* 0x000000a50b147211 */ /* 0x000fe200078f20ff */
[----:B------:R-:W-:Y:S01]  /*1cf0*/  IMAD.U32 R24, RZ, RZ, UR10 ;  /* 0x0000000aff187e24 */ /* 0x000fe2000f8e00ff */
[----:B------:R-:W-:Y:S01]  /*1d00*/  SHF.R.S32.HI R22, RZ, 0x3, R3 ;  /* 0x00000003ff167819 */ /* 0x000fe20000011403 */
[----:B------:R-:W-:Y:S01]  /*1d10*/  IMAD R12, R18, UR9, R12 ;  /* 0x00000009120c7c24 */ /* 0x000fe2000f8e020c */
[----:B------:R-:W-:Y:S01]  /*1d20*/  @UP0 ULDC.64 UR4, c[0x0][0x240] ;  /* 0x0000900000040ab9 */ /* 0x000fe20000000a00 */
[----:B------:R-:W-:Y:S01]  /*1d30*/  LOP3.LUT R0, R20, 0xfffffff0, RZ, 0xc0, !PT ;  /* 0xfffffff014007812 */ /* 0x000fe200078ec0ff */
[----:B------:R-:W-:Y:S01]  /*1d40*/  @UP0 UIMAD.WIDE.U32 UR28, UR15, UR4, URZ ;  /* 0x000000040f1c02a5 */ /* 0x000fe2000f8e003f */
[----:B------:R-:W-:Y:S01]  /*1d50*/  LOP3.LUT R3, R3, 0xfffffff8, RZ, 0xc0, !PT ;  /* 0xfffffff803037812 */ /* 0x000fe200078ec0ff */
[----:B------:R-:W-:Y:S01]  /*1d60*/  @!UP0 USHF.R.S32.HI UR17, URZ, 0x1f, UR24 ;  /* 0x0000001f3f118899 */ /* 0x000fe20008011418 */
[C---:B------:R-:W-:Y:S01]  /*1d70*/  IMAD.SHL.U32 R238, R22.reuse, 0x40, RZ ;  /* 0x0000004016ee7824 */ /* 0x040fe200078e00ff */
[----:B------:R-:W-:Y:S01]  /*1d80*/  @UP0 UIMAD UR13, UR15, UR5, UR29 ;  /* 0x000000050f0d02a4 */ /* 0x000fe2000f8e021d */
[C---:B------:R-:W-:Y:S01]  /*1d90*/  IMAD.IADD R0, R165.reuse, 0x1, -R0 ;  /* 0x00000001a5007824 */ /* 0x040fe200078e0a00 */
[----:B------:R-:W-:Y:S01]  /*1da0*/  IADD3 R13, P3, R22, R13, RZ ;  /* 0x0000000d160d7210 */ /* 0x000fe20007f7e0ff */
[----:B------:R-:W-:Y:S01]  /*1db0*/  IMAD.IADD R3, R165, 0x1, -R3 ;  /* 0x00000001a5037824 */ /* 0x000fe200078e0a03 */
[----:B------:R-:W-:Y:S01]  /*1dc0*/  @!UP0 ULDC.64 UR4, c[0x0][0x228] ;  /* 0x00008a0000048ab9 */ /* 0x000fe20000000a00 */
[----:B------:R-:W-:Y:S01]  /*1dd0*/  LOP3.LUT R238, R238, 0x1c0, RZ, 0xc0, !PT ;  /* 0x000001c0eeee7812 */ /* 0x000fe200078ec0ff */
[----:B------:R-:W-:Y:S01]  /*1de0*/  @!UP0 UIMAD UR17, UR17, UR4, URZ ;  /* 0x00000004111182a4 */ /* 0x000fe2000f8e023f */
[----:B------:R-:W-:Y:S01]  /*1df0*/  IMAD.SHL.U32 R240, R3, 0x8, RZ ;  /* 0x0000000803f07824 */ /* 0x000fe200078e00ff */
[----:B------:R-:W-:Y:S01]  /*1e00*/  @!UP0 UIMAD.WIDE.U32 UR30, UR24, UR4, URZ ;  /* 0x00000004181e82a5 */ /* 0x000fe2000f8e003f */
[----:B------:R-:W-:Y:S01]  /*1e10*/  SHF.R.S32.HI R14, RZ, 0x1f, R0 ;  /* 0x0000001fff0e7819 */ /* 0x000fe20000011400 */
[----:B------:R-:W2:Y:S01]  /*1e20*/  S2UR UR4, SR_CgaCtaId ;  /* 0x00000000000479c3 */ /* 0x000ea20000008800 */
[----:B------:R-:W-:Y:S01]  /*1e30*/  @!UP0 UIMAD UR17, UR24, UR5, UR17 ;  /* 0x00000005181182a4 */ /* 0x000fe2000f8e0211 */
[--C-:B------:R-:W-:Y:S01]  /*1e40*/  SHF.R.S32.HI R15, RZ, 0x1f, R240.reuse ;  /* 0x0000001fff0f7819 */ /* 0x100fe200000114f0 */
[----:B------:R-:W-:Y:S01]  /*1e50*/  USHF.R.S32.HI UR5, URZ, 0x1f, UR26 ;  /* 0x0000001f3f057899 */ /* 0x000fe2000801141a */
[----:B------:R-:W-:Y:S01]  /*1e60*/  LEA.HI R14, R14, R0, RZ, 0x3 ;  /* 0x000000000e0e7211 */ /* 0x000fe200078f18ff */
[----:B------:R-:W-:Y:S01]  /*1e70*/  @!UP0 UMOV UR28, UR30 ;  /* 0x0000001e001c8c82 */ /* 0x000fe20008000000 */
[----:B------:R-:W-:Y:S01]  /*1e80*/  IADD3 R6, P1, R240, UR16, RZ ;  /* 0x00000010f0067c10 */ /* 0x000fe2000ff3e0ff */
[----:B------:R-:W-:Y:S01]  /*1e90*/  @!UP0 UIADD3 UR13, UR31, UR17, URZ ;  /* 0x000000111f0d8290 */ /* 0x000fe2000fffe03f */
[----:B------:R-:W-:Y:S01]  /*1ea0*/  LOP3.LUT R17, R14, 0xfffffff8, RZ, 0xc0, !PT ;  /* 0xfffffff80e117812 */ /* 0x000fe200078ec0ff */
[----:B------:R-:W-:Y:S01]  /*1eb0*/  UIMAD UR23, UR5, UR10, URZ ;  /* 0x0000000a051772a4 */ /* 0x000fe2000f8e023f */
[----:B------:R-:W-:Y:S01]  /*1ec0*/  IADD3.X R7, R15, UR12, RZ, P1, !PT ;  /* 0x0000000c0f077c10 */ /* 0x000fe20008ffe4ff */
[----:B------:R-:W-:Y:S01]  /*1ed0*/  UIADD3 UR12, -UR19, UR14, URZ ;  /* 0x0000000e130c7290 */ /* 0x000fe2000fffe13f */
[----:B------:R-:W-:Y:S01]  /*1ee0*/  IADD3 R4, P0, R240, UR28, RZ ;  /* 0x0000001cf0047c10 */ /* 0x000fe2000ff1e0ff */
[----:B------:R-:W-:Y:S01]  /*1ef0*/  IMAD.IADD R17, R0, 0x1, -R17 ;  /* 0x0000000100117824 */ /* 0x000fe200078e0a11 */
[----:B------:R-:W-:Y:S01]  /*1f00*/  LEA.HI R0, R11, R165, RZ, 0x6 ;  /* 0x000000a50b007211 */ /* 0x000fe200078f30ff */
[----:B------:R-:W-:Y:S01]  /*1f10*/  USHF.L.U32 UR17, UR18, 0x6, URZ ;  /* 0x0000000612117899 */ /* 0x000fe2000800063f */
[----:B------:R-:W-:Y:S01]  /*1f20*/  IADD3.X R5, R15, UR13, RZ, P0, !PT ;  /* 0x0000000d0f057c10 */ /* 0x000fe200087fe4ff */
[----:B------:R-:W-:Y:S01]  /*1f30*/  UIMAD UR11, UR26, UR11, UR23 ;  /* 0x0000000b1a0b72a4 */ /* 0x000fe2000f8e0217 */
[----:B------:R-:W-:Y:S01]  /*1f40*/  LOP3.LUT R2, R238, 0x38, R240, 0xf8, !PT ;  /* 0x00000038ee027812 */ /* 0x000fe200078ef8f0 */
[----:B------:R-:W-:Y:S01]  /*1f50*/  IMAD.SHL.U32 R0, R0, 0x8, RZ ;  /* 0x0000000800007824 */ /* 0x000fe200078e00ff */
[----:B------:R-:W-:Y:S01]  /*1f60*/  ISETP.GE.AND P0, PT, R22, UR12, PT ;  /* 0x0000000c16007c0c */ /* 0x000fe2000bf06270 */
[----:B------:R-:W-:Y:S01]  /*1f70*/  IMAD.WIDE.U32 R18, R18, UR8, R6 ;  /* 0x0000000812127c25 */ /* 0x000fe2000f8e0006 */
[----:B------:R-:W-:Y:S01]  /*1f80*/  SHF.R.U32.HI R238, RZ, 0x3, R238 ;  /* 0x00000003ffee7819 */ /* 0x000fe200000116ee */
[----:B------:R-:W-:Y:S01]  /*1f90*/  UMOV UR8, 0x400 ;  /* 0x0000040000087882 */ /* 0x000fe20000000000 */
[----:B------:R-:W-:Y:S01]  /*1fa0*/  IADD3 R32, P5, R240, R32, RZ ;  /* 0x00000020f0207210 */ /* 0x000fe20007fbe0ff */
[----:B------:R-:W-:Y:S01]  /*1fb0*/  IMAD.WIDE.U32 R24, R24, UR26, R4 ;  /* 0x0000001a18187c25 */ /* 0x000fe2000f8e0004 */
[----:B------:R-:W-:Y:S01]  /*1fc0*/  LOP3.LUT R238, R2, R238, RZ, 0x3c, !PT ;  /* 0x000000ee02ee7212 */ /* 0x000fe200078e3cff */
[----:B------:R-:W-:Y:S01]  /*1fd0*/  UIADD3 UR16, UR17, -0x40, URZ ;  /* 0xffffffc011107890 */ /* 0x000fe2000fffe03f */
[----:B------:R-:W-:Y:S01]  /*1fe0*/  SHF.R.S32.HI R23, RZ, 0x1f, R22 ;  /* 0x0000001fff177819 */ /* 0x000fe20000011416 */
[----:B--2---:R-:W-:Y:S01]  /*1ff0*/  ULEA UR4, UR4, UR8, 0x18 ;  /* 0x0000000804047291 */ /* 0x004fe2000f8ec03f */
[----:B------:R-:W-:Y:S01]  /*2000*/  LOP3.LUT R238, R238, 0xfffffe00, R0, 0xf8, !PT ;  /* 0xfffffe00eeee7812 */ /* 0x000fe200078ef800 */
[----:B------:R-:W-:Y:S01]  /*2010*/  IMAD.MOV.U32 R2, RZ, RZ, 0x10 ;  /* 0x00000010ff027424 */ /* 0x000fe200078e00ff */
[----:B------:R-:W-:Y:S01]  /*2020*/  R2P PR, R17, 0x6 ;  /* 0x0000000611007804 */ /* 0x000fe20000000000 */
[----:B------:R-:W-:Y:S01]  /*2030*/  IMAD.MOV.U32 R0, RZ, RZ, 0x20 ;  /* 0x00000020ff007424 */ /* 0x000fe200078e00ff */
[----:B------:R-:W-:Y:S01]  /*2040*/  UIADD3 UR23, -UR16, UR22, URZ ;  /* 0x0000001610177290 */ /* 0x000fe2000fffe13f */
[----:B------:R-:W-:Y:S01]  /*2050*/  VIADD R27, R25, UR11 ;  /* 0x0000000b191b7c36 */ /* 0x000fe20008000000 */
[----:B------:R-:W-:Y:S01]  /*2060*/  BSSY B0, `(.L_x_4123) ;  /* 0x0000036000007945 */ /* 0x000fe20003800000 */
[----:B-1----:R-:W-:Y:S01]  /*2070*/  IMAD.WIDE R28, R28, 0x40, R22 ;  /* 0x000000401c1c7825 */ /* 0x002fe200078e0216 */
[----:B------:R-:W-:-:S02]  /*2080*/  LEA R238, R238, UR4, 0x1 ;  /* 0x00000004eeee7c11 */ /* 0x000fc4000f8e08ff */
[----:B------:R-:W-:Y:S01]  /*2090*/  SEL R2, R2, 0xfffffff0, !P1 ;  /* 0xfffffff002027807 */ /* 0x000fe20004800000 */
[----:B------:R-:W-:Y:S01]  /*20a0*/  VIADD R10, R22, 0x10 ;  /* 0x00000010160a7836 */ /* 0x000fe20000000000 */
        /* <DEDUP_REMOVED lines=49> */
.L_x_4124:
[----:B------:R-:W-:Y:S05]  /*23c0*/  BSYNC B0 ;  /* 0x0000000000007941 */ /* 0x000fea0003800000 */
.L_x_4123:
[C---:B------:R-:W-:Y:S01]  /*23d0*/  ISETP.GE.AND P0, PT, R10.reuse, UR12, PT ;  /* 0x0000000c0a007c0c */ /* 0x040fe2000bf06270 */
[----:B------:R-:W-:Y:S01]  /*23e0*/  IMAD.X R33, R15, 0x1, R30, P5 ;  /* 0x000000010f217824 */ /* 0x000fe200028e061e */
[C---:B------:R-:W-:Y:S01]  /*23f0*/  ISETP.GE.AND P1, PT, R10.reuse, UR23, PT ;  /* 0x000000170a007c0c */ /* 0x040fe2000bf26270 */
[C---:B------:R-:W-:Y:S01]  /*2400*/  IMAD R166, R23.reuse, UR6, RZ ;  /* 0x0000000617a67c24 */ /* 0x040fe2000f8e02ff */
        /* <DEDUP_REMOVED lines=65> */
.L_x_4126:
[----:B------:R-:W-:Y:S05]  /*2820*/  BSYNC B0 ;  /* 0x0000000000007941 */ /* 0x000fea0003800000 */
.L_x_4125:
        /* <DEDUP_REMOVED lines=49> */
.L_x_4128:
[----:B------:R-:W-:Y:S05]  /*2b40*/  BSYNC B0 ;  /* 0x0000000000007941 */ /* 0x000fea0003800000 */
.L_x_4127:
        /* <DEDUP_REMOVED lines=49> */
.L_x_4130:
[----:B------:R-:W-:Y:S05]  /*2e60*/  BSYNC B0 ;  /* 0x0000000000007941 */ /* 0x000fea0003800000 */
.L_x_4129:
        /* <DEDUP_REMOVED lines=40> */
.L_x_4132:
[----:B------:R-:W-:Y:S05]  /*30f0*/  BSYNC B0 ;  /* 0x0000000000007941 */ /* 0x000fea0003800000 */
.L_x_4131:
[----:B-1234-:R-:W-:Y:S01]  /*3100*/  LEA.HI R4, R20, R16, RZ, 0x1 ;  /* 0x0000001014047211 */ /* 0x01efe200078f08ff */
[----:B------:R-:W-:Y:S01]  /*3110*/  IMAD.SHL.U32 R20, R3, 0x40, RZ ;  /* 0x0000004003147824 */ /* 0x000fe200078e00ff */
[C---:B------:R-:W-:Y:S01]  /*3120*/  ISETP.GE.AND P3, PT, R21.reuse, UR23, PT ;  /* 0x0000001715007c0c */ /* 0x040fe2000bf66270 */
[----:B------:R-:W-:Y:S01]  /*3130*/  USHF.L.U64.HI UR25, UR6, 0x4, UR7 ;  /* 0x0000000406197899 */ /* 0x000fe20008010207 */
[----:B------:R-:W-:Y:S01]  /*3140*/  ISETP.GE.AND P6, PT, R21, UR23, PT ;  /* 0x0000001715007c0c */ /* 0x000fe2000bfc6270 */
[----:B------:R-:W-:Y:S01]  /*3150*/  IMAD.SHL.U32 R21, R22, 0x8, RZ ;  /* 0x0000000816157824 */ /* 0x000fe200078e00ff */
[----:B------:R-:W-:Y:S01]  /*3160*/  LOP3.LUT R20, R20, 0x1c0, RZ, 0xc0, !PT ;  /* 0x000001c014147812 */ /* 0x000fe200078ec0ff */
[----:B------:R-:W-:Y:S01]  /*3170*/  USHF.L.U32 UR27, UR6, 0x4, URZ ;  /* 0x00000004061b7899 */ /* 0x000fe2000800063f */
[----:B------:R-:W-:Y:S01]  /*3180*/  BSSY B0, `(.L_x_4133) ;  /* 0x000002f000007945 */ /* 0x000fe20003800000 */
[----:B------:R-:W-:Y:S02]  /*3190*/  ISETP.GE.AND P0, PT, R22, UR23, PT ;  /* 0x0000001716007c0c */ /* 0x000fe4000bf06270 */
[----:B------:R-:W-:-:S02]  /*31a0*/  LOP3.LUT R21, R20, 0x8, R21, 0xf8, !PT ;  /* 0x0000000814157812 */ /* 0x000fc400078ef815 */
[----:B------:R-:W-:Y:S02]  /*31b0*/  ISETP.GE.AND P5, PT, R15, UR23, PT ;  /* 0x000000170f007c0c */ /* 0x000fe4000bfa6270 */
[----:B------:R-:W-:Y:S02]  /*31c0*/  LOP3.LUT R22, R4, 0xfffffffe, RZ, 0xc0, !PT ;  /* 0xfffffffe04167812 */ /* 0x000fe400078ec0ff */
[----:B------:R-:W-:Y:S01]  /*31d0*/  SHF.R.U32.HI R20, RZ, 0x3, R20 ;  /* 0x00000003ff147819 */ /* 0x000fe20000011614 */
[----:B------:R-:W-:Y:S08]  /*31e0*/  @P1 BRA `(.L_x_4134) ;  /* 0x0000000000a01947 */ /* 0x000ff00003800000 */
[----:B------:R-:W-:Y:S01]  /*31f0*/  ULDC UR10, c[0x0][0x2d0] ;  /* 0x0000b400000a7ab9 */ /* 0x000fe20000000800 */
[----:B------:R-:W-:Y:S02]  /*3200*/  IADD3 R7, P1, R168, UR27, RZ ;  /* 0x0000001ba8077c10 */ /* 0x000fe4000ff3e0ff */
[----:B------:R-:W-:Y:S02]  /*3210*/  ISETP.GE.AND P2, PT, R240, UR10, PT ;  /* 0x0000000af0007c0c */ /* 0x000fe4000bf46270 */
[----:B------:R-:W-:-:S11]  /*3220*/  IADD3.X R6, R166, UR25, RZ, P1, !PT ;  /* 0x00000019a6067c10 */ /* 0x000fd60008ffe4ff */
        /* <DEDUP_REMOVED lines=36> */
.L_x_4134:
[----:B------:R-:W-:Y:S05]  /*3470*/  BSYNC B0 ;  /* 0x0000000000007941 */ /* 0x000fea0003800000 */
.L_x_4133:
[----:B------:R-:W-:Y:S04]  /*3480*/  BSSY B0, `(.L_x_4135) ;  /* 0x000002c000007945 */ /* 0x000fe80003800000 */
[----:B------:R-:W-:Y:S05]  /*3490*/  @P3 BRA `(.L_x_4136) ;  /* 0x0000000000a83947 */ /* 0x000fea0003800000 */
[----:B------:R-:W-:Y:S01]  /*34a0*/  ULDC UR10, c[0x0][0x2d0] ;  /* 0x0000b400000a7ab9 */ /* 0x000fe20000000800 */
[----:B------:R-:W-:Y:S01]  /*34b0*/  IMAD.U32 R6, RZ, RZ, UR6 ;  /* 0x00000006ff067e24 */ /* 0x000fe2000f8e00ff */
[----:B------:R-:W-:Y:S01]  /*34c0*/  ISETP.GE.AND P1, PT, R240, UR10, PT ;  /* 0x0000000af0007c0c */ /* 0x000fe2000bf26270 */
[----:B--2---:R-:W-:Y:S01]  /*34d0*/  IMAD.U32 R8, RZ, RZ, UR7 ;  /* 0x00000007ff087e24 */ /* 0x004fe2000f8e00ff */
[----:B------:R-:W-:Y:S02]  /*34e0*/  ISETP.GE.AND P3, PT, R237, UR10, PT ;  /* 0x0000000aed007c0c */ /* 0x000fe4000bf66270 */
[----:B------:R-:W-:-:S04]  /*34f0*/  LEA R9, P2, R6, R168, 0x5 ;  /* 0x000000a806097211 */ /* 0x000fc800078428ff */
[----:B------:R-:W-:-:S05]  /*3500*/  LEA.HI.X R8, R6, R166, R8, 0x5, P2 ;  /* 0x000000a606087211 */ /* 0x000fca00010f2c08 */
[----:B-1----:R-:W1:Y:S01]  /*3510*/  @!P1 LDC.64 R4, c[0x0][0x218] ;  /* 0x00008600ff049b82 */ /* 0x002e620000000a00 */
[----:B------:R3:W-:Y:S07]  /*3520*/  @P1 STS.128 [R238+0x9000], RZ ;  /* 0x009000ffee001388 */ /* 0x0007ee0000000c00 */
        /* <DEDUP_REMOVED lines=33> */
.L_x_4136:
[----:B------:R-:W-:Y:S05]  /*3740*/  BSYNC B0 ;  /* 0x0000000000007941 */ /* 0x000fea0003800000 */
.L_x_4135:
[----:B------:R-:W-:Y:S04]  /*3750*/  BSSY B0, `(.L_x_4137) ;  /* 0x000002d000007945 */ /* 0x000fe80003800000 */
[----:B------:R-:W-:Y:S05]  /*3760*/  @P5 BRA `(.L_x_4138) ;  /* 0x0000000000ac5947 */ /* 0x000fea0003800000 */
[----:B------:R-:W-:Y:S01]  /*3770*/  ULDC UR10, c[0x0][0x2d0] ;  /* 0x0000b400000a7ab9 */ /* 0x000fe20000000800 */
[----:B---3--:R-:W-:Y:S01]  /*3780*/  IMAD.U32 R24, RZ, RZ, UR6 ;  /* 0x00000006ff187e24 */ /* 0x008fe2000f8e00ff */
[----:B------:R-:W-:Y:S01]  /*3790*/  ISETP.GE.AND P1, PT, R240, UR10, PT ;  /* 0x0000000af0007c0c */ /* 0x000fe2000bf26270 */
[----:B------:R-:W-:Y:S01]  /*37a0*/  IMAD.MOV.U32 R6, RZ, RZ, R168 ;  /* 0x000000ffff067224 */ /* 0x000fe200078e00a8 */
[----:B------:R-:W-:Y:S01]  /*37b0*/  UIMAD UR11, UR7, 0x30, URZ ;  /* 0x00000030070b78a4 */ /* 0x000fe2000f8e023f */
[----:B------:R-:W-:Y:S01]  /*37c0*/  IMAD.MOV.U32 R7, RZ, RZ, R166 ;  /* 0x000000ffff077224 */ /* 0x000fe200078e00a6 */
[----:B------:R-:W-:Y:S02]  /*37d0*/  ISETP.GE.AND P5, PT, R237, UR10, PT ;  /* 0x0000000aed007c0c */ /* 0x000fe4000bfa6270 */
[----:B------:R-:W-:Y:S01]  /*37e0*/  ISETP.GE.AND P3, PT, R236, UR10, PT ;  /* 0x0000000aec007c0c */ /* 0x000fe2000bf66270 */
[----:B------:R-:W-:-:S04]  /*37f0*/  IMAD.WIDE.U32 R24, R24, 0x30, R6 ;  /* 0x0000003018187825 */ /* 0x000fc800078e0006 */
[----:B------:R-:W-:Y:S02]  /*3800*/  VIADD R23, R25, UR11 ;  /* 0x0000000b19177c36 */ /* 0x000fe40008000000 */
[----:B-12-4-:R-:W1:Y:S01]  /*3810*/  @!P1 LDC.64 R4, c[0x0][0x218] ;  /* 0x00008600ff049b82 */ /* 0x016e620000000a00 */
        /* <DEDUP_REMOVED lines=32> */
.L_x_4138:
[----:B------:R-:W-:Y:S05]  /*3a20*/  BSYNC B0 ;  /* 0x0000000000007941 */ /* 0x000fea0003800000 */
.L_x_4137:
        /* <DEDUP_REMOVED lines=11> */
[----:B------:R-:W-:Y:S01]  /*3ae0*/  IMAD.SHL.U32 R14, R14, 0x40, RZ ;  /* 0x000000400e0e7824 */ /* 0x000fe200078e00ff */
[----:B------:R-:W-:Y:S01]  /*3af0*/  LOP3.LUT R5, R5, 0x1c0, RZ, 0xc0, !PT ;  /* 0x000001c005057812 */ /* 0x000fe200078ec0ff */
[----:B------:R-:W-:Y:S01]  /*3b00*/  ULDC.64 UR10, c[0x0][0x3c8] ;  /* 0x0000f200000a7ab9 */ /* 0x000fe20000000a00 */
[----:B------:R-:W-:Y:S01]  /*3b10*/  UIADD3 UR28, UR31, UR28, URZ ;  /* 0x0000001c1f1c7290 */ /* 0x000fe2000fffe03f */
[----:B------:R-:W-:Y:S01]  /*3b20*/  LEA.HI R7, R11, R165, RZ, 0x5 ;  /* 0x000000a50b077211 */ /* 0x000fe200078f28ff */
[----:B------:R-:W-:Y:S01]  /*3b30*/  ULEA UR10, UP0, UR30, UR10, 0x2 ;  /* 0x0000000a1e0a7291 */ /* 0x000fe2000f80103f */
[----:B------:R-:W-:Y:S01]  /*3b40*/  LOP3.LUT R4, R5, 0x8, R4, 0xf8, !PT ;  /* 0x0000000805047812 */ /* 0x000fe200078ef804 */
[----:B------:R-:W-:Y:S01]  /*3b50*/  IMAD.IADD R9, R19, 0x1, R12 ;  /* 0x0000000113097824 */ /* 0x000fe200078e020c */
[----:B------:R-:W-:Y:S01]  /*3b60*/  SHF.R.U32.HI R5, RZ, 0x3, R5 ;  /* 0x00000003ff057819 */ /* 0x000fe20000011605 */
[----:B------:R-:W-:Y:S01]  /*3b70*/  ULEA.HI.X UR11, UR30, UR11, UR28, 0x2, UP0 ;  /* 0x0000000b1e0b7291 */ /* 0x000fe200080f141c */
[----:B------:R-:W-:Y:S01]  /*3b80*/  IMAD.MOV.U32 R8, RZ, RZ, R18 ;  /* 0x000000ffff087224 */ /* 0x000fe200078e0012 */
[----:B------:R-:W-:Y:S01]  /*3b90*/  LOP3.LUT R20, R21, R20, RZ, 0x3c, !PT ;  /* 0x0000001415147212 */ /* 0x000fe200078e3cff */
[----:B------:R-:W-:Y:S01]  /*3ba0*/  IMAD.U32 R16, RZ, RZ, UR10 ;  /* 0x0000000aff107e24 */ /* 0x000fe2000f8e00ff */
[----:B------:R-:W-:Y:S01]  /*3bb0*/  LOP3.LUT R4, R4, R5, RZ, 0x3c, !PT ;  /* 0x0000000504047212 */ /* 0x000fe200078e3cff */
[----:B------:R-:W-:-:S04]  /*3bc0*/  DEPBAR.LE SB0, 0x0 ;  /* 0x000080000000791a */ /* 0x000fc80000000000 */
[----:B------:R-:W-:Y:S01]  /*3bd0*/  IMAD.U32 R17, RZ, RZ, UR11 ;  /* 0x0000000bff117e24 */ /* 0x000fe2000f8e00ff */
[----:B------:R-:W-:Y:S01]  /*3be0*/  LOP3.LUT R4, R4, 0xfffffe00, R14, 0xf8, !PT ;  /* 0xfffffe0004047812 */ /* 0x000fe200078ef80e */
[----:B------:R-:W-:Y:S01]  /*3bf0*/  IMAD.WIDE.U32 R8, R13, UR8, R8 ;  /* 0x000000080d087c25 */ /* 0x000fe2000f8e0008 */
[----:B------:R-:W-:Y:S01]  /*3c00*/  SHF.R.S32.HI R6, RZ, 0x5, R7 ;  /* 0x00000005ff067819 */ /* 0x000fe20000011407 */
[----:B------:R-:W-:Y:S01]  /*3c10*/  ULDC.64 UR10, c[0x0][0x220] ;  /* 0x00008800000a7ab9 */ /* 0x000fe20000000a00 */
[----:B------:R1:W5:Y:S01]  /*3c20*/  LDG.E R5, desc[UR20][R16.64] ;  /* 0x0000001410057981 */ /* 0x000362000c1e1900 */
[----:B------:R-:W-:Y:S01]  /*3c30*/  BAR.SYNC.DEFER_BLOCKING 0x0 ;  /* 0x0000000000007b1d */ /* 0x000fe20000010000 */
[----:B------:R-:W-:Y:S01]  /*3c40*/  ISETP.GE.AND P5, PT, R15, UR23, PT ;  /* 0x000000170f007c0c */ /* 0x000fe2000bfa6270 */
[----:B------:R-:W-:Y:S01]  /*3c50*/  IMAD R233, R22, 0x200, R20 ;  /* 0x0000020016e97824 */ /* 0x000fe200078e0214 */
[----:B------:R-:W-:Y:S01]  /*3c60*/  LEA R167, P1, R8, UR10, 0x1 ;  /* 0x0000000a08a77c11 */ /* 0x000fe2000f8208ff */
[----:B------:R-:W-:-:S02]  /*3c70*/  IMAD.IADD R15, R9, 0x1, R10 ;  /* 0x00000001090f7824 */ /* 0x000fc400078e020a */
[----:B------:R-:W-:Y:S01]  /*3c80*/  IMAD R234, R6, 0x400, R4 ;  /* 0x0000040006ea7824 */ /* 0x000fe200078e0204 */
[----:B------:R-:W-:Y:S01]  /*3c90*/  ULDC UR5, c[0x0][0x2e8] ;  /* 0x0000ba0000057ab9 */ /* 0x000fe20000000800 */
[----:B------:R1:W-:Y:S04]  /*3ca0*/  @P0 STS.128 [R238+0x10000], RZ ;  /* 0x010000ffee000388 */ /* 0x0003e80000000c00 */
[----:B------:R1:W-:Y:S04]  /*3cb0*/  @P0 STS.128 [R238+0x12000], RZ ;  /* 0x012000ffee000388 */ /* 0x0003e80000000c00 */
[----:B------:R1:W-:Y:S04]  /*3cc0*/  @P0 STS.128 [R238+0x14000], RZ ;  /* 0x014000ffee000388 */ /* 0x0003e80000000c00 */
[----:B------:R1:W-:Y:S01]  /*3cd0*/  @P0 STS.128 [R238+0x16000], RZ ;  /* 0x016000ffee000388 */ /* 0x0003e20000000c00 */
[----:B------:R-:W-:Y:S01]  /*3ce0*/  USHF.L.U32 UR24, UR8, 0x4, URZ ;  /* 0x0000000408187899 */ /* 0x000fe2000800063f */
[----:B------:R-:W2:Y:S01]  /*3cf0*/  MUFU.RCP R84, UR5 ;  /* 0x0000000500547d08 */ /* 0x000ea20008001000 */
[----:B------:R-:W-:Y:S01]  /*3d00*/  BSSY B0, `(.L_x_4139) ;  /* 0x0000027000007945 */ /* 0x000fe20003800000 */
[----:B------:R-:W-:-:S02]  /*3d10*/  LEA R233, R233, UR4, 0x1 ;  /* 0x00000004e9e97c11 */ /* 0x000fc4000f8e08ff */
[----:B------:R-:W-:Y:S02]  /*3d20*/  LEA.HI.X R180, R8, UR11, R15, 0x1, P1 ;  /* 0x0000000b08b47c11 */ /* 0x000fe400088f0c0f */
[----:B------:R-:W-:Y:S01]  /*3d30*/  LEA R234, R234, UR4, 0x1 ;  /* 0x00000004eaea7c11 */ /* 0x000fe2000f8e08ff */
[----:B------:R-:W-:Y:S06]  /*3d40*/  @P0 BRA `(.L_x_4140) ;  /* 0x0000000000880947 */ /* 0x000fec0003800000 */
        /* <DEDUP_REMOVED lines=20> */
[----:B----4-:R-:W-:Y:S01]  /*3e90*/  @!P1 IMAD.MOV.U32 R10, RZ, RZ, R167 ;  /* 0x000000ffff0a9224 */ /* 0x010fe200078e00a7 */
[----:B------:R-:W-:-:S05]  /*3ea0*/  @!P1 MOV R11, R180 ;  /* 0x000000b4000b9202 */ /* 0x000fca0000000f00 */
[----:B------:R-:W-:Y:S01]  /*3eb0*/  @!PT LDS RZ, [RZ] ;  /* 0x00000000fffff984 */ /* 0x000fe20000000800 */
[----:B------:R-:W-:Y:S01]  /*3ec0*/  @!PT LDS RZ, [RZ] ;  /* 0x00000000fffff984 */ /* 0x000fe20000000800 */
[----:B------:R-:W-:Y:S01]  /*3ed0*/  @!PT LDS RZ, [RZ] ;  /* 0x00000000fffff984 */ /* 0x000fe20000000800 */
[----:B------:R3:W-:Y:S04]  /*3ee0*/  @!P1 LDGSTS.E.BYPASS.LTC128B.128 [R238+0x14000], desc[UR20][R10.64+0x100] ;  /* 0x140001000aee9fae */ /* 0x0007e8000b901d54 */
[----:B------:R3:W-:Y:S01]  /*3ef0*/  @P0 STS.128 [R238+0x16000], RZ ;  /* 0x016000ffee000388 */ /* 0x0007e20000000c00 */
[----:B------:R-:W-:Y:S05]  /*3f00*/  @P0 BRA `(.L_x_4140) ;  /* 0x0000000000180947 */ /* 0x000fea0003800000 */
[----:B---3--:R-:W-:Y:S02]  /*3f10*/  MOV R10, R167 ;  /* 0x000000a7000a7202 */ /* 0x008fe40000000f00 */
[----:B------:R-:W-:-:S05]  /*3f20*/  MOV R11, R180 ;  /* 0x000000b4000b7202 */ /* 0x000fca0000000f00 */
[----:B------:R-:W-:Y:S01]  /*3f30*/  @!PT LDS RZ, [RZ] ;  /* 0x00000000fffff984 */ /* 0x000fe20000000800 */
[----:B------:R-:W-:Y:S01]  /*3f40*/  @!PT LDS RZ, [RZ] ;  /* 0x00000000fffff984 */ /* 0x000fe20000000800 */
[----:B------:R-:W-:Y:S01]  /*3f50*/  @!PT LDS RZ, [RZ] ;  /* 0x00000000fffff984 */ /* 0x000fe20000000800 */
[----:B------:R4:W-:Y:S02]  /*3f60*/  LDGSTS.E.BYPASS.LTC128B.128 [R238+0x16000], desc[UR20][R10.64+0x180] ;  /* 0x160001800aee7fae */ /* 0x0009e4000b901d54 */
.L_x_4140:
[----:B------:R-:W-:Y:S05]  /*3f70*/  BSYNC B0 ;  /* 0x0000000000007941 */ /* 0x000fea0003800000 */
.L_x_4139:
[----:B------:R1:W-:Y:S01]  /*3f80*/  @P4 STS.128 [R238+0x10800], RZ ;  /* 0x010800ffee004388 */ /* 0x0003e20000000c00 */
[----:B------:R-:W-:Y:S03]  /*3f90*/  BSSY B0, `(.L_x_4141) ;  /* 0x000002c000007945 */ /* 0x000fe60003800000 */
[----:B------:R1:W-:Y:S04]  /*3fa0*/  @P4 STS.128 [R238+0x12800], RZ ;  /* 0x012800ffee004388 */ /* 0x0003e80000000c00 */
[----:B------:R1:W-:Y:S04]  /*3fb0*/  @P4 STS.128 [R238+0x14800], RZ ;  /* 0x014800ffee004388 */ /* 0x0003e80000000c00 */
[----:B------:R1:W-:Y:S01]  /*3fc0*/  @P4 STS.128 [R238+0x16800], RZ ;  /* 0x016800ffee004388 */ /* 0x0003e20000000c00 */
[----:B------:R-:W-:Y:S05]  /*3fd0*/  @P4 BRA `(.L_x_4142) ;  /* 0x00000000009c4947 */ /* 0x000fea0003800000 */
[----:B------:R-:W-:Y:S01]  /*3fe0*/  ULDC UR5, c[0x0][0x2d0] ;  /* 0x0000b40000057ab9 */ /* 0x000fe20000000800 */
[----:B---3--:R-:W-:Y:S01]  /*3ff0*/  IMAD.U32 R12, RZ, RZ, UR24 ;  /* 0x00000018ff0c7e24 */ /* 0x008fe2000f8e00ff */
[----:B------:R-:W-:Y:S01]  /*4000*/  ISETP.GE.AND P4, PT, R240, UR5, PT ;  /* 0x00000005f0007c0c */ /* 0x000fe2000bf86270 */
[----:B----4-:R-:W-:Y:S01]  /*4010*/  IMAD.U32 R11, RZ, RZ, UR24 ;  /* 0x00000018ff0b7e24 */ /* 0x010fe2000f8e00ff */
[----:B------:R-:W-:Y:S01]  /*4020*/  ISETP.GE.AND P3, PT, R237, UR5, PT ;  /* 0x00000005ed007c0c */ /* 0x000fe2000bf66270 */
[----:B------:R-:W-:Y:S01]  /*4030*/  IMAD.U32 R10, RZ, RZ, UR13 ;  /* 0x0000000dff0a7e24 */ /* 0x000fe2000f8e00ff */
[----:B------:R-:W-:-:S09]  /*4040*/  ISETP.GE.AND P2, PT, R236, UR5, PT ;  /* 0x00000005ec007c0c */ /* 0x000fd2000bf46270 */
[----:B-1----:R-:W-:Y:S01]  /*4050*/  @!P4 LEA R16, P1, R12, R167, 0x1 ;  /* 0x000000a70c10c211 */ /* 0x002fe200078208ff */
[----:B------:R1:W-:Y:S01]  /*4060*/  @P4 STS.128 [R238+0x10800], RZ ;  /* 0x010800ffee004388 */ /* 0x0003e20000000c00 */
[----:B------:R-:W-:Y:S02]  /*4070*/  IADD3 R12, P0, R8, UR24, RZ ;  /* 0x00000018080c7c10 */ /* 0x000fe4000ff1e0ff */
        /* <DEDUP_REMOVED lines=29> */
.L_x_4142:
[----:B------:R-:W-:Y:S05]  /*4250*/  BSYNC B0 ;  /* 0x0000000000007941 */ /* 0x000fea0003800000 */
.L_x_4141:
        /* <DEDUP_REMOVED lines=12> */
[----:B---34-:R-:W-:Y:S01]  /*4320*/  IMAD.U32 R11, RZ, RZ, UR28 ;  /* 0x0000001cff0b7e24 */ /* 0x018fe2000f8e00ff */
[----:B------:R-:W-:Y:S01]  /*4330*/  IADD3 R12, P0, R8, UR28, RZ ;  /* 0x0000001c080c7c10 */ /* 0x000fe2000ff1e0ff */
[----:B------:R-:W-:-:S06]  /*4340*/  IMAD.U32 R10, RZ, RZ, UR26 ;  /* 0x0000001aff0a7e24 */ /* 0x000fcc000f8e00ff */
[C---:B-1----:R-:W-:Y:S01]  /*4350*/  @!P4 LEA R16, P1, R11.reuse, R167, 0x1 ;  /* 0x000000a70b10c211 */ /* 0x042fe200078208ff */
        /* <DEDUP_REMOVED lines=30> */
.L_x_4144:
[----:B------:R-:W-:Y:S05]  /*4540*/  BSYNC B0 ;  /* 0x0000000000007941 */ /* 0x000fea0003800000 */
.L_x_4143:
        /* <DEDUP_REMOVED lines=11> */
[----:B------:R-:W-:Y:S01]  /*4600*/  IMAD.U32 R8, RZ, RZ, UR8 ;  /* 0x00000008ff087e24 */ /* 0x000fe2000f8e00ff */
[----:B------:R-:W-:Y:S01]  /*4610*/  ISETP.GE.AND P2, PT, R236, UR5, PT ;  /* 0x00000005ec007c0c */ /* 0x000fe2000bf46270 */
[----:B------:R-:W-:Y:S01]  /*4620*/  UIMAD UR23, UR9, 0x30, URZ ;  /* 0x00000030091778a4 */ /* 0x000fe2000f8e023f */
[----:B------:R-:W-:Y:S01]  /*4630*/  IMAD.WIDE.U32 R14, R9, 0x30, R14 ;  /* 0x00000030090e7825 */ /* 0x000fe200078e000e */
[----:B------:R-:W-:-:S06]  /*4640*/  ISETP.GE.AND P0, PT, R235, UR5, PT ;  /* 0x00000005eb007c0c */ /* 0x000fcc000bf06270 */
[----:B------:R-:W-:Y:S01]  /*4650*/  VOTEU.ALL UP0, P4 ;  /* 0x00000000003f7886 */ /* 0x000fe20002000000 */
[----:B---34-:R-:W-:Y:S01]  /*4660*/  @!P4 MOV R10, R167 ;  /* 0x000000a7000ac202 */ /* 0x018fe20000000f00 */
[----:B------:R-:W-:Y:S01]  /*4670*/  @!P4 IMAD.MOV.U32 R11, RZ, RZ, R180 ;  /* 0x000000ffff0bc224 */ /* 0x000fe200078e00b4 */
[----:B------:R-:W-:Y:S01]  /*4680*/  @!P3 LEA R12, P5, R14, UR10, 0x1 ;  /* 0x0000000a0e0cbc11 */ /* 0x000fe2000f8a08ff */
[----:B------:R3:W-:Y:S01]  /*4690*/  @P4 STS.128 [R238+0x11800], RZ ;  /* 0x011800ffee004388 */ /* 0x0007e20000000c00 */
[----:B------:R-:W-:Y:S01]  /*46a0*/  @!UP0 UIMAD UR26, UR9, 0x60, URZ ;  /* 0x00000060091a88a4 */ /* 0x000fe2000f8e023f */
[----:B-1----:R-:W-:Y:S01]  /*46b0*/  @!P4 IMAD.WIDE.U32 R16, R8, 0x60, R10 ;  /* 0x000000600810c825 */ /* 0x002fe200078e000a */
[----:B------:R-:W-:-:S03]  /*46c0*/  @!P2 LEA R10, P1, R14, UR10, 0x1 ;  /* 0x0000000a0e0aac11 */ /* 0x000fc6000f8208ff */
[----:B------:R-:W-:Y:S01]  /*46d0*/  VIADD R8, R15, UR23 ;  /* 0x000000170f087c36 */ /* 0x000fe20008000000 */
[----:B------:R-:W-:-:S04]  /*46e0*/  @!P4 IADD3 R17, R17, UR26, RZ ;  /* 0x0000001a1111cc10 */ /* 0x000fc8000fffe0ff */
[C-C-:B------:R-:W-:Y:S01]  /*46f0*/  @!P3 LEA.HI.X R13, R14.reuse, UR11, R8.reuse, 0x1, P5 ;  /* 0x0000000b0e0dbc11 */ /* 0x140fe2000a8f0c08 */
        /* <DEDUP_REMOVED lines=17> */
[----:B---3--:R-:W-:-:S04]  /*4810*/  LEA R10, P0, R14, UR10, 0x1 ;  /* 0x0000000a0e0a7c11 */ /* 0x008fc8000f8008ff */
[----:B------:R-:W-:-:S05]  /*4820*/  LEA.HI.X R11, R14, UR11, R8, 0x1, P0 ;  /* 0x0000000b0e0b7c11 */ /* 0x000fca00080f0c08 */
[----:B------:R-:W-:Y:S01]  /*4830*/  @!PT LDS RZ, [RZ] ;  /* 0x00000000fffff984 */ /* 0x000fe20000000800 */
[----:B------:R-:W-:Y:S01]  /*4840*/  @!PT LDS RZ, [RZ] ;  /* 0x00000000fffff984 */ /* 0x000fe20000000800 */
[----:B------:R-:W-:Y:S01]  /*4850*/  @!PT LDS RZ, [RZ] ;  /* 0x00000000fffff984 */ /* 0x000fe20000000800 */
[----:B------:R1:W-:Y:S04]  /*4860*/  LDGSTS.E.BYPASS.LTC128B.128 [R238+0x17800], desc[UR20][R10.64+0x180] ;  /* 0x178001800aee7fae */ /* 0x0003e8000b901d54 */
.L_x_4146:
[----:B------:R-:W-:Y:S05]  /*4870*/  BSYNC B0 ;  /* 0x0000000000007941 */ /* 0x000fea0003800000 */
.L_x_4145:
[----:B------:R-:W-:Y:S01]  /*4880*/  LDSM.16.M88.4 R44, [R234] ;  /* 0x00000000ea2c783b */ /* 0x000fe20000000200 */
[----:B------:R-:W-:Y:S01]  /*4890*/  R2P PR, R3, 0x6 ;  /* 0x0000000603007804 */ /* 0x000fe20000000000 */
[C---:B------:R-:W-:Y:S01]  /*48a0*/  VIADD R3, R233.reuse, 0x8000 ;  /* 0x00008000e9037836 */ /* 0x040fe20000000000 */
[----:B------:R-:W-:Y:S01]  /*48b0*/  LEA R230, R0, R234, 0x1 ;  /* 0x000000ea00e67211 */ /* 0x000fe200078e08ff */
[----:B------:R-:W4:Y:S01]  /*48c0*/  LDSM.16.M88.4 R36, [R233+0x8000] ;  /* 0x00800000e924783b */ /* 0x000f220000000200 */
[----:B------:R-:W-:Y:S01]  /*48d0*/  VIADD R231, R233, 0x8020 ;  /* 0x00008020e9e77836 */ /* 0x000fe20000000000 */
[----:B------:R-:W-:Y:S01]  /*48e0*/  LOP3.LUT R7, R7, 0xffffffe0, RZ, 0xc0, !PT ;  /* 0xffffffe007077812 */ /* 0x000fe200078ec0ff */
[----:B------:R-:W-:Y:S01]  /*48f0*/  IMAD R232, R2, 0x2, R234 ;  /* 0x0000000202e87824 */ /* 0x000fe200078e02ea */
[----:B------:R-:W4:Y:S01]  /*4900*/  LDSM.16.M88.4 R28, [R233+0x8800] ;  /* 0x00880000e91c783b */ /* 0x000f220000000200 */
[----:B--2--5:R-:W-:Y:S01]  /*4910*/  FMUL.FTZ R84, R5, R84 ;  /* 0x0000005405547220 */ /* 0x024fe20000410000 */
[----:B------:R-:W-:Y:S01]  /*4920*/  MOV R5, UR18 ;  /* 0x0000001200057c02 */ /* 0x000fe20008000f00 */
[----:B------:R-:W-:Y:S01]  /*4930*/  IMAD R229, R0, 0x2, R232 ;  /* 0x0000000200e57824 */ /* 0x000fe200078e02e8 */
[----:B-1----:R-:W1:Y:S01]  /*4940*/  LDSM.16.M88.4 R20, [R233+0x9000] ;  /* 0x00900000e914783b */ /* 0x002e620000000200 */
[----:B------:R-:W-:Y:S01]  /*4950*/  IMAD.IADD R7, R165, 0x1, -R7 ;  /* 0x00000001a5077824 */ /* 0x000fe200078e0a07 */
[----:B------:R-:W-:Y:S01]  /*4960*/  ULDC UR9, c[0x0][0x39c] ;  /* 0x0000e70000097ab9 */ /* 0x000fe20000000800 */
[----:B------:R-:W-:Y:S01]  /*4970*/  @P1 VIADD R231, R3, 0xffffffe0 ;  /* 0xffffffe003e71836 */ /* 0x000fe20000000000 */
[----:B------:R-:W2:Y:S01]  /*4980*/  LDSM.16.M88.4 R52, [R233+0x9800] ;  /* 0x00980000e934783b */ /* 0x000ea20000000200 */
[----:B------:R-:W-:Y:S01]  /*4990*/  IMAD.MOV.U32 R3, RZ, RZ, 0x40 ;  /* 0x00000040ff037424 */ /* 0x000fe200078e00ff */
[----:B------:R-:W-:Y:S01]  /*49a0*/  R2UR UR5, R84 ;  /* 0x00000000540572ca */ /* 0x000fe200000e0000 */
[----:B------:R-:W-:Y:S01]  /*49b0*/  UISETP.GE.AND UP0, UPT, UR18, 0x2, UPT ;  /* 0x000000021200788c */ /* 0x000fe2000bf06270 */
[----:B---3--:R-:W-:Y:S01]  /*49c0*/  LDSM.16.M88.4 R16, [R232] ;  /* 0x00000000e810783b */ /* 0x008fe20000000200 */
[----:B------:R-:W-:Y:S01]  /*49d0*/  VIADD R223, R231, 0x800 ;  /* 0x00000800e7df7836 */ /* 0x000fe20000000000 */
        /* <DEDUP_REMOVED lines=8> */
[----:B------:R-:W-:Y:S01]  /*4a60*/  IADD3 R211, R231, 0x6000, RZ ;  /* 0x00006000e7d37810 */ /* 0x000fe20007ffe0ff */
[----:B------:R-:W-:Y:S01]  /*4a70*/  IMAD.IADD R220, R3, 0x1, R231 ;  /* 0x0000000103dc7824 */ /* 0x000fe200078e02e7 */
[----:B----4-:R-:W4:Y:S01]  /*4a80*/  LDSM.16.M88.4 R8, [R231+0x1000] ;  /* 0x00100000e708783b */ /* 0x010f220000000200 */
[----:B------:R-:W-:Y:S01]  /*4a90*/  SHF.R.S32.HI R3, RZ, 0x1f, R7 ;  /* 0x0000001fff037819 */ /* 0x000fe20000011407 */
[----:B------:R-:W-:-:S02]  /*4aa0*/  VIADD R218, R231, 0x2800 ;  /* 0x00002800e7da7836 */ /* 0x000fc40000000000 */
[----:B------:R-:W4:Y:S01]  /*4ab0*/  LDSM.16.M88.4 R72, [R231+0x1800] ;  /* 0x00180000e748783b */ /* 0x000f220000000200 */
[----:B------:R-:W-:Y:S01]  /*4ac0*/  LEA.HI R7, R3, R7, RZ, 0x2 ;  /* 0x0000000703077211 */ /* 0x000fe200078f10ff */
[----:B------:R-:W-:Y:S02]  /*4ad0*/  IMAD.SHL.U32 R3, R165, 0x2, RZ ;  /* 0x00000002a5037824 */ /* 0x000fe400078e00ff */
[----:B------:R-:W-:Y:S01]  /*4ae0*/  LDSM.16.M88.4 R64, [R230] ;  /* 0x00000000e640783b */ /* 0x000fe20000000200 */
[----:B------:R-:W-:Y:S01]  /*4af0*/  SHF.R.S32.HI R7, RZ, 0x2, R7 ;  /* 0x00000002ff077819 */ /* 0x000fe20000011407 */
[----:B------:R-:W-:Y:S01]  /*4b00*/  VIADD R217, R231, 0x3000 ;  /* 0x00003000e7d97836 */ /* 0x000fe20000000000 */
[----:B------:R-:W-:Y:S01]  /*4b10*/  LOP3.LUT R3, R3, 0x6, RZ, 0xc0, !PT ;  /* 0x0000000603037812 */ /* 0x000fe200078ec0ff */
[----:B------:R-:W-:Y:S01]  /*4b20*/  HMMA.16816.F32 R40, R44, R36, RZ ;  /* 0x000000242c28723c */ /* 0x000fe200000018ff */
[----:B------:R-:W4:Y:S01]  /*4b30*/  LDSM.16.M88.4 R56, [R227+0x8000] ;  /* 0x00800000e338783b */ /* 0x000f220000000200 */
[----:B------:R-:W-:-:S02]  /*4b40*/  IMAD R169, R6, 0x10, R7 ;  /* 0x0000001006a97824 */ /* 0x000fc400078e0207 */
[----:B------:R-:W-:Y:S01]  /*4b50*/  IMAD R5, R5, 0x40, R3 ;  /* 0x0000004005057824 */ /* 0x000fe200078e0203 */
[----:B------:R-:W-:Y:S01]  /*4b60*/  LDSM.16.M88.4 R76, [R227+0x9800] ;  /* 0x00980000e34c783b */ /* 0x000fe20000000200 */
[C---:B------:R-:W-:Y:S01]  /*4b70*/  HMMA.16816.F32 R36, R44.reuse, R38, RZ ;  /* 0x000000262c24723c */ /* 0x040fe200000018ff */
[----:B------:R-:W-:Y:S02]  /*4b80*/  VIADD R169, R169, UR19 ;  /* 0x00000013a9a97c36 */ /* 0x000fe40008000000 */
[----:B------:R-:W-:Y:S01]  /*4b90*/  LDSM.16.M88.4 R60, [R220] ;  /* 0x00000000dc3c783b */ /* 0x000fe20000000200 */
[C---:B------:R-:W-:Y:S02]  /*4ba0*/  VIADD R215, R231.reuse, 0x4000 ;  /* 0x00004000e7d77836 */ /* 0x040fe40000000000 */
[----:B------:R-:W-:Y:S01]  /*4bb0*/  HMMA.16816.F32 R32, R44, R28, RZ ;  /* 0x0000001c2c20723c */ /* 0x000fe200000018ff */
[----:B------:R-:W-:Y:S01]  /*4bc0*/  LDSM.16.M88.4 R80, [R231+0x5800] ;  /* 0x00580000e750783b */ /* 0x000fe20000000200 */
[----:B------:R-:W-:-:S02]  /*4bd0*/  VIADD R214, R231, 0x4800 ;  /* 0x00004800e7d67836 */ /* 0x000fc40000000000 */
[C---:B------:R-:W-:Y:S01]  /*4be0*/  VIADD R213, R231.reuse, 0x5000 ;  /* 0x00005000e7d57836 */ /* 0x040fe20000000000 */
[----:B------:R-:W0:Y:S01]  /*4bf0*/  LDGDEPBAR ;  /* 0x00000000000079af */ /* 0x000e220000000000 */
[C---:B-1----:R-:W-:Y:S01]  /*4c00*/  HMMA.16816.F32 R24, R44.reuse, R20, RZ ;  /* 0x000000142c18723c */ /* 0x042fe200000018ff */
[C---:B------:R-:W-:Y:S02]  /*4c10*/  VIADD R212, R231.reuse, 0x5800 ;  /* 0x00005800e7d47836 */ /* 0x040fe40000000000 */
[C---:B------:R-:W-:Y:S02]  /*4c20*/  VIADD R210, R231.reuse, 0x6800 ;  /* 0x00006800e7d27836 */ /* 0x040fe40000000000 */
[C---:B------:R-:W-:Y:S01]  /*4c30*/  VIADD R209, R231.reuse, 0x7000 ;  /* 0x00007000e7d17836 */ /* 0x040fe20000000000 */
[----:B------:R-:W-:Y:S01]  /*4c40*/  HMMA.16816.F32 R28, R44, R30, RZ ;  /* 0x0000001e2c1c723c */ /* 0x000fe200000018ff */
[----:B------:R-:W-:-:S05]  /*4c50*/  VIADD R208, R231, 0x7800 ;  /* 0x00007800e7d07836 */ /* 0x000fca0000000000 */
[C---:B------:R-:W-:Y:S06]  /*4c60*/  HMMA.16816.F32 R20, R44.reuse, R22, RZ ;  /* 0x000000162c14723c */ /* 0x040fec00000018ff */
[C---:B--2---:R-:W-:Y:S06]  /*4c70*/  HMMA.16816.F32 R68, R44.reuse, R52, RZ ;  /* 0x000000342c44723c */ /* 0x044fec00000018ff */
[----:B------:R-:W-:Y:S01]  /*4c80*/  HMMA.16816.F32 R44, R44, R54, RZ ;  /* 0x000000362c2c723c */ /* 0x000fe200000018ff */
[----:B------:R-:W1:Y:S05]  /*4c90*/  LDSM.16.M88.4 R52, [R227+0x8800] ;  /* 0x00880000e334783b */ /* 0x000e6a0000000200 */
[C---:B---3--:R-:W-:Y:S06]  /*4ca0*/  HMMA.16816.F32 R40, R16.reuse, R12, R40 ;  /* 0x0000000c1028723c */ /* 0x048fec0000001828 */
[C---:B------:R-:W-:Y:S01]  /*4cb0*/  HMMA.16816.F32 R36, R16.reuse, R14, R36 ;  /* 0x0000000e1024723c */ /* 0x040fe20000001824 */
[----:B------:R-:W2:Y:S05]  /*4cc0*/  LDSM.16.M88.4 R12, [R227+0x9000] ;  /* 0x00900000e30c783b */ /* 0x000eaa0000000200 */
[C---:B------:R-:W-:Y:S06]  /*4cd0*/  HMMA.16816.F32 R32, R16.reuse, R48, R32 ;  /* 0x000000301020723c */ /* 0x040fec0000001820 */
[C---:B------:R-:W-:Y:S01]  /*4ce0*/  HMMA.16816.F32 R28, R16.reuse, R50, R28 ;  /* 0x00000032101c723c */ /* 0x040fe2000000181c */
[----:B------:R-:W-:Y:S05]  /*4cf0*/  LDSM.16.M88.4 R48, [R220+0x800] ;  /* 0x00080000dc30783b */ /* 0x000fea0000000200 */
[C---:B----4-:R-:W-:Y:S06]  /*4d00*/  HMMA.16816.F32 R24, R16.reuse, R8, R24 ;  /* 0x000000081018723c */ /* 0x050fec0000001818 */
        /* <DEDUP_REMOVED lines=56> */
[----:B------:R-:W-:Y:S04]  /*5090*/  LDSM.16.M88.4 R72, [R220+0x3800] ;  /* 0x00380000dc48783b */ /* 0x000fe80000000200 */
[----:B------:R-:W-:Y:S01]  /*50a0*/  LDSM.16.M88.4 R60, [R233+0xc000] ;  /* 0x00c00000e93c783b */ /* 0x000fe20000000200 */
[C---:B-1----:R-:W-:Y:S06]  /*50b0*/  HMMA.16816.F32 R40, R52.reuse, R12, R40 ;  /* 0x0000000c3428723c */ /* 0x042fec0000001828 */
[C---:B------:R-:W-:Y:S01]  /*50c0*/  HMMA.16816.F32 R36, R52.reuse, R14, R36 ;  /* 0x0000000e3424723c */ /* 0x040fe20000001824 */
[----:B------:R-:W1:Y:S05]  /*50d0*/  LDSM.16.M88.4 R12, [R220+0x3000] ;  /* 0x00300000dc0c783b */ /* 0x000e6a0000000200 */
[C---:B--2---:R-:W-:Y:S06]  /*50e0*/  HMMA.16816.F32 R28, R52.reuse, R46, R28 ;  /* 0x0000002e341c723c */ /* 0x044fec000000181c */
[C---:B------:R-:W-:Y:S06]  /*50f0*/  HMMA.16816.F32 R24, R52.reuse, R56, R24 ;  /* 0x000000383418723c */ /* 0x040fec0000001818 */
[C---:B------:R-:W-:Y:S01]  /*5100*/  HMMA.16816.F32 R32, R52.reuse, R44, R32 ;  /* 0x0000002c3420723c */ /* 0x040fe20000001820 */
[----:B------:R-:W-:Y:S05]  /*5110*/  LDSM.16.M88.4 R44, [R234+0x4000] ;  /* 0x00400000ea2c783b */ /* 0x000fea0000000200 */
        /* <DEDUP_REMOVED lines=9> */
[C---:B----4-:R-:W-:Y:S06]  /*51b0*/  HMMA.16816.F32 R28, R8.reuse, R18, R28 ;  /* 0x00000012081c723c */ /* 0x050fec000000181c */
[C---:B-1----:R-:W-:Y:S06]  /*51c0*/  HMMA.16816.F32 R24, R8.reuse, R12, R24 ;  /* 0x0000000c0818723c */ /* 0x042fec0000001818 */
[C---:B------:R-:W-:Y:S01]  /*51d0*/  HMMA.16816.F32 R32, R8.reuse, R16, R32 ;  /* 0x000000100820723c */ /* 0x040fe20000001820 */
[----:B------:R-:W-:Y:S05]  /*51e0*/  LDSM.16.M88.4 R16, [R231+0x4000] ;  /* 0x00400000e710783b */ /* 0x000fea0000000200 */
[C---:B------:R-:W-:Y:S01]  /*51f0*/  HMMA.16816.F32 R20, R8.reuse, R14, R20 ;  /* 0x0000000e0814723c */ /* 0x040fe20000001814 */
[----:B------:R-:W1:Y:S05]  /*5200*/  LDSM.16.M88.4 R12, [R231+0x4800] ;  /* 0x00480000e70c783b */ /* 0x000e6a0000000200 */
[C---:B------:R-:W-:Y:S06]  /*5210*/  HMMA.16816.F32 R68, R8.reuse, R72, R68 ;  /* 0x000000480844723c */ /* 0x040fec0000001844 */
[----:B------:R-:W-:Y:S01]  /*5220*/  HMMA.16816.F32 R64, R8, R74, R64 ;  /* 0x0000004a0840723c */ /* 0x000fe20000001840 */
[----:B------:R-:W4:Y:S04]  /*5230*/  LDSM.16.M88.4 R8, [R231+0x5000] ;  /* 0x00500000e708783b */ /* 0x000f280000000200 */
[----:B------:R-:W-:Y:S01]  /*5240*/  LDSM.16.M88.4 R72, [R229+0x4000] ;  /* 0x00400000e548783b */ /* 0x000fe20000000200 */
[C---:B--2---:R-:W-:Y:S06]  /*5250*/  HMMA.16816.F32 R28, R44.reuse, R58, R28 ;  /* 0x0000003a2c1c723c */ /* 0x044fec000000181c */
[C---:B------:R-:W-:Y:S06]  /*5260*/  HMMA.16816.F32 R36, R44.reuse, R62, R36 ;  /* 0x0000003e2c24723c */ /* 0x040fec0000001824 */
[C---:B------:R-:W-:Y:S01]  /*5270*/  HMMA.16816.F32 R40, R44.reuse, R60, R40 ;  /* 0x0000003c2c28723c */ /* 0x040fe20000001828 */
[----:B------:R-:W-:Y:S05]  /*5280*/  LDSM.16.M88.4 R60, [R227+0xc000] ;  /* 0x00c00000e33c783b */ /* 0x000fea0000000200 */
[C---:B---3--:R-:W-:Y:S06]  /*5290*/  HMMA.16816.F32 R24, R44.reuse, R48, R24 ;  /* 0x000000302c18723c */ /* 0x048fec0000001818 */
[C---:B------:R-:W-:Y:S01]  /*52a0*/  HMMA.16816.F32 R32, R44.reuse, R56, R32 ;  /* 0x000000382c20723c */ /* 0x040fe20000001820 */
[----:B------:R-:W-:Y:S05]  /*52b0*/  LDSM.16.M88.4 R56, [R227+0xc800] ;  /* 0x00c80000e338783b */ /* 0x000fea0000000200 */
[C---:B------:R-:W-:Y:S01]  /*52c0*/  HMMA.16816.F32 R20, R44.reuse, R50, R20 ;  /* 0x000000322c14723c */ /* 0x040fe20000001814 */
[----:B------:R-:W2:Y:S05]  /*52d0*/  LDSM.16.M88.4 R48, [R230+0x4000] ;  /* 0x00400000e630783b */ /* 0x000eaa0000000200 */
[C---:B------:R-:W-:Y:S06]  /*52e0*/  HMMA.16816.F32 R68, R44.reuse, R52, R68 ;  /* 0x000000342c44723c */ /* 0x040fec0000001844 */
[----:B------:R-:W-:Y:S01]  /*52f0*/  HMMA.16816.F32 R64, R44, R54, R64 ;  /* 0x000000362c40723c */ /* 0x000fe20000001840 */
[----:B------:R-:W3:Y:S04]  /*5300*/  LDSM.16.M88.4 R44, [R227+0xd000] ;  /* 0x00d00000e32c783b */ /* 0x000ee80000000200 */
[----:B------:R-:W3:Y:S01]  /*5310*/  LDSM.16.M88.4 R52, [R227+0xd800] ;  /* 0x00d80000e334783b */ /* 0x000ee20000000200 */
[C---:B-1----:R-:W-:Y:S06]  /*5320*/  HMMA.16816.F32 R28, R76.reuse, R14, R28 ;  /* 0x0000000e4c1c723c */ /* 0x042fec000000181c */
[C---:B------:R-:W-:Y:S06]  /*5330*/  HMMA.16816.F32 R36, R76.reuse, R18, R36 ;  /* 0x000000124c24723c */ /* 0x040fec0000001824 */
[C---:B------:R-:W-:Y:S01]  /*5340*/  HMMA.16816.F32 R40, R76.reuse, R16, R40 ;  /* 0x000000104c28723c */ /* 0x040fe20000001828 */
[----:B------:R-:W-:Y:S05]  /*5350*/  LDSM.16.M88.4 R16, [R220+0x4000] ;  /* 0x00400000dc10783b */ /* 0x000fea0000000200 */
[C---:B----4-:R-:W-:Y:S06]  /*5360*/  HMMA.16816.F32 R24, R76.reuse, R8, R24 ;  /* 0x000000084c18723c */ /* 0x050fec0000001818 */
[C---:B------:R-:W-:Y:S01]  /*5370*/  HMMA.16816.F32 R32, R76.reuse, R12, R32 ;  /* 0x0000000c4c20723c */ /* 0x040fe20000001820 */
[----:B------:R-:W1:Y:S05]  /*5380*/  LDSM.16.M88.4 R12, [R220+0x4800] ;  /* 0x00480000dc0c783b */ /* 0x000e6a0000000200 */
[C---:B------:R-:W-:Y:S01]  /*5390*/  HMMA.16816.F32 R20, R76.reuse, R10, R20 ;  /* 0x0000000a4c14723c */ /* 0x040fe20000001814 */
[----:B------:R-:W4:Y:S05]  /*53a0*/  LDSM.16.M88.4 R8, [R220+0x5000] ;  /* 0x00500000dc08783b */ /* 0x000f2a0000000200 */
        /* <DEDUP_REMOVED lines=28> */
[----:B------:R-:W4:Y:S05]  /*5570*/  LDSM.16.M88.4 R72, [R231+0x7800] ;  /* 0x00780000e748783b */ /* 0x000f2a0000000200 */
[C---:B--2---:R-:W-:Y:S06]  /*5580*/  HMMA.16816.F32 R28, R44.reuse, R58, R28 ;  /* 0x0000003a2c1c723c */ /* 0x044fec000000181c */
[C---:B------:R-:W-:Y:S06]  /*5590*/  HMMA.16816.F32 R36, R44.reuse, R62, R36 ;  /* 0x0000003e2c24723c */ /* 0x040fec0000001824 */
[C---:B------:R-:W-:Y:S01]  /*55a0*/  HMMA.16816.F32 R40, R44.reuse, R60, R40 ;  /* 0x0000003c2c28723c */ /* 0x040fe20000001828 */
[----:B------:R-:W-:Y:S05]  /*55b0*/  LDSM.16.M88.4 R60, [R230+0x6000] ;  /* 0x00600000e63c783b */ /* 0x000fea0000000200 */
[C---:B---3--:R-:W-:Y:S06]  /*55c0*/  HMMA.16816.F32 R24, R44.reuse, R52, R24 ;  /* 0x000000342c18723c */ /* 0x048fec0000001818 */
[C---:B------:R-:W-:Y:S01]  /*55d0*/  HMMA.16816.F32 R20, R44.reuse, R54, R20 ;  /* 0x000000362c14723c */ /* 0x040fe20000001814 */
[----:B------:R-:W2:Y:S05]  /*55e0*/  LDSM.16.M88.4 R52, [R227+0xe800] ;  /* 0x00e80000e334783b */ /* 0x000eaa0000000200 */
[C---:B------:R-:W-:Y:S01]  /*55f0*/  HMMA.16816.F32 R32, R44.reuse, R56, R32 ;  /* 0x000000382c20723c */ /* 0x040fe20000001820 */
[----:B------:R-:W3:Y:S05]  /*5600*/  LDSM.16.M88.4 R56, [R227+0xe000] ;  /* 0x00e00000e338783b */ /* 0x000eea0000000200 */
[C---:B------:R-:W-:Y:S06]  /*5610*/  HMMA.16816.F32 R68, R44.reuse, R48, R68 ;  /* 0x000000302c44723c */ /* 0x040fec0000001844 */
[----:B------:R-:W-:Y:S01]  /*5620*/  HMMA.16816.F32 R64, R44, R50, R64 ;  /* 0x000000322c40723c */ /* 0x000fe20000001840 */
[----:B------:R-:W3:Y:S04]  /*5630*/  LDSM.16.M88.4 R48, [R227+0xf000] ;  /* 0x00f00000e330783b */ /* 0x000ee80000000200 */
[----:B------:R-:W-:Y:S01]  /*5640*/  LDSM.16.M88.4 R44, [R227+0xf800] ;  /* 0x00f80000e32c783b */ /* 0x000fe20000000200 */
        /* <DEDUP_REMOVED lines=13> */
[C---:B---3--:R-:W-:Y:S06]  /*5720*/  HMMA.16816.F32 R36, R60.reuse, R58, R36 ;  /* 0x0000003a3c24723c */ /* 0x048fec0000001824 */
[C---:B------:R-:W-:Y:S06]  /*5730*/  HMMA.16816.F32 R40, R60.reuse, R56, R40 ;  /* 0x000000383c28723c */ /* 0x040fec0000001828 */
[C---:B------:R-:W-:Y:S06]  /*5740*/  HMMA.16816.F32 R24, R60.reuse, R48, R24 ;  /* 0x000000303c18723c */ /* 0x040fec0000001818 */
[----:B------:R-:W-:Y:S01]  /*5750*/  HMMA.16816.F32 R32, R60, R52, R32 ;  /* 0x000000343c20723c */ /* 0x000fe20000001820 */
[----:B------:R-:W2:Y:S01]  /*5760*/  LDSM.16.M88.4 R52, [R220+0x7800] ;  /* 0x00780000dc34783b */ /* 0x000ea20000000200 */
[----:B------:R-:W-:-:S04]  /*5770*/  DEPBAR.LE SB0, 0x0 ;  /* 0x000080000000791a */ /* 0x000fc80000000000 */
[C---:B-1----:R-:W-:Y:S06]  /*5780*/  HMMA.16816.F32 R28, R16.reuse, R10, R28 ;  /* 0x0000000a101c723c */ /* 0x042fec000000181c */
[----:B----4-:R-:W-:Y:S01]  /*5790*/  HMMA.16816.F32 R36, R16, R14, R36 ;  /* 0x0000000e1024723c */ /* 0x010fe20000001824 */
[----:B------:R-:W-:-:S05]  /*57a0*/  VIADD R10, R5, 0xffffffc9 ;  /* 0xffffffc9050a7836 */ /* 0x000fca0000000000 */
[----:B------:R-:W-:Y:S01]  /*57b0*/  HMMA.16816.F32 R40, R16, R12, R40 ;  /* 0x0000000c1028723c */ /* 0x000fe20000001828 */
[----:B------:R-:W-:Y:S01]  /*57c0*/  VIADD R15, R5, 0xffffffd9 ;  /* 0xffffffd9050f7836 */ /* 0x000fe20000000000 */
[----:B------:R-:W-:-:S04]  /*57d0*/  ISETP.GE.AND P6, PT, R10, UR22, PT ;  /* 0x000000160a007c0c */ /* 0x000fc8000bfc6270 */
[----:B------:R-:W-:Y:S06]  /*57e0*/  HMMA.16816.F32 R24, R16, R64, R24 ;  /* 0x000000401018723c */ /* 0x000fec0000001818 */
[C---:B------:R-:W-:Y:S01]  /*57f0*/  HMMA.16816.F32 R20, R60.reuse, R50, R20 ;  /* 0x000000323c14723c */ /* 0x040fe20000001814 */
[----:B------:R-:W-:Y:S01]  /*5800*/  FMUL.FTZ R7, R28, UR9 ;  /* 0x000000091c077c20 */ /* 0x000fe20008410000 */
[----:B------:R-:W-:Y:S02]  /*5810*/  IMAD.U32 R28, RZ, RZ, UR22 ;  /* 0x00000016ff1c7e24 */ /* 0x000fe4000f8e00ff */
[----:B------:R-:W-:Y:S01]  /*5820*/  FMUL.FTZ R29, R29, UR9 ;  /* 0x000000091d1d7c20 */ /* 0x000fe20008410000 */
[----:B------:R-:W-:Y:S01]  /*5830*/  FMUL.FTZ R31, R31, UR9 ;  /* 0x000000091f1f7c20 */ /* 0x000fe20008410000 */
[----:B------:R-:W-:Y:S01]  /*5840*/  MUFU.TANH R12, R7 ;  /* 0x00000007000c7308 */ /* 0x000fe20000002400 */
[C---:B------:R-:W-:Y:S01]  /*5850*/  HMMA.16816.F32 R68, R60.reuse, R44, R68 ;  /* 0x0000002c3c44723c */ /* 0x040fe20000001844 */
[----:B------:R-:W-:Y:S01]  /*5860*/  FMUL.FTZ R37, R37, UR9 ;  /* 0x0000000925257c20 */ /* 0x000fe20008410000 */
[----:B------:R-:W-:Y:S01]  /*5870*/  IADD3 R28, R28, -UR14, R169 ;  /* 0x8000000e1c1c7c10 */ /* 0x000fe2000fffe0a9 */
[----:B------:R-:W-:Y:S01]  /*5880*/  FMUL.FTZ R38, R38, UR9 ;  /* 0x0000000926267c20 */ /* 0x000fe20008410000 */
[----:B------:R-:W-:Y:S01]  /*5890*/  FMUL.FTZ R36, R36, UR9 ;  /* 0x0000000924247c20 */ /* 0x000fe20008410000 */
[----:B------:R-:W-:Y:S01]  /*58a0*/  FMUL.FTZ R39, R39, UR9 ;  /* 0x0000000927277c20 */ /* 0x000fe20008410000 */
[----:B------:R-:W-:Y:S01]  /*58b0*/  HMMA.16816.F32 R72, R60, R46, R72 ;  /* 0x0000002e3c48723c */ /* 0x000fe20000001848 */
[----:B------:R-:W-:Y:S01]  /*58c0*/  FMUL.FTZ R6, R41, UR9 ;  /* 0x0000000929067c20 */ /* 0x000fe20008410000 */
[----:B------:R-:W-:Y:S01]  /*58d0*/  FMUL.FTZ R3, R40, UR9 ;  /* 0x0000000928037c20 */ /* 0x000fe20008410000 */
[----:B------:R-:W-:Y:S01]  /*58e0*/  MUFU.TANH R29, R29 ;  /* 0x0000001d001d7308 */ /* 0x000fe20000002400 */
[----:B------:R-:W-:Y:S01]  /*58f0*/  FMUL.FTZ R42, R42, UR9 ;  /* 0x000000092a2a7c20 */ /* 0x000fe20008410000 */
[----:B------:R-:W-:Y:S01]  /*5900*/  FMUL.FTZ R43, R43, UR9 ;  /* 0x000000092b2b7c20 */ /* 0x000fe20008410000 */
[----:B------:R-:W-:Y:S01]  /*5910*/  HMMA.16816.F32 R32, R16, R8, R32 ;  /* 0x000000081020723c */ /* 0x000fe20000001820 */
[----:B------:R-:W-:Y:S01]  /*5920*/  FMUL.FTZ R186, R25, UR9 ;  /* 0x0000000919ba7c20 */ /* 0x000fe20008410000 */
[----:B------:R-:W-:Y:S01]  /*5930*/  FMUL.FTZ R24, R24, UR9 ;  /* 0x0000000918187c20 */ /* 0x000fe20008410000 */
[----:B------:R-:W-:-:S02]  /*5940*/  FMUL.FTZ R30, R30, UR9 ;  /* 0x000000091e1e7c20 */ /* 0x000fc40008410000 */
[----:B------:R-:W1:Y:S01]  /*5950*/  MUFU.TANH R25, R37 ;  /* 0x0000002500197308 */ /* 0x000e620000002400 */
[----:B------:R-:W-:Y:S01]  /*5960*/  HMMA.16816.F32 R20, R16, R66, R20 ;  /* 0x000000421014723c */ /* 0x000fe20000001814 */
[----:B------:R-:W-:Y:S01]  /*5970*/  IADD3 R9, R28, -R10, RZ ;  /* 0x8000000a1c097210 */ /* 0x000fe20007ffe0ff */
[----:B------:R-:W-:-:S03]  /*5980*/  FMUL.FTZ R8, R26, UR9 ;  /* 0x000000091a087c20 */ /* 0x000fc60008410000 */
[----:B------:R-:W-:Y:S01]  /*5990*/  IABS R9, R9 ;  /* 0x0000000900097213 */ /* 0x000fe20000000000 */
[----:B--2---:R-:W-:Y:S01]  /*59a0*/  HMMA.16816.F32 R68, R16, R52, R68 ;  /* 0x000000341044723c */ /* 0x004fe20000001844 */
[----:B------:R-:W2:Y:S02]  /*59b0*/  MUFU.TANH R6, R6 ;  /* 0x0000000600067308 */ /* 0x000ea40000002400 */
[----:B------:R-:W-:-:S03]  /*59c0*/  I2FP.F32.S32 R9, R9 ;  /* 0x0000000900097245 */ /* 0x000fc60000201400 */
[----:B------:R-:W-:Y:S03]  /*59d0*/  HMMA.16816.F32 R72, R16, R54, R72 ;  /* 0x000000361048723c */ /* 0x000fe60000001848 */
[----:B------:R-:W3:Y:S01]  /*59e0*/  MUFU.TANH R3, R3 ;  /* 0x0000000300037308 */ /* 0x000ee20000002400 */
[----:B-1----:R-:W-:Y:S01]  /*59f0*/  FFMA.FTZ R25, R9, -UR5, R25 ;  /* 0x8000000509197c23 */ /* 0x002fe20008010019 */
[C---:B------:R-:W-:Y:S02]  /*5a00*/  VIADD R9, R5.reuse, 0xffffffd8 ;  /* 0xffffffd805097836 */ /* 0x040fe40000000000 */
[----:B------:R-:W-:Y:S01]  /*5a10*/  FMUL.FTZ R32, R32, UR9 ;  /* 0x0000000920207c20 */ /* 0x000fe20008410000 */
[----:B------:R-:W-:Y:S01]  /*5a20*/  IADD3 R17, R5, -0x3f, RZ ;  /* 0xffffffc105117810 */ /* 0x000fe20007ffe0ff */
[----:B------:R-:W-:Y:S01]  /*5a30*/  FMUL.FTZ R18, R27, UR9 ;  /* 0x000000091b127c20 */ /* 0x000fe20008410000 */
[----:B------:R-:W-:-:S02]  /*5a40*/  VIADD R19, R5, 0xffffffc0 ;  /* 0xffffffc005137836 */ /* 0x000fc40000000000 */
[----:B------:R-:W-:Y:S01]  /*5a50*/  FMUL.FTZ R34, R34, UR9 ;  /* 0x0000000922227c20 */ /* 0x000fe20008410000 */
[----:B------:R-:W1:Y:S01]  /*5a60*/  MUFU.TANH R11, R32 ;  /* 0x00000020000b7308 */ /* 0x000e620000002400 */
[----:B------:R-:W-:Y:S02]  /*5a70*/  IMAD.IADD R27, R28, 0x1, -R17 ;  /* 0x000000011c1b7824 */ /* 0x000fe400078e0a11 */
[----:B------:R-:W-:Y:S01]  /*5a80*/  FMUL.FTZ R187, R20, UR9 ;  /* 0x0000000914bb7c20 */ /* 0x000fe20008410000 */
[C---:B------:R-:W-:Y:S02]  /*5a90*/  IMAD.IADD R14, R28.reuse, 0x1, -R19 ;  /* 0x000000011c0e7824 */ /* 0x040fe400078e0a13 */
[----:B------:R-:W-:Y:S01]  /*5aa0*/  FMUL.FTZ R188, R21, UR9 ;  /* 0x0000000915bc7c20 */ /* 0x000fe20008410000 */
[C---:B------:R-:W-:Y:S01]  /*5ab0*/  VIADD R20, R5.reuse, 0xffffffd0 ;  /* 0xffffffd005147836 */ /* 0x040fe20000000000 */
[----:B------:R-:W-:Y:S01]  /*5ac0*/  IABS R27, R27 ;  /* 0x0000001b001b7213 */ /* 0x000fe20000000000 */
[----:B------:R-:W-:Y:S01]  /*5ad0*/  IMAD.IADD R21, R28, 0x1, -R15 ;  /* 0x000000011c157824 */ /* 0x000fe200078e0a0f */
[----:B------:R-:W-:Y:S01]  /*5ae0*/  IABS R14, R14 ;  /* 0x0000000e000e7213 */ /* 0x000fe20000000000 */
[----:B------:R-:W-:Y:S01]  /*5af0*/  FMUL.FTZ R191, R22, UR9 ;  /* 0x0000000916bf7c20 */ /* 0x000fe20008410000 */
[----:B------:R-:W-:Y:S01]  /*5b00*/  I2FP.F32.S32 R27, R27 ;  /* 0x0000001b001b7245 */ /* 0x000fe20000201400 */
[----:B------:R-:W4:Y:S01]  /*5b10*/  MUFU.TANH R24, R24 ;  /* 0x0000001800187308 */ /* 0x000f220000002400 */
[----:B------:R-:W-:Y:S01]  /*5b20*/  I2FP.F32.S32 R14, R14 ;  /* 0x0000000e000e7245 */ /* 0x000fe20000201400 */
[----:B------:R-:W-:Y:S01]  /*5b30*/  VIADD R16, R5, 0xffffffc8 ;  /* 0xffffffc805107836 */ /* 0x000fe20000000000 */
[C---:B------:R-:W-:Y:S01]  /*5b40*/  IADD3 R22, R28.reuse, -R20, RZ ;  /* 0x800000141c167210 */ /* 0x040fe20007ffe0ff */
[----:B--2---:R-:W-:Y:S01]  /*5b50*/  FFMA.FTZ R27, R27, -UR5, R6 ;  /* 0x800000051b1b7c23 */ /* 0x004fe20008010006 */
[----:B------:R-:W-:Y:S01]  /*5b60*/  IMAD.IADD R6, R28, 0x1, -R9 ;  /* 0x000000011c067824 */ /* 0x000fe200078e0a09 */
[----:B------:R-:W-:Y:S01]  /*5b70*/  IABS R21, R21 ;  /* 0x0000001500157213 */ /* 0x000fe20000000000 */
[----:B---3--:R-:W-:Y:S01]  /*5b80*/  FFMA.FTZ R3, R14, -UR5, R3 ;  /* 0x800000050e037c23 */ /* 0x008fe20008010003 */
[----:B------:R-:W-:Y:S01]  /*5b90*/  IABS R22, R22 ;  /* 0x0000001600167213 */ /* 0x000fe20000000000 */
[----:B------:R-:W-:Y:S01]  /*5ba0*/  VIADD R14, R5, 0xffffffe0 ;  /* 0xffffffe0050e7836 */ /* 0x000fe20000000000 */
[----:B------:R-:W-:Y:S01]  /*5bb0*/  IABS R6, R6 ;  /* 0x0000000600067213 */ /* 0x000fe20000000000 */
[----:B------:R-:W2:Y:S01]  /*5bc0*/  MUFU.TANH R42, R42 ;  /* 0x0000002a002a7308 */ /* 0x000ea20000002400 */
[----:B------:R-:W-:Y:S01]  /*5bd0*/  I2FP.F32.S32 R21, R21 ;  /* 0x0000001500157245 */ /* 0x000fe20000201400 */
[C---:B------:R-:W-:Y:S01]  /*5be0*/  IMAD.IADD R185, R28.reuse, 0x1, -R14 ;  /* 0x000000011cb97824 */ /* 0x040fe200078e0a0e */
[----:B------:R-:W-:Y:S01]  /*5bf0*/  I2FP.F32.S32 R6, R6 ;  /* 0x0000000600067245 */ /* 0x000fe20000201400 */
[----:B------:R-:W-:Y:S01]  /*5c00*/  IMAD.IADD R13, R28, 0x1, -R16 ;  /* 0x000000011c0d7824 */ /* 0x000fe200078e0a10 */
[----:B------:R-:W-:Y:S01]  /*5c10*/  I2FP.F32.S32 R22, R22 ;  /* 0x0000001600167245 */ /* 0x000fe20000201400 */
[----:B------:R-:W-:Y:S01]  /*5c20*/  FFMA.FTZ R29, R21, -UR5, R29 ;  /* 0x80000005151d7c23 */ /* 0x000fe2000801001d */
[C---:B------:R-:W-:Y:S01]  /*5c30*/  ISETP.GE.AND P2, PT, R19.reuse, UR22, PT ;  /* 0x0000001613007c0c */ /* 0x040fe2000bf46270 */
[----:B------:R-:W-:Y:S01]  /*5c40*/  FFMA.FTZ R6, R6, -UR5, R12 ;  /* 0x8000000506067c23 */ /* 0x000fe2000801000c */
[----:B------:R-:W-:Y:S01]  /*5c50*/  VIADD R12, R28, 0x8 ;  /* 0x000000081c0c7836 */ /* 0x000fe20000000000 */
[----:B------:R-:W3:Y:S01]  /*5c60*/  MUFU.TANH R43, R43 ;  /* 0x0000002b002b7308 */ /* 0x000ee20000002400 */
[----:B-1----:R-:W-:Y:S01]  /*5c70*/  FFMA.FTZ R11, R22, -UR5, R11 ;  /* 0x80000005160b7c23 */ /* 0x002fe2000801000b */
[----:B------:R-:W-:Y:S01]  /*5c80*/  IABS R185, R185 ;  /* 0x000000b900b97213 */ /* 0x000fe20000000000 */
[C---:B------:R-:W-:Y:S01]  /*5c90*/  IMAD.IADD R21, R12.reuse, 0x1, -R17 ;  /* 0x000000010c157824 */ /* 0x040fe200078e0a11 */
[----:B------:R-:W-:Y:S01]  /*5ca0*/  IADD3 R19, -R19, R12, RZ ;  /* 0x0000000c13137210 */ /* 0x000fe20007ffe1ff */
[----:B------:R-:W-:Y:S01]  /*5cb0*/  IMAD.IADD R10, R12, 0x1, -R10 ;  /* 0x000000010c0a7824 */ /* 0x000fe200078e0a0a */
[----:B------:R-:W-:Y:S01]  /*5cc0*/  ISETP.GE.AND P0, PT, R16, UR22, PT ;  /* 0x0000001610007c0c */ /* 0x000fe2000bf06270 */
[----:B------:R-:W-:Y:S01]  /*5cd0*/  IMAD.IADD R16, R12, 0x1, -R16 ;  /* 0x000000010c107824 */ /* 0x000fe200078e0a10 */
[----:B------:R-:W1:Y:S01]  /*5ce0*/  MUFU.TANH R22, R38 ;  /* 0x0000002600167308 */ /* 0x000e620000002400 */
[----:B------:R-:W-:Y:S01]  /*5cf0*/  IABS R19, R19 ;  /* 0x0000001300137213 */ /* 0x000fe20000000000 */
[----:B------:R-:W-:Y:S01]  /*5d00*/  FMUL.FTZ R194, R23, UR9 ;  /* 0x0000000917c27c20 */ /* 0x000fe20008410000 */
[----:B------:R-:W-:Y:S01]  /*5d10*/  IABS R21, R21 ;  /* 0x0000001500157213 */ /* 0x000fe20000000000 */
[----:B------:R-:W-:Y:S01]  /*5d20*/  FMUL.FTZ R33, R33, UR9 ;  /* 0x0000000921217c20 */ /* 0x000fe20008410000 */
[----:B------:R-:W-:Y:S01]  /*5d30*/  I2FP.F32.S32 R185, R185 ;  /* 0x000000b900b97245 */ /* 0x000fe20000201400 */
[----:B------:R-:W-:Y:S01]  /*5d40*/  FMUL.FTZ R69, R69, UR9 ;  /* 0x0000000945457c20 */ /* 0x000fe20008410000 */
[----:B------:R-:W-:Y:S01]  /*5d50*/  I2FP.F32.S32 R19, R19 ;  /* 0x0000001300137245 */ /* 0x000fe20000201400 */
[----:B------:R-:W1:Y:S01]  /*5d60*/  MUFU.TANH R26, R36 ;  /* 0x00000024001a7308 */ /* 0x000e620000002400 */
[----:B------:R-:W-:Y:S01]  /*5d70*/  IABS R23, R10 ;  /* 0x0000000a00177213 */ /* 0x000fe20000000000 */
[----:B----4-:R-:W-:Y:S01]  /*5d80*/  FFMA.FTZ R185, R185, -UR5, R24 ;  /* 0x80000005b9b97c23 */ /* 0x010fe20008010018 */
[----:B------:R-:W-:Y:S01]  /*5d90*/  I2FP.F32.S32 R21, R21 ;  /* 0x0000001500157245 */ /* 0x000fe20000201400 */
[----:B--2---:R-:W-:Y:S01]  /*5da0*/  FFMA.FTZ R24, R19, -UR5, R42 ;  /* 0x8000000513187c23 */ /* 0x004fe2000801002a */
[----:B------:R-:W-:Y:S01]  /*5db0*/  ISETP.GE.AND P1, PT, R17, UR22, PT ;  /* 0x0000001611007c0c */ /* 0x000fe2000bf26270 */
[----:B------:R-:W-:Y:S01]  /*5dc0*/  FMUL.FTZ R35, R35, UR9 ;  /* 0x0000000923237c20 */ /* 0x000fe20008410000 */
[----:B------:R-:W-:Y:S01]  /*5dd0*/  IABS R16, R16 ;  /* 0x0000001000107213 */ /* 0x000fe20000000000 */
[----:B------:R-:W2:Y:S01]  /*5de0*/  MUFU.TANH R17, R39 ;  /* 0x0000002700117308 */ /* 0x000ea20000002400 */
[----:B------:R-:W-:Y:S01]  /*5df0*/  I2FP.F32.S32 R19, R23 ;  /* 0x0000001700137245 */ /* 0x000fe20000201400 */
[----:B---3--:R-:W-:Y:S01]  /*5e00*/  FFMA.FTZ R23, R21, -UR5, R43 ;  /* 0x8000000515177c23 */ /* 0x008fe2000801002b */
[----:B------:R-:W-:Y:S01]  /*5e10*/  IABS R13, R13 ;  /* 0x0000000d000d7213 */ /* 0x000fe20000000000 */
[----:B------:R-:W-:Y:S01]  /*5e20*/  VIADD R21, R5, 0xffffffe9 ;  /* 0xffffffe905157836 */ /* 0x000fe20000000000 */
[----:B------:R-:W-:Y:S01]  /*5e30*/  I2FP.F32.S32 R16, R16 ;  /* 0x0000001000107245 */ /* 0x000fe20000201400 */
[----:B------:R-:W-:Y:S01]  /*5e40*/  FMUL.FTZ R71, R71, UR9 ;  /* 0x0000000947477c20 */ /* 0x000fe20008410000 */
[----:B------:R-:W-:Y:S01]  /*5e50*/  I2FP.F32.S32 R13, R13 ;  /* 0x0000000d000d7245 */ /* 0x000fe20000201400 */
[----:B------:R-:W-:Y:S01]  /*5e60*/  MUFU.TANH R10, R34 ;  /* 0x00000022000a7308 */ /* 0x000fe20000002400 */
[----:B------:R-:W-:Y:S01]  /*5e70*/  FSEL R27, R27, -INF , !P1 ;  /* 0xff8000001b1b7808 */ /* 0x000fe20004800000 */
[----:B-1----:R-:W-:Y:S01]  /*5e80*/  FFMA.FTZ R22, R16, -UR5, R22 ;  /* 0x8000000510167c23 */ /* 0x002fe20008010016 */
[----:B------:R-:W-:Y:S01]  /*5e90*/  FSEL R23, R23, -INF , !P1 ;  /* 0xff80000017177808 */ /* 0x000fe20004800000 */
[----:B------:R-:W-:Y:S01]  /*5ea0*/  FFMA.FTZ R26, R13, -UR5, R26 ;  /* 0x800000050d1a7c23 */ /* 0x000fe2000801001a */
[----:B------:R-:W-:Y:S01]  /*5eb0*/  ISETP.GE.AND P1, PT, R14, UR22, PT ;  /* 0x000000160e007c0c */ /* 0x000fe2000bf26270 */
[----:B------:R-:W-:Y:S01]  /*5ec0*/  IMAD.IADD R14, R12, 0x1, -R14 ;  /* 0x000000010c0e7824 */ /* 0x000fe200078e0a0e */
[----:B------:R-:W-:Y:S01]  /*5ed0*/  ISETP.GE.AND P3, PT, R9, UR22, PT ;  /* 0x0000001609007c0c */ /* 0x000fe2000bf66270 */
[----:B------:R-:W1:Y:S01]  /*5ee0*/  MUFU.TANH R16, R31 ;  /* 0x0000001f00107308 */ /* 0x000e620000002400 */
[----:B------:R-:W-:Y:S01]  /*5ef0*/  FSEL R3, R3, -INF , !P2 ;  /* 0xff80000003037808 */ /* 0x000fe20005000000 */
[----:B------:R-:W-:Y:S01]  /*5f00*/  VIADD R13, R5, 0xffffffd1 ;  /* 0xffffffd1050d7836 */ /* 0x000fe20000000000 */
[----:B------:R-:W-:Y:S01]  /*5f10*/  FSEL R24, R24, -INF , !P2 ;  /* 0xff80000018187808 */ /* 0x000fe20005000000 */
[----:B--2---:R-:W-:Y:S01]  /*5f20*/  FFMA.FTZ R17, R19, -UR5, R17 ;  /* 0x8000000513117c23 */ /* 0x004fe20008010011 */
[----:B------:R-:W-:Y:S01]  /*5f30*/  ISETP.GE.AND P2, PT, R15, UR22, PT ;  /* 0x000000160f007c0c */ /* 0x000fe2000bf46270 */
[----:B------:R-:W-:Y:S01]  /*5f40*/  IMAD.IADD R15, R12, 0x1, -R15 ;  /* 0x000000010c0f7824 */ /* 0x000fe200078e0a0f */
[----:B------:R-:W-:Y:S01]  /*5f50*/  IADD3 R9, -R9, R12, RZ ;  /* 0x0000000c09097210 */ /* 0x000fe20007ffe1ff */
[----:B------:R-:W-:Y:S01]  /*5f60*/  MUFU.TANH R30, R30 ;  /* 0x0000001e001e7308 */ /* 0x000fe20000002400 */
[----:B------:R-:W-:Y:S01]  /*5f70*/  ISETP.GE.AND P5, PT, R20, UR22, PT ;  /* 0x0000001614007c0c */ /* 0x000fe2000bfa6270 */
[----:B------:R-:W-:Y:S01]  /*5f80*/  IMAD.IADD R20, R12, 0x1, -R20 ;  /* 0x000000010c147824 */ /* 0x000fe200078e0a14 */
[----:B------:R-:W-:Y:S01]  /*5f90*/  IABS R9, R9 ;  /* 0x0000000900097213 */ /* 0x000fe20000000000 */
[--C-:B------:R-:W-:Y:S01]  /*5fa0*/  IMAD.IADD R7, R28, 0x1, -R13.reuse ;  /* 0x000000011c077824 */ /* 0x100fe200078e0a0d */
[----:B------:R-:W-:Y:S01]  /*5fb0*/  IABS R14, R14 ;  /* 0x0000000e000e7213 */ /* 0x000fe20000000000 */
[----:B------:R-:W-:Y:S01]  /*5fc0*/  IMAD.IADD R19, R12, 0x1, -R13 ;  /* 0x000000010c137824 */ /* 0x000fe200078e0a0d */
[----:B------:R-:W-:Y:S01]  /*5fd0*/  IABS R15, R15 ;  /* 0x0000000f000f7213 */ /* 0x000fe20000000000 */
[----:B------:R-:W2:Y:S01]  /*5fe0*/  MUFU.TANH R33, R33 ;  /* 0x0000002100217308 */ /* 0x000ea20000002400 */
[----:B------:R-:W-:Y:S01]  /*5ff0*/  ISETP.GE.AND P4, PT, R13, UR22, PT ;  /* 0x000000160d007c0c */ /* 0x000fe2000bf86270 */
[----:B------:R-:W-:Y:S01]  /*6000*/  IMAD.MOV.U32 R189, RZ, RZ, R14 ;  /* 0x000000ffffbd7224 */ /* 0x000fe200078e000e */
[----:B------:R-:W-:Y:S01]  /*6010*/  IABS R20, R20 ;  /* 0x0000001400147213 */ /* 0x000fe20000000000 */
[----:B------:R-:W-:Y:S01]  /*6020*/  IMAD.IADD R32, R28, 0x1, -R21 ;  /* 0x000000011c207824 */ /* 0x000fe200078e0a15 */
[----:B------:R-:W-:Y:S01]  /*6030*/  I2FP.F32.S32 R14, R15 ;  /* 0x0000000f000e7245 */ /* 0x000fe20000201400 */
[----:B------:R-:W-:Y:S01]  /*6040*/  FMUL.FTZ R72, R72, UR9 ;  /* 0x0000000948487c20 */ /* 0x000fe20008410000 */
[----:B------:R-:W-:Y:S01]  /*6050*/  I2FP.F32.S32 R20, R20 ;  /* 0x0000001400147245 */ /* 0x000fe20000201400 */
[----:B------:R3:W-:Y:S01]  /*6060*/  MUFU.TANH R13, R8 ;  /* 0x00000008000d7308 */ /* 0x0007e20000002400 */
[----:B------:R-:W-:Y:S01]  /*6070*/  IABS R7, R7 ;  /* 0x0000000700077213 */ /* 0x000fe20000000000 */
[----:B-1----:R-:W-:Y:S01]  /*6080*/  FFMA.FTZ R16, R14, -UR5, R16 ;  /* 0x800000050e107c23 */ /* 0x002fe20008010010 */
[----:B------:R-:W-:-:S02]  /*6090*/  VIADD R14, R5, 0xfffffff1 ;  /* 0xfffffff1050e7836 */ /* 0x000fc40000000000 */
[----:B------:R-:W-:Y:S01]  /*60a0*/  FFMA.FTZ R10, R20, -UR5, R10 ;  /* 0x80000005140a7c23 */ /* 0x000fe2000801000a */
[----:B------:R-:W-:Y:S01]  /*60b0*/  IABS R19, R19 ;  /* 0x0000001300137213 */ /* 0x000fe20000000000 */
[----:B------:R-:W-:Y:S01]  /*60c0*/  FMUL.FTZ R73, R73, UR9 ;  /* 0x0000000949497c20 */ /* 0x000fe20008410000 */
[----:B------:R-:W-:Y:S01]  /*60d0*/  IADD3 R20, R5, -0x1f, RZ ;  /* 0xffffffe105147810 */ /* 0x000fe20007ffe0ff */
[----:B------:R-:W-:Y:S01]  /*60e0*/  MUFU.TANH R201, R69 ;  /* 0x0000004500c97308 */ /* 0x000fe20000002400 */
[----:B------:R-:W-:Y:S01]  /*60f0*/  I2FP.F32.S32 R7, R7 ;  /* 0x0000000700077245 */ /* 0x000fe20000201400 */
[----:B------:R-:W-:Y:S01]  /*6100*/  FMUL.FTZ R74, R74, UR9 ;  /* 0x000000094a4a7c20 */ /* 0x000fe20008410000 */
[----:B------:R-:W-:Y:S01]  /*6110*/  FSEL R26, R26, -INF , !P0 ;  /* 0xff8000001a1a7808 */ /* 0x000fe20004000000 */
[--C-:B------:R-:W-:Y:S01]  /*6120*/  IMAD.IADD R34, R28, 0x1, -R20.reuse ;  /* 0x000000011c227824 */ /* 0x100fe200078e0a14 */
[----:B------:R-:W-:Y:S01]  /*6130*/  FSEL R22, R22, -INF , !P0 ;  /* 0xff80000016167808 */ /* 0x000fe20004000000 */
[----:B--2---:R-:W-:Y:S01]  /*6140*/  FFMA.FTZ R7, R7, -UR5, R33 ;  /* 0x8000000507077c23 */ /* 0x004fe20008010021 */
[----:B------:R-:W-:Y:S01]  /*6150*/  ISETP.GE.AND P0, PT, R20, UR22, PT ;  /* 0x0000001614007c0c */ /* 0x000fe2000bf06270 */
[----:B------:R-:W1:Y:S01]  /*6160*/  MUFU.TANH R35, R35 ;  /* 0x0000002300237308 */ /* 0x000e620000002400 */
[----:B---3--:R-:W-:Y:S01]  /*6170*/  IMAD.MOV.U32 R8, RZ, RZ, R9 ;  /* 0x000000ffff087224 */ /* 0x008fe200078e0009 */
[----:B------:R-:W-:Y:S01]  /*6180*/  I2FP.F32.S32 R9, R19 ;  /* 0x0000001300097245 */ /* 0x000fe20000201400 */
[----:B------:R-:W-:Y:S01]  /*6190*/  VIADD R19, R5, 0xffffffe8 ;  /* 0xffffffe805137836 */ /* 0x000fe20000000000 */
[----:B------:R-:W-:Y:S01]  /*61a0*/  FSEL R25, R25, -INF , !P6 ;  /* 0xff80000019197808 */ /* 0x000fe20007000000 */
[----:B------:R-:W-:Y:S01]  /*61b0*/  IMAD.IADD R20, R12, 0x1, -R20 ;  /* 0x000000010c147824 */ /* 0x000fe200078e0a14 */
[----:B------:R-:W-:Y:S01]  /*61c0*/  I2FP.F32.S32 R8, R8 ;  /* 0x0000000800087245 */ /* 0x000fe20000201400 */
[----:B------:R-:W-:Y:S01]  /*61d0*/  IMAD.IADD R33, R28, 0x1, -R19 ;  /* 0x000000011c217824 */ /* 0x000fe200078e0a13 */
[----:B------:R-:W-:Y:S01]  /*61e0*/  FSEL R17, R17, -INF , !P6 ;  /* 0xff80000011117808 */ /* 0x000fe20007000000 */
[----:B------:R-:W2:Y:S01]  /*61f0*/  MUFU.TANH R186, R186 ;  /* 0x000000ba00ba7308 */ /* 0x000ea20000002400 */
[----:B------:R-:W-:Y:S01]  /*6200*/  FSEL R11, R11, -INF , !P5 ;  /* 0xff8000000b0b7808 */ /* 0x000fe20006800000 */
[----:B------:R-:W-:Y:S01]  /*6210*/  FFMA.FTZ R8, R8, -UR5, R30 ;  /* 0x8000000508087c23 */ /* 0x000fe2000801001e */
[----:B------:R-:W-:Y:S01]  /*6220*/  IMAD.IADD R30, R28, 0x1, -R14 ;  /* 0x000000011c1e7824 */ /* 0x000fe200078e0a0e */
[----:B------:R-:W-:Y:S01]  /*6230*/  FSEL R10, R10, -INF , !P5 ;  /* 0xff8000000a0a7808 */ /* 0x000fe20006800000 */
[----:B------:R-:W-:Y:S01]  /*6240*/  FMUL.FTZ R75, R75, UR9 ;  /* 0x000000094b4b7c20 */ /* 0x000fe20008410000 */
[----:B------:R-:W-:Y:S01]  /*6250*/  ISETP.GE.AND P6, PT, R19, UR22, PT ;  /* 0x0000001613007c0c */ /* 0x000fe2000bfc6270 */
[----:B------:R-:W-:Y:S01]  /*6260*/  FMUL.FTZ R68, R68, UR9 ;  /* 0x0000000944447c20 */ /* 0x000fe20008410000 */
[----:B------:R-:W-:Y:S01]  /*6270*/  IABS R30, R30 ;  /* 0x0000001e001e7213 */ /* 0x000fe20000000000 */
[----:B------:R-:W3:Y:S01]  /*6280*/  MUFU.TANH R18, R18 ;  /* 0x0000001200127308 */ /* 0x000ee20000002400 */
[----:B------:R-:W-:Y:S01]  /*6290*/  ISETP.GE.AND P5, PT, R21, UR22, PT ;  /* 0x0000001615007c0c */ /* 0x000fe2000bfa6270 */
[----:B------:R-:W-:Y:S01]  /*62a0*/  IMAD.IADD R21, R12, 0x1, -R21 ;  /* 0x000000010c157824 */ /* 0x000fe200078e0a15 */
[----:B------:R-:W-:Y:S01]  /*62b0*/  IADD3 R19, -R19, R12, RZ ;  /* 0x0000000c13137210 */ /* 0x000fe20007ffe1ff */
[----:B-1----:R-:W-:Y:S01]  /*62c0*/  FFMA.FTZ R9, R9, -UR5, R35 ;  /* 0x8000000509097c23 */ /* 0x002fe20008010023 */
[----:B------:R-:W-:Y:S01]  /*62d0*/  I2FP.F32.S32 R30, R30 ;  /* 0x0000001e001e7245 */ /* 0x000fe20000201400 */
[----:B------:R-:W-:Y:S01]  /*62e0*/  FMUL.FTZ R70, R70, UR9 ;  /* 0x0000000946467c20 */ /* 0x000fe20008410000 */
[----:B------:R-:W-:Y:S01]  /*62f0*/  IABS R20, R20 ;  /* 0x0000001400147213 */ /* 0x000fe20000000000 */
[----:B------:R-:W-:Y:S01]  /*6300*/  VIADD R15, R5, 0xfffffff0 ;  /* 0xfffffff0050f7836 */ /* 0x000fe20000000000 */
[----:B------:R-:W-:Y:S01]  /*6310*/  IABS R19, R19 ;  /* 0x0000001300137213 */ /* 0x000fe20000000000 */
[----:B------:R-:W-:Y:S01]  /*6320*/  FFMA.FTZ R201, R30, -UR5, R201 ;  /* 0x800000051ec97c23 */ /* 0x000fe200080100c9 */
[----:B------:R-:W-:Y:S01]  /*6330*/  IABS R21, R21 ;  /* 0x0000001500157213 */ /* 0x000fe20000000000 */
[----:B------:R-:W-:Y:S01]  /*6340*/  IMAD.MOV.U32 R30, RZ, RZ, R20 ;  /* 0x000000ffff1e7224 */ /* 0x000fe200078e0014 */
[----:B------:R-:W-:Y:S01]  /*6350*/  I2FP.F32.S32 R189, R189 ;  /* 0x000000bd00bd7245 */ /* 0x000fe20000201400 */
[----:B------:R-:W-:Y:S01]  /*6360*/  IMAD.MOV.U32 R20, RZ, RZ, R19 ;  /* 0x000000ffff147224 */ /* 0x000fe200078e0013 */
[----:B------:R-:W-:Y:S01]  /*6370*/  IABS R34, R34 ;  /* 0x0000002200227213 */ /* 0x000fe20000000000 */
[----:B------:R-:W-:Y:S01]  /*6380*/  IMAD.MOV.U32 R19, RZ, RZ, R21 ;  /* 0x000000ffff137224 */ /* 0x000fe200078e0015 */
[----:B------:R-:W-:Y:S01]  /*6390*/  I2FP.F32.S32 R21, R30 ;  /* 0x0000001e00157245 */ /* 0x000fe20000201400 */
[----:B------:R-:W-:Y:S01]  /*63a0*/  FFMA.FTZ R189, R189, -UR5, R13 ;  /* 0x80000005bdbd7c23 */ /* 0x000fe2000801000d */
[----:B------:R-:W-:Y:S01]  /*63b0*/  I2FP.F32.S32 R34, R34 ;  /* 0x0000002200227245 */ /* 0x000fe20000201400 */
[C---:B------:R-:W-:Y:S01]  /*63c0*/  VIADD R35, R5.reuse, 0xfffffff9 ;  /* 0xfffffff905237836 */ /* 0x040fe20000000000 */
[----:B------:R-:W-:Y:S01]  /*63d0*/  IADD3 R13, R5, -0x8, RZ ;  /* 0xfffffff8050d7810 */ /* 0x000fe20007ffe0ff */
[----:B------:R-:W1:Y:S01]  /*63e0*/  MUFU.TANH R187, R187 ;  /* 0x000000bb00bb7308 */ /* 0x000e620000002400 */
[----:B------:R-:W-:Y:S01]  /*63f0*/  FSEL R7, R7, -INF , !P4 ;  /* 0xff80000007077808 */ /* 0x000fe20006000000 */
[----:B--2---:R-:W-:Y:S01]  /*6400*/  FFMA.FTZ R186, R34, -UR5, R186 ;  /* 0x8000000522ba7c23 */ /* 0x004fe200080100ba */
[----:B------:R-:W-:Y:S01]  /*6410*/  FSEL R9, R9, -INF , !P4 ;  /* 0xff80000009097808 */ /* 0x000fe20006000000 */
[----:B---3--:R-:W-:Y:S01]  /*6420*/  FFMA.FTZ R18, R21, -UR5, R18 ;  /* 0x8000000515127c23 */ /* 0x008fe20008010012 */
[----:B------:R-:W-:-:S02]  /*6430*/  FSEL R6, R6, -INF , !P3 ;  /* 0xff80000006067808 */ /* 0x000fc40005800000 */
[----:B------:R-:W-:Y:S01]  /*6440*/  FSEL R8, R8, -INF , !P3 ;  /* 0xff80000008087808 */ /* 0x000fe20005800000 */
[----:B------:R-:W2:Y:S01]  /*6450*/  MUFU.TANH R188, R188 ;  /* 0x000000bc00bc7308 */ /* 0x000ea20000002400 */
[----:B------:R-:W-:Y:S01]  /*6460*/  FSEL R5, R29, -INF , !P2 ;  /* 0xff8000001d057808 */ /* 0x000fe20005000000 */
[----:B------:R-:W-:Y:S01]  /*6470*/  IMAD.IADD R29, R28, 0x1, -R13 ;  /* 0x000000011c1d7824 */ /* 0x000fe200078e0a0d */
[----:B------:R-:W-:Y:S02]  /*6480*/  FSEL R16, R16, -INF , !P2 ;  /* 0xff80000010107808 */ /* 0x000fe40005000000 */
[----:B------:R-:W-:Y:S02]  /*6490*/  ISETP.GE.AND P4, PT, R15, UR22, PT ;  /* 0x000000160f007c0c */ /* 0x000fe4000bf86270 */
[----:B------:R-:W-:Y:S01]  /*64a0*/  ISETP.GE.AND P3, PT, R14, UR22, PT ;  /* 0x000000160e007c0c */ /* 0x000fe2000bf66270 */
[----:B------:R-:W-:Y:S01]  /*64b0*/  MUFU.TANH R191, R191 ;  /* 0x000000bf00bf7308 */ /* 0x000fe20000002400 */
[----:B------:R-:W-:Y:S01]  /*64c0*/  ISETP.GE.AND P2, PT, R13, UR22, PT ;  /* 0x000000160d007c0c */ /* 0x000fe2000bf46270 */
[----:B------:R-:W-:Y:S01]  /*64d0*/  IMAD.IADD R14, R12, 0x1, -R14 ;  /* 0x000000010c0e7824 */ /* 0x000fe200078e0a0e */
[C---:B------:R-:W-:Y:S01]  /*64e0*/  IADD3 R31, R28.reuse, -R15, RZ ;  /* 0x8000000f1c1f7210 */ /* 0x040fe20007ffe0ff */
[----:B------:R-:W-:Y:S01]  /*64f0*/  IMAD.IADD R28, R28, 0x1, -R35 ;  /* 0x000000011c1c7824 */ /* 0x000fe200078e0a23 */
[----:B------:R-:W-:Y:S01]  /*6500*/  FSEL R186, R186, -INF , !P0 ;  /* 0xff800000baba7808 */ /* 0x000fe20004000000 */
[----:B------:R-:W-:Y:S01]  /*6510*/  IMAD.IADD R15, R12, 0x1, -R15 ;  /* 0x000000010c0f7824 */ /* 0x000fe200078e0a0f */
[----:B------:R-:W-:Y:S01]  /*6520*/  FSEL R190, R18, -INF , !P0 ;  /* 0xff80000012be7808 */ /* 0x000fe20004000000 */
[----:B------:R-:W-:Y:S01]  /*6530*/  MUFU.TANH R194, R194 ;  /* 0x000000c200c27308 */ /* 0x000fe20000002400 */
[----:B------:R-:W-:Y:S01]  /*6540*/  IMAD.IADD R13, R12, 0x1, -R13 ;  /* 0x000000010c0d7824 */ /* 0x000fe200078e0a0d */
[----:B------:R-:W-:-:S02]  /*6550*/  IADD3 R12, -R35, R12, RZ ;  /* 0x0000000c230c7210 */ /* 0x000fc40007ffe1ff */
[----:B------:R-:W-:Y:S02]  /*6560*/  PLOP3.LUT P0, PT, PT, PT, UP0, 0x80, 0x0 ;  /* 0x000000000000781c */ /* 0x000fe40003f0f008 */
[----:B------:R-:W-:Y:S02]  /*6570*/  IABS R33, R33 ;  /* 0x0000002100217213 */ /* 0x000fe40000000000 */
[----:B------:R-:W3:Y:S01]  /*6580*/  MUFU.TANH R202, R68 ;  /* 0x0000004400ca7308 */ /* 0x000ee20000002400 */
[----:B------:R-:W-:Y:S02]  /*6590*/  IABS R32, R32 ;  /* 0x0000002000207213 */ /* 0x000fe40000000000 */
[----:B------:R-:W-:Y:S02]  /*65a0*/  IABS R31, R31 ;  /* 0x0000001f001f7213 */ /* 0x000fe40000000000 */
[----:B------:R-:W-:Y:S02]  /*65b0*/  IABS R29, R29 ;  /* 0x0000001d001d7213 */ /* 0x000fe40000000000 */
[----:B------:R-:W-:Y:S01]  /*65c0*/  IABS R28, R28 ;  /* 0x0000001c001c7213 */ /* 0x000fe20000000000 */
[----:B------:R-:W-:Y:S01]  /*65d0*/  MUFU.TANH R197, R70 ;  /* 0x0000004600c57308 */ /* 0x000fe20000002400 */
[----:B------:R-:W-:-:S02]  /*65e0*/  IABS R15, R15 ;  /* 0x0000000f000f7213 */ /* 0x000fc40000000000 */
[----:B------:R-:W-:Y:S02]  /*65f0*/  IABS R14, R14 ;  /* 0x0000000e000e7213 */ /* 0x000fe40000000000 */
[----:B------:R-:W-:Y:S02]  /*6600*/  IABS R13, R13 ;  /* 0x0000000d000d7213 */ /* 0x000fe40000000000 */
[----:B------:R-:W-:Y:S01]  /*6610*/  IABS R12, R12 ;  /* 0x0000000c000c7213 */ /* 0x000fe20000000000 */
[----:B------:R-:W4:Y:S01]  /*6620*/  MUFU.TANH R72, R72 ;  /* 0x0000004800487308 */ /* 0x000f220000002400 */
[----:B------:R-:W-:Y:S02]  /*6630*/  I2FP.F32.S32 R33, R33 ;  /* 0x0000002100217245 */ /* 0x000fe40000201400 */
[----:B------:R-:W-:Y:S02]  /*6640*/  I2FP.F32.S32 R32, R32 ;  /* 0x0000002000207245 */ /* 0x000fe40000201400 */
[----:B------:R-:W-:Y:S01]  /*6650*/  I2FP.F32.S32 R31, R31 ;  /* 0x0000001f001f7245 */ /* 0x000fe20000201400 */
[----:B-1----:R-:W-:Y:S01]  /*6660*/  FFMA.FTZ R187, R33, -UR5, R187 ;  /* 0x8000000521bb7c23 */ /* 0x002fe200080100bb */
[----:B------:R-:W-:Y:S01]  /*6670*/  I2FP.F32.S32 R29, R29 ;  /* 0x0000001d001d7245 */ /* 0x000fe20000201400 */
[----:B------:R-:W1:Y:S01]  /*6680*/  MUFU.TANH R73, R73 ;  /* 0x0000004900497308 */ /* 0x000e620000002400 */
[----:B------:R-:W-:Y:S01]  /*6690*/  I2FP.F32.S32 R28, R28 ;  /* 0x0000001c001c7245 */ /* 0x000fe20000201400 */
[----:B--2---:R-:W-:Y:S01]  /*66a0*/  FFMA.FTZ R188, R32, -UR5, R188 ;  /* 0x8000000520bc7c23 */ /* 0x004fe200080100bc */
[----:B------:R-:W-:Y:S01]  /*66b0*/  I2FP.F32.S32 R20, R20 ;  /* 0x0000001400147245 */ /* 0x000fe20000201400 */
[----:B---3--:R-:W-:Y:S01]  /*66c0*/  FFMA.FTZ R202, R31, -UR5, R202 ;  /* 0x800000051fca7c23 */ /* 0x008fe200080100ca */
[----:B------:R-:W-:-:S02]  /*66d0*/  I2FP.F32.S32 R19, R19 ;  /* 0x0000001300137245 */ /* 0x000fc40000201400 */
[----:B------:R-:W-:Y:S01]  /*66e0*/  I2FP.F32.S32 R15, R15 ;  /* 0x0000000f000f7245 */ /* 0x000fe20000201400 */
[----:B------:R-:W2:Y:S01]  /*66f0*/  MUFU.TANH R71, R71 ;  /* 0x0000004700477308 */ /* 0x000ea20000002400 */
[----:B------:R-:W-:Y:S01]  /*6700*/  I2FP.F32.S32 R14, R14 ;  /* 0x0000000e000e7245 */ /* 0x000fe20000201400 */
[----:B----4-:R-:W-:Y:S01]  /*6710*/  FFMA.FTZ R200, R29, -UR5, R72 ;  /* 0x800000051dc87c23 */ /* 0x010fe20008010048 */
[----:B------:R-:W-:Y:S01]  /*6720*/  I2FP.F32.S32 R13, R13 ;  /* 0x0000000d000d7245 */ /* 0x000fe20000201400 */
[----:B------:R-:W-:Y:S01]  /*6730*/  FFMA.FTZ R191, R20, -UR5, R191 ;  /* 0x8000000514bf7c23 */ /* 0x000fe200080100bf */
[----:B------:R-:W-:Y:S01]  /*6740*/  I2FP.F32.S32 R12, R12 ;  /* 0x0000000c000c7245 */ /* 0x000fe20000201400 */
[----:B------:R-:W-:Y:S01]  /*6750*/  FFMA.FTZ R194, R19, -UR5, R194 ;  /* 0x8000000513c27c23 */ /* 0x000fe200080100c2 */
[----:B------:R-:W-:Y:S01]  /*6760*/  FSEL R185, R185, -INF , !P1 ;  /* 0xff800000b9b97808 */ /* 0x000fe20004800000 */
[----:B------:R-:W3:Y:S01]  /*6770*/  MUFU.TANH R74, R74 ;  /* 0x0000004a004a7308 */ /* 0x000ee20000002400 */
[----:B------:R-:W-:Y:S01]  /*6780*/  FSEL R189, R189, -INF , !P1 ;  /* 0xff800000bdbd7808 */ /* 0x000fe20004800000 */
[----:B-1----:R-:W-:Y:S01]  /*6790*/  FFMA.FTZ R198, R28, -UR5, R73 ;  /* 0x800000051cc67c23 */ /* 0x002fe20008010049 */
[----:B------:R-:W-:Y:S01]  /*67a0*/  FFMA.FTZ R197, R15, -UR5, R197 ;  /* 0x800000050fc57c23 */ /* 0x000fe200080100c5 */
[----:B------:R-:W-:-:S02]  /*67b0*/  ISETP.GE.AND P1, PT, R35, UR22, PT ;  /* 0x0000001623007c0c */ /* 0x000fc4000bf26270 */
[----:B------:R-:W-:Y:S02]  /*67c0*/  FSEL R187, R187, -INF , !P6 ;  /* 0xff800000bbbb7808 */ /* 0x000fe40007000000 */
[----:B------:R-:W1:Y:S01]  /*67d0*/  MUFU.TANH R75, R75 ;  /* 0x0000004b004b7308 */ /* 0x000e620000002400 */
[----:B--2---:R-:W-:Y:S01]  /*67e0*/  FFMA.FTZ R196, R14, -UR5, R71 ;  /* 0x800000050ec47c23 */ /* 0x004fe20008010047 */
[----:B------:R-:W-:Y:S02]  /*67f0*/  FSEL R191, R191, -INF , !P6 ;  /* 0xff800000bfbf7808 */ /* 0x000fe40007000000 */
[----:B------:R-:W-:Y:S02]  /*6800*/  FSEL R188, R188, -INF , !P5 ;  /* 0xff800000bcbc7808 */ /* 0x000fe40006800000 */
[----:B------:R-:W-:Y:S02]  /*6810*/  FSEL R194, R194, -INF , !P5 ;  /* 0xff800000c2c27808 */ /* 0x000fe40006800000 */
[----:B------:R-:W-:Y:S01]  /*6820*/  FSEL R202, R202, -INF , !P4 ;  /* 0xff800000caca7808 */ /* 0x000fe20006000000 */
[----:B---3--:R-:W-:Y:S01]  /*6830*/  FFMA.FTZ R195, R13, -UR5, R74 ;  /* 0x800000050dc37c23 */ /* 0x008fe2000801004a */
[----:B------:R-:W-:-:S02]  /*6840*/  FSEL R197, R197, -INF , !P4 ;  /* 0xff800000c5c57808 */ /* 0x000fc40006000000 */
[----:B------:R-:W-:Y:S02]  /*6850*/  FSEL R201, R201, -INF , !P3 ;  /* 0xff800000c9c97808 */ /* 0x000fe40005800000 */
[----:B------:R-:W-:Y:S02]  /*6860*/  FSEL R196, R196, -INF , !P3 ;  /* 0xff800000c4c47808 */ /* 0x000fe40005800000 */
[----:B------:R-:W-:Y:S01]  /*6870*/  FSEL R200, R200, -INF , !P2 ;  /* 0xff800000c8c87808 */ /* 0x000fe20005000000 */
[----:B-1----:R-:W-:Y:S01]  /*6880*/  FFMA.FTZ R192, R12, -UR5, R75 ;  /* 0x800000050cc07c23 */ /* 0x002fe2000801004b */
[----:B------:R-:W-:Y:S02]  /*6890*/  FSEL R195, R195, -INF , !P2 ;  /* 0xff800000c3c37808 */ /* 0x000fe40005000000 */
[----:B------:R-:W-:Y:S02]  /*68a0*/  FSEL R198, R198, -INF , !P1 ;  /* 0xff800000c6c67808 */ /* 0x000fe40004800000 */
[----:B------:R-:W-:Y:S01]  /*68b0*/  FSEL R192, R192, -INF , !P1 ;  /* 0xff800000c0c07808 */ /* 0x000fe20004800000 */
[----:B------:R-:W-:Y:S06]  /*68c0*/  BAR.SYNC.DEFER_BLOCKING 0x0 ;  /* 0x0000000000007b1d */ /* 0x000fec0000010000 */
[----:B------:R-:W-:Y:S05]  /*68d0*/  @!P0 BRA `(.L_x_4147) ;  /* 0x0000000c00d48947 */ /* 0x000fea0003800000 */
[----:B------:R-:W-:-:S13]  /*68e0*/  PLOP3.LUT P1, PT, PT, PT, UP1, 0x40, 0x0 ;  /* 0x000000000000781c */ /* 0x000fda0003f2e818 */
[----:B------:R-:W-:Y:S05]  /*68f0*/  @P1 BRA `(.L_x_4148) ;  /* 0x0000000000f81947 */ /* 0x000fea0003800000 */
[----:B------:R-:W1:Y:S01]  /*6900*/  LDC R13, c[0x0][0x380] ;  /* 0x0000e000ff0d7b82 */ /* 0x000e620000000800 */
[----:B------:R-:W-:Y:S01]  /*6910*/  UIADD3 UR17, UR17, -0x80, URZ ;  /* 0xffffff8011117890 */ /* 0x000fe2000fffe03f */
[----:B------:R-:W-:-:S05]  /*6920*/  IMAD.U32 R19, RZ, RZ, UR16 ;  /* 0x00000010ff137e24 */ /* 0x000fca000f8e00ff */
[----:B------:R-:W-:Y:S02]  /*6930*/  IABS R19, R19 ;  /* 0x0000001300137213 */ /* 0x000fe40000000000 */
[----:B------:R-:W-:-:S04]  /*6940*/  MOV R15, UR17 ;  /* 0x00000011000f7c02 */ /* 0x000fc80008000f00 */
        /* <DEDUP_REMOVED lines=15> */
[----:B------:R-:W-:-:S03]  /*6a40*/  IMAD R14, R12, R14, R15 ;  /* 0x0000000e0c0e7224 */ /* 0x000fc600078e020f */
[C---:B------:R-:W-:Y:S02]  /*6a50*/  ISETP.GT.U32.AND P4, PT, R12.reuse, R18, PT ;  /* 0x000000120c00720c */ /* 0x040fe40003f84070 */
[----:B------:R-:W-:-:S11]  /*6a60*/  ISETP.GT.U32.AND P2, PT, R12, R14, PT ;  /* 0x0000000e0c00720c */ /* 0x000fd60003f44070 */
[-C--:B------:R-:W-:Y:S02]  /*6a70*/  @!P4 IADD3 R18, R18, -R12.reuse, RZ ;  /* 0x8000000c1212c210 */ /* 0x080fe40007ffe0ff */
[----:B------:R-:W-:Y:S01]  /*6a80*/  @!P2 IMAD.IADD R14, R14, 0x1, -R12 ;  /* 0x000000010e0ea824 */ /* 0x000fe200078e0a0c */
[----:B------:R-:W-:Y:S01]  /*6a90*/  @!P4 IADD3 R21, R21, 0x1, RZ ;  /* 0x000000011515c810 */ /* 0x000fe20007ffe0ff */
[----:B------:R-:W-:Y:S01]  /*6aa0*/  @!P2 VIADD R20, R20, 0x1 ;  /* 0x000000011414a836 */ /* 0x000fe20000000000 */
[-C--:B------:R-:W-:Y:S02]  /*6ab0*/  ISETP.GE.U32.AND P6, PT, R18, R12.reuse, PT ;  /* 0x0000000c1200720c */ /* 0x080fe40003fc6070 */
[----:B------:R-:W-:Y:S02]  /*6ac0*/  ISETP.GE.U32.AND P5, PT, R14, R12, PT ;  /* 0x0000000c0e00720c */ /* 0x000fe40003fa6070 */
[C---:B------:R-:W-:Y:S02]  /*6ad0*/  LOP3.LUT R14, R13.reuse, UR16, RZ, 0x3c, !PT ;  /* 0x000000100d0e7c12 */ /* 0x040fe4000f8e3cff */
[----:B------:R-:W-:-:S02]  /*6ae0*/  LOP3.LUT R12, R13, UR17, RZ, 0x3c, !PT ;  /* 0x000000110d0c7c12 */ /* 0x000fc4000f8e3cff */
[----:B------:R-:W-:Y:S02]  /*6af0*/  ISETP.GE.AND P3, PT, R14, RZ, PT ;  /* 0x000000ff0e00720c */ /* 0x000fe40003f66270 */
[----:B------:R-:W-:Y:S02]  /*6b00*/  ISETP.GE.AND P1, PT, R12, RZ, PT ;  /* 0x000000ff0c00720c */ /* 0x000fe40003f26270 */
[----:B------:R-:W-:Y:S02]  /*6b10*/  ISETP.NE.AND P2, PT, R13, RZ, PT ;  /* 0x000000ff0d00720c */ /* 0x000fe40003f45270 */
[----:B------:R-:W-:Y:S01]  /*6b20*/  @P6 IADD3 R21, R21, 0x1, RZ ;  /* 0x0000000115156810 */ /* 0x000fe20007ffe0ff */
[----:B------:R-:W-:Y:S01]  /*6b30*/  @P5 VIADD R20, R20, 0x1 ;  /* 0x0000000114145836 */ /* 0x000fe20000000000 */
[----:B------:R-:W-:Y:S02]  /*6b40*/  LOP3.LUT R14, RZ, R13, RZ, 0x33, !PT ;  /* 0x0000000dff0e7212 */ /* 0x000fe400078e33ff */
[----:B------:R-:W-:-:S05]  /*6b50*/  MOV R12, R21 ;  /* 0x00000015000c7202 */ /* 0x000fca0000000f00 */
[----:B------:R-:W-:Y:S01]  /*6b60*/  @!P3 IMAD.MOV R12, RZ, RZ, -R12 ;  /* 0x000000ffff0cb224 */ /* 0x000fe200078e0a0c */
[----:B------:R-:W-:-:S04]  /*6b70*/  @!P1 IADD3 R20, -R20, RZ, RZ ;  /* 0x000000ff14149210 */ /* 0x000fc80007ffe1ff */
[C---:B------:R-:W-:Y:S02]  /*6b80*/  SEL R12, R14.reuse, R12, !P2 ;  /* 0x0000000c0e0c7207 */ /* 0x040fe40005000000 */
[----:B------:R-:W-:-:S03]  /*6b90*/  SEL R14, R14, R20, !P2 ;  /* 0x000000140e0e7207 */ /* 0x000fc60005000000 */
[----:B------:R-:W-:-:S04]  /*6ba0*/  IMAD.WIDE R18, R12, 0x4, R242 ;  /* 0x000000040c127825 */ /* 0x000fc800078e02f2 */
[----:B------:R-:W-:Y:S02]  /*6bb0*/  IMAD.WIDE R20, R14, 0x4, R242 ;  /* 0x000000040e147825 */ /* 0x000fe400078e02f2 */
        /* <DEDUP_REMOVED lines=18> */
.L_x_4148:
[----:B------:R-:W-:-:S04]  /*6ce0*/  ULEA UR6, -UR6, URZ, 0x6 ;  /* 0x0000003f06067291 */ /* 0x000fc8000f8e313f */
[----:B------:R-:W-:Y:S02]  /*6cf0*/  USHF.R.S32.HI UR7, URZ, 0x1f, UR6 ;  /* 0x0000001f3f077899 */ /* 0x000fe40008011406 */
[----:B------:R-:W-:-:S04]  /*6d00*/  MOV R29, UR6 ;  /* 0x00000006001d7c02 */ /* 0x000fc80008000f00 */
[----:B------:R-:W-:-:S07]  /*6d10*/  MOV R28, UR7 ;  /* 0x00000007001c7c02 */ /* 0x000fce0008000f00 */
.L_x_4149:
        /* <DEDUP_REMOVED lines=16> */
[----:B------:R-:W-:Y:S01]  /*6e20*/  @!P5 IMAD.X R32, R28, 0x1, R166, P1 ;  /* 0x000000011c20d824 */ /* 0x000fe200008e06a6 */
[C---:B------:R-:W-:Y:S01]  /*6e30*/  @!P4 IADD3 R31, P1, R29.reuse, R168, RZ ;  /* 0x000000a81d1fc210 */ /* 0x040fe20007f3e0ff */
[----:B------:R-:W1:Y:S01]  /*6e40*/  @!P6 LDC.64 R18, c[0x0][0x218] ;  /* 0x00008600ff12eb82 */ /* 0x000e620000000a00 */
[C---:B---3--:R-:W-:Y:S01]  /*6e50*/  @!P5 LEA R38, P2, R30.reuse, R14, 0x1 ;  /* 0x0000000e1e26d211 */ /* 0x048fe200078408ff */
[----:B------:R-:W-:Y:S01]  /*6e60*/  @!PT LDS RZ, [RZ] ;  /* 0x00000000fffff984 */ /* 0x000fe20000000800 */
[----:B------:R-:W-:Y:S01]  /*6e70*/  @!PT LDS RZ, [RZ] ;  /* 0x00000000fffff984 */ /* 0x000fe20000000800 */
[----:B------:R-:W-:Y:S01]  /*6e80*/  @!PT LDS RZ, [RZ] ;  /* 0x00000000fffff984 */ /* 0x000fe20000000800 */
[----:B------:R3:W-:Y:S03]  /*6e90*/  @!P6 LDGSTS.E.BYPASS.LTC128B.128 [R238+0x8000], desc[UR20][R40.64] ;  /* 0x0800000028eeefae */ /* 0x0007e6000b901d54 */
[----:B------:R-:W-:Y:S01]  /*6ea0*/  @!P5 LEA.HI.X R39, R30, R15, R32, 0x1, P2 ;  /* 0x0000000f1e27d211 */ /* 0x000fe200010f0c20 */
[C---:B------:R-:W-:Y:S01]  /*6eb0*/  @!P4 IMAD.X R32, R28.reuse, 0x1, R166, P1 ;  /* 0x000000011c20c824 */ /* 0x040fe200008e06a6 */
        /* <DEDUP_REMOVED lines=37> */
[C-C-:B------:R-:W-:Y:S01]  /*7110*/  @!P4 IMAD.X R15, R33.reuse, 0x1, R166.reuse, P1 ;  /* 0x00000001210fc824 */ /* 0x140fe200008e06a6 */
        /* <DEDUP_REMOVED lines=109> */
.L_x_4151:
[----:B------:R-:W-:Y:S05]  /*77f0*/  BSYNC B0 ;  /* 0x0000000000007941 */ /* 0x000fea0003800000 */
.L_x_4150:
[----:B------:R-:W0:Y:S01]  /*7800*/  LDGDEPBAR ;  /* 0x00000000000079af */ /* 0x000e220000000000 */
[----:B------:R-:W-:-:S04]  /*7810*/  IADD3 R168, P1, R29, R168, RZ ;  /* 0x000000a81da87210 */ /* 0x000fc80007f3e0ff */
[----:B------:R-:W-:-:S09]  /*7820*/  IADD3.X R166, R28, R166, RZ, P1, !PT ;  /* 0x000000a61ca67210 */ /* 0x000fd20000ffe4ff */
.L_x_4147:
[----:B------:R-:W-:Y:S01]  /*7830*/  FMNMX.FTZ R15, R3, R27, !PT ;  /* 0x0000001b030f7209 */ /* 0x000fe20007810000 */
[----:B------:R-:W-:Y:S01]  /*7840*/  ULDC UR6, c[0x0][0x2ec] ;  /* 0x0000bb0000067ab9 */ /* 0x000fe20000000800 */
[----:B-12---:R-:W-:Y:S02]  /*7850*/  FMNMX.FTZ R12, R24, R23, !PT ;  /* 0x00000017180c7209 */ /* 0x006fe40007810000 */
        /* <DEDUP_REMOVED lines=62> */
[--C-:B------:R-:W-:Y:S01]  /*7c40*/  FFMA.FTZ R173, R7, UR6, -R199.reuse ;  /* 0x0000000607ad7c23 */ /* 0x100fe200080108c7 */
[--C-:B------:R-:W-:Y:S01]  /*7c50*/  FFMA.FTZ R172, R6, UR6, -R199.reuse ;  /* 0x0000000606ac7c23 */ /* 0x100fe200080108c7 */
[--C-:B------:R-:W-:Y:S01]  /*7c60*/  FFMA.FTZ R2, R5, UR6, -R199.reuse ;  /* 0x0000000605027c23 */ /* 0x100fe200080108c7 */
[----:B------:R-:W-:Y:S01]  /*7c70*/  FSEL R193, R193, RZ, P1 ;  /* 0x000000ffc1c17208 */ /* 0x000fe20000800000 */
[----:B------:R-:W2:Y:S01]  /*7c80*/  LDSM.16.MT88.4 R112, [R226+0x16000] ;  /* 0x01600000e270783b */ /* 0x000ea20000004200 */
[----:B------:R-:W-:Y:S01]  /*7c90*/  MUFU.EX2 R182, R182 ;  /* 0x000000b600b67308 */ /* 0x000fe20000000800 */
[--C-:B------:R-:W-:Y:S01]  /*7ca0*/  FFMA.FTZ R175, R11, UR6, -R199.reuse ;  /* 0x000000060baf7c23 */ /* 0x100fe200080108c7 */
[----:B------:R-:W-:Y:S01]  /*7cb0*/  FFMA.FTZ R185, R185, UR6, -R199 ;  /* 0x00000006b9b97c23 */ /* 0x000fe200080108c7 */
        /* <DEDUP_REMOVED lines=10> */
[----:B------:R-:W-:Y:S01]  /*7d60*/  FFMA.FTZ R0, R16, UR6, -R193 ;  /* 0x0000000610007c23 */ /* 0x000fe200080108c1 */
[--C-:B------:R-:W-:Y:S01]  /*7d70*/  FFMA.FTZ R186, R186, UR6, -R199.reuse ;  /* 0x00000006baba7c23 */ /* 0x100fe200080108c7 */
[----:B------:R-:W2:Y:S01]  /*7d80*/  LDSM.16.MT88.4 R12, [R226+0x10800] ;  /* 0x01080000e20c783b */ /* 0x000ea20000004200 */
[----:B------:R-:W-:Y:S01]  /*7d90*/  MUFU.EX2 R178, R178 ;  /* 0x000000b200b27308 */ /* 0x000fe20000000800 */
[--C-:B------:R-:W-:Y:S01]  /*7da0*/  FFMA.FTZ R187, R187, UR6, -R199.reuse ;  /* 0x00000006bbbb7c23 */ /* 0x100fe200080108c7 */
[----:B------:R-:W-:Y:S01]  /*7db0*/  FFMA.FTZ R188, R188, UR6, -R199 ;  /* 0x00000006bcbc7c23 */ /* 0x000fe200080108c7 */
[----:B------:R-:W2:Y:S01]  /*7dc0*/  LDSM.16.MT88.4 R8, [R224+0x10800] ;  /* 0x01080000e008783b */ /* 0x000ea20000004200 */
[--C-:B------:R-:W-:Y:S01]  /*7dd0*/  FFMA.FTZ R189, R189, UR6, -R193.reuse ;  /* 0x00000006bdbd7c23 */ /* 0x100fe200080108c1 */
[--C-:B------:R-:W-:Y:S01]  /*7de0*/  FFMA.FTZ R190, R190, UR6, -R193.reuse ;  /* 0x00000006bebe7c23 */ /* 0x100fe200080108c1 */
[--C-:B------:R-:W-:Y:S01]  /*7df0*/  FFMA.FTZ R191, R191, UR6, -R193.reuse ;  /* 0x00000006bfbf7c23 */ /* 0x100fe200080108c1 */
[----:B------:R-:W2:Y:S01]  /*7e00*/  LDSM.16.MT88.4 R24, [R228+0x10800] ;  /* 0x01080000e418783b */ /* 0x000ea20000004200 */
[----:B------:R-:W4:Y:S01]  /*7e10*/  MUFU.EX2 R176, R176 ;  /* 0x000000b000b07308 */ /* 0x000f220000000800 */
[----:B---3--:R-:W-:Y:S01]  /*7e20*/  F2FP.F16.F32.PACK_AB R128, R181, R182 ;  /* 0x000000b6b580723e */ /* 0x008fe200000000ff */
[----:B------:R-:W-:Y:S01]  /*7e30*/  FFMA.FTZ R194, R194, UR6, -R193 ;  /* 0x00000006c2c27c23 */ /* 0x000fe200080108c1 */
        /* <DEDUP_REMOVED lines=19> */
[----:B------:R-:W4:Y:S01]  /*7f70*/  MUFU.EX2 R179, R179 ;  /* 0x000000b300b37308 */ /* 0x000f220000000800 */
[----:B------:R-:W-:Y:S01]  /*7f80*/  LEA.HI.X R166, R168, UR7, R166, 0x1, P1 ;  /* 0x00000007a8a67c11 */ /* 0x000fe200088f0ca6 */
[----:B------:R-:W-:-:S06]  /*7f90*/  FADD.FTZ R181, R176, R181 ;  /* 0x000000b5b0b57221 */ /* 0x000fcc0000010000 */
[----:B------:R-:W1:Y:S01]  /*7fa0*/  MUFU.EX2 R177, R177 ;  /* 0x000000b100b17308 */ /* 0x000e620000000800 */
[----:B-----5:R-:W-:Y:S01]  /*7fb0*/  F2FP.F16.F32.PACK_AB R129, R184, R183 ;  /* 0x000000b7b881723e */ /* 0x020fe200000000ff */
[----:B------:R-:W-:-:S06]  /*7fc0*/  FADD.FTZ R183, R183, R184 ;  /* 0x000000b8b7b77221 */ /* 0x000fcc0000010000 */
[----:B------:R-:W5:Y:S01]  /*7fd0*/  MUFU.EX2 R175, R175 ;  /* 0x000000af00af7308 */ /* 0x000f620000000800 */
[----:B----4-:R-:W-:-:S07]  /*7fe0*/  FADD.FTZ R183, R179, R183 ;  /* 0x000000b7b3b77221 */ /* 0x010fce0000010000 */
[----:B------:R-:W4:Y:S01]  /*7ff0*/  MUFU.EX2 R173, R173 ;  /* 0x000000ad00ad7308 */ /* 0x000f220000000800 */
[C---:B-1----:R-:W-:Y:S01]  /*8000*/  F2FP.F16.F32.PACK_AB R131, R177.reuse, R179 ;  /* 0x000000b3b183723e */ /* 0x042fe200000000ff */
[----:B------:R-:W-:-:S06]  /*8010*/  FADD.FTZ R183, R177, R183 ;  /* 0x000000b7b1b77221 */ /* 0x000fcc0000010000 */
[----:B------:R-:W-:Y:S01]  /*8020*/  HMMA.16816.F32 R148, R128, R152, RZ ;  /* 0x000000988094723c */ /* 0x000fe200000018ff */
[----:B------:R-:W-:Y:S01]  /*8030*/  MUFU.EX2 R172, R172 ;  /* 0x000000ac00ac7308 */ /* 0x000fe20000000800 */
[----:B-----5:R-:W-:-:S04]  /*8040*/  FADD.FTZ R181, R175, R181 ;  /* 0x000000b5afb57221 */ /* 0x020fc80000010000 */
        /* <DEDUP_REMOVED lines=26> */
[C---:B--2---:R-:W-:Y:S05]  /*81f0*/  HMMA.16816.F32 R100, R128.reuse, R104, RZ ;  /* 0x000000688064723c */ /* 0x044fea00000018ff */
[----:B------:R-:W2:Y:S01]  /*8200*/  MUFU.EX2 R190, R190 ;  /* 0x000000be00be7308 */ /* 0x000ea20000000800 */
        /* <DEDUP_REMOVED lines=25> */
[C---:B------:R-:W-:Y:S06]  /*83a0*/  HMMA.16816.F32 R124, R128.reuse, R4, RZ ;  /* 0x00000004807c723c */ /* 0x040fec00000018ff */
        /* <DEDUP_REMOVED lines=12> */
[C---:B------:R-:W-:Y:S06]  /*8470*/  HMMA.16816.F32 R132, R4.reuse, R8, R132 ;  /* 0x000000080484723c */ /* 0x040fec0000001884 */
[C---:B------:R-:W-:Y:S01]  /*8480*/  HMMA.16816.F32 R136, R4.reuse, R10, R136 ;  /* 0x0000000a0488723c */ /* 0x040fe20000001888 */
[----:B------:R-:W4:Y:S05]  /*8490*/  LDSM.16.MT88.4 R8, [R226+0x14800] ;  /* 0x01480000e208783b */ /* 0x000f2a0000004200 */
[C---:B------:R-:W-:Y:S06]  /*84a0*/  HMMA.16816.F32 R156, R4.reuse, R24, R156 ;  /* 0x00000018049c723c */ /* 0x040fec000000189c */
[C---:B------:R-:W-:Y:S01]  /*84b0*/  HMMA.16816.F32 R160, R4.reuse, R26, R160 ;  /* 0x0000001a04a0723c */ /* 0x040fe200000018a0 */
[----:B------:R-:W2:Y:S05]  /*84c0*/  LDSM.16.MT88.4 R24, [R228+0x14800] ;  /* 0x01480000e418783b */ /* 0x000eaa0000004200 */
        /* <DEDUP_REMOVED lines=27> */
[C---:B------:R-:W-:Y:S06]  /*8680*/  HMMA.16816.F32 R84, R4.reuse, R20, R84 ;  /* 0x000000140454723c */ /* 0x040fec0000001854 */
[C---:B------:R-:W-:Y:S01]  /*8690*/  HMMA.16816.F32 R88, R4.reuse, R22, R88 ;  /* 0x000000160458723c */ /* 0x040fe20000001858 */
[----:B------:R-:W3:Y:S05]  /*86a0*/  LDSM.16.MT88.4 R20, [R228+0x11000] ;  /* 0x01100000e414783b */ /* 0x000eea0000004200 */
[C---:B----4-:R-:W-:Y:S06]  /*86b0*/  HMMA.16816.F32 R92, R4.reuse, R16, R92 ;  /* 0x00000010045c723c */ /* 0x050fec000000185c */
[C---:B------:R-:W-:Y:S01]  /*86c0*/  HMMA.16816.F32 R96, R4.reuse, R18, R96 ;  /* 0x000000120460723c */ /* 0x040fe20000001860 */
[----:B------:R-:W4:Y:S05]  /*86d0*/  LDSM.16.MT88.4 R16, [R225+0x11000] ;  /* 0x01100000e110783b */ /* 0x000f2a0000004200 */
[C---:B--2---:R-:W-:Y:S06]  /*86e0*/  HMMA.16816.F32 R116, R4.reuse, R24, R116 ;  /* 0x000000180474723c */ /* 0x044fec0000001874 */
        /* <DEDUP_REMOVED lines=11> */
[----:B-----5:R-:W-:Y:S01]  /*87a0*/  F2FP.F16.F32.PACK_AB R7, R194, R191 ;  /* 0x000000bfc207723e */ /* 0x020fe200000000ff */
        /* <DEDUP_REMOVED lines=53> */
[C---:B---3--:R-:W-:Y:S06]  /*8b00*/  HMMA.16816.F32 R116, R4.reuse, R20, R116 ;  /* 0x000000140474723c */ /* 0x048fec0000001874 */
[C---:B------:R-:W-:Y:S01]  /*8b10*/  HMMA.16816.F32 R120, R4.reuse, R22, R120 ;  /* 0x000000160478723c */ /* 0x040fe20000001878 */
[----:B------:R-:W3:Y:S05]  /*8b20*/  LDSM.16.MT88.4 R20, [R226+0x13800] ;  /* 0x01380000e214783b */ /* 0x000eea0000004200 */
[C---:B----4-:R-:W-:Y:S06]  /*8b30*/  HMMA.16816.F32 R124, R4.reuse, R16, R124 ;  /* 0x00000010047c723c */ /* 0x050fec000000187c */
[----:B------:R-:W-:Y:S01]  /*8b40*/  HMMA.16816.F32 R128, R4, R18, R128 ;  /* 0x000000120480723c */ /* 0x000fe20000001880 */
[----:B------:R-:W4:Y:S06]  /*8b50*/  LDSM.16.MT88.4 R16, [R225+0x13800] ;  /* 0x01380000e110783b */ /* 0x000f2c0000004200 */
[----:B------:R-:W-:-:S02]  /*8b60*/  F2FP.F16.F32.PACK_AB R4, R201, R202 ;  /* 0x000000cac904723e */ /* 0x000fc400000000ff */
[----:B------:R-:W-:Y:S02]  /*8b70*/  F2FP.F16.F32.PACK_AB R5, R196, R197 ;  /* 0x000000c5c405723e */ /* 0x000fe400000000ff */
[C---:B------:R-:W-:Y:S01]  /*8b80*/  F2FP.F16.F32.PACK_AB R6, R249.reuse, R200 ;  /* 0x000000c8f906723e */ /* 0x040fe200000000ff */
[----:B------:R-:W-:Y:S01]  /*8b90*/  FADD.FTZ R249, R249, R187 ;  /* 0x000000bbf9f97221 */ /* 0x000fe20000010000 */
        /* <DEDUP_REMOVED lines=33> */
[C---:B-----5:R-:W-:Y:S06]  /*8db0*/  HMMA.16816.F32 R92, R4.reuse, R24, R92 ;  /* 0x00000018045c723c */ /* 0x060fec000000185c */
[C---:B------:R-:W-:Y:S06]  /*8dc0*/  HMMA.16816.F32 R96, R4.reuse, R26, R96 ;  /* 0x0000001a0460723c */ /* 0x040fec0000001860 */
[C---:B---3--:R-:W-:Y:S06]  /*8dd0*/  HMMA.16816.F32 R100, R4.reuse, R20, R100 ;  /* 0x000000140464723c */ /* 0x048fec0000001864 */
[C---:B------:R-:W-:Y:S06]  /*8de0*/  HMMA.16816.F32 R104, R4.reuse, R22, R104 ;  /* 0x000000160468723c */ /* 0x040fec0000001868 */
[C---:B----4-:R-:W-:Y:S06]  /*8df0*/  HMMA.16816.F32 R108, R4.reuse, R16, R108 ;  /* 0x00000010046c723c */ /* 0x050fec000000186c */
[C---:B------:R-:W-:Y:S06]  /*8e00*/  HMMA.16816.F32 R112, R4.reuse, R18, R112 ;  /* 0x000000120470723c */ /* 0x040fec0000001870 */
[C---:B-1----:R-:W-:Y:S06]  /*8e10*/  HMMA.16816.F32 R116, R4.reuse, R12, R116 ;  /* 0x0000000c0474723c */ /* 0x042fec0000001874 */
[C---:B------:R-:W-:Y:S06]  /*8e20*/  HMMA.16816.F32 R120, R4.reuse, R14, R120 ;  /* 0x0000000e0478723c */ /* 0x040fec0000001878 */
[C---:B--2---:R-:W-:Y:S06]  /*8e30*/  HMMA.16816.F32 R124, R4.reuse, R8, R124 ;  /* 0x00000008047c723c */ /* 0x044fec000000187c */
[----:B------:R-:W-:Y:S01]  /*8e40*/  HMMA.16816.F32 R128, R4, R10, R128 ;  /* 0x0000000a0480723c */ /* 0x000fe20000001880 */
[----:B------:R-:W-:-:S08]  /*8e50*/  NOP ;  /* 0x0000000000007918 */ /* 0x000fd00000000000 */
[----:B------:R-:W-:-:S15]  /*8e60*/  @!P0 BRA `(.L_x_4152) ;  /* 0x0000004c00e48947 */ /* 0x000fde0003800000 */
[----:B------:R-:W-:Y:S01]  /*8e70*/  LOP3.LUT R165, R165, 0x3, RZ, 0xc0, !PT ;  /* 0x00000003a5a57812 */ /* 0x000fe200078ec0ff */
[----:B------:R-:W-:Y:S01]  /*8e80*/  ULEA UR6, -UR8, URZ, 0x6 ;  /* 0x0000003f08067291 */ /* 0x000fe2000f8e313f */
[----:B------:R-:W-:Y:S01]  /*8e90*/  IMAD.U32 R245, RZ, RZ, UR22 ;  /* 0x00000016fff57e24 */ /* 0x000fe2000f8e00ff */
[----:B------:R-:W-:Y:S01]  /*8ea0*/  MOV R2, R3 ;  /* 0x0000000300027202 */ /* 0x000fe20000000f00 */
[----:B------:R-:W-:Y:S01]  /*8eb0*/  IMAD.MOV.U32 R246, RZ, RZ, R166 ;  /* 0x000000fffff67224 */ /* 0x000fe200078e00a6 */
[----:B------:R-:W-:Y:S01]  /*8ec0*/  USHF.R.S32.HI UR7, URZ, 0x1f, UR6 ;  /* 0x0000001f3f077899 */ /* 0x000fe20008011406 */
[----:B------:R-:W-:Y:S01]  /*8ed0*/  IMAD R169, R165, -0x2, R169 ;  /* 0xfffffffea5a97824 */ /* 0x000fe200078e02a9 */
[----:B------:R-:W-:Y:S01]  /*8ee0*/  UIADD3 UR23, UR18, -0x2, URZ ;  /* 0xfffffffe12177890 */ /* 0x000fe2000fffe03f */
[----:B------:R-:W-:Y:S01]  /*8ef0*/  IMAD.MOV.U32 R0, RZ, RZ, R164 ;  /* 0x000000ffff007224 */ /* 0x000fe200078e00a4 */
[----:B------:R-:W-:Y:S01]  /*8f00*/  MOV R244, UR6 ;  /* 0x0000000600f47c02 */ /* 0x000fe20008000f00 */
[----:B------:R-:W-:Y:S01]  /*8f10*/  ULDC UR18, c[0x0][0x2d0] ;  /* 0x0000b40000127ab9 */ /* 0x000fe20000000800 */
[----:B------:R-:W-:Y:S01]  /*8f20*/  IADD3 R245, R245, -UR14, R169 ;  /* 0x8000000ef5f57c10 */ /* 0x000fe2000fffe0a9 */
[----:B------:R-:W-:Y:S01]  /*8f30*/  ULDC UR17, c[0x0][0x39c] ;  /* 0x0000e70000117ab9 */ /* 0x000fe20000000800 */
[----:B------:R-:W-:Y:S01]  /*8f40*/  MOV R239, UR7 ;  /* 0x0000000700ef7c02 */ /* 0x000fe20008000f00 */
[----:B------:R-:W-:Y:S01]  /*8f50*/  ULDC UR4, c[0x0][0x2ec] ;  /* 0x0000bb0000047ab9 */ /* 0x000fe20000000800 */
[----:B------:R-:W-:Y:S01]  /*8f60*/  ULDC UR16, c[0x0][0x248] ;  /* 0x0000920000107ab9 */ /* 0x000fe20000000800 */
[----:B------:R-:W-:Y:S01]  /*8f70*/  ULDC.64 UR8, c[0x0][0x248] ;  /* 0x0000920000087ab9 */ /* 0x000fe20000000a00 */
[----:B------:R-:W-:Y:S01]  /*8f80*/  ULDC.64 UR10, c[0x0][0x250] ;  /* 0x00009400000a7ab9 */ /* 0x000fe20000000a00 */
[----:B------:R-:W-:-:S05]  /*8f90*/  ULDC.64 UR6, c[0x0][0x250] ;  /* 0x0000940000067ab9 */ /* 0x000fca0000000a00 */
.L_x_4156:
        /* <DEDUP_REMOVED lines=42> */
[-C--:B------:R-:W-:Y:S04]  /*9240*/  @!P1 IADD3 R8, R8, -R4.reuse, RZ ;  /* 0x8000000408089210 */ /* 0x080fe80007ffe0ff */
[----:B------:R-:W-:Y:S02]  /*9250*/  ISETP.GE.U32.AND P0, PT, R8, R4, PT ;  /* 0x000000040800720c */ /* 0x000fe40003f06070 */
[----:B------:R-:W-:Y:S01]  /*9260*/  LOP3.LUT R4, R7, UR19, RZ, 0x3c, !PT ;  /* 0x0000001307047c12 */ /* 0x000fe2000f8e3cff */
[----:B------:R-:W-:Y:S03]  /*9270*/  UMOV UR19, UR11 ;  /* 0x0000000b00137c82 */ /* 0x000fe60008000000 */
[----:B------:R-:W-:Y:S02]  /*9280*/  ISETP.GE.AND P1, PT, R4, RZ, PT ;  /* 0x000000ff0400720c */ /* 0x000fe40003f26270 */
[----:B------:R-:W-:Y:S02]  /*9290*/  @P2 IADD3 R9, R9, 0x1, RZ ;  /* 0x0000000109092810 */ /* 0x000fe40007ffe0ff */
[----:B------:R-:W-:Y:S02]  /*92a0*/  ISETP.GE.AND P2, PT, R5, RZ, PT ;  /* 0x000000ff0500720c */ /* 0x000fe40003f46270 */
[----:B------:R-:W-:Y:S01]  /*92b0*/  LOP3.LUT R5, RZ, R7, RZ, 0x33, !PT ;  /* 0x00000007ff057212 */ /* 0x000fe200078e33ff */
[----:B------:R-:W-:Y:S01]  /*92c0*/  @P0 VIADD R3, R3, 0x1 ;  /* 0x0000000103030836 */ /* 0x000fe20000000000 */
[----:B------:R-:W-:Y:S05]  /*92d0*/  ISETP.NE.AND P0, PT, R7, RZ, PT ;  /* 0x000000ff0700720c */ /* 0x000fea0003f05270 */
[----:B------:R-:W-:Y:S04]  /*92e0*/  @!P1 IMAD.MOV R9, RZ, RZ, -R9 ;  /* 0x000000ffff099224 */ /* 0x000fe800078e0a09 */
[----:B------:R-:W-:Y:S02]  /*92f0*/  @!P2 IADD3 R3, -R3, RZ, RZ ;  /* 0x000000ff0303a210 */ /* 0x000fe40007ffe1ff */
[C---:B------:R-:W-:Y:S02]  /*9300*/  SEL R4, R5.reuse, R9, !P0 ;  /* 0x0000000905047207 */ /* 0x040fe40004000000 */
[----:B------:R-:W-:Y:S02]  /*9310*/  SEL R3, R5, R3, !P0 ;  /* 0x0000000305037207 */ /* 0x000fe40004000000 */
[CC--:B------:R-:W-:Y:S02]  /*9320*/  LEA R8, P1, R4.reuse, R242.reuse, 0x2 ;  /* 0x000000f204087211 */ /* 0x0c0fe400078210ff */
[C---:B------:R-:W-:Y:S02]  /*9330*/  LEA R10, P0, R3.reuse, R242, 0x2 ;  /* 0x000000f2030a7211 */ /* 0x040fe400078010ff */
[-C--:B------:R-:W-:Y:S02]  /*9340*/  LEA.HI.X.SX32 R9, R4, R243.reuse, 0x2, P1 ;  /* 0x000000f304097211 */ /* 0x080fe400008f16ff */
[C---:B------:R-:W-:Y:S01]  /*9350*/  LEA.HI.X.SX32 R11, R3.reuse, R243, 0x2, P0 ;  /* 0x000000f3030b7211 */ /* 0x040fe200000f16ff */
[----:B------:R-:W-:Y:S02]  /*9360*/  IMAD.IADD R3, R3, 0x1, -R4 ;  /* 0x0000000103037824 */ /* 0x000fe400078e0a04 */
[----:B------:R-:W2:Y:S01]  /*9370*/  LDG.E R8, desc[UR20][R8.64] ;  /* 0x0000001408087981 */ /* 0x000ea2000c1e1900 */
[----:B------:R-:W1:Y:S01]  /*9380*/  LDC.64 R4, c[0x0][0x238] ;  /* 0x00008e00ff047b82 */ /* 0x000e620000000a00 */
[----:B------:R-:W-:Y:S04]  /*9390*/  IMAD R7, R3, R7, -0x40 ;  /* 0xffffffc003077424 */ /* 0x000fe800078e0207 */
[C---:B------:R-:W-:Y:S01]  /*93a0*/  IMAD R3, R7.reuse, UR11, RZ ;  /* 0x0000000b07037c24 */ /* 0x040fe2000f8e02ff */
[----:B------:R-:W-:Y:S05]  /*93b0*/  SHF.R.S32.HI R6, RZ, 0x1f, R7 ;  /* 0x0000001fff067819 */ /* 0x000fea0000011407 */
[----:B------:R-:W-:Y:S01]  /*93c0*/  IMAD R3, R6, UR10, R3 ;  /* 0x0000000a06037c24 */ /* 0x000fe2000f8e0203 */
[----:B------:R3:W2:Y:S02]  /*93d0*/  LDG.E R9, desc[UR20][R10.64] ;  /* 0x000000140a097981 */ /* 0x0006a4000c1e1900 */
[----:B---3--:R-:W-:Y:S05]  /*93e0*/  IMAD.WIDE.U32 R10, R7, UR10, RZ ;  /* 0x0000000a070a7c25 */ /* 0x008fea000f8e00ff */
[----:B------:R-:W-:Y:S01]  /*93f0*/  IADD3 R11, R11, R3, RZ ;  /* 0x000000030b0b7210 */ /* 0x000fe20007ffe0ff */
[----:B--2---:R-:W-:Y:S04]  /*9400*/  IMAD.IADD R8, R8, 0x1, -R9 ;  /* 0x0000000108087824 */ /* 0x004fe800078e0a09 */
[-C--:B-1----:R-:W-:Y:S01]  /*9410*/  IMAD.WIDE.U32 R10, R8, R4.reuse, R10 ;  /* 0x00000004080a7225 */ /* 0x082fe200078e000a */
[----:B------:R-:W-:Y:S03]  /*9420*/  SHF.R.S32.HI R6, RZ, 0x1f, R8 ;  /* 0x0000001fff067819 */ /* 0x000fe60000011408 */
[----:B------:R-:W-:Y:S02]  /*9430*/  IMAD.MOV.U32 R7, RZ, RZ, R10 ;  /* 0x000000ffff077224 */ /* 0x000fe400078e000a */
[----:B------:R-:W-:Y:S04]  /*9440*/  IMAD R6, R6, R4, RZ ;  /* 0x0000000406067224 */ /* 0x000fe800078e02ff */
[----:B------:R-:W-:Y:S05]  /*9450*/  IMAD R6, R8, R5, R6 ;  /* 0x0000000508067224 */ /* 0x000fea00078e0206 */
[----:B------:R-:W-:Y:S07]  /*9460*/  IADD3 R3, R11, R6, RZ ;  /* 0x000000060b037210 */ /* 0x000fee0007ffe0ff */
.L_x_4153:
[CC--:B------:R-:W-:Y:S01]  /*9470*/  LEA R250, P0, R7.reuse, R167.reuse, 0x1 ;  /* 0x000000a707fa7211 */ /* 0x0c0fe200078008ff */
[----:B------:R-:W-:Y:S01]  /*9480*/  @P6 STS.128 [R238+0x10000], RZ ;  /* 0x010000ffee006388 */ /* 0x000fe20000000c00 */
[C---:B------:R-:W-:Y:S01]  /*9490*/  IADD3 R6, P1, R7.reuse, UR24, RZ ;  /* 0x0000001807067c10 */ /* 0x040fe2000ff3e0ff */
[----:B------:R-:W-:Y:S01]  /*94a0*/  UISETP.GE.AND UP0, UPT, UR23, 0x1, UPT ;  /* 0x000000011700788c */ /* 0x000fe2000bf06270 */
        /* <DEDUP_REMOVED lines=306> */
[C---:B------:R-:W-:Y:S05]  /*a7d0*/  HMMA.16816.F32 R24, R192.reuse, R182, R24 ;  /* 0x000000b6c018723c */ /* 0x040fea0000001818 */
[----:B------:R-:W-:Y:S01]  /*a7e0*/  MOV R180, R251 ;  /* 0x000000fb00b47202 */ /* 0x000fe20000000f00 */
        /* <DEDUP_REMOVED lines=15> */
[----:B------:R-:W-:Y:S04]  /*a8e0*/  IMAD.MOV.U32 R167, RZ, RZ, R250 ;  /* 0x000000ffffa77224 */ /* 0x000fe800078e00fa */
        /* <DEDUP_REMOVED lines=8> */
[----:B------:R-:W-:Y:S01]  /*a970*/  FMUL.FTZ R18, R18, UR17 ;  /* 0x0000001112127c20 */ /* 0x000fe20008410000 */
[----:B------:R-:W-:Y:S08]  /*a980*/  FMUL.FTZ R19, R19, UR17 ;  /* 0x0000001113137c20 */ /* 0x000ff00008410000 */
        /* <DEDUP_REMOVED lines=11> */
[C---:B---3--:R-:W-:Y:S08]  /*aa40*/  HMMA.16816.F32 R20, R188.reuse, R4, R20 ;  /* 0x00000004bc14723c */ /* 0x048ff00000001814 */
[----:B------:R3:W1:Y:S01]  /*aa50*/  MUFU.TANH R171, R14 ;  /* 0x0000000e00ab7308 */ /* 0x0006620000002400 */
[C---:B------:R-:W-:Y:S09]  /*aa60*/  HMMA.16816.F32 R24, R188.reuse, R6, R24 ;  /* 0x00000006bc18723c */ /* 0x040ff20000001818 */
[----:B------:R3:W1:Y:S10]  /*aa70*/  MUFU.TANH R170, R15 ;  /* 0x0000000f00aa7308 */ /* 0x0006740000002400 */
[----:B------:R3:W1:Y:S01]  /*aa80*/  MUFU.TANH R173, R16 ;  /* 0x0000001000ad7308 */ /* 0x0006620000002400 */
[----:B--2---:R-:W-:Y:S01]  /*aa90*/  FMUL.FTZ R12, R20, UR17 ;  /* 0x00000011140c7c20 */ /* 0x004fe20008410000 */
[----:B------:R-:W-:Y:S01]  /*aaa0*/  FMUL.FTZ R21, R21, UR17 ;  /* 0x0000001115157c20 */ /* 0x000fe20008410000 */
[----:B------:R-:W-:Y:S01]  /*aab0*/  FMUL.FTZ R22, R22, UR17 ;  /* 0x0000001116167c20 */ /* 0x000fe20008410000 */
[----:B------:R-:W-:Y:S06]  /*aac0*/  FMUL.FTZ R23, R23, UR17 ;  /* 0x0000001117177c20 */ /* 0x000fec0008410000 */
[----:B------:R3:W2:Y:S01]  /*aad0*/  MUFU.TANH R172, R17 ;  /* 0x0000001100ac7308 */ /* 0x0006a20000002400 */
[C---:B-----5:R-:W-:Y:S03]  /*aae0*/  HMMA.16816.F32 R28, R188.reuse, R8, R28 ;  /* 0x00000008bc1c723c */ /* 0x060fe6000000181c */
[----:B------:R-:W-:Y:S01]  /*aaf0*/  FMUL.FTZ R24, R24, UR17 ;  /* 0x0000001118187c20 */ /* 0x000fe20008410000 */
[----:B------:R-:W-:Y:S01]  /*ab00*/  FMUL.FTZ R25, R25, UR17 ;  /* 0x0000001119197c20 */ /* 0x000fe20008410000 */
[----:B------:R-:W-:Y:S01]  /*ab10*/  FMUL.FTZ R26, R26, UR17 ;  /* 0x000000111a1a7c20 */ /* 0x000fe20008410000 */
[----:B------:R-:W-:Y:S03]  /*ab20*/  HMMA.16816.F32 R32, R188, R10, R32 ;  /* 0x0000000abc20723c */ /* 0x000fe60000001820 */
[----:B------:R3:W1:Y:S02]  /*ab30*/  MUFU.TANH R169, R18 ;  /* 0x0000001200a97308 */ /* 0x0006640000002400 */
[----:B------:R-:W-:Y:S08]  /*ab40*/  FMUL.FTZ R27, R27, UR17 ;  /* 0x000000111b1b7c20 */ /* 0x000ff00008410000 */
[----:B------:R3:W1:Y:S10]  /*ab50*/  MUFU.TANH R168, R19 ;  /* 0x0000001300a87308 */ /* 0x0006740000002400 */
        /* <DEDUP_REMOVED lines=25> */
[----:B------:R-:W-:Y:S01]  /*acf0*/  ULEA UR28, -UR16, URZ, 0x6 ;  /* 0x0000003f101c7291 */ /* 0x000fe2000f8e313f */
[----:B------:R-:W-:Y:S01]  /*ad00*/  PLOP3.LUT P0, PT, PT, PT, UP1, 0x40, 0x0 ;  /* 0x000000000000781c */ /* 0x000fe20003f0e818 */
[----:B------:R-:W-:Y:S04]  /*ad10*/  ULDC.64 UR10, c[0x0][0x248] ;  /* 0x00009200000a7ab9 */ /* 0x000fe80000000a00 */
[----:B------:R-:W-:Y:S01]  /*ad20*/  IMAD.U32 R8, RZ, RZ, UR28 ;  /* 0x0000001cff087e24 */ /* 0x000fe2000f8e00ff */
[----:B------:R-:W-:Y:S06]  /*ad30*/  USHF.R.S32.HI UR26, URZ, 0x1f, UR28 ;  /* 0x0000001f3f1a7899 */ /* 0x000fec000801141c */
[----:B------:R-:W-:Y:S01]  /*ad40*/  MOV R4, UR26 ;  /* 0x0000001a00047c02 */ /* 0x000fe20008000f00 */
[----:B------:R-:W-:Y:S06]  /*ad50*/  @P0 BRA `(.L_x_4155) ;  /* 0x0000000400000947 */ /* 0x000fec0003800000 */
        /* <DEDUP_REMOVED lines=44> */
[-C--:B---3--:R-:W-:Y:S02]  /*b020*/  LEA R14, P1, R6, R242.reuse, 0x2 ;  /* 0x000000f2060e7211 */ /* 0x088fe400078210ff */
[----:B------:R-:W-:Y:S02]  /*b030*/  LEA R10, P0, R4, R242, 0x2 ;  /* 0x000000f2040a7211 */ /* 0x000fe400078010ff */
[-C--:B------:R-:W-:Y:S01]  /*b040*/  LEA.HI.X.SX32 R15, R6, R243.reuse, 0x2, P1 ;  /* 0x000000f3060f7211 */ /* 0x080fe200008f16ff */
[C---:B------:R-:W-:Y:S01]  /*b050*/  IMAD.IADD R6, R4.reuse, 0x1, -R6 ;  /* 0x0000000104067824 */ /* 0x040fe200078e0a06 */
[----:B------:R-:W-:Y:S02]  /*b060*/  LEA.HI.X.SX32 R11, R4, R243, 0x2, P0 ;  /* 0x000000f3040b7211 */ /* 0x000fe400000f16ff */
[----:B------:R-:W2:Y:S01]  /*b070*/  LDC.64 R4, c[0x0][0x230] ;  /* 0x00008c00ff047b82 */ /* 0x000ea20000000a00 */
[----:B------:R-:W-:Y:S01]  /*b080*/  IMAD R8, R6, R8, -0x40 ;  /* 0xffffffc006087424 */ /* 0x000fe200078e0208 */
[----:B------:R-:W3:Y:S03]  /*b090*/  LDG.E R9, desc[UR20][R14.64] ;  /* 0x000000140e097981 */ /* 0x000ee6000c1e1900 */
[----:B------:R-:W-:Y:S01]  /*b0a0*/  IMAD R6, R8, UR9, RZ ;  /* 0x0000000908067c24 */ /* 0x000fe2000f8e02ff */
[----:B------:R-:W3:Y:S01]  /*b0b0*/  LDG.E R10, desc[UR20][R10.64] ;  /* 0x000000140a0a7981 */ /* 0x000ee2000c1e1900 */
[----:B------:R-:W-:Y:S05]  /*b0c0*/  SHF.R.S32.HI R7, RZ, 0x1f, R8 ;  /* 0x0000001fff077819 */ /* 0x000fea0000011408 */
[----:B------:R-:W-:Y:S01]  /*b0d0*/  IMAD R6, R7, UR8, R6 ;  /* 0x0000000807067c24 */ /* 0x000fe2000f8e0206 */
[----:B---3--:R-:W-:Y:S01]  /*b0e0*/  IADD3 R10, -R10, R9, RZ ;  /* 0x000000090a0a7210 */ /* 0x008fe20007ffe1ff */
[----:B------:R-:W-:Y:S03]  /*b0f0*/  IMAD.WIDE.U32 R8, R8, UR8, RZ ;  /* 0x0000000808087c25 */ /* 0x000fe6000f8e00ff */
[----:B------:R-:W-:Y:S01]  /*b100*/  SHF.R.S32.HI R7, RZ, 0x1f, R10 ;  /* 0x0000001fff077819 */ /* 0x000fe2000001140a */
[----:B------:R-:W-:Y:S04]  /*b110*/  IMAD.IADD R9, R9, 0x1, R6 ;  /* 0x0000000109097824 */ /* 0x000fe800078e0206 */
[-C--:B--2---:R-:W-:Y:S02]  /*b120*/  IMAD R7, R7, R4.reuse, RZ ;  /* 0x0000000407077224 */ /* 0x084fe400078e02ff */
[C---:B------:R-:W-:Y:S04]  /*b130*/  IMAD.WIDE.U32 R8, R10.reuse, R4, R8 ;  /* 0x000000040a087225 */ /* 0x040fe800078e0008 */
[----:B------:R-:W-:Y:S05]  /*b140*/  IMAD R7, R10, R5, R7 ;  /* 0x000000050a077224 */ /* 0x000fea00078e0207 */
[----:B------:R-:W-:Y:S07]  /*b150*/  IADD3 R4, R9, R7, RZ ;  /* 0x0000000709047210 */ /* 0x000fee0007ffe0ff */
.L_x_4155:
[----:B------:R2:W-:Y:S01]  /*b160*/  @P6 STS.128 [R238+0x8000], RZ ;  /* 0x008000ffee006388 */ /* 0x0005e20000000c00 */
[CC--:B------:R-:W-:Y:S01]  /*b170*/  LEA R20, P0, R8.reuse, R247.reuse, 0x1 ;  /* 0x000000f708147211 */ /* 0x0c0fe200078008ff */
[----:B------:R-:W-:Y:S01]  /*b180*/  UMOV UR8, UR10 ;  /* 0x0000000a00087c82 */ /* 0x000fe20008000000 */
[C---:B------:R-:W-:Y:S01]  /*b190*/  IADD3 R7, P1, R8.reuse, UR27, RZ ;  /* 0x0000001b08077c10 */ /* 0x040fe2000ff3e0ff */
[----:B------:R-:W-:Y:S01]  /*b1a0*/  UMOV UR9, UR11 ;  /* 0x0000000b00097c82 */ /* 0x000fe20008000000 */
[-C--:B---3--:R-:W-:Y:S02]  /*b1b0*/  LEA.HI.X R21, R8, R246.reuse, R4, 0x1, P0 ;  /* 0x000000f608157211 */ /* 0x088fe400000f0c04 */
        /* <DEDUP_REMOVED lines=111> */
.L_x_4154:
[----:B--2---:R-:W-:Y:S01]  /*b8b0*/  MOV R8, UR23 ;  /* 0x0000001700087c02 */ /* 0x004fe20008000f00 */
[----:B---3--:R-:W-:Y:S01]  /*b8c0*/  LDSM.16.MT88.4 R28, [R225+0x10000] ;  /* 0x01000000e11c783b */ /* 0x008fe20000004200 */
[----:B------:R-:W-:Y:S01]  /*b8d0*/  UMOV UR10, UR22 ;  /* 0x00000016000a7c82 */ /* 0x000fe20008000000 */
[----:B------:R-:W-:Y:S02]  /*b8e0*/  UMOV UR11, UR19 ;  /* 0x00000013000b7c82 */ /* 0x000fe40008000000 */
[----:B------:R-:W-:Y:S05]  /*b8f0*/  IMAD R8, R8, -0x40, R245 ;  /* 0xffffffc008087824 */ /* 0x000fea00078e02f5 */
[C---:B------:R-:W-:Y:S02]  /*b900*/  IADD3 R23, R8.reuse, -0x1, RZ ;  /* 0xffffffff08177810 */ /* 0x040fe40007ffe0ff */
[C---:B------:R-:W-:Y:S02]  /*b910*/  IADD3 R22, R8.reuse, 0x8, RZ ;  /* 0x0000000808167810 */ /* 0x040fe40007ffe0ff */
[----:B------:R-:W-:Y:S02]  /*b920*/  IADD3 R7, R8, 0x7, RZ ;  /* 0x0000000708077810 */ /* 0x000fe40007ffe0ff */
[----:B------:R-:W-:Y:S02]  /*b930*/  ISETP.GE.AND P6, PT, R23, RZ, PT ;  /* 0x000000ff1700720c */ /* 0x000fe40003fc6270 */
[----:B------:R-:W-:Y:S02]  /*b940*/  ISETP.GE.AND P1, PT, R22, RZ, PT ;  /* 0x000000ff1600720c */ /* 0x000fe40003f26270 */
[----:B------:R-:W-:Y:S02]  /*b950*/  ISETP.GE.AND P0, PT, R7, RZ, PT ;  /* 0x000000ff0700720c */ /* 0x000fe40003f06270 */
[C---:B------:R-:W-:Y:S02]  /*b960*/  IADD3 R21, R8.reuse, -0x8, RZ ;  /* 0xfffffff808157810 */ /* 0x040fe40007ffe0ff */
[C---:B------:R-:W-:Y:S02]  /*b970*/  IADD3 R6, R8.reuse, -0x9, RZ ;  /* 0xfffffff708067810 */ /* 0x040fe40007ffe0ff */
[C---:B------:R-:W-:Y:S02]  /*b980*/  IADD3 R20, R8.reuse, -0x10, RZ ;  /* 0xfffffff008147810 */ /* 0x040fe40007ffe0ff */
[C---:B------:R-:W-:Y:S02]  /*b990*/  IADD3 R19, R8.reuse, -0x11, RZ ;  /* 0xffffffef08137810 */ /* 0x040fe40007ffe0ff */
[C---:B------:R-:W-:Y:S02]  /*b9a0*/  IADD3 R18, R8.reuse, -0x18, RZ ;  /* 0xffffffe808127810 */ /* 0x040fe40007ffe0ff */
[C---:B------:R-:W-:Y:S02]  /*b9b0*/  IADD3 R17, R8.reuse, -0x19, RZ ;  /* 0xffffffe708117810 */ /* 0x040fe40007ffe0ff */
[C---:B------:R-:W-:Y:S02]  /*b9c0*/  IADD3 R16, R8.reuse, -0x20, RZ ;  /* 0xffffffe008107810 */ /* 0x040fe40007ffe0ff */
[C---:B------:R-:W-:Y:S02]  /*b9d0*/  @!P6 IADD3 R23, -R8.reuse, 0x1, RZ ;  /* 0x000000010817e810 */ /* 0x040fe40007ffe1ff */
[C---:B------:R-:W-:Y:S02]  /*b9e0*/  @!P1 IADD3 R22, -R8.reuse, -0x8, RZ ;  /* 0xfffffff808169810 */ /* 0x040fe40007ffe1ff */
[----:B------:R-:W-:Y:S02]  /*b9f0*/  @!P0 IADD3 R7, -R8, -0x7, RZ ;  /* 0xfffffff908078810 */ /* 0x000fe40007ffe1ff */
[----:B------:R-:W-:Y:S02]  /*ba00*/  ISETP.GE.AND P5, PT, R21, RZ, PT ;  /* 0x000000ff1500720c */ /* 0x000fe40003fa6270 */
[----:B------:R-:W-:Y:S02]  /*ba10*/  ISETP.GE.AND P4, PT, R6, RZ, PT ;  /* 0x000000ff0600720c */ /* 0x000fe40003f86270 */
[----:B------:R-:W-:Y:S02]  /*ba20*/  ISETP.GE.AND P3, PT, R20, RZ, PT ;  /* 0x000000ff1400720c */ /* 0x000fe40003f66270 */
[----:B------:R-:W-:Y:S02]  /*ba30*/  ISETP.GE.AND P2, PT, R19, RZ, PT ;  /* 0x000000ff1300720c */ /* 0x000fe40003f46270 */
[----:B------:R-:W-:Y:S02]  /*ba40*/  ISETP.GE.AND P1, PT, R18, RZ, PT ;  /* 0x000000ff1200720c */ /* 0x000fe40003f26270 */
[----:B------:R-:W-:Y:S02]  /*ba50*/  ISETP.GE.AND P0, PT, R17, RZ, PT ;  /* 0x000000ff1100720c */ /* 0x000fe40003f06270 */
[----:B------:R-:W-:Y:S02]  /*ba60*/  ISETP.GE.AND P6, PT, R16, RZ, PT ;  /* 0x000000ff1000720c */ /* 0x000fe40003fc6270 */
[C---:B------:R-:W-:Y:S02]  /*ba70*/  IADD3 R15, R8.reuse, -0x21, RZ ;  /* 0xffffffdf080f7810 */ /* 0x040fe40007ffe0ff */
[C---:B------:R-:W-:Y:S02]  /*ba80*/  IADD3 R14, R8.reuse, -0x28, RZ ;  /* 0xffffffd8080e7810 */ /* 0x040fe40007ffe0ff */
[C---:B-1----:R-:W-:Y:S02]  /*ba90*/  IADD3 R13, R8.reuse, -0x29, RZ ;  /* 0xffffffd7080d7810 */ /* 0x042fe40007ffe0ff */
[C---:B------:R-:W-:Y:S02]  /*baa0*/  IADD3 R11, R8.reuse, -0x30, RZ ;  /* 0xffffffd0080b7810 */ /* 0x040fe40007ffe0ff */
[C---:B------:R-:W-:Y:S02]  /*bab0*/  IADD3 R4, R8.reuse, -0x31, RZ ;  /* 0xffffffcf08047810 */ /* 0x040fe40007ffe0ff */
[C---:B------:R-:W-:Y:S02]  /*bac0*/  IADD3 R10, R8.reuse, -0x38, RZ ;  /* 0xffffffc8080a7810 */ /* 0x040fe40007ffe0ff */
[C---:B------:R-:W-:Y:S02]  /*bad0*/  IADD3 R9, R8.reuse, -0x39, RZ ;  /* 0xffffffc708097810 */ /* 0x040fe40007ffe0ff */
[C---:B------:R-:W-:Y:S02]  /*bae0*/  @!P5 IADD3 R21, -R8.reuse, 0x8, RZ ;  /* 0x000000080815d810 */ /* 0x040fe40007ffe1ff */
[C---:B------:R-:W-:Y:S02]  /*baf0*/  @!P4 IADD3 R6, -R8.reuse, 0x9, RZ ;  /* 0x000000090806c810 */ /* 0x040fe40007ffe1ff */
[C---:B------:R-:W-:Y:S02]  /*bb00*/  @!P3 IADD3 R20, -R8.reuse, 0x10, RZ ;  /* 0x000000100814b810 */ /* 0x040fe40007ffe1ff */
[C---:B------:R-:W-:Y:S02]  /*bb10*/  @!P2 IADD3 R19, -R8.reuse, 0x11, RZ ;  /* 0x000000110813a810 */ /* 0x040fe40007ffe1ff */
[C---:B------:R-:W-:Y:S02]  /*bb20*/  @!P1 IADD3 R18, -R8.reuse, 0x18, RZ ;  /* 0x0000001808129810 */ /* 0x040fe40007ffe1ff */
[C---:B------:R-:W-:Y:S02]  /*bb30*/  @!P0 IADD3 R17, -R8.reuse, 0x19, RZ ;  /* 0x0000001908118810 */ /* 0x040fe40007ffe1ff */
[----:B------:R-:W-:Y:S02]  /*bb40*/  @!P6 IADD3 R16, -R8, 0x20, RZ ;  /* 0x000000200810e810 */ /* 0x000fe40007ffe1ff */
[----:B------:R-:W-:Y:S02]  /*bb50*/  ISETP.GE.AND P5, PT, R15, RZ, PT ;  /* 0x000000ff0f00720c */ /* 0x000fe40003fa6270 */
[----:B------:R-:W-:Y:S02]  /*bb60*/  ISETP.GE.AND P4, PT, R14, RZ, PT ;  /* 0x000000ff0e00720c */ /* 0x000fe40003f86270 */
[----:B------:R-:W-:Y:S02]  /*bb70*/  ISETP.GE.AND P3, PT, R13, RZ, PT ;  /* 0x000000ff0d00720c */ /* 0x000fe40003f66270 */
[----:B------:R-:W-:Y:S02]  /*bb80*/  ISETP.GE.AND P2, PT, R11, RZ, PT ;  /* 0x000000ff0b00720c */ /* 0x000fe40003f46270 */
[----:B------:R-:W-:Y:S02]  /*bb90*/  ISETP.GE.AND P1, PT, R4, RZ, PT ;  /* 0x000000ff0400720c */ /* 0x000fe40003f26270 */
[----:B------:R-:W-:Y:S02]  /*bba0*/  ISETP.GE.AND P0, PT, R10, RZ, PT ;  /* 0x000000ff0a00720c */ /* 0x000fe40003f06270 */
[----:B------:R-:W-:Y:S02]  /*bbb0*/  ISETP.GE.AND P6, PT, R9, RZ, PT ;  /* 0x000000ff0900720c */ /* 0x000fe40003fc6270 */
[----:B------:R-:W-:Y:S02]  /*bbc0*/  IABS R5, R8 ;  /* 0x0000000800057213 */ /* 0x000fe40000000000 */
[----:B------:R-:W-:Y:S02]  /*bbd0*/  I2FP.F32.S32 R22, R22 ;  /* 0x0000001600167245 */ /* 0x000fe40000201400 */
[----:B------:R-:W-:Y:S02]  /*bbe0*/  I2FP.F32.S32 R5, R5 ;  /* 0x0000000500057245 */ /* 0x000fe40000201400 */
[----:B------:R-:W-:Y:S01]  /*bbf0*/  @!P5 IADD3 R15, -R8, 0x21, RZ ;  /* 0x00000021080fd810 */ /* 0x000fe20007ffe1ff */
[----:B------:R-:W-:Y:S01]  /*bc00*/  FFMA.FTZ R181, R22, -UR5, R181 ;  /* 0x8000000516b57c23 */ /* 0x000fe200080100b5 */
[C---:B------:R-:W-:Y:S02]  /*bc10*/  @!P4 IADD3 R14, -R8.reuse, 0x28, RZ ;  /* 0x00000028080ec810 */ /* 0x040fe40007ffe1ff */
[C---:B------:R-:W-:Y:S02]  /*bc20*/  @!P3 IADD3 R13, -R8.reuse, 0x29, RZ ;  /* 0x00000029080db810 */ /* 0x040fe40007ffe1ff */
[C---:B------:R-:W-:Y:S02]  /*bc30*/  @!P2 IADD3 R11, -R8.reuse, 0x30, RZ ;  /* 0x00000030080ba810 */ /* 0x040fe40007ffe1ff */
[C---:B------:R-:W-:Y:S02]  /*bc40*/  @!P1 IADD3 R4, -R8.reuse, 0x31, RZ ;  /* 0x0000003108049810 */ /* 0x040fe40007ffe1ff */
[C---:B------:R-:W-:Y:S02]  /*bc50*/  @!P0 IADD3 R10, -R8.reuse, 0x38, RZ ;  /* 0x00000038080a8810 */ /* 0x040fe40007ffe1ff */
[----:B------:R-:W-:Y:S01]  /*bc60*/  @!P6 IADD3 R9, -R8, 0x39, RZ ;  /* 0x000000390809e810 */ /* 0x000fe20007ffe1ff */
[C---:B------:R-:W-:Y:S01]  /*bc70*/  FFMA.FTZ R8, R5.reuse, -UR5, R3 ;  /* 0x8000000505087c23 */ /* 0x040fe20008010003 */
[----:B------:R-:W-:Y:S01]  /*bc80*/  I2FP.F32.S32 R3, R23 ;  /* 0x0000001700037245 */ /* 0x000fe20000201400 */
[----:B------:R-:W-:Y:S01]  /*bc90*/  FFMA.FTZ R5, R5, -UR5, R184 ;  /* 0x8000000505057c23 */ /* 0x000fe200080100b8 */
[----:B------:R-:W-:Y:S02]  /*bca0*/  I2FP.F32.S32 R22, R21 ;  /* 0x0000001500167245 */ /* 0x000fe40000201400 */
[----:B------:R-:W-:Y:S01]  /*bcb0*/  I2FP.F32.S32 R21, R6 ;  /* 0x0000000600157245 */ /* 0x000fe20000201400 */
[C---:B------:R-:W-:Y:S01]  /*bcc0*/  FFMA.FTZ R176, R3.reuse, -UR5, R176 ;  /* 0x8000000503b07c23 */ /* 0x040fe200080100b0 */
[----:B------:R-:W-:Y:S01]  /*bcd0*/  FFMA.FTZ R6, R3, -UR5, R185 ;  /* 0x8000000503067c23 */ /* 0x000fe200080100b9 */
[----:B------:R-:W-:Y:S01]  /*bce0*/  FMNMX.FTZ R3, R8, R0, !PT ;  /* 0x0000000008037209 */ /* 0x000fe20007810000 */
[----:B------:R-:W-:Y:S01]  /*bcf0*/  FFMA.FTZ R183, R22, -UR5, R183 ;  /* 0x8000000516b77c23 */ /* 0x000fe200080100b7 */
[----:B------:R-:W-:Y:S01]  /*bd00*/  I2FP.F32.S32 R19, R19 ;  /* 0x0000001300137245 */ /* 0x000fe20000201400 */
[----:B------:R-:W-:Y:S01]  /*bd10*/  FFMA.FTZ R182, R21, -UR5, R182 ;  /* 0x8000000515b67c23 */ /* 0x000fe200080100b6 */
[----:B------:R-:W-:Y:S01]  /*bd20*/  FMNMX.FTZ R3, R176, R3, !PT ;  /* 0x00000003b0037209 */ /* 0x000fe20007810000 */
[----:B------:R-:W-:Y:S01]  /*bd30*/  FFMA.FTZ R171, R22, -UR5, R171 ;  /* 0x8000000516ab7c23 */ /* 0x000fe200080100ab */
[----:B------:R-:W-:Y:S01]  /*bd40*/  I2FP.F32.S32 R7, R7 ;  /* 0x0000000700077245 */ /* 0x000fe20000201400 */
[C---:B------:R-:W-:Y:S01]  /*bd50*/  FFMA.FTZ R174, R19.reuse, -UR5, R174 ;  /* 0x8000000513ae7c23 */ /* 0x040fe200080100ae */
[----:B------:R-:W-:Y:S01]  /*bd60*/  I2FP.F32.S32 R20, R20 ;  /* 0x0000001400147245 */ /* 0x000fe20000201400 */
[----:B------:R-:W-:Y:S01]  /*bd70*/  FFMA.FTZ R168, R19, -UR5, R168 ;  /* 0x8000000513a87c23 */ /* 0x000fe200080100a8 */
[----:B------:R-:W-:Y:S01]  /*bd80*/  FMNMX.FTZ R3, R183, R3, !PT ;  /* 0x00000003b7037209 */ /* 0x000fe20007810000 */
[----:B------:R-:W-:Y:S01]  /*bd90*/  FFMA.FTZ R7, R7, -UR5, R164 ;  /* 0x8000000507077c23 */ /* 0x000fe200080100a4 */
[----:B------:R-:W-:Y:S01]  /*bda0*/  FMNMX.FTZ R19, R181, R2, !PT ;  /* 0x00000002b5137209 */ /* 0x000fe20007810000 */
[----:B------:R-:W-:Y:S01]  /*bdb0*/  FFMA.FTZ R175, R20, -UR5, R175 ;  /* 0x8000000514af7c23 */ /* 0x000fe200080100af */
[----:B------:R-:W-:Y:S01]  /*bdc0*/  FMNMX.FTZ R3, R182, R3, !PT ;  /* 0x00000003b6037209 */ /* 0x000fe20007810000 */
[----:B------:R-:W-:Y:S01]  /*bdd0*/  FFMA.FTZ R170, R21, -UR5, R170 ;  /* 0x8000000515aa7c23 */ /* 0x000fe200080100aa */
[----:B------:R-:W-:Y:S01]  /*bde0*/  I2FP.F32.S32 R18, R18 ;  /* 0x0000001200127245 */ /* 0x000fe20000201400 */
[----:B------:R-:W-:Y:S01]  /*bdf0*/  FFMA.FTZ R169, R20, -UR5, R169 ;  /* 0x8000000514a97c23 */ /* 0x000fe200080100a9 */
[----:B------:R-:W-:Y:S01]  /*be00*/  FMNMX.FTZ R19, R7, R19, !PT ;  /* 0x0000001307137209 */ /* 0x000fe20007810000 */
[----:B------:R-:W-:Y:S01]  /*be10*/  LDSM.16.MT88.4 R20, [R226+0x10000] ;  /* 0x01000000e214783b */ /* 0x000fe20000004200 */
[----:B------:R-:W-:Y:S01]  /*be20*/  FMNMX.FTZ R3, R175, R3, !PT ;  /* 0x00000003af037209 */ /* 0x000fe20007810000 */
[C---:B------:R-:W-:Y:S01]  /*be30*/  FFMA.FTZ R173, R18.reuse, -UR5, R173 ;  /* 0x8000000512ad7c23 */ /* 0x040fe200080100ad */
[----:B------:R-:W-:Y:S01]  /*be40*/  I2FP.F32.S32 R17, R17 ;  /* 0x0000001100117245 */ /* 0x000fe20000201400 */
[----:B------:R-:W-:Y:S01]  /*be50*/  FFMA.FTZ R204, R18, -UR5, R204 ;  /* 0x8000000512cc7c23 */ /* 0x000fe200080100cc */
[----:B------:R-:W-:Y:S02]  /*be60*/  FMNMX.FTZ R19, R5, R19, !PT ;  /* 0x0000001305137209 */ /* 0x000fe40007810000 */
        /* <DEDUP_REMOVED lines=37> */
[----:B------:R-:W-:Y:S01]  /*c0c0*/  FFMA.FTZ R190, R10, -UR5, R190 ;  /* 0x800000050abe7c23 */ /* 0x000fe200080100be */
[----:B------:R-:W-:Y:S02]  /*c0d0*/  I2FP.F32.S32 R9, R9 ;  /* 0x0000000900097245 */ /* 0x000fe40000201400 */
[----:B------:R-:W-:Y:S02]  /*c0e0*/  FMNMX.FTZ R19, R202, R19, !PT ;  /* 0x00000013ca137209 */ /* 0x000fe40007810000 */
[----:B------:R-:W-:Y:S01]  /*c0f0*/  FMNMX.FTZ R3, R191, R3, !PT ;  /* 0x00000003bf037209 */ /* 0x000fe20007810000 */
[----:B------:R-:W-:Y:S01]  /*c100*/  FFMA.FTZ R179, R9, -UR5, R179 ;  /* 0x8000000509b37c23 */ /* 0x000fe200080100b3 */
[----:B------:R-:W-:Y:S02]  /*c110*/  FMNMX.FTZ R19, R201, R19, !PT ;  /* 0x00000013c9137209 */ /* 0x000fe40007810000 */
[----:B------:R-:W-:Y:S02]  /*c120*/  FMNMX.FTZ R9, R190, R3, !PT ;  /* 0x00000003be097209 */ /* 0x000fe40007810000 */
[----:B------:R-:W-:Y:S02]  /*c130*/  FMNMX.FTZ R19, R178, R19, !PT ;  /* 0x00000013b2137209 */ /* 0x000fe40007810000 */
[----:B------:R-:W-:Y:S02]  /*c140*/  FMNMX.FTZ R9, R179, R9, !PT ;  /* 0x00000009b3097209 */ /* 0x000fe40007810000 */
[----:B------:R-:W-:Y:S03]  /*c150*/  FMNMX.FTZ R3, R177, R19, !PT ;  /* 0x00000013b1037209 */ /* 0x000fe60007810000 */
[----:B------:R-:W-:Y:S01]  /*c160*/  SHFL.BFLY PT, R10, R9, 0x2, 0x1f ;  /* 0x0c401f00090a7f89 */ /* 0x000fe200000e0000 */
[----:B------:R-:W-:Y:S04]  /*c170*/  FMNMX.FTZ R3, R166, R3, !PT ;  /* 0x00000003a6037209 */ /* 0x000fe80007810000 */
[----:B------:R-:W-:Y:S05]  /*c180*/  FMNMX.FTZ R3, R165, R3, !PT ;  /* 0x00000003a5037209 */ /* 0x000fea0007810000 */
[----:B------:R-:W1:Y:S02]  /*c190*/  SHFL.BFLY PT, R4, R3, 0x2, 0x1f ;  /* 0x0c401f0003047f89 */ /* 0x000e6400000e0000 */
[----:B-1----:R-:W-:Y:S02]  /*c1a0*/  FMNMX.FTZ R4, R3, R4, !PT ;  /* 0x0000000403047209 */ /* 0x002fe40007810000 */
[----:B------:R-:W-:Y:S04]  /*c1b0*/  FMNMX.FTZ R9, R9, R10, !PT ;  /* 0x0000000a09097209 */ /* 0x000fe80007810000 */
[----:B------:R-:W1:Y:S08]  /*c1c0*/  SHFL.BFLY PT, R3, R4, 0x1, 0x1f ;  /* 0x0c201f0004037f89 */ /* 0x000e7000000e0000 */
[----:B------:R-:W2:Y:S01]  /*c1d0*/  SHFL.BFLY PT, R164, R9, 0x1, 0x1f ;  /* 0x0c201f0009a47f89 */ /* 0x000ea200000e0000 */
[----:B-1----:R-:W-:Y:S02]  /*c1e0*/  FMNMX.FTZ R3, R4, R3, !PT ;  /* 0x0000000304037209 */ /* 0x002fe40007810000 */
[----:B--2---:R-:W-:Y:S04]  /*c1f0*/  FMNMX.FTZ R164, R9, R164, !PT ;  /* 0x000000a409a47209 */ /* 0x004fe80007810000 */
[C---:B------:R-:W-:Y:S01]  /*c200*/  FSETP.NEU.FTZ.AND P0, PT, R164.reuse, -INF , PT ;  /* 0xff800000a400780b */ /* 0x040fe20003f1d000 */
[C---:B------:R-:W-:Y:S01]  /*c210*/  FMUL.FTZ R189, R164.reuse, UR4 ;  /* 0x00000004a4bd7c20 */ /* 0x040fe20008410000 */
[----:B------:R-:W-:Y:S04]  /*c220*/  FADD.FTZ R0, -R164, R0 ;  /* 0x00000000a4007221 */ /* 0x000fe80000010100 */
[----:B------:R-:W-:Y:S01]  /*c230*/  FSEL R189, R189, RZ, P0 ;  /* 0x000000ffbdbd7208 */ /* 0x000fe20000000000 */
[----:B------:R-:W-:Y:S01]  /*c240*/  FMUL.FTZ R4, R0, UR4 ;  /* 0x0000000400047c20 */ /* 0x000fe20008410000 */
[C---:B------:R-:W-:Y:S01]  /*c250*/  FSETP.NEU.FTZ.AND P0, PT, R3.reuse, -INF , PT ;  /* 0xff8000000300780b */ /* 0x040fe20003f1d000 */
[C---:B------:R-:W-:Y:S02]  /*c260*/  FADD.FTZ R0, -R3.reuse, R2 ;  /* 0x0000000203007221 */ /* 0x040fe40000010100 */
[--C-:B------:R-:W-:Y:S01]  /*c270*/  FFMA.FTZ R187, R176, UR4, -R189.reuse ;  /* 0x00000004b0bb7c23 */ /* 0x100fe200080108bd */
[----:B------:R-:W-:Y:S01]  /*c280*/  FMUL.FTZ R176, R3, UR4 ;  /* 0x0000000403b07c20 */ /* 0x000fe20008410000 */
[--C-:B------:R-:W-:Y:S01]  /*c290*/  FFMA.FTZ R185, R183, UR4, -R189.reuse ;  /* 0x00000004b7b97c23 */ /* 0x100fe200080108bd */
[--C-:B------:R-:W-:Y:S01]  /*c2a0*/  FFMA.FTZ R184, R182, UR4, -R189.reuse ;  /* 0x00000004b6b87c23 */ /* 0x100fe200080108bd */
[----:B------:R-:W-:Y:S01]  /*c2b0*/  FMUL.FTZ R0, R0, UR4 ;  /* 0x0000000400007c20 */ /* 0x000fe20008410000 */
[--C-:B------:R-:W-:Y:S01]  /*c2c0*/  FFMA.FTZ R188, R8, UR4, -R189.reuse ;  /* 0x0000000408bc7c23 */ /* 0x100fe200080108bd */
[----:B------:R-:W-:Y:S01]  /*c2d0*/  FSEL R176, R176, RZ, P0 ;  /* 0x000000ffb0b07208 */ /* 0x000fe20000000000 */
[----:B------:R-:W1:Y:S01]  /*c2e0*/  MUFU.EX2 R2, R4 ;  /* 0x0000000400027308 */ /* 0x000e620000000800 */
        /* <DEDUP_REMOVED lines=8> */
[--C-:B------:R-:W-:Y:S01]  /*c370*/  FFMA.FTZ R195, R172, UR4, -R189.reuse ;  /* 0x00000004acc37c23 */ /* 0x100fe200080108bd */
[--C-:B------:R-:W-:Y:S01]  /*c380*/  FFMA.FTZ R197, R171, UR4, -R176.reuse ;  /* 0x00000004abc57c23 */ /* 0x100fe200080108b0 */
[----:B------:R-:W-:Y:S01]  /*c390*/  LDSM.16.MT88.4 R172, [R225+0x12800] ;  /* 0x01280000e1ac783b */ /* 0x000fe20000004200 */
[--C-:B------:R-:W-:Y:S01]  /*c3a0*/  FFMA.FTZ R198, R170, UR4, -R176.reuse ;  /* 0x00000004aac67c23 */ /* 0x100fe200080108b0 */
[--C-:B------:R-:W-:Y:S01]  /*c3b0*/  FFMA.FTZ R199, R169, UR4, -R176.reuse ;  /* 0x00000004a9c77c23 */ /* 0x100fe200080108b0 */
[--C-:B------:R-:W-:Y:S01]  /*c3c0*/  FFMA.FTZ R200, R168, UR4, -R176.reuse ;  /* 0x00000004a8c87c23 */ /* 0x100fe200080108b0 */
[--C-:B------:R-:W-:Y:S03]  /*c3d0*/  FFMA.FTZ R251, R178, UR4, -R176.reuse ;  /* 0x00000004b2fb7c23 */ /* 0x100fe600080108b0 */
[----:B------:R-:W-:Y:S01]  /*c3e0*/  MUFU.EX2 R188, R188 ;  /* 0x000000bc00bc7308 */ /* 0x000fe20000000800 */
[C---:B-1----:R-:W-:Y:S01]  /*c3f0*/  FMUL.FTZ R4, R2.reuse, R156 ;  /* 0x0000009c02047220 */ /* 0x042fe20000410000 */
        /* <DEDUP_REMOVED lines=12> */
[----:B------:R-:W-:Y:S01]  /*c4c0*/  FMUL.FTZ R19, R0, R155 ;  /* 0x0000009b00137220 */ /* 0x000fe20000410000 */
[----:B------:R-:W2:Y:S03]  /*c4d0*/  LDSM.16.MT88.4 R160, [R224+0x10000] ;  /* 0x01000000e0a0783b */ /* 0x000ea60000004200 */
        /* <DEDUP_REMOVED lines=19> */
[----:B------:R-:W-:Y:S01]  /*c610*/  LDSM.16.MT88.4 R136, [R224+0x12000] ;  /* 0x01200000e088783b */ /* 0x000fe20000004200 */
[--C-:B------:R-:W-:Y:S01]  /*c620*/  FFMA.FTZ R252, R177, UR4, -R176.reuse ;  /* 0x00000004b1fc7c23 */ /* 0x100fe200080108b0 */
[C---:B------:R-:W-:Y:S01]  /*c630*/  FMUL.FTZ R44, R2.reuse, R44 ;  /* 0x0000002c022c7220 */ /* 0x040fe20000410000 */
[----:B------:R-:W-:Y:S01]  /*c640*/  FMUL.FTZ R45, R2, R45 ;  /* 0x0000002d022d7220 */ /* 0x000fe20000410000 */
[----:B------:R-:W-:Y:S03]  /*c650*/  FMUL.FTZ R46, R0, R46 ;  /* 0x0000002e002e7220 */ /* 0x000fe60000410000 */
[----:B------:R-:W1:Y:S01]  /*c660*/  MUFU.EX2 R183, R183 ;  /* 0x000000b700b77308 */ /* 0x000e620000000800 */
[----:B---3--:R-:W-:Y:S01]  /*c670*/  F2FP.F16.F32.PACK_AB R158, R184, R185 ;  /* 0x000000b9b89e723e */ /* 0x008fe200000000ff */
[----:B------:R-:W-:Y:S01]  /*c680*/  FMUL.FTZ R47, R0, R47 ;  /* 0x0000002f002f7220 */ /* 0x000fe20000410000 */
[----:B------:R-:W-:Y:S01]  /*c690*/  LDSM.16.MT88.4 R144, [R228+0x10800] ;  /* 0x01080000e490783b */ /* 0x000fe20000004200 */
        /* <DEDUP_REMOVED lines=8> */
[C---:B------:R-:W-:Y:S01]  /*c720*/  FMUL.FTZ R54, R0.reuse, R54 ;  /* 0x0000003600367220 */ /* 0x040fe20000410000 */
[----:B------:R-:W-:Y:S01]  /*c730*/  FMUL.FTZ R55, R0, R55 ;  /* 0x0000003700377220 */ /* 0x000fe20000410000 */
[C---:B------:R-:W-:Y:S01]  /*c740*/  FMUL.FTZ R56, R2.reuse, R56 ;  /* 0x0000003802387220 */ /* 0x040fe20000410000 */
[----:B------:R-:W-:Y:S03]  /*c750*/  FMUL.FTZ R57, R2, R57 ;  /* 0x0000003902397220 */ /* 0x000fe60000410000 */
[----:B------:R-:W3:Y:S01]  /*c760*/  MUFU.EX2 R181, R181 ;  /* 0x000000b500b57308 */ /* 0x000ee20000000800 */
[----:B-1----:R-:W-:Y:S01]  /*c770*/  F2FP.F16.F32.PACK_AB R157, R183, R186 ;  /* 0x000000bab79d723e */ /* 0x002fe200000000ff */
[C---:B------:R-:W-:Y:S01]  /*c780*/  FMUL.FTZ R58, R0.reuse, R58 ;  /* 0x0000003a003a7220 */ /* 0x040fe20000410000 */
[----:B------:R-:W-:Y:S01]  /*c790*/  LDSM.16.MT88.4 R168, [R226+0x12800] ;  /* 0x01280000e2a8783b */ /* 0x000fe20000004200 */
        /* <DEDUP_REMOVED lines=40> */
[C---:B------:R-:W-:Y:S01]  /*ca20*/  FMUL.FTZ R85, R2.reuse, R85 ;  /* 0x0000005502557220 */ /* 0x040fe20000410000 */
[C---:B------:R-:W-:Y:S05]  /*ca30*/  HMMA.16816.F32 R16, R156.reuse, R22, R16 ;  /* 0x000000169c10723c */ /* 0x040fea0000001810 */
[----:B------:R-:W4:Y:S01]  /*ca40*/  MUFU.EX2 R195, R195 ;  /* 0x000000c300c37308 */ /* 0x000f220000000800 */
        /* <DEDUP_REMOVED lines=15> */
[----:B------:R-:W4:Y:S01]  /*cb40*/  MUFU.EX2 R198, R198 ;  /* 0x000000c600c67308 */ /* 0x000f220000000800 */
[C---:B------:R-:W-:Y:S01]  /*cb50*/  FMUL.FTZ R28, R2.reuse, R132 ;  /* 0x00000084021c7220 */ /* 0x040fe20000410000 */
[----:B------:R-:W-:Y:S01]  /*cb60*/  FMUL.FTZ R29, R2, R133 ;  /* 0x00000085021d7220 */ /* 0x000fe20000410000 */
[C---:B------:R-:W-:Y:S03]  /*cb70*/  FMUL.FTZ R30, R0.reuse, R134 ;  /* 0x00000086001e7220 */ /* 0x040fe60000410000 */
[----:B------:R-:W-:Y:S02]  /*cb80*/  FMUL.FTZ R31, R0, R135 ;  /* 0x00000087001f7220 */ /* 0x000fe40000410000 */
[----:B------:R-:W1:Y:S01]  /*cb90*/  LDSM.16.MT88.4 R132, [R225+0x12000] ;  /* 0x01200000e184783b */ /* 0x000e620000004200 */
[----:B------:R-:W-:Y:S01]  /*cba0*/  FMUL.FTZ R93, R2, R93 ;  /* 0x0000005d025d7220 */ /* 0x000fe20000410000 */
[C---:B------:R-:W-:Y:S01]  /*cbb0*/  FMUL.FTZ R94, R0.reuse, R94 ;  /* 0x0000005e005e7220 */ /* 0x040fe20000410000 */
[----:B------:R-:W-:Y:S01]  /*cbc0*/  FMUL.FTZ R95, R0, R95 ;  /* 0x0000005f005f7220 */ /* 0x000fe20000410000 */
[C---:B------:R-:W-:Y:S01]  /*cbd0*/  FMUL.FTZ R96, R2.reuse, R96 ;  /* 0x0000006002607220 */ /* 0x040fe20000410000 */
[C---:B--2---:R-:W-:Y:S01]  /*cbe0*/  HMMA.16816.F32 R28, R156.reuse, R160, R28 ;  /* 0x000000a09c1c723c */ /* 0x044fe2000000181c */
[----:B------:R-:W-:Y:S02]  /*cbf0*/  MUFU.EX2 R199, R199 ;  /* 0x000000c700c77308 */ /* 0x000fe40000000800 */
[----:B------:R-:W-:Y:S01]  /*cc00*/  FMUL.FTZ R97, R2, R97 ;  /* 0x0000006102617220 */ /* 0x000fe20000410000 */
[C---:B------:R-:W-:Y:S01]  /*cc10*/  FMUL.FTZ R98, R0.reuse, R98 ;  /* 0x0000006200627220 */ /* 0x040fe20000410000 */
[----:B------:R-:W-:Y:S01]  /*cc20*/  FMUL.FTZ R99, R0, R99 ;  /* 0x0000006300637220 */ /* 0x000fe20000410000 */
[C---:B------:R-:W-:Y:S01]  /*cc30*/  HMMA.16816.F32 R32, R156.reuse, R162, R32 ;  /* 0x000000a29c20723c */ /* 0x040fe20000001820 */
[----:B------:R-:W-:Y:S04]  /*cc40*/  LDSM.16.MT88.4 R160, [R228+0x12800] ;  /* 0x01280000e4a0783b */ /* 0x000fe80000004200 */
[----:B------:R-:W2:Y:S01]  /*cc50*/  MUFU.EX2 R200, R200 ;  /* 0x000000c800c87308 */ /* 0x000ea20000000800 */
[C---:B------:R-:W-:Y:S01]  /*cc60*/  FMUL.FTZ R100, R2.reuse, R100 ;  /* 0x0000006402647220 */ /* 0x040fe20000410000 */
[C---:B---3--:R-:W-:Y:S04]  /*cc70*/  HMMA.16816.F32 R36, R156.reuse, R148, R36 ;  /* 0x000000949c24723c */ /* 0x048fe80000001824 */
[----:B------:R-:W-:Y:S02]  /*cc80*/  FMUL.FTZ R101, R2, R101 ;  /* 0x0000006502657220 */ /* 0x000fe40000410000 */
[C---:B------:R-:W-:Y:S01]  /*cc90*/  HMMA.16816.F32 R40, R156.reuse, R150, R40 ;  /* 0x000000969c28723c */ /* 0x040fe20000001828 */
[----:B------:R-:W-:Y:S01]  /*cca0*/  LDSM.16.MT88.4 R148, [R226+0x10800] ;  /* 0x01080000e294783b */ /* 0x000fe20000004200 */
[----:B------:R-:W-:Y:S03]  /*ccb0*/  MUFU.EX2 R251, R251 ;  /* 0x000000fb00fb7308 */ /* 0x000fe60000000800 */
[C---:B------:R-:W-:Y:S01]  /*ccc0*/  FMUL.FTZ R102, R0.reuse, R102 ;  /* 0x0000006600667220 */ /* 0x040fe20000410000 */
[C---:B-----5:R-:W-:Y:S06]  /*ccd0*/  HMMA.16816.F32 R44, R156.reuse, R140, R44 ;  /* 0x0000008c9c2c723c */ /* 0x060fec000000182c */
[----:B------:R-:W-:Y:S01]  /*cce0*/  MUFU.EX2 R252, R252 ;  /* 0x000000fc00fc7308 */ /* 0x000fe20000000800 */
[----:B------:R-:W-:Y:S01]  /*ccf0*/  FMUL.FTZ R103, R0, R103 ;  /* 0x0000006700677220 */ /* 0x000fe20000410000 */
[C---:B------:R-:W-:Y:S01]  /*cd00*/  HMMA.16816.F32 R48, R156.reuse, R142, R48 ;  /* 0x0000008e9c30723c */ /* 0x040fe20000001830 */
[----:B------:R-:W3:Y:S02]  /*cd10*/  LDSM.16.MT88.4 R140, [R228+0x14000] ;  /* 0x01400000e48c783b */ /* 0x000ee40000004200 */
[C---:B------:R-:W-:Y:S03]  /*cd20*/  FMUL.FTZ R104, R2.reuse, R104 ;  /* 0x0000006802687220 */ /* 0x040fe60000410000 */
        /* <DEDUP_REMOVED lines=8> */
[----:B------:R-:W5:Y:S04]  /*cdb0*/  LDSM.16.MT88.4 R136, [R225+0x14000] ;  /* 0x01400000e188783b */ /* 0x000f680000004200 */
        /* <DEDUP_REMOVED lines=22> */
[C---:B-----5:R-:W-:Y:S05]  /*cf20*/  HMMA.16816.F32 R84, R156.reuse, R136, R84 ;  /* 0x000000889c54723c */ /* 0x060fea0000001854 */
        /* <DEDUP_REMOVED lines=13> */
[C---:B---3--:R-:W-:Y:S03]  /*d000*/  HMMA.16816.F32 R92, R156.reuse, R140, R92 ;  /* 0x0000008c9c5c723c */ /* 0x048fe6000000185c */
[--C-:B------:R-:W-:Y:S01]  /*d010*/  FFMA.FTZ R205, R205, UR4, -R189.reuse ;  /* 0x00000004cdcd7c23 */ /* 0x100fe200080108bd */
[--C-:B------:R-:W-:Y:S01]  /*d020*/  FFMA.FTZ R204, R204, UR4, -R176.reuse ;  /* 0x00000004cccc7c23 */ /* 0x100fe200080108b0 */
[--C-:B------:R-:W-:Y:S01]  /*d030*/  FFMA.FTZ R203, R203, UR4, -R176.reuse ;  /* 0x00000004cbcb7c23 */ /* 0x100fe200080108b0 */
[C---:B------:R-:W-:Y:S01]  /*d040*/  HMMA.16816.F32 R96, R156.reuse, R142, R96 ;  /* 0x0000008e9c60723c */ /* 0x040fe20000001860 */
[----:B------:R-:W3:Y:S01]  /*d050*/  LDSM.16.MT88.4 R140, [R225+0x16000] ;  /* 0x01600000e18c783b */ /* 0x000ee20000004200 */
[----:B------:R-:W3:Y:S03]  /*d060*/  MUFU.EX2 R250, R250 ;  /* 0x000000fa00fa7308 */ /* 0x000ee60000000800 */
[--C-:B------:R-:W-:Y:S01]  /*d070*/  FFMA.FTZ R202, R202, UR4, -R176.reuse ;  /* 0x00000004caca7c23 */ /* 0x100fe200080108b0 */
[C---:B-1----:R-:W-:Y:S06]  /*d080*/  HMMA.16816.F32 R100, R156.reuse, R132, R100 ;  /* 0x000000849c64723c */ /* 0x042fec0000001864 */
[----:B------:R-:W-:Y:S01]  /*d090*/  MUFU.EX2 R207, R207 ;  /* 0x000000cf00cf7308 */ /* 0x000fe20000000800 */
[--C-:B------:R-:W-:Y:S01]  /*d0a0*/  FFMA.FTZ R201, R201, UR4, -R176.reuse ;  /* 0x00000004c9c97c23 */ /* 0x100fe200080108b0 */
[C---:B------:R-:W-:Y:S01]  /*d0b0*/  HMMA.16816.F32 R104, R156.reuse, R134, R104 ;  /* 0x000000869c68723c */ /* 0x040fe20000001868 */
[----:B------:R-:W1:Y:S02]  /*d0c0*/  LDSM.16.MT88.4 R132, [R224+0x16000] ;  /* 0x01600000e084783b */ /* 0x000e640000004200 */
[--C-:B------:R-:W-:Y:S03]  /*d0d0*/  FFMA.FTZ R192, R192, UR4, -R189.reuse ;  /* 0x00000004c0c07c23 */ /* 0x100fe600080108bd */
[C---:B-----5:R-:W-:Y:S02]  /*d0e0*/  HMMA.16816.F32 R108, R156.reuse, R136, R108 ;  /* 0x000000889c6c723c */ /* 0x060fe4000000186c */
[----:B------:R-:W-:Y:S03]  /*d0f0*/  MUFU.EX2 R206, R206 ;  /* 0x000000ce00ce7308 */ /* 0x000fe60000000800 */
[--C-:B------:R-:W-:Y:S01]  /*d100*/  FFMA.FTZ R191, R191, UR4, -R189.reuse ;  /* 0x00000004bfbf7c23 */ /* 0x100fe200080108bd */
[C---:B------:R-:W-:Y:S06]  /*d110*/  HMMA.16816.F32 R112, R156.reuse, R138, R112 ;  /* 0x0000008a9c70723c */ /* 0x040fec0000001870 */
[----:B------:R-:W-:Y:S01]  /*d120*/  MUFU.EX2 R205, R205 ;  /* 0x000000cd00cd7308 */ /* 0x000fe20000000800 */
[----:B------:R-:W-:Y:S01]  /*d130*/  F2FP.F16.F32.PACK_AB R136, R194, R193 ;  /* 0x000000c1c288723e */ /* 0x000fe200000000ff */
[--C-:B------:R-:W-:Y:S03]  /*d140*/  FFMA.FTZ R190, R190, UR4, -R189.reuse ;  /* 0x00000004bebe7c23 */ /* 0x100fe600080108bd */
[----:B----4-:R-:W-:Y:S01]  /*d150*/  F2FP.F16.F32.PACK_AB R138, R195, R196 ;  /* 0x000000c4c38a723e */ /* 0x010fe200000000ff */
[----:B------:R-:W-:Y:S01]  /*d160*/  FFMA.FTZ R189, R179, UR4, -R189 ;  /* 0x00000004b3bd7c23 */ /* 0x000fe200080108bd */
[----:B------:R-:W-:Y:S01]  /*d170*/  F2FP.F16.F32.PACK_AB R137, R198, R197 ;  /* 0x000000c5c689723e */ /* 0x000fe200000000ff */
[--C-:B------:R-:W-:Y:S01]  /*d180*/  FFMA.FTZ R166, R166, UR4, -R176.reuse ;  /* 0x00000004a6a67c23 */ /* 0x100fe200080108b0 */
[----:B--2---:R-:W-:Y:S01]  /*d190*/  F2FP.F16.F32.PACK_AB R139, R200, R199 ;  /* 0x000000c7c88b723e */ /* 0x004fe200000000ff */
[----:B------:R-:W-:Y:S01]  /*d1a0*/  FFMA.FTZ R176, R165, UR4, -R176 ;  /* 0x00000004a5b07c23 */ /* 0x000fe200080108b0 */
[----:B------:R-:W2:Y:S01]  /*d1b0*/  MUFU.EX2 R204, R204 ;  /* 0x000000cc00cc7308 */ /* 0x000ea20000000800 */
[----:B------:R-:W-:Y:S01]  /*d1c0*/  FFMA.FTZ R188, R2, R249, R188 ;  /* 0x000000f902bc7223 */ /* 0x000fe200000100bc */
[C---:B---3--:R-:W-:Y:S03]  /*d1d0*/  HMMA.16816.F32 R116, R156.reuse, R140, R116 ;  /* 0x0000008c9c74723c */ /* 0x048fe60000001874 */
[----:B------:R-:W-:Y:S01]  /*d1e0*/  MOV R2, R3 ;  /* 0x0000000300027202 */ /* 0x000fe20000000f00 */
[----:B------:R-:W-:Y:S01]  /*d1f0*/  FFMA.FTZ R186, R0, R248, R186 ;  /* 0x000000f800ba7223 */ /* 0x000fe200000100ba */
[----:B------:R-:W-:Y:S01]  /*d200*/  FADD.FTZ R188, R187, R188 ;  /* 0x000000bcbbbc7221 */ /* 0x000fe20000010000 */
[C---:B------:R-:W-:Y:S01]  /*d210*/  HMMA.16816.F32 R120, R156.reuse, R142, R120 ;  /* 0x0000008e9c78723c */ /* 0x040fe20000001878 */
[----:B------:R-:W3:Y:S01]  /*d220*/  LDSM.16.MT88.4 R140, [R225+0x10800] ;  /* 0x01080000e18c783b */ /* 0x000ee20000004200 */
[----:B------:R4:W-:Y:S03]  /*d230*/  MUFU.EX2 R165, R176 ;  /* 0x000000b000a57308 */ /* 0x0009e60000000800 */
[----:B------:R-:W-:Y:S01]  /*d240*/  FADD.FTZ R186, R183, R186 ;  /* 0x000000bab7ba7221 */ /* 0x000fe20000010000 */
[C---:B-1----:R-:W-:Y:S06]  /*d250*/  HMMA.16816.F32 R124, R156.reuse, R132, R124 ;  /* 0x000000849c7c723c */ /* 0x042fec000000187c */
[----:B------:R-:W1:Y:S01]  /*d260*/  MUFU.EX2 R203, R203 ;  /* 0x000000cb00cb7308 */ /* 0x000e620000000800 */
[----:B------:R-:W-:Y:S01]  /*d270*/  FADD.FTZ R188, R185, R188 ;  /* 0x000000bcb9bc7221 */ /* 0x000fe20000010000 */
[----:B------:R-:W-:Y:S01]  /*d280*/  HMMA.16816.F32 R128, R156, R134, R128 ;  /* 0x000000869c80723c */ /* 0x000fe20000001880 */
[----:B------:R-:W5:Y:S02]  /*d290*/  LDSM.16.MT88.4 R132, [R224+0x12800] ;  /* 0x01280000e084783b */ /* 0x000f640000004200 */
[----:B------:R-:W-:Y:S03]  /*d2a0*/  FADD.FTZ R186, R182, R186 ;  /* 0x000000bab6ba7221 */ /* 0x000fe60000010000 */
[C---:B------:R-:W-:Y:S02]  /*d2b0*/  HMMA.16816.F32 R4, R136.reuse, R144, R4 ;  /* 0x000000908804723c */ /* 0x040fe40000001804 */
[----:B------:R-:W1:Y:S01]  /*d2c0*/  MUFU.EX2 R202, R202 ;  /* 0x000000ca00ca7308 */ /* 0x000e620000000800 */
[----:B------:R-:W1:Y:S02]  /*d2d0*/  LDSM.16.MT88.4 R156, [R228+0x14800] ;  /* 0x01480000e49c783b */ /* 0x000e640000004200 */
[----:B------:R-:W-:Y:S01]  /*d2e0*/  FADD.FTZ R188, R184, R188 ;  /* 0x000000bcb8bc7221 */ /* 0x000fe20000010000 */
[C---:B------:R-:W-:Y:S06]  /*d2f0*/  HMMA.16816.F32 R8, R136.reuse, R146, R8 ;  /* 0x000000928808723c */ /* 0x040fec0000001808 */
[----:B------:R-:W1:Y:S01]  /*d300*/  MUFU.EX2 R201, R201 ;  /* 0x000000c900c97308 */ /* 0x000e620000000800 */
[----:B------:R-:W1:Y:S01]  /*d310*/  LDSM.16.MT88.4 R144, [R226+0x14800] ;  /* 0x01480000e290783b */ /* 0x000e620000004200 */
[C---:B------:R-:W-:Y:S08]  /*d320*/  HMMA.16816.F32 R12, R136.reuse, R148, R12 ;  /* 0x00000094880c723c */ /* 0x040ff0000000180c */
[----:B------:R-:W1:Y:S01]  /*d330*/  MUFU.EX2 R192, R192 ;  /* 0x000000c000c07308 */ /* 0x000e620000000800 */
[C---:B------:R-:W-:Y:S01]  /*d340*/  HMMA.16816.F32 R16, R136.reuse, R150, R16 ;  /* 0x000000968810723c */ /* 0x040fe20000001810 */
[----:B------:R-:W1:Y:S02]  /*d350*/  LDSM.16.MT88.4 R148, [R225+0x14800] ;  /* 0x01480000e194783b */ /* 0x000e640000004200 */
[----:B------:R-:W-:Y:S03]  /*d360*/  FADD.FTZ R186, R181, R186 ;  /* 0x000000bab5ba7221 */ /* 0x000fe60000010000 */
[C---:B---3--:R-:W-:Y:S03]  /*d370*/  HMMA.16816.F32 R20, R136.reuse, R140, R20 ;  /* 0x0000008c8814723c */ /* 0x048fe60000001814 */
[----:B------:R-:W3:Y:S01]  /*d380*/  MUFU.EX2 R191, R191 ;  /* 0x000000bf00bf7308 */ /* 0x000ee20000000800 */
[----:B----4-:R-:W-:Y:S01]  /*d390*/  LDSM.16.MT88.4 R176, [R228+0x13800] ;  /* 0x01380000e4b0783b */ /* 0x010fe20000004200 */
[----:B------:R-:W-:Y:S01]  /*d3a0*/  FADD.FTZ R188, R193, R188 ;  /* 0x000000bcc1bc7221 */ /* 0x000fe20000010000 */
[C---:B------:R-:W-:Y:S07]  /*d3b0*/  HMMA.16816.F32 R24, R136.reuse, R142, R24 ;  /* 0x0000008e8818723c */ /* 0x040fee0000001818 */
[----:B------:R-:W4:Y:S01]  /*d3c0*/  MUFU.EX2 R190, R190 ;  /* 0x000000be00be7308 */ /* 0x000f220000000800 */
[----:B------:R-:W3:Y:S01]  /*d3d0*/  LDSM.16.MT88.4 R140, [R224+0x14800] ;  /* 0x01480000e08c783b */ /* 0x000ee20000004200 */
[C---:B------:R-:W-:Y:S08]  /*d3e0*/  HMMA.16816.F32 R28, R136.reuse, R152, R28 ;  /* 0x00000098881c723c */ /* 0x040ff0000000181c */
[----:B------:R-:W-:Y:S01]  /*d3f0*/  MUFU.EX2 R189, R189 ;  /* 0x000000bd00bd7308 */ /* 0x000fe20000000800 */
[C---:B------:R-:W-:Y:S01]  /*d400*/  HMMA.16816.F32 R32, R136.reuse, R154, R32 ;  /* 0x0000009a8820723c */ /* 0x040fe20000001820 */
[----:B------:R-:W4:Y:S02]  /*d410*/  LDSM.16.MT88.4 R152, [R228+0x16800] ;  /* 0x01680000e498783b */ /* 0x000f240000004200 */
[----:B------:R-:W-:Y:S03]  /*d420*/  FADD.FTZ R186, R197, R186 ;  /* 0x000000bac5ba7221 */ /* 0x000fe60000010000 */
[C---:B------:R-:W-:Y:S03]  /*d430*/  HMMA.16816.F32 R36, R136.reuse, R160, R36 ;  /* 0x000000a08824723c */ /* 0x040fe60000001824 */
[----:B------:R-:W4:Y:S02]  /*d440*/  MUFU.EX2 R166, R166 ;  /* 0x000000a600a67308 */ /* 0x000f240000000800 */
        /* <DEDUP_REMOVED lines=18> */
[----:B--2---:R-:W-:Y:S01]  /*d570*/  FADD.FTZ R186, R204, R186 ;  /* 0x000000baccba7221 */ /* 0x004fe20000010000 */
[C---:B-1----:R-:W-:Y:S05]  /*d580*/  HMMA.16816.F32 R68, R136.reuse, R156, R68 ;  /* 0x0000009c8844723c */ /* 0x042fea0000001844 */
[----:B------:R-:W-:Y:S01]  /*d590*/  FADD.FTZ R188, R207, R188 ;  /* 0x000000bccfbc7221 */ /* 0x000fe20000010000 */
        /* <DEDUP_REMOVED lines=16> */
[----:B------:R-:W2:Y:S04]  /*d6a0*/  LDSM.16.MT88.4 R140, [R224+0x16800] ;  /* 0x01680000e08c783b */ /* 0x000ea80000004200 */
[----:B------:R-:W-:Y:S01]  /*d6b0*/  FADD.FTZ R186, R251, R186 ;  /* 0x000000bafbba7221 */ /* 0x000fe20000010000 */
[C---:B----4-:R-:W-:Y:S05]  /*d6c0*/  HMMA.16816.F32 R100, R136.reuse, R152, R100 ;  /* 0x000000988864723c */ /* 0x050fea0000001864 */
[----:B------:R-:W-:Y:S01]  /*d6d0*/  FADD.FTZ R188, R191, R188 ;  /* 0x000000bcbfbc7221 */ /* 0x000fe20000010000 */
[C---:B------:R-:W-:Y:S01]  /*d6e0*/  HMMA.16816.F32 R104, R136.reuse, R154, R104 ;  /* 0x0000009a8868723c */ /* 0x040fe20000001868 */
[----:B------:R-:W3:Y:S04]  /*d6f0*/  LDSM.16.MT88.4 R152, [R226+0x11000] ;  /* 0x01100000e298783b */ /* 0x000ee80000004200 */
[----:B------:R-:W-:Y:S01]  /*d700*/  FADD.FTZ R186, R252, R186 ;  /* 0x000000bafcba7221 */ /* 0x000fe20000010000 */
[C---:B-----5:R-:W-:Y:S05]  /*d710*/  HMMA.16816.F32 R108, R136.reuse, R132, R108 ;  /* 0x00000084886c723c */ /* 0x060fea000000186c */
[----:B------:R-:W-:Y:S01]  /*d720*/  FADD.FTZ R188, R190, R188 ;  /* 0x000000bcbebc7221 */ /* 0x000fe20000010000 */
        /* <DEDUP_REMOVED lines=11> */
[----:B------:R-:W-:Y:S01]  /*d7e0*/  MOV R0, R164 ;  /* 0x000000a400007202 */ /* 0x000fe20000000f00 */
[C---:B------:R-:W-:Y:S03]  /*d7f0*/  HMMA.16816.F32 R4, R132.reuse, R148, R4 ;  /* 0x000000948404723c */ /* 0x040fe60000001804 */
[----:B------:R-:W4:Y:S02]  /*d800*/  LDSM.16.MT88.4 R140, [R225+0x13000] ;  /* 0x01300000e18c783b */ /* 0x000f240000004200 */
[----:B------:R-:W-:Y:S01]  /*d810*/  FADD.FTZ R186, R166, R186 ;  /* 0x000000baa6ba7221 */ /* 0x000fe20000010000 */
[C---:B------:R-:W-:Y:S05]  /*d820*/  HMMA.16816.F32 R8, R132.reuse, R150, R8 ;  /* 0x000000968408723c */ /* 0x040fea0000001808 */
[----:B------:R-:W5:Y:S01]  /*d830*/  LDSM.16.MT88.4 R148, [R226+0x15000] ;  /* 0x01500000e294783b */ /* 0x000f620000004200 */
[C---:B---3--:R-:W-:Y:S05]  /*d840*/  HMMA.16816.F32 R12, R132.reuse, R152, R12 ;  /* 0x00000098840c723c */ /* 0x048fea000000180c */
[----:B------:R-:W-:Y:S01]  /*d850*/  FADD.FTZ R249, R189, R188 ;  /* 0x000000bcbdf97221 */ /* 0x000fe20000010000 */
[C---:B------:R-:W-:Y:S01]  /*d860*/  HMMA.16816.F32 R16, R132.reuse, R154, R16 ;  /* 0x0000009a8410723c */ /* 0x040fe20000001810 */
[----:B------:R-:W3:Y:S04]  /*d870*/  LDSM.16.MT88.4 R152, [R225+0x15000] ;  /* 0x01500000e198783b */ /* 0x000ee80000004200 */
[----:B------:R-:W-:Y:S01]  /*d880*/  FADD.FTZ R248, R165, R186 ;  /* 0x000000baa5f87221 */ /* 0x000fe20000010000 */
[C---:B------:R-:W-:Y:S06]  /*d890*/  HMMA.16816.F32 R20, R132.reuse, R156, R20 ;  /* 0x0000009c8414723c */ /* 0x040fec0000001814 */
[C---:B------:R-:W-:Y:S06]  /*d8a0*/  HMMA.16816.F32 R24, R132.reuse, R158, R24 ;  /* 0x0000009e8418723c */ /* 0x040fec0000001818 */
        /* <DEDUP_REMOVED lines=23> */
[----:B------:R-:W5:Y:S05]  /*da20*/  LDSM.16.MT88.4 R148, [R225+0x17000] ;  /* 0x01700000e194783b */ /* 0x000f6a0000004200 */
        /* <DEDUP_REMOVED lines=10> */
[C---:B------:R-:W-:Y:S06]  /*dad0*/  HMMA.16816.F32 R112, R132.reuse, R142, R112 ;  /* 0x0000008e8470723c */ /* 0x040fec0000001870 */
[C---:B-----5:R-:W-:Y:S06]  /*dae0*/  HMMA.16816.F32 R116, R132.reuse, R148, R116 ;  /* 0x000000948474723c */ /* 0x060fec0000001874 */
[C---:B------:R-:W-:Y:S06]  /*daf0*/  HMMA.16816.F32 R120, R132.reuse, R150, R120 ;  /* 0x000000968478723c */ /* 0x040fec0000001878 */
[C---:B---3--:R-:W-:Y:S06]  /*db00*/  HMMA.16816.F32 R124, R132.reuse, R152, R124 ;  /* 0x00000098847c723c */ /* 0x048fec000000187c */
[----:B------:R-:W-:Y:S06]  /*db10*/  HMMA.16816.F32 R128, R132, R154, R128 ;  /* 0x0000009a8480723c */ /* 0x000fec0000001880 */
[C---:B------:R-:W-:Y:S01]  /*db20*/  HMMA.16816.F32 R156, R168.reuse, R160, R4 ;  /* 0x000000a0a89c723c */ /* 0x040fe20000001804 */
[----:B------:R-:W2:Y:S05]  /*db30*/  LDSM.16.MT88.4 R4, [R226+0x13800] ;  /* 0x01380000e204783b */ /* 0x000eaa0000004200 */
[C---:B------:R-:W-:Y:S03]  /*db40*/  HMMA.16816.F32 R160, R168.reuse, R162, R8 ;  /* 0x000000a2a8a0723c */ /* 0x040fe60000001808 */
[----:B------:R-:W3:Y:S03]  /*db50*/  LDSM.16.MT88.4 R8, [R225+0x13800] ;  /* 0x01380000e108783b */ /* 0x000ee60000004200 */
[C---:B-1----:R-:W-:Y:S05]  /*db60*/  HMMA.16816.F32 R148, R168.reuse, R136, R12 ;  /* 0x00000088a894723c */ /* 0x042fea000000180c */
[----:B------:R-:W1:Y:S01]  /*db70*/  LDSM.16.MT88.4 R12, [R224+0x13800] ;  /* 0x01380000e00c783b */ /* 0x000e620000004200 */
[C---:B------:R-:W-:Y:S06]  /*db80*/  HMMA.16816.F32 R152, R168.reuse, R138, R16 ;  /* 0x0000008aa898723c */ /* 0x040fec0000001810 */
[C---:B------:R-:W-:Y:S01]  /*db90*/  HMMA.16816.F32 R140, R168.reuse, R144, R20 ;  /* 0x00000090a88c723c */ /* 0x040fe20000001814 */
[----:B------:R-:W4:Y:S05]  /*dba0*/  LDSM.16.MT88.4 R16, [R228+0x15800] ;  /* 0x01580000e410783b */ /* 0x000f2a0000004200 */
        /* <DEDUP_REMOVED lines=22> */
[C---:B------:R-:W-:Y:S06]  /*dd10*/  HMMA.16816.F32 R84, R168.reuse, R24, R84 ;  /* 0x00000018a854723c */ /* 0x040fec0000001854 */
[C---:B------:R-:W-:Y:S06]  /*dd20*/  HMMA.16816.F32 R88, R168.reuse, R26, R88 ;  /* 0x0000001aa858723c */ /* 0x040fec0000001858 */
[C---:B--2---:R-:W-:Y:S06]  /*dd30*/  HMMA.16816.F32 R92, R168.reuse, R4, R92 ;  /* 0x00000004a85c723c */ /* 0x044fec000000185c */
[C---:B------:R-:W-:Y:S06]  /*dd40*/  HMMA.16816.F32 R96, R168.reuse, R6, R96 ;  /* 0x00000006a860723c */ /* 0x040fec0000001860 */
[C---:B---3--:R-:W-:Y:S06]  /*dd50*/  HMMA.16816.F32 R100, R168.reuse, R8, R100 ;  /* 0x00000008a864723c */ /* 0x048fec0000001864 */
[C---:B------:R-:W-:Y:S06]  /*dd60*/  HMMA.16816.F32 R104, R168.reuse, R10, R104 ;  /* 0x0000000aa868723c */ /* 0x040fec0000001868 */
[C---:B-1----:R-:W-:Y:S06]  /*dd70*/  HMMA.16816.F32 R108, R168.reuse, R12, R108 ;  /* 0x0000000ca86c723c */ /* 0x042fec000000186c */
[C---:B------:R-:W-:Y:S06]  /*dd80*/  HMMA.16816.F32 R112, R168.reuse, R14, R112 ;  /* 0x0000000ea870723c */ /* 0x040fec0000001870 */
[C---:B----4-:R-:W-:Y:S06]  /*dd90*/  HMMA.16816.F32 R116, R168.reuse, R16, R116 ;  /* 0x00000010a874723c */ /* 0x050fec0000001874 */
[C---:B------:R-:W-:Y:S06]  /*dda0*/  HMMA.16816.F32 R120, R168.reuse, R18, R120 ;  /* 0x00000012a878723c */ /* 0x040fec0000001878 */
[C---:B-----5:R-:W-:Y:S06]  /*ddb0*/  HMMA.16816.F32 R124, R168.reuse, R20, R124 ;  /* 0x00000014a87c723c */ /* 0x060fec000000187c */
[----:B------:R-:W-:Y:S01]  /*ddc0*/  HMMA.16816.F32 R128, R168, R22, R128 ;  /* 0x00000016a880723c */ /* 0x000fe20000001880 */
[----:B------:R-:W-:Y:S11]  /*ddd0*/  @!UPT UIADD3 URZ, URZ, URZ, URZ ;  /* 0x0000003f3f3ff290 */ /* 0x000ff6000fffe03f */
[----:B------:R-:W-:Y:S01]  /*dde0*/  @!UPT UIADD3 URZ, URZ, URZ, URZ ;  /* 0x0000003f3f3ff290 */ /* 0x000fe2000fffe03f */
[----:B------:R-:W-:Y:S11]  /*ddf0*/  @P0 BRA `(.L_x_4156) ;  /* 0xffffffb000680947 */ /* 0x000ff6000383ffff */
.L_x_4152:
[----:B------:R-:W1:Y:S01]  /*de00*/  SHFL.BFLY PT, R2, R249, 0x2, 0x1f ;  /* 0x0c401f00f9027f89 */ /* 0x000e6200000e0000 */
[----:B------:R-:W2:Y:S01]  /*de10*/  S2UR UR4, SR_CgaCtaId ;  /* 0x00000000000479c3 */ /* 0x000ea20000008800 */
[----:B------:R-:W-:Y:S01]  /*de20*/  MOV R4, 0x3f800000 ;  /* 0x3f80000000047802 */ /* 0x000fe20000000f00 */
[----:B------:R-:W-:Y:S01]  /*de30*/  UMOV UR5, 0x400 ;  /* 0x0000040000057882 */ /* 0x000fe20000000000 */
[----:B------:R-:W3:Y:S01]  /*de40*/  SHFL.BFLY PT, R0, R248, 0x2, 0x1f ;  /* 0x0c401f00f8007f89 */ /* 0x000ee200000e0000 */
[----:B------:R-:W-:Y:S01]  /*de50*/  MOV R5, 0x3f800000 ;  /* 0x3f80000000057802 */ /* 0x000fe20000000f00 */
[----:B------:R-:W4:Y:S01]  /*de60*/  S2R R6, SR_TID.X ;  /* 0x0000000000067919 */ /* 0x000f220000002100 */
[----:B-1----:R-:W-:Y:S01]  /*de70*/  FADD.FTZ R249, R2, R249 ;  /* 0x000000f902f97221 */ /* 0x002fe20000010000 */
[----:B--2---:R-:W-:Y:S01]  /*de80*/  ULEA UR4, UR4, UR5, 0x18 ;  /* 0x0000000504047291 */ /* 0x004fe2000f8ec03f */
[----:B---3--:R-:W-:-:S03]  /*de90*/  FADD.FTZ R248, R0, R248 ;  /* 0x000000f800f87221 */ /* 0x008fc60000010000 */
[----:B------:R-:W1:Y:S04]  /*dea0*/  SHFL.BFLY PT, R2, R249, 0x1, 0x1f ;  /* 0x0c201f00f9027f89 */ /* 0x000e6800000e0000 */
[----:B------:R-:W2:Y:S01]  /*deb0*/  SHFL.BFLY PT, R0, R248, 0x1, 0x1f ;  /* 0x0c201f00f8007f89 */ /* 0x000ea200000e0000 */
        /* <DEDUP_REMOVED lines=232> */
[----:B------:R-:W1:Y:S01]  /*ed40*/  @P3 MUFU.LG2 R0, R0 ;  /* 0x0000000000003308 */ /* 0x000e620000000c00 */
[----:B------:R-:W-:Y:S01]  /*ed50*/  F2FP.F16.F32.PACK_AB R96, R97, R96 ;  /* 0x000000606160723e */ /* 0x000fe200000000ff */
[----:B------:R-:W-:Y:S01]  /*ed60*/  STS [R12+0x4400], R74 ;  /* 0x0044004a0c007388 */ /* 0x000fe20000000800 */
[----:B------:R-:W-:Y:S01]  /*ed70*/  F2FP.F16.F32.PACK_AB R98, R99, R98 ;  /* 0x000000626362723e */ /* 0x000fe200000000ff */
[----:B------:R-:W-:Y:S01]  /*ed80*/  ULDC.U8 UR4, c[0x0][0x3d8] ;  /* 0x0000f60000047ab9 */ /* 0x000fe20000000000 */
[----:B------:R-:W-:Y:S01]  /*ed90*/  F2FP.F16.F32.PACK_AB R100, R101, R100 ;  /* 0x000000646564723e */ /* 0x000fe200000000ff */
[----:B------:R-:W-:Y:S01]  /*eda0*/  STS [R14+0x4000], R76 ;  /* 0x0040004c0e007388 */ /* 0x000fe20000000800 */
[----:B------:R-:W-:Y:S01]  /*edb0*/  F2FP.F16.F32.PACK_AB R102, R103, R102 ;  /* 0x000000666766723e */ /* 0x000fe200000000ff */
[C---:B------:R-:W-:Y:S01]  /*edc0*/  FMUL.FTZ R116, R4.reuse, R116 ;  /* 0x0000007404747220 */ /* 0x040fe20000410000 */
[----:B------:R-:W-:Y:S01]  /*edd0*/  F2FP.F16.F32.PACK_AB R104, R105, R104 ;  /* 0x000000686968723e */ /* 0x000fe200000000ff */
[----:B------:R-:W-:Y:S01]  /*ede0*/  STS [R14+0x4400], R78 ;  /* 0x0044004e0e007388 */ /* 0x000fe20000000800 */
[----:B------:R-:W-:Y:S01]  /*edf0*/  F2FP.F16.F32.PACK_AB R106, R107, R106 ;  /* 0x0000006a6b6a723e */ /* 0x000fe200000000ff */
[C---:B------:R-:W-:Y:S01]  /*ee00*/  FMUL.FTZ R117, R4.reuse, R117 ;  /* 0x0000007504757220 */ /* 0x040fe20000410000 */
[----:B------:R-:W-:Y:S01]  /*ee10*/  F2FP.F16.F32.PACK_AB R108, R109, R108 ;  /* 0x0000006c6d6c723e */ /* 0x000fe200000000ff */
[----:B------:R-:W-:Y:S01]  /*ee20*/  STS [R9+0x4000], R80 ;  /* 0x0040005009007388 */ /* 0x000fe20000000800 */
[----:B------:R-:W-:Y:S01]  /*ee30*/  F2FP.F16.F32.PACK_AB R110, R111, R110 ;  /* 0x0000006e6f6e723e */ /* 0x000fe200000000ff */
[----:B------:R-:W-:Y:S01]  /*ee40*/  FMUL.FTZ R119, R5, R119 ;  /* 0x0000007705777220 */ /* 0x000fe20000410000 */
[----:B------:R-:W-:Y:S01]  /*ee50*/  F2FP.F16.F32.PACK_AB R112, R113, R112 ;  /* 0x000000707170723e */ /* 0x000fe200000000ff */
[----:B------:R-:W-:Y:S01]  /*ee60*/  STS [R9+0x4400], R82 ;  /* 0x0044005209007388 */ /* 0x000fe20000000800 */
[----:B------:R-:W-:Y:S01]  /*ee70*/  F2FP.F16.F32.PACK_AB R114, R115, R114 ;  /* 0x000000727372723e */ /* 0x000fe200000000ff */
[C---:B------:R-:W-:Y:S01]  /*ee80*/  FMUL.FTZ R118, R5.reuse, R118 ;  /* 0x0000007605767220 */ /* 0x040fe20000410000 */
[----:B------:R-:W-:Y:S01]  /*ee90*/  ISETP.NE.AND P0, PT, RZ, UR4, PT ;  /* 0x00000004ff007c0c */ /* 0x000fe2000bf05270 */
[----:B------:R-:W-:Y:S01]  /*eea0*/  STS [R15+0x4000], R84 ;  /* 0x004000540f007388 */ /* 0x000fe20000000800 */
[C---:B------:R-:W-:Y:S01]  /*eeb0*/  FMUL.FTZ R120, R4.reuse, R120 ;  /* 0x0000007804787220 */ /* 0x040fe20000410000 */
[C---:B------:R-:W-:Y:S01]  /*eec0*/  FMUL.FTZ R121, R4.reuse, R121 ;  /* 0x0000007904797220 */ /* 0x040fe20000410000 */
[C---:B------:R-:W-:Y:S01]  /*eed0*/  FMUL.FTZ R123, R5.reuse, R123 ;  /* 0x0000007b057b7220 */ /* 0x040fe20000410000 */
        /* <DEDUP_REMOVED lines=10> */
[----:B------:R-:W-:Y:S01]  /*ef80*/  FMUL.FTZ R4, R4, R129 ;  /* 0x0000008104047220 */ /* 0x000fe20000410000 */
[----:B------:R-:W-:Y:S01]  /*ef90*/  FMUL.FTZ R5, R5, R130 ;  /* 0x0000008205057220 */ /* 0x000fe20000410000 */
[----:B------:R-:W-:Y:S01]  /*efa0*/  STS [R17+0x4000], R92 ;  /* 0x0040005c11007388 */ /* 0x000fe20000000800 */
[----:B------:R-:W-:Y:S01]  /*efb0*/  F2FP.F16.F32.PACK_AB R116, R117, R116 ;  /* 0x000000747574723e */ /* 0x000fe200000000ff */
[----:B---3--:R-:W-:Y:S01]  /*efc0*/  @P4 FMUL.FTZ R2, R2, 0.69314718246459960938 ;  /* 0x3f31721802024820 */ /* 0x008fe20000410000 */
[----:B------:R-:W-:Y:S01]  /*efd0*/  F2FP.F16.F32.PACK_AB R118, R119, R118 ;  /* 0x000000767776723e */ /* 0x000fe200000000ff */
[----:B------:R-:W-:Y:S01]  /*efe0*/  STS [R17+0x4400], R94 ;  /* 0x0044005e11007388 */ /* 0x000fe20000000800 */
[----:B------:R-:W-:Y:S01]  /*eff0*/  F2FP.F16.F32.PACK_AB R120, R121, R120 ;  /* 0x000000787978723e */ /* 0x000fe200000000ff */
[----:B-1----:R-:W-:Y:S01]  /*f000*/  @P3 FMUL.FTZ R0, R0, 0.69314718246459960938 ;  /* 0x3f31721800003820 */ /* 0x002fe20000410000 */
[----:B------:R-:W-:Y:S01]  /*f010*/  F2FP.F16.F32.PACK_AB R122, R123, R122 ;  /* 0x0000007a7b7a723e */ /* 0x000fe200000000ff */
[----:B------:R-:W-:Y:S01]  /*f020*/  STS [R13+0x4000], R96 ;  /* 0x004000600d007388 */ /* 0x000fe20000000800 */
[----:B------:R-:W-:-:S02]  /*f030*/  F2FP.F16.F32.PACK_AB R124, R125, R124 ;  /* 0x0000007c7d7c723e */ /* 0x000fc400000000ff */
[----:B------:R-:W-:Y:S01]  /*f040*/  F2FP.F16.F32.PACK_AB R126, R127, R126 ;  /* 0x0000007e7f7e723e */ /* 0x000fe200000000ff */
[----:B------:R-:W-:Y:S01]  /*f050*/  STS [R13+0x4400], R98 ;  /* 0x004400620d007388 */ /* 0x000fe20000000800 */
[----:B------:R-:W-:Y:S02]  /*f060*/  F2FP.F16.F32.PACK_AB R4, R4, R128 ;  /* 0x000000800404723e */ /* 0x000fe400000000ff */
[----:B------:R-:W-:Y:S01]  /*f070*/  F2FP.F16.F32.PACK_AB R5, R131, R5 ;  /* 0x000000058305723e */ /* 0x000fe200000000ff */
        /* <DEDUP_REMOVED lines=8> */
[----:B-1----:R-:W1:Y:S03]  /*f100*/  @P3 LDC R8, c[0x0][0x2e8] ;  /* 0x0000ba00ff083b82 */ /* 0x002e660000000800 */
[----:B------:R-:W-:Y:S04]  /*f110*/  STS [R15+0x6000], R116 ;  /* 0x006000740f007388 */ /* 0x000fe80000000800 */
[----:B------:R-:W-:Y:S04]  /*f120*/  STS [R15+0x6400], R118 ;  /* 0x006400760f007388 */ /* 0x000fe80000000800 */
[----:B------:R-:W-:Y:S04]  /*f130*/  STS [R16+0x6000], R120 ;  /* 0x0060007810007388 */ /* 0x000fe80000000800 */
[----:B------:R-:W-:Y:S04]  /*f140*/  STS [R16+0x6400], R122 ;  /* 0x0064007a10007388 */ /* 0x000fe80000000800 */
[----:B------:R-:W-:Y:S04]  /*f150*/  STS [R17+0x6000], R124 ;  /* 0x0060007c11007388 */ /* 0x000fe80000000800 */
[----:B------:R-:W-:Y:S01]  /*f160*/  STS [R17+0x6400], R126 ;  /* 0x0064007e11007388 */ /* 0x000fe20000000800 */
[----:B--2---:R-:W2:Y:S03]  /*f170*/  @P4 LDC R9, c[0x0][0x2e8] ;  /* 0x0000ba00ff094b82 */ /* 0x004ea60000000800 */
[----:B------:R3:W-:Y:S04]  /*f180*/  STS [R13+0x6000], R4 ;  /* 0x006000040d007388 */ /* 0x0007e80000000800 */
[----:B------:R4:W-:Y:S01]  /*f190*/  STS [R13+0x6400], R5 ;  /* 0x006400050d007388 */ /* 0x0009e20000000800 */
[----:B---3--:R-:W-:Y:S01]  /*f1a0*/  MOV R4, 0x7f800000 ;  /* 0x7f80000000047802 */ /* 0x008fe20000000f00 */
[----:B--2---:R-:W-:Y:S01]  /*f1b0*/  @P4 FFMA.FTZ R4, R164, R9, R2 ;  /* 0x00000009a4044223 */ /* 0x004fe20000010002 */
[----:B----4-:R-:W-:Y:S01]  /*f1c0*/  MOV R5, 0x7f800000 ;  /* 0x7f80000000057802 */ /* 0x010fe20000000f00 */
[----:B-1----:R-:W-:Y:S01]  /*f1d0*/  @P3 FFMA.FTZ R5, R3, R8, R0 ;  /* 0x0000000803053223 */ /* 0x002fe20000010000 */
[----:B------:R-:W-:Y:S06]  /*f1e0*/  @!P0 BRA `(.L_x_4157) ;  /* 0x0000000000248947 */ /* 0x000fec0003800000 */
[----:B------:R-:W1:Y:S01]  /*f1f0*/  S2UR UR11, SR_CTAID.Y ;  /* 0x00000000000b79c3 */ /* 0x000e620000002600 */
[----:B------:R-:W-:Y:S01]  /*f200*/  ULDC UR4, c[0x0][0x2c4] ;  /* 0x0000b10000047ab9 */ /* 0x000fe20000000800 */
[----:B------:R-:W-:Y:S01]  /*f210*/  UISETP.NE.AND UP0, UPT, UR15, -0x1, UPT ;  /* 0xffffffff0f00788c */ /* 0x000fe2000bf05270 */
[----:B------:R-:W-:-:S05]  /*f220*/  ULDC UR9, c[0x0][0x2e4] ;  /* 0x0000b90000097ab9 */ /* 0x000fca0000000800 */
[----:B------:R-:W2:Y:S01]  /*f230*/  S2UR UR8, SR_CTAID.Z ;  /* 0x00000000000879c3 */ /* 0x000ea20000002700 */
[----:B-1----:R-:W-:-:S04]  /*f240*/  UIMAD UR4, UR11, UR4, URZ ;  /* 0x000000040b0472a4 */ /* 0x002fc8000f8e023f */
[----:B------:R-:W-:-:S04]  /*f250*/  USEL UR4, UR4, UR15, !UP0 ;  /* 0x0000000f04047287 */ /* 0x000fc8000c000000 */
[----:B--2---:R-:W-:Y:S01]  /*f260*/  UIMAD UR9, UR8, UR9, UR4 ;  /* 0x00000009080972a4 */ /* 0x004fe2000f8e0204 */
[----:B------:R-:W-:Y:S11]  /*f270*/  BRA `(.L_x_4158) ;  /* 0x0000000000187947 */ /* 0x000ff60003800000 */
.L_x_4157:
[----:B------:R-:W-:Y:S01]  /*f280*/  S2UR UR8, SR_CTAID.Z ;  /* 0x00000000000879c3 */ /* 0x000fe20000002700 */
[----:B------:R-:W-:Y:S01]  /*f290*/  ULDC UR4, c[0x0][0x270] ;  /* 0x00009c0000047ab9 */ /* 0x000fe20000000800 */
[----:B------:R-:W-:-:S06]  /*f2a0*/  ULDC UR9, c[0x0][0x2c4] ;  /* 0x0000b10000097ab9 */ /* 0x000fcc0000000800 */
[----:B------:R-:W1:Y:S02]  /*f2b0*/  S2UR UR11, SR_CTAID.Y ;  /* 0x00000000000b79c3 */ /* 0x000e640000002600 */
[----:B-1----:R-:W-:-:S04]  /*f2c0*/  UIMAD UR4, UR11, UR4, UR8 ;  /* 0x000000040b0472a4 */ /* 0x002fc8000f8e0208 */
[----:B------:R-:W-:-:S12]  /*f2d0*/  UIMAD UR9, UR4, UR9, URZ ;  /* 0x00000009040972a4 */ /* 0x000fd8000f8e023f */
.L_x_4158:
[----:B------:R-:W1:Y:S01]  /*f2e0*/  S2R R3, SR_TID.X ;  /* 0x0000000000037919 */ /* 0x000e620000002100 */
        /* <DEDUP_REMOVED lines=42> */
.L_x_4160:
[----:B------:R-:W-:Y:S05]  /*f590*/  BSYNC B0 ;  /* 0x0000000000007941 */ /* 0x000fea0003800000 */
.L_x_4159:
[----:B------:R-:W2:Y:S01]  /*f5a0*/  S2UR UR9, SR_CTAID.X ;  /* 0x00000000000979c3 */ /* 0x000ea20000002500 */
[----:B------:R-:W-:Y:S01]  /*f5b0*/  LEA.HI R2, R7, R6, RZ, 0x3 ;  /* 0x0000000607027211 */ /* 0x000fe200078f18ff */
[----:B------:R-:W-:Y:S01]  /*f5c0*/  IMAD.U32 R6, RZ, RZ, UR6 ;  /* 0x00000006ff067e24 */ /* 0x000fe2000f8e00ff */
[----:B------:R-:W-:Y:S01]  /*f5d0*/  SHF.R.S32.HI R241, RZ, 0x1f, R240 ;  /* 0x0000001ffff17819 */ /* 0x000fe200000114f0 */
[----:B------:R-:W-:Y:S01]  /*f5e0*/  USHF.R.S32.HI UR5, URZ, 0x1f, UR8 ;  /* 0x0000001f3f057899 */ /* 0x000fe20008011408 */
[----:B------:R-:W-:Y:S01]  /*f5f0*/  SHF.R.S32.HI R2, RZ, 0x3, R2 ;  /* 0x00000003ff027819 */ /* 0x000fe20000011402 */
[----:B------:R3:W4:Y:S01]  /*f600*/  LDS.128 R16, [R238+0x1800] ;  /* 0x00180000ee107984 */ /* 0x0007220000000c00 */
[----:B------:R-:W-:Y:S01]  /*f610*/  LEA.HI R0, R0, R3, RZ, 0x3 ;  /* 0x0000000300007211 */ /* 0x000fe200078f18ff */
[----:B------:R-:W5:Y:S01]  /*f620*/  LDC.64 R24, c[0x0][0x2a0] ;  /* 0x0000a800ff187b82 */ /* 0x000f620000000a00 */
[----:B------:R-:W-:Y:S01]  /*f630*/  BSSY B0, `(.L_x_4161) ;  /* 0x000002d000007945 */ /* 0x000fe20003800000 */
[C---:B-1----:R-:W-:Y:S01]  /*f640*/  VIADD R4, R2.reuse, 0x10 ;  /* 0x0000001002047836 */ /* 0x042fe20000000000 */
[----:B------:R3:W1:Y:S01]  /*f650*/  LDS.128 R20, [R238] ;  /* 0x00000000ee147984 */ /* 0x0006620000000c00 */
[----:B------:R-:W-:Y:S01]  /*f660*/  VIADD R5, R2, 0x20 ;  /* 0x0000002002057836 */ /* 0x000fe20000000000 */
[----:B------:R-:W-:-:S02]  /*f670*/  SHF.R.S32.HI R0, RZ, 0x3, R0 ;  /* 0x00000003ff007819 */ /* 0x000fc40000011400 */
[----:B------:R-:W-:Y:S01]  /*f680*/  ISETP.GE.AND P2, PT, R4, UR12, PT ;  /* 0x0000000c04007c0c */ /* 0x000fe2000bf46270 */
[----:B------:R-:W-:Y:S01]  /*f690*/  VIADD R4, R2, 0x30 ;  /* 0x0000003002047836 */ /* 0x000fe20000000000 */
[----:B------:R-:W-:Y:S01]  /*f6a0*/  ISETP.GE.AND P1, PT, R5, UR12, PT ;  /* 0x0000000c05007c0c */ /* 0x000fe2000bf26270 */
[----:B------:R3:W1:Y:S01]  /*f6b0*/  LDS.128 R12, [R238+0x2000] ;  /* 0x00200000ee0c7984 */ /* 0x0006620000000c00 */
[----:B------:R-:W-:-:S03]  /*f6c0*/  SHF.R.S32.HI R0, RZ, 0x1f, R0 ;  /* 0x0000001fff007819 */ /* 0x000fc60000011400 */
[----:B------:R3:W1:Y:S01]  /*f6d0*/  LDS.128 R8, [R238+0x4000] ;  /* 0x00400000ee087984 */ /* 0x0006620000000c00 */
[----:B--2---:R-:W-:-:S04]  /*f6e0*/  USHF.L.U32 UR9, UR9, 0x6, URZ ;  /* 0x0000000609097899 */ /* 0x004fc8000800063f */
[----:B------:R-:W-:Y:S02]  /*f6f0*/  USHF.R.S32.HI UR4, URZ, 0x1f, UR9 ;  /* 0x0000001f3f047899 */ /* 0x000fe40008011409 */
[----:B------:R-:W-:Y:S02]  /*f700*/  IMAD.WIDE.U32 R6, R6, UR9, R240 ;  /* 0x0000000906067c25 */ /* 0x000fe4000f8e00f0 */
[----:B------:R-:W-:Y:S02]  /*f710*/  UIMAD UR4, UR4, UR6, URZ ;  /* 0x00000006040472a4 */ /* 0x000fe4000f8e023f */
[----:B-----5:R-:W-:Y:S01]  /*f720*/  IMAD R26, R24, UR5, RZ ;  /* 0x00000005181a7c24 */ /* 0x020fe2000f8e02ff */
[----:B------:R-:W-:Y:S01]  /*f730*/  IADD3 R6, P0, R6, UR16, RZ ;  /* 0x0000001006067c10 */ /* 0x000fe2000ff1e0ff */
[----:B------:R-:W-:Y:S02]  /*f740*/  UIMAD UR4, UR9, UR7, UR4 ;  /* 0x00000007090472a4 */ /* 0x000fe4000f8e0204 */
[----:B------:R-:W-:Y:S01]  /*f750*/  IMAD R26, R25, UR8, R26 ;  /* 0x00000008191a7c24 */ /* 0x000fe2000f8e021a */
[----:B------:R-:W-:-:S03]  /*f760*/  UIADD3 UR9, -UR9, UR14, URZ ;  /* 0x0000000e09097290 */ /* 0x000fc6000fffe13f */
[----:B------:R-:W-:-:S03]  /*f770*/  IMAD.U32 R3, RZ, RZ, UR4 ;  /* 0x00000004ff037e24 */ /* 0x000fc6000f8e00ff */
[----:B------:R-:W-:Y:S02]  /*f780*/  ISETP.GE.AND P3, PT, R2, UR9, PT ;  /* 0x0000000902007c0c */ /* 0x000fe4000bf66270 */
[----:B------:R-:W-:Y:S02]  /*f790*/  IADD3.X R7, R7, UR15, R3, P0, !PT ;  /* 0x0000000f07077c10 */ /* 0x000fe400087fe403 */
[----:B------:R-:W-:Y:S01]  /*f7a0*/  ISETP.GE.AND P0, PT, R4, UR12, PT ;  /* 0x0000000c04007c0c */ /* 0x000fe2000bf06270 */
[----:B------:R-:W-:-:S03]  /*f7b0*/  IMAD.WIDE.U32 R24, R24, UR8, R6 ;  /* 0x0000000818187c25 */ /* 0x000fc6000f8e0006 */
[----:B------:R3:W2:Y:S01]  /*f7c0*/  LDS.128 R4, [R238+0x6000] ;  /* 0x00600000ee047984 */ /* 0x0006a20000000c00 */
[----:B------:R-:W-:-:S04]  /*f7d0*/  IMAD.IADD R27, R26, 0x1, R25 ;  /* 0x000000011a1b7824 */ /* 0x000fc800078e0219 */
[----:B-1--4-:R-:W-:Y:S05]  /*f7e0*/  @P3 BRA `(.L_x_4162) ;  /* 0x0000000000443947 */ /* 0x012fea0003800000 */
        /* <DEDUP_REMOVED lines=16> */
[----:B--2---:R1:W-:Y:S02]  /*f8f0*/  @!P3 STG.E.128 desc[UR20][R30.64+0x180], R4 ;  /* 0x000180041e00b986 */ /* 0x0043e4000c101d14 */
.L_x_4162:
[----:B------:R-:W-:Y:S05]  /*f900*/  BSYNC B0 ;  /* 0x0000000000007941 */ /* 0x000fea0003800000 */
.L_x_4161:
[----:B-1----:R1:W4:Y:S01]  /*f910*/  LDS.128 R20, [R238+0x800] ;  /* 0x00080000ee147984 */ /* 0x0023220000000c00 */
[----:B------:R-:W-:Y:S03]  /*f920*/  BSSY B0, `(.L_x_4163) ;  /* 0x0000019000007945 */ /* 0x000fe60003800000 */
[----:B------:R1:W1:Y:S04]  /*f930*/  LDS.128 R12, [R238+0x2800] ;  /* 0x00280000ee0c7984 */ /* 0x0002680000000c00 */
[----:B------:R1:W1:Y:S04]  /*f940*/  LDS.128 R8, [R238+0x4800] ;  /* 0x00480000ee087984 */ /* 0x0002680000000c00 */
[----:B--2---:R2:W1:Y:S01]  /*f950*/  LDS.128 R4, [R238+0x6800] ;  /* 0x00680000ee047984 */ /* 0x0044620000000c00 */
        /* <DEDUP_REMOVED lines=21> */
.L_x_4164:
[----:B------:R-:W-:Y:S05]  /*fab0*/  BSYNC B0 ;  /* 0x0000000000007941 */ /* 0x000fea0003800000 */
.L_x_4163:
        /* <DEDUP_REMOVED lines=26> */
.L_x_4166:
[----:B------:R-:W-:Y:S05]  /*fc60*/  BSYNC B0 ;  /* 0x0000000000007941 */ /* 0x000fea0003800000 */
.L_x_4165:
        /* <DEDUP_REMOVED lines=26> */
.L_x_4167:
        /* <DEDUP_REMOVED lines=15> */
.L_x_8903:


//--------------------- .text._ZN5flash24flash_fwd_splitkv_kernelI23Flash_fwd_kernel_traitsILi256ELi64ELi64ELi4ELb0ELb0EN7cutlass6half_tE19Flash_kernel_traitsILi256ELi64ELi64ELi4ES3_EELb0ELb0ELb0ELb0ELb1ELb0ELb0ELb1EEEvNS_16Flash_fwd_paramsE --------------------------
	.section	.text._ZN5flash24flash_fwd_splitkv_kernelI23Flash_fwd_kernel_traitsILi256ELi64ELi64ELi4ELb0ELb0EN7cutlass6half_tE19Flash_kernel_traitsILi256ELi64ELi64ELi4ES3_EELb0ELb0ELb0ELb0ELb1ELb0ELb0ELb1EEEvNS_16Flash_fwd_paramsE,"ax",@progbits
	.align	128
        .global         _ZN5flash24flash_fwd_splitkv_kernelI23Flash_fwd_kernel_traitsILi256ELi64ELi64ELi4ELb0ELb0EN7cutlass6half_tE19Flash_kernel_traitsILi256ELi64ELi64ELi4ES3_EELb0ELb0ELb0ELb0ELb1ELb0ELb0ELb1EEEvNS_16Flash_fwd_paramsE
        .type           _ZN5flash24flash_fwd_splitkv_kernelI23Flash_fwd_kernel_traitsILi256ELi64ELi64ELi4ELb0ELb0EN7cutlass6half_tE19Flash_kernel_traitsILi256ELi64ELi64ELi4ES3_EELb0ELb0ELb0ELb0ELb1ELb0ELb0ELb1EEEvNS_16Flash_fwd_paramsE,@function
        .size           _ZN5flash24flash_fwd_splitkv_kernelI23Flash_fwd_kernel_traitsILi256ELi64ELi64ELi4ELb0ELb0EN7cutlass6half_tE19Flash_kernel_traitsILi256ELi64ELi64ELi4ES3_EELb0ELb0ELb0ELb0ELb1ELb0ELb0ELb1EEEvNS_16Flash_fwd_paramsE,(.L_x_8904 - _ZN5flash24flash_fwd_splitkv_kernelI23Flash_fwd_kernel_traitsILi256ELi64ELi64ELi4ELb0ELb0EN7cutlass6half_tE19Flash_kernel_traitsILi256ELi64ELi64ELi4ES3_EELb0ELb0ELb0ELb0ELb1ELb0ELb0ELb1EEEvNS_16Flash_fwd_paramsE)
        .other          _ZN5flash24flash_fwd_splitkv_kernelI23Flash_fwd_kernel_traitsILi256ELi64ELi64ELi4ELb0ELb0EN7cutlass6half_tE19Flash_kernel_traitsILi256ELi64ELi64ELi4ES3_EELb0ELb0ELb0ELb0ELb1ELb0ELb0ELb1EEEvNS_16Flash_fwd_paramsE,@"STO_CUDA_ENTRY STV_DEFAULT"
_ZN5flash24flash_fwd_splitkv_kernelI23Flash_fwd_kernel_traitsILi256ELi64ELi64ELi4ELb0ELb0EN7cutlass6half_tE19Flash_kernel_traitsILi256ELi64ELi64ELi4ES3_EELb0ELb0ELb0ELb0ELb1ELb0ELb0ELb1EEEvNS_16Flash_fwd_paramsE:
.text._ZN5flash24flash_fwd_splitkv_kernelI23Flash_fwd_kernel_traitsILi256ELi64ELi64ELi4ELb0ELb0EN7cutlass6half_tE19Flash_kernel_traitsILi256ELi64ELi64ELi4ES3_EELb0ELb0ELb0ELb0ELb1ELb0ELb0ELb1EEEvNS_16Flash_fwd_paramsE:
[----:B------:R-:W-:Y:S01]  /*0000*/  LDC R1, c[0x0][0x28] ;  /* 0x00000a00ff017b82 */ /* 0x000fe20000000800 */
[----:B------:R-:W1:Y:S07]  /*0010*/  S2R R21, SR_CTAID.Y ;  /* 0x0000000000157919 */ /* 0x000e6e0000002600 */
[----:B------:R-:W1:Y:S01]  /*0020*/  LDC.64 R4, c[0x0][0x2f0] ;  /* 0x0000bc00ff047b82 */ /* 0x000e620000000a00 */
[----:B------:R-:W-:Y:S01]  /*0030*/  ULDC.64 UR4, c[0x0][0x2f0] ;  /* 0x0000bc0000047ab9 */ /* 0x000fe20000000a00 */
[----:B------:R-:W-:Y:S01]  /*0040*/  IMAD.MOV.U32 R239, RZ, RZ, -0x1 ;  /* 0xffffffffffef7424 */ /* 0x000fe200078e00ff */
[----:B------:R-:W-:Y:S01]  /*0050*/  ISETP.NE.U32.AND P0, PT, RZ, UR4, PT ;  /* 0x00000004ff007c0c */ /* 0x000fe2000bf05070 */
[----:B------:R-:W-:Y:S01]  /*0060*/  ULDC.64 UR6, c[0x0][0x208] ;  /* 0x0000820000067ab9 */ /* 0x000fe20000000a00 */
[----:B------:R-:W-:-:S02]  /*0070*/  ULDC.64 UR8, c[0x0][0x300] ;  /* 0x0000c00000087ab9 */ /* 0x000fc40000000a00 */
[----:B------:R-:W-:Y:S01]  /*0080*/  ISETP.NE.AND.EX P0, PT, RZ, UR5, PT, P0 ;  /* 0x00000005ff007c0c */ /* 0x000fe2000bf05300 */
[----:B------:R-:W2:Y:S08]  /*0090*/  LDC.U8 R0, c[0x0][0x3c2] ;  /* 0x0000f080ff007b82 */ /* 0x000eb00000000000 */
[----:B------:R-:W3:Y:S08]  /*00a0*/  LDC.64 R2, c[0x0][0x2f8] ;  /* 0x0000be00ff027b82 */ /* 0x000ef00000000a00 */
[----:B------:R-:W4:Y:S01]  /*00b0*/  LDC.64 R10, c[0x0][0x2f8] ;  /* 0x0000be00ff0a7b82 */ /* 0x000f220000000a00 */
[----:B-1----:R-:W-:-:S07]  /*00c0*/  IMAD.WIDE R4, R21, 0x4, R4 ;  /* 0x0000000415047825 */ /* 0x002fce00078e0204 */
[----:B------:R-:W1:Y:S01]  /*00d0*/  LDC.64 R142, c[0x0][0x300] ;  /* 0x0000c000ff8e7b82 */ /* 0x000e620000000a00 */
[----:B------:R-:W4:Y:S04]  /*00e0*/  @P0 LDG.E R239, desc[UR6][R4.64] ;  /* 0x0000000604ef0981 */ /* 0x000f28000c1e1900 */
[----:B------:R-:W4:Y:S01]  /*00f0*/  @P0 LDG.E R238, desc[UR6][R4.64+0x4] ;  /* 0x0000040604ee0981 */ /* 0x000f22000c1e1900 */
[----:B--2---:R-:W-:Y:S01]  /*0100*/  ISETP.NE.AND P1, PT, R0, RZ, PT ;  /* 0x000000ff0000720c */ /* 0x004fe20003f25270 */
[----:B------:R-:W-:Y:S01]  /*0110*/  IMAD.MOV.U32 R19, RZ, RZ, -0x1 ;  /* 0xffffffffff137424 */ /* 0x000fe200078e00ff */
[----:B---3--:R-:W-:Y:S01]  /*0120*/  ISETP.EQ.U32.AND P2, PT, R2, RZ, PT ;  /* 0x000000ff0200720c */ /* 0x008fe20003f42070 */
[----:B------:R-:W-:Y:S01]  /*0130*/  IMAD.MOV.U32 R0, RZ, RZ, RZ ;  /* 0x000000ffff007224 */ /* 0x000fe200078e00ff */
[----:B------:R-:W-:-:S02]  /*0140*/  ISETP.NE.U32.AND P5, PT, RZ, UR8, PT ;  /* 0x00000008ff007c0c */ /* 0x000fc4000bfa5070 */
[----:B------:R-:W-:Y:S01]  /*0150*/  ISETP.EQ.OR.EX P2, PT, R3, RZ, !P1, P2 ;  /* 0x000000ff0300720c */ /* 0x000fe20004f42720 */
[----:B----4-:R-:W-:Y:S01]  /*0160*/  IMAD.WIDE R10, R21, 0x4, R10 ;  /* 0x00000004150a7825 */ /* 0x010fe200078e020a */
[----:B------:R-:W-:-:S03]  /*0170*/  ISETP.NE.AND.EX P5, PT, RZ, UR9, PT, P5 ;  /* 0x00000009ff007c0c */ /* 0x000fc6000bfa5350 */
[----:B-1----:R-:W-:-:S08]  /*0180*/  IMAD.WIDE R142, R21, 0x4, R142 ;  /* 0x00000004158e7825 */ /* 0x002fd000078e028e */
[----:B------:R1:W5:Y:S04]  /*0190*/  @!P2 LDG.E R19, desc[UR6][R10.64] ;  /* 0x000000060a13a981 */ /* 0x000368000c1e1900 */
[----:B------:R1:W5:Y:S01]  /*01a0*/  @P5 LDG.E R0, desc[UR6][R142.64] ;  /* 0x000000068e005981 */ /* 0x000362000c1e1900 */
[--C-:B------:R-:W-:Y:S01]  /*01b0*/  SHF.R.S32.HI R7, RZ, 0x1f, R21.reuse ;  /* 0x0000001fff077819 */ /* 0x100fe20000011415 */
[----:B------:R-:W-:Y:S01]  /*01c0*/  IMAD.MOV.U32 R9, RZ, RZ, R21 ;  /* 0x000000ffff097224 */ /* 0x000fe200078e0015 */
[----:B------:R-:W2:Y:S01]  /*01d0*/  S2R R17, SR_CTAID.X ;  /* 0x0000000000117919 */ /* 0x000ea20000002500 */
[----:B------:R-:W3:Y:S01]  /*01e0*/  S2R R136, SR_CTAID.Z ;  /* 0x0000000000887919 */ /* 0x000ee20000002700 */
[----:B------:R-:W4:Y:S01]  /*01f0*/  S2R R59, SR_TID.X ;  /* 0x00000000003b7919 */ /* 0x000f220000002100 */
[----:B------:R-:W-:-:S06]  /*0200*/  @P0 IMAD.IADD R238, R238, 0x1, -R239 ;  /* 0x00000001eeee0824 */ /* 0x000fcc00078e0aef */
[----:B------:R-:W1:Y:S01]  /*0210*/  @!P0 LDC R238, c[0x0][0x2c4] ;  /* 0x0000b100ffee8b82 */ /* 0x000e620000000800 */
[----:B------:R-:W-:-:S04]  /*0220*/  ISETP.NE.U32.AND P0, PT, R2, RZ, PT ;  /* 0x000000ff0200720c */ /* 0x000fc80003f05070 */
[----:B------:R-:W-:-:S13]  /*0230*/  ISETP.NE.AND.EX P0, PT, R3, RZ, PT, P0 ;  /* 0x000000ff0300720c */ /* 0x000fda0003f05300 */
[----:B--234-:R-:W-:Y:S05]  /*0240*/  @!P0 BRA `(.L_x_4168) ;  /* 0x0000000000108947 */ /* 0x01cfea0003800000 */
[----:B------:R-:W2:Y:S02]  /*0250*/  @P1 LDG.E R2, desc[UR6][R10.64+0x4] ;  /* 0x000004060a021981 */ /* 0x000ea4000c1e1900 */
[----:B--2--5:R-:W-:-:S06]  /*0260*/  @P1 IADD3 R5, R2, -R19, RZ ;  /* 0x8000001302051210 */ /* 0x024fcc0007ffe0ff */
[----:B------:R3:W5:Y:S01]  /*0270*/  @!P1 LDG.E R5, desc[UR6][R10.64] ;  /* 0x000000060a059981 */ /* 0x000762000c1e1900 */
[----:B------:R-:W-:Y:S05]  /*0280*/  BRA `(.L_x_4169) ;  /* 0x0000000000047947 */ /* 0x000fea0003800000 */
.L_x_4168:
[----:B------:R-:W2:Y:S02]  /*0290*/  LDC R5, c[0x0][0x2c8] ;  /* 0x0000b200ff057b82 */ /* 0x000ea40000000800 */
.L_x_4169:
[----:B------:R-:W4:Y:S02]  /*02a0*/  LDC.64 R2, c[0x0][0x308] ;  /* 0x0000c200ff027b82 */ /* 0x000f240000000a00 */
[----:B----4-:R-:W-:-:S04]  /*02b0*/  ISETP.NE.U32.AND P2, PT, R2, RZ, PT ;  /* 0x000000ff0200720c */ /* 0x010fc80003f45070 */
[----:B------:R-:W-:-:S13]  /*02c0*/  ISETP.NE.AND.EX P2, PT, R3, RZ, PT, P2 ;  /* 0x000000ff0300720c */ /* 0x000fda0003f45320 */
[----:B------:R-:W1:Y:S01]  /*02d0*/  @P2 LDC.64 R2, c[0x0][0x308] ;  /* 0x0000c200ff022b82 */ /* 0x000e620000000a00 */
[----:B------:R-:W-:-:S07]  /*02e0*/  IMAD.SHL.U32 R133, R17, 0x40, RZ ;  /* 0x0000004011857824 */ /* 0x000fce00078e00ff */
[----:B------:R-:W4:Y:S01]  /*02f0*/  @!P2 LDC R4, c[0x0][0x2cc] ;  /* 0x0000b300ff04ab82 */ /* 0x000f220000000800 */
[----:B-1-3--:R-:W-:-:S07]  /*0300*/  @P2 IMAD.WIDE R10, R21, 0x4, R2 ;  /* 0x00000004150a2825 */ /* 0x00afce00078e0202 */
[----:B------:R-:W1:Y:S01]  /*0310*/  @!P2 LDC.64 R2, c[0x0][0x318] ;  /* 0x0000c600ff02ab82 */ /* 0x000e620000000a00 */
[----:B------:R-:W3:Y:S01]  /*0320*/  @P2 LDG.E R11, desc[UR6][R10.64] ;  /* 0x000000060a0b2981 */ /* 0x000ee2000c1e1900 */
[----:B------:R-:W-:Y:S01]  /*0330*/  ISETP.GT.AND P1, PT, R238, R133, PT ;  /* 0x00000085ee00720c */ /* 0x000fe20003f24270 */
[----:B--2--5:R-:W-:Y:S01]  /*0340*/  IMAD.IADD R92, R5, 0x1, -R0 ;  /* 0x00000001055c7824 */ /* 0x024fe200078e0a00 */
[----:B-1----:R-:W-:-:S04]  /*0350*/  @!P2 ISETP.NE.U32.AND P0, PT, R2, RZ, PT ;  /* 0x000000ff0200a20c */ /* 0x002fc80003f05070 */
[----:B------:R-:W-:-:S04]  /*0360*/  @!P2 ISETP.NE.AND.EX P0, PT, R3, RZ, PT, P0 ;  /* 0x000000ff0300a20c */ /* 0x000fc80003f05300 */
[----:B----4-:R-:W-:Y:S01]  /*0370*/  @!P2 SEL R3, R4, RZ, P0 ;  /* 0x000000ff0403a207 */ /* 0x010fe20000000000 */
[----:B---3--:R-:W-:Y:S02]  /*0380*/  @P2 IMAD.IADD R60, R11, 0x1, -R0 ;  /* 0x000000010b3c2824 */ /* 0x008fe400078e0a00 */
[----:B------:R-:W-:Y:S06]  /*0390*/  @!P1 EXIT ;  /* 0x000000000000994d */ /* 0x000fec0003800000 */
[----:B------:R-:W-:Y:S01]  /*03a0*/  @!P2 IMAD.IADD R60, R92, 0x1, R3 ;  /* 0x000000015c3ca824 */ /* 0x000fe200078e0203 */
[----:B------:R-:W-:Y:S02]  /*03b0*/  ULDC UR5, c[0x0][0x2c8] ;  /* 0x0000b20000057ab9 */ /* 0x000fe40000000800 */
[----:B------:R-:W-:Y:S01]  /*03c0*/  UIADD3 UR5, UR5, 0x3f, URZ ;  /* 0x0000003f05057890 */ /* 0x000fe2000fffe03f */
[----:B------:R-:W-:-:S03]  /*03d0*/  VIADD R3, R60, 0x3f ;  /* 0x0000003f3c037836 */ /* 0x000fc60000000000 */
[----:B------:R-:W-:Y:S02]  /*03e0*/  USHF.R.S32.HI UR4, URZ, 0x1f, UR5 ;  /* 0x0000001f3f047899 */ /* 0x000fe40008011405 */
[----:B------:R-:W-:Y:S02]  /*03f0*/  SHF.R.S32.HI R2, RZ, 0x1f, R3 ;  /* 0x0000001fff027819 */ /* 0x000fe40000011403 */
[----:B------:R-:W-:Y:S02]  /*0400*/  ULEA.HI UR4, UR4, UR5, URZ, 0x6 ;  /* 0x0000000504047291 */ /* 0x000fe4000f8f303f */
[----:B------:R-:W-:Y:S02]  /*0410*/  LEA.HI R2, R2, R3, RZ, 0x6 ;  /* 0x0000000302027211 */ /* 0x000fe400078f30ff */
[----:B------:R-:W-:Y:S02]  /*0420*/  USHF.R.S32.HI UR4, URZ, 0x6, UR4 ;  /* 0x000000063f047899 */ /* 0x000fe40008011404 */
[----:B------:R-:W-:-:S04]  /*0430*/  SHF.R.S32.HI R165, RZ, 0x6, R2 ;  /* 0x00000006ffa57819 */ /* 0x000fc80000011402 */
[----:B------:R-:W-:-:S04]  /*0440*/  VIMNMX R165, R165, UR4, PT ;  /* 0x00000004a5a57c48 */ /* 0x000fc8000bfe0100 */
[----:B------:R-:W-:-:S13]  /*0450*/  ISETP.GT.AND P0, PT, R165, RZ, PT ;  /* 0x000000ffa500720c */ /* 0x000fda0003f04270 */
[----:B------:R-:W-:Y:S05]  /*0460*/  @P0 BRA `(.L_x_4170) ;  /* 0x0000000800080947 */ /* 0x000fea0003800000 */
[----:B------:R-:W-:Y:S01]  /*0470*/  ISETP.NE.AND P0, PT, R239, -0x1, PT ;  /* 0xffffffffef00780c */ /* 0x000fe20003f05270 */
[----:B------:R-:W1:Y:S01]  /*0480*/  LDC.64 R4, c[0x0][0x298] ;  /* 0x0000a600ff047b82 */ /* 0x000e620000000a00 */
[----:B------:R-:W-:Y:S01]  /*0490*/  SHF.R.S32.HI R6, RZ, 0x1f, R59 ;  /* 0x0000001fff067819 */ /* 0x000fe2000001143b */
[----:B------:R-:W-:Y:S01]  /*04a0*/  ULDC.64 UR4, c[0x0][0x2a0] ;  /* 0x0000a80000047ab9 */ /* 0x000fe20000000a00 */
[----:B------:R-:W-:Y:S01]  /*04b0*/  SHF.R.S32.HI R9, RZ, 0x1f, R133 ;  /* 0x0000001fff097819 */ /* 0x000fe20000011485 */
[----:B------:R-:W-:Y:S01]  /*04c0*/  ULDC UR8, c[0x0][0x270] ;  /* 0x00009c0000087ab9 */ /* 0x000fe20000000800 */
[----:B------:R-:W-:Y:S01]  /*04d0*/  LEA.HI R6, R6, R59, RZ, 0x3 ;  /* 0x0000003b06067211 */ /* 0x000fe200078f18ff */
[----:B------:R-:W-:Y:S01]  /*04e0*/  BSSY B0, `(.L_x_4171) ;  /* 0x0000033000007945 */ /* 0x000fe20003800000 */
[----:B------:R-:W-:Y:S02]  /*04f0*/  LOP3.LUT P6, RZ, R59, 0x7, RZ, 0xc0, !PT ;  /* 0x000000073bff7812 */ /* 0x000fe400078cc0ff */
[----:B------:R-:W-:-:S02]  /*0500*/  LOP3.LUT R0, R6, 0x1ffffff8, RZ, 0xc0, !PT ;  /* 0x1ffffff806007812 */ /* 0x000fc400078ec0ff */
[----:B------:R-:W-:Y:S01]  /*0510*/  SHF.R.S32.HI R6, RZ, 0x3, R6 ;  /* 0x00000003ff067819 */ /* 0x000fe20000011406 */
[----:B------:R-:W2:Y:S02]  /*0520*/  @!P0 LDC.64 R2, c[0x0][0x290] ;  /* 0x0000a400ff028b82 */ /* 0x000ea40000000a00 */
[----:B------:R-:W-:-:S04]  /*0530*/  IMAD.IADD R0, R59, 0x1, -R0 ;  /* 0x000000013b007824 */ /* 0x000fc800078e0a00 */
[----:B------:R-:W-:-:S05]  /*0540*/  IMAD.SHL.U32 R14, R0, 0x8, RZ ;  /* 0x00000008000e7824 */ /* 0x000fca00078e00ff */
[----:B------:R-:W-:Y:S01]  /*0550*/  SHF.R.S32.HI R15, RZ, 0x1f, R14 ;  /* 0x0000001fff0f7819 */ /* 0x000fe2000001140e */
[----:B-1----:R-:W-:-:S04]  /*0560*/  @P0 IMAD.WIDE.U32 R10, R239, R4, RZ ;  /* 0x00000004ef0a0225 */ /* 0x002fc800078e00ff */
[-C--:B------:R-:W-:Y:S02]  /*0570*/  IMAD R0, R9, R4.reuse, RZ ;  /* 0x0000000409007224 */ /* 0x080fe400078e02ff */
[----:B------:R-:W-:-:S04]  /*0580*/  IMAD.WIDE.U32 R14, R133, R4, R14 ;  /* 0x00000004850e7225 */ /* 0x000fc800078e000e */
[----:B------:R-:W-:Y:S02]  /*0590*/  @P0 IMAD R239, R239, R5, R11 ;  /* 0x00000005efef0224 */ /* 0x000fe400078e020b */
[-C--:B--2---:R-:W-:Y:S02]  /*05a0*/  @!P0 IMAD R8, R7, R2.reuse, RZ ;  /* 0x0000000207088224 */ /* 0x084fe400078e02ff */
[----:B------:R-:W-:-:S04]  /*05b0*/  @!P0 IMAD.WIDE.U32 R12, R21, R2, RZ ;  /* 0x00000002150c8225 */ /* 0x000fc800078e00ff */
[----:B------:R-:W-:Y:S01]  /*05c0*/  @!P0 IMAD R3, R21, R3, R8 ;  /* 0x0000000315038224 */ /* 0x000fe200078e0208 */
[----:B------:R-:W-:Y:S01]  /*05d0*/  IADD3 R8, R6, 0x10, RZ ;  /* 0x0000001006087810 */ /* 0x000fe20007ffe0ff */
[----:B------:R-:W-:Y:S02]  /*05e0*/  @!P0 IMAD.MOV.U32 R10, RZ, RZ, R12 ;  /* 0x000000ffff0a8224 */ /* 0x000fe400078e000c */
[----:B------:R-:W-:Y:S01]  /*05f0*/  IMAD R0, R133, R5, R0 ;  /* 0x0000000585007224 */ /* 0x000fe200078e0200 */
[----:B------:R-:W-:Y:S01]  /*0600*/  @!P0 IADD3 R239, R13, R3, RZ ;  /* 0x000000030def8210 */ /* 0x000fe20007ffe0ff */
[----:B------:R-:W-:Y:S01]  /*0610*/  IMAD.IADD R7, R238, 0x1, -R133 ;  /* 0x00000001ee077824 */ /* 0x000fe200078e0a85 */
[----:B------:R-:W-:Y:S01]  /*0620*/  IADD3 R10, P0, R10, R14, RZ ;  /* 0x0000000e0a0a7210 */ /* 0x000fe20007f1e0ff */
[C---:B------:R-:W-:Y:S01]  /*0630*/  VIADD R2, R6.reuse, 0x20 ;  /* 0x0000002006027836 */ /* 0x040fe20000000000 */
[----:B------:R-:W-:Y:S02]  /*0640*/  SHF.R.S32.HI R3, RZ, 0x1f, R136 ;  /* 0x0000001fff037819 */ /* 0x000fe40000011488 */
[----:B------:R-:W-:Y:S01]  /*0650*/  IADD3.X R11, R239, R15, R0, P0, !PT ;  /* 0x0000000fef0b7210 */ /* 0x000fe200007fe400 */
[----:B------:R-:W-:Y:S01]  /*0660*/  IMAD R0, R21, UR8, R136 ;  /* 0x0000000815007c24 */ /* 0x000fe2000f8e0288 */
[-C--:B------:R-:W-:Y:S01]  /*0670*/  ISETP.GE.AND P0, PT, R6, R7.reuse, PT ;  /* 0x000000070600720c */ /* 0x080fe20003f06270 */
[----:B------:R-:W-:Y:S01]  /*0680*/  IMAD R3, R3, UR4, RZ ;  /* 0x0000000403037c24 */ /* 0x000fe2000f8e02ff */
[----:B------:R-:W-:-:S02]  /*0690*/  ISETP.GE.AND P2, PT, R8, R7, PT ;  /* 0x000000070800720c */ /* 0x000fc40003f46270 */
[-C--:B------:R-:W-:Y:S01]  /*06a0*/  ISETP.GE.OR P4, PT, R8, R7.reuse, P6 ;  /* 0x000000070800720c */ /* 0x080fe20003786670 */
[----:B------:R-:W-:Y:S01]  /*06b0*/  IMAD R3, R136, UR5, R3 ;  /* 0x0000000588037c24 */ /* 0x000fe2000f8e0203 */
[-C--:B------:R-:W-:Y:S01]  /*06c0*/  ISETP.GE.AND P1, PT, R2, R7.reuse, PT ;  /* 0x000000070200720c */ /* 0x080fe20003f26270 */
[----:B------:R-:W-:Y:S01]  /*06d0*/  IMAD.WIDE.U32 R136, R136, UR4, R10 ;  /* 0x0000000488887c25 */ /* 0x000fe2000f8e000a */
[----:B------:R-:W-:Y:S01]  /*06e0*/  ULDC UR4, c[0x0][0x2c4] ;  /* 0x0000b10000047ab9 */ /* 0x000fe20000000800 */
[-C--:B------:R-:W-:Y:S02]  /*06f0*/  ISETP.GE.OR P3, PT, R2, R7.reuse, P6 ;  /* 0x000000070200720c */ /* 0x080fe40003766670 */
[----:B------:R-:W-:Y:S01]  /*0700*/  IMAD R133, R0, UR4, R133 ;  /* 0x0000000400857c24 */ /* 0x000fe2000f8e0285 */
[----:B------:R-:W-:Y:S02]  /*0710*/  ISETP.GE.OR P5, PT, R6, R7, P6 ;  /* 0x000000070600720c */ /* 0x000fe400037a6670 */
[----:B------:R-:W-:-:S02]  /*0720*/  SHF.R.S32.HI R8, RZ, 0x1f, R6 ;  /* 0x0000001fff087819 */ /* 0x000fc40000011406 */
[----:B------:R-:W-:Y:S01]  /*0730*/  IADD3 R15, R137, R3, RZ ;  /* 0x00000003890f7210 */ /* 0x000fe20007ffe0ff */
[----:B------:R-:W-:Y:S08]  /*0740*/  @P0 BRA `(.L_x_4172) ;  /* 0x0000000000300947 */ /* 0x000ff00003800000 */
        /* <DEDUP_REMOVED lines=12> */
.L_x_4172:
[----:B------:R-:W-:Y:S05]  /*0810*/  BSYNC B0 ;  /* 0x0000000000007941 */ /* 0x000fea0003800000 */
.L_x_4171:
[----:B------:R-:W-:Y:S01]  /*0820*/  BSSY B0, `(.L_x_4173) ;  /* 0x0000013000007945 */ /* 0x000fe20003800000 */
[----:B------:R-:W-:Y:S02]  /*0830*/  IADD3 R2, P0, R133, R6, RZ ;  /* 0x0000000685027210 */ /* 0x000fe40007f1e0ff */
[----:B-1----:R-:W-:Y:S01]  /*0840*/  IADD3 R10, R6, 0x30, RZ ;  /* 0x00000030060a7810 */ /* 0x002fe20007ffe0ff */
[----:B------:R-:W-:Y:S05]  /*0850*/  @P2 BRA `(.L_x_4174) ;  /* 0x00000000003c2947 */ /* 0x000fea0003800000 */
[----:B------:R-:W-:Y:S01]  /*0860*/  IADD3 R3, P2, R6, 0x10, RZ ;  /* 0x0000001006037810 */ /* 0x000fe20007f5e0ff */
[----:B------:R-:W-:Y:S01]  /*0870*/  IMAD.MOV.U32 R12, RZ, RZ, R136 ;  /* 0x000000ffff0c7224 */ /* 0x000fe200078e0088 */
        /* <DEDUP_REMOVED lines=9> */
[----:B------:R1:W-:Y:S04]  /*0910*/  STG.E.128 desc[UR6][R16.64], RZ ;  /* 0x000000ff10007986 */ /* 0x0003e8000c101d06 */
[----:B------:R1:W-:Y:S04]  /*0920*/  STG.E.128 desc[UR6][R16.64+0x80], RZ ;  /* 0x000080ff10007986 */ /* 0x0003e8000c101d06 */
[----:B------:R1:W-:Y:S04]  /*0930*/  STG.E.128 desc[UR6][R16.64+0x100], RZ ;  /* 0x000100ff10007986 */ /* 0x0003e8000c101d06 */
[----:B------:R1:W-:Y:S02]  /*0940*/  STG.E.128 desc[UR6][R16.64+0x180], RZ ;  /* 0x000180ff10007986 */ /* 0x0003e4000c101d06 */
.L_x_4174:
[----:B------:R-:W-:Y:S05]  /*0950*/  BSYNC B0 ;  /* 0x0000000000007941 */ /* 0x000fea0003800000 */
.L_x_4173:
[----:B------:R-:W-:Y:S01]  /*0960*/  BSSY B0, `(.L_x_4175) ;  /* 0x0000012000007945 */ /* 0x000fe20003800000 */
[----:B------:R-:W-:-:S03]  /*0970*/  ISETP.GE.AND P2, PT, R10, R7, PT ;  /* 0x000000070a00720c */ /* 0x000fc60003f46270 */
[----:B------:R-:W-:Y:S10]  /*0980*/  @P1 BRA `(.L_x_4176) ;  /* 0x00000000003c1947 */ /* 0x000ff40003800000 */
[----:B------:R-:W-:Y:S01]  /*0990*/  IADD3 R3, P1, R6, 0x20, RZ ;  /* 0x0000002006037810 */ /* 0x000fe20007f3e0ff */
[----:B------:R-:W-:Y:S01]  /*09a0*/  IMAD.MOV.U32 R12, RZ, RZ, R136 ;  /* 0x000000ffff0c7224 */ /* 0x000fe200078e0088 */
[----:B------:R-:W-:Y:S01]  /*09b0*/  MOV R13, R15 ;  /* 0x0000000f000d7202 */ /* 0x000fe20000000f00 */
[----:B------:R-:W-:Y:S02]  /*09c0*/  ULDC.64 UR4, c[0x0][0x280] ;  /* 0x0000a00000047ab9 */ /* 0x000fe40000000a00 */
[----:B------:R-:W-:Y:S02]  /*09d0*/  IMAD.X R9, RZ, RZ, R8, P1 ;  /* 0x000000ffff097224 */ /* 0x000fe400008e0608 */
[----:B------:R-:W-:-:S04]  /*09e0*/  IMAD.WIDE.U32 R12, R3, R4, R12 ;  /* 0x00000004030c7225 */ /* 0x000fc800078e000c */
[----:B------:R-:W-:Y:S01]  /*09f0*/  IMAD R0, R9, R4, RZ ;  /* 0x0000000409007224 */ /* 0x000fe200078e02ff */
[----:B-1----:R-:W-:-:S03]  /*0a00*/  LEA R16, P1, R12, UR4, 0x1 ;  /* 0x000000040c107c11 */ /* 0x002fc6000f8208ff */
[----:B------:R-:W-:-:S05]  /*0a10*/  IMAD R0, R3, R5, R0 ;  /* 0x0000000503007224 */ /* 0x000fca00078e0200 */
[----:B------:R-:W-:-:S04]  /*0a20*/  IADD3 R3, R13, R0, RZ ;  /* 0x000000000d037210 */ /* 0x000fc80007ffe0ff */
[----:B------:R-:W-:-:S05]  /*0a30*/  LEA.HI.X R17, R12, UR5, R3, 0x1, P1 ;  /* 0x000000050c117c11 */ /* 0x000fca00088f0c03 */
[----:B------:R2:W-:Y:S04]  /*0a40*/  STG.E.128 desc[UR6][R16.64], RZ ;  /* 0x000000ff10007986 */ /* 0x0005e8000c101d06 */
[----:B------:R2:W-:Y:S04]  /*0a50*/  STG.E.128 desc[UR6][R16.64+0x80], RZ ;  /* 0x000080ff10007986 */ /* 0x0005e8000c101d06 */
[----:B------:R2:W-:Y:S04]  /*0a60*/  STG.E.128 desc[UR6][R16.64+0x100], RZ ;  /* 0x000100ff10007986 */ /* 0x0005e8000c101d06 */
[----:B------:R2:W-:Y:S02]  /*0a70*/  STG.E.128 desc[UR6][R16.64+0x180], RZ ;  /* 0x000180ff10007986 */ /* 0x0005e4000c101d06 */
.L_x_4176:
[----:B------:R-:W-:Y:S05]  /*0a80*/  BSYNC B0 ;  /* 0x0000000000007941 */ /* 0x000fea0003800000 */
.L_x_4175:
[----:B------:R-:W-:Y:S04]  /*0a90*/  BSSY B0, `(.L_x_4177) ;  /* 0x0000010000007945 */ /* 0x000fe80003800000 */
[----:B------:R-:W-:Y:S05]  /*0aa0*/  @P2 BRA `(.L_x_4178) ;  /* 0x0000000000382947 */ /* 0x000fea0003800000 */
[----:B------:R-:W-:Y:S01]  /*0ab0*/  IADD3 R3, P1, R6, 0x30, RZ ;  /* 0x0000003006037810 */ /* 0x000fe20007f3e0ff */
[----:B------:R-:W-:Y:S01]  /*0ac0*/  ULDC.64 UR4, c[0x0][0x280] ;  /* 0x0000a00000047ab9 */ /* 0x000fe20000000a00 */
[----:B------:R-:W-:Y:S02]  /*0ad0*/  MOV R14, R136 ;  /* 0x00000088000e7202 */ /* 0x000fe40000000f00 */
[----:B------:R-:W-:-:S03]  /*0ae0*/  IADD3.X R9, RZ, R8, RZ, P1, !PT ;  /* 0x00000008ff097210 */ /* 0x000fc60000ffe4ff */
        /* <DEDUP_REMOVED lines=10> */
.L_x_4178:
[----:B------:R-:W-:Y:S05]  /*0b90*/  BSYNC B0 ;  /* 0x0000000000007941 */ /* 0x000fea0003800000 */
.L_x_4177:
[----:B------:R-:W-:Y:S01]  /*0ba0*/  ISETP.GE.OR P6, PT, R10, R7, P6 ;  /* 0x000000070a00720c */ /* 0x000fe200037c6670 */
[----:B------:R-:W-:Y:S01]  /*0bb0*/  ULDC.64 UR4, c[0x0][0x2b0] ;  /* 0x0000ac0000047ab9 */ /* 0x000fe20000000a00 */
[----:B------:R-:W-:Y:S01]  /*0bc0*/  LEA.HI.X.SX32 R133, R133, R8, 0x1, P0 ;  /* 0x0000000885857211 */ /* 0x000fe200000f0eff */
[----:B------:R-:W-:Y:S01]  /*0bd0*/  @!P5 IMAD.MOV.U32 R9, RZ, RZ, 0x7f800000 ;  /* 0x7f800000ff09d424 */ /* 0x000fe200078e00ff */
[C---:B---3--:R-:W-:Y:S01]  /*0be0*/  LEA R4, P0, R2.reuse, UR4, 0x2 ;  /* 0x0000000402047c11 */ /* 0x048fe2000f8010ff */
[----:B------:R-:W-:Y:S02]  /*0bf0*/  @!P4 IMAD.MOV.U32 R7, RZ, RZ, 0x7f800000 ;  /* 0x7f800000ff07c424 */ /* 0x000fe400078e00ff */
[----:B------:R-:W-:Y:S01]  /*0c00*/  @!P3 IMAD.MOV.U32 R3, RZ, RZ, 0x7f800000 ;  /* 0x7f800000ff03b424 */ /* 0x000fe200078e00ff */
[----:B------:R-:W-:-:S05]  /*0c10*/  LEA.HI.X R5, R2, UR5, R133, 0x2, P0 ;  /* 0x0000000502057c11 */ /* 0x000fca00080f1485 */
[----:B------:R3:W-:Y:S04]  /*0c20*/  @!P5 STG.E desc[UR6][R4.64], R9 ;  /* 0x000000090400d986 */ /* 0x0007e8000c101906 */
[----:B------:R3:W-:Y:S04]  /*0c30*/  @!P4 STG.E desc[UR6][R4.64+0x40], R7 ;  /* 0x000040070400c986 */ /* 0x0007e8000c101906 */
[----:B------:R3:W-:Y:S01]  /*0c40*/  @!P3 STG.E desc[UR6][R4.64+0x80], R3 ;  /* 0x000080030400b986 */ /* 0x0007e2000c101906 */
[----:B------:R-:W-:Y:S05]  /*0c50*/  @P6 EXIT ;  /* 0x000000000000694d */ /* 0x000fea0003800000 */
[----:B---3--:R-:W-:-:S05]  /*0c60*/  MOV R3, 0x7f800000 ;  /* 0x7f80000000037802 */ /* 0x008fca0000000f00 */
[----:B------:R-:W-:Y:S01]  /*0c70*/  STG.E desc[UR6][R4.64+0xc0], R3 ;  /* 0x0000c00304007986 */ /* 0x000fe2000c101906 */
[----:B------:R-:W-:Y:S05]  /*0c80*/  EXIT ;  /* 0x000000000000794d */ /* 0x000fea0003800000 */
.L_x_4170:
[----:B------:R-:W1:Y:S01]  /*0c90*/  LDC.64 R2, c[0x0][0x368] ;  /* 0x0000da00ff027b82 */ /* 0x000e620000000a00 */
        /* <DEDUP_REMOVED lines=11> */
[----:B-1----:R-:W1:Y:S02]  /*0d50*/  LDC.64 R2, c[0x0][0x378] ;  /* 0x0000de00ff027b82 */ /* 0x002e640000000a00 */
        /* <DEDUP_REMOVED lines=9> */
.L_x_4179:
[----:B------:R-:W-:Y:S05]  /*0df0*/  @!P3 BRA `(.L_x_4180) ;  /* 0x000000040044b947 */ /* 0x000fea0003800000 */
[----:B------:R-:W1:Y:S01]  /*0e00*/  LDC R6, c[0x0][0x380] ;  /* 0x0000e000ff067b82 */ /* 0x000e620000000800 */
[----:B------:R-:W-:Y:S01]  /*0e10*/  LEA R15, R165, 0xffffffc0, 0x6 ;  /* 0xffffffc0a50f7811 */ /* 0x000fe200078e30ff */
[----:B------:R-:W-:-:S06]  /*0e20*/  ULDC.64 UR4, c[0x0][0x230] ;  /* 0x00008c0000047ab9 */ /* 0x000fcc0000000a00 */
[----:B------:R-:W2:Y:S08]  /*0e30*/  LDC R11, c[0x0][0x278] ;  /* 0x00009e00ff0b7b82 */ /* 0x000eb00000000800 */
[----:B------:R-:W3:Y:S01]  /*0e40*/  LDC.64 R146, c[0x0][0x248] ;  /* 0x00009200ff927b82 */ /* 0x000ee20000000a00 */
[----:B-1----:R-:W-:-:S04]  /*0e50*/  IABS R2, R6 ;  /* 0x0000000600027213 */ /* 0x002fc80000000000 */
[----:B------:R-:W1:Y:S08]  /*0e60*/  I2F.RP R8, R2 ;  /* 0x0000000200087306 */ /* 0x000e700000209400 */
[----:B-1----:R-:W1:Y:S02]  /*0e70*/  MUFU.RCP R4, R8 ;  /* 0x0000000800047308 */ /* 0x002e640000001000 */
[----:B-1----:R-:W-:-:S06]  /*0e80*/  IADD3 R4, R4, 0xffffffe, RZ ;  /* 0x0ffffffe04047810 */ /* 0x002fcc0007ffe0ff */
[----:B------:R-:W1:Y:S02]  /*0e90*/  F2I.FTZ.U32.TRUNC.NTZ R5, R4 ;  /* 0x0000000400057305 */ /* 0x000e64000021f000 */
[----:B-1----:R-:W-:Y:S01]  /*0ea0*/  IMAD.MOV R3, RZ, RZ, -R5 ;  /* 0x000000ffff037224 */ /* 0x002fe200078e0a05 */
[----:B------:R-:W-:-:S03]  /*0eb0*/  MOV R4, RZ ;  /* 0x000000ff00047202 */ /* 0x000fc60000000f00 */
[----:B------:R-:W-:Y:S01]  /*0ec0*/  IMAD R0, R3, R2, RZ ;  /* 0x0000000203007224 */ /* 0x000fe200078e02ff */
[----:B------:R-:W-:-:S03]  /*0ed0*/  IABS R3, R15 ;  /* 0x0000000f00037213 */ /* 0x000fc60000000000 */
[----:B------:R-:W-:-:S06]  /*0ee0*/  IMAD.HI.U32 R0, R5, R0, R4 ;  /* 0x0000000005007227 */ /* 0x000fcc00078e0004 */
        /* <DEDUP_REMOVED lines=13> */
[----:B-----5:R-:W-:-:S05]  /*0fc0*/  IMAD.WIDE R20, R13, 0x4, R240 ;  /* 0x000000040d147825 */ /* 0x020fca00078e02f0 */
[----:B------:R-:W4:Y:S01]  /*0fd0*/  LDG.E R0, desc[UR6][R20.64] ;  /* 0x0000000614007981 */ /* 0x000f22000c1e1900 */
[----:B--2---:R-:W-:-:S04]  /*0fe0*/  IABS R2, R11 ;  /* 0x0000000b00027213 */ /* 0x004fc80000000000 */
        /* <DEDUP_REMOVED lines=8> */
[----:B------:R-:W-:-:S04]  /*1070*/  IMAD.HI.U32 R19, R19, R4, R18 ;  /* 0x0000000413137227 */ /* 0x000fc800078e0012 */
[----:B------:R-:W-:-:S04]  /*1080*/  IMAD.MOV.U32 R4, RZ, RZ, R3 ;  /* 0x000000ffff047224 */ /* 0x000fc800078e0003 */
[----:B------:R-:W-:-:S05]  /*1090*/  IMAD.HI.U32 R8, R19, R4, RZ ;  /* 0x0000000413087227 */ /* 0x000fca00078e00ff */
[----:B------:R-:W-:-:S05]  /*10a0*/  IADD3 R3, -R8, RZ, RZ ;  /* 0x000000ff08037210 */ /* 0x000fca0007ffe1ff */
[----:B------:R-:W-:Y:S02]  /*10b0*/  IMAD R3, R2, R3, R4 ;  /* 0x0000000302037224 */ /* 0x000fe400078e0204 */
[----:B------:R-:W-:-:S03]  /*10c0*/  IMAD.MOV R4, RZ, RZ, -R13 ;  /* 0x000000ffff047224 */ /* 0x000fc600078e0a0d */
[----:B------:R-:W-:Y:S01]  /*10d0*/  ISETP.GT.U32.AND P1, PT, R2, R3, PT ;  /* 0x000000030200720c */ /* 0x000fe20003f24070 */
[----:B------:R-:W-:-:S12]  /*10e0*/  IMAD R15, R6, R4, R15 ;  /* 0x00000004060f7224 */ /* 0x000fd800078e020f */
[----:B------:R-:W-:Y:S01]  /*10f0*/  @!P1 IMAD.IADD R3, R3, 0x1, -R2 ;  /* 0x0000000103039824 */ /* 0x000fe200078e0a02 */
[----:B------:R-:W-:Y:S02]  /*1100*/  @!P1 IADD3 R8, R8, 0x1, RZ ;  /* 0x0000000108089810 */ /* 0x000fe40007ffe0ff */
[----:B------:R-:W-:Y:S02]  /*1110*/  ISETP.NE.AND P1, PT, R11, RZ, PT ;  /* 0x000000ff0b00720c */ /* 0x000fe40003f25270 */
[----:B------:R-:W-:Y:S02]  /*1120*/  ISETP.GE.U32.AND P2, PT, R3, R2, PT ;  /* 0x000000020300720c */ /* 0x000fe40003f46070 */
[----:B------:R-:W-:-:S04]  /*1130*/  LOP3.LUT R2, R136, R11, RZ, 0x3c, !PT ;  /* 0x0000000b88027212 */ /* 0x000fc800078e3cff */
[----:B------:R-:W-:Y:S02]  /*1140*/  ISETP.GE.AND P0, PT, R2, RZ, PT ;  /* 0x000000ff0200720c */ /* 0x000fe40003f06270 */
[----:B------:R-:W1:Y:S05]  /*1150*/  LDC.64 R2, c[0x0][0x238] ;  /* 0x00008e00ff027b82 */ /* 0x000e6a0000000a00 */
[----:B------:R-:W-:-:S06]  /*1160*/  @P2 IADD3 R8, R8, 0x1, RZ ;  /* 0x0000000108082810 */ /* 0x000fcc0007ffe0ff */
[----:B------:R-:W-:Y:S01]  /*1170*/  @!P0 IMAD.MOV R8, RZ, RZ, -R8 ;  /* 0x000000ffff088224 */ /* 0x000fe200078e0a08 */
[----:B------:R-:W-:-:S04]  /*1180*/  @!P1 LOP3.LUT R8, RZ, R11, RZ, 0x33, !PT ;  /* 0x0000000bff089212 */ /* 0x000fc800078e33ff */
[----:B------:R-:W-:Y:S02]  /*1190*/  SHF.R.S32.HI R117, RZ, 0x1f, R8 ;  /* 0x0000001fff757819 */ /* 0x000fe40000011408 */
[----:B----4-:R-:W-:Y:S01]  /*11a0*/  SHF.R.S32.HI R5, RZ, 0x1f, R0 ;  /* 0x0000001fff057819 */ /* 0x010fe20000011400 */
[----:B------:R-:W-:-:S04]  /*11b0*/  IMAD.WIDE.U32 R18, R0, UR4, RZ ;  /* 0x0000000400127c25 */ /* 0x000fc8000f8e00ff */
[C---:B------:R-:W-:Y:S02]  /*11c0*/  IMAD R13, R5.reuse, UR4, RZ ;  /* 0x00000004050d7c24 */ /* 0x040fe4000f8e02ff */
[----:B-1----:R-:W-:Y:S02]  /*11d0*/  IMAD R5, R5, R2, RZ ;  /* 0x0000000205057224 */ /* 0x002fe400078e02ff */
[C---:B------:R-:W-:Y:S01]  /*11e0*/  IMAD R4, R0.reuse, UR5, R13 ;  /* 0x0000000500047c24 */ /* 0x040fe2000f8e020d */
[----:B------:R-:W-:Y:S01]  /*11f0*/  SHF.R.S32.HI R13, RZ, 0x1f, R15 ;  /* 0x0000001fff0d7819 */ /* 0x000fe2000001140f */
[----:B------:R-:W-:Y:S01]  /*1200*/  ULDC.64 UR4, c[0x0][0x260] ;  /* 0x0000980000047ab9 */ /* 0x000fe20000000a00 */
[----:B------:R-:W-:Y:S02]  /*1210*/  IMAD R3, R0, R3, R5 ;  /* 0x0000000300037224 */ /* 0x000fe400078e0205 */
[----:B------:R-:W-:Y:S01]  /*1220*/  IADD3 R19, R19, R4, RZ ;  /* 0x0000000413137210 */ /* 0x000fe20007ffe0ff */
[----:B---3--:R-:W-:-:S02]  /*1230*/  IMAD R4, R13, R146, RZ ;  /* 0x000000920d047224 */ /* 0x008fc400078e02ff */
[----:B------:R-:W-:-:S04]  /*1240*/  IMAD.WIDE.U32 R10, R15, R146, R18 ;  /* 0x000000920f0a7225 */ /* 0x000fc800078e0012 */
[----:B------:R-:W-:Y:S01]  /*1250*/  IMAD R4, R15, R147, R4 ;  /* 0x000000930f047224 */ /* 0x000fe200078e0204 */
[----:B------:R-:W-:-:S03]  /*1260*/  MOV R18, R10 ;  /* 0x0000000a00127202 */ /* 0x000fc60000000f00 */
[----:B------:R-:W-:Y:S02]  /*1270*/  IMAD.IADD R19, R11, 0x1, R4 ;  /* 0x000000010b137824 */ /* 0x000fe400078e0204 */
[----:B------:R-:W-:Y:S02]  /*1280*/  IMAD R11, R117, UR4, RZ ;  /* 0x00000004750b7c24 */ /* 0x000fe4000f8e02ff */
[----:B------:R-:W-:-:S04]  /*1290*/  IMAD.WIDE.U32 R4, R0, R2, RZ ;  /* 0x0000000200047225 */ /* 0x000fc800078e00ff */
[C---:B------:R-:W-:Y:S01]  /*12a0*/  IMAD R11, R8.reuse, UR5, R11 ;  /* 0x00000005080b7c24 */ /* 0x040fe2000f8e020b */
[----:B------:R-:W-:Y:S01]  /*12b0*/  MOV R12, R4 ;  /* 0x00000004000c7202 */ /* 0x000fe20000000f00 */
[----:B------:R-:W-:-:S04]  /*12c0*/  IMAD.WIDE.U32 R20, R8, UR4, R18 ;  /* 0x0000000408147c25 */ /* 0x000fc8000f8e0012 */
[----:B------:R-:W-:Y:S01]  /*12d0*/  IMAD.IADD R19, R5, 0x1, R3 ;  /* 0x0000000105137824 */ /* 0x000fe200078e0203 */
[----:B------:R-:W-:Y:S02]  /*12e0*/  IADD3 R11, R21, R11, RZ ;  /* 0x0000000b150b7210 */ /* 0x000fe40007ffe0ff */
[----:B------:R-:W-:Y:S01]  /*12f0*/  MOV R6, R20 ;  /* 0x0000001400067202 */ /* 0x000fe20000000f00 */
[----:B------:R-:W-:Y:S06]  /*1300*/  BRA `(.L_x_4181) ;  /* 0x0000000400347947 */ /* 0x000fec0003800000 */
.L_x_4180:
[----:B------:R-:W1:Y:S01]  /*1310*/  LDC R23, c[0x0][0x278] ;  /* 0x00009e00ff177b82 */ /* 0x000e620000000800 */
[----:B------:R-:W-:Y:S02]  /*1320*/  ISETP.NE.AND P4, PT, R19, -0x1, PT ;  /* 0xffffffff1300780c */ /* 0x000fe40003f85270 */
[----:B------:R-:W-:-:S04]  /*1330*/  LEA R15, R165, 0xffffffc0, 0x6 ;  /* 0xffffffc0a50f7811 */ /* 0x000fc800078e30ff */
[----:B------:R-:W-:-:S07]  /*1340*/  SHF.R.S32.HI R13, RZ, 0x1f, R15 ;  /* 0x0000001fff0d7819 */ /* 0x000fce000001140f */
[----:B------:R-:W2:Y:S01]  /*1350*/  @P4 LDC.64 R146, c[0x0][0x248] ;  /* 0x00009200ff924b82 */ /* 0x000ea20000000a00 */
[----:B------:R-:W-:Y:S01]  /*1360*/  @P4 IMAD.IADD R24, R0, 0x1, R19 ;  /* 0x0000000100184824 */ /* 0x000fe200078e0213 */
[-C--:B-1----:R-:W-:Y:S02]  /*1370*/  IABS R3, R23.reuse ;  /* 0x0000001700037213 */ /* 0x082fe40000000000 */
[----:B------:R-:W-:Y:S02]  /*1380*/  LOP3.LUT R6, R136, R23, RZ, 0x3c, !PT ;  /* 0x0000001788067212 */ /* 0x000fe400078e3cff */
[----:B------:R-:W1:Y:S02]  /*1390*/  I2F.RP R5, R3 ;  /* 0x0000000300057306 */ /* 0x000e640000209400 */
[----:B------:R-:W-:-:S06]  /*13a0*/  ISETP.GE.AND P1, PT, R6, RZ, PT ;  /* 0x000000ff0600720c */ /* 0x000fcc0003f26270 */
[----:B-1----:R-:W1:Y:S02]  /*13b0*/  MUFU.RCP R10, R5 ;  /* 0x00000005000a7308 */ /* 0x002e640000001000 */
[----:B-1----:R-:W-:-:S06]  /*13c0*/  VIADD R10, R10, 0xffffffe ;  /* 0x0ffffffe0a0a7836 */ /* 0x002fcc0000000000 */
[----:B------:R-:W1:Y:S02]  /*13d0*/  F2I.FTZ.U32.TRUNC.NTZ R11, R10 ;  /* 0x0000000a000b7305 */ /* 0x000e64000021f000 */
[----:B-1----:R-:W-:Y:S01]  /*13e0*/  IMAD.MOV R2, RZ, RZ, -R11 ;  /* 0x000000ffff027224 */ /* 0x002fe200078e0a0b */
[----:B------:R-:W-:-:S03]  /*13f0*/  MOV R10, RZ ;  /* 0x000000ff000a7202 */ /* 0x000fc60000000f00 */
[----:B------:R-:W-:Y:S01]  /*1400*/  IMAD R4, R2, R3, RZ ;  /* 0x0000000302047224 */ /* 0x000fe200078e02ff */
[----:B------:R-:W-:-:S03]  /*1410*/  IABS R2, R136 ;  /* 0x0000008800027213 */ /* 0x000fc60000000000 */
[----:B------:R-:W-:-:S04]  /*1420*/  IMAD.HI.U32 R11, R11, R4, R10 ;  /* 0x000000040b0b7227 */ /* 0x000fc800078e000a */
[----:B------:R-:W-:-:S04]  /*1430*/  IMAD.MOV.U32 R4, RZ, RZ, R2 ;  /* 0x000000ffff047224 */ /* 0x000fc800078e0002 */
        /* <DEDUP_REMOVED lines=28> */
[----:B------:R-:W-:-:S07]  /*1600*/  IADD3 R11, R11, R6, RZ ;  /* 0x000000060b0b7210 */ /* 0x000fce0007ffe0ff */
.L_x_4182:
[----:B------:R-:W-:Y:S01]  /*1610*/  IMAD R6, R13, R146, RZ ;  /* 0x000000920d067224 */ /* 0x000fe200078e02ff */
[----:B------:R-:W-:Y:S01]  /*1620*/  @!P0 LOP3.LUT R8, RZ, R23, RZ, 0x33, !PT ;  /* 0x00000017ff088212 */ /* 0x000fe200078e33ff */
[----:B------:R-:W-:Y:S01]  /*1630*/  IMAD.WIDE.U32 R10, R146, R15, R10 ;  /* 0x0000000f920a7225 */ /* 0x000fe200078e000a */
[----:B------:R-:W-:Y:S02]  /*1640*/  @P4 IADD3 R19, R0, R19, RZ ;  /* 0x0000001300134210 */ /* 0x000fe40007ffe0ff */
[----:B------:R-:W-:Y:S01]  /*1650*/  SHF.R.S32.HI R117, RZ, 0x1f, R8 ;  /* 0x0000001fff757819 */ /* 0x000fe20000011408 */
[----:B------:R-:W-:Y:S02]  /*1660*/  IMAD R6, R147, R15, R6 ;  /* 0x0000000f93067224 */ /* 0x000fe400078e0206 */
[----:B-1----:R-:W-:-:S03]  /*1670*/  @P4 IMAD.WIDE.U32 R22, R19, R4, RZ ;  /* 0x0000000413164225 */ /* 0x002fc600078e00ff */
[----:B------:R-:W-:Y:S01]  /*1680*/  IADD3 R11, R11, R6, RZ ;  /* 0x000000060b0b7210 */ /* 0x000fe20007ffe0ff */
[----:B--2---:R-:W-:Y:S01]  /*1690*/  IMAD R6, R117, R2, RZ ;  /* 0x0000000275067224 */ /* 0x004fe200078e02ff */
[----:B------:R-:W-:Y:S01]  /*16a0*/  @P4 MOV R12, R22 ;  /* 0x00000016000c4202 */ /* 0x000fe20000000f00 */
[----:B------:R-:W-:Y:S02]  /*16b0*/  @P4 IMAD R19, R19, R5, R23 ;  /* 0x0000000513134224 */ /* 0x000fe400078e0217 */
[----:B------:R-:W-:-:S04]  /*16c0*/  IMAD.WIDE.U32 R10, R8, R2, R10 ;  /* 0x00000002080a7225 */ /* 0x000fc800078e000a */
[----:B------:R-:W-:Y:S01]  /*16d0*/  IMAD R3, R8, R3, R6 ;  /* 0x0000000308037224 */ /* 0x000fe200078e0206 */
[----:B------:R-:W-:-:S04]  /*16e0*/  MOV R6, R10 ;  /* 0x0000000a00067202 */ /* 0x000fc80000000f00 */
[----:B------:R-:W-:Y:S01]  /*16f0*/  IADD3 R11, R11, R3, RZ ;  /* 0x000000030b0b7210 */ /* 0x000fe20007ffe0ff */
[----:B------:R-:W-:Y:S06]  /*1700*/  @P4 BRA `(.L_x_4181) ;  /* 0x0000000000344947 */ /* 0x000fec0003800000 */
[----:B------:R-:W1:Y:S01]  /*1710*/  LDC.64 R4, c[0x0][0x250] ;  /* 0x00009400ff047b82 */ /* 0x000e620000000a00 */
[----:B------:R-:W-:-:S07]  /*1720*/  SHF.R.S32.HI R19, RZ, 0x1f, R0 ;  /* 0x0000001fff137819 */ /* 0x000fce0000011400 */
[----:B------:R-:W2:Y:S01]  /*1730*/  LDC.64 R2, c[0x0][0x238] ;  /* 0x00008e00ff027b82 */ /* 0x000ea20000000a00 */
[-C--:B-1----:R-:W-:Y:S01]  /*1740*/  IMAD R10, R19, R4.reuse, RZ ;  /* 0x00000004130a7224 */ /* 0x082fe200078e02ff */
[----:B-----5:R-:W-:Y:S01]  /*1750*/  SHF.R.S32.HI R19, RZ, 0x1f, R21 ;  /* 0x0000001fff137819 */ /* 0x020fe20000011415 */
[----:B------:R-:W-:-:S04]  /*1760*/  IMAD.WIDE.U32 R22, R0, R4, RZ ;  /* 0x0000000400167225 */ /* 0x000fc800078e00ff */
[----:B------:R-:W-:Y:S02]  /*1770*/  IMAD R5, R0, R5, R10 ;  /* 0x0000000500057224 */ /* 0x000fe400078e020a */
[----:B--2---:R-:W-:-:S03]  /*1780*/  IMAD R0, R19, R2, RZ ;  /* 0x0000000213007224 */ /* 0x004fc600078e02ff */
[----:B------:R-:W-:Y:S01]  /*1790*/  IADD3 R23, R23, R5, RZ ;  /* 0x0000000517177210 */ /* 0x000fe20007ffe0ff */
[C---:B------:R-:W-:Y:S02]  /*17a0*/  IMAD R0, R21.reuse, R3, R0 ;  /* 0x0000000315007224 */ /* 0x040fe400078e0200 */
[----:B------:R-:W-:-:S05]  /*17b0*/  IMAD.WIDE.U32 R2, R21, R2, R22 ;  /* 0x0000000215027225 */ /* 0x000fca00078e0016 */
[----:B------:R-:W-:Y:S02]  /*17c0*/  IADD3 R19, R3, R0, RZ ;  /* 0x0000000003137210 */ /* 0x000fe40007ffe0ff */
[----:B------:R-:W-:-:S07]  /*17d0*/  MOV R12, R2 ;  /* 0x00000002000c7202 */ /* 0x000fce0000000f00 */
.L_x_4181:
[----:B------:R1:W5:Y:S01]  /*17e0*/  @P5 LDG.E R0, desc[UR6][R142.64] ;  /* 0x000000068e005981 */ /* 0x000362000c1e1900 */
[----:B------:R-:W-:Y:S01]  /*17f0*/  SHF.R.S32.HI R10, RZ, 0x1f, R59 ;  /* 0x0000001fff0a7819 */ /* 0x000fe2000001143b */
[----:B------:R-:W2:Y:S01]  /*1800*/  LDC.64 R2, c[0x0][0x240] ;  /* 0x00009000ff027b82 */ /* 0x000ea20000000a00 */
[----:B------:R-:W-:Y:S01]  /*1810*/  ISETP.NE.AND P0, PT, R239, -0x1, PT ;  /* 0xffffffffef00780c */ /* 0x000fe20003f05270 */
[----:B------:R-:W-:Y:S01]  /*1820*/  ULDC.64 UR4, c[0x0][0x268] ;  /* 0x00009a0000047ab9 */ /* 0x000fe20000000a00 */
[CC--:B------:R-:W-:Y:S01]  /*1830*/  LEA.HI R4, R10.reuse, R59.reuse, RZ, 0x3 ;  /* 0x0000003b0a047211 */ /* 0x0c0fe200078f18ff */
[----:B------:R-:W-:Y:S01]  /*1840*/  ULDC.64 UR12, c[0x0][0x220] ;  /* 0x00008800000c7ab9 */ /* 0x000fe20000000a00 */
[-C--:B------:R-:W-:Y:S01]  /*1850*/  LEA.HI R63, R10, R59.reuse, RZ, 0x4 ;  /* 0x0000003b0a3f7211 */ /* 0x080fe200078f20ff */
[----:B------:R-:W-:Y:S01]  /*1860*/  ULDC.64 UR10, c[0x0][0x258] ;  /* 0x00009600000a7ab9 */ /* 0x000fe20000000a00 */
[----:B------:R-:W-:Y:S01]  /*1870*/  SHF.R.S32.HI R140, RZ, 0x3, R4 ;  /* 0x00000003ff8c7819 */ /* 0x000fe20000011404 */
[----:B------:R-:W3:Y:S01]  /*1880*/  LDC.64 R144, c[0x0][0x250] ;  /* 0x00009400ff907b82 */ /* 0x000ee20000000a00 */
[----:B------:R-:W-:Y:S01]  /*1890*/  LOP3.LUT R4, R4, 0xfffffff8, RZ, 0xc0, !PT ;  /* 0xfffffff804047812 */ /* 0x000fe200078ec0ff */
[----:B------:R-:W-:Y:S01]  /*18a0*/  IMAD.SHL.U32 R58, R146, 0x10, RZ ;  /* 0x00000010923a7824 */ /* 0x000fe200078e00ff */
[----:B------:R-:W-:Y:S01]  /*18b0*/  SHF.R.S32.HI R141, RZ, 0x1f, R140 ;  /* 0x0000001fff8d7819 */ /* 0x000fe2000001148c */
[----:B-----5:R-:W-:Y:S01]  /*18c0*/  IMAD.SHL.U32 R21, R140, 0x40, RZ ;  /* 0x000000408c157824 */ /* 0x020fe200078e00ff */
[----:B------:R-:W-:Y:S01]  /*18d0*/  LOP3.LUT R14, R63, 0xfffffff0, RZ, 0xc0, !PT ;  /* 0xfffffff03f0e7812 */ /* 0x000fe200078ec0ff */
[----:B------:R-:W-:Y:S01]  /*18e0*/  IMAD.IADD R61, R59, 0x1, -R4 ;  /* 0x000000013b3d7824 */ /* 0x000fe200078e0a04 */
[----:B------:R-:W-:Y:S01]  /*18f0*/  SHF.R.S32.HI R139, RZ, 0x1f, R136 ;  /* 0x0000001fff8b7819 */ /* 0x000fe20000011488 */
[----:B------:R-:W4:Y:S01]  /*1900*/  @!P0 LDC.64 R4, c[0x0][0x228] ;  /* 0x00008a00ff048b82 */ /* 0x000f220000000a00 */
[----:B------:R-:W-:Y:S01]  /*1910*/  LOP3.LUT R21, R21, 0x1c0, RZ, 0xc0, !PT ;  /* 0x000001c015157812 */ /* 0x000fe200078ec0ff */
[----:B------:R-:W-:Y:S01]  /*1920*/  IMAD.SHL.U32 R24, R61, 0x8, RZ ;  /* 0x000000083d187824 */ /* 0x000fe200078e00ff */
[----:B------:R-:W-:Y:S01]  /*1930*/  SHF.L.U64.HI R57, R146, 0x4, R147 ;  /* 0x0000000492397819 */ /* 0x000fe20000010293 */
[----:B------:R-:W-:Y:S01]  /*1940*/  IMAD.IADD R131, R59, 0x1, -R14 ;  /* 0x000000013b837824 */ /* 0x000fe200078e0a0e */
[----:B------:R-:W-:Y:S01]  /*1950*/  SHF.R.U32.HI R132, RZ, 0x3, R21 ;  /* 0x00000003ff847819 */ /* 0x000fe20000011615 */
[----:B------:R-:W-:Y:S01]  /*1960*/  IMAD R139, R139, UR10, RZ ;  /* 0x0000000a8b8b7c24 */ /* 0x000fe2000f8e02ff */
[----:B------:R-:W-:Y:S01]  /*1970*/  LOP3.LUT R23, R21, 0x38, R24, 0xf8, !PT ;  /* 0x0000003815177812 */ /* 0x000fe200078ef818 */
[----:B--2---:R-:W-:Y:S01]  /*1980*/  @P0 IMAD.WIDE.U32 R26, R239, R2, RZ ;  /* 0x00000002ef1a0225 */ /* 0x004fe200078e00ff */
[----:B------:R-:W-:Y:S01]  /*1990*/  LEA.HI R21, R10, R59, RZ, 0x6 ;  /* 0x0000003b0a157211 */ /* 0x000fe200078f30ff */
[----:B------:R-:W2:Y:S01]  /*19a0*/  LDC R130, c[0x0][0x2e0] ;  /* 0x0000b800ff827b82 */ /* 0x000ea20000000800 */
[----:B------:R-:W-:Y:S01]  /*19b0*/  LOP3.LUT R132, R23, R132, RZ, 0x3c, !PT ;  /* 0x0000008417847212 */ /* 0x000fe200078e3cff */
[----:B------:R-:W-:Y:S01]  /*19c0*/  IMAD.WIDE R22, R17, 0x40, R140 ;  /* 0x0000004011167825 */ /* 0x000fe200078e028c */
[----:B------:R-:W-:-:S02]  /*19d0*/  @P0 MOV R10, R26 ;  /* 0x0000001a000a0202 */ /* 0x000fc40000000f00 */
[----:B------:R-:W-:Y:S01]  /*19e0*/  IADD3 R18, P1, R24, R12, RZ ;  /* 0x0000000c18127210 */ /* 0x000fe20007f3e0ff */
[----:B------:R-:W-:Y:S01]  /*19f0*/  @P0 IMAD R17, R239, R3, R27 ;  /* 0x00000003ef110224 */ /* 0x000fe200078e021b */
[----:B------:R-:W-:Y:S01]  /*1a00*/  SHF.R.S32.HI R25, RZ, 0x1f, R24 ;  /* 0x0000001fff197819 */ /* 0x000fe20000011418 */
[----:B------:R-:W-:Y:S01]  /*1a10*/  IMAD.SHL.U32 R21, R21, 0x8, RZ ;  /* 0x0000000815157824 */ /* 0x000fe200078e00ff */
[----:B------:R-:W-:Y:S01]  /*1a20*/  SHF.R.S32.HI R62, RZ, 0x1f, R131 ;  /* 0x0000001fff3e7819 */ /* 0x000fe20000011483 */
[----:B------:R-:W-:Y:S01]  /*1a30*/  IMAD R139, R136, UR11, R139 ;  /* 0x0000000b888b7c24 */ /* 0x000fe2000f8e028b */
[----:B---3--:R-:W-:Y:S01]  /*1a40*/  SHF.L.U64.HI R126, R144, 0x4, R145 ;  /* 0x00000004907e7819 */ /* 0x008fe20000010291 */
[----:B------:R-:W-:Y:S01]  /*1a50*/  IMAD.X R19, R25, 0x1, R19, P1 ;  /* 0x0000000119137824 */ /* 0x000fe200008e0613 */
[----:B------:R-:W-:Y:S01]  /*1a60*/  LOP3.LUT R132, R132, 0xfffffe00, R21, 0xf8, !PT ;  /* 0xfffffe0084847812 */ /* 0x000fe200078ef815 */
[-C--:B----4-:R-:W-:Y:S01]  /*1a70*/  @!P0 IMAD R12, R7, R4.reuse, RZ ;  /* 0x00000004070c8224 */ /* 0x090fe200078e02ff */
[----:B------:R-:W-:Y:S01]  /*1a80*/  LEA.HI R62, R62, R131, RZ, 0x3 ;  /* 0x000000833e3e7211 */ /* 0x000fe200078f18ff */
[----:B------:R-:W-:Y:S01]  /*1a90*/  @!P0 IMAD.WIDE.U32 R26, R9, R4, RZ ;  /* 0x00000004091a8225 */ /* 0x000fe200078e00ff */
[----:B------:R-:W-:-:S02]  /*1aa0*/  SHF.L.U32 R128, R61, 0x2, RZ ;  /* 0x000000023d807819 */ /* 0x000fc400000006ff */
[----:B------:R-:W-:Y:S01]  /*1ab0*/  LOP3.LUT R4, R62, 0xfffffff8, RZ, 0xc0, !PT ;  /* 0xfffffff83e047812 */ /* 0x000fe200078ec0ff */
[----:B------:R-:W-:Y:S02]  /*1ac0*/  @!P0 IMAD R5, R9, R5, R12 ;  /* 0x0000000509058224 */ /* 0x000fe400078e020c */
[----:B------:R-:W-:Y:S01]  /*1ad0*/  @!P0 IMAD.MOV.U32 R10, RZ, RZ, R26 ;  /* 0x000000ffff0a8224 */ /* 0x000fe200078e001a */
[----:B------:R-:W-:Y:S01]  /*1ae0*/  IADD3 R131, R131, -R4, RZ ;  /* 0x8000000483837210 */ /* 0x000fe20007ffe0ff */
[----:B------:R-:W-:Y:S01]  /*1af0*/  IMAD R21, R117, UR4, RZ ;  /* 0x0000000475157c24 */ /* 0x000fe2000f8e02ff */
[----:B------:R-:W-:Y:S01]  /*1b00*/  @!P0 IADD3 R17, R27, R5, RZ ;  /* 0x000000051b118210 */ /* 0x000fe20007ffe0ff */
[----:B------:R-:W-:Y:S01]  /*1b10*/  IMAD R5, R23, R2, RZ ;  /* 0x0000000217057224 */ /* 0x000fe200078e02ff */
[----:B------:R-:W-:Y:S01]  /*1b20*/  IADD3 R16, P1, R24, R10, RZ ;  /* 0x0000000a18107210 */ /* 0x000fe20007f3e0ff */
[----:B------:R-:W-:Y:S01]  /*1b30*/  IMAD R21, R8, UR5, R21 ;  /* 0x0000000508157c24 */ /* 0x000fe2000f8e0215 */
[----:B------:R-:W-:Y:S01]  /*1b40*/  IADD3 R15, P0, R140, R15, RZ ;  /* 0x0000000f8c0f7210 */ /* 0x000fe20007f1e0ff */
[----:B------:R-:W-:Y:S01]  /*1b50*/  IMAD R5, R22, R3, R5 ;  /* 0x0000000316057224 */ /* 0x000fe200078e0205 */
[----:B--2---:R-:W-:Y:S01]  /*1b60*/  LEA.HI R130, R130, R130, RZ, 0x1 ;  /* 0x0000008282827211 */ /* 0x004fe200078f08ff */
[----:B------:R-:W-:-:S02]  /*1b70*/  IMAD.X R17, R25, 0x1, R17, P1 ;  /* 0x0000000119117824 */ /* 0x000fc400008e0611 */
[----:B------:R-:W-:Y:S01]  /*1b80*/  IMAD.X R13, R141, 0x1, R13, P0 ;  /* 0x000000018d0d7824 */ /* 0x000fe200000e060d */
[----:B------:R-:W-:Y:S01]  /*1b90*/  IADD3 R134, P0, R24, R6, RZ ;  /* 0x0000000618867210 */ /* 0x000fe20007f1e0ff */
[----:B------:R-:W-:Y:S01]  /*1ba0*/  IMAD.WIDE.U32 R2, R22, R2, R16 ;  /* 0x0000000216027225 */ /* 0x000fe200078e0010 */
[----:B------:R-:W-:-:S03]  /*1bb0*/  SHF.R.S32.HI R129, RZ, 0x1, R130 ;  /* 0x00000001ff817819 */ /* 0x000fc60000011482 */
[----:B------:R-:W-:Y:S01]  /*1bc0*/  IMAD.WIDE.U32 R18, R8, UR4, R18 ;  /* 0x0000000408127c25 */ /* 0x000fe2000f8e0012 */
[----:B------:R-:W-:-:S03]  /*1bd0*/  ULDC.64 UR4, c[0x0][0x218] ;  /* 0x0000860000047ab9 */ /* 0x000fc60000000a00 */
[----:B------:R-:W-:Y:S02]  /*1be0*/  IMAD.IADD R3, R3, 0x1, R5 ;  /* 0x0000000103037824 */ /* 0x000fe400078e0205 */
[----:B------:R-:W-:Y:S02]  /*1bf0*/  IMAD R5, R141, R146, RZ ;  /* 0x000000928d057224 */ /* 0x000fe400078e02ff */
[----:B------:R-:W-:Y:S02]  /*1c00*/  IMAD.IADD R19, R19, 0x1, R21 ;  /* 0x0000000113137824 */ /* 0x000fe400078e0215 */
[----:B------:R-:W-:Y:S02]  /*1c10*/  IMAD R4, R13, R144, RZ ;  /* 0x000000900d047224 */ /* 0x000fe400078e02ff */
[----:B------:R-:W-:Y:S02]  /*1c20*/  IMAD.X R135, R25, 0x1, R11, P0 ;  /* 0x0000000119877824 */ /* 0x000fe400000e060b */
[----:B------:R-:W-:Y:S01]  /*1c30*/  IMAD R11, R140, R147, R5 ;  /* 0x000000938c0b7224 */ /* 0x000fe200078e0205 */
[----:B------:R-:W-:Y:S01]  /*1c40*/  SHF.R.S32.HI R5, RZ, 0x1f, R92 ;  /* 0x0000001fff057819 */ /* 0x000fe2000001145c */
[----:B------:R-:W-:-:S02]  /*1c50*/  IMAD R4, R15, R145, R4 ;  /* 0x000000910f047224 */ /* 0x000fc400078e0204 */
[----:B------:R-:W-:Y:S01]  /*1c60*/  IMAD.WIDE.U32 R18, R15, R144, R18 ;  /* 0x000000900f127225 */ /* 0x000fe200078e0012 */
[----:B------:R-:W-:-:S03]  /*1c70*/  LEA.HI R90, R5, R92, RZ, 0x6 ;  /* 0x0000005c055a7211 */ /* 0x000fc600078f30ff */
[----:B------:R-:W-:Y:S01]  /*1c80*/  IMAD.IADD R4, R19, 0x1, R4 ;  /* 0x0000000113047824 */ /* 0x000fe200078e0204 */
[----:B------:R-:W-:Y:S01]  /*1c90*/  SHF.R.S32.HI R90, RZ, 0x6, R90 ;  /* 0x00000006ff5a7819 */ /* 0x000fe2000001145a */
[----:B------:R-:W-:Y:S01]  /*1ca0*/  IMAD.WIDE.U32 R134, R140, R146, R134 ;  /* 0x000000928c867225 */ /* 0x000fe200078e0086 */
[C---:B------:R-:W-:Y:S02]  /*1cb0*/  LEA R94, P0, R18.reuse, UR12, 0x1 ;  /* 0x0000000c125e7c11 */ /* 0x040fe4000f8008ff */
[----:B------:R-:W-:Y:S01]  /*1cc0*/  SHF.L.U64.HI R95, R18, 0x1, R4 ;  /* 0x00000001125f7819 */ /* 0x000fe20000010204 */
[----:B------:R-:W-:Y:S01]  /*1cd0*/  IMAD.WIDE.U32 R136, R136, UR10, R2 ;  /* 0x0000000a88887c25 */ /* 0x000fe2000f8e0002 */
[----:B------:R-:W-:Y:S02]  /*1ce0*/  VIMNMX R90, RZ, R90, !PT ;  /* 0x0000005aff5a7248 */ /* 0x000fe40007fe0100 */
[----:B------:R-:W-:Y:S01]  /*1cf0*/  IADD3.X R95, R95, UR13, RZ, P0, !PT ;  /* 0x0000000d5f5f7c10 */ /* 0x000fe200087fe4ff */
[----:B------:R-:W-:Y:S01]  /*1d00*/  IMAD.SHL.U32 R127, R144, 0x10, RZ ;  /* 0x00000010907f7824 */ /* 0x000fe200078e00ff */
[----:B------:R-:W-:Y:S01]  /*1d10*/  ISETP.GT.AND P0, PT, R165, R90, PT ;  /* 0x0000005aa500720c */ /* 0x000fe20003f04270 */
[----:B------:R-:W-:Y:S01]  /*1d20*/  IMAD.IADD R139, R137, 0x1, R139 ;  /* 0x00000001898b7824 */ /* 0x000fe200078e028b */
[----:B------:R-:W-:Y:S01]  /*1d30*/  IADD3 R56, R135, R11, RZ ;  /* 0x0000000b87387210 */ /* 0x000fe20007ffe0ff */
[----:B------:R-:W-:Y:S01]  /*1d40*/  IMAD.MOV.U32 R243, RZ, RZ, R95 ;  /* 0x000000fffff37224 */ /* 0x000fe200078e005f */
[----:B------:R-:W-:-:S02]  /*1d50*/  LEA R236, P1, R134, UR4, 0x1 ;  /* 0x0000000486ec7c11 */ /* 0x000fc4000f8208ff */
[----:B------:R-:W-:Y:S02]  /*1d60*/  SHF.L.U64.HI R235, R134, 0x1, R56 ;  /* 0x0000000186eb7819 */ /* 0x000fe40000010238 */
[----:B------:R-:W-:Y:S01]  /*1d70*/  MOV R242, R94 ;  /* 0x0000005e00f27202 */ /* 0x000fe20000000f00 */
[----:B------:R-:W-:Y:S01]  /*1d80*/  IMAD.MOV.U32 R148, RZ, RZ, R236 ;  /* 0x000000ffff947224 */ /* 0x000fe200078e00ec */
[----:B------:R-:W-:-:S05]  /*1d90*/  IADD3.X R235, R235, UR5, RZ, P1, !PT ;  /* 0x00000005ebeb7c10 */ /* 0x000fca0008ffe4ff */
[----:B------:R-:W-:Y:S02]  /*1da0*/  IMAD.MOV.U32 R149, RZ, RZ, R235 ;  /* 0x000000ffff957224 */ /* 0x000fe400078e00eb */
[----:B------:R-:W-:Y:S01]  /*1db0*/  @!P5 IMAD.MOV.U32 R0, RZ, RZ, RZ ;  /* 0x000000ffff00d224 */ /* 0x000fe200078e00ff */
[----:B-1----:R-:W-:Y:S06]  /*1dc0*/  @!P0 BRA `(.L_x_4183) ;  /* 0x000000ac00c48947 */ /* 0x002fec0003800000 */
[----:B------:R-:W1:Y:S01]  /*1dd0*/  LDC.64 R2, c[0x0][0x338] ;  /* 0x0000ce00ff027b82 */ /* 0x000e620000000a00 */
[----:B------:R-:W-:Y:S01]  /*1de0*/  ULDC.64 UR10, c[0x0][0x330] ;  /* 0x0000cc00000a7ab9 */ /* 0x000fe20000000a00 */
[----:B------:R-:W-:Y:S01]  /*1df0*/  ULDC.64 UR4, c[0x0][0x328] ;  /* 0x0000ca0000047ab9 */ /* 0x000fe20000000a00 */
[----:B------:R-:W-:Y:S01]  /*1e00*/  IMAD R4, R7, UR10, RZ ;  /* 0x0000000a07047c24 */ /* 0x000fe2000f8e02ff */
[----:B------:R-:W-:Y:S01]  /*1e10*/  LEA R5, R165, 0xffffffc0, 0x6 ;  /* 0xffffffc0a5057811 */ /* 0x000fe200078e30ff */
[----:B------:R-:W-:Y:S01]  /*1e20*/  IMAD R6, R7, UR4, RZ ;  /* 0x0000000407067c24 */ /* 0x000fe2000f8e02ff */
[----:B------:R-:W-:Y:S01]  /*1e30*/  SHF.R.S32.HI R10, RZ, 0x1f, R92 ;  /* 0x0000001fff0a7819 */ /* 0x000fe2000001145c */
[----:B------:R-:W-:Y:S01]  /*1e40*/  IMAD.WIDE.U32 R14, R9, UR10, R24 ;  /* 0x0000000a090e7c25 */ /* 0x000fe2000f8e0018 */
[----:B------:R-:W-:Y:S01]  /*1e50*/  SHF.R.S32.HI R7, RZ, 0x1f, R5 ;  /* 0x0000001fff077819 */ /* 0x000fe20000011405 */
[----:B------:R-:W-:Y:S01]  /*1e60*/  ULDC.64 UR12, c[0x0][0x350] ;  /* 0x0000d400000c7ab9 */ /* 0x000fe20000000a00 */
[----:B------:R-:W-:Y:S01]  /*1e70*/  IADD3 R0, R5, R0, RZ ;  /* 0x0000000005007210 */ /* 0x000fe20007ffe0ff */
[C---:B------:R-:W-:Y:S01]  /*1e80*/  IMAD R4, R9.reuse, UR11, R4 ;  /* 0x0000000b09047c24 */ /* 0x040fe2000f8e0204 */
[----:B------:R-:W-:Y:S01]  /*1e90*/  ULDC.64 UR10, c[0x0][0x348] ;  /* 0x0000d200000a7ab9 */ /* 0x000fe20000000a00 */
[----:B------:R-:W-:Y:S01]  /*1ea0*/  IMAD.WIDE.U32 R12, R9, UR4, R24 ;  /* 0x00000004090c7c25 */ /* 0x000fe2000f8e0018 */
[----:B------:R-:W2:Y:S01]  /*1eb0*/  LDC R93, c[0x0][0x340] ;  /* 0x0000d000ff5d7b82 */ /* 0x000ea20000000800 */
[----:B------:R-:W-:Y:S01]  /*1ec0*/  SHF.L.U32 R114, R145, 0x5, RZ ;  /* 0x0000000591727819 */ /* 0x000fe200000006ff */
[----:B------:R-:W-:Y:S01]  /*1ed0*/  ULDC.U8 UR20, c[0x0][0x3c3] ;  /* 0x0000f0c000147ab9 */ /* 0x000fe20000000000 */
[----:B------:R-:W-:Y:S01]  /*1ee0*/  IMAD R9, R9, UR5, R6 ;  /* 0x0000000509097c24 */ /* 0x000fe2000f8e0206 */
[----:B------:R-:W-:Y:S01]  /*1ef0*/  IADD3 R6, P1, P0, R5, R140, -R92 ;  /* 0x0000008c05067210 */ /* 0x000fe2000783e85c */
[----:B------:R-:W-:Y:S01]  /*1f00*/  ULDC.64 UR4, c[0x0][0x340] ;  /* 0x0000d00000047ab9 */ /* 0x000fe20000000a00 */
[----:B------:R-:W-:Y:S01]  /*1f10*/  IMAD.IADD R11, R15, 0x1, R4 ;  /* 0x000000010f0b7824 */ /* 0x000fe200078e0204 */
[----:B------:R-:W-:Y:S01]  /*1f20*/  USHF.L.U64.HI UR23, UR4, 0x5, UR5 ;  /* 0x0000000504177899 */ /* 0x000fe20008010205 */
[----:B------:R-:W-:Y:S01]  /*1f30*/  IMAD.IADD R13, R13, 0x1, R9 ;  /* 0x000000010d0d7824 */ /* 0x000fe200078e0209 */
[----:B------:R-:W-:Y:S01]  /*1f40*/  IADD3.X R9, R7, R141, ~R10, P1, P0 ;  /* 0x0000008d07097210 */ /* 0x000fe20000fe0c0a */
[----:B------:R-:W-:Y:S01]  /*1f50*/  IMAD.MOV.U32 R10, RZ, RZ, R14 ;  /* 0x000000ffff0a7224 */ /* 0x000fe200078e000e */
[----:B------:R-:W-:Y:S01]  /*1f60*/  USHF.L.U32 UR24, UR4, 0x5, URZ ;  /* 0x0000000504187899 */ /* 0x000fe2000800063f */
[-C--:B-1----:R-:W-:Y:S01]  /*1f70*/  IMAD.WIDE.U32 R12, R6, R2.reuse, R12 ;  /* 0x00000002060c7225 */ /* 0x082fe200078e000c */
[----:B------:R-:W-:Y:S01]  /*1f80*/  USHF.L.U64.HI UR21, UR4, 0x4, UR5 ;  /* 0x0000000404157899 */ /* 0x000fe20008010205 */
[----:B------:R-:W-:Y:S01]  /*1f90*/  SHF.L.U64.HI R96, R2, 0x4, R3 ;  /* 0x0000000402607819 */ /* 0x000fe20000010203 */
[----:B------:R-:W-:Y:S01]  /*1fa0*/  USHF.L.U32 UR22, UR4, 0x4, URZ ;  /* 0x0000000404167899 */ /* 0x000fe2000800063f */
[C---:B------:R-:W-:Y:S01]  /*1fb0*/  IMAD R7, R9.reuse, UR4, RZ ;  /* 0x0000000409077c24 */ /* 0x040fe2000f8e02ff */
[----:B------:R-:W-:Y:S01]  /*1fc0*/  UIMAD.WIDE.U32 UR26, UR4, 0x60, URZ ;  /* 0x00000060041a78a5 */ /* 0x000fe2000f8e003f */
[----:B------:R-:W-:Y:S01]  /*1fd0*/  IMAD R4, R9, R2, RZ ;  /* 0x0000000209047224 */ /* 0x000fe200078e02ff */
[----:B------:R-:W-:Y:S01]  /*1fe0*/  UIMAD UR25, UR5, 0x60, URZ ;  /* 0x00000060051978a4 */ /* 0x000fe2000f8e023f */
[----:B------:R-:W-:Y:S01]  /*1ff0*/  IMAD R7, R6, UR5, R7 ;  /* 0x0000000506077c24 */ /* 0x000fe2000f8e0207 */
[----:B------:R-:W-:Y:S01]  /*2000*/  SHF.L.U64.HI R98, R2, 0x5, R3 ;  /* 0x0000000502627819 */ /* 0x000fe20000010203 */
[----:B------:R-:W-:Y:S01]  /*2010*/  IMAD.WIDE.U32 R10, R6, UR4, R10 ;  /* 0x00000004060a7c25 */ /* 0x000fe2000f8e000a */
[----:B------:R-:W-:Y:S01]  /*2020*/  ULDC.64 UR4, c[0x0][0x358] ;  /* 0x0000d60000047ab9 */ /* 0x000fe20000000a00 */
[----:B------:R-:W-:Y:S01]  /*2030*/  SHF.L.U32 R99, R2, 0x5, RZ ;  /* 0x0000000502637819 */ /* 0x000fe200000006ff */
[----:B------:R-:W-:Y:S01]  /*2040*/  USHF.L.U64.HI UR21, UR22, 0x1, UR21 ;  /* 0x0000000116157899 */ /* 0x000fe20008010215 */
[----:B------:R-:W-:Y:S01]  /*2050*/  IMAD R4, R6, R3, R4 ;  /* 0x0000000306047224 */ /* 0x000fe200078e0204 */
[----:B------:R-:W-:Y:S01]  /*2060*/  IADD3 R65, R140, 0x20, RZ ;  /* 0x000000208c417810 */ /* 0x000fe20007ffe0ff */
[----:B------:R-:W-:Y:S01]  /*2070*/  IMAD.IADD R11, R11, 0x1, R7 ;  /* 0x000000010b0b7824 */ /* 0x000fe200078e0207 */
[----:B------:R-:W-:Y:S01]  /*2080*/  IADD3 R19, R24, 0x80, RZ ;  /* 0x0000008018137810 */ /* 0x000fe20007ffe0ff */
[----:B------:R-:W-:Y:S01]  /*2090*/  IMAD.IADD R7, R13, 0x1, R4 ;  /* 0x000000010d077824 */ /* 0x000fe200078e0204 */
[----:B------:R-:W-:Y:S01]  /*20a0*/  MOV R17, R165 ;  /* 0x000000a500117202 */ /* 0x000fe20000000f00 */
[----:B------:R-:W-:Y:S01]  /*20b0*/  IMAD R53, R140, R129, R128 ;  /* 0x000000818c357224 */ /* 0x000fe200078e0280 */
[----:B--2---:R-:W-:Y:S01]  /*20c0*/  LEA R93, -R93, RZ, 0x6 ;  /* 0x000000ff5d5d7211 */ /* 0x004fe200078e31ff */
[----:B------:R-:W-:Y:S01]  /*20d0*/  IMAD R4, R129, R0, RZ ;  /* 0x0000000081047224 */ /* 0x000fe200078e02ff */
[----:B------:R-:W-:Y:S01]  /*20e0*/  USHF.L.U64.HI UR23, UR24, 0x1, UR23 ;  /* 0x0000000118177899 */ /* 0x000fe20008010217 */
[C---:B------:R-:W-:Y:S01]  /*20f0*/  IMAD R115, R117.reuse, UR12, RZ ;  /* 0x0000000c75737c24 */ /* 0x040fe2000f8e02ff */
[----:B------:R-:W-:Y:S01]  /*2100*/  ULDC UR19, c[0x0][0x2e0] ;  /* 0x0000b80000137ab9 */ /* 0x000fe20000000800 */
[----:B------:R-:W-:Y:S01]  /*2110*/  IMAD R117, R117, UR10, RZ ;  /* 0x0000000a75757c24 */ /* 0x000fe2000f8e02ff */
[----:B------:R-:W-:Y:S01]  /*2120*/  SHF.R.S32.HI R125, RZ, 0x1f, R4 ;  /* 0x0000001fff7d7819 */ /* 0x000fe20000011404 */
[----:B------:R-:W-:Y:S01]  /*2130*/  IMAD.MOV.U32 R6, RZ, RZ, R12 ;  /* 0x000000ffff067224 */ /* 0x000fe200078e000c */
[----:B------:R-:W-:Y:S01]  /*2140*/  IADD3 R0, P0, R4, R53, RZ ;  /* 0x0000003504007210 */ /* 0x000fe20007f1e0ff */
[C---:B------:R-:W-:Y:S01]  /*2150*/  IMAD R115, R8.reuse, UR13, R115 ;  /* 0x0000000d08737c24 */ /* 0x040fe2000f8e0273 */
[----:B------:R-:W-:Y:S01]  /*2160*/  ULDC.64 UR16, c[0x0][0x250] ;  /* 0x0000940000107ab9 */ /* 0x000fe20000000a00 */
[----:B------:R-:W-:Y:S01]  /*2170*/  IMAD.WIDE.U32 R10, R8, UR12, R10 ;  /* 0x0000000c080a7c25 */ /* 0x000fe2000f8e000a */
[----:B------:R-:W-:Y:S01]  /*2180*/  ULDC.64 UR12, c[0x0][0x320] ;  /* 0x0000c800000c7ab9 */ /* 0x000fe20000000a00 */
[----:B------:R-:W-:-:S02]  /*2190*/  USHF.L.U32 UR22, UR22, 0x1, URZ ;  /* 0x0000000116167899 */ /* 0x000fc4000800063f */
[C---:B------:R-:W-:Y:S01]  /*21a0*/  IMAD R117, R8.reuse, UR11, R117 ;  /* 0x0000000b08757c24 */ /* 0x040fe2000f8e0275 */
[----:B------:R-:W-:Y:S01]  /*21b0*/  IADD3 R115, R11, R115, RZ ;  /* 0x000000730b737210 */ /* 0x000fe20007ffe0ff */
[----:B------:R-:W-:Y:S01]  /*21c0*/  IMAD.WIDE.U32 R8, R8, UR10, R6 ;  /* 0x0000000a08087c25 */ /* 0x000fe2000f8e0006 */
[----:B------:R-:W-:Y:S01]  /*21d0*/  ULDC.64 UR10, c[0x0][0x318] ;  /* 0x0000c600000a7ab9 */ /* 0x000fe20000000a00 */
[----:B------:R-:W-:Y:S01]  /*21e0*/  LEA R118, P1, R10, UR12, 0x1 ;  /* 0x0000000c0a767c11 */ /* 0x000fe2000f8208ff */
[----:B------:R-:W-:Y:S01]  /*21f0*/  USHF.L.U32 UR24, UR24, 0x1, URZ ;  /* 0x0000000118187899 */ /* 0x000fe2000800063f */
[----:B------:R-:W-:Y:S01]  /*2200*/  IMAD.IADD R6, R128, 0x1, R53 ;  /* 0x0000000180067824 */ /* 0x000fe200078e0235 */
[-C--:B------:R-:W-:Y:S01]  /*2210*/  LEA.HI.X.SX32 R53, R53, R125.reuse, 0x1, P0 ;  /* 0x0000007d35357211 */ /* 0x080fe200000f0eff */
[----:B------:R-:W-:Y:S01]  /*2220*/  IMAD.IADD R117, R9, 0x1, R117 ;  /* 0x0000000109757824 */ /* 0x000fe200078e0275 */
[----:B------:R-:W-:Y:S01]  /*2230*/  LEA R120, P0, R8, UR10, 0x1 ;  /* 0x0000000a08787c11 */ /* 0x000fe2000f8008ff */
[----:B------:R-:W-:Y:S01]  /*2240*/  IMAD.SHL.U32 R97, R2, 0x10, RZ ;  /* 0x0000001002617824 */ /* 0x000fe200078e00ff */
[C---:B------:R-:W-:Y:S01]  /*2250*/  SHF.L.U64.HI R53, R0.reuse, 0x1, R53 ;  /* 0x0000000100357819 */ /* 0x040fe20000010235 */
[----:B------:R-:W-:Y:S01]  /*2260*/  IMAD.SHL.U32 R0, R0, 0x2, RZ ;  /* 0x0000000200007824 */ /* 0x000fe200078e00ff */
[----:B------:R-:W-:Y:S01]  /*2270*/  IADD3 R4, P2, R4, R6, RZ ;  /* 0x0000000604047210 */ /* 0x000fe20007f5e0ff */
[----:B------:R-:W-:Y:S01]  /*2280*/  IMAD.SHL.U32 R91, R129, 0x10, RZ ;  /* 0x00000010815b7824 */ /* 0x000fe200078e00ff */
[----:B------:R-:W-:Y:S01]  /*2290*/  LEA.HI.X R117, R8, UR11, R117, 0x1, P0 ;  /* 0x0000000b08757c11 */ /* 0x000fe200080f0c75 */
[----:B------:R-:W-:Y:S01]  /*22a0*/  ULDC.64 UR10, c[0x0][0x360] ;  /* 0x0000d800000a7ab9 */ /* 0x000fe20000000a00 */
[----:B------:R-:W-:Y:S01]  /*22b0*/  LEA.HI.X R115, R10, UR13, R115, 0x1, P1 ;  /* 0x0000000d0a737c11 */ /* 0x000fe200088f0c73 */
[C---:B------:R-:W-:Y:S01]  /*22c0*/  VIADD R82, R91.reuse, 0x80 ;  /* 0x000000805b527836 */ /* 0x040fe20000000000 */
[----:B------:R-:W-:Y:S01]  /*22d0*/  LEA.HI.X.SX32 R125, R6, R125, 0x1, P2 ;  /* 0x0000007d067d7211 */ /* 0x000fe200010f0eff */
[C---:B------:R-:W-:Y:S01]  /*22e0*/  VIADD R78, R91.reuse, 0xc0 ;  /* 0x000000c05b4e7836 */ /* 0x040fe20000000000 */
[----:B------:R-:W-:Y:S01]  /*22f0*/  IADD3 R26, P1, R0, UR10, RZ ;  /* 0x0000000a001a7c10 */ /* 0x000fe2000ff3e0ff */
[----:B------:R-:W-:Y:S01]  /*2300*/  IMAD.WIDE.U32 R14, R144, 0x20, RZ ;  /* 0x00000020900e7825 */ /* 0x000fe200078e00ff */
[----:B------:R-:W-:Y:S01]  /*2310*/  IADD3 R52, P0, R0, UR4, RZ ;  /* 0x0000000400347c10 */ /* 0x000fe2000ff1e0ff */
[----:B------:R-:W-:Y:S01]  /*2320*/  UIADD3 UR25, UR27, UR25, URZ ;  /* 0x000000191b197290 */ /* 0x000fe2000fffe03f */
[C---:B------:R-:W-:Y:S01]  /*2330*/  SHF.L.U64.HI R125, R4.reuse, 0x1, R125 ;  /* 0x00000001047d7819 */ /* 0x040fe2000001027d */
[----:B------:R-:W-:Y:S01]  /*2340*/  IMAD.IADD R76, R91, 0x1, R82 ;  /* 0x000000015b4c7824 */ /* 0x000fe200078e0252 */
[----:B------:R-:W-:Y:S01]  /*2350*/  IADD3.X R27, R53, UR11, RZ, P1, !PT ;  /* 0x0000000b351b7c10 */ /* 0x000fe20008ffe4ff */
[----:B------:R-:W-:Y:S01]  /*2360*/  IMAD.IADD R114, R15, 0x1, R114 ;  /* 0x000000010f727824 */ /* 0x000fe200078e0272 */
[----:B------:R-:W-:Y:S01]  /*2370*/  SHF.L.U32 R4, R4, 0x1, RZ ;  /* 0x0000000104047819 */ /* 0x000fe200000006ff */
[----:B------:R-:W-:Y:S01]  /*2380*/  IMAD.SHL.U32 R5, R147, 0x20, RZ ;  /* 0x0000002093057824 */ /* 0x000fe200078e00ff */
[----:B------:R-:W-:Y:S01]  /*2390*/  IADD3.X R53, R53, UR5, RZ, P0, !PT ;  /* 0x0000000535357c10 */ /* 0x000fe200087fe4ff */
[----:B------:R-:W-:Y:S01]  /*23a0*/  IMAD R7, R145, 0x60, RZ ;  /* 0x0000006091077824 */ /* 0x000fe200078e02ff */
[-C--:B------:R-:W-:Y:S01]  /*23b0*/  IADD3 R106, P0, R97, R97.reuse, RZ ;  /* 0x00000061616a7210 */ /* 0x080fe20007f1e0ff */
[C---:B------:R-:W-:Y:S01]  /*23c0*/  IMAD.SHL.U32 R88, R129.reuse, 0x20, RZ ;  /* 0x0000002081587824 */ /* 0x040fe200078e00ff */
[----:B------:R-:W-:Y:S01]  /*23d0*/  IADD3 R122, P4, R4, UR10, RZ ;  /* 0x0000000a047a7c10 */ /* 0x000fe2000ff9e0ff */
[----:B------:R-:W-:Y:S01]  /*23e0*/  IMAD R84, R129, 0x30, RZ ;  /* 0x0000003081547824 */ /* 0x000fe200078e02ff */
[C---:B------:R-:W-:Y:S01]  /*23f0*/  IADD3 R86, R91.reuse, 0x40, RZ ;  /* 0x000000405b567810 */ /* 0x040fe20007ffe0ff */
[----:B------:R-:W-:Y:S01]  /*2400*/  IMAD.X R105, R96, 0x1, R96, P0 ;  /* 0x0000000160697824 */ /* 0x000fe200000e0660 */
[----:B------:R-:W-:Y:S01]  /*2410*/  IADD3 R102, P0, R106, 0x40, RZ ;  /* 0x000000406a667810 */ /* 0x000fe20007f1e0ff */
[C---:B------:R-:W-:Y:S01]  /*2420*/  IMAD.IADD R70, R91.reuse, 0x1, R76 ;  /* 0x000000015b467824 */ /* 0x040fe200078e024c */
[----:B------:R-:W-:Y:S01]  /*2430*/  IADD3 R124, P2, R4, UR4, RZ ;  /* 0x00000004047c7c10 */ /* 0x000fe2000ff5e0ff */
[----:B------:R-:W-:Y:S01]  /*2440*/  IMAD.IADD R80, R91, 0x1, R86 ;  /* 0x000000015b507824 */ /* 0x000fe200078e0256 */
[----:B------:R-:W-:Y:S01]  /*2450*/  IADD3.X R123, R125, UR11, RZ, P4, !PT ;  /* 0x0000000b7d7b7c10 */ /* 0x000fe2000a7fe4ff */
[--C-:B------:R-:W-:Y:S01]  /*2460*/  IMAD.X R101, RZ, RZ, R105.reuse, P0 ;  /* 0x000000ffff657224 */ /* 0x100fe200000e0669 */
[C---:B------:R-:W-:Y:S01]  /*2470*/  IADD3 R104, P5, R106.reuse, 0x80, RZ ;  /* 0x000000806a687810 */ /* 0x040fe20007fbe0ff */
[C---:B------:R-:W-:Y:S01]  /*2480*/  IMAD.IADD R74, R91.reuse, 0x1, R80 ;  /* 0x000000015b4a7824 */ /* 0x040fe200078e0250 */
[----:B------:R-:W-:Y:S01]  /*2490*/  IADD3 R106, P4, R106, 0xc0, RZ ;  /* 0x000000c06a6a7810 */ /* 0x000fe20007f9e0ff */
[----:B------:R-:W-:Y:S01]  /*24a0*/  IMAD.WIDE.U32 R146, R146, 0x20, RZ ;  /* 0x0000002092927825 */ /* 0x000fe200078e00ff */
[----:B------:R-:W-:Y:S01]  /*24b0*/  IADD3 R72, R91, R78, RZ ;  /* 0x0000004e5b487210 */ /* 0x000fe20007ffe0ff */
[----:B------:R-:W-:Y:S01]  /*24c0*/  ULDC UR4, c[0x0][0x2e0] ;  /* 0x0000b80000047ab9 */ /* 0x000fe20000000800 */
[----:B------:R-:W-:Y:S01]  /*24d0*/  IADD3.X R125, R125, UR5, RZ, P2, !PT ;  /* 0x000000057d7d7c10 */ /* 0x000fe200097fe4ff */
[----:B------:R-:W-:Y:S01]  /*24e0*/  IMAD.WIDE.U32 R144, R144, 0x60, RZ ;  /* 0x0000006090907825 */ /* 0x000fe200078e00ff */
[-C--:B------:R-:W-:Y:S01]  /*24f0*/  IADD3 R108, P2, R102, R97.reuse, RZ ;  /* 0x00000061666c7210 */ /* 0x080fe20007f5e0ff */
[----:B------:R-:W-:Y:S01]  /*2500*/  ULDC UR5, c[0x0][0x2e0] ;  /* 0x0000b80000057ab9 */ /* 0x000fe20000000800 */
[----:B------:R-:W-:Y:S01]  /*2510*/  IADD3 R112, P0, R106, R97, RZ ;  /* 0x000000616a707210 */ /* 0x000fe20007f1e0ff */
[----:B------:R-:W-:Y:S01]  /*2520*/  IMAD.SHL.U32 R113, R14, 0x2, RZ ;  /* 0x000000020e717824 */ /* 0x000fe200078e00ff */
[----:B------:R-:W-:Y:S01]  /*2530*/  IADD3.X R103, RZ, R105, RZ, P5, !PT ;  /* 0x00000069ff677210 */ /* 0x000fe20002ffe4ff */
[----:B------:R-:W-:Y:S01]  /*2540*/  IMAD.X R105, RZ, RZ, R105, P4 ;  /* 0x000000ffff697224 */ /* 0x000fe200020e0669 */
[----:B------:R-:W-:Y:S01]  /*2550*/  IADD3 R68, R91, R72, RZ ;  /* 0x000000485b447210 */ /* 0x000fe20007ffe0ff */
[----:B------:R-:W-:Y:S01]  /*2560*/  VIADD R66, R140, 0x10 ;  /* 0x000000108c427836 */ /* 0x000fe20000000000 */
[----:B------:R-:W-:Y:S01]  /*2570*/  IADD3 R110, P1, R104, R97, RZ ;  /* 0x00000061686e7210 */ /* 0x000fe20007f3e0ff */
[----:B------:R-:W-:Y:S01]  /*2580*/  VIADD R64, R140, 0x30 ;  /* 0x000000308c407836 */ /* 0x000fe20000000000 */
[----:B------:R-:W-:Y:S01]  /*2590*/  SHF.L.U64.HI R114, R14, 0x1, R114 ;  /* 0x000000010e727819 */ /* 0x000fe20000010272 */
[C---:B------:R-:W-:Y:S01]  /*25a0*/  VIADD R20, R24.reuse, 0x40 ;  /* 0x0000004018147836 */ /* 0x040fe20000000000 */
[----:B------:R-:W-:Y:S01]  /*25b0*/  SHF.R.S32.HI R89, RZ, 0x1f, R91 ;  /* 0x0000001fff597819 */ /* 0x000fe2000001145b */
[----:B------:R-:W-:Y:S01]  /*25c0*/  VIADD R18, R24, 0xc0 ;  /* 0x000000c018127836 */ /* 0x000fe20000000000 */
[----:B------:R-:W-:Y:S01]  /*25d0*/  SHF.R.S32.HI R87, RZ, 0x1f, R88 ;  /* 0x0000001fff577819 */ /* 0x000fe20000011458 */
[----:B------:R-:W-:Y:S01]  /*25e0*/  IMAD.IADD R100, R147, 0x1, R5 ;  /* 0x0000000193647824 */ /* 0x000fe200078e0205 */
[----:B------:R-:W-:Y:S01]  /*25f0*/  SHF.R.S32.HI R83, RZ, 0x1f, R84 ;  /* 0x0000001fff537819 */ /* 0x000fe20000011454 */
[----:B------:R-:W-:Y:S01]  /*2600*/  IMAD.IADD R116, R145, 0x1, R7 ;  /* 0x0000000191747824 */ /* 0x000fe200078e0207 */
[----:B------:R-:W-:Y:S01]  /*2610*/  SHF.R.S32.HI R85, RZ, 0x1f, R86 ;  /* 0x0000001fff557819 */ /* 0x000fe20000011456 */
[----:B------:R-:W-:Y:S01]  /*2620*/  IMAD.X R107, R101, 0x1, R96, P2 ;  /* 0x00000001656b7824 */ /* 0x000fe200010e0660 */
[----:B------:R-:W-:Y:S01]  /*2630*/  SHF.R.S32.HI R81, RZ, 0x1f, R82 ;  /* 0x0000001fff517819 */ /* 0x000fe20000011452 */
[----:B------:R-:W-:Y:S01]  /*2640*/  IMAD.X R111, R105, 0x1, R96, P0 ;  /* 0x00000001696f7824 */ /* 0x000fe200000e0660 */
[----:B------:R-:W-:Y:S01]  /*2650*/  SHF.R.S32.HI R77, RZ, 0x1f, R78 ;  /* 0x0000001fff4d7819 */ /* 0x000fe2000001144e */
[----:B------:R-:W-:Y:S01]  /*2660*/  ULDC.64 UR10, c[0x0][0x248] ;  /* 0x00009200000a7ab9 */ /* 0x000fe20000000a00 */
[----:B------:R-:W-:Y:S01]  /*2670*/  SHF.R.S32.HI R79, RZ, 0x1f, R80 ;  /* 0x0000001fff4f7819 */ /* 0x000fe20000011450 */
[----:B------:R-:W-:Y:S01]  /*2680*/  ULDC.64 UR12, c[0x0][0x230] ;  /* 0x00008c00000c7ab9 */ /* 0x000fe20000000a00 */
[----:B------:R-:W-:Y:S01]  /*2690*/  SHF.R.S32.HI R75, RZ, 0x1f, R76 ;  /* 0x0000001fff4b7819 */ /* 0x000fe2000001144c */
[----:B------:R-:W-:Y:S01]  /*26a0*/  ULDC.64 UR14, c[0x0][0x238] ;  /* 0x00008e00000e7ab9 */ /* 0x000fe20000000a00 */
[----:B------:R-:W-:-:S02]  /*26b0*/  SHF.R.S32.HI R71, RZ, 0x1f, R72 ;  /* 0x0000001fff477819 */ /* 0x000fc40000011448 */
[----:B------:R-:W-:Y:S02]  /*26c0*/  SHF.R.S32.HI R73, RZ, 0x1f, R74 ;  /* 0x0000001fff497819 */ /* 0x000fe4000001144a */
[----:B------:R-:W-:Y:S02]  /*26d0*/  SHF.R.S32.HI R69, RZ, 0x1f, R70 ;  /* 0x0000001fff457819 */ /* 0x000fe40000011446 */
[----:B------:R-:W-:Y:S02]  /*26e0*/  SHF.R.S32.HI R67, RZ, 0x1f, R68 ;  /* 0x0000001fff437819 */ /* 0x000fe40000011444 */
[----:B------:R-:W-:-:S07]  /*26f0*/  IADD3.X R109, R103, R96, RZ, P1, !PT ;  /* 0x00000060676d7210 */ /* 0x000fce0000ffe4ff */
.L_x_4237:
[----:B------:R-:W-:Y:S02]  /*2700*/  IMAD.SHL.U32 R22, R17, 0x40, RZ ;  /* 0x0000004011167824 */ /* 0x000fe400078e00ff */
[----:B------:R-:W-:Y:S02]  /*2710*/  IMAD.MOV.U32 R119, RZ, RZ, R115 ;  /* 0x000000ffff777224 */ /* 0x000fe400078e0073 */
[----:B------:R-:W-:Y:S04]  /*2720*/  VIADD R21, R22, 0xffffffc0 ;  /* 0xffffffc016157836 */ /* 0x000fe80000000000 */
[--C-:B------:R-:W-:Y:S02]  /*2730*/  IMAD.IADD R51, R60, 0x1, -R21.reuse ;  /* 0x000000013c337824 */ /* 0x100fe400078e0a15 */
[----:B------:R-:W-:Y:S03]  /*2740*/  IMAD.IADD R49, R92, 0x1, -R21 ;  /* 0x000000015c317824 */ /* 0x000fe600078e0a15 */
[-C--:B------:R-:W-:Y:S02]  /*2750*/  ISETP.GE.AND P0, PT, R140, R51.reuse, PT ;  /* 0x000000338c00720c */ /* 0x080fe40003f06270 */
[----:B------:R-:W-:Y:S02]  /*2760*/  ISETP.GE.AND P5, PT, R66, R51, PT ;  /* 0x000000334200720c */ /* 0x000fe40003fa6270 */
[-C--:B------:R-:W-:Y:S02]  /*2770*/  ISETP.GE.AND P0, PT, R140, R49.reuse, !P0 ;  /* 0x000000318c00720c */ /* 0x080fe40004706270 */
[----:B------:R-:W-:Y:S02]  /*2780*/  ISETP.GE.AND P5, PT, R66, R49, !P5 ;  /* 0x000000314200720c */ /* 0x000fe40006fa6270 */
[C---:B------:R-:W-:Y:S04]  /*2790*/  ISETP.GE.AND P2, PT, R65.reuse, R51, PT ;  /* 0x000000334100720c */ /* 0x040fe80003f46270 */
[----:B------:R-:W-:Y:S05]  /*27a0*/  ISETP.GE.AND P2, PT, R65, R49, !P2 ;  /* 0x000000314100720c */ /* 0x000fea0005746270 */
[----:B------:R-:W2:Y:S02]  /*27b0*/  @P0 LDG.E.128 R12, desc[UR6][R118.64] ;  /* 0x00000006760c0981 */ /* 0x000ea4000c1e1d00 */
[C---:B------:R-:W-:Y:S04]  /*27c0*/  @P5 IADD3 R2, P1, R118.reuse, UR22, RZ ;  /* 0x0000001676025c10 */ /* 0x040fe8000ff3e0ff */
[----:B------:R-:W-:Y:S02]  /*27d0*/  @P5 IADD3.X R3, R119, UR21, RZ, P1, !PT ;  /* 0x0000001577035c10 */ /* 0x000fe40008ffe4ff */
[CC--:B------:R-:W-:Y:S04]  /*27e0*/  @P5 LEA R36, P1, R127.reuse, R94.reuse, 0x1 ;  /* 0x0000005e7f245211 */ /* 0x0c0fe800078208ff */
[----:B------:R-:W-:Y:S02]  /*27f0*/  @P5 LEA.HI.X R37, R127, R95, R126, 0x1, P1 ;  /* 0x0000005f7f255211 */ /* 0x000fe400008f0c7e */
[----:B------:R-:W-:Y:S04]  /*2800*/  @P2 IADD3 R38, P1, R118, UR24, RZ ;  /* 0x0000001876262c10 */ /* 0x000fe8000ff3e0ff */
[----:B------:R-:W-:Y:S02]  /*2810*/  @P2 IADD3.X R39, R119, UR23, RZ, P1, !PT ;  /* 0x0000001777272c10 */ /* 0x000fe40008ffe4ff */
[----:B------:R-:W-:Y:S05]  /*2820*/  @P2 IADD3 R40, P1, R113, R94, RZ ;  /* 0x0000005e71282210 */ /* 0x000fea0007f3e0ff */
[--C-:B------:R-:W-:Y:S01]  /*2830*/  @P2 IMAD.X R41, R114, 0x1, R95.reuse, P1 ;  /* 0x0000000172292824 */ /* 0x100fe200008e065f */
[C---:B------:R-:W-:Y:S04]  /*2840*/  ISETP.GE.AND P1, PT, R64.reuse, R51, PT ;  /* 0x000000334000720c */ /* 0x040fe80003f26270 */
[----:B------:R-:W-:Y:S01]  /*2850*/  ISETP.GE.AND P1, PT, R64, R49, !P1 ;  /* 0x000000314000720c */ /* 0x000fe20004f26270 */
[----:B--2---:R1:W-:Y:S04]  /*2860*/  @P0 STG.E.128 desc[UR6][R94.64], R12 ;  /* 0x0000000c5e000986 */ /* 0x0043e8000c101d06 */
[----:B------:R-:W2:Y:S04]  /*2870*/  @P0 LDG.E.128 R8, desc[UR6][R118.64+0x80] ;  /* 0x0000800676080981 */ /* 0x000ea8000c1e1d00 */
[----:B--2---:R2:W-:Y:S04]  /*2880*/  @P0 STG.E.128 desc[UR6][R94.64+0x80], R8 ;  /* 0x000080085e000986 */ /* 0x0045e8000c101d06 */
[----:B------:R-:W3:Y:S04]  /*2890*/  @P0 LDG.E.128 R4, desc[UR6][R118.64+0x100] ;  /* 0x0001000676040981 */ /* 0x000ee8000c1e1d00 */
[----:B---3--:R3:W-:Y:S04]  /*28a0*/  @P0 STG.E.128 desc[UR6][R94.64+0x100], R4 ;  /* 0x000100045e000986 */ /* 0x0087e8000c101d06 */
[----:B------:R-:W4:Y:S04]  /*28b0*/  @P0 LDG.E.128 R32, desc[UR6][R118.64+0x180] ;  /* 0x0001800676200981 */ /* 0x000f28000c1e1d00 */
[----:B----4-:R-:W-:Y:S04]  /*28c0*/  @P0 STG.E.128 desc[UR6][R94.64+0x180], R32 ;  /* 0x000180205e000986 */ /* 0x010fe8000c101d06 */
[----:B-1----:R-:W4:Y:S04]  /*28d0*/  @P5 LDG.E.128 R12, desc[UR6][R2.64] ;  /* 0x00000006020c5981 */ /* 0x002f28000c1e1d00 */
[----:B----4-:R1:W-:Y:S04]  /*28e0*/  @P5 STG.E.128 desc[UR6][R36.64], R12 ;  /* 0x0000000c24005986 */ /* 0x0103e8000c101d06 */
[----:B--2---:R-:W2:Y:S04]  /*28f0*/  @P5 LDG.E.128 R8, desc[UR6][R2.64+0x80] ;  /* 0x0000800602085981 */ /* 0x004ea8000c1e1d00 */
[----:B--2---:R2:W-:Y:S04]  /*2900*/  @P5 STG.E.128 desc[UR6][R36.64+0x80], R8 ;  /* 0x0000800824005986 */ /* 0x0045e8000c101d06 */
[----:B---3--:R-:W3:Y:S04]  /*2910*/  @P5 LDG.E.128 R4, desc[UR6][R2.64+0x100] ;  /* 0x0001000602045981 */ /* 0x008ee8000c1e1d00 */
[----:B---3--:R3:W-:Y:S04]  /*2920*/  @P5 STG.E.128 desc[UR6][R36.64+0x100], R4 ;  /* 0x0001000424005986 */ /* 0x0087e8000c101d06 */
[----:B------:R4:W5:Y:S02]  /*2930*/  @P5 LDG.E.128 R28, desc[UR6][R2.64+0x180] ;  /* 0x00018006021c5981 */ /* 0x000964000c1e1d00 */
[----:B----4-:R-:W-:Y:S04]  /*2940*/  @P1 IADD3 R2, P4, R118, UR26, RZ ;  /* 0x0000001a76021c10 */ /* 0x010fe8000ff9e0ff */
[----:B------:R-:W-:Y:S01]  /*2950*/  @P1 IADD3.X R3, R119, UR25, RZ, P4, !PT ;  /* 0x0000001977031c10 */ /* 0x000fe2000a7fe4ff */
[----:B-----5:R4:W-:Y:S04]  /*2960*/  @P5 STG.E.128 desc[UR6][R36.64+0x180], R28 ;  /* 0x0001801c24005986 */ /* 0x0209e8000c101d06 */
[----:B-1----:R-:W5:Y:S04]  /*2970*/  @P2 LDG.E.128 R12, desc[UR6][R38.64] ;  /* 0x00000006260c2981 */ /* 0x002f68000c1e1d00 */
[----:B-----5:R1:W-:Y:S04]  /*2980*/  @P2 STG.E.128 desc[UR6][R40.64], R12 ;  /* 0x0000000c28002986 */ /* 0x0203e8000c101d06 */
[----:B--2---:R-:W2:Y:S04]  /*2990*/  @P2 LDG.E.128 R8, desc[UR6][R38.64+0x80] ;  /* 0x0000800626082981 */ /* 0x004ea8000c1e1d00 */
[----:B--2---:R2:W-:Y:S04]  /*29a0*/  @P2 STG.E.128 desc[UR6][R40.64+0x80], R8 ;  /* 0x0000800828002986 */ /* 0x0045e8000c101d06 */
[----:B---3--:R-:W3:Y:S04]  /*29b0*/  @P2 LDG.E.128 R4, desc[UR6][R38.64+0x100] ;  /* 0x0001000626042981 */ /* 0x008ee8000c1e1d00 */
[----:B---3--:R3:W-:Y:S04]  /*29c0*/  @P2 STG.E.128 desc[UR6][R40.64+0x100], R4 ;  /* 0x0001000428002986 */ /* 0x0087e8000c101d06 */
[----:B------:R-:W5:Y:S04]  /*29d0*/  @P2 LDG.E.128 R32, desc[UR6][R38.64+0x180] ;  /* 0x0001800626202981 */ /* 0x000f68000c1e1d00 */
[----:B-----5:R1:W-:Y:S01]  /*29e0*/  @P2 STG.E.128 desc[UR6][R40.64+0x180], R32 ;  /* 0x0001802028002986 */ /* 0x0203e2000c101d06 */
[----:B----4-:R-:W-:Y:S03]  /*29f0*/  @P1 IADD3 R36, P2, R94, R144, RZ ;  /* 0x000000905e241210 */ /* 0x010fe60007f5e0ff */
[----:B------:R-:W4:Y:S02]  /*2a00*/  @P1 LDG.E.128 R28, desc[UR6][R2.64] ;  /* 0x00000006021c1981 */ /* 0x000f24000c1e1d00 */
[----:B------:R-:W-:Y:S01]  /*2a10*/  @P1 IMAD.X R37, R116, 0x1, R95, P2 ;  /* 0x0000000174251824 */ /* 0x000fe200010e065f */
[----:B------:R-:W-:Y:S04]  /*2a20*/  ISETP.NE.AND P2, PT, RZ, UR4, PT ;  /* 0x00000004ff007c0c */ /* 0x000fe8000bf45270 */
[----:B----4-:R4:W-:Y:S04]  /*2a30*/  @P1 STG.E.128 desc[UR6][R36.64], R28 ;  /* 0x0000001c24001986 */ /* 0x0109e8000c101d06 */
[----:B-1----:R-:W5:Y:S04]  /*2a40*/  @P1 LDG.E.128 R12, desc[UR6][R2.64+0x80] ;  /* 0x00008006020c1981 */ /* 0x002f68000c1e1d00 */
[----:B-----5:R4:W-:Y:S04]  /*2a50*/  @P1 STG.E.128 desc[UR6][R36.64+0x80], R12 ;  /* 0x0000800c24001986 */ /* 0x0209e8000c101d06 */
[----:B--2---:R-:W2:Y:S04]  /*2a60*/  @P1 LDG.E.128 R8, desc[UR6][R2.64+0x100] ;  /* 0x0001000602081981 */ /* 0x004ea8000c1e1d00 */
[----:B--2---:R4:W-:Y:S04]  /*2a70*/  @P1 STG.E.128 desc[UR6][R36.64+0x100], R8 ;  /* 0x0001000824001986 */ /* 0x0049e8000c101d06 */
[----:B---3--:R-:W2:Y:S04]  /*2a80*/  @P1 LDG.E.128 R4, desc[UR6][R2.64+0x180] ;  /* 0x0001800602041981 */ /* 0x008ea8000c1e1d00 */
[----:B--2---:R4:W-:Y:S01]  /*2a90*/  @P1 STG.E.128 desc[UR6][R36.64+0x180], R4 ;  /* 0x0001800424001986 */ /* 0x0049e2000c101d06 */
[C---:B------:R-:W-:Y:S04]  /*2aa0*/  LEA R118, P1, R93.reuse, R118, 0x1 ;  /* 0x000000765d767211 */ /* 0x040fe800078208ff */
[----:B------:R-:W-:Y:S01]  /*2ab0*/  LEA.HI.X.SX32 R115, R93, R119, 0x1, P1 ;  /* 0x000000775d737211 */ /* 0x000fe200008f0eff */
[----:B------:R-:W-:Y:S08]  /*2ac0*/  @!P2 BRA `(.L_x_4184) ;  /* 0x000000980028a947 */ /* 0x000ff00003800000 */
[----:B------:R-:W-:Y:S11]  /*2ad0*/  ISETP.NE.AND P1, PT, RZ, UR20, PT ;  /* 0x00000014ff007c0c */ /* 0x000ff6000bf25270 */
[----:B------:R-:W-:Y:S02]  /*2ae0*/  @!UPT UIADD3 URZ, URZ, URZ, URZ ;  /* 0x0000003f3f3ff290 */ /* 0x000fe4000fffe03f */
[----:B------:R-:W-:Y:S05]  /*2af0*/  @!P1 BRA `(.L_x_4185) ;  /* 0x0000003400709947 */ /* 0x000fea0003800000 */
[----:B------:R-:W1:Y:S01]  /*2b00*/  LDC R48, c[0x0][0x2e0] ;  /* 0x0000b800ff307b82 */ /* 0x000e620000000800 */
[----:B------:R-:W-:Y:S01]  /*2b10*/  ISETP.GE.AND P4, PT, R65, R51, PT ;  /* 0x000000334100720c */ /* 0x000fe20003f86270 */
[----:B------:R-:W-:Y:S04]  /*2b20*/  BSSY B0, `(.L_x_4186) ;  /* 0x00000c7000007945 */ /* 0x000fe80003800000 */
[----:B------:R-:W-:Y:S08]  /*2b30*/  @!P0 BRA `(.L_x_4187) ;  /* 0x0000000c00148947 */ /* 0x000ff00003800000 */
[----:B------:R-:W-:Y:S02]  /*2b40*/  ISETP.GE.AND P0, PT, R24, UR4, PT ;  /* 0x0000000418007c0c */ /* 0x000fe4000bf06270 */
[----:B------:R-:W-:Y:S02]  /*2b50*/  MOV R121, R117 ;  /* 0x0000007500797202 */ /* 0x000fe40000000f00 */
[----:B------:R-:W-:Y:S03]  /*2b60*/  ISETP.GE.AND P1, PT, R20, UR4, PT ;  /* 0x0000000414007c0c */ /* 0x000fe6000bf26270 */
[----:B----4-:R-:W2:Y:S08]  /*2b70*/  LDG.E.128 R36, desc[UR6][R120.64] ;  /* 0x0000000678247981 */ /* 0x010eb0000c1e1d00 */
[----:B------:R-:W3:Y:S06]  /*2b80*/  @!P0 LDG.E.64 R28, desc[UR6][R26.64] ;  /* 0x000000061a1c8981 */ /* 0x000eec000c1e1b00 */
[----:B------:R-:W4:Y:S01]  /*2b90*/  @!P0 LDG.E.64 R44, desc[UR6][R52.64] ;  /* 0x00000006342c8981 */ /* 0x000f22000c1e1b00 */
[--C-:B---3--:R-:W-:Y:S01]  /*2ba0*/  @!P0 HADD2.F32 R32, -RZ, R28.reuse.H0_H0 ;  /* 0x2000001cff208230 */ /* 0x108fe20000004100 */
[----:B--2---:R-:W-:Y:S01]  /*2bb0*/  @!P0 MOV R23, R36 ;  /* 0x0000002400178202 */ /* 0x004fe20000000f00 */
[----:B------:R-:W-:Y:S01]  /*2bc0*/  @!P0 HADD2.F32 R30, -RZ, R28.H1_H1 ;  /* 0x3000001cff1e8230 */ /* 0x000fe20000004100 */
[----:B------:R-:W-:Y:S02]  /*2bd0*/  @!P0 MOV R33, R37 ;  /* 0x0000002500218202 */ /* 0x000fe40000000f00 */
[----:B------:R-:W-:Y:S01]  /*2be0*/  @!P0 MOV R28, R39 ;  /* 0x00000027001c8202 */ /* 0x000fe20000000f00 */
[--C-:B------:R-:W-:Y:S02]  /*2bf0*/  @!P0 HADD2.F32 R41, -RZ, R23.reuse.H1_H1 ;  /* 0x30000017ff298230 */ /* 0x100fe40000004100 */
[----:B------:R-:W-:Y:S02]  /*2c00*/  @!P0 HADD2.F32 R31, -RZ, R23.H0_H0 ;  /* 0x20000017ff1f8230 */ /* 0x000fe40000004100 */
[----:B----4-:R-:W-:Y:S02]  /*2c10*/  @!P0 HADD2.F32 R42, -RZ, R44.H0_H0 ;  /* 0x2000002cff2a8230 */ /* 0x010fe40000004100 */
[-C--:B------:R-:W-:Y:S01]  /*2c20*/  @!P0 FMUL.FTZ R55, R41, R32.reuse ;  /* 0x0000002029378220 */ /* 0x080fe20000410000 */
[--C-:B------:R-:W-:Y:S02]  /*2c30*/  @!P0 HADD2.F32 R43, -RZ, R45.reuse.H0_H0 ;  /* 0x2000002dff2b8230 */ /* 0x100fe40000004100 */
[C---:B------:R-:W-:Y:S01]  /*2c40*/  @!P0 FMUL.FTZ R0, R31.reuse, R32 ;  /* 0x000000201f008220 */ /* 0x040fe20000410000 */
[----:B------:R-:W-:Y:S01]  /*2c50*/  @!P0 HADD2.F32 R47, -RZ, R45.H1_H1 ;  /* 0x3000002dff2f8230 */ /* 0x000fe20000004100 */
[----:B------:R-:W-:Y:S01]  /*2c60*/  @!P0 MOV R32, R38 ;  /* 0x0000002600208202 */ /* 0x000fe20000000f00 */
[----:B------:R-:W-:Y:S02]  /*2c70*/  @!P0 HADD2.F32 R23, -RZ, R29.H0_H0 ;  /* 0x2000001dff178230 */ /* 0x000fe40000004100 */
[-C--:B------:R-:W-:Y:S01]  /*2c80*/  @!P0 FFMA.FTZ R55, R31, R42.reuse, -R55 ;  /* 0x0000002a1f378223 */ /* 0x080fe20000010837 */
[----:B------:R-:W-:Y:S02]  /*2c90*/  @!P0 HADD2.F32 R31, -RZ, R33.H0_H0 ;  /* 0x20000021ff1f8230 */ /* 0x000fe40000004100 */
[----:B------:R-:W-:Y:S01]  /*2ca0*/  @!P0 FFMA.FTZ R0, R41, R42, R0 ;  /* 0x0000002a29008223 */ /* 0x000fe20000010000 */
[--C-:B------:R-:W-:Y:S02]  /*2cb0*/  @!P0 HADD2.F32 R42, -RZ, R32.reuse.H1_H1 ;  /* 0x30000020ff2a8230 */ /* 0x100fe40000004100 */
[----:B------:R-:W-:Y:S02]  /*2cc0*/  @!P0 HADD2.F32 R32, -RZ, R32.H0_H0 ;  /* 0x20000020ff208230 */ /* 0x000fe40000004100 */
[-C--:B------:R-:W-:Y:S01]  /*2cd0*/  @!P0 FMUL.FTZ R2, R31, R30.reuse ;  /* 0x0000001e1f028220 */ /* 0x080fe20000410000 */
[--C-:B------:R-:W-:Y:S02]  /*2ce0*/  @!P0 HADD2.F32 R45, -RZ, R28.reuse.H1_H1 ;  /* 0x3000001cff2d8230 */ /* 0x100fe40000004100 */
[-C--:B------:R-:W-:Y:S01]  /*2cf0*/  @!P0 FMUL.FTZ R50, R42, R23.reuse ;  /* 0x000000172a328220 */ /* 0x080fe20000410000 */
[----:B------:R-:W-:Y:S02]  /*2d00*/  @!P0 HADD2.F32 R29, -RZ, R29.H1_H1 ;  /* 0x3000001dff1d8230 */ /* 0x000fe40000004100 */
[C---:B------:R-:W-:Y:S01]  /*2d10*/  @!P0 FMUL.FTZ R3, R32.reuse, R23 ;  /* 0x0000001720038220 */ /* 0x040fe20000410000 */
[----:B------:R-:W-:Y:S02]  /*2d20*/  @!P0 HADD2.F32 R41, -RZ, R33.H1_H1 ;  /* 0x30000021ff298230 */ /* 0x000fe40000004100 */
[----:B------:R-:W-:Y:S01]  /*2d30*/  @!P0 FFMA.FTZ R50, R32, R43, -R50 ;  /* 0x0000002b20328223 */ /* 0x000fe20000010832 */
[----:B------:R-:W-:Y:S02]  /*2d40*/  @!P0 HADD2.F32 R28, -RZ, R28.H0_H0 ;  /* 0x2000001cff1c8230 */ /* 0x000fe40000004100 */
[----:B------:R-:W-:Y:S01]  /*2d50*/  @!P0 FMUL.FTZ R151, R45, R29 ;  /* 0x0000001d2d978220 */ /* 0x000fe20000410000 */
[----:B------:R-:W-:Y:S02]  /*2d60*/  @!P0 HADD2.F32 R44, -RZ, R44.H1_H1 ;  /* 0x3000002cff2c8230 */ /* 0x000fe40000004100 */
[C---:B------:R-:W-:Y:S01]  /*2d70*/  @!P0 FMUL.FTZ R119, R41.reuse, R30 ;  /* 0x0000001e29778220 */ /* 0x040fe20000410000 */
[----:B------:R-:W-:Y:S01]  /*2d80*/  @!P0 F2FP.F16.F32.PACK_AB R55, R0, R55 ;  /* 0x000000370037823e */ /* 0x000fe200000000ff */
[C---:B------:R-:W-:Y:S01]  /*2d90*/  @!P0 FMUL.FTZ R4, R28.reuse, R29 ;  /* 0x0000001d1c048220 */ /* 0x040fe20000410000 */
[----:B------:R-:W-:Y:S01]  /*2da0*/  @!P0 FFMA.FTZ R151, R28, R47, -R151 ;  /* 0x0000002f1c978223 */ /* 0x000fe20000010897 */
[-C--:B------:R-:W-:Y:S01]  /*2db0*/  @!P0 FFMA.FTZ R2, R41, R44.reuse, R2 ;  /* 0x0000002c29028223 */ /* 0x080fe20000010002 */
[----:B------:R-:W-:Y:S01]  /*2dc0*/  @!P0 FFMA.FTZ R3, R42, R43, R3 ;  /* 0x0000002b2a038223 */ /* 0x000fe20000010003 */
[----:B------:R-:W-:Y:S01]  /*2dd0*/  @!P0 FFMA.FTZ R4, R45, R47, R4 ;  /* 0x0000002f2d048223 */ /* 0x000fe20000010004 */
[----:B------:R-:W-:Y:S01]  /*2de0*/  @!P0 FFMA.FTZ R119, R31, R44, -R119 ;  /* 0x0000002c1f778223 */ /* 0x000fe20000010877 */
[----:B------:R-:W-:Y:S02]  /*2df0*/  @!P0 MOV R36, R55 ;  /* 0x0000003700248202 */ /* 0x000fe40000000f00 */
[----:B------:R-:W-:Y:S02]  /*2e00*/  @!P0 F2FP.F16.F32.PACK_AB R50, R3, R50 ;  /* 0x000000320332823e */ /* 0x000fe400000000ff */
[----:B------:R-:W-:Y:S02]  /*2e10*/  @!P0 F2FP.F16.F32.PACK_AB R54, R2, R119 ;  /* 0x000000770236823e */ /* 0x000fe400000000ff */
[----:B------:R-:W-:Y:S02]  /*2e20*/  @!P0 F2FP.F16.F32.PACK_AB R151, R4, R151 ;  /* 0x000000970497823e */ /* 0x000fe400000000ff */
[----:B------:R-:W-:Y:S02]  /*2e30*/  @!P0 MOV R37, R54 ;  /* 0x0000003600258202 */ /* 0x000fe40000000f00 */
[----:B------:R-:W-:Y:S02]  /*2e40*/  @!P0 MOV R38, R50 ;  /* 0x0000003200268202 */ /* 0x000fe40000000f00 */
[----:B------:R-:W-:Y:S02]  /*2e50*/  @!P0 MOV R39, R151 ;  /* 0x0000009700278202 */ /* 0x000fe40000000f00 */
[----:B------:R-:W-:Y:S03]  /*2e60*/  ISETP.GE.AND P0, PT, R19, UR4, PT ;  /* 0x0000000413007c0c */ /* 0x000fe6000bf06270 */
[----:B------:R2:W-:Y:S08]  /*2e70*/  STG.E.128 desc[UR6][R148.64], R36 ;  /* 0x0000002494007986 */ /* 0x0005f0000c101d06 */
[----:B------:R-:W3:Y:S08]  /*2e80*/  LDG.E.128 R32, desc[UR6][R120.64+0x80] ;  /* 0x0000800678207981 */ /* 0x000ef0000c1e1d00 */
[----:B------:R-:W4:Y:S06]  /*2e90*/  @!P1 LDG.E.64 R28, desc[UR6][R26.64+0x40] ;  /* 0x000040061a1c9981 */ /* 0x000f2c000c1e1b00 */
[----:B------:R-:W5:Y:S01]  /*2ea0*/  @!P1 LDG.E.64 R46, desc[UR6][R52.64+0x40] ;  /* 0x00004006342e9981 */ /* 0x000f62000c1e1b00 */
[----:B---3--:R-:W-:Y:S02]  /*2eb0*/  @!P1 MOV R23, R32 ;  /* 0x0000002000179202 */ /* 0x008fe40000000f00 */
[----:B--2---:R-:W-:Y:S02]  /*2ec0*/  @!P1 MOV R37, R33 ;  /* 0x0000002100259202 */ /* 0x004fe40000000f00 */
[----:B------:R-:W-:Y:S01]  /*2ed0*/  @!P1 MOV R36, R34 ;  /* 0x0000002200249202 */ /* 0x000fe20000000f00 */
[--C-:B------:R-:W-:Y:S02]  /*2ee0*/  @!P1 HADD2.F32 R42, -RZ, R23.reuse.H1_H1 ;  /* 0x30000017ff2a9230 */ /* 0x100fe40000004100 */
[----:B------:R-:W-:Y:S02]  /*2ef0*/  @!P1 HADD2.F32 R31, -RZ, R23.H0_H0 ;  /* 0x20000017ff1f9230 */ /* 0x000fe40000004100 */
[--C-:B----4-:R-:W-:Y:S02]  /*2f00*/  @!P1 HADD2.F32 R40, -RZ, R28.reuse.H0_H0 ;  /* 0x2000001cff289230 */ /* 0x110fe40000004100 */
[----:B------:R-:W-:Y:S01]  /*2f10*/  @!P1 HADD2.F32 R30, -RZ, R28.H1_H1 ;  /* 0x3000001cff1e9230 */ /* 0x000fe20000004100 */
[----:B------:R-:W-:Y:S01]  /*2f20*/  @!P1 MOV R28, R35 ;  /* 0x00000023001c9202 */ /* 0x000fe20000000f00 */
[--C-:B------:R-:W-:Y:S02]  /*2f30*/  @!P1 HADD2.F32 R23, -RZ, R29.reuse.H0_H0 ;  /* 0x2000001dff179230 */ /* 0x100fe40000004100 */
[CC--:B------:R-:W-:Y:S01]  /*2f40*/  @!P1 FMUL.FTZ R50, R42.reuse, R40.reuse ;  /* 0x000000282a329220 */ /* 0x0c0fe20000410000 */
[----:B-----5:R-:W-:Y:S02]  /*2f50*/  @!P1 HADD2.F32 R44, -RZ, R46.H0_H0 ;  /* 0x2000002eff2c9230 */ /* 0x020fe40000004100 */
[C---:B------:R-:W-:Y:S01]  /*2f60*/  @!P1 FMUL.FTZ R5, R31.reuse, R40 ;  /* 0x000000281f059220 */ /* 0x040fe20000410000 */
[----:B------:R-:W-:Y:S02]  /*2f70*/  @!P1 HADD2.F32 R45, -RZ, R28.H1_H1 ;  /* 0x3000001cff2d9230 */ /* 0x000fe40000004100 */
[----:B------:R-:W-:Y:S02]  /*2f80*/  @!P1 HADD2.F32 R29, -RZ, R29.H1_H1 ;  /* 0x3000001dff1d9230 */ /* 0x000fe40000004100 */
[-C--:B------:R-:W-:Y:S01]  /*2f90*/  @!P1 FFMA.FTZ R50, R31, R44.reuse, -R50 ;  /* 0x0000002c1f329223 */ /* 0x080fe20000010832 */
[--C-:B------:R-:W-:Y:S02]  /*2fa0*/  @!P1 HADD2.F32 R31, -RZ, R37.reuse.H0_H0 ;  /* 0x20000025ff1f9230 */ /* 0x100fe40000004100 */
[----:B------:R-:W-:Y:S01]  /*2fb0*/  @!P1 FFMA.FTZ R5, R42, R44, R5 ;  /* 0x0000002c2a059223 */ /* 0x000fe20000010005 */
[--C-:B------:R-:W-:Y:S02]  /*2fc0*/  @!P1 HADD2.F32 R42, -RZ, R36.reuse.H1_H1 ;  /* 0x30000024ff2a9230 */ /* 0x100fe40000004100 */
[----:B------:R-:W-:Y:S01]  /*2fd0*/  @!P1 FMUL.FTZ R119, R45, R29 ;  /* 0x0000001d2d779220 */ /* 0x000fe20000410000 */
[----:B------:R-:W-:Y:S02]  /*2fe0*/  @!P1 HADD2.F32 R36, -RZ, R36.H0_H0 ;  /* 0x20000024ff249230 */ /* 0x000fe40000004100 */
[-C--:B------:R-:W-:Y:S01]  /*2ff0*/  @!P1 FMUL.FTZ R6, R31, R30.reuse ;  /* 0x0000001e1f069220 */ /* 0x080fe20000410000 */
[----:B------:R-:W-:Y:S02]  /*3000*/  @!P1 HADD2.F32 R41, -RZ, R37.H1_H1 ;  /* 0x30000025ff299230 */ /* 0x000fe40000004100 */
[-C--:B------:R-:W-:Y:S01]  /*3010*/  @!P1 FMUL.FTZ R54, R42, R23.reuse ;  /* 0x000000172a369220 */ /* 0x080fe20000410000 */
[----:B------:R-:W-:Y:S02]  /*3020*/  @!P1 HADD2.F32 R28, -RZ, R28.H0_H0 ;  /* 0x2000001cff1c9230 */ /* 0x000fe40000004100 */
[----:B------:R-:W-:Y:S01]  /*3030*/  @!P1 FMUL.FTZ R7, R36, R23 ;  /* 0x0000001724079220 */ /* 0x000fe20000410000 */
[----:B------:R-:W-:Y:S02]  /*3040*/  @!P1 HADD2.F32 R46, -RZ, R46.H1_H1 ;  /* 0x3000002eff2e9230 */ /* 0x000fe40000004100 */
[----:B------:R-:W-:Y:S01]  /*3050*/  @!P1 FMUL.FTZ R55, R41, R30 ;  /* 0x0000001e29379220 */ /* 0x000fe20000410000 */
[--C-:B------:R-:W-:Y:S01]  /*3060*/  @!P1 HADD2.F32 R43, -RZ, R47.reuse.H0_H0 ;  /* 0x2000002fff2b9230 */ /* 0x100fe20000004100 */
[----:B------:R-:W-:Y:S01]  /*3070*/  @!P1 F2FP.F16.F32.PACK_AB R50, R5, R50 ;  /* 0x000000320532923e */ /* 0x000fe200000000ff */
[----:B------:R-:W-:Y:S02]  /*3080*/  @!P1 HADD2.F32 R47, -RZ, R47.H1_H1 ;  /* 0x3000002fff2f9230 */ /* 0x000fe40000004100 */
[----:B------:R-:W-:Y:S01]  /*3090*/  @!P1 FMUL.FTZ R8, R28, R29 ;  /* 0x0000001d1c089220 */ /* 0x000fe20000410000 */
[-C--:B------:R-:W-:Y:S01]  /*30a0*/  @!P1 FFMA.FTZ R6, R41, R46.reuse, R6 ;  /* 0x0000002e29069223 */ /* 0x080fe20000010006 */
[-C--:B------:R-:W-:Y:S01]  /*30b0*/  @!P1 FFMA.FTZ R7, R42, R43.reuse, R7 ;  /* 0x0000002b2a079223 */ /* 0x080fe20000010007 */
[----:B------:R-:W-:Y:S01]  /*30c0*/  @!P1 FFMA.FTZ R55, R31, R46, -R55 ;  /* 0x0000002e1f379223 */ /* 0x000fe20000010837 */
[----:B------:R-:W-:Y:S01]  /*30d0*/  @!P1 FFMA.FTZ R54, R36, R43, -R54 ;  /* 0x0000002b24369223 */ /* 0x000fe20000010836 */
[-C--:B------:R-:W-:Y:S01]  /*30e0*/  @!P1 FFMA.FTZ R119, R28, R47.reuse, -R119 ;  /* 0x0000002f1c779223 */ /* 0x080fe20000010877 */
[----:B------:R-:W-:Y:S01]  /*30f0*/  @!P1 FFMA.FTZ R8, R45, R47, R8 ;  /* 0x0000002f2d089223 */ /* 0x000fe20000010008 */
        /* <DEDUP_REMOVED lines=32> */
[----:B------:R-:W-:Y:S01]  /*3300*/  @!P0 FMUL.FTZ R10, R31, R30 ;  /* 0x0000001e1f0a8220 */ /* 0x000fe20000410000 */
[----:B------:R-:W-:Y:S01]  /*3310*/  @!P0 HADD2.F32 R41, -RZ, R33.H1_H1 ;  /* 0x30000021ff298230 */ /* 0x000fe20000004100 */
[----:B------:R-:W-:Y:S01]  /*3320*/  @!P0 F2FP.F16.F32.PACK_AB R50, R9, R50 ;  /* 0x000000320932823e */ /* 0x000fe200000000ff */
[----:B------:R-:W-:Y:S02]  /*3330*/  @!P0 HADD2.F32 R28, -RZ, R28.H0_H0 ;  /* 0x2000001cff1c8230 */ /* 0x000fe40000004100 */
[----:B------:R-:W-:Y:S01]  /*3340*/  @!P0 FMUL.FTZ R11, R32, R23 ;  /* 0x00000017200b8220 */ /* 0x000fe20000410000 */
[----:B------:R-:W-:Y:S01]  /*3350*/  @!P0 HADD2.F32 R46, -RZ, R46.H1_H1 ;  /* 0x3000002eff2e8230 */ /* 0x000fe20000004100 */
[----:B------:R-:W-:Y:S01]  /*3360*/  @!P0 MOV R36, R50 ;  /* 0x0000003200248202 */ /* 0x000fe20000000f00 */
[--C-:B------:R-:W-:Y:S02]  /*3370*/  @!P0 HADD2.F32 R43, -RZ, R47.reuse.H0_H0 ;  /* 0x2000002fff2b8230 */ /* 0x100fe40000004100 */
[----:B------:R-:W-:Y:S01]  /*3380*/  @!P0 FMUL.FTZ R12, R28, R29 ;  /* 0x0000001d1c0c8220 */ /* 0x000fe20000410000 */
[----:B------:R-:W-:Y:S02]  /*3390*/  @!P0 HADD2.F32 R47, -RZ, R47.H1_H1 ;  /* 0x3000002fff2f8230 */ /* 0x000fe40000004100 */
[C---:B------:R-:W-:Y:S01]  /*33a0*/  @!P0 FMUL.FTZ R55, R41.reuse, R30 ;  /* 0x0000001e29378220 */ /* 0x040fe20000410000 */
[C---:B------:R-:W-:Y:S01]  /*33b0*/  @!P0 FMUL.FTZ R54, R42.reuse, R23 ;  /* 0x000000172a368220 */ /* 0x040fe20000410000 */
[-C--:B------:R-:W-:Y:S01]  /*33c0*/  @!P0 FFMA.FTZ R10, R41, R46.reuse, R10 ;  /* 0x0000002e290a8223 */ /* 0x080fe2000001000a */
[-C--:B------:R-:W-:Y:S01]  /*33d0*/  @!P0 FFMA.FTZ R11, R42, R43.reuse, R11 ;  /* 0x0000002b2a0b8223 */ /* 0x080fe2000001000b */
[----:B------:R-:W-:Y:S01]  /*33e0*/  @!P0 FFMA.FTZ R55, R31, R46, -R55 ;  /* 0x0000002e1f378223 */ /* 0x000fe20000010837 */
[----:B------:R-:W-:Y:S01]  /*33f0*/  @!P0 FFMA.FTZ R54, R32, R43, -R54 ;  /* 0x0000002b20368223 */ /* 0x000fe20000010836 */
[-C--:B------:R-:W-:Y:S01]  /*3400*/  @!P0 FFMA.FTZ R119, R28, R47.reuse, -R119 ;  /* 0x0000002f1c778223 */ /* 0x080fe20000010877 */
[----:B------:R-:W-:Y:S02]  /*3410*/  @!P0 FFMA.FTZ R12, R45, R47, R12 ;  /* 0x0000002f2d0c8223 */ /* 0x000fe4000001000c */
[----:B------:R-:W-:Y:S02]  /*3420*/  @!P0 F2FP.F16.F32.PACK_AB R55, R10, R55 ;  /* 0x000000370a37823e */ /* 0x000fe400000000ff */
[----:B------:R-:W-:Y:S02]  /*3430*/  @!P0 F2FP.F16.F32.PACK_AB R54, R11, R54 ;  /* 0x000000360b36823e */ /* 0x000fe400000000ff */
[----:B------:R-:W-:Y:S02]  /*3440*/  @!P0 F2FP.F16.F32.PACK_AB R119, R12, R119 ;  /* 0x000000770c77823e */ /* 0x000fe400000000ff */
[----:B------:R-:W-:Y:S02]  /*3450*/  @!P0 MOV R37, R55 ;  /* 0x0000003700258202 */ /* 0x000fe40000000f00 */
[----:B------:R-:W-:Y:S02]  /*3460*/  @!P0 MOV R38, R54 ;  /* 0x0000003600268202 */ /* 0x000fe40000000f00 */
[----:B------:R-:W-:Y:S05]  /*3470*/  @!P0 MOV R39, R119 ;  /* 0x0000007700278202 */ /* 0x000fea0000000f00 */
        /* <DEDUP_REMOVED lines=19> */
[----:B------:R-:W-:Y:S01]  /*35b0*/  @!P1 FFMA.FTZ R13, R42, R44, R13 ;  /* 0x0000002c2a0d9223 */ /* 0x000fe2000001000d */
[--C-:B------:R-:W-:Y:S02]  /*35c0*/  @!P1 HADD2.F32 R31, -RZ, R37.reuse.H0_H0 ;  /* 0x20000025ff1f9230 */ /* 0x100fe40000004100 */
[--C-:B------:R-:W-:Y:S02]  /*35d0*/  @!P1 HADD2.F32 R42, -RZ, R36.reuse.H1_H1 ;  /* 0x30000024ff2a9230 */ /* 0x100fe40000004100 */
[----:B------:R-:W-:Y:S01]  /*35e0*/  @!P1 FMUL.FTZ R119, R45, R29 ;  /* 0x0000001d2d779220 */ /* 0x000fe20000410000 */
[----:B------:R-:W-:Y:S01]  /*35f0*/  @!P1 F2FP.F16.F32.PACK_AB R50, R13, R50 ;  /* 0x000000320d32923e */ /* 0x000fe200000000ff */
[----:B------:R-:W-:Y:S02]  /*3600*/  @!P1 HADD2.F32 R36, -RZ, R36.H0_H0 ;  /* 0x20000024ff249230 */ /* 0x000fe40000004100 */
[----:B------:R-:W-:Y:S01]  /*3610*/  @!P1 FMUL.FTZ R14, R31, R30 ;  /* 0x0000001e1f0e9220 */ /* 0x000fe20000410000 */
[----:B------:R-:W-:Y:S01]  /*3620*/  @!P1 HADD2.F32 R41, -RZ, R37.H1_H1 ;  /* 0x30000025ff299230 */ /* 0x000fe20000004100 */
[----:B------:R-:W-:Y:S01]  /*3630*/  @!P1 MOV R32, R50 ;  /* 0x0000003200209202 */ /* 0x000fe20000000f00 */
[----:B------:R-:W-:Y:S02]  /*3640*/  @!P1 HADD2.F32 R28, -RZ, R28.H0_H0 ;  /* 0x2000001cff1c9230 */ /* 0x000fe40000004100 */
[-C--:B------:R-:W-:Y:S01]  /*3650*/  @!P1 FMUL.FTZ R15, R36, R23.reuse ;  /* 0x00000017240f9220 */ /* 0x080fe20000410000 */
[----:B------:R-:W-:Y:S02]  /*3660*/  @!P1 HADD2.F32 R46, -RZ, R46.H1_H1 ;  /* 0x3000002eff2e9230 */ /* 0x000fe40000004100 */
[C---:B------:R-:W-:Y:S01]  /*3670*/  @!P1 FMUL.FTZ R55, R41.reuse, R30 ;  /* 0x0000001e29379220 */ /* 0x040fe20000410000 */
[--C-:B------:R-:W-:Y:S02]  /*3680*/  @!P1 HADD2.F32 R43, -RZ, R47.reuse.H0_H0 ;  /* 0x2000002fff2b9230 */ /* 0x100fe40000004100 */
[----:B------:R-:W-:Y:S01]  /*3690*/  @!P1 FMUL.FTZ R54, R42, R23 ;  /* 0x000000172a369220 */ /* 0x000fe20000410000 */
[----:B------:R-:W-:Y:S02]  /*36a0*/  @!P1 HADD2.F32 R47, -RZ, R47.H1_H1 ;  /* 0x3000002fff2f9230 */ /* 0x000fe40000004100 */
[----:B------:R-:W-:Y:S01]  /*36b0*/  @!P1 FMUL.FTZ R16, R28, R29 ;  /* 0x0000001d1c109220 */ /* 0x000fe20000410000 */
        /* <DEDUP_REMOVED lines=12> */
[----:B------:R2:W-:Y:S02]  /*3780*/  STG.E.128 desc[UR6][R148.64+0x180], R32 ;  /* 0x0001802094007986 */ /* 0x0005e4000c101d06 */
.L_x_4187:
[----:B------:R-:W-:Y:S05]  /*3790*/  BSYNC B0 ;  /* 0x0000000000007941 */ /* 0x000fea0003800000 */
.L_x_4186:
[----:B------:R-:W-:Y:S01]  /*37a0*/  ISETP.GE.AND P2, PT, R64, R51, PT ;  /* 0x000000334000720c */ /* 0x000fe20003f46270 */
[----:B-1----:R-:W-:Y:S01]  /*37b0*/  IMAD.U32 R119, R48, -0x20, RZ ;  /* 0xffffffe030777824 */ /* 0x002fe200078e00ff */
[-C--:B------:R-:W-:Y:S01]  /*37c0*/  ISETP.GE.AND P4, PT, R65, R49.reuse, !P4 ;  /* 0x000000314100720c */ /* 0x080fe20006786270 */
[----:B------:R-:W-:Y:S01]  /*37d0*/  BSSY B0, `(.L_x_4188) ;  /* 0x00000d5000007945 */ /* 0x000fe20003800000 */
[----:B------:R-:W-:Y:S02]  /*37e0*/  ISETP.GE.AND P2, PT, R64, R49, !P2 ;  /* 0x000000314000720c */ /* 0x000fe40005746270 */
[C---:B------:R-:W-:Y:S02]  /*37f0*/  LEA R152, P1, R119.reuse, R52, 0x1 ;  /* 0x0000003477987211 */ /* 0x040fe400078208ff */
[C---:B------:R-:W-:Y:S02]  /*3800*/  LEA R150, P0, R119.reuse, R26, 0x1 ;  /* 0x0000001a77967211 */ /* 0x040fe400078008ff */
[C---:B------:R-:W-:Y:S02]  /*3810*/  LEA.HI.X.SX32 R151, R119.reuse, R53, 0x1, P1 ;  /* 0x0000003577977211 */ /* 0x040fe400008f0eff */
[----:B------:R-:W-:Y:S01]  /*3820*/  LEA.HI.X.SX32 R119, R119, R27, 0x1, P0 ;  /* 0x0000001b77777211 */ /* 0x000fe200000f0eff */
[----:B------:R-:W-:Y:S08]  /*3830*/  @!P5 BRA `(.L_x_4189) ;  /* 0x0000000c0038d947 */ /* 0x000ff00003800000 */
[----:B------:R-:W-:Y:S02]  /*3840*/  LEA R156, P1, R97, R120, 0x1 ;  /* 0x00000078619c7211 */ /* 0x000fe400078208ff */
[----:B------:R-:W-:Y:S02]  /*3850*/  ISETP.GE.AND P0, PT, R24, UR4, PT ;  /* 0x0000000418007c0c */ /* 0x000fe4000bf06270 */
[----:B------:R-:W-:Y:S02]  /*3860*/  SHF.L.U32 R153, R91, 0x1, RZ ;  /* 0x000000015b997819 */ /* 0x000fe400000006ff */
[----:B------:R-:W-:Y:S02]  /*3870*/  LEA.HI.X R157, R97, R117, R96, 0x1, P1 ;  /* 0x00000075619d7211 */ /* 0x000fe400008f0c60 */
[-C--:B----4-:R-:W-:Y:S02]  /*3880*/  IADD3 R30, P1, R26, R153.reuse, RZ ;  /* 0x000000991a1e7210 */ /* 0x090fe40007f3e0ff */
[----:B------:R-:W-:Y:S01]  /*3890*/  SHF.L.U64.HI R121, R91, 0x1, R89 ;  /* 0x000000015b797819 */ /* 0x000fe20000010259 */
[----:B--2---:R-:W2:Y:S01]  /*38a0*/  LDG.E.128 R32, desc[UR6][R156.64] ;  /* 0x000000069c207981 */ /* 0x004ea2000c1e1d00 */
[----:B------:R-:W-:Y:S02]  /*38b0*/  IADD3 R54, P5, R52, R153, RZ ;  /* 0x0000009934367210 */ /* 0x000fe40007fbe0ff */
[-C--:B------:R-:W-:Y:S02]  /*38c0*/  IADD3.X R31, R27, R121.reuse, RZ, P1, !PT ;  /* 0x000000791b1f7210 */ /* 0x080fe40000ffe4ff */
[----:B------:R-:W-:Y:S02]  /*38d0*/  IADD3.X R55, R53, R121, RZ, P5, !PT ;  /* 0x0000007935377210 */ /* 0x000fe40002ffe4ff */
[----:B------:R-:W-:Y:S01]  /*38e0*/  LEA R154, P5, R58, R148, 0x1 ;  /* 0x000000943a9a7211 */ /* 0x000fe200078a08ff */
[----:B------:R-:W3:Y:S01]  /*38f0*/  @!P0 LDG.E.64 R28, desc[UR6][R30.64] ;  /* 0x000000061e1c8981 */ /* 0x000ee2000c1e1b00 */
[----:B------:R-:W-:Y:S05]  /*3900*/  ISETP.GE.AND P1, PT, R20, UR4, PT ;  /* 0x0000000414007c0c */ /* 0x000fea000bf26270 */
        /* <DEDUP_REMOVED lines=14> */
[----:B------:R-:W-:Y:S02]  /*39f0*/  @!P0 HADD2.F32 R29, -RZ, R29.H1_H1 ;  /* 0x3000001dff1d8230 */ /* 0x000fe40000004100 */
[-C--:B------:R-:W-:Y:S01]  /*3a00*/  @!P0 FFMA.FTZ R121, R37, R42.reuse, -R121 ;  /* 0x0000002a25798223 */ /* 0x080fe20000010879 */
[--C-:B------:R-:W-:Y:S02]  /*3a10*/  @!P0 HADD2.F32 R37, -RZ, R39.reuse.H0_H0 ;  /* 0x20000027ff258230 */ /* 0x100fe40000004100 */
[----:B------:R-:W-:Y:S01]  /*3a20*/  @!P0 FFMA.FTZ R0, R43, R42, R0 ;  /* 0x0000002a2b008223 */ /* 0x000fe20000010000 */
[--C-:B------:R-:W-:Y:S02]  /*3a30*/  @!P0 HADD2.F32 R42, -RZ, R38.reuse.H1_H1 ;  /* 0x30000026ff2a8230 */ /* 0x100fe40000004100 */
[----:B------:R-:W-:Y:S01]  /*3a40*/  @!P0 FMUL.FTZ R155, R47, R29 ;  /* 0x0000001d2f9b8220 */ /* 0x000fe20000410000 */
[----:B------:R-:W-:Y:S02]  /*3a50*/  @!P0 HADD2.F32 R43, -RZ, R39.H1_H1 ;  /* 0x30000027ff2b8230 */ /* 0x000fe40000004100 */
[-C--:B------:R-:W-:Y:S01]  /*3a60*/  @!P0 FMUL.FTZ R2, R37, R36.reuse ;  /* 0x0000002425028220 */ /* 0x080fe20000410000 */
[----:B------:R-:W-:Y:S02]  /*3a70*/  @!P0 HADD2.F32 R38, -RZ, R38.H0_H0 ;  /* 0x20000026ff268230 */ /* 0x000fe40000004100 */
[-C--:B------:R-:W-:Y:S01]  /*3a80*/  @!P0 FMUL.FTZ R50, R42, R23.reuse ;  /* 0x000000172a328220 */ /* 0x080fe20000410000 */
[----:B------:R-:W-:Y:S02]  /*3a90*/  @!P0 HADD2.F32 R28, -RZ, R28.H0_H0 ;  /* 0x2000001cff1c8230 */ /* 0x000fe40000004100 */
[C---:B------:R-:W-:Y:S01]  /*3aa0*/  @!P0 FMUL.FTZ R153, R43.reuse, R36 ;  /* 0x000000242b998220 */ /* 0x040fe20000410000 */
[----:B------:R-:W-:Y:S02]  /*3ab0*/  @!P0 HADD2.F32 R44, -RZ, R48.H1_H1 ;  /* 0x30000030ff2c8230 */ /* 0x000fe40000004100 */
[----:B------:R-:W-:Y:S01]  /*3ac0*/  @!P0 FMUL.FTZ R3, R38, R23 ;  /* 0x0000001726038220 */ /* 0x000fe20000410000 */
[--C-:B------:R-:W-:Y:S02]  /*3ad0*/  @!P0 HADD2.F32 R45, -RZ, R49.reuse.H0_H0 ;  /* 0x20000031ff2d8230 */ /* 0x100fe40000004100 */
[----:B------:R-:W-:Y:S01]  /*3ae0*/  @!P0 FMUL.FTZ R4, R28, R29 ;  /* 0x0000001d1c048220 */ /* 0x000fe20000410000 */
[----:B------:R-:W-:Y:S02]  /*3af0*/  @!P0 HADD2.F32 R49, -RZ, R49.H1_H1 ;  /* 0x30000031ff318230 */ /* 0x000fe40000004100 */
[-C--:B------:R-:W-:Y:S01]  /*3b00*/  @!P0 FFMA.FTZ R2, R43, R44.reuse, R2 ;  /* 0x0000002c2b028223 */ /* 0x080fe20000010002 */
[----:B------:R-:W-:Y:S01]  /*3b10*/  @!P0 FFMA.FTZ R153, R37, R44, -R153 ;  /* 0x0000002c25998223 */ /* 0x000fe20000010899 */
[-C--:B------:R-:W-:Y:S01]  /*3b20*/  @!P0 FFMA.FTZ R3, R42, R45.reuse, R3 ;  /* 0x0000002d2a038223 */ /* 0x080fe20000010003 */
[----:B------:R-:W-:Y:S01]  /*3b30*/  @!P0 FFMA.FTZ R50, R38, R45, -R50 ;  /* 0x0000002d26328223 */ /* 0x000fe20000010832 */
[-C--:B------:R-:W-:Y:S01]  /*3b40*/  @!P0 FFMA.FTZ R155, R28, R49.reuse, -R155 ;  /* 0x000000311c9b8223 */ /* 0x080fe2000001089b */
[----:B------:R-:W-:Y:S01]  /*3b50*/  @!P0 FFMA.FTZ R4, R47, R49, R4 ;  /* 0x000000312f048223 */ /* 0x000fe20000010004 */
[----:B------:R-:W-:Y:S02]  /*3b60*/  @!P0 F2FP.F16.F32.PACK_AB R158, R2, R153 ;  /* 0x00000099029e823e */ /* 0x000fe400000000ff */
[----:B------:R-:W-:Y:S02]  /*3b70*/  @!P0 F2FP.F16.F32.PACK_AB R121, R0, R121 ;  /* 0x000000790079823e */ /* 0x000fe400000000ff */
[----:B------:R-:W-:Y:S02]  /*3b80*/  @!P0 F2FP.F16.F32.PACK_AB R50, R3, R50 ;  /* 0x000000320332823e */ /* 0x000fe400000000ff */
[----:B------:R-:W-:Y:S02]  /*3b90*/  @!P0 F2FP.F16.F32.PACK_AB R153, R4, R155 ;  /* 0x0000009b0499823e */ /* 0x000fe400000000ff */
[----:B------:R-:W-:Y:S02]  /*3ba0*/  @!P0 MOV R32, R121 ;  /* 0x0000007900208202 */ /* 0x000fe40000000f00 */
[----:B------:R-:W-:Y:S02]  /*3bb0*/  @!P0 MOV R33, R158 ;  /* 0x0000009e00218202 */ /* 0x000fe40000000f00 */
[----:B------:R-:W-:Y:S02]  /*3bc0*/  @!P0 MOV R34, R50 ;  /* 0x0000003200228202 */ /* 0x000fe40000000f00 */
[----:B------:R-:W-:Y:S02]  /*3bd0*/  @!P0 MOV R35, R153 ;  /* 0x0000009900238202 */ /* 0x000fe40000000f00 */
[----:B------:R-:W-:Y:S02]  /*3be0*/  LEA.HI.X R155, R58, R149, R57, 0x1, P5 ;  /* 0x000000953a9b7211 */ /* 0x000fe400028f0c39 */
[----:B------:R-:W-:Y:S03]  /*3bf0*/  ISETP.GE.AND P0, PT, R19, UR4, PT ;  /* 0x0000000413007c0c */ /* 0x000fe6000bf06270 */
[----:B------:R1:W-:Y:S08]  /*3c00*/  STG.E.128 desc[UR6][R154.64], R32 ;  /* 0x000000209a007986 */ /* 0x0003f0000c101d06 */
[----:B------:R-:W2:Y:S08]  /*3c10*/  LDG.E.128 R36, desc[UR6][R156.64+0x80] ;  /* 0x000080069c247981 */ /* 0x000eb0000c1e1d00 */
[----:B------:R-:W3:Y:S06]  /*3c20*/  @!P1 LDG.E.64 R28, desc[UR6][R30.64+0x40] ;  /* 0x000040061e1c9981 */ /* 0x000eec000c1e1b00 */
[----:B------:R-:W4:Y:S01]  /*3c30*/  @!P1 LDG.E.64 R46, desc[UR6][R54.64+0x40] ;  /* 0x00004006362e9981 */ /* 0x000f22000c1e1b00 */
[----:B--2---:R-:W-:Y:S02]  /*3c40*/  @!P1 MOV R23, R36 ;  /* 0x0000002400179202 */ /* 0x004fe40000000f00 */
[----:B-1----:R-:W-:Y:S02]  /*3c50*/  @!P1 MOV R35, R37 ;  /* 0x0000002500239202 */ /* 0x002fe40000000f00 */
[----:B------:R-:W-:Y:S01]  /*3c60*/  @!P1 MOV R34, R38 ;  /* 0x0000002600229202 */ /* 0x000fe20000000f00 */
[--C-:B------:R-:W-:Y:S02]  /*3c70*/  @!P1 HADD2.F32 R42, -RZ, R23.reuse.H1_H1 ;  /* 0x30000017ff2a9230 */ /* 0x100fe40000004100 */
[----:B------:R-:W-:Y:S02]  /*3c80*/  @!P1 HADD2.F32 R33, -RZ, R23.H0_H0 ;  /* 0x20000017ff219230 */ /* 0x000fe40000004100 */
[--C-:B---3--:R-:W-:Y:S02]  /*3c90*/  @!P1 HADD2.F32 R40, -RZ, R28.reuse.H0_H0 ;  /* 0x2000001cff289230 */ /* 0x108fe40000004100 */
[----:B------:R-:W-:Y:S01]  /*3ca0*/  @!P1 HADD2.F32 R32, -RZ, R28.H1_H1 ;  /* 0x3000001cff209230 */ /* 0x000fe20000004100 */
[----:B------:R-:W-:Y:S01]  /*3cb0*/  @!P1 MOV R28, R39 ;  /* 0x00000027001c9202 */ /* 0x000fe20000000f00 */
[----:B------:R-:W-:Y:S02]  /*3cc0*/  @!P1 HADD2.F32 R23, -RZ, R29.H0_H0 ;  /* 0x2000001dff179230 */ /* 0x000fe40000004100 */
[CC--:B------:R-:W-:Y:S01]  /*3cd0*/  @!P1 FMUL.FTZ R50, R42.reuse, R40.reuse ;  /* 0x000000282a329220 */ /* 0x0c0fe20000410000 */
[----:B----4-:R-:W-:Y:S02]  /*3ce0*/  @!P1 HADD2.F32 R44, -RZ, R46.H0_H0 ;  /* 0x2000002eff2c9230 */ /* 0x010fe40000004100 */
[C---:B------:R-:W-:Y:S01]  /*3cf0*/  @!P1 FMUL.FTZ R5, R33.reuse, R40 ;  /* 0x0000002821059220 */ /* 0x040fe20000410000 */
[--C-:B------:R-:W-:Y:S02]  /*3d00*/  @!P1 HADD2.F32 R45, -RZ, R47.reuse.H0_H0 ;  /* 0x2000002fff2d9230 */ /* 0x100fe40000004100 */
[----:B------:R-:W-:Y:S02]  /*3d10*/  @!P1 HADD2.F32 R49, -RZ, R47.H1_H1 ;  /* 0x3000002fff319230 */ /* 0x000fe40000004100 */
[-C--:B------:R-:W-:Y:S01]  /*3d20*/  @!P1 FFMA.FTZ R50, R33, R44.reuse, -R50 ;  /* 0x0000002c21329223 */ /* 0x080fe20000010832 */
[----:B------:R-:W-:Y:S02]  /*3d30*/  @!P1 HADD2.F32 R33, -RZ, R35.H0_H0 ;  /* 0x20000023ff219230 */ /* 0x000fe40000004100 */
[----:B------:R-:W-:Y:S01]  /*3d40*/  @!P1 FFMA.FTZ R5, R42, R44, R5 ;  /* 0x0000002c2a059223 */ /* 0x000fe20000010005 */
[--C-:B------:R-:W-:Y:S02]  /*3d50*/  @!P1 HADD2.F32 R42, -RZ, R34.reuse.H1_H1 ;  /* 0x30000022ff2a9230 */ /* 0x100fe40000004100 */
[----:B------:R-:W-:Y:S02]  /*3d60*/  @!P1 HADD2.F32 R34, -RZ, R34.H0_H0 ;  /* 0x20000022ff229230 */ /* 0x000fe40000004100 */
[----:B------:R-:W-:Y:S01]  /*3d70*/  @!P1 FMUL.FTZ R6, R33, R32 ;  /* 0x0000002021069220 */ /* 0x000fe20000410000 */
[--C-:B------:R-:W-:Y:S02]  /*3d80*/  @!P1 HADD2.F32 R47, -RZ, R28.reuse.H1_H1 ;  /* 0x3000001cff2f9230 */ /* 0x100fe40000004100 */
[-C--:B------:R-:W-:Y:S01]  /*3d90*/  @!P1 FMUL.FTZ R158, R42, R23.reuse ;  /* 0x000000172a9e9220 */ /* 0x080fe20000410000 */
[----:B------:R-:W-:Y:S02]  /*3da0*/  @!P1 HADD2.F32 R29, -RZ, R29.H1_H1 ;  /* 0x3000001dff1d9230 */ /* 0x000fe40000004100 */
[C---:B------:R-:W-:Y:S01]  /*3db0*/  @!P1 FMUL.FTZ R7, R34.reuse, R23 ;  /* 0x0000001722079220 */ /* 0x040fe20000410000 */
[----:B------:R-:W-:Y:S02]  /*3dc0*/  @!P1 HADD2.F32 R43, -RZ, R35.H1_H1 ;  /* 0x30000023ff2b9230 */ /* 0x000fe40000004100 */
[----:B------:R-:W-:Y:S01]  /*3dd0*/  @!P1 FFMA.FTZ R158, R34, R45, -R158 ;  /* 0x0000002d229e9223 */ /* 0x000fe2000001089e */
[----:B------:R-:W-:Y:S01]  /*3de0*/  @!P1 HADD2.F32 R28, -RZ, R28.H0_H0 ;  /* 0x2000001cff1c9230 */ /* 0x000fe20000004100 */
[----:B------:R-:W-:Y:S01]  /*3df0*/  @!P1 F2FP.F16.F32.PACK_AB R50, R5, R50 ;  /* 0x000000320532923e */ /* 0x000fe200000000ff */
[----:B------:R-:W-:Y:S02]  /*3e00*/  @!P1 HADD2.F32 R46, -RZ, R46.H1_H1 ;  /* 0x3000002eff2e9230 */ /* 0x000fe40000004100 */
[----:B------:R-:W-:Y:S01]  /*3e10*/  @!P1 FMUL.FTZ R121, R43, R32 ;  /* 0x000000202b799220 */ /* 0x000fe20000410000 */
[-C--:B------:R-:W-:Y:S01]  /*3e20*/  @!P1 FMUL.FTZ R153, R47, R29.reuse ;  /* 0x0000001d2f999220 */ /* 0x080fe20000410000 */
[----:B------:R-:W-:Y:S01]  /*3e30*/  @!P1 FMUL.FTZ R8, R28, R29 ;  /* 0x0000001d1c089220 */ /* 0x000fe20000410000 */
[----:B------:R-:W-:Y:S01]  /*3e40*/  @!P1 MOV R36, R50 ;  /* 0x0000003200249202 */ /* 0x000fe20000000f00 */
[-C--:B------:R-:W-:Y:S01]  /*3e50*/  @!P1 FFMA.FTZ R6, R43, R46.reuse, R6 ;  /* 0x0000002e2b069223 */ /* 0x080fe20000010006 */
[----:B------:R-:W-:Y:S01]  /*3e60*/  @!P1 FFMA.FTZ R7, R42, R45, R7 ;  /* 0x0000002d2a079223 */ /* 0x000fe20000010007 */
        /* <DEDUP_REMOVED lines=26> */
[----:B------:R-:W-:Y:S02]  /*4010*/  @!P0 HADD2.F32 R45, -RZ, R47.H0_H0 ;  /* 0x2000002fff2d8230 */ /* 0x000fe40000004100 */
[--C-:B------:R-:W-:Y:S02]  /*4020*/  @!P0 HADD2.F32 R43, -RZ, R39.reuse.H1_H1 ;  /* 0x30000027ff2b8230 */ /* 0x100fe40000004100 */
[-C--:B------:R-:W-:Y:S01]  /*4030*/  @!P0 FFMA.FTZ R50, R37, R44.reuse, -R50 ;  /* 0x0000002c25328223 */ /* 0x080fe20000010832 */
[----:B------:R-:W-:Y:S02]  /*4040*/  @!P0 HADD2.F32 R37, -RZ, R39.H0_H0 ;  /* 0x20000027ff258230 */ /* 0x000fe40000004100 */
[----:B------:R-:W-:Y:S01]  /*4050*/  @!P0 FFMA.FTZ R9, R42, R44, R9 ;  /* 0x0000002c2a098223 */ /* 0x000fe20000010009 */
[--C-:B------:R-:W-:Y:S02]  /*4060*/  @!P0 HADD2.F32 R42, -RZ, R38.reuse.H1_H1 ;  /* 0x30000026ff2a8230 */ /* 0x100fe40000004100 */
[-C--:B------:R-:W-:Y:S01]  /*4070*/  @!P0 FMUL.FTZ R121, R43, R36.reuse ;  /* 0x000000242b798220 */ /* 0x080fe20000410000 */
[----:B------:R-:W-:Y:S02]  /*4080*/  @!P0 HADD2.F32 R38, -RZ, R38.H0_H0 ;  /* 0x20000026ff268230 */ /* 0x000fe40000004100 */
[----:B------:R-:W-:Y:S01]  /*4090*/  @!P0 FMUL.FTZ R10, R37, R36 ;  /* 0x00000024250a8220 */ /* 0x000fe20000410000 */
[----:B------:R-:W-:Y:S01]  /*40a0*/  @!P0 HADD2.F32 R46, -RZ, R46.H1_H1 ;  /* 0x3000002eff2e8230 */ /* 0x000fe20000004100 */
[----:B------:R-:W-:Y:S01]  /*40b0*/  @!P0 F2FP.F16.F32.PACK_AB R50, R9, R50 ;  /* 0x000000320932823e */ /* 0x000fe200000000ff */
[----:B------:R-:W-:Y:S02]  /*40c0*/  @!P0 HADD2.F32 R49, -RZ, R47.H1_H1 ;  /* 0x3000002fff318230 */ /* 0x000fe40000004100 */
[-C--:B------:R-:W-:Y:S01]  /*40d0*/  @!P0 FMUL.FTZ R11, R38, R23.reuse ;  /* 0x00000017260b8220 */ /* 0x080fe20000410000 */
[--C-:B------:R-:W-:Y:S01]  /*40e0*/  @!P0 HADD2.F32 R47, -RZ, R28.reuse.H1_H1 ;  /* 0x3000001cff2f8230 */ /* 0x100fe20000004100 */
[----:B------:R-:W-:Y:S01]  /*40f0*/  @!P0 MOV R32, R50 ;  /* 0x0000003200208202 */ /* 0x000fe20000000f00 */
[----:B------:R-:W-:Y:S02]  /*4100*/  @!P0 HADD2.F32 R29, -RZ, R29.H1_H1 ;  /* 0x3000001dff1d8230 */ /* 0x000fe40000004100 */
[C---:B------:R-:W-:Y:S01]  /*4110*/  @!P0 FMUL.FTZ R158, R42.reuse, R23 ;  /* 0x000000172a9e8220 */ /* 0x040fe20000410000 */
[----:B------:R-:W-:Y:S02]  /*4120*/  @!P0 HADD2.F32 R28, -RZ, R28.H0_H0 ;  /* 0x2000001cff1c8230 */ /* 0x000fe40000004100 */
[-C--:B------:R-:W-:Y:S01]  /*4130*/  @!P0 FFMA.FTZ R10, R43, R46.reuse, R10 ;  /* 0x0000002e2b0a8223 */ /* 0x080fe2000001000a */
[----:B------:R-:W-:Y:S01]  /*4140*/  @!P0 FFMA.FTZ R11, R42, R45, R11 ;  /* 0x0000002d2a0b8223 */ /* 0x000fe2000001000b */
[-C--:B------:R-:W-:Y:S01]  /*4150*/  @!P0 FMUL.FTZ R153, R47, R29.reuse ;  /* 0x0000001d2f998220 */ /* 0x080fe20000410000 */
[----:B------:R-:W-:Y:S01]  /*4160*/  @!P0 FFMA.FTZ R121, R37, R46, -R121 ;  /* 0x0000002e25798223 */ /* 0x000fe20000010879 */
[----:B------:R-:W-:Y:S01]  /*4170*/  @!P0 FMUL.FTZ R12, R28, R29 ;  /* 0x0000001d1c0c8220 */ /* 0x000fe20000410000 */
[----:B------:R-:W-:Y:S01]  /*4180*/  @!P0 FFMA.FTZ R158, R38, R45, -R158 ;  /* 0x0000002d269e8223 */ /* 0x000fe2000001089e */
[-C--:B------:R-:W-:Y:S02]  /*4190*/  @!P0 FFMA.FTZ R153, R28, R49.reuse, -R153 ;  /* 0x000000311c998223 */ /* 0x080fe40000010899 */
[----:B------:R-:W-:Y:S01]  /*41a0*/  @!P0 FFMA.FTZ R12, R47, R49, R12 ;  /* 0x000000312f0c8223 */ /* 0x000fe2000001000c */
[----:B------:R-:W-:Y:S02]  /*41b0*/  @!P0 F2FP.F16.F32.PACK_AB R121, R10, R121 ;  /* 0x000000790a79823e */ /* 0x000fe400000000ff */
[----:B------:R-:W-:Y:S02]  /*41c0*/  @!P0 F2FP.F16.F32.PACK_AB R158, R11, R158 ;  /* 0x0000009e0b9e823e */ /* 0x000fe400000000ff */
[----:B------:R-:W-:Y:S02]  /*41d0*/  @!P0 F2FP.F16.F32.PACK_AB R153, R12, R153 ;  /* 0x000000990c99823e */ /* 0x000fe400000000ff */
[----:B------:R-:W-:Y:S02]  /*41e0*/  @!P0 MOV R33, R121 ;  /* 0x0000007900218202 */ /* 0x000fe40000000f00 */
[----:B------:R-:W-:Y:S02]  /*41f0*/  @!P0 MOV R34, R158 ;  /* 0x0000009e00228202 */ /* 0x000fe40000000f00 */
[----:B------:R-:W-:Y:S05]  /*4200*/  @!P0 MOV R35, R153 ;  /* 0x0000009900238202 */ /* 0x000fea0000000f00 */
[----:B------:R1:W-:Y:S08]  /*4210*/  STG.E.128 desc[UR6][R154.64+0x100], R32 ;  /* 0x000100209a007986 */ /* 0x0003f0000c101d06 */
[----:B------:R-:W2:Y:S08]  /*4220*/  LDG.E.128 R36, desc[UR6][R156.64+0x180] ;  /* 0x000180069c247981 */ /* 0x000eb0000c1e1d00 */
[----:B------:R-:W3:Y:S06]  /*4230*/  @!P1 LDG.E.64 R30, desc[UR6][R30.64+0xc0] ;  /* 0x0000c0061e1e9981 */ /* 0x000eec000c1e1b00 */
[----:B------:R-:W4:Y:S01]  /*4240*/  @!P1 LDG.E.64 R54, desc[UR6][R54.64+0xc0] ;  /* 0x0000c00636369981 */ /* 0x000f22000c1e1b00 */
[----:B--2---:R-:W-:Y:S02]  /*4250*/  @!P1 MOV R23, R36 ;  /* 0x0000002400179202 */ /* 0x004fe40000000f00 */
[----:B-1----:R-:W-:Y:S03]  /*4260*/  @!P1 MOV R32, R37 ;  /* 0x0000002500209202 */ /* 0x002fe60000000f00 */
[--C-:B------:R-:W-:Y:S02]  /*4270*/  @!P1 HADD2.F32 R42, -RZ, R23.reuse.H1_H1 ;  /* 0x30000017ff2a9230 */ /* 0x100fe40000004100 */
[----:B------:R-:W-:Y:S02]  /*4280*/  @!P1 HADD2.F32 R28, -RZ, R23.H0_H0 ;  /* 0x20000017ff1c9230 */ /* 0x000fe40000004100 */
[--C-:B---3--:R-:W-:Y:S02]  /*4290*/  @!P1 HADD2.F32 R41, -RZ, R30.reuse.H0_H0 ;  /* 0x2000001eff299230 */ /* 0x108fe40000004100 */
[----:B------:R-:W-:Y:S01]  /*42a0*/  @!P1 HADD2.F32 R29, -RZ, R30.H1_H1 ;  /* 0x3000001eff1d9230 */ /* 0x000fe20000004100 */
[----:B------:R-:W-:Y:S01]  /*42b0*/  @!P1 MOV R30, R38 ;  /* 0x00000026001e9202 */ /* 0x000fe20000000f00 */
[--C-:B------:R-:W-:Y:S02]  /*42c0*/  @!P1 HADD2.F32 R23, -RZ, R31.reuse.H0_H0 ;  /* 0x2000001fff179230 */ /* 0x100fe40000004100 */
[-C--:B------:R-:W-:Y:S01]  /*42d0*/  @!P1 FMUL.FTZ R13, R28, R41.reuse ;  /* 0x000000291c0d9220 */ /* 0x080fe20000410000 */
[--C-:B----4-:R-:W-:Y:S02]  /*42e0*/  @!P1 HADD2.F32 R43, -RZ, R54.reuse.H0_H0 ;  /* 0x20000036ff2b9230 */ /* 0x110fe40000004100 */
[----:B------:R-:W-:Y:S01]  /*42f0*/  @!P1 FMUL.FTZ R50, R42, R41 ;  /* 0x000000292a329220 */ /* 0x000fe20000410000 */
[----:B------:R-:W-:Y:S02]  /*4300*/  @!P1 HADD2.F32 R31, -RZ, R31.H1_H1 ;  /* 0x3000001fff1f9230 */ /* 0x000fe40000004100 */
[----:B------:R-:W-:Y:S02]  /*4310*/  @!P1 HADD2.F32 R45, -RZ, R54.H1_H1 ;  /* 0x30000036ff2d9230 */ /* 0x000fe40000004100 */
[----:B------:R-:W-:Y:S01]  /*4320*/  @!P1 FFMA.FTZ R50, R28, R43, -R50 ;  /* 0x0000002b1c329223 */ /* 0x000fe20000010832 */
[----:B------:R-:W-:Y:S01]  /*4330*/  @!P1 MOV R28, R39 ;  /* 0x00000027001c9202 */ /* 0x000fe20000000f00 */
[----:B------:R-:W-:Y:S01]  /*4340*/  @!P1 FFMA.FTZ R13, R42, R43, R13 ;  /* 0x0000002b2a0d9223 */ /* 0x000fe2000001000d */
[--C-:B------:R-:W-:Y:S02]  /*4350*/  @!P1 HADD2.F32 R43, -RZ, R32.reuse.H1_H1 ;  /* 0x30000020ff2b9230 */ /* 0x100fe40000004100 */
[----:B------:R-:W-:Y:S02]  /*4360*/  @!P1 HADD2.F32 R32, -RZ, R32.H0_H0 ;  /* 0x20000020ff209230 */ /* 0x000fe40000004100 */
[----:B------:R-:W-:Y:S01]  /*4370*/  @!P1 F2FP.F16.F32.PACK_AB R50, R13, R50 ;  /* 0x000000320d32923e */ /* 0x000fe200000000ff */
[--C-:B------:R-:W-:Y:S02]  /*4380*/  @!P1 HADD2.F32 R42, -RZ, R30.reuse.H1_H1 ;  /* 0x3000001eff2a9230 */ /* 0x100fe40000004100 */
[-C--:B------:R-:W-:Y:S01]  /*4390*/  @!P1 FMUL.FTZ R121, R43, R29.reuse ;  /* 0x0000001d2b799220 */ /* 0x080fe20000410000 */
[----:B------:R-:W-:Y:S01]  /*43a0*/  @!P1 HADD2.F32 R30, -RZ, R30.H0_H0 ;  /* 0x2000001eff1e9230 */ /* 0x000fe20000004100 */
[----:B------:R-:W-:Y:S01]  /*43b0*/  @!P1 MOV R36, R50 ;  /* 0x0000003200249202 */ /* 0x000fe20000000f00 */
[--C-:B------:R-:W-:Y:S02]  /*43c0*/  @!P1 HADD2.F32 R49, -RZ, R28.reuse.H1_H1 ;  /* 0x3000001cff319230 */ /* 0x100fe40000004100 */
[----:B------:R-:W-:Y:S01]  /*43d0*/  @!P1 FMUL.FTZ R14, R32, R29 ;  /* 0x0000001d200e9220 */ /* 0x000fe20000410000 */
[----:B------:R-:W-:Y:S02]  /*43e0*/  @!P1 HADD2.F32 R28, -RZ, R28.H0_H0 ;  /* 0x2000001cff1c9230 */ /* 0x000fe40000004100 */
[-C--:B------:R-:W-:Y:S01]  /*43f0*/  @!P1 FMUL.FTZ R15, R30, R23.reuse ;  /* 0x000000171e0f9220 */ /* 0x080fe20000410000 */
[--C-:B------:R-:W-:Y:S02]  /*4400*/  @!P1 HADD2.F32 R47, -RZ, R55.reuse.H0_H0 ;  /* 0x20000037ff2f9230 */ /* 0x100fe40000004100 */
[----:B------:R-:W-:Y:S01]  /*4410*/  @!P1 FMUL.FTZ R156, R42, R23 ;  /* 0x000000172a9c9220 */ /* 0x000fe20000410000 */
[----:B------:R-:W-:Y:S02]  /*4420*/  @!P1 HADD2.F32 R51, -RZ, R55.H1_H1 ;  /* 0x30000037ff339230 */ /* 0x000fe40000004100 */
[-C--:B------:R-:W-:Y:S01]  /*4430*/  @!P1 FMUL.FTZ R153, R49, R31.reuse ;  /* 0x0000001f31999220 */ /* 0x080fe20000410000 */
[----:B------:R-:W-:Y:S01]  /*4440*/  @!P1 FMUL.FTZ R16, R28, R31 ;  /* 0x0000001f1c109220 */ /* 0x000fe20000410000 */
[----:B------:R-:W-:Y:S01]  /*4450*/  @!P1 FFMA.FTZ R14, R43, R45, R14 ;  /* 0x0000002d2b0e9223 */ /* 0x000fe2000001000e */
[----:B------:R-:W-:Y:S01]  /*4460*/  @!P1 FFMA.FTZ R15, R42, R47, R15 ;  /* 0x0000002f2a0f9223 */ /* 0x000fe2000001000f */
        /* <DEDUP_REMOVED lines=11> */
.L_x_4189:
[----:B------:R-:W-:Y:S05]  /*4520*/  BSYNC B0 ;  /* 0x0000000000007941 */ /* 0x000fea0003800000 */
.L_x_4188:
[----:B------:R-:W-:Y:S04]  /*4530*/  BSSY B0, `(.L_x_4190) ;  /* 0x00000d6000007945 */ /* 0x000fe80003800000 */
[----:B------:R-:W-:Y:S05]  /*4540*/  @!P4 BRA `(.L_x_4191) ;  /* 0x0000000c0050c947 */ /* 0x000fea0003800000 */
[CC--:B-1----:R-:W-:Y:S02]  /*4550*/  LEA R154, P1, R99.reuse, R120.reuse, 0x1 ;  /* 0x00000078639a7211 */ /* 0x0c2fe400078208ff */
[----:B------:R-:W-:Y:S02]  /*4560*/  SHF.L.U32 R153, R88, 0x1, RZ ;  /* 0x0000000158997819 */ /* 0x000fe400000006ff */
[----:B------:R-:W-:Y:S02]  /*4570*/  ISETP.GE.AND P0, PT, R24, UR4, PT ;  /* 0x0000000418007c0c */ /* 0x000fe4000bf06270 */
[----:B------:R-:W-:Y:S02]  /*4580*/  LEA.HI.X R155, R99, R117, R98, 0x1, P1 ;  /* 0x00000075639b7211 */ /* 0x000fe400008f0c62 */
[----:B------:R-:W-:Y:S02]  /*4590*/  SHF.L.U64.HI R121, R88, 0x1, R87 ;  /* 0x0000000158797819 */ /* 0x000fe40000010257 */
[-C--:B----4-:R-:W-:Y:S01]  /*45a0*/  IADD3 R30, P1, R26, R153.reuse, RZ ;  /* 0x000000991a1e7210 */ /* 0x090fe20007f3e0ff */
[----:B--2---:R1:W2:Y:S01]  /*45b0*/  LDG.E.128 R32, desc[UR6][R154.64] ;  /* 0x000000069a207981 */ /* 0x0042a2000c1e1d00 */
[----:B------:R-:W-:Y:S02]  /*45c0*/  IADD3 R54, P4, R52, R153, RZ ;  /* 0x0000009934367210 */ /* 0x000fe40007f9e0ff */
[-C--:B------:R-:W-:Y:S02]  /*45d0*/  IADD3.X R31, R27, R121.reuse, RZ, P1, !PT ;  /* 0x000000791b1f7210 */ /* 0x080fe40000ffe4ff */
[----:B------:R-:W-:Y:S02]  /*45e0*/  IADD3.X R55, R53, R121, RZ, P4, !PT ;  /* 0x0000007935377210 */ /* 0x000fe400027fe4ff */
[----:B------:R-:W-:Y:S01]  /*45f0*/  LEA R158, P4, R102, R120, 0x1 ;  /* 0x00000078669e7211 */ /* 0x000fe200078808ff */
[----:B------:R-:W3:Y:S01]  /*4600*/  @!P0 LDG.E.64 R28, desc[UR6][R30.64] ;  /* 0x000000061e1c8981 */ /* 0x000ee2000c1e1b00 */
[----:B------:R-:W-:Y:S02]  /*4610*/  ISETP.GE.AND P1, PT, R20, UR4, PT ;  /* 0x0000000414007c0c */ /* 0x000fe4000bf26270 */
[----:B------:R-:W-:Y:S03]  /*4620*/  LEA.HI.X R159, R102, R117, R101, 0x1, P4 ;  /* 0x00000075669f7211 */ /* 0x000fe600020f0c65 */
[----:B------:R-:W4:Y:S01]  /*4630*/  @!P0 LDG.E.64 R50, desc[UR6][R54.64] ;  /* 0x0000000636328981 */ /* 0x000f22000c1e1b00 */
[----:B-1----:R-:W-:Y:S01]  /*4640*/  LEA R154, P5, R146, R148, 0x1 ;  /* 0x00000094929a7211 */ /* 0x002fe200078a08ff */
[--C-:B---3--:R-:W-:Y:S01]  /*4650*/  @!P0 HADD2.F32 R39, -RZ, R28.reuse.H0_H0 ;  /* 0x2000001cff278230 */ /* 0x108fe20000004100 */
[----:B--2---:R-:W-:Y:S01]  /*4660*/  @!P0 MOV R23, R32 ;  /* 0x0000002000178202 */ /* 0x004fe20000000f00 */
[----:B------:R-:W-:Y:S01]  /*4670*/  @!P0 HADD2.F32 R28, -RZ, R28.H1_H1 ;  /* 0x3000001cff1c8230 */ /* 0x000fe20000004100 */
[----:B------:R-:W-:Y:S02]  /*4680*/  @!P0 MOV R38, R35 ;  /* 0x0000002300268202 */ /* 0x000fe40000000f00 */
[----:B------:R-:W-:Y:S01]  /*4690*/  @!P0 MOV R37, R33 ;  /* 0x0000002100258202 */ /* 0x000fe20000000f00 */
[--C-:B------:R-:W-:Y:S02]  /*46a0*/  @!P0 HADD2.F32 R43, -RZ, R23.reuse.H1_H1 ;  /* 0x30000017ff2b8230 */ /* 0x100fe40000004100 */
[--C-:B----4-:R-:W-:Y:S02]  /*46b0*/  @!P0 HADD2.F32 R45, -RZ, R50.reuse.H0_H0 ;  /* 0x20000032ff2d8230 */ /* 0x110fe40000004100 */
[----:B------:R-:W-:Y:S02]  /*46c0*/  @!P0 HADD2.F32 R36, -RZ, R23.H0_H0 ;  /* 0x20000017ff248230 */ /* 0x000fe40000004100 */
[-C--:B------:R-:W-:Y:S01]  /*46d0*/  @!P0 FMUL.FTZ R121, R43, R39.reuse ;  /* 0x000000272b798220 */ /* 0x080fe20000410000 */
[--C-:B------:R-:W-:Y:S02]  /*46e0*/  @!P0 HADD2.F32 R47, -RZ, R37.reuse.H1_H1 ;  /* 0x30000025ff2f8230 */ /* 0x100fe40000004100 */
[----:B------:R-:W-:Y:S02]  /*46f0*/  @!P0 HADD2.F32 R37, -RZ, R37.H0_H0 ;  /* 0x20000025ff258230 */ /* 0x000fe40000004100 */
[C---:B------:R-:W-:Y:S01]  /*4700*/  @!P0 FMUL.FTZ R0, R36.reuse, R39 ;  /* 0x0000002724008220 */ /* 0x040fe20000410000 */
[--C-:B------:R-:W-:Y:S02]  /*4710*/  @!P0 HADD2.F32 R23, -RZ, R29.reuse.H0_H0 ;  /* 0x2000001dff178230 */ /* 0x100fe40000004100 */
[-C--:B------:R-:W-:Y:S01]  /*4720*/  @!P0 FFMA.FTZ R121, R36, R45.reuse, -R121 ;  /* 0x0000002d24798223 */ /* 0x080fe20000010879 */
[----:B------:R-:W-:Y:S01]  /*4730*/  @!P0 HADD2.F32 R29, -RZ, R29.H1_H1 ;  /* 0x3000001dff1d8230 */ /* 0x000fe20000004100 */
[----:B------:R-:W-:Y:S01]  /*4740*/  @!P0 MOV R36, R34 ;  /* 0x0000002200248202 */ /* 0x000fe20000000f00 */
[----:B------:R-:W-:Y:S02]  /*4750*/  @!P0 HADD2.F32 R42, -RZ, R50.H1_H1 ;  /* 0x30000032ff2a8230 */ /* 0x000fe40000004100 */
[-C--:B------:R-:W-:Y:S01]  /*4760*/  @!P0 FMUL.FTZ R153, R47, R28.reuse ;  /* 0x0000001c2f998220 */ /* 0x080fe20000410000 */
[--C-:B------:R-:W-:Y:S02]  /*4770*/  @!P0 HADD2.F32 R49, -RZ, R51.reuse.H0_H0 ;  /* 0x20000033ff318230 */ /* 0x100fe40000004100 */
[C---:B------:R-:W-:Y:S01]  /*4780*/  @!P0 FMUL.FTZ R2, R37.reuse, R28 ;  /* 0x0000001c25028220 */ /* 0x040fe20000410000 */
        /* <DEDUP_REMOVED lines=8> */
[----:B------:R-:W-:Y:S01]  /*4810*/  @!P0 F2FP.F16.F32.PACK_AB R121, R0, R121 ;  /* 0x000000790079823e */ /* 0x000fe200000000ff */
[----:B------:R-:W-:Y:S02]  /*4820*/  @!P0 HADD2.F32 R51, -RZ, R51.H1_H1 ;  /* 0x30000033ff338230 */ /* 0x000fe40000004100 */
[-C--:B------:R-:W-:Y:S01]  /*4830*/  @!P0 FMUL.FTZ R155, R43, R29.reuse ;  /* 0x0000001d2b9b8220 */ /* 0x080fe20000410000 */
[----:B------:R-:W-:Y:S01]  /*4840*/  @!P0 FMUL.FTZ R4, R28, R29 ;  /* 0x0000001d1c048220 */ /* 0x000fe20000410000 */
[----:B------:R-:W-:Y:S01]  /*4850*/  @!P0 MOV R32, R121 ;  /* 0x0000007900208202 */ /* 0x000fe20000000f00 */
[----:B------:R-:W-:Y:S01]  /*4860*/  @!P0 FFMA.FTZ R2, R47, R42, R2 ;  /* 0x0000002a2f028223 */ /* 0x000fe20000010002 */
[-C--:B------:R-:W-:Y:S01]  /*4870*/  @!P0 FFMA.FTZ R3, R44, R49.reuse, R3 ;  /* 0x000000312c038223 */ /* 0x080fe20000010003 */
[----:B------:R-:W-:Y:S01]  /*4880*/  @!P0 FFMA.FTZ R48, R36, R49, -R48 ;  /* 0x0000003124308223 */ /* 0x000fe20000010830 */
[-C--:B------:R-:W-:Y:S01]  /*4890*/  @!P0 FFMA.FTZ R155, R28, R51.reuse, -R155 ;  /* 0x000000331c9b8223 */ /* 0x080fe2000001089b */
[----:B------:R-:W-:Y:S01]  /*48a0*/  @!P0 FFMA.FTZ R4, R43, R51, R4 ;  /* 0x000000332b048223 */ /* 0x000fe20000010004 */
[----:B------:R-:W-:Y:S02]  /*48b0*/  @!P0 F2FP.F16.F32.PACK_AB R156, R2, R153 ;  /* 0x00000099029c823e */ /* 0x000fe400000000ff */
[----:B------:R-:W-:Y:S02]  /*48c0*/  @!P0 F2FP.F16.F32.PACK_AB R48, R3, R48 ;  /* 0x000000300330823e */ /* 0x000fe400000000ff */
[----:B------:R-:W-:Y:S02]  /*48d0*/  @!P0 F2FP.F16.F32.PACK_AB R153, R4, R155 ;  /* 0x0000009b0499823e */ /* 0x000fe400000000ff */
[----:B------:R-:W-:Y:S02]  /*48e0*/  @!P0 MOV R33, R156 ;  /* 0x0000009c00218202 */ /* 0x000fe40000000f00 */
[----:B------:R-:W-:Y:S02]  /*48f0*/  @!P0 MOV R34, R48 ;  /* 0x0000003000228202 */ /* 0x000fe40000000f00 */
[----:B------:R-:W-:Y:S02]  /*4900*/  @!P0 MOV R35, R153 ;  /* 0x0000009900238202 */ /* 0x000fe40000000f00 */
[----:B------:R-:W-:Y:S02]  /*4910*/  LEA.HI.X R155, R146, R149, R100, 0x1, P5 ;  /* 0x00000095929b7211 */ /* 0x000fe400028f0c64 */
[----:B------:R-:W-:Y:S03]  /*4920*/  ISETP.GE.AND P0, PT, R19, UR4, PT ;  /* 0x0000000413007c0c */ /* 0x000fe6000bf06270 */
[----:B------:R1:W-:Y:S08]  /*4930*/  STG.E.128 desc[UR6][R154.64], R32 ;  /* 0x000000209a007986 */ /* 0x0003f0000c101d06 */
[----:B------:R2:W3:Y:S08]  /*4940*/  LDG.E.128 R36, desc[UR6][R158.64] ;  /* 0x000000069e247981 */ /* 0x0004f0000c1e1d00 */
[----:B------:R-:W4:Y:S06]  /*4950*/  @!P1 LDG.E.64 R28, desc[UR6][R30.64+0x40] ;  /* 0x000040061e1c9981 */ /* 0x000f2c000c1e1b00 */
[----:B------:R-:W5:Y:S01]  /*4960*/  @!P1 LDG.E.64 R46, desc[UR6][R54.64+0x40] ;  /* 0x00004006362e9981 */ /* 0x000f62000c1e1b00 */
[C---:B--2---:R-:W-:Y:S04]  /*4970*/  LEA R158, P4, R104.reuse, R120, 0x1 ;  /* 0x00000078689e7211 */ /* 0x044fe800078808ff */
[----:B------:R-:W-:Y:S02]  /*4980*/  LEA.HI.X R159, R104, R117, R103, 0x1, P4 ;  /* 0x00000075689f7211 */ /* 0x000fe400020f0c67 */
[----:B---3--:R-:W-:Y:S02]  /*4990*/  @!P1 MOV R23, R36 ;  /* 0x0000002400179202 */ /* 0x008fe40000000f00 */
[----:B-1----:R-:W-:Y:S02]  /*49a0*/  @!P1 MOV R35, R37 ;  /* 0x0000002500239202 */ /* 0x002fe40000000f00 */
[----:B------:R-:W-:Y:S01]  /*49b0*/  @!P1 MOV R34, R38 ;  /* 0x0000002600229202 */ /* 0x000fe20000000f00 */
[--C-:B------:R-:W-:Y:S02]  /*49c0*/  @!P1 HADD2.F32 R42, -RZ, R23.reuse.H1_H1 ;  /* 0x30000017ff2a9230 */ /* 0x100fe40000004100 */
[----:B------:R-:W-:Y:S02]  /*49d0*/  @!P1 HADD2.F32 R33, -RZ, R23.H0_H0 ;  /* 0x20000017ff219230 */ /* 0x000fe40000004100 */
[--C-:B----4-:R-:W-:Y:S02]  /*49e0*/  @!P1 HADD2.F32 R40, -RZ, R28.reuse.H0_H0 ;  /* 0x2000001cff289230 */ /* 0x110fe40000004100 */
[----:B------:R-:W-:Y:S01]  /*49f0*/  @!P1 HADD2.F32 R32, -RZ, R28.H1_H1 ;  /* 0x3000001cff209230 */ /* 0x000fe20000004100 */
[----:B------:R-:W-:Y:S01]  /*4a00*/  @!P1 MOV R28, R39 ;  /* 0x00000027001c9202 */ /* 0x000fe20000000f00 */
[----:B------:R-:W-:Y:S02]  /*4a10*/  @!P1 HADD2.F32 R23, -RZ, R29.H0_H0 ;  /* 0x2000001dff179230 */ /* 0x000fe40000004100 */
[CC--:B------:R-:W-:Y:S01]  /*4a20*/  @!P1 FMUL.FTZ R48, R42.reuse, R40.reuse ;  /* 0x000000282a309220 */ /* 0x0c0fe20000410000 */
[----:B-----5:R-:W-:Y:S02]  /*4a30*/  @!P1 HADD2.F32 R44, -RZ, R46.H0_H0 ;  /* 0x2000002eff2c9230 */ /* 0x020fe40000004100 */
        /* <DEDUP_REMOVED lines=11> */
[----:B------:R-:W-:Y:S01]  /*4af0*/  @!P1 HADD2.F32 R29, -RZ, R29.H1_H1 ;  /* 0x3000001dff1d9230 */ /* 0x000fe20000004100 */
[----:B------:R-:W-:Y:S01]  /*4b00*/  @!P1 F2FP.F16.F32.PACK_AB R48, R5, R48 ;  /* 0x000000300530923e */ /* 0x000fe200000000ff */
[----:B------:R-:W-:Y:S02]  /*4b10*/  @!P1 HADD2.F32 R43, -RZ, R35.H1_H1 ;  /* 0x30000023ff2b9230 */ /* 0x000fe40000004100 */
[----:B------:R-:W-:Y:S01]  /*4b20*/  @!P1 FMUL.FTZ R7, R34, R23 ;  /* 0x0000001722079220 */ /* 0x000fe20000410000 */
[----:B------:R-:W-:Y:S01]  /*4b30*/  @!P1 HADD2.F32 R28, -RZ, R28.H0_H0 ;  /* 0x2000001cff1c9230 */ /* 0x000fe20000004100 */
[----:B------:R-:W-:Y:S01]  /*4b40*/  @!P1 MOV R36, R48 ;  /* 0x0000003000249202 */ /* 0x000fe20000000f00 */
[----:B------:R-:W-:Y:S02]  /*4b50*/  @!P1 HADD2.F32 R46, -RZ, R46.H1_H1 ;  /* 0x3000002eff2e9230 */ /* 0x000fe40000004100 */
[----:B------:R-:W-:Y:S01]  /*4b60*/  @!P1 FMUL.FTZ R121, R43, R32 ;  /* 0x000000202b799220 */ /* 0x000fe20000410000 */
[-C--:B------:R-:W-:Y:S01]  /*4b70*/  @!P1 FMUL.FTZ R153, R47, R29.reuse ;  /* 0x0000001d2f999220 */ /* 0x080fe20000410000 */
[----:B------:R-:W-:Y:S01]  /*4b80*/  @!P1 FMUL.FTZ R8, R28, R29 ;  /* 0x0000001d1c089220 */ /* 0x000fe20000410000 */
[-C--:B------:R-:W-:Y:S01]  /*4b90*/  @!P1 FFMA.FTZ R156, R34, R45.reuse, -R156 ;  /* 0x0000002d229c9223 */ /* 0x080fe2000001089c */
        /* <DEDUP_REMOVED lines=111> */
.L_x_4191:
[----:B------:R-:W-:Y:S05]  /*5290*/  BSYNC B0 ;  /* 0x0000000000007941 */ /* 0x000fea0003800000 */
.L_x_4190:
[----:B------:R-:W-:Y:S04]  /*52a0*/  BSSY B0, `(.L_x_4192) ;  /* 0x00000db000007945 */ /* 0x000fe80003800000 */
[----:B------:R-:W-:Y:S05]  /*52b0*/  @!P2 BRA `(.L_x_4193) ;  /* 0x0000000c0064a947 */ /* 0x000fea0003800000 */
[----:B----4-:R-:W4:Y:S01]  /*52c0*/  LDC.64 R6, c[0x0][0x338] ;  /* 0x0000ce00ff067b82 */ /* 0x010f220000000a00 */
[----:B------:R-:W-:Y:S02]  /*52d0*/  MOV R121, R117 ;  /* 0x0000007500797202 */ /* 0x000fe40000000f00 */
[----:B------:R-:W-:Y:S02]  /*52e0*/  ISETP.GE.AND P0, PT, R24, UR4, PT ;  /* 0x0000000418007c0c */ /* 0x000fe4000bf06270 */
[C---:B------:R-:W-:Y:S02]  /*52f0*/  SHF.L.U32 R43, R84.reuse, 0x1, RZ ;  /* 0x00000001542b7819 */ /* 0x040fe400000006ff */
[----:B------:R-:W-:Y:S02]  /*5300*/  SHF.L.U64.HI R5, R84, 0x1, R83 ;  /* 0x0000000154057819 */ /* 0x000fe40000010253 */
[-C--:B------:R-:W-:Y:S02]  /*5310*/  IADD3 R26, P1, R26, R43.reuse, RZ ;  /* 0x0000002b1a1a7210 */ /* 0x080fe40007f3e0ff */
[----:B------:R-:W-:Y:S02]  /*5320*/  IADD3 R40, P2, R52, R43, RZ ;  /* 0x0000002b34287210 */ /* 0x000fe40007f5e0ff */
[-C--:B------:R-:W-:Y:S02]  /*5330*/  IADD3.X R27, R27, R5.reuse, RZ, P1, !PT ;  /* 0x000000051b1b7210 */ /* 0x080fe40000ffe4ff */
[----:B------:R-:W-:Y:S02]  /*5340*/  IADD3.X R41, R53, R5, RZ, P2, !PT ;  /* 0x0000000535297210 */ /* 0x000fe400017fe4ff */
[----:B------:R-:W-:Y:S01]  /*5350*/  ISETP.GE.AND P1, PT, R20, UR4, PT ;  /* 0x0000000414007c0c */ /* 0x000fe2000bf26270 */
[----:B------:R-:W5:Y:S01]  /*5360*/  @!P0 LDG.E.64 R10, desc[UR6][R26.64] ;  /* 0x000000061a0a8981 */ /* 0x000f62000c1e1b00 */
[----:B----4-:R-:W-:Y:S05]  /*5370*/  IMAD.WIDE.U32 R44, R6, 0x60, R120 ;  /* 0x00000060062c7825 */ /* 0x010fea00078e0078 */
[----:B--2---:R-:W2:Y:S01]  /*5380*/  @!P0 LDG.E.64 R34, desc[UR6][R40.64] ;  /* 0x0000000628228981 */ /* 0x004ea2000c1e1b00 */
[----:B------:R-:W-:Y:S05]  /*5390*/  IMAD R7, R7, 0x60, RZ ;  /* 0x0000006007077824 */ /* 0x000fea00078e02ff */
[----:B------:R-:W-:Y:S02]  /*53a0*/  IADD3 R45, R45, R7, RZ ;  /* 0x000000072d2d7210 */ /* 0x000fe40007ffe0ff */
[----:B------:R-:W4:Y:S03]  /*53b0*/  LDC.64 R6, c[0x0][0x248] ;  /* 0x00009200ff067b82 */ /* 0x000f260000000a00 */
[----:B------:R-:W3:Y:S01]  /*53c0*/  LDG.E.128 R12, desc[UR6][R44.64] ;  /* 0x000000062c0c7981 */ /* 0x000ee2000c1e1d00 */
[----:B----4-:R-:W-:Y:S02]  /*53d0*/  IMAD R7, R7, 0x60, RZ ;  /* 0x0000006007077824 */ /* 0x010fe400078e02ff */
[--C-:B-----5:R-:W-:Y:S02]  /*53e0*/  @!P0 HADD2.F32 R16, -RZ, R10.reuse.H0_H0 ;  /* 0x2000000aff108230 */ /* 0x120fe40000004100 */
[----:B------:R-:W-:Y:S02]  /*53f0*/  @!P0 HADD2.F32 R10, -RZ, R10.H1_H1 ;  /* 0x3000000aff0a8230 */ /* 0x000fe40000004100 */
[--C-:B--2---:R-:W-:Y:S02]  /*5400*/  @!P0 HADD2.F32 R32, -RZ, R34.reuse.H0_H0 ;  /* 0x20000022ff208230 */ /* 0x104fe40000004100 */
[--C-:B-1-3--:R-:W-:Y:S02]  /*5410*/  @!P0 HADD2.F32 R37, -RZ, R35.reuse.H0_H0 ;  /* 0x20000023ff258230 */ /* 0x10afe40000004100 */
[----:B------:R-:W-:Y:S02]  /*5420*/  @!P0 HADD2.F32 R39, -RZ, R35.H1_H1 ;  /* 0x30000023ff278230 */ /* 0x000fe40000004100 */
[----:B------:R-:W-:Y:S01]  /*5430*/  @!P0 HADD2.F32 R34, -RZ, R34.H1_H1 ;  /* 0x30000022ff228230 */ /* 0x000fe20000004100 */
[----:B------:R-:W-:Y:S02]  /*5440*/  @!P0 MOV R9, R12 ;  /* 0x0000000c00098202 */ /* 0x000fe40000000f00 */
[----:B------:R-:W-:Y:S03]  /*5450*/  @!P0 MOV R28, R13 ;  /* 0x0000000d001c8202 */ /* 0x000fe60000000f00 */
[--C-:B------:R-:W-:Y:S02]  /*5460*/  @!P0 HADD2.F32 R33, -RZ, R9.reuse.H1_H1 ;  /* 0x30000009ff218230 */ /* 0x100fe40000004100 */
[----:B------:R-:W-:Y:S02]  /*5470*/  @!P0 HADD2.F32 R23, -RZ, R9.H0_H0 ;  /* 0x20000009ff178230 */ /* 0x000fe40000004100 */
[--C-:B------:R-:W-:Y:S02]  /*5480*/  @!P0 HADD2.F32 R35, -RZ, R28.reuse.H1_H1 ;  /* 0x3000001cff238230 */ /* 0x100fe40000004100 */
[-C--:B------:R-:W-:Y:S01]  /*5490*/  @!P0 FMUL.FTZ R5, R33, R16.reuse ;  /* 0x0000001021058220 */ /* 0x080fe20000410000 */
[----:B------:R-:W-:Y:S02]  /*54a0*/  @!P0 HADD2.F32 R29, -RZ, R28.H0_H0 ;  /* 0x2000001cff1d8230 */ /* 0x000fe40000004100 */
[C---:B------:R-:W-:Y:S01]  /*54b0*/  @!P0 FMUL.FTZ R0, R23.reuse, R16 ;  /* 0x0000001017008220 */ /* 0x040fe20000410000 */
[--C-:B------:R-:W-:Y:S01]  /*54c0*/  @!P0 HADD2.F32 R9, -RZ, R11.reuse.H0_H0 ;  /* 0x2000000bff098230 */ /* 0x100fe20000004100 */
[----:B------:R-:W-:Y:S01]  /*54d0*/  @!P0 MOV R16, R14 ;  /* 0x0000000e00108202 */ /* 0x000fe20000000f00 */
[----:B------:R-:W-:Y:S02]  /*54e0*/  @!P0 HADD2.F32 R11, -RZ, R11.H1_H1 ;  /* 0x3000000bff0b8230 */ /* 0x000fe40000004100 */
[-C--:B------:R-:W-:Y:S01]  /*54f0*/  @!P0 FFMA.FTZ R5, R23, R32.reuse, -R5 ;  /* 0x0000002017058223 */ /* 0x080fe20000010805 */
[----:B------:R-:W-:Y:S01]  /*5500*/  @!P0 MOV R23, R15 ;  /* 0x0000000f00178202 */ /* 0x000fe20000000f00 */
[----:B------:R-:W-:Y:S01]  /*5510*/  @!P0 FFMA.FTZ R0, R33, R32, R0 ;  /* 0x0000002021008223 */ /* 0x000fe20000010000 */
[--C-:B------:R-:W-:Y:S02]  /*5520*/  @!P0 HADD2.F32 R32, -RZ, R16.reuse.H1_H1 ;  /* 0x30000010ff208230 */ /* 0x100fe40000004100 */
[-C--:B------:R-:W-:Y:S01]  /*5530*/  @!P0 FMUL.FTZ R2, R29, R10.reuse ;  /* 0x0000000a1d028220 */ /* 0x080fe20000410000 */
[----:B------:R-:W-:Y:S01]  /*5540*/  @!P0 FMUL.FTZ R43, R35, R10 ;  /* 0x0000000a232b8220 */ /* 0x000fe20000410000 */
[----:B------:R-:W-:Y:S01]  /*5550*/  @!P0 HADD2.F32 R16, -RZ, R16.H0_H0 ;  /* 0x20000010ff108230 */ /* 0x000fe20000004100 */
[----:B------:R-:W-:Y:S01]  /*5560*/  @!P0 F2FP.F16.F32.PACK_AB R5, R0, R5 ;  /* 0x000000050005823e */ /* 0x000fe200000000ff */
[--C-:B------:R-:W-:Y:S02]  /*5570*/  @!P0 HADD2.F32 R10, -RZ, R23.reuse.H0_H0 ;  /* 0x20000017ff0a8230 */ /* 0x100fe40000004100 */
[----:B------:R-:W-:Y:S01]  /*5580*/  @!P0 FMUL.FTZ R8, R32, R9 ;  /* 0x0000000920088220 */ /* 0x000fe20000410000 */
[----:B------:R-:W-:Y:S01]  /*5590*/  @!P0 HADD2.F32 R33, -RZ, R23.H1_H1 ;  /* 0x30000017ff218230 */ /* 0x000fe20000004100 */
[----:B------:R-:W-:Y:S01]  /*55a0*/  @!P0 MOV R12, R5 ;  /* 0x00000005000c8202 */ /* 0x000fe20000000f00 */
[----:B------:R-:W-:Y:S01]  /*55b0*/  @!P0 FMUL.FTZ R3, R16, R9 ;  /* 0x0000000910038220 */ /* 0x000fe20000410000 */
[-C--:B------:R-:W-:Y:S01]  /*55c0*/  @!P0 FMUL.FTZ R4, R10, R11.reuse ;  /* 0x0000000b0a048220 */ /* 0x080fe20000410000 */
[-C--:B------:R-:W-:Y:S01]  /*55d0*/  @!P0 FFMA.FTZ R43, R29, R34.reuse, -R43 ;  /* 0x000000221d2b8223 */ /* 0x080fe2000001082b */
[----:B------:R-:W-:Y:S01]  /*55e0*/  @!P0 FMUL.FTZ R45, R33, R11 ;  /* 0x0000000b212d8220 */ /* 0x000fe20000410000 */
[----:B------:R-:W-:Y:S01]  /*55f0*/  @!P0 FFMA.FTZ R2, R35, R34, R2 ;  /* 0x0000002223028223 */ /* 0x000fe20000010002 */
[-C--:B------:R-:W-:Y:S01]  /*5600*/  @!P0 FFMA.FTZ R3, R32, R37.reuse, R3 ;  /* 0x0000002520038223 */ /* 0x080fe20000010003 */
[----:B------:R-:W-:Y:S01]  /*5610*/  @!P0 FFMA.FTZ R8, R16, R37, -R8 ;  /* 0x0000002510088223 */ /* 0x000fe20000010808 */
[-C--:B------:R-:W-:Y:S01]  /*5620*/  @!P0 FFMA.FTZ R45, R10, R39.reuse, -R45 ;  /* 0x000000270a2d8223 */ /* 0x080fe2000001082d */
[----:B------:R-:W-:Y:S01]  /*5630*/  @!P0 FFMA.FTZ R4, R33, R39, R4 ;  /* 0x0000002721048223 */ /* 0x000fe20000010004 */
[----:B------:R-:W-:Y:S01]  /*5640*/  @!P0 F2FP.F16.F32.PACK_AB R44, R2, R43 ;  /* 0x0000002b022c823e */ /* 0x000fe200000000ff */
[----:B------:R-:W-:Y:S01]  /*5650*/  IMAD.WIDE.U32 R42, R6, 0x60, R148 ;  /* 0x00000060062a7825 */ /* 0x000fe200078e0094 */
[----:B------:R-:W-:Y:S02]  /*5660*/  @!P0 F2FP.F16.F32.PACK_AB R8, R3, R8 ;  /* 0x000000080308823e */ /* 0x000fe400000000ff */
[----:B------:R-:W-:Y:S02]  /*5670*/  @!P0 F2FP.F16.F32.PACK_AB R45, R4, R45 ;  /* 0x0000002d042d823e */ /* 0x000fe400000000ff */
[----:B------:R-:W-:Y:S02]  /*5680*/  IADD3 R43, R43, R7, RZ ;  /* 0x000000072b2b7210 */ /* 0x000fe40007ffe0ff */
[----:B------:R-:W-:Y:S02]  /*5690*/  @!P0 MOV R13, R44 ;  /* 0x0000002c000d8202 */ /* 0x000fe40000000f00 */
[----:B------:R-:W-:Y:S02]  /*56a0*/  @!P0 MOV R14, R8 ;  /* 0x00000008000e8202 */ /* 0x000fe40000000f00 */
[----:B------:R-:W-:Y:S02]  /*56b0*/  @!P0 MOV R15, R45 ;  /* 0x0000002d000f8202 */ /* 0x000fe40000000f00 */
[C---:B------:R-:W-:Y:S02]  /*56c0*/  LEA R6, P2, R108.reuse, R120, 0x1 ;  /* 0x000000786c067211 */ /* 0x040fe400078408ff */
[----:B------:R-:W-:Y:S01]  /*56d0*/  ISETP.GE.AND P0, PT, R19, UR4, PT ;  /* 0x0000000413007c0c */ /* 0x000fe2000bf06270 */
[----:B------:R1:W-:Y:S01]  /*56e0*/  STG.E.128 desc[UR6][R42.64], R12 ;  /* 0x0000000c2a007986 */ /* 0x0003e2000c101d06 */
[----:B------:R-:W-:Y:S07]  /*56f0*/  LEA.HI.X R7, R108, R117, R107, 0x1, P2 ;  /* 0x000000756c077211 */ /* 0x000fee00010f0c6b */
[----:B------:R-:W2:Y:S08]  /*5700*/  LDG.E.128 R28, desc[UR6][R6.64] ;  /* 0x00000006061c7981 */ /* 0x000eb0000c1e1d00 */
[----:B------:R-:W3:Y:S06]  /*5710*/  @!P1 LDG.E.64 R10, desc[UR6][R26.64+0x40] ;  /* 0x000040061a0a9981 */ /* 0x000eec000c1e1b00 */
[----:B------:R-:W4:Y:S01]  /*5720*/  @!P1 LDG.E.64 R36, desc[UR6][R40.64+0x40] ;  /* 0x0000400628249981 */ /* 0x000f22000c1e1b00 */
[----:B--2---:R-:W-:Y:S05]  /*5730*/  @!P1 MOV R9, R28 ;  /* 0x0000001c00099202 */ /* 0x004fea0000000f00 */
[--C-:B------:R-:W-:Y:S02]  /*5740*/  @!P1 HADD2.F32 R32, -RZ, R9.reuse.H1_H1 ;  /* 0x30000009ff209230 */ /* 0x100fe40000004100 */
[----:B------:R-:W-:Y:S02]  /*5750*/  @!P1 HADD2.F32 R9, -RZ, R9.H0_H0 ;  /* 0x20000009ff099230 */ /* 0x000fe40000004100 */
[----:B---3--:R-:W-:Y:S02]  /*5760*/  @!P1 HADD2.F32 R16, -RZ, R10.H0_H0 ;  /* 0x2000000aff109230 */ /* 0x008fe40000004100 */
[--C-:B------:R-:W-:Y:S02]  /*5770*/  @!P1 HADD2.F32 R7, -RZ, R11.reuse.H0_H0 ;  /* 0x2000000bff079230 */ /* 0x100fe40000004100 */
[----:B------:R-:W-:Y:S02]  /*5780*/  @!P1 HADD2.F32 R8, -RZ, R11.H1_H1 ;  /* 0x3000000bff089230 */ /* 0x000fe40000004100 */
[CC--:B------:R-:W-:Y:S01]  /*5790*/  @!P1 FMUL.FTZ R44, R32.reuse, R16.reuse ;  /* 0x00000010202c9220 */ /* 0x0c0fe20000410000 */
[----:B----4-:R-:W-:Y:S01]  /*57a0*/  @!P1 HADD2.F32 R34, -RZ, R36.H0_H0 ;  /* 0x20000024ff229230 */ /* 0x010fe20000004100 */
[----:B------:R-:W-:Y:S01]  /*57b0*/  @!P1 MOV R11, R29 ;  /* 0x0000001d000b9202 */ /* 0x000fe20000000f00 */
[----:B------:R-:W-:Y:S02]  /*57c0*/  @!P1 HADD2.F32 R6, -RZ, R10.H1_H1 ;  /* 0x3000000aff069230 */ /* 0x000fe40000004100 */
[C---:B------:R-:W-:Y:S01]  /*57d0*/  @!P1 FMUL.FTZ R5, R9.reuse, R16 ;  /* 0x0000001009059220 */ /* 0x040fe20000410000 */
[----:B------:R-:W-:Y:S02]  /*57e0*/  @!P1 HADD2.F32 R35, -RZ, R37.H0_H0 ;  /* 0x20000025ff239230 */ /* 0x000fe40000004100 */
[----:B------:R-:W-:Y:S01]  /*57f0*/  @!P1 FFMA.FTZ R44, R9, R34, -R44 ;  /* 0x00000022092c9223 */ /* 0x000fe2000001082c */
[----:B------:R-:W-:Y:S01]  /*5800*/  @!P1 HADD2.F32 R33, -RZ, R11.H1_H1 ;  /* 0x3000000bff219230 */ /* 0x000fe20000004100 */
[----:B------:R-:W-:Y:S01]  /*5810*/  @!P1 MOV R10, R30 ;  /* 0x0000001e000a9202 */ /* 0x000fe20000000f00 */
[----:B------:R-:W-:Y:S01]  /*5820*/  @!P1 HADD2.F32 R38, -RZ, R37.H1_H1 ;  /* 0x30000025ff269230 */ /* 0x000fe20000004100 */
[----:B------:R-:W-:Y:S01]  /*5830*/  @!P1 MOV R9, R31 ;  /* 0x0000001f00099202 */ /* 0x000fe20000000f00 */
[----:B------:R-:W-:Y:S02]  /*5840*/  @!P1 HADD2.F32 R11, -RZ, R11.H0_H0 ;  /* 0x2000000bff0b9230 */ /* 0x000fe40000004100 */
[----:B------:R-:W-:Y:S01]  /*5850*/  @!P1 FFMA.FTZ R5, R32, R34, R5 ;  /* 0x0000002220059223 */ /* 0x000fe20000010005 */
[--C-:B------:R-:W-:Y:S02]  /*5860*/  @!P1 HADD2.F32 R32, -RZ, R10.reuse.H1_H1 ;  /* 0x3000000aff209230 */ /* 0x100fe40000004100 */
[-C--:B------:R-:W-:Y:S01]  /*5870*/  @!P1 FMUL.FTZ R45, R33, R6.reuse ;  /* 0x00000006212d9220 */ /* 0x080fe20000410000 */
[--C-:B------:R-:W-:Y:S02]  /*5880*/  @!P1 HADD2.F32 R37, -RZ, R9.reuse.H1_H1 ;  /* 0x30000009ff259230 */ /* 0x100fe40000004100 */
[----:B------:R-:W-:Y:S01]  /*5890*/  @!P1 FMUL.FTZ R6, R11, R6 ;  /* 0x000000060b069220 */ /* 0x000fe20000410000 */
[----:B------:R-:W-:Y:S01]  /*58a0*/  @!P1 F2FP.F16.F32.PACK_AB R5, R5, R44 ;  /* 0x0000002c0505923e */ /* 0x000fe200000000ff */
[----:B------:R-:W-:Y:S01]  /*58b0*/  @!P1 HADD2.F32 R10, -RZ, R10.H0_H0 ;  /* 0x2000000aff0a9230 */ /* 0x000fe20000004100 */
[----:B------:R-:W-:Y:S01]  /*58c0*/  LEA R44, P2, R110, R120, 0x1 ;  /* 0x000000786e2c7211 */ /* 0x000fe200078408ff */
[----:B------:R-:W-:Y:S01]  /*58d0*/  @!P1 HADD2.F32 R9, -RZ, R9.H0_H0 ;  /* 0x20000009ff099230 */ /* 0x000fe20000004100 */
[----:B------:R-:W-:Y:S01]  /*58e0*/  @!P1 MOV R28, R5 ;  /* 0x00000005001c9202 */ /* 0x000fe20000000f00 */
[----:B------:R-:W-:Y:S02]  /*58f0*/  @!P1 HADD2.F32 R36, -RZ, R36.H1_H1 ;  /* 0x30000024ff249230 */ /* 0x000fe40000004100 */
[-C--:B------:R-:W-:Y:S01]  /*5900*/  @!P1 FMUL.FTZ R46, R32, R7.reuse ;  /* 0x00000007202e9220 */ /* 0x080fe20000410000 */
[-C--:B------:R-:W-:Y:S01]  /*5910*/  @!P1 FMUL.FTZ R48, R37, R8.reuse ;  /* 0x0000000825309220 */ /* 0x080fe20000410000 */
[----:B------:R-:W-:Y:S01]  /*5920*/  @!P1 FMUL.FTZ R7, R10, R7 ;  /* 0x000000070a079220 */ /* 0x000fe20000410000 */
[----:B------:R-:W-:Y:S01]  /*5930*/  @!P1 FMUL.FTZ R8, R9, R8 ;  /* 0x0000000809089220 */ /* 0x000fe20000410000 */
[-C--:B------:R-:W-:Y:S01]  /*5940*/  @!P1 FFMA.FTZ R6, R33, R36.reuse, R6 ;  /* 0x0000002421069223 */ /* 0x080fe20000010006 */
[----:B------:R-:W-:Y:S01]  /*5950*/  @!P1 FFMA.FTZ R45, R11, R36, -R45 ;  /* 0x000000240b2d9223 */ /* 0x000fe2000001082d */
[-C--:B------:R-:W-:Y:S01]  /*5960*/  @!P1 FFMA.FTZ R7, R32, R35.reuse, R7 ;  /* 0x0000002320079223 */ /* 0x080fe20000010007 */
[-C--:B------:R-:W-:Y:S01]  /*5970*/  @!P1 FFMA.FTZ R8, R37, R38.reuse, R8 ;  /* 0x0000002625089223 */ /* 0x080fe20000010008 */
[----:B------:R-:W-:Y:S01]  /*5980*/  @!P1 FFMA.FTZ R46, R10, R35, -R46 ;  /* 0x000000230a2e9223 */ /* 0x000fe2000001082e */
[----:B------:R-:W-:Y:S01]  /*5990*/  @!P1 FFMA.FTZ R48, R9, R38, -R48 ;  /* 0x0000002609309223 */ /* 0x000fe20000010830 */
[----:B------:R-:W-:Y:S02]  /*59a0*/  @!P1 F2FP.F16.F32.PACK_AB R6, R6, R45 ;  /* 0x0000002d0606923e */ /* 0x000fe400000000ff */
[----:B------:R-:W-:Y:S02]  /*59b0*/  LEA.HI.X R45, R110, R117, R109, 0x1, P2 ;  /* 0x000000756e2d7211 */ /* 0x000fe400010f0c6d */
[----:B------:R-:W-:Y:S02]  /*59c0*/  @!P1 F2FP.F16.F32.PACK_AB R7, R7, R46 ;  /* 0x0000002e0707923e */ /* 0x000fe400000000ff */
[----:B------:R-:W-:Y:S02]  /*59d0*/  @!P1 F2FP.F16.F32.PACK_AB R8, R8, R48 ;  /* 0x000000300808923e */ /* 0x000fe400000000ff */
[----:B------:R-:W-:Y:S02]  /*59e0*/  @!P1 MOV R29, R6 ;  /* 0x00000006001d9202 */ /* 0x000fe40000000f00 */
[----:B------:R-:W-:Y:S02]  /*59f0*/  @!P1 MOV R30, R7 ;  /* 0x00000007001e9202 */ /* 0x000fe40000000f00 */
[----:B------:R-:W-:Y:S02]  /*5a00*/  @!P1 MOV R31, R8 ;  /* 0x00000008001f9202 */ /* 0x000fe40000000f00 */
[----:B------:R-:W-:Y:S03]  /*5a10*/  ISETP.GE.AND P1, PT, R18, UR4, PT ;  /* 0x0000000412007c0c */ /* 0x000fe6000bf26270 */
[----:B------:R2:W-:Y:S08]  /*5a20*/  STG.E.128 desc[UR6][R42.64+0x80], R28 ;  /* 0x0000801c2a007986 */ /* 0x0005f0000c101d06 */
[----:B-1----:R-:W3:Y:S08]  /*5a30*/  LDG.E.128 R12, desc[UR6][R44.64] ;  /* 0x000000062c0c7981 */ /* 0x002ef0000c1e1d00 */
[----:B------:R-:W4:Y:S06]  /*5a40*/  @!P0 LDG.E.64 R6, desc[UR6][R26.64+0x80] ;  /* 0x000080061a068981 */ /* 0x000f2c000c1e1b00 */
[----:B------:R-:W5:Y:S01]  /*5a50*/  @!P0 LDG.E.64 R36, desc[UR6][R40.64+0x80] ;  /* 0x0000800628248981 */ /* 0x000f62000c1e1b00 */
[----:B---3--:R-:W-:Y:S02]  /*5a60*/  @!P0 MOV R8, R12 ;  /* 0x0000000c00088202 */ /* 0x008fe40000000f00 */
[----:B------:R-:W-:Y:S03]  /*5a70*/  @!P0 MOV R11, R15 ;  /* 0x0000000f000b8202 */ /* 0x000fe60000000f00 */
[--C-:B------:R-:W-:Y:S02]  /*5a80*/  @!P0 HADD2.F32 R32, -RZ, R8.reuse.H1_H1 ;  /* 0x30000008ff208230 */ /* 0x100fe40000004100 */
[----:B------:R-:W-:Y:S02]  /*5a90*/  @!P0 HADD2.F32 R10, -RZ, R8.H0_H0 ;  /* 0x20000008ff0a8230 */ /* 0x000fe40000004100 */
[----:B----4-:R-:W-:Y:S02]  /*5aa0*/  @!P0 HADD2.F32 R5, -RZ, R6.H0_H0 ;  /* 0x20000006ff058230 */ /* 0x010fe40000004100 */
[--C-:B------:R-:W-:Y:S02]  /*5ab0*/  @!P0 HADD2.F32 R9, -RZ, R7.reuse.H0_H0 ;  /* 0x20000007ff098230 */ /* 0x100fe40000004100 */
[----:B------:R-:W-:Y:S01]  /*5ac0*/  @!P0 HADD2.F32 R8, -RZ, R7.H1_H1 ;  /* 0x30000007ff088230 */ /* 0x000fe20000004100 */
[----:B------:R-:W-:Y:S01]  /*5ad0*/  @!P0 MOV R7, R13 ;  /* 0x0000000d00078202 */ /* 0x000fe20000000f00 */
[----:B-----5:R-:W-:Y:S02]  /*5ae0*/  @!P0 HADD2.F32 R33, -RZ, R36.H0_H0 ;  /* 0x20000024ff218230 */ /* 0x020fe40000004100 */
[-C--:B------:R-:W-:Y:S01]  /*5af0*/  @!P0 FMUL.FTZ R44, R32, R5.reuse ;  /* 0x00000005202c8220 */ /* 0x080fe20000410000 */
[----:B------:R-:W-:Y:S02]  /*5b00*/  @!P0 HADD2.F32 R6, -RZ, R6.H1_H1 ;  /* 0x30000006ff068230 */ /* 0x000fe40000004100 */
[C---:B------:R-:W-:Y:S01]  /*5b10*/  @!P0 FMUL.FTZ R5, R10.reuse, R5 ;  /* 0x000000050a058220 */ /* 0x040fe20000410000 */
[----:B------:R-:W-:Y:S02]  /*5b20*/  @!P0 HADD2.F32 R34, -RZ, R36.H1_H1 ;  /* 0x30000024ff228230 */ /* 0x000fe40000004100 */
[-C--:B------:R-:W-:Y:S01]  /*5b30*/  @!P0 FFMA.FTZ R44, R10, R33.reuse, -R44 ;  /* 0x000000210a2c8223 */ /* 0x080fe2000001082c */
[--C-:B------:R-:W-:Y:S01]  /*5b40*/  @!P0 HADD2.F32 R35, -RZ, R37.reuse.H0_H0 ;  /* 0x20000025ff238230 */ /* 0x100fe20000004100 */
[----:B------:R-:W-:Y:S01]  /*5b50*/  @!P0 MOV R10, R14 ;  /* 0x0000000e000a8202 */ /* 0x000fe20000000f00 */
[----:B------:R-:W-:Y:S02]  /*5b60*/  @!P0 HADD2.F32 R36, -RZ, R37.H1_H1 ;  /* 0x30000025ff248230 */ /* 0x000fe40000004100 */
[----:B------:R-:W-:Y:S01]  /*5b70*/  @!P0 FFMA.FTZ R5, R32, R33, R5 ;  /* 0x0000002120058223 */ /* 0x000fe20000010005 */
[--C-:B------:R-:W-:Y:S02]  /*5b80*/  @!P0 HADD2.F32 R33, -RZ, R7.reuse.H1_H1 ;  /* 0x30000007ff218230 */ /* 0x100fe40000004100 */
[----:B------:R-:W-:Y:S02]  /*5b90*/  @!P0 HADD2.F32 R7, -RZ, R7.H0_H0 ;  /* 0x20000007ff078230 */ /* 0x000fe40000004100 */
[----:B------:R-:W-:Y:S01]  /*5ba0*/  @!P0 F2FP.F16.F32.PACK_AB R5, R5, R44 ;  /* 0x0000002c0505823e */ /* 0x000fe200000000ff */
[--C-:B------:R-:W-:Y:S01]  /*5bb0*/  @!P0 HADD2.F32 R32, -RZ, R10.reuse.H1_H1 ;  /* 0x3000000aff208230 */ /* 0x100fe20000004100 */
[----:B------:R-:W-:Y:S01]  /*5bc0*/  LEA R44, P2, R112, R120, 0x1 ;  /* 0x00000078702c7211 */ /* 0x000fe200078408ff */
[-C--:B------:R-:W-:Y:S01]  /*5bd0*/  @!P0 FMUL.FTZ R45, R33, R6.reuse ;  /* 0x00000006212d8220 */ /* 0x080fe20000410000 */
[----:B------:R-:W-:Y:S01]  /*5be0*/  @!P0 MOV R12, R5 ;  /* 0x00000005000c8202 */ /* 0x000fe20000000f00 */
[----:B------:R-:W-:Y:S02]  /*5bf0*/  @!P0 HADD2.F32 R10, -RZ, R10.H0_H0 ;  /* 0x2000000aff0a8230 */ /* 0x000fe40000004100 */
[C---:B------:R-:W-:Y:S01]  /*5c00*/  @!P0 FMUL.FTZ R6, R7.reuse, R6 ;  /* 0x0000000607068220 */ /* 0x040fe20000410000 */
[--C-:B------:R-:W-:Y:S02]  /*5c10*/  @!P0 HADD2.F32 R37, -RZ, R11.reuse.H1_H1 ;  /* 0x3000000bff258230 */ /* 0x100fe40000004100 */
[----:B------:R-:W-:Y:S01]  /*5c20*/  @!P0 FFMA.FTZ R45, R7, R34, -R45 ;  /* 0x00000022072d8223 */ /* 0x000fe2000001082d */
[----:B------:R-:W-:Y:S02]  /*5c30*/  @!P0 HADD2.F32 R11, -RZ, R11.H0_H0 ;  /* 0x2000000bff0b8230 */ /* 0x000fe40000004100 */
[-C--:B------:R-:W-:Y:S01]  /*5c40*/  @!P0 FMUL.FTZ R7, R10, R9.reuse ;  /* 0x000000090a078220 */ /* 0x080fe20000410000 */
[C---:B------:R-:W-:Y:S01]  /*5c50*/  @!P0 FMUL.FTZ R46, R32.reuse, R9 ;  /* 0x00000009202e8220 */ /* 0x040fe20000410000 */
[----:B------:R-:W-:Y:S01]  /*5c60*/  @!P0 FMUL.FTZ R48, R37, R8 ;  /* 0x0000000825308220 */ /* 0x000fe20000410000 */
[----:B------:R-:W-:Y:S01]  /*5c70*/  @!P0 FFMA.FTZ R6, R33, R34, R6 ;  /* 0x0000002221068223 */ /* 0x000fe20000010006 */
[C---:B------:R-:W-:Y:S01]  /*5c80*/  @!P0 FMUL.FTZ R8, R11.reuse, R8 ;  /* 0x000000080b088220 */ /* 0x040fe20000410000 */
[-C--:B------:R-:W-:Y:S01]  /*5c90*/  @!P0 FFMA.FTZ R7, R32, R35.reuse, R7 ;  /* 0x0000002320078223 */ /* 0x080fe20000010007 */
[----:B------:R-:W-:Y:S01]  /*5ca0*/  @!P0 FFMA.FTZ R46, R10, R35, -R46 ;  /* 0x000000230a2e8223 */ /* 0x000fe2000001082e */
[-C--:B------:R-:W-:Y:S01]  /*5cb0*/  @!P0 FFMA.FTZ R48, R11, R36.reuse, -R48 ;  /* 0x000000240b308223 */ /* 0x080fe20000010830 */
[----:B------:R-:W-:Y:S01]  /*5cc0*/  @!P0 F2FP.F16.F32.PACK_AB R6, R6, R45 ;  /* 0x0000002d0606823e */ /* 0x000fe200000000ff */
[----:B------:R-:W-:Y:S01]  /*5cd0*/  @!P0 FFMA.FTZ R8, R37, R36, R8 ;  /* 0x0000002425088223 */ /* 0x000fe20000010008 */
[----:B------:R-:W-:Y:S02]  /*5ce0*/  LEA.HI.X R45, R112, R117, R111, 0x1, P2 ;  /* 0x00000075702d7211 */ /* 0x000fe400010f0c6f */
[----:B------:R-:W-:Y:S02]  /*5cf0*/  @!P0 F2FP.F16.F32.PACK_AB R7, R7, R46 ;  /* 0x0000002e0707823e */ /* 0x000fe400000000ff */
[----:B------:R-:W-:Y:S02]  /*5d00*/  @!P0 F2FP.F16.F32.PACK_AB R8, R8, R48 ;  /* 0x000000300808823e */ /* 0x000fe400000000ff */
[----:B------:R-:W-:Y:S02]  /*5d10*/  @!P0 MOV R13, R6 ;  /* 0x00000006000d8202 */ /* 0x000fe40000000f00 */
[----:B------:R-:W-:Y:S02]  /*5d20*/  @!P0 MOV R14, R7 ;  /* 0x00000007000e8202 */ /* 0x000fe40000000f00 */
[----:B------:R-:W-:Y:S05]  /*5d30*/  @!P0 MOV R15, R8 ;  /* 0x00000008000f8202 */ /* 0x000fea0000000f00 */
[----:B------:R1:W-:Y:S08]  /*5d40*/  STG.E.128 desc[UR6][R42.64+0x100], R12 ;  /* 0x0001000c2a007986 */ /* 0x0003f0000c101d06 */
[----:B--2---:R-:W2:Y:S08]  /*5d50*/  LDG.E.128 R28, desc[UR6][R44.64] ;  /* 0x000000062c1c7981 */ /* 0x004eb0000c1e1d00 */
[----:B------:R-:W3:Y:S06]  /*5d60*/  @!P1 LDG.E.64 R26, desc[UR6][R26.64+0xc0] ;  /* 0x0000c0061a1a9981 */ /* 0x000eec000c1e1b00 */
[----:B------:R-:W4:Y:S01]  /*5d70*/  @!P1 LDG.E.64 R40, desc[UR6][R40.64+0xc0] ;  /* 0x0000c00628289981 */ /* 0x000f22000c1e1b00 */
[----:B--2---:R-:W-:Y:S02]  /*5d80*/  @!P1 MOV R5, R28 ;  /* 0x0000001c00059202 */ /* 0x004fe40000000f00 */
[----:B------:R-:W-:Y:S03]  /*5d90*/  @!P1 MOV R11, R29 ;  /* 0x0000001d000b9202 */ /* 0x000fe60000000f00 */
[--C-:B------:R-:W-:Y:S02]  /*5da0*/  @!P1 HADD2.F32 R32, -RZ, R5.reuse.H1_H1 ;  /* 0x30000005ff209230 */ /* 0x100fe40000004100 */
[----:B------:R-:W-:Y:S02]  /*5db0*/  @!P1 HADD2.F32 R9, -RZ, R5.H0_H0 ;  /* 0x20000005ff099230 */ /* 0x000fe40000004100 */
[--C-:B---3--:R-:W-:Y:S02]  /*5dc0*/  @!P1 HADD2.F32 R10, -RZ, R26.reuse.H0_H0 ;  /* 0x2000001aff0a9230 */ /* 0x108fe40000004100 */
[----:B------:R-:W-:Y:S02]  /*5dd0*/  @!P1 HADD2.F32 R6, -RZ, R26.H1_H1 ;  /* 0x3000001aff069230 */ /* 0x000fe40000004100 */
[----:B------:R-:W-:Y:S02]  /*5de0*/  @!P1 HADD2.F32 R33, -RZ, R11.H1_H1 ;  /* 0x3000000bff219230 */ /* 0x000fe40000004100 */
[CC--:B------:R-:W-:Y:S01]  /*5df0*/  @!P1 FMUL.FTZ R44, R32.reuse, R10.reuse ;  /* 0x0000000a202c9220 */ /* 0x0c0fe20000410000 */
[----:B----4-:R-:W-:Y:S02]  /*5e00*/  @!P1 HADD2.F32 R34, -RZ, R40.H0_H0 ;  /* 0x20000028ff229230 */ /* 0x010fe40000004100 */
[----:B------:R-:W-:Y:S01]  /*5e10*/  @!P1 FMUL.FTZ R5, R9, R10 ;  /* 0x0000000a09059220 */ /* 0x000fe20000410000 */
[----:B------:R-:W-:Y:S01]  /*5e20*/  @!P1 MOV R10, R30 ;  /* 0x0000001e000a9202 */ /* 0x000fe20000000f00 */
[----:B------:R-:W-:Y:S02]  /*5e30*/  @!P1 HADD2.F32 R7, -RZ, R27.H0_H0 ;  /* 0x2000001bff079230 */ /* 0x000fe40000004100 */
[----:B------:R-:W-:Y:S01]  /*5e40*/  @!P1 FMUL.FTZ R45, R33, R6 ;  /* 0x00000006212d9220 */ /* 0x000fe20000410000 */
[-C--:B------:R-:W-:Y:S01]  /*5e50*/  @!P1 FFMA.FTZ R44, R9, R34.reuse, -R44 ;  /* 0x00000022092c9223 */ /* 0x080fe2000001082c */
[----:B------:R-:W-:Y:S01]  /*5e60*/  @!P1 MOV R9, R31 ;  /* 0x0000001f00099202 */ /* 0x000fe20000000f00 */
[----:B------:R-:W-:Y:S02]  /*5e70*/  @!P1 HADD2.F32 R11, -RZ, R11.H0_H0 ;  /* 0x2000000bff0b9230 */ /* 0x000fe40000004100 */
[----:B------:R-:W-:Y:S01]  /*5e80*/  @!P1 FFMA.FTZ R5, R32, R34, R5 ;  /* 0x0000002220059223 */ /* 0x000fe20000010005 */
[--C-:B------:R-:W-:Y:S02]  /*5e90*/  @!P1 HADD2.F32 R32, -RZ, R10.reuse.H1_H1 ;  /* 0x3000000aff209230 */ /* 0x100fe40000004100 */
[----:B------:R-:W-:Y:S02]  /*5ea0*/  @!P1 HADD2.F32 R10, -RZ, R10.H0_H0 ;  /* 0x2000000aff0a9230 */ /* 0x000fe40000004100 */
[----:B------:R-:W-:Y:S01]  /*5eb0*/  @!P1 FMUL.FTZ R6, R11, R6 ;  /* 0x000000060b069220 */ /* 0x000fe20000410000 */
[----:B------:R-:W-:Y:S01]  /*5ec0*/  @!P1 F2FP.F16.F32.PACK_AB R5, R5, R44 ;  /* 0x0000002c0505923e */ /* 0x000fe200000000ff */
[----:B------:R-:W-:Y:S02]  /*5ed0*/  @!P1 HADD2.F32 R37, -RZ, R9.H1_H1 ;  /* 0x30000009ff259230 */ /* 0x000fe40000004100 */
[----:B------:R-:W-:Y:S01]  /*5ee0*/  @!P1 FMUL.FTZ R46, R32, R7 ;  /* 0x00000007202e9220 */ /* 0x000fe20000410000 */
[----:B------:R-:W-:Y:S01]  /*5ef0*/  @!P1 HADD2.F32 R8, -RZ, R27.H1_H1 ;  /* 0x3000001bff089230 */ /* 0x000fe20000004100 */
[----:B------:R-:W-:Y:S01]  /*5f00*/  @!P1 MOV R28, R5 ;  /* 0x00000005001c9202 */ /* 0x000fe20000000f00 */
[----:B------:R-:W-:Y:S02]  /*5f10*/  @!P1 HADD2.F32 R9, -RZ, R9.H0_H0 ;  /* 0x20000009ff099230 */ /* 0x000fe40000004100 */
[----:B------:R-:W-:Y:S01]  /*5f20*/  @!P1 FMUL.FTZ R7, R10, R7 ;  /* 0x000000070a079220 */ /* 0x000fe20000410000 */
[----:B------:R-:W-:Y:S02]  /*5f30*/  @!P1 HADD2.F32 R36, -RZ, R40.H1_H1 ;  /* 0x30000028ff249230 */ /* 0x000fe40000004100 */
[-C--:B------:R-:W-:Y:S01]  /*5f40*/  @!P1 FMUL.FTZ R48, R37, R8.reuse ;  /* 0x0000000825309220 */ /* 0x080fe20000410000 */
        /* <DEDUP_REMOVED lines=14> */
[----:B------:R-:W-:Y:S05]  /*6030*/  @!P1 MOV R31, R8 ;  /* 0x00000008001f9202 */ /* 0x000fea0000000f00 */
[----:B------:R1:W-:Y:S02]  /*6040*/  STG.E.128 desc[UR6][R42.64+0x180], R28 ;  /* 0x0001801c2a007986 */ /* 0x0003e4000c101d06 */
.L_x_4193:
[----:B------:R-:W-:Y:S05]  /*6050*/  BSYNC B0 ;  /* 0x0000000000007941 */ /* 0x000fea0003800000 */
.L_x_4192:
[----:B------:R-:W-:Y:S01]  /*6060*/  MOV R26, R150 ;  /* 0x00000096001a7202 */ /* 0x000fe20000000f00 */
[----:B------:R-:W-:Y:S01]  /*6070*/  IMAD.MOV.U32 R52, RZ, RZ, R152 ;  /* 0x000000ffff347224 */ /* 0x000fe200078e0098 */
[----:B------:R-:W-:Y:S01]  /*6080*/  MOV R27, R119 ;  /* 0x00000077001b7202 */ /* 0x000fe20000000f00 */
[----:B------:R-:W-:Y:S01]  /*6090*/  IMAD.MOV.U32 R53, RZ, RZ, R151 ;  /* 0x000000ffff357224 */ /* 0x000fe200078e0097 */
[----:B------:R-:W-:Y:S01]  /*60a0*/  UMOV UR4, UR19 ;  /* 0x0000001300047c82 */ /* 0x000fe20008000000 */
[----:B------:R-:W-:Y:S05]  /*60b0*/  BRA `(.L_x_4194) ;  /* 0x0000006400907947 */ /* 0x000fea0003800000 */
.L_x_4185:
[----:B------:R-:W-:Y:S04]  /*60c0*/  BSSY B1, `(.L_x_4195) ;  /* 0x0000169000017945 */ /* 0x000fe80003800000 */
[----:B------:R-:W-:Y:S05]  /*60d0*/  @!P0 BRA `(.L_x_4196) ;  /* 0x00000014009c8947 */ /* 0x000fea0003800000 */
[----:B------:R-:W-:Y:S01]  /*60e0*/  ISETP.GE.AND P0, PT, R24, UR4, PT ;  /* 0x0000000418007c0c */ /* 0x000fe2000bf06270 */
[----:B------:R-:W-:Y:S01]  /*60f0*/  IMAD.MOV.U32 R121, RZ, RZ, R117 ;  /* 0x000000ffff797224 */ /* 0x000fe200078e0075 */
[----:B------:R-:W-:Y:S01]  /*6100*/  ISETP.GE.AND P2, PT, R20, UR4, PT ;  /* 0x0000000414007c0c */ /* 0x000fe2000bf46270 */
[----:B------:R-:W-:Y:S01]  /*6110*/  BSSY B0, `(.L_x_4197) ;  /* 0x0000057000007945 */ /* 0x000fe20003800000 */
[----:B------:R-:W-:Y:S02]  /*6120*/  ISETP.GE.AND P1, PT, R19, UR4, PT ;  /* 0x0000000413007c0c */ /* 0x000fe4000bf26270 */
[----:B----4-:R1:W5:Y:S01]  /*6130*/  LDG.E.128 R36, desc[UR6][R120.64] ;  /* 0x0000000678247981 */ /* 0x010362000c1e1d00 */
[----:B------:R-:W-:Y:S06]  /*6140*/  IADD3 R46, P6, R120, 0x80, RZ ;  /* 0x00000080782e7810 */ /* 0x000fec0007fde0ff */
[----:B------:R-:W-:Y:S07]  /*6150*/  @P0 BRA `(.L_x_4198) ;  /* 0x0000000400480947 */ /* 0x000fee0003800000 */
[----:B------:R-:W-:Y:S01]  /*6160*/  ULEA.HI UR18, UR4, UR4, URZ, 0x1 ;  /* 0x0000000404127291 */ /* 0x000fe2000f8f083f */
[----:B------:R-:W-:Y:S02]  /*6170*/  MOV R7, RZ ;  /* 0x000000ff00077202 */ /* 0x000fe40000000f00 */
[----:B------:R-:W-:Y:S01]  /*6180*/  MOV R9, RZ ;  /* 0x000000ff00097202 */ /* 0x000fe20000000f00 */
[----:B------:R-:W-:Y:S01]  /*6190*/  USHF.R.S32.HI UR18, URZ, 0x1, UR18 ;  /* 0x000000013f127899 */ /* 0x000fe20008011412 */
[----:B-----5:R-:W-:Y:S02]  /*61a0*/  MOV R34, R38 ;  /* 0x0000002600227202 */ /* 0x020fe40000000f00 */
[----:B------:R-:W-:Y:S03]  /*61b0*/  MOV R35, R39 ;  /* 0x0000002700237202 */ /* 0x000fe60000000f00 */
[----:B------:R-:W-:Y:S02]  /*61c0*/  ISETP.GE.AND P4, PT, R24, UR18, PT ;  /* 0x0000001218007c0c */ /* 0x000fe4000bf86270 */
[----:B------:R-:W-:Y:S11]  /*61d0*/  MOV R5, UR18 ;  /* 0x0000001200057c02 */ /* 0x000ff60008000f00 */
[----:B------:R-:W-:Y:S02]  /*61e0*/  @P4 IADD3 R5, RZ, -UR18, RZ ;  /* 0x80000012ff054c10 */ /* 0x000fe4000fffe0ff */
[----:B------:R-:W-:Y:S02]  /*61f0*/  @P4 IADD3 R7, RZ, -UR18, RZ ;  /* 0x80000012ff074c10 */ /* 0x000fe4000fffe0ff */
[C---:B------:R-:W-:Y:S02]  /*6200*/  LEA R2, P0, R5.reuse, R120, 0x1 ;  /* 0x0000007805027211 */ /* 0x040fe400078008ff */
[----:B------:R-:W-:Y:S02]  /*6210*/  @P4 IADD3 R9, RZ, -UR18, RZ ;  /* 0x80000012ff094c10 */ /* 0x000fe4000fffe0ff */
[----:B------:R-:W-:Y:S02]  /*6220*/  LEA.HI.X.SX32 R3, R5, R121, 0x1, P0 ;  /* 0x0000007905037211 */ /* 0x000fe400000f0eff */
[C---:B------:R-:W-:Y:S03]  /*6230*/  LEA R4, P0, R7.reuse, R124, 0x1 ;  /* 0x0000007c07047211 */ /* 0x040fe600078008ff */
[----:B------:R-:W2:Y:S01]  /*6240*/  LDG.E.128 R12, desc[UR6][R2.64] ;  /* 0x00000006020c7981 */ /* 0x000ea2000c1e1d00 */
[----:B------:R-:W-:Y:S02]  /*6250*/  LEA.HI.X.SX32 R5, R7, R125, 0x1, P0 ;  /* 0x0000007d07057211 */ /* 0x000fe400000f0eff */
[C---:B------:R-:W-:Y:S04]  /*6260*/  LEA R40, P0, R9.reuse, R122, 0x1 ;  /* 0x0000007a09287211 */ /* 0x040fe800078008ff */
[----:B------:R-:W-:Y:S01]  /*6270*/  LEA.HI.X.SX32 R41, R9, R123, 0x1, P0 ;  /* 0x0000007b09297211 */ /* 0x000fe200000f0eff */
[----:B------:R-:W3:Y:S08]  /*6280*/  LDG.E.128 R4, desc[UR6][R4.64] ;  /* 0x0000000604047981 */ /* 0x000ef0000c1e1d00 */
[----:B------:R-:W4:Y:S01]  /*6290*/  LDG.E.128 R40, desc[UR6][R40.64] ;  /* 0x0000000628287981 */ /* 0x000f22000c1e1d00 */
[----:B--2---:R-:W-:Y:S01]  /*62a0*/  HADD2.F32 R10, -RZ, R14.H0_H0 ;  /* 0x2000000eff0a7230 */ /* 0x004fe20000004100 */
[----:B------:R-:W-:Y:S01]  /*62b0*/  MOV R11, R13 ;  /* 0x0000000d000b7202 */ /* 0x000fe20000000f00 */
[--C-:B------:R-:W-:Y:S01]  /*62c0*/  HADD2.F32 R13, -RZ, R12.reuse.H1_H1 ;  /* 0x3000000cff0d7230 */ /* 0x100fe20000004100 */
[----:B------:R-:W-:Y:S01]  /*62d0*/  MOV R9, R15 ;  /* 0x0000000f00097202 */ /* 0x000fe20000000f00 */
[----:B------:R-:W-:Y:S02]  /*62e0*/  HADD2.F32 R15, -RZ, R12.H0_H0 ;  /* 0x2000000cff0f7230 */ /* 0x000fe40000004100 */
[----:B------:R-:W-:Y:S02]  /*62f0*/  HADD2.F32 R12, -RZ, R11.H0_H0 ;  /* 0x2000000bff0c7230 */ /* 0x000fe40000004100 */
[--C-:B---3--:R-:W-:Y:S02]  /*6300*/  HADD2.F32 R28, -RZ, R5.reuse.H0_H0 ;  /* 0x20000005ff1c7230 */ /* 0x108fe40000004100 */
[----:B------:R-:W-:Y:S02]  /*6310*/  HADD2.F32 R29, -RZ, R5.H1_H1 ;  /* 0x30000005ff1d7230 */ /* 0x000fe40000004100 */
[--C-:B------:R-:W-:Y:S02]  /*6320*/  HADD2.F32 R30, -RZ, R6.reuse.H0_H0 ;  /* 0x20000006ff1e7230 */ /* 0x100fe40000004100 */
[----:B------:R-:W-:Y:S02]  /*6330*/  HADD2.F32 R31, -RZ, R6.H1_H1 ;  /* 0x30000006ff1f7230 */ /* 0x000fe40000004100 */
[----:B----4-:R-:W-:Y:S02]  /*6340*/  HADD2.F32 R2, -RZ, R40.H1_H1 ;  /* 0x30000028ff027230 */ /* 0x010fe40000004100 */
[----:B------:R-:W-:Y:S02]  /*6350*/  HADD2.F32 R5, -RZ, R42.H0_H0 ;  /* 0x2000002aff057230 */ /* 0x000fe40000004100 */
[--C-:B------:R-:W-:Y:S02]  /*6360*/  HADD2.F32 R16, -RZ, R4.reuse.H0_H0 ;  /* 0x20000004ff107230 */ /* 0x100fe40000004100 */
[----:B------:R-:W-:Y:S01]  /*6370*/  @!P4 FADD.FTZ R2, -R2, -RZ ;  /* 0x800000ff0202c221 */ /* 0x000fe20000010100 */
[----:B------:R-:W-:Y:S02]  /*6380*/  HADD2.F32 R23, -RZ, R4.H1_H1 ;  /* 0x30000004ff177230 */ /* 0x000fe40000004100 */
[----:B------:R-:W-:Y:S01]  /*6390*/  @!P4 FADD.FTZ R5, -R5, -RZ ;  /* 0x800000ff0505c221 */ /* 0x000fe20000010100 */
[----:B------:R-:W-:Y:S02]  /*63a0*/  HADD2.F32 R6, -RZ, R42.H1_H1 ;  /* 0x3000002aff067230 */ /* 0x000fe40000004100 */
[----:B------:R-:W-:Y:S01]  /*63b0*/  FMUL.FTZ R2, R13, R2 ;  /* 0x000000020d027220 */ /* 0x000fe20000410000 */
[--C-:B------:R-:W-:Y:S02]  /*63c0*/  HADD2.F32 R4, -RZ, R41.reuse.H1_H1 ;  /* 0x30000029ff047230 */ /* 0x100fe40000004100 */
[----:B------:R-:W-:Y:S01]  /*63d0*/  FMUL.FTZ R5, R10, R5 ;  /* 0x000000050a057220 */ /* 0x000fe20000410000 */
[----:B------:R-:W-:Y:S02]  /*63e0*/  HADD2.F32 R0, -RZ, R40.H0_H0 ;  /* 0x20000028ff007230 */ /* 0x000fe40000004100 */
[----:B------:R-:W-:Y:S01]  /*63f0*/  @!P4 FADD.FTZ R6, -R6, -RZ ;  /* 0x800000ff0606c221 */ /* 0x000fe20000010100 */
[----:B------:R-:W-:Y:S02]  /*6400*/  HADD2.F32 R3, -RZ, R41.H0_H0 ;  /* 0x20000029ff037230 */ /* 0x000fe40000004100 */
[----:B------:R-:W-:Y:S01]  /*6410*/  @!P4 FADD.FTZ R4, -R4, -RZ ;  /* 0x800000ff0404c221 */ /* 0x000fe20000010100 */
[----:B------:R-:W-:Y:S02]  /*6420*/  HADD2.F32 R13, -RZ, R11.H1_H1 ;  /* 0x3000000bff0d7230 */ /* 0x000fe40000004100 */
[----:B------:R-:W-:Y:S01]  /*6430*/  @!P4 FADD.FTZ R0, -R0, -RZ ;  /* 0x800000ff0000c221 */ /* 0x000fe20000010100 */
[----:B------:R-:W-:Y:S02]  /*6440*/  HADD2.F32 R11, -RZ, R14.H1_H1 ;  /* 0x3000000eff0b7230 */ /* 0x000fe40000004100 */
[----:B------:R-:W-:Y:S01]  /*6450*/  @!P4 FADD.FTZ R3, -R3, -RZ ;  /* 0x800000ff0303c221 */ /* 0x000fe20000010100 */
[--C-:B------:R-:W-:Y:S02]  /*6460*/  HADD2.F32 R32, -RZ, R7.reuse.H0_H0 ;  /* 0x20000007ff207230 */ /* 0x100fe40000004100 */
[----:B------:R-:W-:Y:S01]  /*6470*/  FMUL.FTZ R4, R13, R4 ;  /* 0x000000040d047220 */ /* 0x000fe20000410000 */
[----:B------:R-:W-:Y:S02]  /*6480*/  HADD2.F32 R33, -RZ, R7.H1_H1 ;  /* 0x30000007ff217230 */ /* 0x000fe40000004100 */
[----:B------:R-:W-:Y:S01]  /*6490*/  FMUL.FTZ R6, R11, R6 ;  /* 0x000000060b067220 */ /* 0x000fe20000410000 */
[--C-:B------:R-:W-:Y:S02]  /*64a0*/  HADD2.F32 R8, -RZ, R43.reuse.H1_H1 ;  /* 0x3000002bff087230 */ /* 0x100fe40000004100 */
[----:B------:R-:W-:Y:S01]  /*64b0*/  FMUL.FTZ R0, R15, R0 ;  /* 0x000000000f007220 */ /* 0x000fe20000410000 */
[----:B------:R-:W-:Y:S02]  /*64c0*/  HADD2.F32 R7, -RZ, R43.H0_H0 ;  /* 0x2000002bff077230 */ /* 0x000fe40000004100 */
[----:B------:R-:W-:Y:S01]  /*64d0*/  FMUL.FTZ R3, R12, R3 ;  /* 0x000000030c037220 */ /* 0x000fe20000410000 */
[--C-:B------:R-:W-:Y:S02]  /*64e0*/  HADD2.F32 R10, -RZ, R9.reuse.H0_H0 ;  /* 0x20000009ff0a7230 */ /* 0x100fe40000004100 */
[----:B------:R-:W-:Y:S01]  /*64f0*/  @!P4 FADD.FTZ R8, -R8, -RZ ;  /* 0x800000ff0808c221 */ /* 0x000fe20000010100 */
[----:B------:R-:W-:Y:S02]  /*6500*/  HADD2.F32 R9, -RZ, R9.H1_H1 ;  /* 0x30000009ff097230 */ /* 0x000fe40000004100 */
[----:B------:R-:W-:Y:S01]  /*6510*/  @!P4 FADD.FTZ R7, -R7, -RZ ;  /* 0x800000ff0707c221 */ /* 0x000fe20000010100 */
[--C-:B------:R-:W-:Y:S02]  /*6520*/  HADD2.F32 R11, -RZ, R36.reuse.H0_H0 ;  /* 0x20000024ff0b7230 */ /* 0x100fe40000004100 */
[----:B------:R-:W-:Y:S02]  /*6530*/  HADD2.F32 R13, -RZ, R36.H1_H1 ;  /* 0x30000024ff0d7230 */ /* 0x000fe40000004100 */
[----:B------:R-:W-:Y:S01]  /*6540*/  FMUL.FTZ R8, R9, R8 ;  /* 0x0000000809087220 */ /* 0x000fe20000410000 */
[--C-:B------:R-:W-:Y:S02]  /*6550*/  HADD2.F32 R12, -RZ, R37.reuse.H0_H0 ;  /* 0x20000025ff0c7230 */ /* 0x100fe40000004100 */
[----:B------:R-:W-:Y:S01]  /*6560*/  FMUL.FTZ R7, R10, R7 ;  /* 0x000000070a077220 */ /* 0x000fe20000410000 */
[----:B------:R-:W-:Y:S02]  /*6570*/  HADD2.F32 R9, -RZ, R37.H1_H1 ;  /* 0x30000025ff097230 */ /* 0x000fe40000004100 */
[----:B------:R-:W-:Y:S01]  /*6580*/  FFMA.FTZ R0, R11, R16, R0 ;  /* 0x000000100b007223 */ /* 0x000fe20000010000 */
[----:B------:R-:W-:Y:S01]  /*6590*/  FFMA.FTZ R2, R13, R23, R2 ;  /* 0x000000170d027223 */ /* 0x000fe20000010002 */
[--C-:B------:R-:W-:Y:S02]  /*65a0*/  HADD2.F32 R10, -RZ, R34.reuse.H0_H0 ;  /* 0x20000022ff0a7230 */ /* 0x100fe40000004100 */
[----:B------:R-:W-:Y:S01]  /*65b0*/  FFMA.FTZ R3, R12, R28, R3 ;  /* 0x0000001c0c037223 */ /* 0x000fe20000010003 */
[----:B------:R-:W-:Y:S02]  /*65c0*/  HADD2.F32 R11, -RZ, R34.H1_H1 ;  /* 0x30000022ff0b7230 */ /* 0x000fe40000004100 */
[----:B------:R-:W-:Y:S01]  /*65d0*/  FFMA.FTZ R4, R9, R29, R4 ;  /* 0x0000001d09047223 */ /* 0x000fe20000010004 */
[----:B------:R-:W-:Y:S01]  /*65e0*/  F2FP.F16.F32.PACK_AB R36, R2, R0 ;  /* 0x000000000224723e */ /* 0x000fe200000000ff */
[--C-:B------:R-:W-:Y:S02]  /*65f0*/  HADD2.F32 R12, -RZ, R35.reuse.H0_H0 ;  /* 0x20000023ff0c7230 */ /* 0x100fe40000004100 */
[----:B------:R-:W-:Y:S01]  /*6600*/  FFMA.FTZ R5, R10, R30, R5 ;  /* 0x0000001e0a057223 */ /* 0x000fe20000010005 */
[----:B------:R-:W-:Y:S01]  /*6610*/  HADD2.F32 R13, -RZ, R35.H1_H1 ;  /* 0x30000023ff0d7230 */ /* 0x000fe20000004100 */
[----:B------:R-:W-:Y:S01]  /*6620*/  F2FP.F16.F32.PACK_AB R37, R4, R3 ;  /* 0x000000030425723e */ /* 0x000fe200000000ff */
[----:B------:R-:W-:Y:S01]  /*6630*/  FFMA.FTZ R6, R11, R31, R6 ;  /* 0x0000001f0b067223 */ /* 0x000fe20000010006 */
[----:B------:R-:W-:Y:S02]  /*6640*/  FFMA.FTZ R7, R12, R32, R7 ;  /* 0x000000200c077223 */ /* 0x000fe40000010007 */
[----:B------:R-:W-:Y:S02]  /*6650*/  FFMA.FTZ R8, R13, R33, R8 ;  /* 0x000000210d087223 */ /* 0x000fe40000010008 */
[----:B------:R-:W-:Y:S03]  /*6660*/  F2FP.F16.F32.PACK_AB R38, R6, R5 ;  /* 0x000000050626723e */ /* 0x000fe600000000ff */
[----:B------:R-:W-:Y:S02]  /*6670*/  F2FP.F16.F32.PACK_AB R39, R8, R7 ;  /* 0x000000070827723e */ /* 0x000fe400000000ff */
.L_x_4198:
[----:B------:R-:W-:Y:S05]  /*6680*/  BSYNC B0 ;  /* 0x0000000000007941 */ /* 0x000fea0003800000 */
.L_x_4197:
[----:B-----5:R2:W-:Y:S01]  /*6690*/  STG.E.128 desc[UR6][R148.64], R36 ;  /* 0x0000002494007986 */ /* 0x0205e2000c101d06 */
[----:B------:R-:W-:Y:S01]  /*66a0*/  IADD3 R44, P0, R120, 0x100, RZ ;  /* 0x00000100782c7810 */ /* 0x000fe20007f1e0ff */
[----:B------:R-:W-:Y:S01]  /*66b0*/  BSSY B0, `(.L_x_4199) ;  /* 0x0000057000007945 */ /* 0x000fe20003800000 */
[----:B------:R-:W-:Y:S02]  /*66c0*/  IMAD.X R47, RZ, RZ, R117, P6 ;  /* 0x000000ffff2f7224 */ /* 0x000fe400030e0675 */
[----:B------:R-:W-:Y:S01]  /*66d0*/  IADD3.X R45, RZ, R117, RZ, P0, !PT ;  /* 0x00000075ff2d7210 */ /* 0x000fe200007fe4ff */
[----:B--2---:R2:W5:Y:S01]  /*66e0*/  LDG.E.128 R36, desc[UR6][R120.64+0x80] ;  /* 0x0000800678247981 */ /* 0x004562000c1e1d00 */
        /* <DEDUP_REMOVED lines=14> */
[----:B------:R-:W-:Y:S02]  /*67d0*/  LEA R40, P0, R9, R122, 0x1 ;  /* 0x0000007a09287211 */ /* 0x000fe400078008ff */
[----:B------:R-:W-:Y:S02]  /*67e0*/  LEA R2, P2, R7, R46, 0x1 ;  /* 0x0000002e07027211 */ /* 0x000fe400078408ff */
[----:B------:R-:W-:Y:S02]  /*67f0*/  LEA.HI.X.SX32 R41, R9, R123, 0x1, P0 ;  /* 0x0000007b09297211 */ /* 0x000fe400000f0eff */
[----:B------:R-:W-:Y:S02]  /*6800*/  LEA.HI.X.SX32 R3, R7, R47, 0x1, P2 ;  /* 0x0000002f07037211 */ /* 0x000fe400010f0eff */
[----:B------:R-:W3:Y:S08]  /*6810*/  LDG.E.128 R4, desc[UR6][R4.64+0x80] ;  /* 0x0000800604047981 */ /* 0x000ef0000c1e1d00 */
[----:B------:R-:W4:Y:S08]  /*6820*/  LDG.E.128 R40, desc[UR6][R40.64+0x80] ;  /* 0x0000800628287981 */ /* 0x000f30000c1e1d00 */
[----:B------:R4:W2:Y:S01]  /*6830*/  LDG.E.128 R12, desc[UR6][R2.64] ;  /* 0x00000006020c7981 */ /* 0x0008a2000c1e1d00 */
        /* <DEDUP_REMOVED lines=10> */
[----:B------:R-:W-:Y:S01]  /*68e0*/  HADD2.F32 R6, -RZ, R42.H1_H1 ;  /* 0x3000002aff067230 */ /* 0x000fe20000004100 */
[----:B--2---:R-:W-:Y:S01]  /*68f0*/  MOV R11, R13 ;  /* 0x0000000d000b7202 */ /* 0x004fe20000000f00 */
[----:B------:R-:W-:Y:S01]  /*6900*/  HADD2.F32 R13, -RZ, R12.H1_H1 ;  /* 0x3000000cff0d7230 */ /* 0x000fe20000004100 */
[----:B------:R-:W-:Y:S01]  /*6910*/  MOV R9, R15 ;  /* 0x0000000f00097202 */ /* 0x000fe20000000f00 */
[--C-:B------:R-:W-:Y:S02]  /*6920*/  HADD2.F32 R4, -RZ, R41.reuse.H1_H1 ;  /* 0x30000029ff047230 */ /* 0x100fe40000004100 */
[----:B------:R-:W-:Y:S01]  /*6930*/  @!P4 FADD.FTZ R6, -R6, -RZ ;  /* 0x800000ff0606c221 */ /* 0x000fe20000010100 */
[----:B------:R-:W-:Y:S02]  /*6940*/  HADD2.F32 R0, -RZ, R40.H0_H0 ;  /* 0x20000028ff007230 */ /* 0x000fe40000004100 */
[----:B------:R-:W-:Y:S01]  /*6950*/  FMUL.FTZ R2, R13, R2 ;  /* 0x000000020d027220 */ /* 0x000fe20000410000 */
[----:B------:R-:W-:Y:S02]  /*6960*/  HADD2.F32 R3, -RZ, R41.H0_H0 ;  /* 0x20000029ff037230 */ /* 0x000fe40000004100 */
[----:B------:R-:W-:Y:S01]  /*6970*/  @!P4 FADD.FTZ R4, -R4, -RZ ;  /* 0x800000ff0404c221 */ /* 0x000fe20000010100 */
[----:B------:R-:W-:Y:S02]  /*6980*/  HADD2.F32 R15, -RZ, R12.H0_H0 ;  /* 0x2000000cff0f7230 */ /* 0x000fe40000004100 */
[----:B------:R-:W-:Y:S01]  /*6990*/  @!P4 FADD.FTZ R0, -R0, -RZ ;  /* 0x800000ff0000c221 */ /* 0x000fe20000010100 */
[--C-:B------:R-:W-:Y:S02]  /*69a0*/  HADD2.F32 R10, -RZ, R14.reuse.H0_H0 ;  /* 0x2000000eff0a7230 */ /* 0x100fe40000004100 */
[----:B------:R-:W-:Y:S01]  /*69b0*/  @!P4 FADD.FTZ R3, -R3, -RZ ;  /* 0x800000ff0303c221 */ /* 0x000fe20000010100 */
[--C-:B------:R-:W-:Y:S02]  /*69c0*/  HADD2.F32 R12, -RZ, R11.reuse.H0_H0 ;  /* 0x2000000bff0c7230 */ /* 0x100fe40000004100 */
[----:B------:R-:W-:Y:S01]  /*69d0*/  FMUL.FTZ R0, R15, R0 ;  /* 0x000000000f007220 */ /* 0x000fe20000410000 */
[----:B------:R-:W-:Y:S02]  /*69e0*/  HADD2.F32 R13, -RZ, R11.H1_H1 ;  /* 0x3000000bff0d7230 */ /* 0x000fe40000004100 */
[----:B------:R-:W-:Y:S01]  /*69f0*/  FMUL.FTZ R5, R10, R5 ;  /* 0x000000050a057220 */ /* 0x000fe20000410000 */
[----:B------:R-:W-:Y:S02]  /*6a00*/  HADD2.F32 R11, -RZ, R14.H1_H1 ;  /* 0x3000000eff0b7230 */ /* 0x000fe40000004100 */
[----:B------:R-:W-:Y:S01]  /*6a10*/  FMUL.FTZ R3, R12, R3 ;  /* 0x000000030c037220 */ /* 0x000fe20000410000 */
[--C-:B------:R-:W-:Y:S02]  /*6a20*/  HADD2.F32 R32, -RZ, R7.reuse.H0_H0 ;  /* 0x20000007ff207230 */ /* 0x100fe40000004100 */
[----:B------:R-:W-:Y:S01]  /*6a30*/  FMUL.FTZ R4, R13, R4 ;  /* 0x000000040d047220 */ /* 0x000fe20000410000 */
[----:B------:R-:W-:Y:S02]  /*6a40*/  HADD2.F32 R33, -RZ, R7.H1_H1 ;  /* 0x30000007ff217230 */ /* 0x000fe40000004100 */
[----:B------:R-:W-:Y:S01]  /*6a50*/  FMUL.FTZ R6, R11, R6 ;  /* 0x000000060b067220 */ /* 0x000fe20000410000 */
[--C-:B------:R-:W-:Y:S02]  /*6a60*/  HADD2.F32 R8, -RZ, R43.reuse.H1_H1 ;  /* 0x3000002bff087230 */ /* 0x100fe40000004100 */
[----:B------:R-:W-:Y:S02]  /*6a70*/  HADD2.F32 R7, -RZ, R43.H0_H0 ;  /* 0x2000002bff077230 */ /* 0x000fe40000004100 */
        /* <DEDUP_REMOVED lines=26> */
.L_x_4200:
[----:B------:R-:W-:Y:S05]  /*6c20*/  BSYNC B0 ;  /* 0x0000000000007941 */ /* 0x000fea0003800000 */
.L_x_4199:
[----:B-----5:R3:W-:Y:S01]  /*6c30*/  STG.E.128 desc[UR6][R148.64+0x80], R36 ;  /* 0x0000802494007986 */ /* 0x0207e2000c101d06 */
[----:B------:R-:W-:Y:S03]  /*6c40*/  BSSY B0, `(.L_x_4201) ;  /* 0x0000055000007945 */ /* 0x000fe60003800000 */
[----:B---3--:R3:W5:Y:S01]  /*6c50*/  LDG.E.128 R36, desc[UR6][R120.64+0x100] ;  /* 0x0001000678247981 */ /* 0x008762000c1e1d00 */
[----:B------:R-:W-:Y:S05]  /*6c60*/  @P1 BRA `(.L_x_4202) ;  /* 0x0000000400481947 */ /* 0x000fea0003800000 */
        /* <DEDUP_REMOVED lines=17> */
[----:B------:R-:W4:Y:S08]  /*6d80*/  LDG.E.128 R4, desc[UR6][R4.64+0x100] ;  /* 0x0001000604047981 */ /* 0x000f30000c1e1d00 */
[----:B------:R-:W2:Y:S08]  /*6d90*/  LDG.E.128 R40, desc[UR6][R40.64+0x100] ;  /* 0x0001000628287981 */ /* 0x000eb0000c1e1d00 */
[----:B------:R2:W3:Y:S01]  /*6da0*/  LDG.E.128 R12, desc[UR6][R2.64] ;  /* 0x00000006020c7981 */ /* 0x0004e2000c1e1d00 */
[--C-:B----4-:R-:W-:Y:S02]  /*6db0*/  HADD2.F32 R28, -RZ, R5.reuse.H0_H0 ;  /* 0x20000005ff1c7230 */ /* 0x110fe40000004100 */
[----:B------:R-:W-:Y:S02]  /*6dc0*/  HADD2.F32 R29, -RZ, R5.H1_H1 ;  /* 0x30000005ff1d7230 */ /* 0x000fe40000004100 */
[--C-:B------:R-:W-:Y:S02]  /*6dd0*/  HADD2.F32 R30, -RZ, R6.reuse.H0_H0 ;  /* 0x20000006ff1e7230 */ /* 0x100fe40000004100 */
[----:B------:R-:W-:Y:S02]  /*6de0*/  HADD2.F32 R31, -RZ, R6.H1_H1 ;  /* 0x30000006ff1f7230 */ /* 0x000fe40000004100 */
[----:B--2---:R-:W-:Y:S02]  /*6df0*/  HADD2.F32 R2, -RZ, R40.H1_H1 ;  /* 0x30000028ff027230 */ /* 0x004fe40000004100 */
[----:B------:R-:W-:Y:S02]  /*6e00*/  HADD2.F32 R5, -RZ, R42.H0_H0 ;  /* 0x2000002aff057230 */ /* 0x000fe40000004100 */
[--C-:B------:R-:W-:Y:S02]  /*6e10*/  HADD2.F32 R16, -RZ, R4.reuse.H0_H0 ;  /* 0x20000004ff107230 */ /* 0x100fe40000004100 */
[----:B------:R-:W-:Y:S01]  /*6e20*/  @!P2 FADD.FTZ R2, -R2, -RZ ;  /* 0x800000ff0202a221 */ /* 0x000fe20000010100 */
[----:B------:R-:W-:Y:S02]  /*6e30*/  HADD2.F32 R23, -RZ, R4.H1_H1 ;  /* 0x30000004ff177230 */ /* 0x000fe40000004100 */
[----:B------:R-:W-:Y:S01]  /*6e40*/  @!P2 FADD.FTZ R5, -R5, -RZ ;  /* 0x800000ff0505a221 */ /* 0x000fe20000010100 */
[----:B------:R-:W-:Y:S01]  /*6e50*/  HADD2.F32 R6, -RZ, R42.H1_H1 ;  /* 0x3000002aff067230 */ /* 0x000fe20000004100 */
[----:B---3--:R-:W-:Y:S01]  /*6e60*/  MOV R11, R13 ;  /* 0x0000000d000b7202 */ /* 0x008fe20000000f00 */
        /* <DEDUP_REMOVED lines=50> */
.L_x_4202:
[----:B------:R-:W-:Y:S05]  /*7190*/  BSYNC B0 ;  /* 0x0000000000007941 */ /* 0x000fea0003800000 */
.L_x_4201:
[----:B-----5:R4:W-:Y:S01]  /*71a0*/  STG.E.128 desc[UR6][R148.64+0x100], R36 ;  /* 0x0001002494007986 */ /* 0x0209e2000c101d06 */
[----:B------:R-:W-:Y:S01]  /*71b0*/  ISETP.GE.AND P0, PT, R18, UR4, PT ;  /* 0x0000000412007c0c */ /* 0x000fe2000bf06270 */
[----:B------:R-:W-:Y:S01]  /*71c0*/  BSSY B0, `(.L_x_4203) ;  /* 0x0000057000007945 */ /* 0x000fe20003800000 */
[----:B------:R-:W-:Y:S05]  /*71d0*/  IADD3 R2, P1, R120, 0x180, RZ ;  /* 0x0000018078027810 */ /* 0x000fea0007f3e0ff */
[----:B------:R-:W-:Y:S01]  /*71e0*/  IMAD.X R3, RZ, RZ, R117, P1 ;  /* 0x000000ffff037224 */ /* 0x000fe200008e0675 */
[----:B----4-:R4:W5:Y:S05]  /*71f0*/  LDG.E.128 R36, desc[UR6][R120.64+0x180] ;  /* 0x0001800678247981 */ /* 0x01096a000c1e1d00 */
        /* <DEDUP_REMOVED lines=14> */
[C---:B------:R-:W-:Y:S02]  /*72e0*/  LEA R40, P0, R9.reuse, R122, 0x1 ;  /* 0x0000007a09287211 */ /* 0x040fe400078008ff */
[C---:B------:R-:W-:Y:S02]  /*72f0*/  LEA R2, P1, R0.reuse, R2, 0x1 ;  /* 0x0000000200027211 */ /* 0x040fe400078208ff */
[----:B------:R-:W-:Y:S01]  /*7300*/  LEA.HI.X.SX32 R41, R9, R123, 0x1, P0 ;  /* 0x0000007b09297211 */ /* 0x000fe200000f0eff */
[----:B------:R-:W2:Y:S01]  /*7310*/  LDG.E.128 R4, desc[UR6][R4.64+0x180] ;  /* 0x0001800604047981 */ /* 0x000ea2000c1e1d00 */
[----:B------:R-:W-:Y:S07]  /*7320*/  LEA.HI.X.SX32 R3, R0, R3, 0x1, P1 ;  /* 0x0000000300037211 */ /* 0x000fee00008f0eff */
[----:B------:R-:W3:Y:S08]  /*7330*/  LDG.E.128 R40, desc[UR6][R40.64+0x180] ;  /* 0x0001800628287981 */ /* 0x000ef0000c1e1d00 */
[----:B------:R3:W4:Y:S01]  /*7340*/  LDG.E.128 R12, desc[UR6][R2.64] ;  /* 0x00000006020c7981 */ /* 0x000722000c1e1d00 */
[--C-:B--2---:R-:W-:Y:S02]  /*7350*/  HADD2.F32 R28, -RZ, R5.reuse.H0_H0 ;  /* 0x20000005ff1c7230 */ /* 0x104fe40000004100 */
[----:B------:R-:W-:Y:S02]  /*7360*/  HADD2.F32 R29, -RZ, R5.H1_H1 ;  /* 0x30000005ff1d7230 */ /* 0x000fe40000004100 */
[--C-:B------:R-:W-:Y:S02]  /*7370*/  HADD2.F32 R30, -RZ, R6.reuse.H0_H0 ;  /* 0x20000006ff1e7230 */ /* 0x100fe40000004100 */
[----:B------:R-:W-:Y:S02]  /*7380*/  HADD2.F32 R31, -RZ, R6.H1_H1 ;  /* 0x30000006ff1f7230 */ /* 0x000fe40000004100 */
[----:B---3--:R-:W-:Y:S02]  /*7390*/  HADD2.F32 R2, -RZ, R40.H1_H1 ;  /* 0x30000028ff027230 */ /* 0x008fe40000004100 */
[----:B------:R-:W-:Y:S02]  /*73a0*/  HADD2.F32 R5, -RZ, R42.H0_H0 ;  /* 0x2000002aff057230 */ /* 0x000fe40000004100 */
[--C-:B------:R-:W-:Y:S02]  /*73b0*/  HADD2.F32 R16, -RZ, R4.reuse.H0_H0 ;  /* 0x20000004ff107230 */ /* 0x100fe40000004100 */
[----:B------:R-:W-:Y:S01]  /*73c0*/  @!P2 FADD.FTZ R2, -R2, -RZ ;  /* 0x800000ff0202a221 */ /* 0x000fe20000010100 */
[----:B------:R-:W-:Y:S02]  /*73d0*/  HADD2.F32 R23, -RZ, R4.H1_H1 ;  /* 0x30000004ff177230 */ /* 0x000fe40000004100 */
[----:B------:R-:W-:Y:S01]  /*73e0*/  @!P2 FADD.FTZ R5, -R5, -RZ ;  /* 0x800000ff0505a221 */ /* 0x000fe20000010100 */
[----:B------:R-:W-:Y:S01]  /*73f0*/  HADD2.F32 R6, -RZ, R42.H1_H1 ;  /* 0x3000002aff067230 */ /* 0x000fe20000004100 */
[----:B----4-:R-:W-:Y:S01]  /*7400*/  MOV R11, R13 ;  /* 0x0000000d000b7202 */ /* 0x010fe20000000f00 */
        /* <DEDUP_REMOVED lines=50> */
.L_x_4204:
[----:B------:R-:W-:Y:S05]  /*7730*/  BSYNC B0 ;  /* 0x0000000000007941 */ /* 0x000fea0003800000 */
.L_x_4203:
[----:B-----5:R1:W-:Y:S02]  /*7740*/  STG.E.128 desc[UR6][R148.64+0x180], R36 ;  /* 0x0001802494007986 */ /* 0x0203e4000c101d06 */
.L_x_4196:
[----:B------:R-:W-:Y:S05]  /*7750*/  BSYNC B1 ;  /* 0x0000000000017941 */ /* 0x000fea0003800000 */
.L_x_4195:
[----:B------:R-:W-:Y:S04]  /*7760*/  BSSY B1, `(.L_x_4205) ;  /* 0x000018f000017945 */ /* 0x000fe80003800000 */
[----:B------:R-:W-:Y:S05]  /*7770*/  @!P5 BRA `(.L_x_4206) ;  /* 0x000000180034d947 */ /* 0x000fea0003800000 */
[C---:B------:R-:W-:Y:S01]  /*7780*/  LEA R42, P4, R97.reuse, R120, 0x1 ;  /* 0x00000078612a7211 */ /* 0x040fe200078808ff */
[----:B------:R-:W-:Y:S01]  /*7790*/  BSSY B0, `(.L_x_4207) ;  /* 0x0000066000007945 */ /* 0x000fe20003800000 */
[----:B------:R-:W-:Y:S02]  /*77a0*/  ISETP.GE.AND P2, PT, R24, UR4, PT ;  /* 0x0000000418007c0c */ /* 0x000fe4000bf46270 */
[----:B------:R-:W-:Y:S02]  /*77b0*/  LEA.HI.X R43, R97, R117, R96, 0x1, P4 ;  /* 0x00000075612b7211 */ /* 0x000fe400020f0c60 */
[----:B------:R-:W-:Y:S02]  /*77c0*/  LEA R40, P5, R58, R148, 0x1 ;  /* 0x000000943a287211 */ /* 0x000fe400078a08ff */
[----:B------:R-:W-:Y:S01]  /*77d0*/  ISETP.GE.AND P1, PT, R20, UR4, PT ;  /* 0x0000000414007c0c */ /* 0x000fe2000bf26270 */
[----:B----4-:R4:W5:Y:S01]  /*77e0*/  LDG.E.128 R8, desc[UR6][R42.64] ;  /* 0x000000062a087981 */ /* 0x010962000c1e1d00 */
[----:B------:R-:W-:Y:S02]  /*77f0*/  LEA.HI.X R41, R58, R149, R57, 0x1, P5 ;  /* 0x000000953a297211 */ /* 0x000fe400028f0c39 */
[----:B------:R-:W-:Y:S02]  /*7800*/  ISETP.GE.AND P0, PT, R19, UR4, PT ;  /* 0x0000000413007c0c */ /* 0x000fe4000bf06270 */
[C---:B------:R-:W-:Y:S02]  /*7810*/  IADD3 R46, P6, R42.reuse, 0x80, RZ ;  /* 0x000000802a2e7810 */ /* 0x040fe40007fde0ff */
[----:B------:R-:W-:Y:S01]  /*7820*/  IADD3 R44, P5, R42, 0x100, RZ ;  /* 0x000001002a2c7810 */ /* 0x000fe20007fbe0ff */
[----:B------:R-:W-:Y:S01]  /*7830*/  @!UPT UIADD3 URZ, URZ, URZ, URZ ;  /* 0x0000003f3f3ff290 */ /* 0x000fe2000fffe03f */
[----:B------:R-:W-:Y:S11]  /*7840*/  @P2 BRA `(.L_x_4208) ;  /* 0x0000000400682947 */ /* 0x000ff60003800000 */
[----:B------:R-:W-:Y:S01]  /*7850*/  ULEA.HI UR18, UR4, UR4, URZ, 0x1 ;  /* 0x0000000404127291 */ /* 0x000fe2000f8f083f */
[----:B------:R-:W-:Y:S02]  /*7860*/  MOV R0, RZ ;  /* 0x000000ff00007202 */ /* 0x000fe40000000f00 */
[----:B-----5:R-:W-:Y:S01]  /*7870*/  MOV R33, R11 ;  /* 0x0000000b00217202 */ /* 0x020fe20000000f00 */
[----:B------:R-:W-:Y:S01]  /*7880*/  USHF.R.S32.HI UR18, URZ, 0x1, UR18 ;  /* 0x000000013f127899 */ /* 0x000fe20008011412 */
[----:B------:R-:W-:Y:S02]  /*7890*/  MOV R35, R9 ;  /* 0x0000000900237202 */ /* 0x000fe40000000f00 */
[----:B------:R-:W-:Y:S02]  /*78a0*/  MOV R32, R10 ;  /* 0x0000000a00207202 */ /* 0x000fe40000000f00 */
[----:B------:R-:W-:Y:S02]  /*78b0*/  MOV R16, R8 ;  /* 0x0000000800107202 */ /* 0x000fe40000000f00 */
[----:B------:R-:W-:Y:S02]  /*78c0*/  ISETP.GE.AND P4, PT, R24, UR18, PT ;  /* 0x0000001218007c0c */ /* 0x000fe4000bf86270 */
[----:B------:R-:W-:Y:S11]  /*78d0*/  MOV R7, UR18 ;  /* 0x0000001200077c02 */ /* 0x000ff60008000f00 */
[----:B------:R-:W-:Y:S02]  /*78e0*/  @P4 IADD3 R0, RZ, -UR18, RZ ;  /* 0x80000012ff004c10 */ /* 0x000fe4000fffe0ff */
[----:B------:R-:W-:Y:S02]  /*78f0*/  @P4 IADD3 R7, RZ, -UR18, RZ ;  /* 0x80000012ff074c10 */ /* 0x000fe4000fffe0ff */
[----:B------:R-:W-:Y:S04]  /*7900*/  IADD3 R5, P2, R91, R0, RZ ;  /* 0x000000005b057210 */ /* 0x000fe80007f5e0ff */
[----:B------:R-:W-:Y:S02]  /*7910*/  LEA.HI.X.SX32 R0, R0, R89, 0x1, P2 ;  /* 0x0000005900007211 */ /* 0x000fe400010f0eff */
[C---:B------:R-:W-:Y:S04]  /*7920*/  LEA R2, P2, R7.reuse, R42, 0x1 ;  /* 0x0000002a07027211 */ /* 0x040fe800078408ff */
[----:B------:R-:W-:Y:S02]  /*7930*/  LEA.HI.X.SX32 R3, R7, R43, 0x1, P2 ;  /* 0x0000002b07037211 */ /* 0x000fe400010f0eff */
[C---:B-1----:R-:W-:Y:S03]  /*7940*/  LEA R36, P2, R5.reuse, R122, 0x1 ;  /* 0x0000007a05247211 */ /* 0x042fe600078408ff */
[----:B------:R1:W2:Y:S01]  /*7950*/  LDG.E.128 R12, desc[UR6][R2.64] ;  /* 0x00000006020c7981 */ /* 0x0002a2000c1e1d00 */
[----:B------:R-:W-:Y:S02]  /*7960*/  LEA.HI.X R37, R5, R123, R0, 0x1, P2 ;  /* 0x0000007b05257211 */ /* 0x000fe400010f0c00 */
[----:B------:R-:W-:Y:S02]  /*7970*/  MOV R0, RZ ;  /* 0x000000ff00007202 */ /* 0x000fe40000000f00 */
[----:B------:R-:W-:Y:S03]  /*7980*/  @P4 IADD3 R0, RZ, -UR18, RZ ;  /* 0x80000012ff004c10 */ /* 0x000fe6000fffe0ff */
[----:B------:R-:W1:Y:S01]  /*7990*/  LDG.E.128 R36, desc[UR6][R36.64] ;  /* 0x0000000624247981 */ /* 0x000e62000c1e1d00 */
[----:B------:R-:W-:Y:S04]  /*79a0*/  IADD3 R7, P2, R91, R0, RZ ;  /* 0x000000005b077210 */ /* 0x000fe80007f5e0ff */
[----:B------:R-:W-:Y:S02]  /*79b0*/  LEA.HI.X.SX32 R0, R0, R89, 0x1, P2 ;  /* 0x0000005900007211 */ /* 0x000fe400010f0eff */
[C---:B------:R-:W-:Y:S04]  /*79c0*/  LEA R4, P2, R7.reuse, R124, 0x1 ;  /* 0x0000007c07047211 */ /* 0x040fe800078408ff */
[----:B------:R-:W-:Y:S05]  /*79d0*/  LEA.HI.X R5, R7, R125, R0, 0x1, P2 ;  /* 0x0000007d07057211 */ /* 0x000fea00010f0c00 */
[----:B------:R3:W4:Y:S01]  /*79e0*/  LDG.E.128 R28, desc[UR6][R4.64] ;  /* 0x00000006041c7981 */ /* 0x000722000c1e1d00 */
        /* <DEDUP_REMOVED lines=11> */
[--C-:B------:R-:W-:Y:S02]  /*7aa0*/  HADD2.F32 R7, -RZ, R39.reuse.H0_H0 ;  /* 0x20000027ff077230 */ /* 0x100fe40000004100 */
[----:B------:R-:W-:Y:S01]  /*7ab0*/  FMUL.FTZ R3, R12, R3 ;  /* 0x000000030c037220 */ /* 0x000fe20000410000 */
[----:B------:R-:W-:Y:S02]  /*7ac0*/  HADD2.F32 R8, -RZ, R39.H1_H1 ;  /* 0x30000027ff087230 */ /* 0x000fe40000004100 */
[----:B------:R-:W-:Y:S01]  /*7ad0*/  FMUL.FTZ R4, R11, R4 ;  /* 0x000000040b047220 */ /* 0x000fe20000410000 */
[----:B------:R-:W-:Y:S02]  /*7ae0*/  HADD2.F32 R0, -RZ, R36.H0_H0 ;  /* 0x20000024ff007230 */ /* 0x000fe40000004100 */
        /* <DEDUP_REMOVED lines=9> */
[--C-:B------:R-:W-:Y:S02]  /*7b80*/  HADD2.F32 R10, -RZ, R9.reuse.H0_H0 ;  /* 0x20000009ff0a7230 */ /* 0x100fe40000004100 */
[----:B------:R-:W-:Y:S01]  /*7b90*/  FMUL.FTZ R0, R15, R0 ;  /* 0x000000000f007220 */ /* 0x000fe20000410000 */
[----:B------:R-:W-:Y:S02]  /*7ba0*/  HADD2.F32 R2, -RZ, R36.H1_H1 ;  /* 0x30000024ff027230 */ /* 0x000fe40000004100 */
[----:B------:R-:W-:Y:S01]  /*7bb0*/  FMUL.FTZ R5, R12, R5 ;  /* 0x000000050c057220 */ /* 0x000fe20000410000 */
[----:B------:R-:W-:Y:S02]  /*7bc0*/  HADD2.F32 R9, -RZ, R9.H1_H1 ;  /* 0x30000009ff097230 */ /* 0x000fe40000004100 */
[----:B------:R-:W-:Y:S01]  /*7bd0*/  FMUL.FTZ R7, R10, R7 ;  /* 0x000000070a077220 */ /* 0x000fe20000410000 */
[--C-:B----4-:R-:W-:Y:S02]  /*7be0*/  HADD2.F32 R10, -RZ, R28.reuse.H0_H0 ;  /* 0x2000001cff0a7230 */ /* 0x110fe40000004100 */
[----:B------:R-:W-:Y:S01]  /*7bf0*/  @!P4 FADD.FTZ R2, -R2, -RZ ;  /* 0x800000ff0202c221 */ /* 0x000fe20000010100 */
[----:B------:R-:W-:Y:S02]  /*7c00*/  HADD2.F32 R12, -RZ, R28.H1_H1 ;  /* 0x3000001cff0c7230 */ /* 0x000fe40000004100 */
[----:B------:R-:W-:Y:S01]  /*7c10*/  FMUL.FTZ R8, R9, R8 ;  /* 0x0000000809087220 */ /* 0x000fe20000410000 */
[--C-:B------:R-:W-:Y:S02]  /*7c20*/  HADD2.F32 R9, -RZ, R16.reuse.H0_H0 ;  /* 0x20000010ff097230 */ /* 0x100fe40000004100 */
[----:B------:R-:W-:Y:S01]  /*7c30*/  FMUL.FTZ R6, R11, R6 ;  /* 0x000000060b067220 */ /* 0x000fe20000410000 */
[----:B------:R-:W-:Y:S02]  /*7c40*/  HADD2.F32 R11, -RZ, R16.H1_H1 ;  /* 0x30000010ff0b7230 */ /* 0x000fe40000004100 */
[----:B------:R-:W-:Y:S01]  /*7c50*/  FMUL.FTZ R2, R13, R2 ;  /* 0x000000020d027220 */ /* 0x000fe20000410000 */
        /* <DEDUP_REMOVED lines=14> */
[----:B------:R-:W-:Y:S01]  /*7d40*/  F2FP.F16.F32.PACK_AB R9, R4, R3 ;  /* 0x000000030409723e */ /* 0x000fe200000000ff */
[----:B------:R-:W-:Y:S02]  /*7d50*/  HADD2.F32 R28, -RZ, R31.H0_H0 ;  /* 0x2000001fff1c7230 */ /* 0x000fe40000004100 */
        /* <DEDUP_REMOVED lines=8> */
[----:B------:R-:W-:Y:S02]  /*7de0*/  MOV R8, R0 ;  /* 0x0000000000087202 */ /* 0x000fe40000000f00 */
.L_x_4208:
[----:B------:R-:W-:Y:S05]  /*7df0*/  BSYNC B0 ;  /* 0x0000000000007941 */ /* 0x000fea0003800000 */
.L_x_4207:
[----:B-----5:R1:W-:Y:S01]  /*7e00*/  STG.E.128 desc[UR6][R40.64], R8 ;  /* 0x0000000828007986 */ /* 0x0203e2000c101d06 */
[----:B------:R-:W-:Y:S01]  /*7e10*/  BSSY B0, `(.L_x_4209) ;  /* 0x0000060000007945 */ /* 0x000fe20003800000 */
[-C--:B------:R-:W-:Y:S02]  /*7e20*/  IADD3.X R47, RZ, R43.reuse, RZ, P6, !PT ;  /* 0x0000002bff2f7210 */ /* 0x080fe400037fe4ff */
[----:B------:R1:W5:Y:S01]  /*7e30*/  LDG.E.128 R4, desc[UR6][R42.64+0x80] ;  /* 0x000080062a047981 */ /* 0x000362000c1e1d00 */
[----:B------:R-:W-:Y:S01]  /*7e40*/  IADD3.X R45, RZ, R43, RZ, P5, !PT ;  /* 0x0000002bff2d7210 */ /* 0x000fe20002ffe4ff */
[----:B------:R-:W-:Y:S06]  /*7e50*/  @P1 BRA `(.L_x_4210) ;  /* 0x00000004006c1947 */ /* 0x000fec0003800000 */
[----:B------:R-:W-:Y:S01]  /*7e60*/  ULEA.HI UR18, UR4, UR4, URZ, 0x1 ;  /* 0x0000000404127291 */ /* 0x000fe2000f8f083f */
[----:B-1----:R-:W-:Y:S02]  /*7e70*/  MOV R8, RZ ;  /* 0x000000ff00087202 */ /* 0x002fe40000000f00 */
        /* <DEDUP_REMOVED lines=9> */
[C---:B------:R-:W-:Y:S02]  /*7f10*/  LEA R2, P1, R9.reuse, R46, 0x1 ;  /* 0x0000002e09027211 */ /* 0x040fe400078208ff */
[----:B------:R-:W-:Y:S02]  /*7f20*/  IADD3 R0, P4, R86, R8, RZ ;  /* 0x0000000856007210 */ /* 0x000fe40007f9e0ff */
[----:B------:R-:W-:Y:S02]  /*7f30*/  LEA.HI.X.SX32 R3, R9, R47, 0x1, P1 ;  /* 0x0000002f09037211 */ /* 0x000fe400008f0eff */
[----:B------:R-:W-:Y:S02]  /*7f40*/  LEA R36, P1, R0, R122, 0x1 ;  /* 0x0000007a00247211 */ /* 0x000fe400078208ff */
[----:B------:R-:W-:Y:S01]  /*7f50*/  LEA.HI.X.SX32 R8, R8, R85, 0x1, P4 ;  /* 0x0000005508087211 */ /* 0x000fe200020f0eff */
[----:B------:R1:W2:Y:S03]  /*7f60*/  LDG.E.128 R12, desc[UR6][R2.64] ;  /* 0x00000006020c7981 */ /* 0x0002a6000c1e1d00 */
[----:B------:R-:W-:Y:S02]  /*7f70*/  LEA.HI.X R37, R0, R123, R8, 0x1, P1 ;  /* 0x0000007b00257211 */ /* 0x000fe400008f0c08 */
[----:B------:R-:W-:Y:S02]  /*7f80*/  MOV R0, RZ ;  /* 0x000000ff00007202 */ /* 0x000fe40000000f00 */
[----:B------:R-:W-:Y:S02]  /*7f90*/  @P2 IADD3 R0, RZ, -UR18, RZ ;  /* 0x80000012ff002c10 */ /* 0x000fe4000fffe0ff */
[----:B------:R-:W1:Y:S02]  /*7fa0*/  LDG.E.128 R36, desc[UR6][R36.64] ;  /* 0x0000000624247981 */ /* 0x000e64000c1e1d00 */
[----:B------:R-:W-:Y:S04]  /*7fb0*/  IADD3 R9, P1, R86, R0, RZ ;  /* 0x0000000056097210 */ /* 0x000fe80007f3e0ff */
[----:B------:R-:W-:Y:S02]  /*7fc0*/  LEA.HI.X.SX32 R0, R0, R85, 0x1, P1 ;  /* 0x0000005500007211 */ /* 0x000fe400008f0eff */
[C---:B------:R-:W-:Y:S04]  /*7fd0*/  LEA R28, P1, R9.reuse, R124, 0x1 ;  /* 0x0000007c091c7211 */ /* 0x040fe800078208ff */
[----:B------:R-:W-:Y:S06]  /*7fe0*/  LEA.HI.X R29, R9, R125, R0, 0x1, P1 ;  /* 0x0000007d091d7211 */ /* 0x000fec00008f0c00 */
[----:B------:R-:W3:Y:S01]  /*7ff0*/  LDG.E.128 R28, desc[UR6][R28.64] ;  /* 0x000000061c1c7981 */ /* 0x000ee2000c1e1d00 */
[--C-:B-1----:R-:W-:Y:S01]  /*8000*/  HADD2.F32 R3, -RZ, R37.reuse.H0_H0 ;  /* 0x20000025ff037230 */ /* 0x102fe20000004100 */
[----:B--2---:R-:W-:Y:S01]  /*8010*/  MOV R11, R13 ;  /* 0x0000000d000b7202 */ /* 0x004fe20000000f00 */
[----:B------:R-:W-:Y:S01]  /*8020*/  HADD2.F32 R4, -RZ, R37.H1_H1 ;  /* 0x30000025ff047230 */ /* 0x000fe20000004100 */
        /* <DEDUP_REMOVED lines=28> */
[--C-:B---3--:R-:W-:Y:S02]  /*81f0*/  HADD2.F32 R10, -RZ, R28.reuse.H0_H0 ;  /* 0x2000001cff0a7230 */ /* 0x108fe40000004100 */
        /* <DEDUP_REMOVED lines=22> */
[----:B------:R-:W-:Y:S01]  /*8360*/  HADD2.F32 R28, -RZ, R31.H0_H0 ;  /* 0x2000001fff1c7230 */ /* 0x000fe20000004100 */
[----:B------:R-:W-:Y:S01]  /*8370*/  MOV R4, R0 ;  /* 0x0000000000047202 */ /* 0x000fe20000000f00 */
[----:B------:R-:W-:Y:S02]  /*8380*/  HADD2.F32 R12, -RZ, R33.H0_H0 ;  /* 0x20000021ff0c7230 */ /* 0x000fe40000004100 */
[----:B------:R-:W-:Y:S01]  /*8390*/  FFMA.FTZ R6, R11, R23, R6 ;  /* 0x000000170b067223 */ /* 0x000fe20000010006 */
[----:B------:R-:W-:Y:S02]  /*83a0*/  HADD2.F32 R29, -RZ, R31.H1_H1 ;  /* 0x3000001fff1d7230 */ /* 0x000fe40000004100 */
[----:B------:R-:W-:Y:S02]  /*83b0*/  HADD2.F32 R13, -RZ, R33.H1_H1 ;  /* 0x30000021ff0d7230 */ /* 0x000fe40000004100 */
[----:B------:R-:W-:Y:S01]  /*83c0*/  FFMA.FTZ R7, R12, R28, R7 ;  /* 0x0000001c0c077223 */ /* 0x000fe20000010007 */
[----:B------:R-:W-:Y:S02]  /*83d0*/  F2FP.F16.F32.PACK_AB R6, R6, R5 ;  /* 0x000000050606723e */ /* 0x000fe400000000ff */
[----:B------:R-:W-:Y:S01]  /*83e0*/  MOV R5, R3 ;  /* 0x0000000300057202 */ /* 0x000fe20000000f00 */
[----:B------:R-:W-:Y:S05]  /*83f0*/  FFMA.FTZ R8, R13, R29, R8 ;  /* 0x0000001d0d087223 */ /* 0x000fea0000010008 */
[----:B------:R-:W-:Y:S02]  /*8400*/  F2FP.F16.F32.PACK_AB R7, R8, R7 ;  /* 0x000000070807723e */ /* 0x000fe400000000ff */
.L_x_4210:
[----:B------:R-:W-:Y:S05]  /*8410*/  BSYNC B0 ;  /* 0x0000000000007941 */ /* 0x000fea0003800000 */
.L_x_4209:
[----:B-----5:R2:W-:Y:S01]  /*8420*/  STG.E.128 desc[UR6][R40.64+0x80], R4 ;  /* 0x0000800428007986 */ /* 0x0205e2000c101d06 */
[----:B------:R-:W-:Y:S03]  /*8430*/  BSSY B0, `(.L_x_4211) ;  /* 0x000005d000007945 */ /* 0x000fe60003800000 */
[----:B-1----:R2:W5:Y:S01]  /*8440*/  LDG.E.128 R8, desc[UR6][R42.64+0x100] ;  /* 0x000100062a087981 */ /* 0x002562000c1e1d00 */
[----:B------:R-:W-:Y:S05]  /*8450*/  @P0 BRA `(.L_x_4212) ;  /* 0x0000000400680947 */ /* 0x000fea0003800000 */
[----:B------:R-:W-:Y:S01]  /*8460*/  ULEA.HI UR18, UR4, UR4, URZ, 0x1 ;  /* 0x0000000404127291 */ /* 0x000fe2000f8f083f */
[----:B--2---:R-:W-:Y:S02]  /*8470*/  MOV R4, RZ ;  /* 0x000000ff00047202 */ /* 0x004fe40000000f00 */
        /* <DEDUP_REMOVED lines=88> */
.L_x_4212:
[----:B------:R-:W-:Y:S05]  /*8a00*/  BSYNC B0 ;  /* 0x0000000000007941 */ /* 0x000fea0003800000 */
.L_x_4211:
[----:B-----5:R1:W-:Y:S01]  /*8a10*/  STG.E.128 desc[UR6][R40.64+0x100], R8 ;  /* 0x0001000828007986 */ /* 0x0203e2000c101d06 */
[----:B------:R-:W-:Y:S01]  /*8a20*/  ISETP.GE.AND P0, PT, R18, UR4, PT ;  /* 0x0000000412007c0c */ /* 0x000fe2000bf06270 */
[----:B------:R-:W-:Y:S01]  /*8a30*/  BSSY B0, `(.L_x_4213) ;  /* 0x0000060000007945 */ /* 0x000fe20003800000 */
[----:B------:R-:W-:Y:S01]  /*8a40*/  IADD3 R2, P1, R42, 0x180, RZ ;  /* 0x000001802a027810 */ /* 0x000fe20007f3e0ff */
[----:B--2---:R1:W5:Y:S04]  /*8a50*/  LDG.E.128 R4, desc[UR6][R42.64+0x180] ;  /* 0x000180062a047981 */ /* 0x004368000c1e1d00 */
[----:B------:R-:W-:Y:S06]  /*8a60*/  IMAD.X R3, RZ, RZ, R43, P1 ;  /* 0x000000ffff037224 */ /* 0x000fec00008e062b */
[----:B------:R-:W-:Y:S05]  /*8a70*/  @P0 BRA `(.L_x_4214) ;  /* 0x00000004006c0947 */ /* 0x000fea0003800000 */
        /* <DEDUP_REMOVED lines=91> */
.L_x_4214:
[----:B------:R-:W-:Y:S05]  /*9030*/  BSYNC B0 ;  /* 0x0000000000007941 */ /* 0x000fea0003800000 */
.L_x_4213:
[----:B-----5:R2:W-:Y:S02]  /*9040*/  STG.E.128 desc[UR6][R40.64+0x180], R4 ;  /* 0x0001800428007986 */ /* 0x0205e4000c101d06 */
.L_x_4206:
[----:B------:R-:W-:Y:S05]  /*9050*/  BSYNC B1 ;  /* 0x0000000000017941 */ /* 0x000fea0003800000 */
.L_x_4205:
[C---:B------:R-:W-:Y:S01]  /*9060*/  ISETP.GE.AND P0, PT, R65.reuse, R51, PT ;  /* 0x000000334100720c */ /* 0x040fe20003f06270 */
[----:B------:R-:W-:Y:S03]  /*9070*/  BSSY B1, `(.L_x_4215) ;  /* 0x0000190000017945 */ /* 0x000fe60003800000 */
[----:B------:R-:W-:Y:S11]  /*9080*/  ISETP.GE.AND P0, PT, R65, R49, !P0 ;  /* 0x000000314100720c */ /* 0x000ff60004706270 */
[----:B------:R-:W-:Y:S02]  /*9090*/  @!UPT UIADD3 URZ, URZ, URZ, URZ ;  /* 0x0000003f3f3ff290 */ /* 0x000fe4000fffe03f */
[----:B------:R-:W-:Y:S05]  /*90a0*/  @!P0 BRA `(.L_x_4216) ;  /* 0x0000001800308947 */ /* 0x000fea0003800000 */
[C---:B------:R-:W-:Y:S01]  /*90b0*/  LEA R2, P2, R99.reuse, R120, 0x1 ;  /* 0x0000007863027211 */ /* 0x040fe200078408ff */
[----:B------:R-:W-:Y:S01]  /*90c0*/  BSSY B0, `(.L_x_4217) ;  /* 0x0000061000007945 */ /* 0x000fe20003800000 */
[----:B------:R-:W-:Y:S02]  /*90d0*/  ISETP.GE.AND P1, PT, R24, UR4, PT ;  /* 0x0000000418007c0c */ /* 0x000fe4000bf26270 */
[----:B------:R-:W-:Y:S02]  /*90e0*/  LEA.HI.X R3, R99, R117, R98, 0x1, P2 ;  /* 0x0000007563037211 */ /* 0x000fe400010f0c62 */
[----:B------:R-:W-:Y:S02]  /*90f0*/  ISETP.GE.AND P4, PT, R20, UR4, PT ;  /* 0x0000000414007c0c */ /* 0x000fe4000bf86270 */
[----:B-12---:R-:W-:Y:S01]  /*9100*/  LEA R40, P0, R146, R148, 0x1 ;  /* 0x0000009492287211 */ /* 0x006fe200078008ff */
[----:B----4-:R1:W5:Y:S06]  /*9110*/  LDG.E.128 R8, desc[UR6][R2.64] ;  /* 0x0000000602087981 */ /* 0x01036c000c1e1d00 */
[----:B------:R-:W-:Y:S06]  /*9120*/  @P1 BRA `(.L_x_4218) ;  /* 0x0000000400681947 */ /* 0x000fec0003800000 */
        /* <DEDUP_REMOVED lines=11> */
[C---:B-1----:R-:W-:Y:S02]  /*91e0*/  LEA R2, P1, R5.reuse, R2, 0x1 ;  /* 0x0000000205027211 */ /* 0x042fe400078208ff */
        /* <DEDUP_REMOVED lines=13> */
[----:B------:R4:W3:Y:S01]  /*92c0*/  LDG.E.128 R28, desc[UR6][R4.64] ;  /* 0x00000006041c7981 */ /* 0x0008e2000c1e1d00 */
[--C-:B-1----:R-:W-:Y:S01]  /*92d0*/  HADD2.F32 R3, -RZ, R37.reuse.H0_H0 ;  /* 0x20000025ff037230 */ /* 0x102fe20000004100 */
[----:B--2---:R-:W-:Y:S01]  /*92e0*/  MOV R11, R13 ;  /* 0x0000000d000b7202 */ /* 0x004fe20000000f00 */
        /* <DEDUP_REMOVED lines=62> */
.L_x_4218:
[----:B------:R-:W-:Y:S05]  /*96d0*/  BSYNC B0 ;  /* 0x0000000000007941 */ /* 0x000fea0003800000 */
.L_x_4217:
[-C--:B-1----:R-:W-:Y:S01]  /*96e0*/  LEA R2, P5, R102, R120.reuse, 0x1 ;  /* 0x0000007866027211 */ /* 0x082fe200078a08ff */
[----:B------:R-:W-:Y:S01]  /*96f0*/  BSSY B0, `(.L_x_4219) ;  /* 0x0000066000007945 */ /* 0x000fe20003800000 */
[----:B------:R-:W-:Y:S02]  /*9700*/  LEA.HI.X R41, R146, R149, R100, 0x1, P0 ;  /* 0x0000009592297211 */ /* 0x000fe400000f0c64 */
[-C--:B------:R-:W-:Y:S02]  /*9710*/  LEA.HI.X R3, R102, R117.reuse, R101, 0x1, P5 ;  /* 0x0000007566037211 */ /* 0x080fe400028f0c65 */
[-C--:B------:R-:W-:Y:S01]  /*9720*/  LEA R44, P2, R104, R120.reuse, 0x1 ;  /* 0x00000078682c7211 */ /* 0x080fe200078408ff */
[----:B-----5:R1:W-:Y:S01]  /*9730*/  STG.E.128 desc[UR6][R40.64], R8 ;  /* 0x0000000828007986 */ /* 0x0203e2000c101d06 */
[----:B------:R-:W-:Y:S02]  /*9740*/  LEA R42, P0, R106, R120, 0x1 ;  /* 0x000000786a2a7211 */ /* 0x000fe400078008ff */
[----:B------:R-:W-:Y:S02]  /*9750*/  ISETP.GE.AND P1, PT, R19, UR4, PT ;  /* 0x0000000413007c0c */ /* 0x000fe4000bf26270 */
[----:B------:R1:W5:Y:S01]  /*9760*/  LDG.E.128 R4, desc[UR6][R2.64] ;  /* 0x0000000602047981 */ /* 0x000362000c1e1d00 */
[-C--:B------:R-:W-:Y:S02]  /*9770*/  LEA.HI.X R45, R104, R117.reuse, R103, 0x1, P2 ;  /* 0x00000075682d7211 */ /* 0x080fe400010f0c67 */
[----:B------:R-:W-:Y:S01]  /*9780*/  LEA.HI.X R43, R106, R117, R105, 0x1, P0 ;  /* 0x000000756a2b7211 */ /* 0x000fe200000f0c69 */
[----:B------:R-:W-:Y:S07]  /*9790*/  @P4 BRA `(.L_x_4220) ;  /* 0x00000004006c4947 */ /* 0x000fee0003800000 */
        /* <DEDUP_REMOVED lines=25> */
[----:B------:R-:W4:Y:S01]  /*9930*/  LDG.E.128 R28, desc[UR6][R28.64] ;  /* 0x000000061c1c7981 */ /* 0x000f22000c1e1d00 */
        /* <DEDUP_REMOVED lines=65> */
.L_x_4220:
[----:B------:R-:W-:Y:S05]  /*9d50*/  BSYNC B0 ;  /* 0x0000000000007941 */ /* 0x000fea0003800000 */
.L_x_4219:
        /* <DEDUP_REMOVED lines=94> */
.L_x_4222:
[----:B------:R-:W-:Y:S05]  /*a340*/  BSYNC B0 ;  /* 0x0000000000007941 */ /* 0x000fea0003800000 */
.L_x_4221:
[----:B-----5:R1:W-:Y:S01]  /*a350*/  STG.E.128 desc[UR6][R40.64+0x100], R8 ;  /* 0x0001000828007986 */ /* 0x0203e2000c101d06 */
[----:B------:R-:W-:Y:S01]  /*a360*/  ISETP.GE.AND P0, PT, R18, UR4, PT ;  /* 0x0000000412007c0c */ /* 0x000fe2000bf06270 */
[----:B------:R-:W-:Y:S02]  /*a370*/  BSSY B0, `(.L_x_4223) ;  /* 0x000005e000007945 */ /* 0x000fe40003800000 */
[----:B--2---:R1:W5:Y:S10]  /*a380*/  LDG.E.128 R4, desc[UR6][R42.64] ;  /* 0x000000062a047981 */ /* 0x004374000c1e1d00 */
        /* <DEDUP_REMOVED lines=92> */
.L_x_4224:
[----:B------:R-:W-:Y:S05]  /*a950*/  BSYNC B0 ;  /* 0x0000000000007941 */ /* 0x000fea0003800000 */
.L_x_4223:
[----:B-----5:R2:W-:Y:S02]  /*a960*/  STG.E.128 desc[UR6][R40.64+0x180], R4 ;  /* 0x0001800428007986 */ /* 0x0205e4000c101d06 */
.L_x_4216:
[----:B------:R-:W-:Y:S05]  /*a970*/  BSYNC B1 ;  /* 0x0000000000017941 */ /* 0x000fea0003800000 */
.L_x_4215:
[C---:B------:R-:W-:Y:S01]  /*a980*/  ISETP.GE.AND P0, PT, R64.reuse, R51, PT ;  /* 0x000000334000720c */ /* 0x040fe20003f06270 */
[----:B------:R-:W-:Y:S03]  /*a990*/  BSSY B1, `(.L_x_4225) ;  /* 0x0000195000017945 */ /* 0x000fe60003800000 */
[----:B------:R-:W-:Y:S11]  /*a9a0*/  ISETP.GE.AND P0, PT, R64, R49, !P0 ;  /* 0x000000314000720c */ /* 0x000ff60004706270 */
[----:B------:R-:W-:Y:S02]  /*a9b0*/  @!UPT UIADD3 URZ, URZ, URZ, URZ ;  /* 0x0000003f3f3ff290 */ /* 0x000fe4000fffe03f */
[----:B------:R-:W-:Y:S05]  /*a9c0*/  @!P0 BRA `(.L_x_4226) ;  /* 0x0000001800448947 */ /* 0x000fea0003800000 */
[----:B------:R-:W1:Y:S02]  /*a9d0*/  LDC.64 R2, c[0x0][0x338] ;  /* 0x0000ce00ff027b82 */ /* 0x000e640000000a00 */
[----:B-1234-:R-:W-:Y:S01]  /*a9e0*/  MOV R121, R117 ;  /* 0x0000007500797202 */ /* 0x01efe20000000f00 */
[----:B------:R-:W-:Y:S01]  /*a9f0*/  BSSY B0, `(.L_x_4227) ;  /* 0x0000064000007945 */ /* 0x000fe20003800000 */
[----:B------:R-:W-:Y:S04]  /*aa00*/  ISETP.GE.AND P0, PT, R24, UR4, PT ;  /* 0x0000000418007c0c */ /* 0x000fe8000bf06270 */
[----:B------:R-:W1:Y:S01]  /*aa10*/  LDC.64 R40, c[0x0][0x248] ;  /* 0x00009200ff287b82 */ /* 0x000e620000000a00 */
[----:B------:R-:W-:Y:S04]  /*aa20*/  IMAD.WIDE.U32 R6, R2, 0x60, R120 ;  /* 0x0000006002067825 */ /* 0x000fe800078e0078 */
[----:B------:R-:W-:Y:S02]  /*aa30*/  IMAD R3, R3, 0x60, RZ ;  /* 0x0000006003037824 */ /* 0x000fe400078e02ff */
[----:B-1----:R-:W-:Y:S02]  /*aa40*/  IMAD R43, R41, 0x60, RZ ;  /* 0x00000060292b7824 */ /* 0x002fe400078e02ff */
[----:B------:R-:W-:Y:S01]  /*aa50*/  IMAD.WIDE.U32 R40, R40, 0x60, R148 ;  /* 0x0000006028287825 */ /* 0x000fe200078e0094 */
[----:B------:R-:W-:Y:S05]  /*aa60*/  IADD3 R7, R7, R3, RZ ;  /* 0x0000000307077210 */ /* 0x000fea0007ffe0ff */
[----:B------:R1:W5:Y:S01]  /*aa70*/  LDG.E.128 R8, desc[UR6][R6.64] ;  /* 0x0000000606087981 */ /* 0x000362000c1e1d00 */
[----:B------:R-:W-:Y:S05]  /*aa80*/  @P0 BRA `(.L_x_4228) ;  /* 0x0000000400680947 */ /* 0x000fea0003800000 */
        /* <DEDUP_REMOVED lines=16> */
[----:B------:R2:W3:Y:S03]  /*ab90*/  LDG.E.128 R12, desc[UR6][R2.64] ;  /* 0x00000006020c7981 */ /* 0x0004e6000c1e1d00 */
[----:B------:R-:W-:Y:S02]  /*aba0*/  LEA.HI.X R37, R0, R123, R4, 0x1, P0 ;  /* 0x0000007b00257211 */ /* 0x000fe400000f0c04 */
[----:B------:R-:W-:Y:S02]  /*abb0*/  MOV R0, RZ ;  /* 0x000000ff00007202 */ /* 0x000fe40000000f00 */
[----:B------:R-:W-:Y:S02]  /*abc0*/  @P1 IADD3 R0, RZ, -UR18, RZ ;  /* 0x80000012ff001c10 */ /* 0x000fe4000fffe0ff */
[----:B------:R-:W2:Y:S02]  /*abd0*/  LDG.E.128 R36, desc[UR6][R36.64] ;  /* 0x0000000624247981 */ /* 0x000ea4000c1e1d00 */
[----:B-1----:R-:W-:Y:S04]  /*abe0*/  IADD3 R7, P0, R84, R0, RZ ;  /* 0x0000000054077210 */ /* 0x002fe80007f1e0ff */
[----:B------:R-:W-:Y:S02]  /*abf0*/  LEA.HI.X.SX32 R0, R0, R83, 0x1, P0 ;  /* 0x0000005300007211 */ /* 0x000fe400000f0eff */
[C---:B------:R-:W-:Y:S04]  /*ac00*/  LEA R4, P0, R7.reuse, R124, 0x1 ;  /* 0x0000007c07047211 */ /* 0x040fe800078008ff */
[----:B------:R-:W-:Y:S05]  /*ac10*/  LEA.HI.X R5, R7, R125, R0, 0x1, P0 ;  /* 0x0000007d07057211 */ /* 0x000fea00000f0c00 */
[----:B------:R1:W4:Y:S01]  /*ac20*/  LDG.E.128 R28, desc[UR6][R4.64] ;  /* 0x00000006041c7981 */ /* 0x000322000c1e1d00 */
[--C-:B--2---:R-:W-:Y:S01]  /*ac30*/  HADD2.F32 R3, -RZ, R37.reuse.H0_H0 ;  /* 0x20000025ff037230 */ /* 0x104fe20000004100 */
[----:B---3--:R-:W-:Y:S01]  /*ac40*/  MOV R11, R13 ;  /* 0x0000000d000b7202 */ /* 0x008fe20000000f00 */
[----:B-1----:R-:W-:Y:S01]  /*ac50*/  HADD2.F32 R4, -RZ, R37.H1_H1 ;  /* 0x30000025ff047230 */ /* 0x002fe20000004100 */
        /* <DEDUP_REMOVED lines=61> */
.L_x_4228:
[----:B------:R-:W-:Y:S05]  /*b030*/  BSYNC B0 ;  /* 0x0000000000007941 */ /* 0x000fea0003800000 */
.L_x_4227:
[-C--:B------:R-:W-:Y:S01]  /*b040*/  LEA R2, P5, R108, R120.reuse, 0x1 ;  /* 0x000000786c027211 */ /* 0x080fe200078a08ff */
[----:B------:R-:W-:Y:S01]  /*b050*/  IMAD.IADD R41, R41, 0x1, R43 ;  /* 0x0000000129297824 */ /* 0x000fe200078e022b */
[----:B------:R-:W-:Y:S01]  /*b060*/  ISETP.GE.AND P4, PT, R20, UR4, PT ;  /* 0x0000000414007c0c */ /* 0x000fe2000bf86270 */
[----:B------:R-:W-:Y:S01]  /*b070*/  BSSY B0, `(.L_x_4229) ;  /* 0x0000065000007945 */ /* 0x000fe20003800000 */
[-C--:B------:R-:W-:Y:S02]  /*b080*/  LEA.HI.X R3, R108, R117.reuse, R107, 0x1, P5 ;  /* 0x000000756c037211 */ /* 0x080fe400028f0c6b */
[-C--:B------:R-:W-:Y:S01]  /*b090*/  LEA R44, P2, R110, R120.reuse, 0x1 ;  /* 0x000000786e2c7211 */ /* 0x080fe200078408ff */
[----:B-----5:R2:W-:Y:S01]  /*b0a0*/  STG.E.128 desc[UR6][R40.64], R8 ;  /* 0x0000000828007986 */ /* 0x0205e2000c101d06 */
[----:B------:R-:W-:Y:S02]  /*b0b0*/  LEA R42, P0, R112, R120, 0x1 ;  /* 0x00000078702a7211 */ /* 0x000fe400078008ff */
[----:B------:R-:W-:Y:S02]  /*b0c0*/  ISETP.GE.AND P1, PT, R19, UR4, PT ;  /* 0x0000000413007c0c */ /* 0x000fe4000bf26270 */
[----:B-1----:R2:W5:Y:S01]  /*b0d0*/  LDG.E.128 R4, desc[UR6][R2.64] ;  /* 0x0000000602047981 */ /* 0x002562000c1e1d00 */
[-C--:B------:R-:W-:Y:S02]  /*b0e0*/  LEA.HI.X R45, R110, R117.reuse, R109, 0x1, P2 ;  /* 0x000000756e2d7211 */ /* 0x080fe400010f0c6d */
[----:B------:R-:W-:Y:S01]  /*b0f0*/  LEA.HI.X R43, R112, R117, R111, 0x1, P0 ;  /* 0x00000075702b7211 */ /* 0x000fe200000f0c6f */
[----:B------:R-:W-:Y:S07]  /*b100*/  @P4 BRA `(.L_x_4230) ;  /* 0x00000004006c4947 */ /* 0x000fee0003800000 */
        /* <DEDUP_REMOVED lines=91> */
.L_x_4230:
[----:B------:R-:W-:Y:S05]  /*b6c0*/  BSYNC B0 ;  /* 0x0000000000007941 */ /* 0x000fea0003800000 */
.L_x_4229:
[----:B-----5:R1:W-:Y:S01]  /*b6d0*/  STG.E.128 desc[UR6][R40.64+0x80], R4 ;  /* 0x0000800428007986 */ /* 0x0203e2000c101d06 */
[----:B------:R-:W-:Y:S03]  /*b6e0*/  BSSY B0, `(.L_x_4231) ;  /* 0x000005d000007945 */ /* 0x000fe60003800000 */
[----:B--2---:R1:W5:Y:S01]  /*b6f0*/  LDG.E.128 R8, desc[UR6][R44.64] ;  /* 0x000000062c087981 */ /* 0x004362000c1e1d00 */
        /* <DEDUP_REMOVED lines=91> */
.L_x_4232:
[----:B------:R-:W-:Y:S05]  /*bcb0*/  BSYNC B0 ;  /* 0x0000000000007941 */ /* 0x000fea0003800000 */
.L_x_4231:
[----:B-----5:R2:W-:Y:S01]  /*bcc0*/  STG.E.128 desc[UR6][R40.64+0x100], R8 ;  /* 0x0001000828007986 */ /* 0x0205e2000c101d06 */
[----:B------:R-:W-:Y:S01]  /*bcd0*/  ISETP.GE.AND P0, PT, R18, UR4, PT ;  /* 0x0000000412007c0c */ /* 0x000fe2000bf06270 */
[----:B------:R-:W-:Y:S02]  /*bce0*/  BSSY B0, `(.L_x_4233) ;  /* 0x000005e000007945 */ /* 0x000fe40003800000 */
[----:B-1----:R2:W5:Y:S10]  /*bcf0*/  LDG.E.128 R4, desc[UR6][R42.64] ;  /* 0x000000062a047981 */ /* 0x002574000c1e1d00 */
        /* <DEDUP_REMOVED lines=92> */
.L_x_4234:
[----:B------:R-:W-:Y:S05]  /*c2c0*/  BSYNC B0 ;  /* 0x0000000000007941 */ /* 0x000fea0003800000 */
.L_x_4233:
[----:B-----5:R1:W-:Y:S02]  /*c2d0*/  STG.E.128 desc[UR6][R40.64+0x180], R4 ;  /* 0x0001800428007986 */ /* 0x0203e4000c101d06 */
.L_x_4226:
[----:B------:R-:W-:Y:S05]  /*c2e0*/  BSYNC B1 ;  /* 0x0000000000017941 */ /* 0x000fea0003800000 */
.L_x_4225:
[----:B------:R-:W5:Y:S01]  /*c2f0*/  LDC R3, c[0x0][0x2e0] ;  /* 0x0000b800ff037b82 */ /* 0x000f620000000800 */
[----:B------:R-:W-:Y:S01]  /*c300*/  UMOV UR4, UR5 ;  /* 0x0000000500047c82 */ /* 0x000fe20008000000 */
[----:B-----5:R-:W-:Y:S05]  /*c310*/  IMAD.U32 R3, R3, -0x20, RZ ;  /* 0xffffffe003037824 */ /* 0x020fea00078e00ff */
[C---:B------:R-:W-:Y:S02]  /*c320*/  LEA R124, P1, R3.reuse, R124, 0x1 ;  /* 0x0000007c037c7211 */ /* 0x040fe400078208ff */
[C---:B------:R-:W-:Y:S02]  /*c330*/  LEA R122, P0, R3.reuse, R122, 0x1 ;  /* 0x0000007a037a7211 */ /* 0x040fe400078008ff */
[C---:B------:R-:W-:Y:S02]  /*c340*/  LEA.HI.X.SX32 R125, R3.reuse, R125, 0x1, P1 ;  /* 0x0000007d037d7211 */ /* 0x040fe400008f0eff */
[----:B------:R-:W-:Y:S01]  /*c350*/  LEA.HI.X.SX32 R123, R3, R123, 0x1, P0 ;  /* 0x0000007b037b7211 */ /* 0x000fe200000f0eff */
[----:B------:R-:W-:Y:S08]  /*c360*/  BRA `(.L_x_4194) ;  /* 0x0000000000e47947 */ /* 0x000ff00003800000 */
.L_x_4184:
[----:B------:R-:W-:Y:S01]  /*c370*/  @P0 IMAD.MOV.U32 R121, RZ, RZ, R117 ;  /* 0x000000ffff790224 */ /* 0x000fe200078e0075 */
[C---:B------:R-:W-:Y:S01]  /*c380*/  @P5 LEA R40, P1, R97.reuse, R120, 0x1 ;  /* 0x0000007861285211 */ /* 0x040fe200078208ff */
[----:B------:R-:W-:Y:S03]  /*c390*/  UMOV UR4, URZ ;  /* 0x0000003f00047c82 */ /* 0x000fe60008000000 */
[----:B------:R-:W2:Y:S01]  /*c3a0*/  @P0 LDG.E.128 R32, desc[UR6][R120.64] ;  /* 0x0000000678200981 */ /* 0x000ea2000c1e1d00 */
[----:B------:R-:W-:Y:S03]  /*c3b0*/  @P5 LEA.HI.X R41, R97, R117, R96, 0x1, P1 ;  /* 0x0000007561295211 */ /* 0x000fe600008f0c60 */
[----:B--2---:R-:W-:Y:S04]  /*c3c0*/  @P0 STG.E.128 desc[UR6][R148.64], R32 ;  /* 0x0000002094000986 */ /* 0x004fe8000c101d06 */
[----:B----4-:R-:W2:Y:S04]  /*c3d0*/  @P0 LDG.E.128 R8, desc[UR6][R120.64+0x80] ;  /* 0x0000800678080981 */ /* 0x010ea8000c1e1d00 */
[----:B--2---:R1:W-:Y:S04]  /*c3e0*/  @P0 STG.E.128 desc[UR6][R148.64+0x80], R8 ;  /* 0x0000800894000986 */ /* 0x0043e8000c101d06 */
[----:B------:R-:W2:Y:S04]  /*c3f0*/  @P0 LDG.E.128 R4, desc[UR6][R120.64+0x100] ;  /* 0x0001000678040981 */ /* 0x000ea8000c1e1d00 */
[----:B--2---:R2:W-:Y:S04]  /*c400*/  @P0 STG.E.128 desc[UR6][R148.64+0x100], R4 ;  /* 0x0001000494000986 */ /* 0x0045e8000c101d06 */
[----:B------:R-:W3:Y:S04]  /*c410*/  @P0 LDG.E.128 R28, desc[UR6][R120.64+0x180] ;  /* 0x00018006781c0981 */ /* 0x000ee8000c1e1d00 */
[----:B---3--:R3:W-:Y:S01]  /*c420*/  @P0 STG.E.128 desc[UR6][R148.64+0x180], R28 ;  /* 0x0001801c94000986 */ /* 0x0087e2000c101d06 */
[C---:B------:R-:W-:Y:S03]  /*c430*/  @P5 LEA R2, P0, R58.reuse, R148, 0x1 ;  /* 0x000000943a025211 */ /* 0x040fe600078008ff */
[----:B------:R-:W4:Y:S01]  /*c440*/  @P5 LDG.E.128 R12, desc[UR6][R40.64] ;  /* 0x00000006280c5981 */ /* 0x000f22000c1e1d00 */
[----:B------:R-:W-:Y:S02]  /*c450*/  @P5 LEA.HI.X R3, R58, R149, R57, 0x1, P0 ;  /* 0x000000953a035211 */ /* 0x000fe400000f0c39 */
[C---:B------:R-:W-:Y:S04]  /*c460*/  ISETP.GE.AND P0, PT, R65.reuse, R51, PT ;  /* 0x000000334100720c */ /* 0x040fe80003f06270 */
[----:B------:R-:W-:Y:S11]  /*c470*/  ISETP.GE.AND P0, PT, R65, R49, !P0 ;  /* 0x000000314100720c */ /* 0x000ff60004706270 */
[----:B------:R-:W-:Y:S02]  /*c480*/  @!UPT UIADD3 URZ, URZ, URZ, URZ ;  /* 0x0000003f3f3ff290 */ /* 0x000fe4000fffe03f */
[C---:B------:R-:W-:Y:S04]  /*c490*/  @P0 LEA R38, P1, R99.reuse, R120, 0x1 ;  /* 0x0000007863260211 */ /* 0x040fe800078208ff */
[----:B------:R-:W-:Y:S02]  /*c4a0*/  @P0 LEA.HI.X R39, R99, R117, R98, 0x1, P1 ;  /* 0x0000007563270211 */ /* 0x000fe400008f0c62 */
[C---:B------:R-:W-:Y:S04]  /*c4b0*/  @P0 LEA R36, P1, R146.reuse, R148, 0x1 ;  /* 0x0000009492240211 */ /* 0x040fe800078208ff */
[----:B------:R-:W-:Y:S02]  /*c4c0*/  @P0 LEA.HI.X R37, R146, R149, R100, 0x1, P1 ;  /* 0x0000009592250211 */ /* 0x000fe400008f0c64 */
[C---:B------:R-:W-:Y:S04]  /*c4d0*/  ISETP.GE.AND P1, PT, R64.reuse, R51, PT ;  /* 0x000000334000720c */ /* 0x040fe80003f26270 */
[----:B------:R-:W-:Y:S11]  /*c4e0*/  ISETP.GE.AND P1, PT, R64, R49, !P1 ;  /* 0x000000314000720c */ /* 0x000ff60004f26270 */
[----:B------:R-:W-:Y:S02]  /*c4f0*/  @!UPT UIADD3 URZ, URZ, URZ, URZ ;  /* 0x0000003f3f3ff290 */ /* 0x000fe4000fffe03f */
[----:B------:R-:W-:Y:S01]  /*c500*/  @P1 IMAD.MOV.U32 R121, RZ, RZ, R117 ;  /* 0x000000ffff791224 */ /* 0x000fe200078e0075 */
[----:B----4-:R-:W-:Y:S04]  /*c510*/  @P5 STG.E.128 desc[UR6][R2.64], R12 ;  /* 0x0000000c02005986 */ /* 0x010fe8000c101d06 */
[----:B-1----:R-:W4:Y:S04]  /*c520*/  @P5 LDG.E.128 R8, desc[UR6][R40.64+0x80] ;  /* 0x0000800628085981 */ /* 0x002f28000c1e1d00 */
[----:B----4-:R-:W-:Y:S04]  /*c530*/  @P5 STG.E.128 desc[UR6][R2.64+0x80], R8 ;  /* 0x0000800802005986 */ /* 0x010fe8000c101d06 */
[----:B--2---:R-:W2:Y:S04]  /*c540*/  @P5 LDG.E.128 R4, desc[UR6][R40.64+0x100] ;  /* 0x0001000628045981 */ /* 0x004ea8000c1e1d00 */
[----:B--2---:R-:W-:Y:S04]  /*c550*/  @P5 STG.E.128 desc[UR6][R2.64+0x100], R4 ;  /* 0x0001000402005986 */ /* 0x004fe8000c101d06 */
[----:B------:R-:W2:Y:S04]  /*c560*/  @P5 LDG.E.128 R32, desc[UR6][R40.64+0x180] ;  /* 0x0001800628205981 */ /* 0x000ea8000c1e1d00 */
[----:B--2---:R1:W-:Y:S04]  /*c570*/  @P5 STG.E.128 desc[UR6][R2.64+0x180], R32 ;  /* 0x0001802002005986 */ /* 0x0043e8000c101d06 */
[----:B---3--:R-:W2:Y:S01]  /*c580*/  @P0 LDG.E.128 R28, desc[UR6][R38.64] ;  /* 0x00000006261c0981 */ /* 0x008ea2000c1e1d00 */
[----:B-1----:R-:W1:Y:S02]  /*c590*/  @P1 LDC.64 R2, c[0x0][0x338] ;  /* 0x0000ce00ff021b82 */ /* 0x002e640000000a00 */
[----:B-1----:R-:W-:Y:S04]  /*c5a0*/  @P1 IMAD.WIDE.U32 R32, R2, 0x60, R120 ;  /* 0x0000006002201825 */ /* 0x002fe800078e0078 */
[----:B------:R-:W-:Y:S04]  /*c5b0*/  @P1 IMAD R3, R3, 0x60, RZ ;  /* 0x0000006003031824 */ /* 0x000fe800078e02ff */
[----:B------:R-:W-:Y:S02]  /*c5c0*/  @P1 IMAD.IADD R33, R33, 0x1, R3 ;  /* 0x0000000121211824 */ /* 0x000fe400078e0203 */
[----:B------:R-:W1:Y:S02]  /*c5d0*/  @P1 LDC.64 R2, c[0x0][0x248] ;  /* 0x00009200ff021b82 */ /* 0x000e640000000a00 */
[----:B-1----:R-:W-:Y:S04]  /*c5e0*/  @P1 IMAD.WIDE.U32 R34, R2, 0x60, R148 ;  /* 0x0000006002221825 */ /* 0x002fe800078e0094 */
[----:B------:R-:W-:Y:S04]  /*c5f0*/  @P1 IMAD R3, R3, 0x60, RZ ;  /* 0x0000006003031824 */ /* 0x000fe800078e02ff */
[----:B------:R-:W-:Y:S01]  /*c600*/  @P1 IMAD.IADD R35, R35, 0x1, R3 ;  /* 0x0000000123231824 */ /* 0x000fe200078e0203 */
[----:B--2---:R-:W-:Y:S04]  /*c610*/  @P0 STG.E.128 desc[UR6][R36.64], R28 ;  /* 0x0000001c24000986 */ /* 0x004fe8000c101d06 */
[----:B------:R-:W2:Y:S04]  /*c620*/  @P0 LDG.E.128 R12, desc[UR6][R38.64+0x80] ;  /* 0x00008006260c0981 */ /* 0x000ea8000c1e1d00 */
[----:B--2---:R-:W-:Y:S04]  /*c630*/  @P0 STG.E.128 desc[UR6][R36.64+0x80], R12 ;  /* 0x0000800c24000986 */ /* 0x004fe8000c101d06 */
[----:B------:R-:W2:Y:S04]  /*c640*/  @P0 LDG.E.128 R8, desc[UR6][R38.64+0x100] ;  /* 0x0001000626080981 */ /* 0x000ea8000c1e1d00 */
[----:B--2---:R1:W-:Y:S04]  /*c650*/  @P0 STG.E.128 desc[UR6][R36.64+0x100], R8 ;  /* 0x0001000824000986 */ /* 0x0043e8000c101d06 */
[----:B------:R-:W2:Y:S04]  /*c660*/  @P0 LDG.E.128 R4, desc[UR6][R38.64+0x180] ;  /* 0x0001800626040981 */ /* 0x000ea8000c1e1d00 */
[----:B--2---:R2:W-:Y:S04]  /*c670*/  @P0 STG.E.128 desc[UR6][R36.64+0x180], R4 ;  /* 0x0001800424000986 */ /* 0x0045e8000c101d06 */
[----:B-1----:R-:W3:Y:S04]  /*c680*/  @P1 LDG.E.128 R8, desc[UR6][R32.64] ;  /* 0x0000000620081981 */ /* 0x002ee8000c1e1d00 */
[----:B---3--:R1:W-:Y:S04]  /*c690*/  @P1 STG.E.128 desc[UR6][R34.64], R8 ;  /* 0x0000000822001986 */ /* 0x0083e8000c101d06 */
[----:B------:R-:W3:Y:S04]  /*c6a0*/  @P1 LDG.E.128 R28, desc[UR6][R32.64+0x80] ;  /* 0x00008006201c1981 */ /* 0x000ee8000c1e1d00 */
[----:B---3--:R1:W-:Y:S04]  /*c6b0*/  @P1 STG.E.128 desc[UR6][R34.64+0x80], R28 ;  /* 0x0000801c22001986 */ /* 0x0083e8000c101d06 */
[----:B------:R-:W3:Y:S04]  /*c6c0*/  @P1 LDG.E.128 R12, desc[UR6][R32.64+0x100] ;  /* 0x00010006200c1981 */ /* 0x000ee8000c1e1d00 */
[----:B---3--:R1:W-:Y:S04]  /*c6d0*/  @P1 STG.E.128 desc[UR6][R34.64+0x100], R12 ;  /* 0x0001000c22001986 */ /* 0x0083e8000c101d06 */
[----:B--2---:R-:W2:Y:S04]  /*c6e0*/  @P1 LDG.E.128 R4, desc[UR6][R32.64+0x180] ;  /* 0x0001800620041981 */ /* 0x004ea8000c1e1d00 */
[----:B--2---:R1:W-:Y:S02]  /*c6f0*/  @P1 STG.E.128 desc[UR6][R34.64+0x180], R4 ;  /* 0x0001800422001986 */ /* 0x0043e4000c101d06 */
.L_x_4194:
[----:B------:R-:W5:Y:S01]  /*c700*/  LDC R0, c[0x0][0x338] ;  /* 0x0000ce00ff007b82 */ /* 0x000f620000000800 */
[----:B-1234-:R-:W-:Y:S02]  /*c710*/  IMAD.MOV.U32 R121, RZ, RZ, R117 ;  /* 0x000000ffff797224 */ /* 0x01efe400078e0075 */
[----:B-----5:R-:W-:Y:S05]  /*c720*/  IMAD.U32 R3, R0, -0x40, RZ ;  /* 0xffffffc000037824 */ /* 0x020fea00078e00ff */
[C---:B------:R-:W-:Y:S04]  /*c730*/  LEA R120, P0, R3.reuse, R120, 0x1 ;  /* 0x0000007803787211 */ /* 0x040fe800078008ff */
[----:B------:R-:W-:Y:S01]  /*c740*/  LEA.HI.X.SX32 R117, R3, R121, 0x1, P0 ;  /* 0x0000007903757211 */ /* 0x000fe200000f0eff */
[----:B------:R-:W-:Y:S08]  /*c750*/  @!P3 BRA `(.L_x_4235) ;  /* 0x000000040030b947 */ /* 0x000ff00003800000 */
[----:B------:R-:W-:Y:S04]  /*c760*/  IADD3 R3, R17, -0x1, RZ ;  /* 0xffffffff11037810 */ /* 0x000fe80007ffe0ff */
[----:B------:R-:W-:Y:S11]  /*c770*/  ISETP.GT.AND P0, PT, R3, R90, PT ;  /* 0x0000005a0300720c */ /* 0x000ff60003f04270 */
[----:B------:R-:W-:Y:S02]  /*c780*/  @!UPT UIADD3 URZ, URZ, URZ, URZ ;  /* 0x0000003f3f3ff290 */ /* 0x000fe4000fffe03f */
[----:B------:R-:W-:Y:S05]  /*c790*/  @!P0 BRA `(.L_x_4236) ;  /* 0x0000000400408947 */ /* 0x000fea0003800000 */
[----:B------:R-:W-:Y:S01]  /*c7a0*/  IMAD.MOV.U32 R10, RZ, RZ, RZ ;  /* 0x000000ffff0a7224 */ /* 0x000fe200078e00ff */
[----:B------:R-:W1:Y:S01]  /*c7b0*/  LDC R2, c[0x0][0x380] ;  /* 0x0000e000ff027b82 */ /* 0x000e620000000800 */
[----:B------:R-:W-:Y:S02]  /*c7c0*/  IABS R7, R21 ;  /* 0x0000001500077213 */ /* 0x000fe40000000000 */
[----:B-1----:R-:W-:Y:S04]  /*c7d0*/  IABS R3, R2 ;  /* 0x0000000200037213 */ /* 0x002fe80000000000 */
[----:B------:R-:W1:Y:S10]  /*c7e0*/  I2F.RP R8, R3 ;  /* 0x0000000300087306 */ /* 0x000e740000209400 */
[----:B-1----:R-:W1:Y:S02]  /*c7f0*/  MUFU.RCP R0, R8 ;  /* 0x0000000800007308 */ /* 0x002e640000001000 */
[----:B-1----:R-:W-:Y:S01]  /*c800*/  VIADD R4, R0, 0xffffffe ;  /* 0x0ffffffe00047836 */ /* 0x002fe20000000000 */
[----:B------:R-:W-:Y:S07]  /*c810*/  IADD3 R0, R22, -0x80, RZ ;  /* 0xffffff8016007810 */ /* 0x000fee0007ffe0ff */
[----:B------:R-:W1:Y:S01]  /*c820*/  F2I.FTZ.U32.TRUNC.NTZ R11, R4 ;  /* 0x00000004000b7305 */ /* 0x000e62000021f000 */
[----:B------:R-:W-:Y:S01]  /*c830*/  IABS R5, R0 ;  /* 0x0000000000057213 */ /* 0x000fe20000000000 */
[--C-:B-1----:R-:W-:Y:S04]  /*c840*/  IMAD.MOV R6, RZ, RZ, -R11.reuse ;  /* 0x000000ffff067224 */ /* 0x102fe800078e0a0b */
[----:B------:R-:W-:Y:S04]  /*c850*/  IMAD R6, R6, R3, RZ ;  /* 0x0000000306067224 */ /* 0x000fe800078e02ff */
[----:B------:R-:W-:Y:S06]  /*c860*/  IMAD.HI.U32 R6, R11, R6, R10 ;  /* 0x000000060b067227 */ /* 0x000fec00078e000a */
[C---:B------:R-:W-:Y:S04]  /*c870*/  IMAD.HI.U32 R4, R6.reuse, R5, RZ ;  /* 0x0000000506047227 */ /* 0x040fe800078e00ff */
[----:B------:R-:W-:Y:S04]  /*c880*/  IMAD.HI.U32 R6, R6, R7, RZ ;  /* 0x0000000706067227 */ /* 0x000fe800078e00ff */
[----:B------:R-:W-:Y:S01]  /*c890*/  IMAD.MOV R8, RZ, RZ, -R4 ;  /* 0x000000ffff087224 */ /* 0x000fe200078e0a04 */
[----:B------:R-:W-:Y:S03]  /*c8a0*/  IADD3 R10, -R6, RZ, RZ ;  /* 0x000000ff060a7210 */ /* 0x000fe60007ffe1ff */
[C---:B------:R-:W-:Y:S02]  /*c8b0*/  IMAD R5, R3.reuse, R8, R5 ;  /* 0x0000000803057224 */ /* 0x040fe400078e0205 */
[C---:B------:R-:W-:Y:S03]  /*c8c0*/  IMAD R7, R3.reuse, R10, R7 ;  /* 0x0000000a03077224 */ /* 0x040fe600078e0207 */
[C---:B------:R-:W-:Y:S02]  /*c8d0*/  ISETP.GT.U32.AND P0, PT, R3.reuse, R5, PT ;  /* 0x000000050300720c */ /* 0x040fe40003f04070 */
[----:B------:R-:W-:Y:S11]  /*c8e0*/  ISETP.GT.U32.AND P4, PT, R3, R7, PT ;  /* 0x000000070300720c */ /* 0x000ff60003f84070 */
[----:B------:R-:W-:Y:S01]  /*c8f0*/  @!P0 IADD3 R4, R4, 0x1, RZ ;  /* 0x0000000104048810 */ /* 0x000fe20007ffe0ff */
[--C-:B------:R-:W-:Y:S01]  /*c900*/  @!P0 IMAD.IADD R5, R5, 0x1, -R3.reuse ;  /* 0x0000000105058824 */ /* 0x100fe200078e0a03 */
[----:B------:R-:W-:Y:S01]  /*c910*/  ISETP.NE.AND P0, PT, R2, RZ, PT ;  /* 0x000000ff0200720c */ /* 0x000fe20003f05270 */
[----:B------:R-:W-:Y:S02]  /*c920*/  @!P4 IMAD.IADD R7, R7, 0x1, -R3 ;  /* 0x000000010707c824 */ /* 0x000fe400078e0a03 */
[----:B------:R-:W-:Y:S01]  /*c930*/  @!P4 VIADD R6, R6, 0x1 ;  /* 0x000000010606c836 */ /* 0x000fe20000000000 */
[-C--:B------:R-:W-:Y:S02]  /*c940*/  ISETP.GE.U32.AND P5, PT, R5, R3.reuse, PT ;  /* 0x000000030500720c */ /* 0x080fe40003fa6070 */
[----:B------:R-:W-:Y:S02]  /*c950*/  ISETP.GE.U32.AND P6, PT, R7, R3, PT ;  /* 0x000000030700720c */ /* 0x000fe40003fc6070 */
[-C--:B------:R-:W-:Y:S02]  /*c960*/  LOP3.LUT R3, R0, R2.reuse, RZ, 0x3c, !PT ;  /* 0x0000000200037212 */ /* 0x080fe400078e3cff */
[-C--:B------:R-:W-:Y:S02]  /*c970*/  LOP3.LUT R5, R21, R2.reuse, RZ, 0x3c, !PT ;  /* 0x0000000215057212 */ /* 0x080fe400078e3cff */
[----:B------:R-:W-:Y:S02]  /*c980*/  ISETP.GE.AND P1, PT, R3, RZ, PT ;  /* 0x000000ff0300720c */ /* 0x000fe40003f26270 */
[----:B------:R-:W-:Y:S02]  /*c990*/  ISETP.GE.AND P2, PT, R5, RZ, PT ;  /* 0x000000ff0500720c */ /* 0x000fe40003f46270 */
[----:B------:R-:W-:Y:S02]  /*c9a0*/  LOP3.LUT R3, RZ, R2, RZ, 0x33, !PT ;  /* 0x00000002ff037212 */ /* 0x000fe400078e33ff */
[----:B------:R-:W-:Y:S01]  /*c9b0*/  @P5 IADD3 R4, R4, 0x1, RZ ;  /* 0x0000000104045810 */ /* 0x000fe20007ffe0ff */
[----:B------:R-:W-:Y:S01]  /*c9c0*/  @P6 VIADD R6, R6, 0x1 ;  /* 0x0000000106066836 */ /* 0x000fe20000000000 */
[----:B------:R-:W-:Y:S05]  /*c9d0*/  IADD3 R0, -R21, R0, RZ ;  /* 0x0000000015007210 */ /* 0x000fea0007ffe1ff */
[----:B------:R-:W-:Y:S02]  /*c9e0*/  @!P1 IADD3 R4, -R4, RZ, RZ ;  /* 0x000000ff04049210 */ /* 0x000fe40007ffe1ff */
[----:B------:R-:W-:Y:S02]  /*c9f0*/  @!P2 IMAD.MOV R6, RZ, RZ, -R6 ;  /* 0x000000ffff06a224 */ /* 0x000fe400078e0a06 */
[C---:B------:R-:W-:Y:S03]  /*ca00*/  SEL R4, R3.reuse, R4, !P0 ;  /* 0x0000000403047207 */ /* 0x040fe60004000000 */
[----:B------:R-:W-:Y:S02]  /*ca10*/  SEL R3, R3, R6, !P0 ;  /* 0x0000000603037207 */ /* 0x000fe40004000000 */
[CC--:B------:R-:W-:Y:S02]  /*ca20*/  LEA R12, P1, R4.reuse, R240.reuse, 0x2 ;  /* 0x000000f0040c7211 */ /* 0x0c0fe400078210ff */
[C---:B------:R-:W-:Y:S02]  /*ca30*/  LEA R10, P0, R3.reuse, R240, 0x2 ;  /* 0x000000f0030a7211 */ /* 0x040fe400078010ff */
[-C--:B------:R-:W-:Y:S02]  /*ca40*/  LEA.HI.X.SX32 R13, R4, R241.reuse, 0x2, P1 ;  /* 0x000000f1040d7211 */ /* 0x080fe400008f16ff */
[C---:B------:R-:W-:Y:S01]  /*ca50*/  LEA.HI.X.SX32 R11, R3.reuse, R241, 0x2, P0 ;  /* 0x000000f1030b7211 */ /* 0x040fe200000f16ff */
[----:B------:R-:W-:Y:S02]  /*ca60*/  IMAD.IADD R3, R3, 0x1, -R4 ;  /* 0x0000000103037824 */ /* 0x000fe400078e0a04 */
[----:B------:R-:W2:Y:S02]  /*ca70*/  LDG.E R5, desc[UR6][R12.64] ;  /* 0x000000060c057981 */ /* 0x000ea4000c1e1900 */
[----:B------:R-:W-:Y:S02]  /*ca80*/  IMAD R0, R3, R2, R0 ;  /* 0x0000000203007224 */ /* 0x000fe400078e0200 */
[----:B------:R1:W2:Y:S03]  /*ca90*/  LDG.E R6, desc[UR6][R10.64] ;  /* 0x000000060a067981 */ /* 0x0002a6000c1e1900 */
[----:B------:R-:W-:Y:S01]  /*caa0*/  SHF.R.S32.HI R3, RZ, 0x1f, R0 ;  /* 0x0000001fff037819 */ /* 0x000fe20000011400 */
[----:B-1----:R-:W-:Y:S01]  /*cab0*/  IMAD.WIDE.U32 R10, R0, UR16, RZ ;  /* 0x00000010000a7c25 */ /* 0x002fe2000f8e00ff */
[----:B--2---:R-:W-:Y:S03]  /*cac0*/  IADD3 R5, -R6, R5, RZ ;  /* 0x0000000506057210 */ /* 0x004fe60007ffe1ff */
[C---:B------:R-:W-:Y:S02]  /*cad0*/  IMAD R6, R3.reuse, UR16, RZ ;  /* 0x0000001003067c24 */ /* 0x040fe4000f8e02ff */
[----:B------:R-:W-:Y:S01]  /*cae0*/  IMAD R3, R3, UR10, RZ ;  /* 0x0000000a03037c24 */ /* 0x000fe2000f8e02ff */
[----:B------:R-:W-:Y:S01]  /*caf0*/  SHF.R.S32.HI R7, RZ, 0x1f, R5 ;  /* 0x0000001fff077819 */ /* 0x000fe20000011405 */
[----:B------:R-:W-:Y:S04]  /*cb00*/  IMAD.WIDE.U32 R8, R5, UR12, RZ ;  /* 0x0000000c05087c25 */ /* 0x000fe8000f8e00ff */
[----:B------:R-:W-:Y:S02]  /*cb10*/  IMAD R4, R7, UR12, RZ ;  /* 0x0000000c07047c24 */ /* 0x000fe4000f8e02ff */
[C---:B------:R-:W-:Y:S02]  /*cb20*/  IMAD R6, R0.reuse, UR17, R6 ;  /* 0x0000001100067c24 */ /* 0x040fe4000f8e0206 */
[----:B------:R-:W-:Y:S02]  /*cb30*/  IMAD R4, R5, UR13, R4 ;  /* 0x0000000d05047c24 */ /* 0x000fe4000f8e0204 */
[C---:B------:R-:W-:Y:S01]  /*cb40*/  IMAD R3, R0.reuse, UR11, R3 ;  /* 0x0000000b00037c24 */ /* 0x040fe2000f8e0203 */
[----:B------:R-:W-:Y:S01]  /*cb50*/  IADD3 R11, R11, R6, RZ ;  /* 0x000000060b0b7210 */ /* 0x000fe20007ffe0ff */
[----:B------:R-:W-:Y:S02]  /*cb60*/  IMAD.IADD R9, R9, 0x1, R4 ;  /* 0x0000000109097824 */ /* 0x000fe400078e0204 */
[----:B------:R-:W-:Y:S04]  /*cb70*/  IMAD.WIDE.U32 R8, R0, UR10, R8 ;  /* 0x0000000a00087c25 */ /* 0x000fe8000f8e0008 */
[----:B------:R-:W-:Y:S01]  /*cb80*/  IMAD R0, R7, UR14, RZ ;  /* 0x0000000e07007c24 */ /* 0x000fe2000f8e02ff */
[----:B------:R-:W-:Y:S01]  /*cb90*/  LEA R148, P0, R8, R148, 0x1 ;  /* 0x0000009408947211 */ /* 0x000fe200078008ff */
[C---:B------:R-:W-:Y:S04]  /*cba0*/  IMAD.WIDE.U32 R10, R5.reuse, UR14, R10 ;  /* 0x0000000e050a7c25 */ /* 0x040fe8000f8e000a */
[----:B------:R-:W-:Y:S01]  /*cbb0*/  IMAD R0, R5, UR15, R0 ;  /* 0x0000000f05007c24 */ /* 0x000fe2000f8e0200 */
[----:B------:R-:W-:Y:S01]  /*cbc0*/  LEA R94, P1, R10, R94, 0x1 ;  /* 0x0000005e0a5e7211 */ /* 0x000fe200078208ff */
[----:B------:R-:W-:Y:S03]  /*cbd0*/  IMAD.IADD R3, R9, 0x1, R3 ;  /* 0x0000000109037824 */ /* 0x000fe600078e0203 */
[----:B------:R-:W-:Y:S02]  /*cbe0*/  IADD3 R0, R11, R0, RZ ;  /* 0x000000000b007210 */ /* 0x000fe40007ffe0ff */
[----:B------:R-:W-:Y:S02]  /*cbf0*/  LEA.HI.X R149, R8, R149, R3, 0x1, P0 ;  /* 0x0000009508957211 */ /* 0x000fe400000f0c03 */
[----:B------:R-:W-:Y:S01]  /*cc00*/  LEA.HI.X R95, R10, R95, R0, 0x1, P1 ;  /* 0x0000005f0a5f7211 */ /* 0x000fe200008f0c00 */
[----:B------:R-:W-:Y:S06]  /*cc10*/  BRA `(.L_x_4236) ;  /* 0x0000000000207947 */ /* 0x000fec0003800000 */
.L_x_4235:
[----:B------:R-:W1:Y:S08]  /*cc20*/  LDC R5, c[0x0][0x250] ;  /* 0x00009400ff057b82 */ /* 0x000e700000000800 */
[----:B------:R-:W2:Y:S02]  /*cc30*/  LDC R3, c[0x0][0x248] ;  /* 0x00009200ff037b82 */ /* 0x000ea40000000800 */
[----:B--2---:R-:W-:Y:S02]  /*cc40*/  IMAD.U32 R3, R3, -0x40, RZ ;  /* 0xffffffc003037824 */ /* 0x004fe400078e00ff */
[----:B-1----:R-:W-:Y:S03]  /*cc50*/  IMAD.U32 R5, R5, -0x40, RZ ;  /* 0xffffffc005057824 */ /* 0x002fe600078e00ff */
[----:B------:R-:W-:Y:S02]  /*cc60*/  LEA R148, P0, R3, R148, 0x1 ;  /* 0x0000009403947211 */ /* 0x000fe400078008ff */
[----:B------:R-:W-:Y:S02]  /*cc70*/  LEA R94, P1, R5, R94, 0x1 ;  /* 0x0000005e055e7211 */ /* 0x000fe400078208ff */
[----:B------:R-:W-:Y:S02]  /*cc80*/  LEA.HI.X.SX32 R149, R3, R149, 0x1, P0 ;  /* 0x0000009503957211 */ /* 0x000fe400000f0eff */
[----:B------:R-:W-:Y:S09]  /*cc90*/  LEA.HI.X.SX32 R95, R5, R95, 0x1, P1 ;  /* 0x0000005f055f7211 */ /* 0x000ff200008f0eff */
.L_x_4236:
[----:B------:R-:W-:Y:S04]  /*cca0*/  IADD3 R17, R17, -0x1, RZ ;  /* 0xffffffff11117810 */ /* 0x000fe80007ffe0ff */
[----:B------:R-:W-:Y:S11]  /*ccb0*/  ISETP.GT.AND P0, PT, R17, R90, PT ;  /* 0x0000005a1100720c */ /* 0x000ff60003f04270 */
[----:B------:R-:W-:Y:S02]  /*ccc0*/  @!UPT UIADD3 URZ, URZ, URZ, URZ ;  /* 0x0000003f3f3ff290 */ /* 0x000fe4000fffe03f */
[----:B------:R-:W-:Y:S05]  /*ccd0*/  @P0 BRA `(.L_x_4237) ;  /* 0xffffff5800880947 */ /* 0x000fea000383ffff */
.L_x_4183:
[----:B------:R-:W1:Y:S01]  /*cce0*/  S2UR UR4, SR_CgaCtaId ;  /* 0x00000000000479c3 */ /* 0x000e620000008800 */
[----:B------:R-:W-:Y:S01]  /*ccf0*/  ULDC UR5, c[0x0][0x2e0] ;  /* 0x0000b80000057ab9 */ /* 0x000fe20000000800 */
[----:B------:R-:W-:-:S06]  /*cd00*/  UMOV UR10, 0x400 ;  /* 0x00000400000a7882 */ /* 0x000fcc0000000000 */
[----:B------:R-:W-:Y:S01]  /*cd10*/  BAR.SYNC.DEFER_BLOCKING 0x0 ;  /* 0x0000000000007b1d */ /* 0x000fe20000010000 */
[----:B------:R-:W-:-:S07]  /*cd20*/  ISETP.NE.AND P0, PT, RZ, UR5, PT ;  /* 0x00000005ff007c0c */ /* 0x000fce000bf05270 */
[----:B------:R-:W2:Y:S01]  /*cd30*/  LDC.64 R4, c[0x0][0x240] ;  /* 0x00009000ff047b82 */ /* 0x000ea20000000a00 */
[----:B------:R-:W-:Y:S01]  /*cd40*/  BSSY B2, `(.L_x_4238) ;  /* 0x000090b000027945 */ /* 0x000fe20003800000 */
[----:B-1----:R-:W-:-:S06]  /*cd50*/  ULEA UR4, UR4, UR10, 0x18 ;  /* 0x0000000a04047291 */ /* 0x002fcc000f8ec03f */
[----:B------:R-:W-:Y:S02]  /*cd60*/  LEA R245, R132, UR4, 0x1 ;  /* 0x0000000484f57c11 */ /* 0x000fe4000f8e08ff */
[C---:B--2---:R-:W-:Y:S01]  /*cd70*/  SHF.L.U64.HI R13, R4.reuse, 0x4, R5 ;  /* 0x00000004040d7819 */ /* 0x044fe20000010205 */
[----:B------:R-:W-:Y:S01]  /*cd80*/  IMAD.SHL.U32 R15, R4, 0x10, RZ ;  /* 0x00000010040f7824 */ /* 0x000fe200078e00ff */
[----:B------:R-:W-:Y:S06]  /*cd90*/  @!P0 BRA `(.L_x_4239) ;  /* 0x0000008c00548947 */ /* 0x000fec0003800000 */
[----:B------:R-:W-:Y:S01]  /*cda0*/  ISETP.NE.U32.AND P0, PT, RZ, UR8, PT ;  /* 0x00000008ff007c0c */ /* 0x000fe2000bf05070 */
[----:B------:R-:W-:-:S03]  /*cdb0*/  IMAD.MOV.U32 R9, RZ, RZ, RZ ;  /* 0x000000ffff097224 */ /* 0x000fc600078e00ff */
[----:B------:R-:W-:Y:S01]  /*cdc0*/  ISETP.NE.AND.EX P0, PT, RZ, UR9, PT, P0 ;  /* 0x00000009ff007c0c */ /* 0x000fe2000bf05300 */
[----:B------:R-:W-:-:S12]  /*cdd0*/  ULDC.64 UR8, c[0x0][0x210] ;  /* 0x0000840000087ab9 */ /* 0x000fd80000000a00 */
[----:B------:R-:W2:Y:S01]  /*cde0*/  @P0 LDG.E R9, desc[UR6][R142.64] ;  /* 0x000000068e090981 */ /* 0x000ea2000c1e1900 */
[-C--:B------:R-:W-:Y:S01]  /*cdf0*/  IADD3 R0, P1, R15, R136.reuse, RZ ;  /* 0x000000880f007210 */ /* 0x080fe20007f3e0ff */
[----:B------:R-:W-:Y:S01]  /*ce00*/  ULDC.U8 UR10, c[0x0][0x3c3] ;  /* 0x0000f0c0000a7ab9 */ /* 0x000fe20000000000 */
[----:B------:R-:W-:Y:S01]  /*ce10*/  LEA R2, P0, R4, R136, 0x5 ;  /* 0x0000008804027211 */ /* 0x000fe200078028ff */
[----:B------:R-:W-:Y:S01]  /*ce20*/  IMAD.MOV.U32 R138, RZ, RZ, R136 ;  /* 0x000000ffff8a7224 */ /* 0x000fe200078e0088 */
[----:B------:R-:W-:Y:S01]  /*ce30*/  LEA R14, P2, R136, UR8, 0x1 ;  /* 0x00000008880e7c11 */ /* 0x000fe2000f8408ff */
[----:B------:R-:W-:Y:S01]  /*ce40*/  IMAD.X R13, R13, 0x1, R139, P1 ;  /* 0x000000010d0d7824 */ /* 0x000fe200008e068b */
[C---:B------:R-:W-:Y:S01]  /*ce50*/  LEA.HI.X R7, R4.reuse, R139, R5, 0x5, P0 ;  /* 0x0000008b04077211 */ /* 0x040fe200000f2c05 */
[----:B------:R-:W-:Y:S01]  /*ce60*/  IMAD.WIDE.U32 R10, R4, 0x30, R138 ;  /* 0x00000030040a7825 */ /* 0x000fe200078e008a */
[C---:B------:R-:W-:Y:S02]  /*ce70*/  LEA R22, P1, R0.reuse, UR8, 0x1 ;  /* 0x0000000800167c11 */ /* 0x040fe4000f8208ff */
[----:B------:R-:W-:Y:S01]  /*ce80*/  ISETP.NE.AND P0, PT, RZ, UR10, PT ;  /* 0x0000000aff007c0c */ /* 0x000fe2000bf05270 */
[----:B------:R-:W-:Y:S01]  /*ce90*/  IMAD R5, R5, 0x30, RZ ;  /* 0x0000003005057824 */ /* 0x000fe200078e02ff */
[----:B------:R-:W-:Y:S01]  /*cea0*/  LEA.HI.X R23, R0, UR9, R13, 0x1, P1 ;  /* 0x0000000900177c11 */ /* 0x000fe200088f0c0d */
[----:B------:R-:W-:Y:S01]  /*ceb0*/  IMAD.IADD R3, R238, 0x1, -R133 ;  /* 0x00000001ee037824 */ /* 0x000fe200078e0a85 */
[----:B------:R-:W-:Y:S01]  /*cec0*/  LEA.HI.X R15, R136, UR9, R139, 0x1, P2 ;  /* 0x00000009880f7c11 */ /* 0x000fe200090f0c8b */
[----:B------:R-:W-:Y:S01]  /*ced0*/  IMAD.IADD R5, R11, 0x1, R5 ;  /* 0x000000010b057824 */ /* 0x000fe200078e0205 */
[----:B------:R-:W-:-:S02]  /*cee0*/  LEA R20, P4, R2, UR8, 0x1 ;  /* 0x0000000802147c11 */ /* 0x000fc4000f8808ff */
[----:B------:R-:W-:Y:S02]  /*cef0*/  LEA R12, P2, R10, UR8, 0x1 ;  /* 0x000000080a0c7c11 */ /* 0x000fe4000f8408ff */
[----:B------:R-:W-:Y:S02]  /*cf00*/  ISETP.GE.AND P1, PT, R140, R3, PT ;  /* 0x000000038c00720c */ /* 0x000fe40003f26270 */
[----:B------:R-:W-:Y:S02]  /*cf10*/  LEA.HI.X R21, R2, UR9, R7, 0x1, P4 ;  /* 0x0000000902157c11 */ /* 0x000fe4000a0f0c07 */
[----:B------:R-:W-:Y:S01]  /*cf20*/  ISETP.GT.AND P1, PT, R59, -0x8, !P1 ;  /* 0xfffffff83b00780c */ /* 0x000fe20004f24270 */
[----:B--2---:R-:W-:-:S04]  /*cf30*/  IMAD.IADD R92, R92, 0x1, R9 ;  /* 0x000000015c5c7824 */ /* 0x004fc800078e0209 */
[----:B------:R-:W-:-:S05]  /*cf40*/  IMAD R13, R129, R92, RZ ;  /* 0x0000005c810d7224 */ /* 0x000fca00078e02ff */
[----:B------:R-:W-:Y:S02]  /*cf50*/  SHF.R.S32.HI R9, RZ, 0x1f, R13 ;  /* 0x0000001fff097819 */ /* 0x000fe4000001140d */
[-C--:B------:R-:W-:Y:S02]  /*cf60*/  IADD3 R0, P5, R24, R13.reuse, RZ ;  /* 0x0000000d18007210 */ /* 0x080fe40007fbe0ff */
[----:B------:R-:W-:Y:S02]  /*cf70*/  IADD3 R4, P6, R128, R13, RZ ;  /* 0x0000000d80047210 */ /* 0x000fe40007fde0ff */
[----:B------:R-:W-:Y:S01]  /*cf80*/  LEA.HI.X R13, R10, UR9, R5, 0x1, P2 ;  /* 0x000000090a0d7c11 */ /* 0x000fe200090f0c05 */
[----:B------:R-:W-:Y:S01]  /*cf90*/  IMAD.X R2, R25, 0x1, R9, P5 ;  /* 0x0000000119027824 */ /* 0x000fe200028e0609 */
[----:B------:R-:W-:Y:S01]  /*cfa0*/  LEA.HI.X.SX32 R5, R128, R9, 0x1, P6 ;  /* 0x0000000980057211 */ /* 0x000fe200030f0eff */
[----:B------:R-:W-:Y:S08]  /*cfb0*/  @!P0 BRA `(.L_x_4240) ;  /* 0x0000003000108947 */ /* 0x000ff00003800000 */
[C---:B------:R-:W-:Y:S01]  /*cfc0*/  IMAD.SHL.U32 R26, R4.reuse, 0x2, RZ ;  /* 0x00000002041a7824 */ /* 0x040fe200078e00ff */
[----:B------:R-:W-:Y:S01]  /*cfd0*/  ULDC.64 UR10, c[0x0][0x358] ;  /* 0x0000d600000a7ab9 */ /* 0x000fe20000000a00 */
[----:B------:R-:W-:Y:S01]  /*cfe0*/  ULDC.64 UR8, c[0x0][0x360] ;  /* 0x0000d80000087ab9 */ /* 0x000fe20000000a00 */
[----:B------:R-:W-:Y:S01]  /*cff0*/  SHF.L.U64.HI R5, R4, 0x1, R5 ;  /* 0x0000000104057819 */ /* 0x000fe20000010205 */
[----:B------:R-:W-:Y:S01]  /*d000*/  BSSY B1, `(.L_x_4241) ;  /* 0x00000c2000017945 */ /* 0x000fe20003800000 */
[C---:B------:R-:W-:Y:S02]  /*d010*/  IADD3 R28, P2, R26.reuse, UR10, RZ ;  /* 0x0000000a1a1c7c10 */ /* 0x040fe4000ff5e0ff */
[----:B------:R-:W-:Y:S02]  /*d020*/  IADD3 R26, P0, R26, UR8, RZ ;  /* 0x000000081a1a7c10 */ /* 0x000fe4000ff1e0ff */
[C---:B------:R-:W-:Y:S02]  /*d030*/  IADD3.X R29, R5.reuse, UR11, RZ, P2, !PT ;  /* 0x0000000b051d7c10 */ /* 0x040fe400097fe4ff */
[----:B------:R-:W-:Y:S01]  /*d040*/  IADD3.X R27, R5, UR9, RZ, P0, !PT ;  /* 0x00000009051b7c10 */ /* 0x000fe200087fe4ff */
[----:B------:R-:W-:Y:S08]  /*d050*/  @!P1 BRA `(.L_x_4242) ;  /* 0x0000000800f09947 */ /* 0x000ff00003800000 */
[----:B------:R1:W5:Y:S04]  /*d060*/  LDG.E.128 R32, desc[UR6][R14.64+0x80] ;  /* 0x000080060e207981 */ /* 0x000368000c1e1d00 */
[----:B------:R1:W5:Y:S04]  /*d070*/  LDG.E.128 R16, desc[UR6][R14.64+0x100] ;  /* 0x000100060e107981 */ /* 0x000368000c1e1d00 */
[----:B------:R1:W5:Y:S04]  /*d080*/  LDG.E.128 R8, desc[UR6][R14.64+0x180] ;  /* 0x000180060e087981 */ /* 0x000368000c1e1d00 */
[----:B------:R1:W5:Y:S01]  /*d090*/  LDG.E.128 R36, desc[UR6][R14.64] ;  /* 0x000000060e247981 */ /* 0x000362000c1e1d00 */
[----:B------:R-:W-:Y:S01]  /*d0a0*/  ISETP.GE.AND P0, PT, R24, UR5, PT ;  /* 0x0000000518007c0c */ /* 0x000fe2000bf06270 */
[----:B------:R-:W-:-:S12]  /*d0b0*/  BSSY B0, `(.L_x_4243) ;  /* 0x000002b000007945 */ /* 0x000fd80003800000 */
[----:B------:R-:W-:Y:S05]  /*d0c0*/  @P0 BRA `(.L_x_4244) ;  /* 0x0000000000a40947 */ /* 0x000fea0003800000 */
[----:B------:R-:W2:Y:S04]  /*d0d0*/  LDG.E.64 R4, desc[UR6][R26.64] ;  /* 0x000000061a047981 */ /* 0x000ea8000c1e1b00 */
[----:B------:R-:W3:Y:S01]  /*d0e0*/  LDG.E.64 R6, desc[UR6][R28.64] ;  /* 0x000000061c067981 */ /* 0x000ee2000c1e1b00 */
[----:B-----5:R-:W-:Y:S02]  /*d0f0*/  MOV R41, R37 ;  /* 0x0000002500297202 */ /* 0x020fe40000000f00 */
[----:B------:R-:W-:-:S03]  /*d100*/  MOV R37, R39 ;  /* 0x0000002700257202 */ /* 0x000fc60000000f00 */
[----:B------:R-:W-:Y:S02]  /*d110*/  HADD2.F32 R40, -RZ, R41.H0_H0 ;  /* 0x20000029ff287230 */ /* 0x000fe40000004100 */
[--C-:B------:R-:W-:Y:S02]  /*d120*/  HADD2.F32 R39, -RZ, R37.reuse.H0_H0 ;  /* 0x20000025ff277230 */ /* 0x100fe40000004100 */
[----:B------:R-:W-:Y:S02]  /*d130*/  HADD2.F32 R37, -RZ, R37.H1_H1 ;  /* 0x30000025ff257230 */ /* 0x000fe40000004100 */
[----:B------:R-:W-:Y:S02]  /*d140*/  HADD2.F32 R41, -RZ, R41.H1_H1 ;  /* 0x30000029ff297230 */ /* 0x000fe40000004100 */
[----:B--2---:R-:W-:Y:S02]  /*d150*/  HADD2.F32 R0, -RZ, R5.H1_H1 ;  /* 0x30000005ff007230 */ /* 0x004fe40000004100 */
[----:B-1----:R-:W-:-:S02]  /*d160*/  HADD2.F32 R14, -RZ, R4.H1_H1 ;  /* 0x30000004ff0e7230 */ /* 0x002fc40000004100 */
[----:B---3--:R-:W-:Y:S02]  /*d170*/  HADD2.F32 R31, -RZ, R7.H1_H1 ;  /* 0x30000007ff1f7230 */ /* 0x008fe40000004100 */
[-C--:B------:R-:W-:Y:S01]  /*d180*/  FMUL.FTZ R2, R37, R0.reuse ;  /* 0x0000000025027220 */ /* 0x080fe20000410000 */
[----:B------:R-:W-:Y:S01]  /*d190*/  FMUL.FTZ R0, R39, R0 ;  /* 0x0000000027007220 */ /* 0x000fe20000410000 */
[----:B------:R-:W-:Y:S02]  /*d1a0*/  HADD2.F32 R30, -RZ, R6.H1_H1 ;  /* 0x30000006ff1e7230 */ /* 0x000fe40000004100 */
[-C--:B------:R-:W-:Y:S01]  /*d1b0*/  FMUL.FTZ R15, R41, R14.reuse ;  /* 0x0000000e290f7220 */ /* 0x080fe20000410000 */
[-C--:B------:R-:W-:Y:S01]  /*d1c0*/  FFMA.FTZ R2, R39, R31.reuse, -R2 ;  /* 0x0000001f27027223 */ /* 0x080fe20000010802 */
[----:B------:R-:W-:Y:S01]  /*d1d0*/  FFMA.FTZ R31, R37, R31, R0 ;  /* 0x0000001f251f7223 */ /* 0x000fe20000010000 */
[----:B------:R-:W-:Y:S01]  /*d1e0*/  FMUL.FTZ R14, R40, R14 ;  /* 0x0000000e280e7220 */ /* 0x000fe20000410000 */
[----:B------:R-:W-:-:S02]  /*d1f0*/  HADD2.F32 R4, -RZ, R4.H0_H0 ;  /* 0x20000004ff047230 */ /* 0x000fc40000004100 */
[-C--:B------:R-:W-:Y:S01]  /*d200*/  FFMA.FTZ R15, R40, R30.reuse, -R15 ;  /* 0x0000001e280f7223 */ /* 0x080fe2000001080f */
[----:B------:R-:W-:Y:S02]  /*d210*/  HADD2.F32 R39, -RZ, R36.H1_H1 ;  /* 0x30000024ff277230 */ /* 0x000fe40000004100 */
[----:B------:R-:W-:Y:S01]  /*d220*/  FFMA.FTZ R14, R41, R30, R14 ;  /* 0x0000001e290e7223 */ /* 0x000fe2000001000e */
[----:B------:R-:W-:Y:S01]  /*d230*/  HADD2.F32 R0, -RZ, R38.H0_H0 ;  /* 0x20000026ff007230 */ /* 0x000fe20000004100 */
[----:B------:R-:W-:Y:S01]  /*d240*/  F2FP.F16.F32.PACK_AB R2, R31, R2 ;  /* 0x000000021f02723e */ /* 0x000fe200000000ff */
[----:B------:R-:W-:Y:S02]  /*d250*/  HADD2.F32 R5, -RZ, R5.H0_H0 ;  /* 0x20000005ff057230 */ /* 0x000fe40000004100 */
[----:B------:R-:W-:Y:S01]  /*d260*/  FMUL.FTZ R30, R39, R4 ;  /* 0x00000004271e7220 */ /* 0x000fe20000410000 */
[----:B------:R-:W-:Y:S02]  /*d270*/  HADD2.F32 R37, -RZ, R36.H0_H0 ;  /* 0x20000024ff257230 */ /* 0x000fe40000004100 */
[----:B------:R-:W-:-:S02]  /*d280*/  HADD2.F32 R38, -RZ, R38.H1_H1 ;  /* 0x30000026ff267230 */ /* 0x000fc40000004100 */
[----:B------:R-:W-:Y:S02]  /*d290*/  HADD2.F32 R6, -RZ, R6.H0_H0 ;  /* 0x20000006ff067230 */ /* 0x000fe40000004100 */
[C---:B------:R-:W-:Y:S01]  /*d2a0*/  FMUL.FTZ R4, R37.reuse, R4 ;  /* 0x0000000425047220 */ /* 0x040fe20000410000 */
[----:B------:R-:W-:Y:S02]  /*d2b0*/  HADD2.F32 R7, -RZ, R7.H0_H0 ;  /* 0x20000007ff077230 */ /* 0x000fe40000004100 */
[-C--:B------:R-:W-:Y:S01]  /*d2c0*/  FMUL.FTZ R41, R38, R5.reuse ;  /* 0x0000000526297220 */ /* 0x080fe20000410000 */
[C---:B------:R-:W-:Y:S01]  /*d2d0*/  FMUL.FTZ R5, R0.reuse, R5 ;  /* 0x0000000500057220 */ /* 0x040fe20000410000 */
[-C--:B------:R-:W-:Y:S01]  /*d2e0*/  FFMA.FTZ R30, R37, R6.reuse, -R30 ;  /* 0x00000006251e7223 */ /* 0x080fe2000001081e */
[----:B------:R-:W-:Y:S01]  /*d2f0*/  FFMA.FTZ R39, R39, R6, R4 ;  /* 0x0000000627277223 */ /* 0x000fe20000010004 */
[-C--:B------:R-:W-:Y:S01]  /*d300*/  FFMA.FTZ R41, R0, R7.reuse, -R41 ;  /* 0x0000000700297223 */ /* 0x080fe20000010829 */
[----:B------:R-:W-:Y:S01]  /*d310*/  FFMA.FTZ R38, R38, R7, R5 ;  /* 0x0000000726267223 */ /* 0x000fe20000010005 */
[----:B------:R-:W-:-:S02]  /*d320*/  F2FP.F16.F32.PACK_AB R37, R14, R15 ;  /* 0x0000000f0e25723e */ /* 0x000fc400000000ff */
[----:B------:R-:W-:Y:S02]  /*d330*/  F2FP.F16.F32.PACK_AB R36, R39, R30 ;  /* 0x0000001e2724723e */ /* 0x000fe400000000ff */
[----:B------:R-:W-:Y:S02]  /*d340*/  F2FP.F16.F32.PACK_AB R38, R38, R41 ;  /* 0x000000292626723e */ /* 0x000fe400000000ff */
[----:B------:R-:W-:Y:S02]  /*d350*/  MOV R39, R2 ;  /* 0x0000000200277202 */ /* 0x000fe40000000f00 */
.L_x_4244:
[----:B------:R-:W-:Y:S05]  /*d360*/  BSYNC B0 ;  /* 0x0000000000007941 */ /* 0x000fea0003800000 */
.L_x_4243:
[----:B-----5:R2:W-:Y:S01]  /*d370*/  STS.128 [R245], R36 ;  /* 0x00000024f5007388 */ /* 0x0205e20000000c00 */
[----:B------:R-:W-:Y:S01]  /*d380*/  IADD3 R0, R24, 0x40, RZ ;  /* 0x0000004018007810 */ /* 0x000fe20007ffe0ff */
[----:B------:R-:W-:Y:S03]  /*d390*/  BSSY B0, `(.L_x_4245) ;  /* 0x000002c000007945 */ /* 0x000fe60003800000 */
[----:B------:R-:W-:-:S13]  /*d3a0*/  ISETP.GE.AND P0, PT, R0, UR5, PT ;  /* 0x0000000500007c0c */ /* 0x000fda000bf06270 */
[----:B------:R-:W-:Y:S05]  /*d3b0*/  @P0 BRA `(.L_x_4246) ;  /* 0x0000000000a40947 */ /* 0x000fea0003800000 */
[----:B------:R-:W3:Y:S04]  /*d3c0*/  LDG.E.64 R4, desc[UR6][R26.64+0x40] ;  /* 0x000040061a047981 */ /* 0x000ee8000c1e1b00 */
[----:B------:R-:W4:Y:S01]  /*d3d0*/  LDG.E.64 R6, desc[UR6][R28.64+0x40] ;  /* 0x000040061c067981 */ /* 0x000f22000c1e1b00 */
[----:B--2---:R-:W-:Y:S02]  /*d3e0*/  MOV R37, R33 ;  /* 0x0000002100257202 */ /* 0x004fe40000000f00 */
[----:B------:R-:W-:-:S03]  /*d3f0*/  MOV R33, R35 ;  /* 0x0000002300217202 */ /* 0x000fc60000000f00 */
[----:B------:R-:W-:Y:S02]  /*d400*/  HADD2.F32 R36, -RZ, R37.H0_H0 ;  /* 0x20000025ff247230 */ /* 0x000fe40000004100 */
[--C-:B------:R-:W-:Y:S02]  /*d410*/  HADD2.F32 R35, -RZ, R33.reuse.H0_H0 ;  /* 0x20000021ff237230 */ /* 0x100fe40000004100 */
[----:B------:R-:W-:Y:S02]  /*d420*/  HADD2.F32 R33, -RZ, R33.H1_H1 ;  /* 0x30000021ff217230 */ /* 0x000fe40000004100 */
[----:B------:R-:W-:Y:S02]  /*d430*/  HADD2.F32 R37, -RZ, R37.H1_H1 ;  /* 0x30000025ff257230 */ /* 0x000fe40000004100 */
[----:B---3--:R-:W-:Y:S02]  /*d440*/  HADD2.F32 R0, -RZ, R5.H1_H1 ;  /* 0x30000005ff007230 */ /* 0x008fe40000004100 */
[----:B-1----:R-:W-:-:S02]  /*d450*/  HADD2.F32 R14, -RZ, R4.H1_H1 ;  /* 0x30000004ff0e7230 */ /* 0x002fc40000004100 */
[----:B----4-:R-:W-:Y:S02]  /*d460*/  HADD2.F32 R31, -RZ, R7.H1_H1 ;  /* 0x30000007ff1f7230 */ /* 0x010fe40000004100 */
        /* <DEDUP_REMOVED lines=30> */
.L_x_4246:
[----:B------:R-:W-:Y:S05]  /*d650*/  BSYNC B0 ;  /* 0x0000000000007941 */ /* 0x000fea0003800000 */
.L_x_4245:
[----:B------:R3:W-:Y:S01]  /*d660*/  STS.128 [R245+0x2000], R32 ;  /* 0x00200020f5007388 */ /* 0x0007e20000000c00 */
[----:B------:R-:W-:Y:S01]  /*d670*/  IADD3 R0, R24, 0x80, RZ ;  /* 0x0000008018007810 */ /* 0x000fe20007ffe0ff */
[----:B------:R-:W-:Y:S03]  /*d680*/  BSSY B0, `(.L_x_4247) ;  /* 0x000002b000007945 */ /* 0x000fe60003800000 */
[----:B------:R-:W-:-:S13]  /*d690*/  ISETP.GE.AND P0, PT, R0, UR5, PT ;  /* 0x0000000500007c0c */ /* 0x000fda000bf06270 */
[----:B------:R-:W-:Y:S05]  /*d6a0*/  @P0 BRA `(.L_x_4248) ;  /* 0x0000000000a00947 */ /* 0x000fea0003800000 */
[----:B------:R-:W4:Y:S04]  /*d6b0*/  LDG.E.64 R4, desc[UR6][R26.64+0x80] ;  /* 0x000080061a047981 */ /* 0x000f28000c1e1b00 */
[----:B------:R-:W5:Y:S01]  /*d6c0*/  LDG.E.64 R6, desc[UR6][R28.64+0x80] ;  /* 0x000080061c067981 */ /* 0x000f62000c1e1b00 */
[--C-:B------:R-:W-:Y:S01]  /*d6d0*/  HADD2.F32 R31, -RZ, R19.reuse.H0_H0 ;  /* 0x20000013ff1f7230 */ /* 0x100fe20000004100 */
[----:B------:R-:W-:Y:S01]  /*d6e0*/  MOV R30, R18 ;  /* 0x00000012001e7202 */ /* 0x000fe20000000f00 */
[----:B------:R-:W-:Y:S02]  /*d6f0*/  HADD2.F32 R19, -RZ, R19.H1_H1 ;  /* 0x30000013ff137230 */ /* 0x000fe40000004100 */
[--C-:B---3--:R-:W-:Y:S02]  /*d700*/  HADD2.F32 R32, -RZ, R17.reuse.H0_H0 ;  /* 0x20000011ff207230 */ /* 0x108fe40000004100 */
[----:B------:R-:W-:-:S02]  /*d710*/  HADD2.F32 R33, -RZ, R17.H1_H1 ;  /* 0x30000011ff217230 */ /* 0x000fc40000004100 */
[----:B----4-:R-:W-:Y:S02]  /*d720*/  HADD2.F32 R0, -RZ, R5.H1_H1 ;  /* 0x30000005ff007230 */ /* 0x010fe40000004100 */
[----:B-1----:R-:W-:Y:S02]  /*d730*/  HADD2.F32 R14, -RZ, R4.H1_H1 ;  /* 0x30000004ff0e7230 */ /* 0x002fe40000004100 */
[----:B-----5:R-:W-:Y:S02]  /*d740*/  HADD2.F32 R17, -RZ, R7.H1_H1 ;  /* 0x30000007ff117230 */ /* 0x020fe40000004100 */
[-C--:B------:R-:W-:Y:S01]  /*d750*/  FMUL.FTZ R2, R19, R0.reuse ;  /* 0x0000000013027220 */ /* 0x080fe20000410000 */
[----:B------:R-:W-:Y:S01]  /*d760*/  FMUL.FTZ R0, R31, R0 ;  /* 0x000000001f007220 */ /* 0x000fe20000410000 */
[----:B------:R-:W-:Y:S02]  /*d770*/  HADD2.F32 R18, -RZ, R6.H1_H1 ;  /* 0x30000006ff127230 */ /* 0x000fe40000004100 */
[----:B------:R-:W-:Y:S01]  /*d780*/  FMUL.FTZ R15, R33, R14 ;  /* 0x0000000e210f7220 */ /* 0x000fe20000410000 */
[-C--:B------:R-:W-:Y:S01]  /*d790*/  FFMA.FTZ R2, R31, R17.reuse, -R2 ;  /* 0x000000111f027223 */ /* 0x080fe20000010802 */
[----:B------:R-:W-:Y:S01]  /*d7a0*/  FFMA.FTZ R17, R19, R17, R0 ;  /* 0x0000001113117223 */ /* 0x000fe20000010000 */
[----:B------:R-:W-:-:S02]  /*d7b0*/  HADD2.F32 R0, -RZ, R30.H0_H0 ;  /* 0x2000001eff007230 */ /* 0x000fc40000004100 */
[C---:B------:R-:W-:Y:S01]  /*d7c0*/  FMUL.FTZ R14, R32.reuse, R14 ;  /* 0x0000000e200e7220 */ /* 0x040fe20000410000 */
[----:B------:R-:W-:Y:S02]  /*d7d0*/  HADD2.F32 R4, -RZ, R4.H0_H0 ;  /* 0x20000004ff047230 */ /* 0x000fe40000004100 */
[-C--:B------:R-:W-:Y:S01]  /*d7e0*/  FFMA.FTZ R15, R32, R18.reuse, -R15 ;  /* 0x00000012200f7223 */ /* 0x080fe2000001080f */
[----:B------:R-:W-:Y:S02]  /*d7f0*/  HADD2.F32 R5, -RZ, R5.H0_H0 ;  /* 0x20000005ff057230 */ /* 0x000fe40000004100 */
[----:B------:R-:W-:Y:S01]  /*d800*/  FFMA.FTZ R14, R33, R18, R14 ;  /* 0x00000012210e7223 */ /* 0x000fe2000001000e */
[----:B------:R-:W-:Y:S02]  /*d810*/  HADD2.F32 R31, -RZ, R16.H1_H1 ;  /* 0x30000010ff1f7230 */ /* 0x000fe40000004100 */
[----:B------:R-:W-:Y:S02]  /*d820*/  HADD2.F32 R30, -RZ, R30.H1_H1 ;  /* 0x3000001eff1e7230 */ /* 0x000fe40000004100 */
[----:B------:R-:W-:-:S02]  /*d830*/  HADD2.F32 R19, -RZ, R16.H0_H0 ;  /* 0x20000010ff137230 */ /* 0x000fc40000004100 */
[-C--:B------:R-:W-:Y:S01]  /*d840*/  FMUL.FTZ R16, R31, R4.reuse ;  /* 0x000000041f107220 */ /* 0x080fe20000410000 */
[----:B------:R-:W-:Y:S02]  /*d850*/  HADD2.F32 R6, -RZ, R6.H0_H0 ;  /* 0x20000006ff067230 */ /* 0x000fe40000004100 */
[-C--:B------:R-:W-:Y:S01]  /*d860*/  FMUL.FTZ R33, R30, R5.reuse ;  /* 0x000000051e217220 */ /* 0x080fe20000410000 */
[----:B------:R-:W-:Y:S02]  /*d870*/  HADD2.F32 R7, -RZ, R7.H0_H0 ;  /* 0x20000007ff077230 */ /* 0x000fe40000004100 */
[C---:B------:R-:W-:Y:S01]  /*d880*/  FMUL.FTZ R4, R19.reuse, R4 ;  /* 0x0000000413047220 */ /* 0x040fe20000410000 */
[----:B------:R-:W-:Y:S01]  /*d890*/  FMUL.FTZ R5, R0, R5 ;  /* 0x0000000500057220 */ /* 0x000fe20000410000 */
[-C--:B------:R-:W-:Y:S01]  /*d8a0*/  FFMA.FTZ R16, R19, R6.reuse, -R16 ;  /* 0x0000000613107223 */ /* 0x080fe20000010810 */
[----:B------:R-:W-:Y:S01]  /*d8b0*/  F2FP.F16.F32.PACK_AB R14, R14, R15 ;  /* 0x0000000f0e0e723e */ /* 0x000fe200000000ff */
[----:B------:R-:W-:Y:S01]  /*d8c0*/  FFMA.FTZ R31, R31, R6, R4 ;  /* 0x000000061f1f7223 */ /* 0x000fe20000010004 */
[-C--:B------:R-:W-:Y:S01]  /*d8d0*/  FFMA.FTZ R33, R0, R7.reuse, -R33 ;  /* 0x0000000700217223 */ /* 0x080fe20000010821 */
[----:B------:R-:W-:Y:S01]  /*d8e0*/  FFMA.FTZ R30, R30, R7, R5 ;  /* 0x000000071e1e7223 */ /* 0x000fe20000010005 */
[----:B------:R-:W-:-:S02]  /*d8f0*/  F2FP.F16.F32.PACK_AB R19, R17, R2 ;  /* 0x000000021113723e */ /* 0x000fc400000000ff */
[----:B------:R-:W-:Y:S02]  /*d900*/  F2FP.F16.F32.PACK_AB R16, R31, R16 ;  /* 0x000000101f10723e */ /* 0x000fe400000000ff */
[----:B------:R-:W-:Y:S02]  /*d910*/  F2FP.F16.F32.PACK_AB R18, R30, R33 ;  /* 0x000000211e12723e */ /* 0x000fe400000000ff */
[----:B------:R-:W-:Y:S02]  /*d920*/  MOV R17, R14 ;  /* 0x0000000e00117202 */ /* 0x000fe40000000f00 */
.L_x_4248:
[----:B------:R-:W-:Y:S05]  /*d930*/  BSYNC B0 ;  /* 0x0000000000007941 */ /* 0x000fea0003800000 */
.L_x_4247:
[----:B------:R4:W-:Y:S01]  /*d940*/  STS.128 [R245+0x4000], R16 ;  /* 0x00400010f5007388 */ /* 0x0009e20000000c00 */
[----:B------:R-:W-:Y:S01]  /*d950*/  IADD3 R0, R24, 0xc0, RZ ;  /* 0x000000c018007810 */ /* 0x000fe20007ffe0ff */
[----:B------:R-:W-:Y:S03]  /*d960*/  BSSY B0, `(.L_x_4249) ;  /* 0x000002a000007945 */ /* 0x000fe60003800000 */
[----:B------:R-:W-:-:S13]  /*d970*/  ISETP.GE.AND P0, PT, R0, UR5, PT ;  /* 0x0000000500007c0c */ /* 0x000fda000bf06270 */
[----:B------:R-:W-:Y:S05]  /*d980*/  @P0 BRA `(.L_x_4250) ;  /* 0x00000000009c0947 */ /* 0x000fea0003800000 */
[----:B------:R-:W5:Y:S04]  /*d990*/  LDG.E.64 R4, desc[UR6][R26.64+0xc0] ;  /* 0x0000c0061a047981 */ /* 0x000f68000c1e1b00 */
[----:B------:R-:W2:Y:S01]  /*d9a0*/  LDG.E.64 R6, desc[UR6][R28.64+0xc0] ;  /* 0x0000c0061c067981 */ /* 0x000ea2000c1e1b00 */
[--C-:B-1----:R-:W-:Y:S01]  /*d9b0*/  HADD2.F32 R15, -RZ, R11.reuse.H1_H1 ;  /* 0x3000000bff0f7230 */ /* 0x102fe20000004100 */
[----:B----4-:R-:W-:Y:S01]  /*d9c0*/  MOV R16, R10 ;  /* 0x0000000a00107202 */ /* 0x010fe20000000f00 */
[----:B------:R-:W-:Y:S02]  /*d9d0*/  HADD2.F32 R17, -RZ, R11.H0_H0 ;  /* 0x2000000bff117230 */ /* 0x000fe40000004100 */
[--C-:B------:R-:W-:Y:S02]  /*d9e0*/  HADD2.F32 R19, -RZ, R9.reuse.H0_H0 ;  /* 0x20000009ff137230 */ /* 0x100fe40000004100 */
[----:B------:R-:W-:-:S02]  /*d9f0*/  HADD2.F32 R18, -RZ, R9.H1_H1 ;  /* 0x30000009ff127230 */ /* 0x000fc40000004100 */
[----:B-----5:R-:W-:Y:S02]  /*da00*/  HADD2.F32 R0, -RZ, R5.H1_H1 ;  /* 0x30000005ff007230 */ /* 0x020fe40000004100 */
[----:B------:R-:W-:Y:S02]  /*da10*/  HADD2.F32 R9, -RZ, R4.H1_H1 ;  /* 0x30000004ff097230 */ /* 0x000fe40000004100 */
[----:B--2---:R-:W-:Y:S02]  /*da20*/  HADD2.F32 R11, -RZ, R7.H1_H1 ;  /* 0x30000007ff0b7230 */ /* 0x004fe40000004100 */
[-C--:B------:R-:W-:Y:S01]  /*da30*/  FMUL.FTZ R2, R15, R0.reuse ;  /* 0x000000000f027220 */ /* 0x080fe20000410000 */
[C---:B------:R-:W-:Y:S01]  /*da40*/  FMUL.FTZ R0, R17.reuse, R0 ;  /* 0x0000000011007220 */ /* 0x040fe20000410000 */
        /* <DEDUP_REMOVED lines=10> */
[----:B------:R-:W-:Y:S01]  /*daf0*/  HADD2.F32 R17, -RZ, R8.H1_H1 ;  /* 0x30000008ff117230 */ /* 0x000fe20000004100 */
[----:B------:R-:W-:Y:S01]  /*db00*/  F2FP.F16.F32.PACK_AB R11, R11, R2 ;  /* 0x000000020b0b723e */ /* 0x000fe200000000ff */
[----:B------:R-:W-:Y:S02]  /*db10*/  HADD2.F32 R16, -RZ, R16.H1_H1 ;  /* 0x30000010ff107230 */ /* 0x000fe40000004100 */
[----:B------:R-:W-:-:S02]  /*db20*/  HADD2.F32 R15, -RZ, R8.H0_H0 ;  /* 0x20000008ff0f7230 */ /* 0x000fc40000004100 */
[-C--:B------:R-:W-:Y:S01]  /*db30*/  FMUL.FTZ R8, R17, R4.reuse ;  /* 0x0000000411087220 */ /* 0x080fe20000410000 */
[----:B------:R-:W-:Y:S02]  /*db40*/  HADD2.F32 R6, -RZ, R6.H0_H0 ;  /* 0x20000006ff067230 */ /* 0x000fe40000004100 */
[-C--:B------:R-:W-:Y:S01]  /*db50*/  FMUL.FTZ R19, R16, R5.reuse ;  /* 0x0000000510137220 */ /* 0x080fe20000410000 */
[----:B------:R-:W-:Y:S02]  /*db60*/  HADD2.F32 R7, -RZ, R7.H0_H0 ;  /* 0x20000007ff077230 */ /* 0x000fe40000004100 */
[C---:B------:R-:W-:Y:S01]  /*db70*/  FMUL.FTZ R4, R15.reuse, R4 ;  /* 0x000000040f047220 */ /* 0x040fe20000410000 */
[C---:B------:R-:W-:Y:S01]  /*db80*/  FMUL.FTZ R5, R0.reuse, R5 ;  /* 0x0000000500057220 */ /* 0x040fe20000410000 */
[----:B------:R-:W-:Y:S01]  /*db90*/  FFMA.FTZ R8, R15, R6, -R8 ;  /* 0x000000060f087223 */ /* 0x000fe20000010808 */
[----:B------:R-:W-:Y:S01]  /*dba0*/  F2FP.F16.F32.PACK_AB R9, R9, R10 ;  /* 0x0000000a0909723e */ /* 0x000fe200000000ff */
[----:B------:R-:W-:Y:S01]  /*dbb0*/  FFMA.FTZ R17, R17, R6, R4 ;  /* 0x0000000611117223 */ /* 0x000fe20000010004 */
[-C--:B------:R-:W-:Y:S01]  /*dbc0*/  FFMA.FTZ R19, R0, R7.reuse, -R19 ;  /* 0x0000000700137223 */ /* 0x080fe20000010813 */
[----:B------:R-:W-:-:S03]  /*dbd0*/  FFMA.FTZ R16, R16, R7, R5 ;  /* 0x0000000710107223 */ /* 0x000fc60000010005 */
[----:B------:R-:W-:Y:S02]  /*dbe0*/  F2FP.F16.F32.PACK_AB R8, R17, R8 ;  /* 0x000000081108723e */ /* 0x000fe400000000ff */
[----:B------:R-:W-:Y:S02]  /*dbf0*/  F2FP.F16.F32.PACK_AB R10, R16, R19 ;  /* 0x00000013100a723e */ /* 0x000fe400000000ff */
.L_x_4250:
[----:B------:R-:W-:Y:S05]  /*dc00*/  BSYNC B0 ;  /* 0x0000000000007941 */ /* 0x000fea0003800000 */
.L_x_4249:
[----:B------:R1:W-:Y:S02]  /*dc10*/  STS.128 [R245+0x6000], R8 ;  /* 0x00600008f5007388 */ /* 0x0003e40000000c00 */
.L_x_4242:
[----:B------:R-:W-:Y:S05]  /*dc20*/  BSYNC B1 ;  /* 0x0000000000017941 */ /* 0x000fea0003800000 */
.L_x_4241:
[----:B-1----:R-:W-:Y:S01]  /*dc30*/  VIADD R14, R140, 0x10 ;  /* 0x000000108c0e7836 */ /* 0x002fe20000000000 */
[----:B------:R-:W-:Y:S04]  /*dc40*/  BSSY B1, `(.L_x_4251) ;  /* 0x00000be000017945 */ /* 0x000fe80003800000 */
[----:B------:R-:W-:-:S04]  /*dc50*/  ISETP.GE.AND P0, PT, R14, R3, PT ;  /* 0x000000030e00720c */ /* 0x000fc80003f06270 */
[----:B------:R-:W-:-:S13]  /*dc60*/  ISETP.LT.OR P0, PT, R59, -0x87, P0 ;  /* 0xffffff793b00780c */ /* 0x000fda0000701670 */
[----:B------:R-:W-:Y:S05]  /*dc70*/  @P0 BRA `(.L_x_4252) ;  /* 0x0000000800e80947 */ /* 0x000fea0003800000 */
[----:B---3--:R1:W5:Y:S04]  /*dc80*/  LDG.E.128 R32, desc[UR6][R22.64+0x80] ;  /* 0x0000800616207981 */ /* 0x008368000c1e1d00 */
[----:B----4-:R1:W5:Y:S04]  /*dc90*/  LDG.E.128 R16, desc[UR6][R22.64+0x100] ;  /* 0x0001000616107981 */ /* 0x010368000c1e1d00 */
[----:B------:R1:W5:Y:S04]  /*dca0*/  LDG.E.128 R8, desc[UR6][R22.64+0x180] ;  /* 0x0001800616087981 */ /* 0x000368000c1e1d00 */
[----:B--2---:R1:W5:Y:S01]  /*dcb0*/  LDG.E.128 R36, desc[UR6][R22.64] ;  /* 0x0000000616247981 */ /* 0x004362000c1e1d00 */
[----:B------:R-:W-:Y:S01]  /*dcc0*/  ISETP.GE.AND P0, PT, R24, UR5, PT ;  /* 0x0000000518007c0c */ /* 0x000fe2000bf06270 */
[----:B------:R-:W-:-:S12]  /*dcd0*/  BSSY B0, `(.L_x_4253) ;  /* 0x000002a000007945 */ /* 0x000fd80003800000 */
[----:B------:R-:W-:Y:S05]  /*dce0*/  @P0 BRA `(.L_x_4254) ;  /* 0x0000000000a00947 */ /* 0x000fea0003800000 */
[----:B------:R-:W2:Y:S04]  /*dcf0*/  LDG.E.64 R4, desc[UR6][R26.64] ;  /* 0x000000061a047981 */ /* 0x000ea8000c1e1b00 */
[----:B------:R-:W3:Y:S01]  /*dd00*/  LDG.E.64 R6, desc[UR6][R28.64] ;  /* 0x000000061c067981 */ /* 0x000ee2000c1e1b00 */
[----:B-----5:R-:W-:Y:S01]  /*dd10*/  MOV R31, R39 ;  /* 0x00000027001f7202 */ /* 0x020fe20000000f00 */
[--C-:B------:R-:W-:Y:S02]  /*dd20*/  HADD2.F32 R40, -RZ, R37.reuse.H0_H0 ;  /* 0x20000025ff287230 */ /* 0x100fe40000004100 */
[----:B------:R-:W-:Y:S02]  /*dd30*/  HADD2.F32 R39, -RZ, R37.H1_H1 ;  /* 0x30000025ff277230 */ /* 0x000fe40000004100 */
[----:B------:R-:W-:-:S02]  /*dd40*/  HADD2.F32 R37, -RZ, R31.H0_H0 ;  /* 0x2000001fff257230 */ /* 0x000fc40000004100 */
[----:B------:R-:W-:Y:S02]  /*dd50*/  HADD2.F32 R31, -RZ, R31.H1_H1 ;  /* 0x3000001fff1f7230 */ /* 0x000fe40000004100 */
[----:B--2---:R-:W-:Y:S02]  /*dd60*/  HADD2.F32 R0, -RZ, R5.H1_H1 ;  /* 0x30000005ff007230 */ /* 0x004fe40000004100 */
[----:B-1----:R-:W-:Y:S02]  /*dd70*/  HADD2.F32 R22, -RZ, R4.H1_H1 ;  /* 0x30000004ff167230 */ /* 0x002fe40000004100 */
[----:B---3--:R-:W-:Y:S02]  /*dd80*/  HADD2.F32 R2, -RZ, R7.H1_H1 ;  /* 0x30000007ff027230 */ /* 0x008fe40000004100 */
[C---:B------:R-:W-:Y:S01]  /*dd90*/  FMUL.FTZ R23, R0.reuse, R31 ;  /* 0x0000001f00177220 */ /* 0x040fe20000410000 */
[----:B------:R-:W-:Y:S01]  /*dda0*/  FMUL.FTZ R0, R0, R37 ;  /* 0x0000002500007220 */ /* 0x000fe20000410000 */
[----:B------:R-:W-:-:S02]  /*ddb0*/  HADD2.F32 R15, -RZ, R6.H1_H1 ;  /* 0x30000006ff0f7230 */ /* 0x000fc40000004100 */
[----:B------:R-:W-:Y:S01]  /*ddc0*/  FMUL.FTZ R30, R22, R39 ;  /* 0x00000027161e7220 */ /* 0x000fe20000410000 */
[C---:B------:R-:W-:Y:S01]  /*ddd0*/  FFMA.FTZ R23, R2.reuse, R37, -R23 ;  /* 0x0000002502177223 */ /* 0x040fe20000010817 */
[----:B------:R-:W-:Y:S01]  /*dde0*/  FFMA.FTZ R0, R2, R31, R0 ;  /* 0x0000001f02007223 */ /* 0x000fe20000010000 */
[-C--:B------:R-:W-:Y:S01]  /*ddf0*/  FMUL.FTZ R22, R22, R40.reuse ;  /* 0x0000002816167220 */ /* 0x080fe20000410000 */
[----:B------:R-:W-:Y:S02]  /*de00*/  HADD2.F32 R4, -RZ, R4.H0_H0 ;  /* 0x20000004ff047230 */ /* 0x000fe40000004100 */
[C---:B------:R-:W-:Y:S01]  /*de10*/  FFMA.FTZ R30, R15.reuse, R40, -R30 ;  /* 0x000000280f1e7223 */ /* 0x040fe2000001081e */
[--C-:B------:R-:W-:Y:S02]  /*de20*/  HADD2.F32 R31, -RZ, R36.reuse.H0_H0 ;  /* 0x20000024ff1f7230 */ /* 0x100fe40000004100 */
[----:B------:R-:W-:Y:S01]  /*de30*/  FFMA.FTZ R15, R15, R39, R22 ;  /* 0x000000270f0f7223 */ /* 0x000fe20000010016 */
[----:B------:R-:W-:Y:S01]  /*de40*/  HADD2.F32 R37, -RZ, R36.H1_H1 ;  /* 0x30000024ff257230 */ /* 0x000fe20000004100 */
[----:B------:R-:W-:Y:S01]  /*de50*/  F2FP.F16.F32.PACK_AB R0, R0, R23 ;  /* 0x000000170000723e */ /* 0x000fe200000000ff */
[----:B------:R-:W-:-:S02]  /*de60*/  HADD2.F32 R2, -RZ, R38.H0_H0 ;  /* 0x20000026ff027230 */ /* 0x000fc40000004100 */
[C---:B------:R-:W-:Y:S01]  /*de70*/  FMUL.FTZ R22, R4.reuse, R31 ;  /* 0x0000001f04167220 */ /* 0x040fe20000410000 */
[----:B------:R-:W-:Y:S02]  /*de80*/  HADD2.F32 R5, -RZ, R5.H0_H0 ;  /* 0x20000005ff057230 */ /* 0x000fe40000004100 */
[----:B------:R-:W-:Y:S01]  /*de90*/  FMUL.FTZ R39, R4, R37 ;  /* 0x0000002504277220 */ /* 0x000fe20000410000 */
[----:B------:R-:W-:Y:S02]  /*dea0*/  HADD2.F32 R38, -RZ, R38.H1_H1 ;  /* 0x30000026ff267230 */ /* 0x000fe40000004100 */
[----:B------:R-:W-:Y:S02]  /*deb0*/  HADD2.F32 R6, -RZ, R6.H0_H0 ;  /* 0x20000006ff067230 */ /* 0x000fe40000004100 */
        /* <DEDUP_REMOVED lines=11> */
.L_x_4254:
[----:B------:R-:W-:Y:S05]  /*df70*/  BSYNC B0 ;  /* 0x0000000000007941 */ /* 0x000fea0003800000 */
.L_x_4253:
[----:B-----5:R2:W-:Y:S01]  /*df80*/  STS.128 [R245+0x800], R36 ;  /* 0x00080024f5007388 */ /* 0x0205e20000000c00 */
[----:B------:R-:W-:Y:S01]  /*df90*/  IADD3 R0, R24, 0x40, RZ ;  /* 0x0000004018007810 */ /* 0x000fe20007ffe0ff */
[----:B------:R-:W-:Y:S03]  /*dfa0*/  BSSY B0, `(.L_x_4255) ;  /* 0x000002b000007945 */ /* 0x000fe60003800000 */
[----:B------:R-:W-:-:S13]  /*dfb0*/  ISETP.GE.AND P0, PT, R0, UR5, PT ;  /* 0x0000000500007c0c */ /* 0x000fda000bf06270 */
[----:B------:R-:W-:Y:S05]  /*dfc0*/  @P0 BRA `(.L_x_4256) ;  /* 0x0000000000a00947 */ /* 0x000fea0003800000 */
[----:B------:R-:W3:Y:S04]  /*dfd0*/  LDG.E.64 R4, desc[UR6][R26.64+0x40] ;  /* 0x000040061a047981 */ /* 0x000ee8000c1e1b00 */
[----:B------:R-:W4:Y:S01]  /*dfe0*/  LDG.E.64 R6, desc[UR6][R28.64+0x40] ;  /* 0x000040061c067981 */ /* 0x000f22000c1e1b00 */
[----:B------:R-:W-:Y:S01]  /*dff0*/  MOV R31, R35 ;  /* 0x00000023001f7202 */ /* 0x000fe20000000f00 */
[--C-:B--2---:R-:W-:Y:S02]  /*e000*/  HADD2.F32 R36, -RZ, R33.reuse.H0_H0 ;  /* 0x20000021ff247230 */ /* 0x104fe40000004100 */
[----:B------:R-:W-:Y:S02]  /*e010*/  HADD2.F32 R35, -RZ, R33.H1_H1 ;  /* 0x30000021ff237230 */ /* 0x000fe40000004100 */
[----:B------:R-:W-:-:S02]  /*e020*/  HADD2.F32 R33, -RZ, R31.H0_H0 ;  /* 0x2000001fff217230 */ /* 0x000fc40000004100 */
[----:B------:R-:W-:Y:S02]  /*e030*/  HADD2.F32 R31, -RZ, R31.H1_H1 ;  /* 0x3000001fff1f7230 */ /* 0x000fe40000004100 */
[----:B---3--:R-:W-:Y:S02]  /*e040*/  HADD2.F32 R0, -RZ, R5.H1_H1 ;  /* 0x30000005ff007230 */ /* 0x008fe40000004100 */
[----:B-1----:R-:W-:Y:S02]  /*e050*/  HADD2.F32 R22, -RZ, R4.H1_H1 ;  /* 0x30000004ff167230 */ /* 0x002fe40000004100 */
[----:B----4-:R-:W-:Y:S02]  /*e060*/  HADD2.F32 R2, -RZ, R7.H1_H1 ;  /* 0x30000007ff027230 */ /* 0x010fe40000004100 */
        /* <DEDUP_REMOVED lines=30> */
.L_x_4256:
[----:B------:R-:W-:Y:S05]  /*e250*/  BSYNC B0 ;  /* 0x0000000000007941 */ /* 0x000fea0003800000 */
.L_x_4255:
[----:B------:R3:W-:Y:S01]  /*e260*/  STS.128 [R245+0x2800], R32 ;  /* 0x00280020f5007388 */ /* 0x0007e20000000c00 */
[----:B------:R-:W-:Y:S01]  /*e270*/  IADD3 R0, R24, 0x80, RZ ;  /* 0x0000008018007810 */ /* 0x000fe20007ffe0ff */
[----:B------:R-:W-:Y:S03]  /*e280*/  BSSY B0, `(.L_x_4257) ;  /* 0x000002b000007945 */ /* 0x000fe60003800000 */
[----:B------:R-:W-:-:S13]  /*e290*/  ISETP.GE.AND P0, PT, R0, UR5, PT ;  /* 0x0000000500007c0c */ /* 0x000fda000bf06270 */
[----:B------:R-:W-:Y:S05]  /*e2a0*/  @P0 BRA `(.L_x_4258) ;  /* 0x0000000000a00947 */ /* 0x000fea0003800000 */
[----:B------:R-:W4:Y:S04]  /*e2b0*/  LDG.E.64 R4, desc[UR6][R26.64+0x80] ;  /* 0x000080061a047981 */ /* 0x000f28000c1e1b00 */
[----:B------:R-:W5:Y:S01]  /*e2c0*/  LDG.E.64 R6, desc[UR6][R28.64+0x80] ;  /* 0x000080061c067981 */ /* 0x000f62000c1e1b00 */
[--C-:B-1----:R-:W-:Y:S01]  /*e2d0*/  HADD2.F32 R23, -RZ, R19.reuse.H0_H0 ;  /* 0x20000013ff177230 */ /* 0x102fe20000004100 */
[----:B------:R-:W-:Y:S01]  /*e2e0*/  MOV R30, R18 ;  /* 0x00000012001e7202 */ /* 0x000fe20000000f00 */
[----:B------:R-:W-:Y:S02]  /*e2f0*/  HADD2.F32 R19, -RZ, R19.H1_H1 ;  /* 0x30000013ff137230 */ /* 0x000fe40000004100 */
[--C-:B---3--:R-:W-:Y:S02]  /*e300*/  HADD2.F32 R32, -RZ, R17.reuse.H0_H0 ;  /* 0x20000011ff207230 */ /* 0x108fe40000004100 */
[----:B------:R-:W-:-:S02]  /*e310*/  HADD2.F32 R31, -RZ, R17.H1_H1 ;  /* 0x30000011ff1f7230 */ /* 0x000fc40000004100 */
[----:B----4-:R-:W-:Y:S02]  /*e320*/  HADD2.F32 R0, -RZ, R5.H1_H1 ;  /* 0x30000005ff007230 */ /* 0x010fe40000004100 */
[----:B------:R-:W-:Y:S02]  /*e330*/  HADD2.F32 R18, -RZ, R4.H1_H1 ;  /* 0x30000004ff127230 */ /* 0x000fe40000004100 */
[----:B-----5:R-:W-:Y:S02]  /*e340*/  HADD2.F32 R2, -RZ, R7.H1_H1 ;  /* 0x30000007ff027230 */ /* 0x020fe40000004100 */
[C---:B------:R-:W-:Y:S01]  /*e350*/  FMUL.FTZ R17, R0.reuse, R19 ;  /* 0x0000001300117220 */ /* 0x040fe20000410000 */
[----:B------:R-:W-:Y:S01]  /*e360*/  FMUL.FTZ R0, R0, R23 ;  /* 0x0000001700007220 */ /* 0x000fe20000410000 */
[----:B------:R-:W-:Y:S02]  /*e370*/  HADD2.F32 R15, -RZ, R6.H1_H1 ;  /* 0x30000006ff0f7230 */ /* 0x000fe40000004100 */
[----:B------:R-:W-:Y:S01]  /*e380*/  FMUL.FTZ R22, R18, R31 ;  /* 0x0000001f12167220 */ /* 0x000fe20000410000 */
[C---:B------:R-:W-:Y:S01]  /*e390*/  FFMA.FTZ R17, R2.reuse, R23, -R17 ;  /* 0x0000001702117223 */ /* 0x040fe20000010811 */
[----:B------:R-:W-:Y:S01]  /*e3a0*/  FFMA.FTZ R0, R2, R19, R0 ;  /* 0x0000001302007223 */ /* 0x000fe20000010000 */
[----:B------:R-:W-:Y:S01]  /*e3b0*/  FMUL.FTZ R18, R18, R32 ;  /* 0x0000002012127220 */ /* 0x000fe20000410000 */
[----:B------:R-:W-:-:S02]  /*e3c0*/  HADD2.F32 R4, -RZ, R4.H0_H0 ;  /* 0x20000004ff047230 */ /* 0x000fc40000004100 */
[C---:B------:R-:W-:Y:S01]  /*e3d0*/  FFMA.FTZ R22, R15.reuse, R32, -R22 ;  /* 0x000000200f167223 */ /* 0x040fe20000010816 */
[--C-:B------:R-:W-:Y:S02]  /*e3e0*/  HADD2.F32 R19, -RZ, R16.reuse.H0_H0 ;  /* 0x20000010ff137230 */ /* 0x100fe40000004100 */
[----:B------:R-:W-:Y:S01]  /*e3f0*/  FFMA.FTZ R15, R15, R31, R18 ;  /* 0x0000001f0f0f7223 */ /* 0x000fe20000010012 */
[----:B------:R-:W-:Y:S02]  /*e400*/  HADD2.F32 R23, -RZ, R16.H1_H1 ;  /* 0x30000010ff177230 */ /* 0x000fe40000004100 */
[--C-:B------:R-:W-:Y:S02]  /*e410*/  HADD2.F32 R2, -RZ, R30.reuse.H0_H0 ;  /* 0x2000001eff027230 */ /* 0x100fe40000004100 */
[C---:B------:R-:W-:Y:S01]  /*e420*/  FMUL.FTZ R16, R4.reuse, R19 ;  /* 0x0000001304107220 */ /* 0x040fe20000410000 */
[----:B------:R-:W-:Y:S02]  /*e430*/  HADD2.F32 R5, -RZ, R5.H0_H0 ;  /* 0x20000005ff057230 */ /* 0x000fe40000004100 */
[----:B------:R-:W-:Y:S01]  /*e440*/  FMUL.FTZ R31, R4, R23 ;  /* 0x00000017041f7220 */ /* 0x000fe20000410000 */
[----:B------:R-:W-:Y:S01]  /*e450*/  HADD2.F32 R30, -RZ, R30.H1_H1 ;  /* 0x3000001eff1e7230 */ /* 0x000fe20000004100 */
[----:B------:R-:W-:Y:S01]  /*e460*/  F2FP.F16.F32.PACK_AB R15, R15, R22 ;  /* 0x000000160f0f723e */ /* 0x000fe200000000ff */
[----:B------:R-:W-:-:S02]  /*e470*/  HADD2.F32 R6, -RZ, R6.H0_H0 ;  /* 0x20000006ff067230 */ /* 0x000fc40000004100 */
[----:B------:R-:W-:Y:S02]  /*e480*/  HADD2.F32 R7, -RZ, R7.H0_H0 ;  /* 0x20000007ff077230 */ /* 0x000fe40000004100 */
[C---:B------:R-:W-:Y:S01]  /*e490*/  FMUL.FTZ R4, R5.reuse, R30 ;  /* 0x0000001e05047220 */ /* 0x040fe20000410000 */
[-C--:B------:R-:W-:Y:S01]  /*e4a0*/  FMUL.FTZ R5, R5, R2.reuse ;  /* 0x0000000205057220 */ /* 0x080fe20000410000 */
        /* <DEDUP_REMOVED lines=8> */
.L_x_4258:
[----:B------:R-:W-:Y:S05]  /*e530*/  BSYNC B0 ;  /* 0x0000000000007941 */ /* 0x000fea0003800000 */
.L_x_4257:
[----:B------:R4:W-:Y:S01]  /*e540*/  STS.128 [R245+0x4800], R16 ;  /* 0x00480010f5007388 */ /* 0x0009e20000000c00 */
[----:B------:R-:W-:Y:S01]  /*e550*/  IADD3 R0, R24, 0xc0, RZ ;  /* 0x000000c018007810 */ /* 0x000fe20007ffe0ff */
[----:B------:R-:W-:Y:S03]  /*e560*/  BSSY B0, `(.L_x_4259) ;  /* 0x000002a000007945 */ /* 0x000fe60003800000 */
[----:B------:R-:W-:-:S13]  /*e570*/  ISETP.GE.AND P0, PT, R0, UR5, PT ;  /* 0x0000000500007c0c */ /* 0x000fda000bf06270 */
[----:B------:R-:W-:Y:S05]  /*e580*/  @P0 BRA `(.L_x_4260) ;  /* 0x00000000009c0947 */ /* 0x000fea0003800000 */
[----:B------:R-:W5:Y:S04]  /*e590*/  LDG.E.64 R4, desc[UR6][R26.64+0xc0] ;  /* 0x0000c0061a047981 */ /* 0x000f68000c1e1b00 */
[----:B------:R-:W2:Y:S01]  /*e5a0*/  LDG.E.64 R6, desc[UR6][R28.64+0xc0] ;  /* 0x0000c0061c067981 */ /* 0x000ea2000c1e1b00 */
[--C-:B------:R-:W-:Y:S01]  /*e5b0*/  HADD2.F32 R15, -RZ, R11.reuse.H1_H1 ;  /* 0x3000000bff0f7230 */ /* 0x100fe20000004100 */
[----:B----4-:R-:W-:Y:S01]  /*e5c0*/  MOV R18, R10 ;  /* 0x0000000a00127202 */ /* 0x010fe20000000f00 */
[----:B------:R-:W-:Y:S02]  /*e5d0*/  HADD2.F32 R17, -RZ, R11.H0_H0 ;  /* 0x2000000bff117230 */ /* 0x000fe40000004100 */
[--C-:B------:R-:W-:Y:S02]  /*e5e0*/  HADD2.F32 R19, -RZ, R9.reuse.H1_H1 ;  /* 0x30000009ff137230 */ /* 0x100fe40000004100 */
[----:B-1----:R-:W-:-:S02]  /*e5f0*/  HADD2.F32 R22, -RZ, R9.H0_H0 ;  /* 0x20000009ff167230 */ /* 0x002fc40000004100 */
[----:B-----5:R-:W-:Y:S02]  /*e600*/  HADD2.F32 R0, -RZ, R5.H1_H1 ;  /* 0x30000005ff007230 */ /* 0x020fe40000004100 */
[----:B------:R-:W-:Y:S02]  /*e610*/  HADD2.F32 R10, -RZ, R4.H1_H1 ;  /* 0x30000004ff0a7230 */ /* 0x000fe40000004100 */
[----:B--2---:R-:W-:Y:S02]  /*e620*/  HADD2.F32 R2, -RZ, R7.H1_H1 ;  /* 0x30000007ff027230 */ /* 0x004fe40000004100 */
        /* <DEDUP_REMOVED lines=11> */
[----:B------:R-:W-:Y:S01]  /*e6e0*/  HADD2.F32 R17, -RZ, R8.H1_H1 ;  /* 0x30000008ff117230 */ /* 0x000fe20000004100 */
[----:B------:R-:W-:Y:S01]  /*e6f0*/  F2FP.F16.F32.PACK_AB R11, R0, R11 ;  /* 0x0000000b000b723e */ /* 0x000fe200000000ff */
        /* <DEDUP_REMOVED lines=16> */
.L_x_4260:
[----:B------:R-:W-:Y:S05]  /*e800*/  BSYNC B0 ;  /* 0x0000000000007941 */ /* 0x000fea0003800000 */
.L_x_4259:
[----:B------:R1:W-:Y:S02]  /*e810*/  STS.128 [R245+0x6800], R8 ;  /* 0x00680008f5007388 */ /* 0x0003e40000000c00 */
.L_x_4252:
[----:B------:R-:W-:Y:S05]  /*e820*/  BSYNC B1 ;  /* 0x0000000000017941 */ /* 0x000fea0003800000 */
.L_x_4251:
        /* <DEDUP_REMOVED lines=39> */
[----:B------:R-:W-:Y:S01]  /*eaa0*/  HADD2.F32 R38, -RZ, R38.H1_H1 ;  /* 0x30000026ff267230 */ /* 0x000fe20000004100 */
[----:B------:R-:W-:Y:S01]  /*eab0*/  F2FP.F16.F32.PACK_AB R15, R15, R30 ;  /* 0x0000001e0f0f723e */ /* 0x000fe200000000ff */
[----:B------:R-:W-:Y:S02]  /*eac0*/  HADD2.F32 R6, -RZ, R6.H0_H0 ;  /* 0x20000006ff067230 */ /* 0x000fe40000004100 */
        /* <DEDUP_REMOVED lines=10> */
.L_x_4264:
[----:B------:R-:W-:Y:S05]  /*eb70*/  BSYNC B0 ;  /* 0x0000000000007941 */ /* 0x000fea0003800000 */
.L_x_4263:
        /* <DEDUP_REMOVED lines=8> */
[--C-:B------:R-:W-:Y:S02]  /*ec00*/  HADD2.F32 R35, -RZ, R33.reuse.H0_H0 ;  /* 0x20000021ff237230 */ /* 0x100fe40000004100 */
        /* <DEDUP_REMOVED lines=36> */
.L_x_4266:
[----:B------:R-:W-:Y:S05]  /*ee50*/  BSYNC B0 ;  /* 0x0000000000007941 */ /* 0x000fea0003800000 */
.L_x_4265:
        /* <DEDUP_REMOVED lines=10> */
[--C-:B------:R-:W-:Y:S02]  /*ef00*/  HADD2.F32 R30, -RZ, R17.reuse.H0_H0 ;  /* 0x20000011ff1e7230 */ /* 0x100fe40000004100 */
        /* <DEDUP_REMOVED lines=16> */
[----:B------:R-:W-:Y:S02]  /*f010*/  HADD2.F32 R5, -RZ, R5.H0_H0 ;  /* 0x20000005ff057230 */ /* 0x000fe40000004100 */
[----:B------:R-:W-:Y:S01]  /*f020*/  FMUL.FTZ R18, R4, R19 ;  /* 0x0000001304127220 */ /* 0x000fe20000410000 */
[--C-:B------:R-:W-:Y:S01]  /*f030*/  HADD2.F32 R16, -RZ, R23.reuse.H1_H1 ;  /* 0x30000017ff107230 */ /* 0x100fe20000004100 */
[----:B------:R-:W-:Y:S01]  /*f040*/  F2FP.F16.F32.PACK_AB R15, R15, R20 ;  /* 0x000000140f0f723e */ /* 0x000fe200000000ff */
[----:B------:R-:W-:-:S02]  /*f050*/  HADD2.F32 R2, -RZ, R23.H0_H0 ;  /* 0x20000017ff027230 */ /* 0x000fc40000004100 */
[----:B------:R-:W-:Y:S01]  /*f060*/  FMUL.FTZ R23, R4, R21 ;  /* 0x0000001504177220 */ /* 0x000fe20000410000 */
        /* <DEDUP_REMOVED lines=12> */
.L_x_4268:
[----:B------:R-:W-:Y:S05]  /*f130*/  BSYNC B0 ;  /* 0x0000000000007941 */ /* 0x000fea0003800000 */
.L_x_4267:
        /* <DEDUP_REMOVED lines=44> */
.L_x_4270:
[----:B------:R-:W-:Y:S05]  /*f400*/  BSYNC B0 ;  /* 0x0000000000007941 */ /* 0x000fea0003800000 */
.L_x_4269:
[----:B------:R1:W-:Y:S02]  /*f410*/  STS.128 [R245+0x7000], R8 ;  /* 0x00700008f5007388 */ /* 0x0003e40000000c00 */
.L_x_4262:
[----:B------:R-:W-:Y:S05]  /*f420*/  BSYNC B1 ;  /* 0x0000000000017941 */ /* 0x000fea0003800000 */
.L_x_4261:
[----:B-1----:R-:W-:-:S05]  /*f430*/  VIADD R20, R140, 0x30 ;  /* 0x000000308c147836 */ /* 0x002fca0000000000 */
        /* <DEDUP_REMOVED lines=12> */
[--C-:B-----5:R-:W-:Y:S02]  /*f500*/  HADD2.F32 R15, -RZ, R39.reuse.H1_H1 ;  /* 0x30000027ff0f7230 */ /* 0x120fe40000004100 */
[----:B------:R-:W-:Y:S02]  /*f510*/  HADD2.F32 R21, -RZ, R39.H0_H0 ;  /* 0x20000027ff157230 */ /* 0x000fe40000004100 */
[--C-:B------:R-:W-:Y:S02]  /*f520*/  HADD2.F32 R23, -RZ, R37.reuse.H1_H1 ;  /* 0x30000025ff177230 */ /* 0x100fe40000004100 */
[----:B------:R-:W-:-:S02]  /*f530*/  HADD2.F32 R31, -RZ, R37.H0_H0 ;  /* 0x20000025ff1f7230 */ /* 0x000fc40000004100 */
[----:B--2---:R-:W-:Y:S02]  /*f540*/  HADD2.F32 R0, -RZ, R3.H1_H1 ;  /* 0x30000003ff007230 */ /* 0x004fe40000004100 */
[----:B-1----:R-:W-:Y:S02]  /*f550*/  HADD2.F32 R12, -RZ, R2.H1_H1 ;  /* 0x30000002ff0c7230 */ /* 0x002fe40000004100 */
[----:B---3--:R-:W-:Y:S02]  /*f560*/  HADD2.F32 R6, -RZ, R5.H1_H1 ;  /* 0x30000005ff067230 */ /* 0x008fe40000004100 */
        /* <DEDUP_REMOVED lines=29> */
.L_x_4273:
[----:B------:R-:W-:Y:S05]  /*f740*/  BSYNC B0 ;  /* 0x0000000000007941 */ /* 0x000fea0003800000 */
.L_x_4272:
[----:B-----5:R2:W-:Y:S01]  /*f750*/  STS.128 [R245+0x1800], R36 ;  /* 0x00180024f5007388 */ /* 0x0205e20000000c00 */
[----:B------:R-:W-:Y:S01]  /*f760*/  IADD3 R0, R24, 0x40, RZ ;  /* 0x0000004018007810 */ /* 0x000fe20007ffe0ff */
[----:B------:R-:W-:Y:S03]  /*f770*/  BSSY B0, `(.L_x_4274) ;  /* 0x0000029000007945 */ /* 0x000fe60003800000 */
[----:B------:R-:W-:-:S13]  /*f780*/  ISETP.GE.AND P0, PT, R0, UR5, PT ;  /* 0x0000000500007c0c */ /* 0x000fda000bf06270 */
[----:B------:R-:W-:Y:S05]  /*f790*/  @P0 BRA `(.L_x_4275) ;  /* 0x0000000000980947 */ /* 0x000fea0003800000 */
[----:B------:R-:W3:Y:S04]  /*f7a0*/  LDG.E.64 R2, desc[UR6][R26.64+0x40] ;  /* 0x000040061a027981 */ /* 0x000ee8000c1e1b00 */
[----:B------:R-:W4:Y:S01]  /*f7b0*/  LDG.E.64 R4, desc[UR6][R28.64+0x40] ;  /* 0x000040061c047981 */ /* 0x000f22000c1e1b00 */
[--C-:B------:R-:W-:Y:S02]  /*f7c0*/  HADD2.F32 R15, -RZ, R35.reuse.H1_H1 ;  /* 0x30000023ff0f7230 */ /* 0x100fe40000004100 */
[----:B------:R-:W-:Y:S02]  /*f7d0*/  HADD2.F32 R21, -RZ, R35.H0_H0 ;  /* 0x20000023ff157230 */ /* 0x000fe40000004100 */
[--C-:B------:R-:W-:Y:S02]  /*f7e0*/  HADD2.F32 R23, -RZ, R33.reuse.H1_H1 ;  /* 0x30000021ff177230 */ /* 0x100fe40000004100 */
[----:B------:R-:W-:-:S02]  /*f7f0*/  HADD2.F32 R31, -RZ, R33.H0_H0 ;  /* 0x20000021ff1f7230 */ /* 0x000fc40000004100 */
[----:B---3--:R-:W-:Y:S02]  /*f800*/  HADD2.F32 R0, -RZ, R3.H1_H1 ;  /* 0x30000003ff007230 */ /* 0x008fe40000004100 */
[----:B-1----:R-:W-:Y:S02]  /*f810*/  HADD2.F32 R12, -RZ, R2.H1_H1 ;  /* 0x30000002ff0c7230 */ /* 0x002fe40000004100 */
[----:B----4-:R-:W-:Y:S02]  /*f820*/  HADD2.F32 R6, -RZ, R5.H1_H1 ;  /* 0x30000005ff067230 */ /* 0x010fe40000004100 */
        /* <DEDUP_REMOVED lines=29> */
.L_x_4275:
[----:B------:R-:W-:Y:S05]  /*fa00*/  BSYNC B0 ;  /* 0x0000000000007941 */ /* 0x000fea0003800000 */
.L_x_4274:
[----:B------:R3:W-:Y:S01]  /*fa10*/  STS.128 [R245+0x3800], R32 ;  /* 0x00380020f5007388 */ /* 0x0007e20000000c00 */
[----:B------:R-:W-:Y:S01]  /*fa20*/  IADD3 R0, R24, 0x80, RZ ;  /* 0x0000008018007810 */ /* 0x000fe20007ffe0ff */
[----:B------:R-:W-:Y:S03]  /*fa30*/  BSSY B0, `(.L_x_4276) ;  /* 0x000002c000007945 */ /* 0x000fe60003800000 */
[----:B------:R-:W-:-:S13]  /*fa40*/  ISETP.GE.AND P0, PT, R0, UR5, PT ;  /* 0x0000000500007c0c */ /* 0x000fda000bf06270 */
[----:B------:R-:W-:Y:S05]  /*fa50*/  @P0 BRA `(.L_x_4277) ;  /* 0x0000000000a40947 */ /* 0x000fea0003800000 */
[----:B------:R-:W4:Y:S04]  /*fa60*/  LDG.E.64 R2, desc[UR6][R26.64+0x80] ;  /* 0x000080061a027981 */ /* 0x000f28000c1e1b00 */
[----:B------:R-:W5:Y:S01]  /*fa70*/  LDG.E.64 R4, desc[UR6][R28.64+0x80] ;  /* 0x000080061c047981 */ /* 0x000f62000c1e1b00 */
[----:B------:R-:W-:Y:S01]  /*fa80*/  MOV R15, R19 ;  /* 0x00000013000f7202 */ /* 0x000fe20000000f00 */
[--C-:B------:R-:W-:Y:S01]  /*fa90*/  HADD2.F32 R23, -RZ, R17.reuse.H0_H0 ;  /* 0x20000011ff177230 */ /* 0x100fe20000004100 */
[----:B------:R-:W-:Y:S01]  /*faa0*/  MOV R21, R18 ;  /* 0x0000001200157202 */ /* 0x000fe20000000f00 */
[----:B------:R-:W-:Y:S02]  /*fab0*/  HADD2.F32 R19, -RZ, R17.H1_H1 ;  /* 0x30000011ff137230 */ /* 0x000fe40000004100 */
[----:B------:R-:W-:-:S02]  /*fac0*/  HADD2.F32 R17, -RZ, R15.H0_H0 ;  /* 0x2000000fff117230 */ /* 0x000fc40000004100 */
[----:B------:R-:W-:Y:S02]  /*fad0*/  HADD2.F32 R15, -RZ, R15.H1_H1 ;  /* 0x3000000fff0f7230 */ /* 0x000fe40000004100 */
[----:B----4-:R-:W-:Y:S02]  /*fae0*/  HADD2.F32 R0, -RZ, R3.H1_H1 ;  /* 0x30000003ff007230 */ /* 0x010fe40000004100 */
[----:B-1----:R-:W-:Y:S02]  /*faf0*/  HADD2.F32 R12, -RZ, R2.H1_H1 ;  /* 0x30000002ff0c7230 */ /* 0x002fe40000004100 */
[----:B-----5:R-:W-:Y:S02]  /*fb00*/  HADD2.F32 R7, -RZ, R4.H1_H1 ;  /* 0x30000004ff077230 */ /* 0x020fe40000004100 */
[----:B------:R-:W-:Y:S01]  /*fb10*/  FMUL.FTZ R13, R0, R15 ;  /* 0x0000000f000d7220 */ /* 0x000fe20000410000 */
[----:B------:R-:W-:Y:S02]  /*fb20*/  HADD2.F32 R6, -RZ, R5.H1_H1 ;  /* 0x30000005ff067230 */ /* 0x000fe40000004100 */
[----:B------:R-:W-:Y:S01]  /*fb30*/  FMUL.FTZ R18, R12, R19 ;  /* 0x000000130c127220 */ /* 0x000fe20000410000 */
[----:B------:R-:W-:Y:S01]  /*fb40*/  FMUL.FTZ R0, R0, R17 ;  /* 0x0000001100007220 */ /* 0x000fe20000410000 */
[----:B------:R-:W-:Y:S01]  /*fb50*/  FMUL.FTZ R12, R12, R23 ;  /* 0x000000170c0c7220 */ /* 0x000fe20000410000 */
[----:B------:R-:W-:-:S02]  /*fb60*/  HADD2.F32 R2, -RZ, R2.H0_H0 ;  /* 0x20000002ff027230 */ /* 0x000fc40000004100 */
[C---:B------:R-:W-:Y:S01]  /*fb70*/  FFMA.FTZ R18, R7.reuse, R23, -R18 ;  /* 0x0000001707127223 */ /* 0x040fe20000010812 */
[C---:B------:R-:W-:Y:S01]  /*fb80*/  FFMA.FTZ R13, R6.reuse, R17, -R13 ;  /* 0x00000011060d7223 */ /* 0x040fe2000001080d */
[----:B------:R-:W-:Y:S01]  /*fb90*/  FFMA.FTZ R0, R6, R15, R0 ;  /* 0x0000000f06007223 */ /* 0x000fe20000010000 */
[----:B------:R-:W-:Y:S01]  /*fba0*/  FFMA.FTZ R7, R7, R19, R12 ;  /* 0x0000001307077223 */ /* 0x000fe2000001000c */
[--C-:B------:R-:W-:Y:S02]  /*fbb0*/  HADD2.F32 R15, -RZ, R16.reuse.H0_H0 ;  /* 0x20000010ff0f7230 */ /* 0x100fe40000004100 */
[----:B------:R-:W-:Y:S01]  /*fbc0*/  HADD2.F32 R17, -RZ, R16.H1_H1 ;  /* 0x30000010ff117230 */ /* 0x000fe20000004100 */
[----:B------:R-:W-:Y:S01]  /*fbd0*/  F2FP.F16.F32.PACK_AB R0, R0, R13 ;  /* 0x0000000d0000723e */ /* 0x000fe200000000ff */
[----:B------:R-:W-:Y:S02]  /*fbe0*/  HADD2.F32 R3, -RZ, R3.H0_H0 ;  /* 0x20000003ff037230 */ /* 0x000fe40000004100 */
[----:B------:R-:W-:Y:S01]  /*fbf0*/  FMUL.FTZ R16, R2, R15 ;  /* 0x0000000f02107220 */ /* 0x000fe20000410000 */
[----:B------:R-:W-:-:S02]  /*fc00*/  HADD2.F32 R12, -RZ, R21.H1_H1 ;  /* 0x30000015ff0c7230 */ /* 0x000fc40000004100 */
[----:B------:R-:W-:Y:S01]  /*fc10*/  FMUL.FTZ R19, R2, R17 ;  /* 0x0000001102137220 */ /* 0x000fe20000410000 */
[----:B------:R-:W-:Y:S02]  /*fc20*/  HADD2.F32 R6, -RZ, R21.H0_H0 ;  /* 0x20000015ff067230 */ /* 0x000fe40000004100 */
        /* <DEDUP_REMOVED lines=12> */
.L_x_4277:
[----:B------:R-:W-:Y:S05]  /*fcf0*/  BSYNC B0 ;  /* 0x0000000000007941 */ /* 0x000fea0003800000 */
.L_x_4276:
[----:B------:R4:W-:Y:S01]  /*fd00*/  STS.128 [R245+0x5800], R16 ;  /* 0x00580010f5007388 */ /* 0x0009e20000000c00 */
[----:B------:R-:W-:Y:S01]  /*fd10*/  IADD3 R24, R24, 0xc0, RZ ;  /* 0x000000c018187810 */ /* 0x000fe20007ffe0ff */
[----:B------:R-:W-:Y:S03]  /*fd20*/  BSSY B0, `(.L_x_4278) ;  /* 0x000002b000007945 */ /* 0x000fe60003800000 */
[----:B------:R-:W-:-:S13]  /*fd30*/  ISETP.GE.AND P0, PT, R24, UR5, PT ;  /* 0x0000000518007c0c */ /* 0x000fda000bf06270 */
[----:B------:R-:W-:Y:S05]  /*fd40*/  @P0 BRA `(.L_x_4279) ;  /* 0x0000000000a00947 */ /* 0x000fea0003800000 */
[----:B------:R-:W5:Y:S04]  /*fd50*/  LDG.E.64 R26, desc[UR6][R26.64+0xc0] ;  /* 0x0000c0061a1a7981 */ /* 0x000f68000c1e1b00 */
[----:B------:R-:W2:Y:S01]  /*fd60*/  LDG.E.64 R28, desc[UR6][R28.64+0xc0] ;  /* 0x0000c0061c1c7981 */ /* 0x000ea2000c1e1b00 */
[----:B------:R-:W-:Y:S01]  /*fd70*/  MOV R7, R11 ;  /* 0x0000000b00077202 */ /* 0x000fe20000000f00 */
[--C-:B-1----:R-:W-:Y:S02]  /*fd80*/  HADD2.F32 R12, -RZ, R9.reuse.H0_H0 ;  /* 0x20000009ff0c7230 */ /* 0x102fe40000004100 */
[----:B------:R-:W-:Y:S02]  /*fd90*/  HADD2.F32 R11, -RZ, R9.H1_H1 ;  /* 0x30000009ff0b7230 */ /* 0x000fe40000004100 */
[----:B------:R-:W-:-:S02]  /*fda0*/  HADD2.F32 R9, -RZ, R7.H0_H0 ;  /* 0x20000007ff097230 */ /* 0x000fc40000004100 */
[----:B------:R-:W-:Y:S02]  /*fdb0*/  HADD2.F32 R7, -RZ, R7.H1_H1 ;  /* 0x30000007ff077230 */ /* 0x000fe40000004100 */
[----:B-----5:R-:W-:Y:S02]  /*fdc0*/  HADD2.F32 R0, -RZ, R27.H1_H1 ;  /* 0x3000001bff007230 */ /* 0x020fe40000004100 */
[----:B------:R-:W-:Y:S02]  /*fdd0*/  HADD2.F32 R4, -RZ, R26.H1_H1 ;  /* 0x3000001aff047230 */ /* 0x000fe40000004100 */
[----:B--2---:R-:W-:Y:S02]  /*fde0*/  HADD2.F32 R2, -RZ, R29.H1_H1 ;  /* 0x3000001dff027230 */ /* 0x004fe40000004100 */
        /* <DEDUP_REMOVED lines=9> */
[----:B------:R-:W-:Y:S02]  /*fe80*/  HADD2.F32 R9, -RZ, R8.H1_H1 ;  /* 0x30000008ff097230 */ /* 0x000fe40000004100 */
[----:B------:R-:W-:Y:S01]  /*fe90*/  FFMA.FTZ R3, R3, R11, R4 ;  /* 0x0000000b03037223 */ /* 0x000fe20000010004 */
[----:B------:R-:W-:Y:S01]  /*fea0*/  HADD2.F32 R2, -RZ, R10.H0_H0 ;  /* 0x2000000aff027230 */ /* 0x000fe20000004100 */
[----:B------:R-:W-:Y:S01]  /*feb0*/  F2FP.F16.F32.PACK_AB R0, R0, R5 ;  /* 0x000000050000723e */ /* 0x000fe200000000ff */
[----:B------:R-:W-:-:S02]  /*fec0*/  HADD2.F32 R27, -RZ, R27.H0_H0 ;  /* 0x2000001bff1b7230 */ /* 0x000fc40000004100 */
[C---:B------:R-:W-:Y:S01]  /*fed0*/  FMUL.FTZ R11, R26.reuse, R9 ;  /* 0x000000091a0b7220 */ /* 0x040fe20000410000 */
[----:B------:R-:W-:Y:S02]  /*fee0*/  HADD2.F32 R7, -RZ, R8.H0_H0 ;  /* 0x20000008ff077230 */ /* 0x000fe40000004100 */
[----:B------:R-:W-:Y:S02]  /*fef0*/  HADD2.F32 R10, -RZ, R10.H1_H1 ;  /* 0x3000000aff0a7230 */ /* 0x000fe40000004100 */
[----:B------:R-:W-:Y:S02]  /*ff00*/  HADD2.F32 R28, -RZ, R28.H0_H0 ;  /* 0x2000001cff1c7230 */ /* 0x000fe40000004100 */
[-C--:B------:R-:W-:Y:S01]  /*ff10*/  FMUL.FTZ R26, R26, R7.reuse ;  /* 0x000000071a1a7220 */ /* 0x080fe20000410000 */
        /* <DEDUP_REMOVED lines=11> */
.L_x_4279:
[----:B------:R-:W-:Y:S05]  /*ffd0*/  BSYNC B0 ;  /* 0x0000000000007941 */ /* 0x000fea0003800000 */
.L_x_4278:
[----:B------:R1:W-:Y:S01]  /*ffe0*/  STS.128 [R245+0x7800], R8 ;  /* 0x00780008f5007388 */ /* 0x0003e20000000c00 */
[----:B------:R-:W-:Y:S05]  /*fff0*/  BRA `(.L_x_4271) ;  /* 0x0000005c007c7947 */ /* 0x000fea0003800000 */
.L_x_4240:
[----:B------:R-:W-:Y:S04]  /*10000*/  BSSY B1, `(.L_x_4280) ;  /* 0x000016a000017945 */ /* 0x000fe80003800000 */
[----:B------:R-:W-:Y:S05]  /*10010*/  @!P1 BRA `(.L_x_4281) ;  /* 0x0000001400a09947 */ /* 0x000fea0003800000 */
[----:B------:R1:W5:Y:S04]  /*10020*/  LDG.E.128 R32, desc[UR6][R14.64+0x80] ;  /* 0x000080060e207981 */ /* 0x000368000c1e1d00 */
[----:B------:R1:W5:Y:S04]  /*10030*/  LDG.E.128 R28, desc[UR6][R14.64+0x100] ;  /* 0x000100060e1c7981 */ /* 0x000368000c1e1d00 */
[----:B------:R1:W5:Y:S04]  /*10040*/  LDG.E.128 R16, desc[UR6][R14.64+0x180] ;  /* 0x000180060e107981 */ /* 0x000368000c1e1d00 */
[----:B------:R1:W5:Y:S01]  /*10050*/  LDG.E.128 R40, desc[UR6][R14.64] ;  /* 0x000000060e287981 */ /* 0x000362000c1e1d00 */
[----:B------:R-:W-:Y:S01]  /*10060*/  ISETP.GE.AND P0, PT, R24, UR5, PT ;  /* 0x0000000518007c0c */ /* 0x000fe2000bf06270 */
[----:B------:R-:W-:-:S12]  /*10070*/  BSSY B0, `(.L_x_4282) ;  /* 0x0000056000007945 */ /* 0x000fd80003800000 */
[----:B------:R-:W-:Y:S05]  /*10080*/  @P0 BRA `(.L_x_4283) ;  /* 0x0000000400500947 */ /* 0x000fea0003800000 */
[-C--:B------:R-:W-:Y:S01]  /*10090*/  ISETP.GE.AND P0, PT, R24, R129.reuse, PT ;  /* 0x000000811800720c */ /* 0x080fe20003f06270 */
[----:B------:R-:W-:Y:S01]  /*100a0*/  ULDC.64 UR8, c[0x0][0x360] ;  /* 0x0000d80000087ab9 */ /* 0x000fe20000000a00 */
[----:B------:R-:W-:Y:S02]  /*100b0*/  MOV R7, RZ ;  /* 0x000000ff00077202 */ /* 0x000fe40000000f00 */
[----:B------:R-:W-:-:S09]  /*100c0*/  MOV R9, R129 ;  /* 0x0000008100097202 */ /* 0x000fd20000000f00 */
[----:B------:R-:W-:-:S04]  /*100d0*/  @P0 SHF.R.S32.HI R4, RZ, 0x1, R130 ;  /* 0x00000001ff040819 */ /* 0x000fc80000011482 */
[C---:B------:R-:W-:Y:S02]  /*100e0*/  @P0 IADD3 R7, -R4.reuse, RZ, RZ ;  /* 0x000000ff04070210 */ /* 0x040fe40007ffe1ff */
[----:B------:R-:W-:Y:S02]  /*100f0*/  @P0 IADD3 R9, -R4, RZ, RZ ;  /* 0x000000ff04090210 */ /* 0x000fe40007ffe1ff */
[----:B------:R-:W-:Y:S02]  /*10100*/  IADD3 R5, P1, R7, R0, RZ ;  /* 0x0000000007057210 */ /* 0x000fe40007f3e0ff */
[----:B------:R-:W-:Y:S01]  /*10110*/  @P0 SHF.R.S32.HI R8, RZ, 0x1, R130 ;  /* 0x00000001ff080819 */ /* 0x000fe20000011482 */
[----:B------:R-:W-:Y:S01]  /*10120*/  IMAD.WIDE R36, R9, 0x2, R14 ;  /* 0x0000000209247825 */ /* 0x000fe200078e020e */
[----:B------:R-:W-:Y:S02]  /*10130*/  LEA.HI.X.SX32 R4, R7, R2, 0x1, P1 ;  /* 0x0000000207047211 */ /* 0x000fe400008f0eff */
[----:B------:R-:W-:-:S02]  /*10140*/  LEA R6, P1, R5, UR8, 0x1 ;  /* 0x0000000805067c11 */ /* 0x000fc4000f8208ff */
[----:B------:R-:W-:Y:S01]  /*10150*/  MOV R9, RZ ;  /* 0x000000ff00097202 */ /* 0x000fe20000000f00 */
[----:B------:R-:W2:Y:S01]  /*10160*/  LDG.E.128 R36, desc[UR6][R36.64] ;  /* 0x0000000624247981 */ /* 0x000ea2000c1e1d00 */
[----:B------:R-:W-:Y:S01]  /*10170*/  LEA.HI.X R7, R5, UR9, R4, 0x1, P1 ;  /* 0x0000000905077c11 */ /* 0x000fe200088f0c04 */
[----:B------:R-:W-:Y:S01]  /*10180*/  ULDC.64 UR8, c[0x0][0x358] ;  /* 0x0000d60000087ab9 */ /* 0x000fe20000000a00 */
[----:B------:R-:W-:-:S04]  /*10190*/  @P0 IADD3 R9, -R8, RZ, RZ ;  /* 0x000000ff08090210 */ /* 0x000fc80007ffe1ff */
[----:B------:R-:W3:Y:S01]  /*101a0*/  LDG.E.128 R4, desc[UR6][R6.64] ;  /* 0x0000000606047981 */ /* 0x000ee2000c1e1d00 */
[----:B------:R-:W-:-:S04]  /*101b0*/  IADD3 R8, P1, R9, R0, RZ ;  /* 0x0000000009087210 */ /* 0x000fc80007f3e0ff */
[----:B------:R-:W-:Y:S02]  /*101c0*/  LEA.HI.X.SX32 R9, R9, R2, 0x1, P1 ;  /* 0x0000000209097211 */ /* 0x000fe400008f0eff */
[----:B------:R-:W-:-:S04]  /*101d0*/  LEA R10, P1, R8, UR8, 0x1 ;  /* 0x00000008080a7c11 */ /* 0x000fc8000f8208ff */
[----:B------:R-:W-:-:S06]  /*101e0*/  LEA.HI.X R11, R8, UR9, R9, 0x1, P1 ;  /* 0x00000009080b7c11 */ /* 0x000fcc00088f0c09 */
[----:B------:R-:W4:Y:S01]  /*101f0*/  LDG.E.128 R8, desc[UR6][R10.64] ;  /* 0x000000060a087981 */ /* 0x000f22000c1e1d00 */
[----:B--2---:R-:W-:Y:S02]  /*10200*/  HADD2.F32 R48, -RZ, R37.H1_H1 ;  /* 0x30000025ff307230 */ /* 0x004fe40000004100 */
[----:B------:R-:W-:Y:S02]  /*10210*/  HADD2.F32 R46, -RZ, R39.H0_H0 ;  /* 0x20000027ff2e7230 */ /* 0x000fe40000004100 */
        /* <DEDUP_REMOVED lines=59> */
.L_x_4283:
[----:B------:R-:W-:Y:S05]  /*105d0*/  BSYNC B0 ;  /* 0x0000000000007941 */ /* 0x000fea0003800000 */
.L_x_4282:
[----:B-----5:R2:W-:Y:S01]  /*105e0*/  STS.128 [R245], R40 ;  /* 0x00000028f5007388 */ /* 0x0205e20000000c00 */
[----:B------:R-:W-:Y:S01]  /*105f0*/  IADD3 R4, R24, 0x40, RZ ;  /* 0x0000004018047810 */ /* 0x000fe20007ffe0ff */
[----:B------:R-:W-:Y:S03]  /*10600*/  BSSY B0, `(.L_x_4284) ;  /* 0x0000056000007945 */ /* 0x000fe60003800000 */
[----:B------:R-:W-:-:S13]  /*10610*/  ISETP.GE.AND P0, PT, R4, UR5, PT ;  /* 0x0000000504007c0c */ /* 0x000fda000bf06270 */
        /* <DEDUP_REMOVED lines=24> */
[--C-:B--2---:R-:W-:Y:S02]  /*107a0*/  HADD2.F32 R43, -RZ, R36.reuse.H0_H0 ;  /* 0x20000024ff2b7230 */ /* 0x104fe40000004100 */
[----:B------:R-:W-:Y:S02]  /*107b0*/  HADD2.F32 R36, -RZ, R36.H1_H1 ;  /* 0x30000024ff247230 */ /* 0x000fe40000004100 */
[--C-:B---3--:R-:W-:Y:S02]  /*107c0*/  HADD2.F32 R26, -RZ, R4.reuse.H0_H0 ;  /* 0x20000004ff1a7230 */ /* 0x108fe40000004100 */
[----:B------:R-:W-:Y:S02]  /*107d0*/  HADD2.F32 R27, -RZ, R4.H1_H1 ;  /* 0x30000004ff1b7230 */ /* 0x000fe40000004100 */
[--C-:B------:R-:W-:Y:S02]  /*107e0*/  HADD2.F32 R4, -RZ, R5.reuse.H0_H0 ;  /* 0x20000005ff047230 */ /* 0x100fe40000004100 */
[----:B------:R-:W-:Y:S01]  /*107f0*/  @!P0 FADD.FTZ R26, -R26, -RZ ;  /* 0x800000ff1a1a8221 */ /* 0x000fe20000010100 */
[----:B------:R-:W-:-:S02]  /*10800*/  HADD2.F32 R40, -RZ, R5.H1_H1 ;  /* 0x30000005ff287230 */ /* 0x000fc40000004100 */
[----:B------:R-:W-:Y:S01]  /*10810*/  @!P0 FADD.FTZ R27, -R27, -RZ ;  /* 0x800000ff1b1b8221 */ /* 0x000fe20000010100 */
[--C-:B------:R-:W-:Y:S02]  /*10820*/  HADD2.F32 R5, -RZ, R6.reuse.H0_H0 ;  /* 0x20000006ff057230 */ /* 0x100fe40000004100 */
[----:B------:R-:W-:Y:S01]  /*10830*/  @!P0 FADD.FTZ R4, -R4, -RZ ;  /* 0x800000ff04048221 */ /* 0x000fe20000010100 */
[----:B------:R-:W-:Y:S02]  /*10840*/  HADD2.F32 R41, -RZ, R6.H1_H1 ;  /* 0x30000006ff297230 */ /* 0x000fe40000004100 */
[----:B------:R-:W-:Y:S02]  /*10850*/  HADD2.F32 R45, -RZ, R37.H0_H0 ;  /* 0x20000025ff2d7230 */ /* 0x000fe40000004100 */
        /* <DEDUP_REMOVED lines=19> */
[--C-:B------:R-:W-:Y:S02]  /*10990*/  HADD2.F32 R4, -RZ, R32.reuse.H0_H0 ;  /* 0x20000020ff047230 */ /* 0x100fe40000004100 */
        /* <DEDUP_REMOVED lines=28> */
.L_x_4285:
[----:B------:R-:W-:Y:S05]  /*10b60*/  BSYNC B0 ;  /* 0x0000000000007941 */ /* 0x000fea0003800000 */
.L_x_4284:
[----:B------:R3:W-:Y:S01]  /*10b70*/  STS.128 [R245+0x2000], R32 ;  /* 0x00200020f5007388 */ /* 0x0007e20000000c00 */
        /* <DEDUP_REMOVED lines=13> */
[----:B---3--:R-:W-:Y:S01]  /*10c50*/  IMAD.WIDE R32, R9, 0x2, R14 ;  /* 0x0000000209207825 */ /* 0x008fe200078e020e */
[----:B------:R-:W-:Y:S02]  /*10c60*/  LEA.HI.X.SX32 R4, R7, R2, 0x1, P1 ;  /* 0x0000000207047211 */ /* 0x000fe400008f0eff */
[----:B------:R-:W-:-:S02]  /*10c70*/  LEA R6, P1, R5, UR8, 0x1 ;  /* 0x0000000805067c11 */ /* 0x000fc4000f8208ff */
[----:B------:R-:W-:Y:S01]  /*10c80*/  MOV R9, RZ ;  /* 0x000000ff00097202 */ /* 0x000fe20000000f00 */
[----:B------:R-:W3:Y:S01]  /*10c90*/  LDG.E.128 R32, desc[UR6][R32.64+0x100] ;  /* 0x0001000620207981 */ /* 0x000ee2000c1e1d00 */
[----:B------:R-:W-:Y:S01]  /*10ca0*/  LEA.HI.X R7, R5, UR9, R4, 0x1, P1 ;  /* 0x0000000905077c11 */ /* 0x000fe200088f0c04 */
[----:B------:R-:W-:Y:S01]  /*10cb0*/  ULDC.64 UR8, c[0x0][0x358] ;  /* 0x0000d60000087ab9 */ /* 0x000fe20000000a00 */
[----:B------:R-:W-:-:S04]  /*10cc0*/  @P0 IADD3 R9, -R8, RZ, RZ ;  /* 0x000000ff08090210 */ /* 0x000fc80007ffe1ff */
[----:B------:R-:W4:Y:S01]  /*10cd0*/  LDG.E.128 R4, desc[UR6][R6.64+0x100] ;  /* 0x0001000606047981 */ /* 0x000f22000c1e1d00 */
[----:B------:R-:W-:-:S04]  /*10ce0*/  IADD3 R8, P1, R9, R0, RZ ;  /* 0x0000000009087210 */ /* 0x000fc80007f3e0ff */
[----:B------:R-:W-:Y:S02]  /*10cf0*/  LEA.HI.X.SX32 R9, R9, R2, 0x1, P1 ;  /* 0x0000000209097211 */ /* 0x000fe400008f0eff */
[----:B------:R-:W-:-:S04]  /*10d00*/  LEA R10, P1, R8, UR8, 0x1 ;  /* 0x00000008080a7c11 */ /* 0x000fc8000f8208ff */
[----:B------:R-:W-:-:S06]  /*10d10*/  LEA.HI.X R11, R8, UR9, R9, 0x1, P1 ;  /* 0x00000009080b7c11 */ /* 0x000fcc00088f0c09 */
[----:B------:R-:W5:Y:S01]  /*10d20*/  LDG.E.128 R8, desc[UR6][R10.64+0x100] ;  /* 0x000100060a087981 */ /* 0x000f62000c1e1d00 */
[--C-:B---3--:R-:W-:Y:S02]  /*10d30*/  HADD2.F32 R39, -RZ, R32.reuse.H0_H0 ;  /* 0x20000020ff277230 */ /* 0x108fe40000004100 */
[----:B------:R-:W-:Y:S02]  /*10d40*/  HADD2.F32 R32, -RZ, R32.H1_H1 ;  /* 0x30000020ff207230 */ /* 0x000fe40000004100 */
[--C-:B----4-:R-:W-:Y:S02]  /*10d50*/  HADD2.F32 R26, -RZ, R4.reuse.H0_H0 ;  /* 0x20000004ff1a7230 */ /* 0x110fe40000004100 */
        /* <DEDUP_REMOVED lines=8> */
[----:B--2---:R-:W-:Y:S02]  /*10de0*/  HADD2.F32 R41, -RZ, R33.H0_H0 ;  /* 0x20000021ff297230 */ /* 0x004fe40000004100 */
        /* <DEDUP_REMOVED lines=21> */
[--C-:B-----5:R-:W-:Y:S02]  /*10f40*/  HADD2.F32 R26, -RZ, R8.reuse.H0_H0 ;  /* 0x20000008ff1a7230 */ /* 0x120fe40000004100 */
        /* <DEDUP_REMOVED lines=26> */
.L_x_4287:
[----:B------:R-:W-:Y:S05]  /*110f0*/  BSYNC B0 ;  /* 0x0000000000007941 */ /* 0x000fea0003800000 */
.L_x_4286:
        /* <DEDUP_REMOVED lines=14> */
[----:B----4-:R-:W-:Y:S01]  /*111e0*/  IMAD.WIDE R28, R9, 0x2, R14 ;  /* 0x00000002091c7825 */ /* 0x010fe200078e020e */
[----:B------:R-:W-:Y:S02]  /*111f0*/  LEA.HI.X.SX32 R4, R7, R2, 0x1, P1 ;  /* 0x0000000207047211 */ /* 0x000fe400008f0eff */
[----:B------:R-:W-:-:S02]  /*11200*/  LEA R6, P1, R5, UR8, 0x1 ;  /* 0x0000000805067c11 */ /* 0x000fc4000f8208ff */
[----:B------:R-:W-:Y:S01]  /*11210*/  MOV R9, RZ ;  /* 0x000000ff00097202 */ /* 0x000fe20000000f00 */
[----:B------:R-:W3:Y:S01]  /*11220*/  LDG.E.128 R28, desc[UR6][R28.64+0x180] ;  /* 0x000180061c1c7981 */ /* 0x000ee2000c1e1d00 */
[----:B------:R-:W-:Y:S01]  /*11230*/  LEA.HI.X R7, R5, UR9, R4, 0x1, P1 ;  /* 0x0000000905077c11 */ /* 0x000fe200088f0c04 */
[----:B------:R-:W-:Y:S01]  /*11240*/  ULDC.64 UR8, c[0x0][0x358] ;  /* 0x0000d60000087ab9 */ /* 0x000fe20000000a00 */
[----:B------:R-:W-:-:S04]  /*11250*/  @P0 IADD3 R9, -R8, RZ, RZ ;  /* 0x000000ff08090210 */ /* 0x000fc80007ffe1ff */
[----:B------:R-:W1:Y:S01]  /*11260*/  LDG.E.128 R4, desc[UR6][R6.64+0x180] ;  /* 0x0001800606047981 */ /* 0x000e62000c1e1d00 */
[----:B------:R-:W-:-:S04]  /*11270*/  IADD3 R8, P1, R9, R0, RZ ;  /* 0x0000000009087210 */ /* 0x000fc80007f3e0ff */
[----:B------:R-:W-:Y:S02]  /*11280*/  LEA.HI.X.SX32 R9, R9, R2, 0x1, P1 ;  /* 0x0000000209097211 */ /* 0x000fe400008f0eff */
[----:B------:R-:W-:-:S04]  /*11290*/  LEA R10, P1, R8, UR8, 0x1 ;  /* 0x00000008080a7c11 */ /* 0x000fc8000f8208ff */
[----:B------:R-:W-:-:S06]  /*112a0*/  LEA.HI.X R11, R8, UR9, R9, 0x1, P1 ;  /* 0x00000009080b7c11 */ /* 0x000fcc00088f0c09 */
[----:B------:R-:W4:Y:S01]  /*112b0*/  LDG.E.128 R8, desc[UR6][R10.64+0x180] ;  /* 0x000180060a087981 */ /* 0x000f22000c1e1d00 */
[----:B---3--:R-:W-:Y:S02]  /*112c0*/  HADD2.F32 R33, -RZ, R28.H0_H0 ;  /* 0x2000001cff217230 */ /* 0x008fe40000004100 */
[--C-:B-1----:R-:W-:Y:S02]  /*112d0*/  HADD2.F32 R14, -RZ, R4.reuse.H0_H0 ;  /* 0x20000004ff0e7230 */ /* 0x102fe40000004100 */
[----:B------:R-:W-:Y:S02]  /*112e0*/  HADD2.F32 R15, -RZ, R4.H1_H1 ;  /* 0x30000004ff0f7230 */ /* 0x000fe40000004100 */
[--C-:B------:R-:W-:Y:S02]  /*112f0*/  HADD2.F32 R4, -RZ, R5.reuse.H0_H0 ;  /* 0x20000005ff047230 */ /* 0x100fe40000004100 */
[----:B------:R-:W-:Y:S01]  /*11300*/  @!P0 FADD.FTZ R14, -R14, -RZ ;  /* 0x800000ff0e0e8221 */ /* 0x000fe20000010100 */
[----:B------:R-:W-:-:S02]  /*11310*/  HADD2.F32 R26, -RZ, R5.H1_H1 ;  /* 0x30000005ff1a7230 */ /* 0x000fc40000004100 */
[--C-:B------:R-:W-:Y:S02]  /*11320*/  HADD2.F32 R5, -RZ, R6.reuse.H0_H0 ;  /* 0x20000006ff057230 */ /* 0x100fe40000004100 */
[----:B------:R-:W-:Y:S01]  /*11330*/  @!P0 FADD.FTZ R4, -R4, -RZ ;  /* 0x800000ff04048221 */ /* 0x000fe20000010100 */
[----:B------:R-:W-:Y:S02]  /*11340*/  HADD2.F32 R27, -RZ, R6.H1_H1 ;  /* 0x30000006ff1b7230 */ /* 0x000fe40000004100 */
[----:B------:R-:W-:Y:S02]  /*11350*/  HADD2.F32 R35, -RZ, R29.H0_H0 ;  /* 0x2000001dff237230 */ /* 0x000fe40000004100 */
[----:B------:R-:W-:Y:S01]  /*11360*/  FMUL.FTZ R33, R33, R14 ;  /* 0x0000000e21217220 */ /* 0x000fe20000410000 */
[--C-:B------:R-:W-:Y:S02]  /*11370*/  HADD2.F32 R6, -RZ, R7.reuse.H0_H0 ;  /* 0x20000007ff067230 */ /* 0x100fe40000004100 */
[----:B------:R-:W-:-:S02]  /*11380*/  HADD2.F32 R7, -RZ, R7.H1_H1 ;  /* 0x30000007ff077230 */ /* 0x000fc40000004100 */
[----:B------:R-:W-:Y:S01]  /*11390*/  @!P0 FADD.FTZ R5, -R5, -RZ ;  /* 0x800000ff05058221 */ /* 0x000fe20000010100 */
[----:B------:R-:W-:Y:S02]  /*113a0*/  HADD2.F32 R14, -RZ, R30.H0_H0 ;  /* 0x2000001eff0e7230 */ /* 0x000fe40000004100 */
[----:B------:R-:W-:Y:S01]  /*113b0*/  @!P0 FADD.FTZ R15, -R15, -RZ ;  /* 0x800000ff0f0f8221 */ /* 0x000fe20000010100 */
[----:B------:R-:W-:Y:S02]  /*113c0*/  HADD2.F32 R28, -RZ, R28.H1_H1 ;  /* 0x3000001cff1c7230 */ /* 0x000fe40000004100 */
[----:B------:R-:W-:Y:S01]  /*113d0*/  @!P0 FADD.FTZ R26, -R26, -RZ ;  /* 0x800000ff1a1a8221 */ /* 0x000fe20000010100 */
[----:B------:R-:W-:Y:S02]  /*113e0*/  HADD2.F32 R29, -RZ, R29.H1_H1 ;  /* 0x3000001dff1d7230 */ /* 0x000fe40000004100 */
[----:B------:R-:W-:Y:S01]  /*113f0*/  FMUL.FTZ R35, R35, R4 ;  /* 0x0000000423237220 */ /* 0x000fe20000410000 */
[----:B------:R-:W-:-:S02]  /*11400*/  HADD2.F32 R4, -RZ, R31.H1_H1 ;  /* 0x3000001fff047230 */ /* 0x000fc40000004100 */
[----:B------:R-:W-:Y:S01]  /*11410*/  @!P0 FADD.FTZ R7, -R7, -RZ ;  /* 0x800000ff07078221 */ /* 0x000fe20000010100 */
[----:B------:R-:W-:Y:S01]  /*11420*/  FMUL.FTZ R5, R14, R5 ;  /* 0x000000050e057220 */ /* 0x000fe20000410000 */
[----:B------:R-:W-:Y:S01]  /*11430*/  FMUL.FTZ R28, R28, R15 ;  /* 0x0000000f1c1c7220 */ /* 0x000fe20000410000 */
[----:B------:R-:W-:Y:S01]  /*11440*/  FMUL.FTZ R29, R29, R26 ;  /* 0x0000001a1d1d7220 */ /* 0x000fe20000410000 */
[----:B----4-:R-:W-:Y:S02]  /*11450*/  HADD2.F32 R14, -RZ, R9.H0_H0 ;  /* 0x20000009ff0e7230 */ /* 0x010fe40000004100 */
[----:B------:R-:W-:Y:S01]  /*11460*/  @!P0 FADD.FTZ R27, -R27, -RZ ;  /* 0x800000ff1b1b8221 */ /* 0x000fe20000010100 */
[----:B------:R-:W-:Y:S02]  /*11470*/  HADD2.F32 R30, -RZ, R30.H1_H1 ;  /* 0x3000001eff1e7230 */ /* 0x000fe40000004100 */
[----:B------:R-:W-:Y:S01]  /*11480*/  @!P0 FADD.FTZ R6, -R6, -RZ ;  /* 0x800000ff06068221 */ /* 0x000fe20000010100 */
[----:B------:R-:W-:-:S02]  /*11490*/  HADD2.F32 R15, -RZ, R31.H0_H0 ;  /* 0x2000001fff0f7230 */ /* 0x000fc40000004100 */
[----:B------:R-:W-:Y:S01]  /*114a0*/  FMUL.FTZ R7, R4, R7 ;  /* 0x0000000704077220 */ /* 0x000fe20000410000 */
[----:B------:R-:W-:Y:S02]  /*114b0*/  HADD2.F32 R26, -RZ, R17.H1_H1 ;  /* 0x30000011ff1a7230 */ /* 0x000fe40000004100 */
[----:B------:R-:W-:Y:S02]  /*114c0*/  HADD2.F32 R9, -RZ, R9.H1_H1 ;  /* 0x30000009ff097230 */ /* 0x000fe40000004100 */
[----:B------:R-:W-:Y:S02]  /*114d0*/  HADD2.F32 R4, -RZ, R17.H0_H0 ;  /* 0x20000011ff047230 */ /* 0x000fe40000004100 */
[----:B------:R-:W-:Y:S01]  /*114e0*/  FMUL.FTZ R27, R30, R27 ;  /* 0x0000001b1e1b7220 */ /* 0x000fe20000410000 */
[----:B------:R-:W-:Y:S01]  /*114f0*/  FMUL.FTZ R6, R15, R6 ;  /* 0x000000060f067220 */ /* 0x000fe20000410000 */
[----:B------:R-:W-:Y:S01]  /*11500*/  FFMA.FTZ R9, R26, R9, R29 ;  /* 0x000000091a097223 */ /* 0x000fe2000001001d */
[----:B------:R-:W-:-:S02]  /*11510*/  HADD2.F32 R30, -RZ, R16.H0_H0 ;  /* 0x20000010ff1e7230 */ /* 0x000fc40000004100 */
[----:B------:R-:W-:Y:S01]  /*11520*/  FFMA.FTZ R4, R4, R14, R35 ;  /* 0x0000000e04047223 */ /* 0x000fe20000010023 */
[--C-:B------:R-:W-:Y:S02]  /*11530*/  HADD2.F32 R15, -RZ, R8.reuse.H0_H0 ;  /* 0x20000008ff0f7230 */ /* 0x100fe40000004100 */
[----:B------:R-:W-:Y:S02]  /*11540*/  HADD2.F32 R31, -RZ, R8.H1_H1 ;  /* 0x30000008ff1f7230 */ /* 0x000fe40000004100 */
[----:B------:R-:W-:Y:S02]  /*11550*/  HADD2.F32 R29, -RZ, R16.H1_H1 ;  /* 0x30000010ff1d7230 */ /* 0x000fe40000004100 */
[--C-:B------:R-:W-:Y:S02]  /*11560*/  HADD2.F32 R17, -RZ, R11.reuse.H0_H0 ;  /* 0x2000000bff117230 */ /* 0x100fe40000004100 */
[----:B------:R-:W-:Y:S02]  /*11570*/  HADD2.F32 R8, -RZ, R11.H1_H1 ;  /* 0x3000000bff087230 */ /* 0x000fe40000004100 */
[----:B------:R-:W-:-:S02]  /*11580*/  HADD2.F32 R32, -RZ, R10.H0_H0 ;  /* 0x2000000aff207230 */ /* 0x000fc40000004100 */
[----:B------:R-:W-:Y:S02]  /*11590*/  HADD2.F32 R16, -RZ, R18.H0_H0 ;  /* 0x20000012ff107230 */ /* 0x000fe40000004100 */
[----:B------:R-:W-:Y:S02]  /*115a0*/  HADD2.F32 R10, -RZ, R10.H1_H1 ;  /* 0x3000000aff0a7230 */ /* 0x000fe40000004100 */
        /* <DEDUP_REMOVED lines=13> */
.L_x_4289:
[----:B------:R-:W-:Y:S05]  /*11680*/  BSYNC B0 ;  /* 0x0000000000007941 */ /* 0x000fea0003800000 */
.L_x_4288:
[----:B------:R1:W-:Y:S02]  /*11690*/  STS.128 [R245+0x6000], R16 ;  /* 0x00600010f5007388 */ /* 0x0003e40000000c00 */
.L_x_4281:
[----:B------:R-:W-:Y:S05]  /*116a0*/  BSYNC B1 ;  /* 0x0000000000017941 */ /* 0x000fea0003800000 */
.L_x_4280:
        /* <DEDUP_REMOVED lines=95> */
.L_x_4293:
[----:B------:R-:W-:Y:S05]  /*11ca0*/  BSYNC B0 ;  /* 0x0000000000007941 */ /* 0x000fea0003800000 */
.L_x_4292:
[----:B-----5:R2:W-:Y:S01]  /*11cb0*/  STS.128 [R245+0x800], R40 ;  /* 0x00080028f5007388 */ /* 0x0205e20000000c00 */
        /* <DEDUP_REMOVED lines=40> */
[----:B------:R-:W-:Y:S01]  /*11f40*/  @!P0 FADD.FTZ R26, -R26, -RZ ;  /* 0x800000ff1a1a8221 */ /* 0x000fe20000010100 */
[----:B------:R-:W-:-:S02]  /*11f50*/  HADD2.F32 R6, -RZ, R7.H0_H0 ;  /* 0x20000007ff067230 */ /* 0x000fc40000004100 */
[----:B------:R-:W-:Y:S02]  /*11f60*/  HADD2.F32 R7, -RZ, R7.H1_H1 ;  /* 0x30000007ff077230 */ /* 0x000fe40000004100 */
[----:B------:R-:W-:Y:S01]  /*11f70*/  FMUL.FTZ R42, R42, R15 ;  /* 0x0000000f2a2a7220 */ /* 0x000fe20000410000 */
[----:B------:R-:W-:Y:S01]  /*11f80*/  FMUL.FTZ R41, R41, R4 ;  /* 0x0000000429297220 */ /* 0x000fe20000410000 */
[----:B------:R-:W-:Y:S01]  /*11f90*/  FMUL.FTZ R36, R36, R27 ;  /* 0x0000001b24247220 */ /* 0x000fe20000410000 */
[----:B------:R-:W-:Y:S01]  /*11fa0*/  FMUL.FTZ R43, R43, R26 ;  /* 0x0000001a2b2b7220 */ /* 0x000fe20000410000 */
[----:B------:R-:W-:Y:S02]  /*11fb0*/  HADD2.F32 R27, -RZ, R38.H1_H1 ;  /* 0x30000026ff1b7230 */ /* 0x000fe40000004100 */
[----:B------:R-:W-:Y:S01]  /*11fc0*/  @!P0 FADD.FTZ R40, -R40, -RZ ;  /* 0x800000ff28288221 */ /* 0x000fe20000010100 */
[--C-:B------:R-:W-:Y:S02]  /*11fd0*/  HADD2.F32 R15, -RZ, R39.reuse.H0_H0 ;  /* 0x20000027ff0f7230 */ /* 0x100fe40000004100 */
[----:B------:R-:W-:Y:S01]  /*11fe0*/  @!P0 FADD.FTZ R6, -R6, -RZ ;  /* 0x800000ff06068221 */ /* 0x000fe20000010100 */
[----:B------:R-:W-:-:S02]  /*11ff0*/  HADD2.F32 R4, -RZ, R39.H1_H1 ;  /* 0x30000027ff047230 */ /* 0x000fc40000004100 */
[----:B------:R-:W-:Y:S01]  /*12000*/  @!P0 FADD.FTZ R7, -R7, -RZ ;  /* 0x800000ff07078221 */ /* 0x000fe20000010100 */
[----:B------:R-:W-:Y:S02]  /*12010*/  HADD2.F32 R26, -RZ, R38.H0_H0 ;  /* 0x20000026ff1a7230 */ /* 0x000fe40000004100 */
[----:B------:R-:W-:Y:S01]  /*12020*/  @!P0 FADD.FTZ R5, -R5, -RZ ;  /* 0x800000ff05058221 */ /* 0x000fe20000010100 */
[----:B------:R-:W-:Y:S01]  /*12030*/  FMUL.FTZ R40, R27, R40 ;  /* 0x000000281b287220 */ /* 0x000fe20000410000 */
[----:B------:R-:W-:Y:S01]  /*12040*/  FMUL.FTZ R6, R15, R6 ;  /* 0x000000060f067220 */ /* 0x000fe20000410000 */
[----:B------:R-:W-:Y:S01]  /*12050*/  FMUL.FTZ R7, R4, R7 ;  /* 0x0000000704077220 */ /* 0x000fe20000410000 */
[----:B------:R-:W-:Y:S01]  /*12060*/  FMUL.FTZ R5, R26, R5 ;  /* 0x000000051a057220 */ /* 0x000fe20000410000 */
[----:B------:R-:W-:Y:S02]  /*12070*/  HADD2.F32 R15, -RZ, R32.H0_H0 ;  /* 0x20000020ff0f7230 */ /* 0x000fe40000004100 */
[----:B----4-:R-:W-:-:S02]  /*12080*/  HADD2.F32 R4, -RZ, R8.H0_H0 ;  /* 0x20000008ff047230 */ /* 0x010fc40000004100 */
[----:B------:R-:W-:Y:S02]  /*12090*/  HADD2.F32 R27, -RZ, R8.H1_H1 ;  /* 0x30000008ff1b7230 */ /* 0x000fe40000004100 */
[----:B------:R-:W-:Y:S02]  /*120a0*/  HADD2.F32 R32, -RZ, R32.H1_H1 ;  /* 0x30000020ff207230 */ /* 0x000fe40000004100 */
[----:B------:R-:W-:Y:S02]  /*120b0*/  HADD2.F32 R26, -RZ, R33.H0_H0 ;  /* 0x20000021ff1a7230 */ /* 0x000fe40000004100 */
[----:B------:R-:W-:Y:S02]  /*120c0*/  HADD2.F32 R8, -RZ, R9.H0_H0 ;  /* 0x20000009ff087230 */ /* 0x000fe40000004100 */
[----:B------:R-:W-:Y:S01]  /*120d0*/  FFMA.FTZ R4, R15, R4, R42 ;  /* 0x000000040f047223 */ /* 0x000fe2000001002a */
        /* <DEDUP_REMOVED lines=21> */
.L_x_4295:
[----:B------:R-:W-:Y:S05]  /*12230*/  BSYNC B0 ;  /* 0x0000000000007941 */ /* 0x000fea0003800000 */
.L_x_4294:
        /* <DEDUP_REMOVED lines=61> */
[----:B-----5:R-:W-:-:S02]  /*12610*/  HADD2.F32 R4, -RZ, R8.H0_H0 ;  /* 0x20000008ff047230 */ /* 0x020fc40000004100 */
        /* <DEDUP_REMOVED lines=26> */
.L_x_4297:
[----:B------:R-:W-:Y:S05]  /*127c0*/  BSYNC B0 ;  /* 0x0000000000007941 */ /* 0x000fea0003800000 */
.L_x_4296:
        /* <DEDUP_REMOVED lines=28> */
[----:B---3--:R-:W-:Y:S02]  /*12990*/  HADD2.F32 R32, -RZ, R28.H0_H0 ;  /* 0x2000001cff207230 */ /* 0x008fe40000004100 */
[----:B------:R-:W-:Y:S02]  /*129a0*/  HADD2.F32 R27, -RZ, R29.H0_H0 ;  /* 0x2000001dff1b7230 */ /* 0x000fe40000004100 */
[--C-:B----4-:R-:W-:Y:S02]  /*129b0*/  HADD2.F32 R15, -RZ, R4.reuse.H0_H0 ;  /* 0x20000004ff0f7230 */ /* 0x110fe40000004100 */
[----:B-1----:R-:W-:Y:S02]  /*129c0*/  HADD2.F32 R22, -RZ, R4.H1_H1 ;  /* 0x30000004ff167230 */ /* 0x002fe40000004100 */
        /* <DEDUP_REMOVED lines=9> */
[----:B------:R-:W-:-:S02]  /*12a60*/  HADD2.F32 R33, -RZ, R28.H1_H1 ;  /* 0x3000001cff217230 */ /* 0x000fc40000004100 */
[----:B------:R-:W-:Y:S01]  /*12a70*/  FMUL.FTZ R27, R27, R4 ;  /* 0x000000041b1b7220 */ /* 0x000fe20000410000 */
[----:B------:R-:W-:Y:S02]  /*12a80*/  HADD2.F32 R28, -RZ, R29.H1_H1 ;  /* 0x3000001dff1c7230 */ /* 0x000fe40000004100 */
[----:B------:R-:W-:Y:S01]  /*12a90*/  @!P0 FADD.FTZ R22, -R22, -RZ ;  /* 0x800000ff16168221 */ /* 0x000fe20000010100 */
[--C-:B------:R-:W-:Y:S02]  /*12aa0*/  HADD2.F32 R15, -RZ, R31.reuse.H0_H0 ;  /* 0x2000001fff0f7230 */ /* 0x100fe40000004100 */
        /* <DEDUP_REMOVED lines=8> */
[----:B------:R-:W-:-:S02]  /*12b30*/  HADD2.F32 R22, -RZ, R30.H0_H0 ;  /* 0x2000001eff167230 */ /* 0x000fc40000004100 */
[----:B------:R-:W-:Y:S01]  /*12b40*/  @!P0 FADD.FTZ R5, -R5, -RZ ;  /* 0x800000ff05058221 */ /* 0x000fe20000010100 */
[----:B------:R-:W-:Y:S02]  /*12b50*/  HADD2.F32 R23, -RZ, R30.H1_H1 ;  /* 0x3000001eff177230 */ /* 0x000fe40000004100 */
[----:B------:R-:W-:Y:S01]  /*12b60*/  @!P0 FADD.FTZ R26, -R26, -RZ ;  /* 0x800000ff1a1a8221 */ /* 0x000fe20000010100 */
[----:B------:R-:W-:Y:S02]  /*12b70*/  HADD2.F32 R4, -RZ, R17.H0_H0 ;  /* 0x20000011ff047230 */ /* 0x000fe40000004100 */
[----:B-----5:R-:W-:Y:S02]  /*12b80*/  HADD2.F32 R15, -RZ, R9.H0_H0 ;  /* 0x20000009ff0f7230 */ /* 0x020fe40000004100 */
[----:B------:R-:W-:Y:S02]  /*12b90*/  HADD2.F32 R17, -RZ, R17.H1_H1 ;  /* 0x30000011ff117230 */ /* 0x000fe40000004100 */
[----:B------:R-:W-:-:S02]  /*12ba0*/  HADD2.F32 R9, -RZ, R9.H1_H1 ;  /* 0x30000009ff097230 */ /* 0x000fc40000004100 */
[----:B------:R-:W-:Y:S01]  /*12bb0*/  FMUL.FTZ R5, R22, R5 ;  /* 0x0000000516057220 */ /* 0x000fe20000410000 */
[----:B------:R-:W-:Y:S01]  /*12bc0*/  FMUL.FTZ R26, R23, R26 ;  /* 0x0000001a171a7220 */ /* 0x000fe20000410000 */
[--C-:B------:R-:W-:Y:S02]  /*12bd0*/  HADD2.F32 R29, -RZ, R11.reuse.H0_H0 ;  /* 0x2000000bff1d7230 */ /* 0x100fe40000004100 */
[----:B------:R-:W-:Y:S01]  /*12be0*/  FFMA.FTZ R4, R4, R15, R27 ;  /* 0x0000000f04047223 */ /* 0x000fe2000001001b */
[----:B------:R-:W-:Y:S02]  /*12bf0*/  HADD2.F32 R30, -RZ, R11.H1_H1 ;  /* 0x3000000bff1e7230 */ /* 0x000fe40000004100 */
[----:B------:R-:W-:Y:S01]  /*12c00*/  FFMA.FTZ R9, R17, R9, R28 ;  /* 0x0000000911097223 */ /* 0x000fe2000001001c */
[----:B------:R-:W-:Y:S02]  /*12c10*/  HADD2.F32 R23, -RZ, R16.H0_H0 ;  /* 0x20000010ff177230 */ /* 0x000fe40000004100 */
[----:B------:R-:W-:-:S02]  /*12c20*/  HADD2.F32 R22, -RZ, R8.H0_H0 ;  /* 0x20000008ff167230 */ /* 0x000fc40000004100 */
[--C-:B------:R-:W-:Y:S02]  /*12c30*/  HADD2.F32 R34, -RZ, R10.reuse.H0_H0 ;  /* 0x2000000aff227230 */ /* 0x100fe40000004100 */
[----:B------:R-:W-:Y:S02]  /*12c40*/  HADD2.F32 R11, -RZ, R10.H1_H1 ;  /* 0x3000000aff0b7230 */ /* 0x000fe40000004100 */
[----:B------:R-:W-:Y:S02]  /*12c50*/  HADD2.F32 R8, -RZ, R8.H1_H1 ;  /* 0x30000008ff087230 */ /* 0x000fe40000004100 */
[----:B------:R-:W-:Y:S02]  /*12c60*/  HADD2.F32 R16, -RZ, R16.H1_H1 ;  /* 0x30000010ff107230 */ /* 0x000fe40000004100 */
[--C-:B------:R-:W-:Y:S02]  /*12c70*/  HADD2.F32 R15, -RZ, R19.reuse.H0_H0 ;  /* 0x20000013ff0f7230 */ /* 0x100fe40000004100 */
[----:B------:R-:W-:-:S02]  /*12c80*/  HADD2.F32 R10, -RZ, R19.H1_H1 ;  /* 0x30000013ff0a7230 */ /* 0x000fc40000004100 */
        /* <DEDUP_REMOVED lines=12> */
.L_x_4299:
[----:B------:R-:W-:Y:S05]  /*12d50*/  BSYNC B0 ;  /* 0x0000000000007941 */ /* 0x000fea0003800000 */
.L_x_4298:
[----:B------:R1:W-:Y:S02]  /*12d60*/  STS.128 [R245+0x6800], R16 ;  /* 0x00680010f5007388 */ /* 0x0003e40000000c00 */
.L_x_4291:
[----:B------:R-:W-:Y:S05]  /*12d70*/  BSYNC B1 ;  /* 0x0000000000017941 */ /* 0x000fea0003800000 */
.L_x_4290:
        /* <DEDUP_REMOVED lines=40> */
[----:B------:R-:W-:-:S02]  /*13000*/  HADD2.F32 R26, -RZ, R4.H0_H0 ;  /* 0x20000004ff1a7230 */ /* 0x000fc40000004100 */
[----:B------:R-:W-:Y:S01]  /*13010*/  @!P0 FADD.FTZ R5, -R5, -RZ ;  /* 0x800000ff05058221 */ /* 0x000fe20000010100 */
[----:B------:R-:W-:Y:S02]  /*13020*/  HADD2.F32 R27, -RZ, R4.H1_H1 ;  /* 0x30000004ff1b7230 */ /* 0x000fe40000004100 */
[----:B------:R-:W-:Y:S01]  /*13030*/  @!P0 FADD.FTZ R7, -R7, -RZ ;  /* 0x800000ff07078221 */ /* 0x000fe20000010100 */
[----:B------:R-:W-:Y:S02]  /*13040*/  HADD2.F32 R50, -RZ, R39.H1_H1 ;  /* 0x30000027ff327230 */ /* 0x000fe40000004100 */
[----:B------:R-:W-:Y:S01]  /*13050*/  @!P0 FADD.FTZ R15, -R15, -RZ ;  /* 0x800000ff0f0f8221 */ /* 0x000fe20000010100 */
[--C-:B------:R-:W-:Y:S02]  /*13060*/  HADD2.F32 R4, -RZ, R6.reuse.H0_H0 ;  /* 0x20000006ff047230 */ /* 0x100fe40000004100 */
[----:B------:R-:W-:Y:S02]  /*13070*/  HADD2.F32 R44, -RZ, R37.H0_H0 ;  /* 0x20000025ff2c7230 */ /* 0x000fe40000004100 */
[----:B------:R-:W-:-:S02]  /*13080*/  HADD2.F32 R6, -RZ, R6.H1_H1 ;  /* 0x30000006ff067230 */ /* 0x000fc40000004100 */
[----:B------:R-:W-:Y:S01]  /*13090*/  FMUL.FTZ R46, R46, R5 ;  /* 0x000000052e2e7220 */ /* 0x000fe20000410000 */
[----:B------:R-:W-:Y:S01]  /*130a0*/  FMUL.FTZ R50, R50, R7 ;  /* 0x0000000732327220 */ /* 0x000fe20000410000 */
[----:B------:R-:W-:Y:S02]  /*130b0*/  HADD2.F32 R48, -RZ, R37.H1_H1 ;  /* 0x30000025ff307230 */ /* 0x000fe40000004100 */
[----:B------:R-:W-:Y:S01]  /*130c0*/  FMUL.FTZ R44, R44, R15 ;  /* 0x0000000f2c2c7220 */ /* 0x000fe20000410000 */
[--C-:B------:R-:W-:Y:S02]  /*130d0*/  HADD2.F32 R7, -RZ, R38.reuse.H0_H0 ;  /* 0x20000026ff077230 */ /* 0x100fe40000004100 */
[----:B------:R-:W-:Y:S01]  /*130e0*/  @!P0 FADD.FTZ R23, -R23, -RZ ;  /* 0x800000ff17178221 */ /* 0x000fe20000010100 */
[----:B------:R-:W-:Y:S02]  /*130f0*/  HADD2.F32 R5, -RZ, R38.H1_H1 ;  /* 0x30000026ff057230 */ /* 0x000fe40000004100 */
        /* <DEDUP_REMOVED lines=19> */
[----:B------:R-:W-:Y:S01]  /*13230*/  FFMA.FTZ R9, R15, R9, R46 ;  /* 0x000000090f097223 */ /* 0x000fe2000001002e */
[----:B------:R-:W-:Y:S02]  /*13240*/  HADD2.F32 R7, -RZ, R40.H0_H0 ;  /* 0x20000028ff077230 */ /* 0x000fe40000004100 */
[----:B------:R-:W-:Y:S01]  /*13250*/  FMUL.FTZ R27, R36, R27 ;  /* 0x0000001b241b7220 */ /* 0x000fe20000410000 */
[----:B------:R-:W-:Y:S02]  /*13260*/  HADD2.F32 R11, -RZ, R11.H1_H1 ;  /* 0x3000000bff0b7230 */ /* 0x000fe40000004100 */
[----:B------:R-:W-:Y:S02]  /*13270*/  HADD2.F32 R8, -RZ, R8.H1_H1 ;  /* 0x30000008ff087230 */ /* 0x000fe40000004100 */
[--C-:B------:R-:W-:Y:S02]  /*13280*/  HADD2.F32 R39, -RZ, R10.reuse.H0_H0 ;  /* 0x2000000aff277230 */ /* 0x100fe40000004100 */
        /* <DEDUP_REMOVED lines=14> */
.L_x_4303:
[----:B------:R-:W-:Y:S05]  /*13370*/  BSYNC B0 ;  /* 0x0000000000007941 */ /* 0x000fea0003800000 */
.L_x_4302:
        /* <DEDUP_REMOVED lines=40> */
[----:B------:R-:W-:Y:S02]  /*13600*/  HADD2.F32 R37, -RZ, R37.H1_H1 ;  /* 0x30000025ff257230 */ /* 0x000fe40000004100 */
[----:B------:R-:W-:-:S02]  /*13610*/  HADD2.F32 R7, -RZ, R7.H1_H1 ;  /* 0x30000007ff077230 */ /* 0x000fc40000004100 */
[----:B------:R-:W-:Y:S01]  /*13620*/  FMUL.FTZ R40, R40, R15 ;  /* 0x0000000f28287220 */ /* 0x000fe20000410000 */
[----:B------:R-:W-:Y:S02]  /*13630*/  HADD2.F32 R36, -RZ, R36.H1_H1 ;  /* 0x30000024ff247230 */ /* 0x000fe40000004100 */
[----:B------:R-:W-:Y:S01]  /*13640*/  FMUL.FTZ R41, R41, R4 ;  /* 0x0000000429297220 */ /* 0x000fe20000410000 */
[--C-:B------:R-:W-:Y:S02]  /*13650*/  HADD2.F32 R15, -RZ, R39.reuse.H0_H0 ;  /* 0x20000027ff0f7230 */ /* 0x100fe40000004100 */
[----:B------:R-:W-:Y:S01]  /*13660*/  @!P0 FADD.FTZ R23, -R23, -RZ ;  /* 0x800000ff17178221 */ /* 0x000fe20000010100 */
[----:B------:R-:W-:Y:S01]  /*13670*/  FMUL.FTZ R37, R37, R26 ;  /* 0x0000001a25257220 */ /* 0x000fe20000410000 */
        /* <DEDUP_REMOVED lines=8> */
[--C-:B------:R-:W-:Y:S02]  /*13700*/  HADD2.F32 R15, -RZ, R32.reuse.H0_H0 ;  /* 0x20000020ff0f7230 */ /* 0x100fe40000004100 */
[----:B------:R-:W-:Y:S01]  /*13710*/  FMUL.FTZ R5, R26, R5 ;  /* 0x000000051a057220 */ /* 0x000fe20000410000 */
[----:B------:R-:W-:Y:S02]  /*13720*/  HADD2.F32 R23, -RZ, R32.H1_H1 ;  /* 0x30000020ff177230 */ /* 0x000fe40000004100 */
[----:B----4-:R-:W-:-:S02]  /*13730*/  HADD2.F32 R4, -RZ, R8.H0_H0 ;  /* 0x20000008ff047230 */ /* 0x010fc40000004100 */
[----:B------:R-:W-:Y:S02]  /*13740*/  HADD2.F32 R32, -RZ, R8.H1_H1 ;  /* 0x30000008ff207230 */ /* 0x000fe40000004100 */
[----:B------:R-:W-:Y:S01]  /*13750*/  @!P0 FADD.FTZ R27, -R27, -RZ ;  /* 0x800000ff1b1b8221 */ /* 0x000fe20000010100 */
[----:B------:R-:W-:Y:S02]  /*13760*/  HADD2.F32 R38, -RZ, R38.H1_H1 ;  /* 0x30000026ff267230 */ /* 0x000fe40000004100 */
[----:B------:R-:W-:Y:S02]  /*13770*/  HADD2.F32 R26, -RZ, R33.H0_H0 ;  /* 0x20000021ff1a7230 */ /* 0x000fe40000004100 */
[--C-:B------:R-:W-:Y:S02]  /*13780*/  HADD2.F32 R8, -RZ, R9.reuse.H0_H0 ;  /* 0x20000009ff087230 */ /* 0x100fe40000004100 */
        /* <DEDUP_REMOVED lines=23> */
.L_x_4305:
[----:B------:R-:W-:Y:S05]  /*13900*/  BSYNC B0 ;  /* 0x0000000000007941 */ /* 0x000fea0003800000 */
.L_x_4304:
        /* <DEDUP_REMOVED lines=59> */
[----:B-----5:R-:W-:-:S02]  /*13cc0*/  HADD2.F32 R4, -RZ, R8.H0_H0 ;  /* 0x20000008ff047230 */ /* 0x020fc40000004100 */
        /* <DEDUP_REMOVED lines=11> */
[----:B--2---:R-:W-:Y:S02]  /*13d80*/  HADD2.F32 R40, -RZ, R11.H1_H1 ;  /* 0x3000000bff287230 */ /* 0x004fe40000004100 */
        /* <DEDUP_REMOVED lines=16> */
.L_x_4307:
[----:B------:R-:W-:Y:S05]  /*13e90*/  BSYNC B0 ;  /* 0x0000000000007941 */ /* 0x000fea0003800000 */
.L_x_4306:
        /* <DEDUP_REMOVED lines=18> */
[----:B------:R-:W4:Y:S01]  /*13fc0*/  LDG.E.128 R28, desc[UR6][R28.64+0x180] ;  /* 0x000180061c1c7981 */ /* 0x000f22000c1e1d00 */
[----:B------:R-:W-:Y:S01]  /*13fd0*/  LEA.HI.X R7, R5, UR9, R4, 0x1, P1 ;  /* 0x0000000905077c11 */ /* 0x000fe200088f0c04 */
[----:B------:R-:W-:Y:S01]  /*13fe0*/  ULDC.64 UR8, c[0x0][0x358] ;  /* 0x0000d60000087ab9 */ /* 0x000fe20000000a00 */
[----:B------:R-:W-:-:S04]  /*13ff0*/  @P0 IADD3 R9, -R8, RZ, RZ ;  /* 0x000000ff08090210 */ /* 0x000fc80007ffe1ff */
[----:B------:R-:W5:Y:S01]  /*14000*/  LDG.E.128 R4, desc[UR6][R6.64+0x180] ;  /* 0x0001800606047981 */ /* 0x000f62000c1e1d00 */
[----:B------:R-:W-:-:S04]  /*14010*/  IADD3 R8, P1, R9, R0, RZ ;  /* 0x0000000009087210 */ /* 0x000fc80007f3e0ff */
[----:B------:R-:W-:Y:S02]  /*14020*/  LEA.HI.X.SX32 R9, R9, R2, 0x1, P1 ;  /* 0x0000000209097211 */ /* 0x000fe400008f0eff */
[----:B------:R-:W-:-:S04]  /*14030*/  LEA R10, P1, R8, UR8, 0x1 ;  /* 0x00000008080a7c11 */ /* 0x000fc8000f8208ff */
[----:B------:R-:W-:-:S06]  /*14040*/  LEA.HI.X R11, R8, UR9, R9, 0x1, P1 ;  /* 0x00000009080b7c11 */ /* 0x000fcc00088f0c09 */
[----:B------:R-:W2:Y:S01]  /*14050*/  LDG.E.128 R8, desc[UR6][R10.64+0x180] ;  /* 0x000180060a087981 */ /* 0x000ea2000c1e1d00 */
[----:B----4-:R-:W-:Y:S02]  /*14060*/  HADD2.F32 R26, -RZ, R28.H0_H0 ;  /* 0x2000001cff1a7230 */ /* 0x010fe40000004100 */
[----:B------:R-:W-:Y:S02]  /*14070*/  HADD2.F32 R27, -RZ, R29.H0_H0 ;  /* 0x2000001dff1b7230 */ /* 0x000fe40000004100 */
[--C-:B-----5:R-:W-:Y:S02]  /*14080*/  HADD2.F32 R15, -RZ, R4.reuse.H0_H0 ;  /* 0x20000004ff0f7230 */ /* 0x120fe40000004100 */
        /* <DEDUP_REMOVED lines=8> */
[----:B------:R-:W-:Y:S01]  /*14110*/  @!P0 FADD.FTZ R20, -R20, -RZ ;  /* 0x800000ff14148221 */ /* 0x000fe20000010100 */
[----:B------:R-:W-:Y:S02]  /*14120*/  HADD2.F32 R7, -RZ, R7.H1_H1 ;  /* 0x30000007ff077230 */ /* 0x000fe40000004100 */
[----:B---3--:R-:W-:-:S02]  /*14130*/  HADD2.F32 R33, -RZ, R28.H1_H1 ;  /* 0x3000001cff217230 */ /* 0x008fc40000004100 */
[----:B------:R-:W-:Y:S01]  /*14140*/  FMUL.FTZ R26, R26, R15 ;  /* 0x0000000f1a1a7220 */ /* 0x000fe20000410000 */
[----:B------:R-:W-:Y:S01]  /*14150*/  FMUL.FTZ R27, R27, R4 ;  /* 0x000000041b1b7220 */ /* 0x000fe20000410000 */
[--C-:B------:R-:W-:Y:S02]  /*14160*/  HADD2.F32 R15, -RZ, R31.reuse.H0_H0 ;  /* 0x2000001fff0f7230 */ /* 0x100fe40000004100 */
[----:B------:R-:W-:Y:S01]  /*14170*/  @!P0 FADD.FTZ R6, -R6, -RZ ;  /* 0x800000ff06068221 */ /* 0x000fe20000010100 */
[----:B------:R-:W-:Y:S02]  /*14180*/  HADD2.F32 R4, -RZ, R31.H1_H1 ;  /* 0x3000001fff047230 */ /* 0x000fe40000004100 */
[----:B------:R-:W-:Y:S01]  /*14190*/  FMUL.FTZ R33, R33, R20 ;  /* 0x0000001421217220 */ /* 0x000fe20000410000 */
[----:B------:R-:W-:Y:S01]  /*141a0*/  @!P0 FADD.FTZ R7, -R7, -RZ ;  /* 0x800000ff07078221 */ /* 0x000fe20000010100 */
[----:B------:R-:W-:Y:S02]  /*141b0*/  HADD2.F32 R28, -RZ, R29.H1_H1 ;  /* 0x3000001dff1c7230 */ /* 0x000fe40000004100 */
[----:B------:R-:W-:Y:S01]  /*141c0*/  @!P0 FADD.FTZ R21, -R21, -RZ ;  /* 0x800000ff15158221 */ /* 0x000fe20000010100 */
[----:B------:R-:W-:-:S02]  /*141d0*/  HADD2.F32 R20, -RZ, R30.H0_H0 ;  /* 0x2000001eff147230 */ /* 0x000fc40000004100 */
[----:B------:R-:W-:Y:S01]  /*141e0*/  @!P0 FADD.FTZ R5, -R5, -RZ ;  /* 0x800000ff05058221 */ /* 0x000fe20000010100 */
[----:B------:R-:W-:Y:S01]  /*141f0*/  FMUL.FTZ R6, R15, R6 ;  /* 0x000000060f067220 */ /* 0x000fe20000410000 */
[----:B------:R-:W-:Y:S01]  /*14200*/  FMUL.FTZ R7, R4, R7 ;  /* 0x0000000704077220 */ /* 0x000fe20000410000 */
[----:B------:R-:W-:Y:S02]  /*14210*/  HADD2.F32 R4, -RZ, R17.H0_H0 ;  /* 0x20000011ff047230 */ /* 0x000fe40000004100 */
[----:B------:R-:W-:Y:S01]  /*14220*/  FMUL.FTZ R28, R28, R21 ;  /* 0x000000151c1c7220 */ /* 0x000fe20000410000 */
[----:B--2---:R-:W-:Y:S02]  /*14230*/  HADD2.F32 R15, -RZ, R9.H0_H0 ;  /* 0x20000009ff0f7230 */ /* 0x004fe40000004100 */
[----:B------:R-:W-:Y:S01]  /*14240*/  FMUL.FTZ R5, R20, R5 ;  /* 0x0000000514057220 */ /* 0x000fe20000410000 */
[----:B------:R-:W-:Y:S02]  /*14250*/  HADD2.F32 R30, -RZ, R30.H1_H1 ;  /* 0x3000001eff1e7230 */ /* 0x000fe40000004100 */
[----:B------:R-:W-:Y:S01]  /*14260*/  @!P0 FADD.FTZ R23, -R23, -RZ ;  /* 0x800000ff17178221 */ /* 0x000fe20000010100 */
[----:B------:R-:W-:-:S02]  /*14270*/  HADD2.F32 R17, -RZ, R17.H1_H1 ;  /* 0x30000011ff117230 */ /* 0x000fc40000004100 */
[----:B------:R-:W-:Y:S02]  /*14280*/  HADD2.F32 R9, -RZ, R9.H1_H1 ;  /* 0x30000009ff097230 */ /* 0x000fe40000004100 */
[----:B------:R-:W-:Y:S02]  /*14290*/  HADD2.F32 R21, -RZ, R16.H0_H0 ;  /* 0x20000010ff157230 */ /* 0x000fe40000004100 */
[----:B------:R-:W-:Y:S02]  /*142a0*/  HADD2.F32 R20, -RZ, R8.H0_H0 ;  /* 0x20000008ff147230 */ /* 0x000fe40000004100 */
[----:B------:R-:W-:Y:S01]  /*142b0*/  FMUL.FTZ R23, R30, R23 ;  /* 0x000000171e177220 */ /* 0x000fe20000410000 */
[----:B------:R-:W-:Y:S01]  /*142c0*/  FFMA.FTZ R9, R17, R9, R28 ;  /* 0x0000000911097223 */ /* 0x000fe2000001001c */
[--C-:B------:R-:W-:Y:S02]  /*142d0*/  HADD2.F32 R29, -RZ, R11.reuse.H0_H0 ;  /* 0x2000000bff1d7230 */ /* 0x100fe40000004100 */
[----:B------:R-:W-:-:S02]  /*142e0*/  HADD2.F32 R30, -RZ, R11.H1_H1 ;  /* 0x3000000bff1e7230 */ /* 0x000fc40000004100 */
[----:B------:R-:W-:Y:S01]  /*142f0*/  FFMA.FTZ R20, R21, R20, R26 ;  /* 0x0000001415147223 */ /* 0x000fe2000001001a */
[----:B------:R-:W-:Y:S02]  /*14300*/  HADD2.F32 R32, -RZ, R10.H0_H0 ;  /* 0x2000000aff207230 */ /* 0x000fe40000004100 */
[----:B------:R-:W-:Y:S02]  /*14310*/  HADD2.F32 R28, -RZ, R18.H0_H0 ;  /* 0x20000012ff1c7230 */ /* 0x000fe40000004100 */
[----:B------:R-:W-:Y:S02]  /*14320*/  HADD2.F32 R8, -RZ, R8.H1_H1 ;  /* 0x30000008ff087230 */ /* 0x000fe40000004100 */
        /* <DEDUP_REMOVED lines=15> */
.L_x_4309:
[----:B------:R-:W-:Y:S05]  /*14420*/  BSYNC B0 ;  /* 0x0000000000007941 */ /* 0x000fea0003800000 */
.L_x_4308:
[----:B------:R1:W-:Y:S02]  /*14430*/  STS.128 [R245+0x7000], R16 ;  /* 0x00700010f5007388 */ /* 0x0003e40000000c00 */
.L_x_4301:
[----:B------:R-:W-:Y:S05]  /*14440*/  BSYNC B1 ;  /* 0x0000000000017941 */ /* 0x000fea0003800000 */
.L_x_4300:
        /* <DEDUP_REMOVED lines=18> */
[----:B------:R-:W-:-:S03]  /*14570*/  IADD3 R4, P1, R5, R0, RZ ;  /* 0x0000000005047210 */ /* 0x000fc60007f3e0ff */
[----:B------:R-:W-:Y:S01]  /*14580*/  IMAD.WIDE R36, R7, 0x2, R12 ;  /* 0x0000000207247825 */ /* 0x000fe200078e020c */
[----:B------:R-:W-:Y:S02]  /*14590*/  LEA.HI.X.SX32 R5, R5, R2, 0x1, P1 ;  /* 0x0000000205057211 */ /* 0x000fe400008f0eff */
[C---:B------:R-:W-:Y:S02]  /*145a0*/  LEA R6, P1, R4.reuse, UR8, 0x1 ;  /* 0x0000000804067c11 */ /* 0x040fe4000f8208ff */
        /* <DEDUP_REMOVED lines=14> */
[----:B------:R-:W-:Y:S02]  /*14690*/  HADD2.F32 R5, -RZ, R7.H0_H0 ;  /* 0x20000007ff057230 */ /* 0x000fe40000004100 */
[----:B------:R-:W-:Y:S01]  /*146a0*/  @!P0 FADD.FTZ R3, -R3, -RZ ;  /* 0x800000ff03038221 */ /* 0x000fe20000010100 */
[----:B------:R-:W-:-:S02]  /*146b0*/  HADD2.F32 R21, -RZ, R4.H0_H0 ;  /* 0x20000004ff157230 */ /* 0x000fc40000004100 */
[----:B------:R-:W-:Y:S02]  /*146c0*/  HADD2.F32 R23, -RZ, R4.H1_H1 ;  /* 0x30000004ff177230 */ /* 0x000fe40000004100 */
[----:B------:R-:W-:Y:S01]  /*146d0*/  @!P0 FADD.FTZ R5, -R5, -RZ ;  /* 0x800000ff05058221 */ /* 0x000fe20000010100 */
[----:B------:R-:W-:Y:S02]  /*146e0*/  HADD2.F32 R26, -RZ, R37.H0_H0 ;  /* 0x20000025ff1a7230 */ /* 0x000fe40000004100 */
[--C-:B------:R-:W-:Y:S02]  /*146f0*/  HADD2.F32 R4, -RZ, R6.reuse.H0_H0 ;  /* 0x20000006ff047230 */ /* 0x100fe40000004100 */
[----:B------:R-:W-:Y:S02]  /*14700*/  HADD2.F32 R7, -RZ, R7.H1_H1 ;  /* 0x30000007ff077230 */ /* 0x000fe40000004100 */
[----:B------:R-:W-:Y:S02]  /*14710*/  HADD2.F32 R6, -RZ, R6.H1_H1 ;  /* 0x30000006ff067230 */ /* 0x000fe40000004100 */
[----:B------:R-:W-:Y:S01]  /*14720*/  FMUL.FTZ R44, R44, R5 ;  /* 0x000000052c2c7220 */ /* 0x000fe20000410000 */
[----:B------:R-:W-:-:S02]  /*14730*/  HADD2.F32 R46, -RZ, R37.H1_H1 ;  /* 0x30000025ff2e7230 */ /* 0x000fc40000004100 */
[----:B------:R-:W-:Y:S01]  /*14740*/  FMUL.FTZ R26, R26, R3 ;  /* 0x000000031a1a7220 */ /* 0x000fe20000410000 */
        /* <DEDUP_REMOVED lines=8> */
[----:B------:R-:W-:-:S02]  /*147d0*/  HADD2.F32 R50, -RZ, R36.H0_H0 ;  /* 0x20000024ff327230 */ /* 0x000fc40000004100 */
[----:B------:R-:W-:Y:S01]  /*147e0*/  FMUL.FTZ R4, R5, R4 ;  /* 0x0000000405047220 */ /* 0x000fe20000410000 */
[----:B------:R-:W-:Y:S01]  /*147f0*/  FMUL.FTZ R48, R48, R7 ;  /* 0x0000000730307220 */ /* 0x000fe20000410000 */
[----:B------:R-:W-:Y:S02]  /*14800*/  HADD2.F32 R36, -RZ, R36.H1_H1 ;  /* 0x30000024ff247230 */ /* 0x000fe40000004100 */
[----:B------:R-:W-:Y:S01]  /*14810*/  FMUL.FTZ R6, R3, R6 ;  /* 0x0000000603067220 */ /* 0x000fe20000410000 */
[--C-:B----4-:R-:W-:Y:S02]  /*14820*/  HADD2.F32 R5, -RZ, R9.reuse.H0_H0 ;  /* 0x20000009ff057230 */ /* 0x110fe40000004100 */
[----:B------:R-:W-:Y:S01]  /*14830*/  @!P0 FADD.FTZ R23, -R23, -RZ ;  /* 0x800000ff17178221 */ /* 0x000fe20000010100 */
[----:B------:R-:W-:Y:S02]  /*14840*/  HADD2.F32 R15, -RZ, R9.H1_H1 ;  /* 0x30000009ff0f7230 */ /* 0x000fe40000004100 */
[----:B-----5:R-:W-:-:S02]  /*14850*/  HADD2.F32 R3, -RZ, R41.H0_H0 ;  /* 0x20000029ff037230 */ /* 0x020fc40000004100 */
[----:B------:R-:W-:Y:S02]  /*14860*/  HADD2.F32 R7, -RZ, R43.H0_H0 ;  /* 0x2000002bff077230 */ /* 0x000fe40000004100 */
[----:B------:R-:W-:Y:S02]  /*14870*/  HADD2.F32 R9, -RZ, R11.H0_H0 ;  /* 0x2000000bff097230 */ /* 0x000fe40000004100 */
[----:B------:R-:W-:Y:S01]  /*14880*/  @!P0 FADD.FTZ R21, -R21, -RZ ;  /* 0x800000ff15158221 */ /* 0x000fe20000010100 */
[----:B------:R-:W-:Y:S01]  /*14890*/  FMUL.FTZ R23, R36, R23 ;  /* 0x0000001724177220 */ /* 0x000fe20000410000 */
[--C-:B------:R-:W-:Y:S02]  /*148a0*/  HADD2.F32 R27, -RZ, R10.reuse.H0_H0 ;  /* 0x2000000aff1b7230 */ /* 0x100fe40000004100 */
[----:B------:R-:W-:Y:S01]  /*148b0*/  FFMA.FTZ R3, R3, R5, R26 ;  /* 0x0000000503037223 */ /* 0x000fe2000001001a */
[----:B------:R-:W-:Y:S02]  /*148c0*/  HADD2.F32 R37, -RZ, R10.H1_H1 ;  /* 0x3000000aff257230 */ /* 0x000fe40000004100 */
[----:B------:R-:W-:Y:S01]  /*148d0*/  FFMA.FTZ R7, R7, R9, R44 ;  /* 0x0000000907077223 */ /* 0x000fe2000001002c */
[----:B------:R-:W-:-:S02]  /*148e0*/  HADD2.F32 R36, -RZ, R8.H0_H0 ;  /* 0x20000008ff247230 */ /* 0x000fc40000004100 */
[----:B------:R-:W-:Y:S02]  /*148f0*/  HADD2.F32 R10, -RZ, R40.H0_H0 ;  /* 0x20000028ff0a7230 */ /* 0x000fe40000004100 */
[----:B------:R-:W-:Y:S01]  /*14900*/  FMUL.FTZ R21, R50, R21 ;  /* 0x0000001532157220 */ /* 0x000fe20000410000 */
[----:B------:R-:W-:Y:S02]  /*14910*/  HADD2.F32 R41, -RZ, R41.H1_H1 ;  /* 0x30000029ff297230 */ /* 0x000fe40000004100 */
[----:B------:R-:W-:Y:S02]  /*14920*/  HADD2.F32 R11, -RZ, R11.H1_H1 ;  /* 0x3000000bff0b7230 */ /* 0x000fe40000004100 */
[----:B------:R-:W-:Y:S02]  /*14930*/  HADD2.F32 R8, -RZ, R8.H1_H1 ;  /* 0x30000008ff087230 */ /* 0x000fe40000004100 */
[----:B------:R-:W-:Y:S02]  /*14940*/  HADD2.F32 R43, -RZ, R43.H1_H1 ;  /* 0x3000002bff2b7230 */ /* 0x000fe40000004100 */
        /* <DEDUP_REMOVED lines=13> */
.L_x_4311:
[----:B------:R-:W-:Y:S05]  /*14a20*/  BSYNC B0 ;  /* 0x0000000000007941 */ /* 0x000fea0003800000 */
.L_x_4310:
        /* <DEDUP_REMOVED lines=41> */
[----:B------:R-:W-:-:S02]  /*14cc0*/  HADD2.F32 R3, -RZ, R39.H0_H0 ;  /* 0x20000027ff037230 */ /* 0x000fc40000004100 */
[----:B------:R-:W-:Y:S01]  /*14cd0*/  @!P0 FADD.FTZ R6, -R6, -RZ ;  /* 0x800000ff06068221 */ /* 0x000fe20000010100 */
[----:B------:R-:W-:Y:S02]  /*14ce0*/  HADD2.F32 R4, -RZ, R39.H1_H1 ;  /* 0x30000027ff047230 */ /* 0x000fe40000004100 */
[----:B------:R-:W-:Y:S01]  /*14cf0*/  @!P0 FADD.FTZ R7, -R7, -RZ ;  /* 0x800000ff07078221 */ /* 0x000fe20000010100 */
[----:B------:R-:W-:Y:S02]  /*14d00*/  HADD2.F32 R36, -RZ, R36.H1_H1 ;  /* 0x30000024ff247230 */ /* 0x000fe40000004100 */
[----:B------:R-:W-:Y:S01]  /*14d10*/  FMUL.FTZ R6, R3, R6 ;  /* 0x0000000603067220 */ /* 0x000fe20000410000 */
[----:B--2---:R-:W-:Y:S02]  /*14d20*/  HADD2.F32 R40, -RZ, R37.H1_H1 ;  /* 0x30000025ff287230 */ /* 0x004fe40000004100 */
[----:B------:R-:W-:Y:S01]  /*14d30*/  FMUL.FTZ R7, R4, R7 ;  /* 0x0000000704077220 */ /* 0x000fe20000410000 */
[----:B------:R-:W-:-:S02]  /*14d40*/  HADD2.F32 R42, -RZ, R38.H0_H0 ;  /* 0x20000026ff2a7230 */ /* 0x000fc40000004100 */
[----:B------:R-:W-:Y:S01]  /*14d50*/  @!P0 FADD.FTZ R15, -R15, -RZ ;  /* 0x800000ff0f0f8221 */ /* 0x000fe20000010100 */
[----:B------:R-:W-:Y:S01]  /*14d60*/  @!P0 FADD.FTZ R21, -R21, -RZ ;  /* 0x800000ff15158221 */ /* 0x000fe20000010100 */
[----:B------:R-:W-:Y:S02]  /*14d70*/  HADD2.F32 R38, -RZ, R38.H1_H1 ;  /* 0x30000026ff267230 */ /* 0x000fe40000004100 */
[----:B------:R-:W-:Y:S01]  /*14d80*/  @!P0 FADD.FTZ R5, -R5, -RZ ;  /* 0x800000ff05058221 */ /* 0x000fe20000010100 */
[----:B------:R-:W-:Y:S02]  /*14d90*/  HADD2.F32 R3, -RZ, R32.H0_H0 ;  /* 0x20000020ff037230 */ /* 0x000fe40000004100 */
[----:B------:R-:W-:Y:S01]  /*14da0*/  @!P0 FADD.FTZ R23, -R23, -RZ ;  /* 0x800000ff17178221 */ /* 0x000fe20000010100 */
[----:B-----5:R-:W-:Y:S02]  /*14db0*/  HADD2.F32 R4, -RZ, R8.H0_H0 ;  /* 0x20000008ff047230 */ /* 0x020fe40000004100 */
[----:B------:R-:W-:Y:S01]  /*14dc0*/  FMUL.FTZ R36, R36, R15 ;  /* 0x0000000f24247220 */ /* 0x000fe20000410000 */
[----:B------:R-:W-:Y:S01]  /*14dd0*/  FMUL.FTZ R40, R40, R21 ;  /* 0x0000001528287220 */ /* 0x000fe20000410000 */
[----:B------:R-:W-:Y:S01]  /*14de0*/  FMUL.FTZ R5, R42, R5 ;  /* 0x000000052a057220 */ /* 0x000fe20000410000 */
[----:B------:R-:W-:Y:S01]  /*14df0*/  FMUL.FTZ R23, R38, R23 ;  /* 0x0000001726177220 */ /* 0x000fe20000410000 */
[----:B------:R-:W-:-:S02]  /*14e00*/  HADD2.F32 R15, -RZ, R32.H1_H1 ;  /* 0x30000020ff0f7230 */ /* 0x000fc40000004100 */
[----:B------:R-:W-:Y:S01]  /*14e10*/  FFMA.FTZ R3, R3, R4, R26 ;  /* 0x0000000403037223 */ /* 0x000fe2000001001a */
[----:B------:R-:W-:Y:S02]  /*14e20*/  HADD2.F32 R21, -RZ, R8.H1_H1 ;  /* 0x30000008ff157230 */ /* 0x000fe40000004100 */
[----:B------:R-:W-:Y:S02]  /*14e30*/  HADD2.F32 R32, -RZ, R33.H0_H0 ;  /* 0x20000021ff207230 */ /* 0x000fe40000004100 */
[----:B------:R-:W-:Y:S02]  /*14e40*/  HADD2.F32 R8, -RZ, R9.H0_H0 ;  /* 0x20000009ff087230 */ /* 0x000fe40000004100 */
[----:B------:R-:W-:Y:S02]  /*14e50*/  HADD2.F32 R38, -RZ, R10.H0_H0 ;  /* 0x2000000aff267230 */ /* 0x000fe40000004100 */
[--C-:B------:R-:W-:Y:S02]  /*14e60*/  HADD2.F32 R37, -RZ, R11.reuse.H0_H0 ;  /* 0x2000000bff257230 */ /* 0x100fe40000004100 */
[----:B------:R-:W-:-:S02]  /*14e70*/  HADD2.F32 R42, -RZ, R11.H1_H1 ;  /* 0x3000000bff2a7230 */ /* 0x000fc40000004100 */
[----:B------:R-:W-:Y:S02]  /*14e80*/  HADD2.F32 R4, -RZ, R34.H0_H0 ;  /* 0x20000022ff047230 */ /* 0x000fe40000004100 */
[----:B------:R-:W-:Y:S02]  /*14e90*/  HADD2.F32 R9, -RZ, R9.H1_H1 ;  /* 0x30000009ff097230 */ /* 0x000fe40000004100 */
[----:B------:R-:W-:Y:S02]  /*14ea0*/  HADD2.F32 R10, -RZ, R10.H1_H1 ;  /* 0x3000000aff0a7230 */ /* 0x000fe40000004100 */
[----:B------:R-:W-:Y:S02]  /*14eb0*/  HADD2.F32 R33, -RZ, R33.H1_H1 ;  /* 0x30000021ff217230 */ /* 0x000fe40000004100 */
[--C-:B------:R-:W-:Y:S02]  /*14ec0*/  HADD2.F32 R11, -RZ, R35.reuse.H0_H0 ;  /* 0x20000023ff0b7230 */ /* 0x100fe40000004100 */
        /* <DEDUP_REMOVED lines=13> */
.L_x_4313:
[----:B------:R-:W-:Y:S05]  /*14fa0*/  BSYNC B0 ;  /* 0x0000000000007941 */ /* 0x000fea0003800000 */
.L_x_4312:
        /* <DEDUP_REMOVED lines=13> */
[----:B---3--:R-:W-:Y:S01]  /*15080*/  IMAD.WIDE R32, R7, 0x2, R12 ;  /* 0x0000000207207825 */ /* 0x008fe200078e020c */
        /* <DEDUP_REMOVED lines=33> */
[----:B------:R-:W-:Y:S02]  /*152a0*/  HADD2.F32 R36, -RZ, R33.H1_H1 ;  /* 0x30000021ff247230 */ /* 0x000fe40000004100 */
        /* <DEDUP_REMOVED lines=39> */
.L_x_4315:
[----:B------:R-:W-:Y:S05]  /*15520*/  BSYNC B0 ;  /* 0x0000000000007941 */ /* 0x000fea0003800000 */
.L_x_4314:
[----:B------:R4:W-:Y:S01]  /*15530*/  STS.128 [R245+0x5800], R28 ;  /* 0x0058001cf5007388 */ /* 0x0009e20000000c00 */
[----:B------:R-:W-:Y:S01]  /*15540*/  IADD3 R24, R24, 0xc0, RZ ;  /* 0x000000c018187810 */ /* 0x000fe20007ffe0ff */
[----:B------:R-:W-:Y:S03]  /*15550*/  BSSY B0, `(.L_x_4316) ;  /* 0x0000057000007945 */ /* 0x000fe60003800000 */
[----:B------:R-:W-:-:S13]  /*15560*/  ISETP.GE.AND P0, PT, R24, UR5, PT ;  /* 0x0000000518007c0c */ /* 0x000fda000bf06270 */
[----:B------:R-:W-:Y:S05]  /*15570*/  @P0 BRA `(.L_x_4317) ;  /* 0x0000000400500947 */ /* 0x000fea0003800000 */
[----:B------:R-:W-:Y:S01]  /*15580*/  ISETP.GE.AND P0, PT, R24, R129, PT ;  /* 0x000000811800720c */ /* 0x000fe20003f06270 */
[----:B------:R-:W-:Y:S01]  /*15590*/  ULDC.64 UR8, c[0x0][0x360] ;  /* 0x0000d80000087ab9 */ /* 0x000fe20000000a00 */
[----:B------:R-:W-:Y:S02]  /*155a0*/  MOV R3, RZ ;  /* 0x000000ff00037202 */ /* 0x000fe40000000f00 */
[----:B------:R-:W-:-:S04]  /*155b0*/  IADD3 R0, P1, R0, 0xc0, RZ ;  /* 0x000000c000007810 */ /* 0x000fc80007f3e0ff */
[----:B------:R-:W-:-:S05]  /*155c0*/  IADD3.X R2, RZ, R2, RZ, P1, !PT ;  /* 0x00000002ff027210 */ /* 0x000fca0000ffe4ff */
[----:B------:R-:W-:-:S04]  /*155d0*/  @P0 SHF.R.S32.HI R4, RZ, 0x1, R130 ;  /* 0x00000001ff040819 */ /* 0x000fc80000011482 */
[C---:B------:R-:W-:Y:S02]  /*155e0*/  @P0 IADD3 R3, -R4.reuse, RZ, RZ ;  /* 0x000000ff04030210 */ /* 0x040fe40007ffe1ff */
[----:B------:R-:W-:Y:S02]  /*155f0*/  @P0 IADD3 R129, -R4, RZ, RZ ;  /* 0x000000ff04810210 */ /* 0x000fe40007ffe1ff */
[----:B------:R-:W-:Y:S02]  /*15600*/  IADD3 R5, P1, R3, R0, RZ ;  /* 0x0000000003057210 */ /* 0x000fe40007f3e0ff */
[----:B------:R-:W-:Y:S01]  /*15610*/  @P0 SHF.R.S32.HI R130, RZ, 0x1, R130 ;  /* 0x00000001ff820819 */ /* 0x000fe20000011482 */
[----:B------:R-:W-:Y:S01]  /*15620*/  IMAD.WIDE R24, R129, 0x2, R12 ;  /* 0x0000000281187825 */ /* 0x000fe200078e020c */
[----:B------:R-:W-:Y:S02]  /*15630*/  LEA.HI.X.SX32 R4, R3, R2, 0x1, P1 ;  /* 0x0000000203047211 */ /* 0x000fe400008f0eff */
[----:B------:R-:W-:-:S03]  /*15640*/  LEA R6, P1, R5, UR8, 0x1 ;  /* 0x0000000805067c11 */ /* 0x000fc6000f8208ff */
[----:B------:R-:W1:Y:S01]  /*15650*/  LDG.E.128 R24, desc[UR6][R24.64+0x180] ;  /* 0x0001800618187981 */ /* 0x000e62000c1e1d00 */
[----:B------:R-:W-:Y:S01]  /*15660*/  LEA.HI.X R7, R5, UR9, R4, 0x1, P1 ;  /* 0x0000000905077c11 */ /* 0x000fe200088f0c04 */
[----:B------:R-:W-:Y:S01]  /*15670*/  ULDC.64 UR8, c[0x0][0x358] ;  /* 0x0000d60000087ab9 */ /* 0x000fe20000000a00 */
[----:B------:R-:W-:Y:S02]  /*15680*/  MOV R3, RZ ;  /* 0x000000ff00037202 */ /* 0x000fe40000000f00 */
[----:B------:R-:W-:Y:S02]  /*15690*/  @P0 IADD3 R3, -R130, RZ, RZ ;  /* 0x000000ff82030210 */ /* 0x000fe40007ffe1ff */
[----:B------:R-:W5:Y:S02]  /*156a0*/  LDG.E.128 R4, desc[UR6][R6.64] ;  /* 0x0000000606047981 */ /* 0x000f64000c1e1d00 */
[----:B------:R-:W-:-:S04]  /*156b0*/  IADD3 R0, P1, R3, R0, RZ ;  /* 0x0000000003007210 */ /* 0x000fc80007f3e0ff */
[----:B------:R-:W-:Y:S02]  /*156c0*/  LEA.HI.X.SX32 R3, R3, R2, 0x1, P1 ;  /* 0x0000000203037211 */ /* 0x000fe400008f0eff */
[----:B------:R-:W-:-:S04]  /*156d0*/  LEA R8, P1, R0, UR8, 0x1 ;  /* 0x0000000800087c11 */ /* 0x000fc8000f8208ff */
[----:B------:R-:W-:-:S06]  /*156e0*/  LEA.HI.X R9, R0, UR9, R3, 0x1, P1 ;  /* 0x0000000900097c11 */ /* 0x000fcc00088f0c03 */
[----:B------:R-:W2:Y:S01]  /*156f0*/  LDG.E.128 R8, desc[UR6][R8.64] ;  /* 0x0000000608087981 */ /* 0x000ea2000c1e1d00 */
[--C-:B-1----:R-:W-:Y:S02]  /*15700*/  HADD2.F32 R13, -RZ, R25.reuse.H0_H0 ;  /* 0x20000019ff0d7230 */ /* 0x102fe40000004100 */
[----:B----4-:R-:W-:Y:S02]  /*15710*/  HADD2.F32 R28, -RZ, R25.H1_H1 ;  /* 0x30000019ff1c7230 */ /* 0x010fe40000004100 */
[--C-:B-----5:R-:W-:Y:S02]  /*15720*/  HADD2.F32 R0, -RZ, R5.reuse.H0_H0 ;  /* 0x20000005ff007230 */ /* 0x120fe40000004100 */
[----:B------:R-:W-:Y:S02]  /*15730*/  HADD2.F32 R5, -RZ, R5.H1_H1 ;  /* 0x30000005ff057230 */ /* 0x000fe40000004100 */
[----:B------:R-:W-:Y:S02]  /*15740*/  HADD2.F32 R2, -RZ, R4.H0_H0 ;  /* 0x20000004ff027230 */ /* 0x000fe40000004100 */
[----:B------:R-:W-:Y:S01]  /*15750*/  @!P0 FADD.FTZ R0, -R0, -RZ ;  /* 0x800000ff00008221 */ /* 0x000fe20000010100 */
[----:B------:R-:W-:-:S02]  /*15760*/  HADD2.F32 R3, -RZ, R6.H0_H0 ;  /* 0x20000006ff037230 */ /* 0x000fc40000004100 */
[----:B------:R-:W-:Y:S01]  /*15770*/  @!P0 FADD.FTZ R5, -R5, -RZ ;  /* 0x800000ff05058221 */ /* 0x000fe20000010100 */
[----:B------:R-:W-:Y:S02]  /*15780*/  HADD2.F32 R12, -RZ, R6.H1_H1 ;  /* 0x30000006ff0c7230 */ /* 0x000fe40000004100 */
[----:B------:R-:W-:Y:S01]  /*15790*/  @!P0 FADD.FTZ R2, -R2, -RZ ;  /* 0x800000ff02028221 */ /* 0x000fe20000010100 */
[----:B------:R-:W-:Y:S02]  /*157a0*/  HADD2.F32 R15, -RZ, R24.H0_H0 ;  /* 0x20000018ff0f7230 */ /* 0x000fe40000004100 */
[--C-:B------:R-:W-:Y:S02]  /*157b0*/  HADD2.F32 R6, -RZ, R7.reuse.H0_H0 ;  /* 0x20000007ff067230 */ /* 0x100fe40000004100 */
        /* <DEDUP_REMOVED lines=15> */
[----:B------:R-:W-:Y:S01]  /*158b0*/  @!P0 FADD.FTZ R12, -R12, -RZ ;  /* 0x800000ff0c0c8221 */ /* 0x000fe20000010100 */
[----:B------:R-:W-:Y:S01]  /*158c0*/  FMUL.FTZ R3, R2, R3 ;  /* 0x0000000302037220 */ /* 0x000fe20000410000 */
[----:B------:R-:W-:Y:S01]  /*158d0*/  FMUL.FTZ R6, R5, R6 ;  /* 0x0000000605067220 */ /* 0x000fe20000410000 */
[----:B------:R-:W-:Y:S01]  /*158e0*/  FMUL.FTZ R7, R0, R7 ;  /* 0x0000000700077220 */ /* 0x000fe20000410000 */
[----:B------:R-:W-:Y:S02]  /*158f0*/  HADD2.F32 R0, -RZ, R17.H0_H0 ;  /* 0x20000011ff007230 */ /* 0x000fe40000004100 */
[----:B------:R-:W-:-:S02]  /*15900*/  HADD2.F32 R4, -RZ, R16.H0_H0 ;  /* 0x20000010ff047230 */ /* 0x000fc40000004100 */
[----:B--2---:R-:W-:Y:S02]  /*15910*/  HADD2.F32 R2, -RZ, R9.H0_H0 ;  /* 0x20000009ff027230 */ /* 0x004fe40000004100 */
[----:B------:R-:W-:Y:S02]  /*15920*/  HADD2.F32 R5, -RZ, R8.H0_H0 ;  /* 0x20000008ff057230 */ /* 0x000fe40000004100 */
[----:B------:R-:W-:Y:S01]  /*15930*/  FMUL.FTZ R12, R23, R12 ;  /* 0x0000000c170c7220 */ /* 0x000fe20000410000 */
[--C-:B------:R-:W-:Y:S02]  /*15940*/  HADD2.F32 R23, -RZ, R11.reuse.H0_H0 ;  /* 0x2000000bff177230 */ /* 0x100fe40000004100 */
[----:B------:R-:W-:Y:S01]  /*15950*/  FFMA.FTZ R0, R0, R2, R13 ;  /* 0x0000000200007223 */ /* 0x000fe2000001000d */
[----:B------:R-:W-:Y:S02]  /*15960*/  HADD2.F32 R24, -RZ, R11.H1_H1 ;  /* 0x3000000bff187230 */ /* 0x000fe40000004100 */
[----:B------:R-:W-:Y:S01]  /*15970*/  FFMA.FTZ R4, R4, R5, R15 ;  /* 0x0000000504047223 */ /* 0x000fe2000001000f */
[----:B------:R-:W-:-:S02]  /*15980*/  HADD2.F32 R26, -RZ, R10.H0_H0 ;  /* 0x2000000aff1a7230 */ /* 0x000fc40000004100 */
[----:B------:R-:W-:Y:S02]  /*15990*/  HADD2.F32 R11, -RZ, R10.H1_H1 ;  /* 0x3000000aff0b7230 */ /* 0x000fe40000004100 */
        /* <DEDUP_REMOVED lines=18> */
.L_x_4317:
[----:B------:R-:W-:Y:S05]  /*15ac0*/  BSYNC B0 ;  /* 0x0000000000007941 */ /* 0x000fea0003800000 */
.L_x_4316:
[----:B------:R1:W-:Y:S01]  /*15ad0*/  STS.128 [R245+0x7800], R16 ;  /* 0x00780010f5007388 */ /* 0x0003e20000000c00 */
[----:B------:R-:W-:Y:S05]  /*15ae0*/  BRA `(.L_x_4271) ;  /* 0x0000000000c07947 */ /* 0x000fea0003800000 */
.L_x_4239:
[----:B------:R-:W-:Y:S02]  /*15af0*/  IMAD.IADD R133, R238, 0x1, -R133 ;  /* 0x00000001ee857824 */ /* 0x000fe400078e0a85 */
[C---:B------:R-:W-:Y:S02]  /*15b00*/  VIADD R14, R140.reuse, 0x10 ;  /* 0x000000108c0e7836 */ /* 0x040fe40000000000 */
[C---:B------:R-:W-:Y:S01]  /*15b10*/  VIADD R22, R140.reuse, 0x20 ;  /* 0x000000208c167836 */ /* 0x040fe20000000000 */
[CC--:B------:R-:W-:Y:S01]  /*15b20*/  ISETP.GE.AND P6, PT, R140.reuse, R133.reuse, PT ;  /* 0x000000858c00720c */ /* 0x0c0fe20003fc6270 */
[----:B------:R-:W-:Y:S01]  /*15b30*/  VIADD R20, R140, 0x30 ;  /* 0x000000308c147836 */ /* 0x000fe20000000000 */
[-C--:B------:R-:W-:Y:S02]  /*15b40*/  ISETP.GE.AND P5, PT, R14, R133.reuse, PT ;  /* 0x000000850e00720c */ /* 0x080fe40003fa6270 */
[-C--:B------:R-:W-:Y:S02]  /*15b50*/  ISETP.GE.AND P4, PT, R22, R133.reuse, PT ;  /* 0x000000851600720c */ /* 0x080fe40003f86270 */
[----:B------:R-:W-:-:S07]  /*15b60*/  ISETP.GE.AND P2, PT, R20, R133, PT ;  /* 0x000000851400720c */ /* 0x000fce0003f46270 */
[----:B------:R-:W1:Y:S02]  /*15b70*/  @!P6 LDC.64 R10, c[0x0][0x210] ;  /* 0x00008400ff0aeb82 */ /* 0x000e640000000a00 */
[----:B------:R-:W-:-:S04]  /*15b80*/  @!P5 IADD3 R15, P1, R15, R136, RZ ;  /* 0x000000880f0fd210 */ /* 0x000fc80007f3e0ff */
[----:B------:R-:W-:Y:S02]  /*15b90*/  @!P2 IMAD.MOV.U32 R18, RZ, RZ, R136 ;  /* 0x000000ffff12a224 */ /* 0x000fe400078e0088 */
[----:B------:R-:W2:Y:S01]  /*15ba0*/  @!P5 LDC.64 R8, c[0x0][0x210] ;  /* 0x00008400ff08db82 */ /* 0x000ea20000000a00 */
[--C-:B------:R-:W-:Y:S02]  /*15bb0*/  @!P5 IMAD.X R12, R13, 0x1, R139.reuse, P1 ;  /* 0x000000010d0cd824 */ /* 0x100fe400008e068b */
[----:B------:R-:W-:Y:S02]  /*15bc0*/  @!P2 IMAD.MOV.U32 R19, RZ, RZ, R139 ;  /* 0x000000ffff13a224 */ /* 0x000fe400078e008b */
[----:B------:R-:W-:-:S03]  /*15bd0*/  @!P2 IMAD.WIDE.U32 R18, R4, 0x30, R18 ;  /* 0x000000300412a825 */ /* 0x000fc600078e0012 */
[----:B------:R-:W3:Y:S08]  /*15be0*/  @!P4 LDC.64 R6, c[0x0][0x210] ;  /* 0x00008400ff06cb82 */ /* 0x000ef00000000a00 */
[----:B------:R-:W4:Y:S01]  /*15bf0*/  @!P2 LDC.64 R2, c[0x0][0x210] ;  /* 0x00008400ff02ab82 */ /* 0x000f220000000a00 */
[----:B-1----:R-:W-:Y:S01]  /*15c00*/  @!P6 LEA R16, P0, R136, R10, 0x1 ;  /* 0x0000000a8810e211 */ /* 0x002fe200078008ff */
[----:B------:R-:W-:-:S03]  /*15c10*/  @!P2 IMAD R10, R5, 0x30, RZ ;  /* 0x00000030050aa824 */ /* 0x000fc600078e02ff */
[----:B------:R-:W-:Y:S01]  /*15c20*/  @!P6 LEA.HI.X R17, R136, R11, R139, 0x1, P0 ;  /* 0x0000000b8811e211 */ /* 0x000fe200000f0c8b */
[----:B------:R-:W-:Y:S01]  /*15c30*/  @!P2 IMAD.IADD R10, R19, 0x1, R10 ;  /* 0x00000001130aa824 */ /* 0x000fe200078e020a */
[C---:B------:R-:W-:Y:S02]  /*15c40*/  @!P4 LEA R0, P0, R4.reuse, R136, 0x5 ;  /* 0x000000880400c211 */ /* 0x040fe400078028ff */
[C---:B--2---:R-:W-:Y:S01]  /*15c50*/  @!P5 LEA R8, P1, R15.reuse, R8, 0x1 ;  /* 0x000000080f08d211 */ /* 0x044fe200078208ff */
[----:B------:R-:W-:Y:S01]  /*15c60*/  @!PT LDS RZ, [RZ] ;  /* 0x00000000fffff984 */ /* 0x000fe20000000800 */
[----:B------:R-:W-:Y:S01]  /*15c70*/  @!PT LDS RZ, [RZ] ;  /* 0x00000000fffff984 */ /* 0x000fe20000000800 */
[----:B------:R-:W-:Y:S01]  /*15c80*/  @!PT LDS RZ, [RZ] ;  /* 0x00000000fffff984 */ /* 0x000fe20000000800 */
[----:B------:R1:W-:Y:S01]  /*15c90*/  @!P6 LDGSTS.E.BYPASS.LTC128B.128 [R245], desc[UR6][R16.64] ;  /* 0x0000000010f5efae */ /* 0x0003e2000b901d46 */
[----:B------:R-:W-:Y:S02]  /*15ca0*/  @!P4 LEA.HI.X R4, R4, R139, R5, 0x5, P0 ;  /* 0x0000008b0404c211 */ /* 0x000fe400000f2c05 */
[----:B------:R-:W-:Y:S01]  /*15cb0*/  @!P5 LEA.HI.X R9, R15, R9, R12, 0x1, P1 ;  /* 0x000000090f09d211 */ /* 0x000fe200008f0c0c */
[----:B------:R1:W-:Y:S01]  /*15cc0*/  @!P6 LDGSTS.E.BYPASS.LTC128B.128 [R245+0x2000], desc[UR6][R16.64+0x80] ;  /* 0x0200008010f5efae */ /* 0x0003e2000b901d46 */
[----:B---3--:R-:W-:-:S03]  /*15cd0*/  @!P4 LEA R6, P1, R0, R6, 0x1 ;  /* 0x000000060006c211 */ /* 0x008fc600078208ff */
[----:B------:R1:W-:Y:S01]  /*15ce0*/  @!P6 LDGSTS.E.BYPASS.LTC128B.128 [R245+0x4000], desc[UR6][R16.64+0x100] ;  /* 0x0400010010f5efae */ /* 0x0003e2000b901d46 */
[----:B------:R-:W-:-:S03]  /*15cf0*/  @!P4 LEA.HI.X R7, R0, R7, R4, 0x1, P1 ;  /* 0x000000070007c211 */ /* 0x000fc600008f0c04 */
[----:B------:R1:W-:Y:S01]  /*15d00*/  @!P6 LDGSTS.E.BYPASS.LTC128B.128 [R245+0x6000], desc[UR6][R16.64+0x180] ;  /* 0x0600018010f5efae */ /* 0x0003e2000b901d46 */
[----:B----4-:R-:W-:-:S03]  /*15d10*/  @!P2 LEA R2, P0, R18, R2, 0x1 ;  /* 0x000000021202a211 */ /* 0x010fc600078008ff */
[----:B------:R1:W-:Y:S01]  /*15d20*/  @!P5 LDGSTS.E.BYPASS.LTC128B.128 [R245+0x800], desc[UR6][R8.64] ;  /* 0x0080000008f5dfae */ /* 0x0003e2000b901d46 */
[----:B------:R-:W-:-:S03]  /*15d30*/  @!P2 LEA.HI.X R3, R18, R3, R10, 0x1, P0 ;  /* 0x000000031203a211 */ /* 0x000fc600000f0c0a */
[----:B------:R1:W-:Y:S04]  /*15d40*/  @!P5 LDGSTS.E.BYPASS.LTC128B.128 [R245+0x2800], desc[UR6][R8.64+0x80] ;  /* 0x0280008008f5dfae */ /* 0x0003e8000b901d46 */
        /* <DEDUP_REMOVED lines=9> */
[----:B------:R1:W-:Y:S02]  /*15de0*/  @!P2 LDGSTS.E.BYPASS.LTC128B.128 [R245+0x7800], desc[UR6][R2.64+0x180] ;  /* 0x0780018002f5afae */ /* 0x0003e4000b901d46 */
.L_x_4271:
[----:B------:R-:W-:Y:S05]  /*15df0*/  BSYNC B2 ;  /* 0x0000000000027941 */ /* 0x000fea0003800000 */
.L_x_4238:
[----:B-1----:R-:W-:Y:S01]  /*15e00*/  LEA R3, R165, 0xffffffc0, 0x6 ;  /* 0xffffffc0a5037811 */ /* 0x002fe200078e30ff */
[C---:B------:R-:W-:Y:S01]  /*15e10*/  IMAD.SHL.U32 R89, R62.reuse, 0x40, RZ ;  /* 0x000000403e597824 */ /* 0x040fe200078e00ff */
[----:B------:R-:W-:Y:S02]  /*15e20*/  SHF.R.S32.HI R2, RZ, 0x4, R63 ;  /* 0x00000004ff027819 */ /* 0x000fe4000001143f */
[----:B------:R-:W-:Y:S01]  /*15e30*/  LOP3.LUT R62, R62, 0xfffffff8, RZ, 0xc0, !PT ;  /* 0xfffffff83e3e7812 */ /* 0x000fe200078ec0ff */
[----:B------:R-:W-:Y:S01]  /*15e40*/  IMAD.IADD R9, R60, 0x1, -R3 ;  /* 0x000000013c097824 */ /* 0x000fe200078e0a03 */
[----:B------:R-:W-:Y:S02]  /*15e50*/  LEA.HI R11, R63, R2, RZ, 0x1 ;  /* 0x000000023f0b7211 */ /* 0x000fe400078f08ff */
[----:B------:R-:W-:Y:S02]  /*15e60*/  LOP3.LUT R89, R89, 0xfffffe00, RZ, 0xc0, !PT ;  /* 0xfffffe0059597812 */ /* 0x000fe400078ec0ff */
[----:B------:R-:W-:-:S02]  /*15e70*/  ISETP.GE.AND P4, PT, R22, R9, PT ;  /* 0x000000091600720c */ /* 0x000fc40003f86270 */
[-C--:B------:R-:W-:Y:S02]  /*15e80*/  ISETP.GE.AND P2, PT, R20, R9.reuse, PT ;  /* 0x000000091400720c */ /* 0x080fe40003f46270 */
[-C--:B------:R-:W-:Y:S02]  /*15e90*/  ISETP.GE.AND P5, PT, R14, R9.reuse, PT ;  /* 0x000000090e00720c */ /* 0x080fe40003fa6270 */
[-C--:B------:R-:W-:Y:S02]  /*15ea0*/  ISETP.GE.AND P6, PT, R140, R9.reuse, PT ;  /* 0x000000098c00720c */ /* 0x080fe40003fc6270 */
[----:B------:R-:W-:Y:S02]  /*15eb0*/  ISETP.GE.AND P1, PT, R14, R9, PT ;  /* 0x000000090e00720c */ /* 0x000fe40003f26270 */
[----:B------:R-:W-:-:S03]  /*15ec0*/  LOP3.LUT R11, R11, 0xfffffffe, RZ, 0xc0, !PT ;  /* 0xfffffffe0b0b7812 */ /* 0x000fc600078ec0ff */
[----:B------:R-:W1:Y:S02]  /*15ed0*/  @!P4 LDC.64 R6, c[0x0][0x248] ;  /* 0x00009200ff06cb82 */ /* 0x000e640000000a00 */
[----:B------:R-:W-:Y:S02]  /*15ee0*/  IMAD.IADD R11, R2, 0x1, -R11 ;  /* 0x00000001020b7824 */ /* 0x000fe400078e0a0b */
[C---:B----4-:R-:W-:Y:S01]  /*15ef0*/  @!P5 LEA R16, P0, R58.reuse, R236, 0x1 ;  /* 0x000000ec3a10d211 */ /* 0x050fe200078008ff */
[----:B------:R-:W-:Y:S02]  /*15f00*/  IMAD.SHL.U32 R2, R61, 0x40, RZ ;  /* 0x000000403d027824 */ /* 0x000fe400078e00ff */
[----:B------:R-:W-:Y:S01]  /*15f10*/  @!P6 IMAD.MOV.U32 R234, RZ, RZ, R236 ;  /* 0x000000ffffeae224 */ /* 0x000fe200078e00ec */
[----:B------:R-:W4:Y:S01]  /*15f20*/  @!P2 LDC.64 R4, c[0x0][0x248] ;  /* 0x00009200ff04ab82 */ /* 0x000f220000000a00 */
[----:B------:R-:W-:Y:S02]  /*15f30*/  @!P5 LEA.HI.X R17, R58, R235, R57, 0x1, P0 ;  /* 0x000000eb3a11d211 */ /* 0x000fe400000f0c39 */
[----:B------:R-:W-:Y:S01]  /*15f40*/  ISETP.GE.AND P0, PT, R22, R9, PT ;  /* 0x000000091600720c */ /* 0x000fe20003f06270 */
[----:B------:R-:W-:Y:S01]  /*15f50*/  @!PT LDS RZ, [RZ] ;  /* 0x00000000fffff984 */ /* 0x000fe20000000800 */
[----:B------:R-:W-:Y:S01]  /*15f60*/  @!PT LDS RZ, [RZ] ;  /* 0x00000000fffff984 */ /* 0x000fe20000000800 */
[----:B------:R-:W-:Y:S01]  /*15f70*/  @!PT LDS RZ, [RZ] ;  /* 0x00000000fffff984 */ /* 0x000fe20000000800 */
[----:B------:R-:W-:Y:S01]  /*15f80*/  @!P6 LDGSTS.E.BYPASS.LTC128B.128 [R245+0x8000], desc[UR6][R234.64] ;  /* 0x08000000eaf5efae */ /* 0x000fe2000b901d46 */
[----:B------:R-:W-:-:S03]  /*15f90*/  LOP3.LUT R2, R2, 0x1c0, RZ, 0xc0, !PT ;  /* 0x000001c002027812 */ /* 0x000fc600078ec0ff */
[----:B------:R-:W-:Y:S04]  /*15fa0*/  @!P6 LDGSTS.E.BYPASS.LTC128B.128 [R245+0xa000], desc[UR6][R234.64+0x80] ;  /* 0x0a000080eaf5efae */ /* 0x000fe8000b901d46 */
[----:B------:R-:W-:Y:S04]  /*15fb0*/  @!P6 LDGSTS.E.BYPASS.LTC128B.128 [R245+0xc000], desc[UR6][R234.64+0x100] ;  /* 0x0c000100eaf5efae */ /* 0x000fe8000b901d46 */
[----:B------:R5:W-:Y:S04]  /*15fc0*/  @!P6 LDGSTS.E.BYPASS.LTC128B.128 [R245+0xe000], desc[UR6][R234.64+0x180] ;  /* 0x0e000180eaf5efae */ /* 0x000be8000b901d46 */
[----:B------:R-:W-:Y:S04]  /*15fd0*/  @!P5 LDGSTS.E.BYPASS.LTC128B.128 [R245+0x8800], desc[UR6][R16.64] ;  /* 0x0880000010f5dfae */ /* 0x000fe8000b901d46 */
[----:B------:R-:W-:Y:S01]  /*15fe0*/  @!P5 LDGSTS.E.BYPASS.LTC128B.128 [R245+0xa800], desc[UR6][R16.64+0x80] ;  /* 0x0a80008010f5dfae */ /* 0x000fe2000b901d46 */
[----:B----4-:R-:W-:-:S03]  /*15ff0*/  @!P2 IMAD R0, R5, 0x60, RZ ;  /* 0x000000600500a824 */ /* 0x010fc600078e02ff */
[----:B------:R-:W-:Y:S04]  /*16000*/  @!P5 LDGSTS.E.BYPASS.LTC128B.128 [R245+0xc800], desc[UR6][R16.64+0x100] ;  /* 0x0c80010010f5dfae */ /* 0x000fe8000b901d46 */
[----:B------:R4:W-:Y:S01]  /*16010*/  @!P5 LDGSTS.E.BYPASS.LTC128B.128 [R245+0xe800], desc[UR6][R16.64+0x180] ;  /* 0x0e80018010f5dfae */ /* 0x0009e2000b901d46 */
[----:B-1----:R-:W-:-:S04]  /*16020*/  @!P4 LEA R12, P5, R6, R236, 0x6 ;  /* 0x000000ec060cc211 */ /* 0x002fc800078a30ff */
[----:B------:R-:W-:Y:S02]  /*16030*/  @!P4 LEA.HI.X R13, R6, R235, R7, 0x6, P5 ;  /* 0x000000eb060dc211 */ /* 0x000fe400028f3407 */
[----:B------:R-:W-:-:S03]  /*16040*/  ISETP.GE.AND P5, PT, R20, R9, PT ;  /* 0x000000091400720c */ /* 0x000fc60003fa6270 */
[----:B------:R-:W-:Y:S01]  /*16050*/  @!P4 LDGSTS.E.BYPASS.LTC128B.128 [R245+0x9000], desc[UR6][R12.64] ;  /* 0x090000000cf5cfae */ /* 0x000fe2000b901d46 */
[----:B-----5:R-:W-:-:S03]  /*16060*/  @!P2 IMAD.MOV.U32 R234, RZ, RZ, R236 ;  /* 0x000000ffffeaa224 */ /* 0x020fc600078e00ec */
[----:B------:R-:W-:Y:S01]  /*16070*/  @!P4 LDGSTS.E.BYPASS.LTC128B.128 [R245+0xb000], desc[UR6][R12.64+0x80] ;  /* 0x0b0000800cf5cfae */ /* 0x000fe2000b901d46 */
[----:B------:R-:W-:Y:S02]  /*16080*/  @!P2 IMAD.WIDE.U32 R14, R4, 0x60, R234 ;  /* 0x00000060040ea825 */ /* 0x000fe400078e00ea */
[----:B------:R-:W1:Y:S01]  /*16090*/  @!P0 LDC.64 R4, c[0x0][0x250] ;  /* 0x00009400ff048b82 */ /* 0x000e620000000a00 */
[----:B------:R-:W-:Y:S01]  /*160a0*/  @!P4 LDGSTS.E.BYPASS.LTC128B.128 [R245+0xd000], desc[UR6][R12.64+0x100] ;  /* 0x0d0001000cf5cfae */ /* 0x000fe2000b901d46 */
[----:B------:R-:W-:Y:S02]  /*160b0*/  @!P2 IMAD.IADD R19, R0, 0x1, R15 ;  /* 0x000000010013a824 */ /* 0x000fe400078e020f */
[----:B------:R-:W-:Y:S01]  /*160c0*/  @!P2 IMAD.MOV.U32 R18, RZ, RZ, R14 ;  /* 0x000000ffff12a224 */ /* 0x000fe200078e000e */
[----:B------:R5:W-:Y:S01]  /*160d0*/  @!P4 LDGSTS.E.BYPASS.LTC128B.128 [R245+0xf000], desc[UR6][R12.64+0x180] ;  /* 0x0f0001800cf5cfae */ /* 0x000be2000b901d46 */
[C---:B------:R-:W-:Y:S01]  /*160e0*/  ISETP.GE.AND P4, PT, R140.reuse, R9, PT ;  /* 0x000000098c00720c */ /* 0x040fe20003f86270 */
[----:B------:R-:W-:Y:S01]  /*160f0*/  IMAD.SHL.U32 R15, R131, 0x40, RZ ;  /* 0x00000040830f7824 */ /* 0x000fe200078e00ff */
[----:B------:R-:W2:Y:S01]  /*16100*/  @!P5 LDC.64 R6, c[0x0][0x250] ;  /* 0x00009400ff06db82 */ /* 0x000ea20000000a00 */
[----:B------:R-:W-:Y:S01]  /*16110*/  @!P2 LDGSTS.E.BYPASS.LTC128B.128 [R245+0x9800], desc[UR6][R18.64] ;  /* 0x0980000012f5afae */ /* 0x000fe2000b901d46 */
[----:B----4-:R-:W-:-:S02]  /*16120*/  IMAD.SHL.U32 R17, R140, 0x8, RZ ;  /* 0x000000088c117824 */ /* 0x010fc400078e00ff */
[----:B------:R-:W-:Y:S01]  /*16130*/  LOP3.LUT R15, R15, 0x1c0, RZ, 0xc0, !PT ;  /* 0x000001c00f0f7812 */ /* 0x000fe200078ec0ff */
[----:B------:R-:W-:Y:S02]  /*16140*/  @!P2 LDGSTS.E.BYPASS.LTC128B.128 [R245+0xb800], desc[UR6][R18.64+0x80] ;  /* 0x0b80008012f5afae */ /* 0x000fe4000b901d46 */
[----:B------:R-:W-:Y:S02]  /*16150*/  LOP3.LUT R0, R2, 0x8, R17, 0xf8, !PT ;  /* 0x0000000802007812 */ /* 0x000fe400078ef811 */
[----:B------:R-:W-:Y:S04]  /*16160*/  @!P2 LDGSTS.E.BYPASS.LTC128B.128 [R245+0xd800], desc[UR6][R18.64+0x100] ;  /* 0x0d80010012f5afae */ /* 0x000fe8000b901d46 */
[----:B------:R4:W-:Y:S01]  /*16170*/  @!P2 LDGSTS.E.BYPASS.LTC128B.128 [R245+0xf800], desc[UR6][R18.64+0x180] ;  /* 0x0f80018012f5afae */ /* 0x0009e2000b901d46 */
[----:B------:R-:W-:-:S03]  /*16180*/  @!P1 LEA R8, P2, R127, R242, 0x1 ;  /* 0x000000f27f089211 */ /* 0x000fc600078408ff */
[----:B------:R-:W0:Y:S01]  /*16190*/  LDGDEPBAR ;  /* 0x00000000000079af */ /* 0x000e220000000000 */
[----:B------:R-:W-:Y:S02]  /*161a0*/  @!P1 LEA.HI.X R9, R127, R243, R126, 0x1, P2 ;  /* 0x000000f37f099211 */ /* 0x000fe400010f0c7e */
[----:B-1----:R-:W-:Y:S02]  /*161b0*/  @!P0 LEA R10, P2, R4, R242, 0x6 ;  /* 0x000000f2040a8211 */ /* 0x002fe400078430ff */
[----:B-----5:R-:W-:Y:S01]  /*161c0*/  SHF.R.U32.HI R13, RZ, 0x3, R2 ;  /* 0x00000003ff0d7819 */ /* 0x020fe20000011602 */
[----:B------:R-:W-:Y:S02]  /*161d0*/  IMAD.SHL.U32 R2, R11, 0x8, RZ ;  /* 0x000000080b027824 */ /* 0x000fe400078e00ff */
[----:B--2---:R-:W-:Y:S01]  /*161e0*/  @!P5 IMAD R7, R7, 0x60, RZ ;  /* 0x000000600707d824 */ /* 0x004fe200078e02ff */
[----:B------:R-:W-:Y:S01]  /*161f0*/  LOP3.LUT R0, R0, R13, RZ, 0x3c, !PT ;  /* 0x0000000d00007212 */ /* 0x000fe200078e3cff */
[----:B------:R-:W-:Y:S01]  /*16200*/  @!P5 IMAD.WIDE.U32 R12, R6, 0x60, R242 ;  /* 0x00000060060cd825 */ /* 0x000fe200078e00f2 */
[----:B------:R-:W-:-:S02]  /*16210*/  LOP3.LUT R2, R15, 0x8, R2, 0xf8, !PT ;  /* 0x000000080f027812 */ /* 0x000fc400078ef802 */
[----:B------:R-:W-:Y:S01]  /*16220*/  SHF.R.U32.HI R15, RZ, 0x3, R15 ;  /* 0x00000003ff0f7819 */ /* 0x000fe2000001160f */
[----:B------:R-:W-:Y:S01]  /*16230*/  IMAD R233, R11, 0x200, R0 ;  /* 0x000002000be97824 */ /* 0x000fe200078e0200 */
[----:B------:R-:W-:Y:S01]  /*16240*/  SHF.R.S32.HI R0, RZ, 0x1f, R59 ;  /* 0x0000001fff007819 */ /* 0x000fe2000001143b */
[----:B------:R-:W-:Y:S01]  /*16250*/  @!P5 IMAD.IADD R21, R7, 0x1, R13 ;  /* 0x000000010715d824 */ /* 0x000fe200078e020d */
[----:B------:R-:W-:Y:S01]  /*16260*/  LOP3.LUT R2, R2, R15, RZ, 0x3c, !PT ;  /* 0x0000000f02027212 */ /* 0x000fe200078e3cff */
[----:B------:R-:W-:Y:S01]  /*16270*/  @!P5 IMAD.MOV.U32 R20, RZ, RZ, R12 ;  /* 0x000000ffff14d224 */ /* 0x000fe200078e000c */
[----:B------:R-:W-:Y:S01]  /*16280*/  LEA.HI R0, R0, R59, RZ, 0x5 ;  /* 0x0000003b00007211 */ /* 0x000fe200078f28ff */
[----:B------:R-:W-:Y:S01]  /*16290*/  IMAD.MOV.U32 R7, RZ, RZ, 0x10 ;  /* 0x00000010ff077424 */ /* 0x000fe200078e00ff */
[----:B------:R-:W-:Y:S01]  /*162a0*/  @!P0 LEA.HI.X R11, R4, R243, R5, 0x6, P2 ;  /* 0x000000f3040b8211 */ /* 0x000fe200010f3405 */
[----:B------:R-:W-:-:S04]  /*162b0*/  DEPBAR.LE SB0, 0x0 ;  /* 0x000080000000791a */ /* 0x000fc80000000000 */
[----:B------:R-:W-:Y:S01]  /*162c0*/  BAR.SYNC.DEFER_BLOCKING 0x0 ;  /* 0x0000000000007b1d */ /* 0x000fe20000010000 */
[----:B------:R-:W-:Y:S02]  /*162d0*/  SHF.R.S32.HI R0, RZ, 0x5, R0 ;  /* 0x00000005ff007819 */ /* 0x000fe40000011400 */
[----:B------:R-:W-:-:S03]  /*162e0*/  LEA R233, R233, UR4, 0x1 ;  /* 0x00000004e9e97c11 */ /* 0x000fc6000f8e08ff */
[----:B------:R-:W-:Y:S01]  /*162f0*/  IMAD R5, R0, 0x400, R89 ;  /* 0x0000040000057824 */ /* 0x000fe200078e0259 */
[----:B------:R-:W-:Y:S01]  /*16300*/  LOP3.LUT R0, R63, 0xfffffff0, RZ, 0xc0, !PT ;  /* 0xfffffff03f007812 */ /* 0x000fe200078ec0ff */
[----:B------:R-:W-:Y:S02]  /*16310*/  VIADD R231, R233, 0x8020 ;  /* 0x00008020e9e77836 */ /* 0x000fe40000000000 */
[----:B------:R-:W-:Y:S01]  /*16320*/  IMAD.IADD R234, R2, 0x1, R5 ;  /* 0x0000000102ea7824 */ /* 0x000fe200078e0205 */
[----:B------:R-:W-:Y:S01]  /*16330*/  IADD3 R0, -R62, R59, -R0 ;  /* 0x0000003b3e007210 */ /* 0x000fe20007ffe900 */
[----:B------:R-:W-:Y:S02]  /*16340*/  IMAD.MOV.U32 R5, RZ, RZ, 0x20 ;  /* 0x00000020ff057424 */ /* 0x000fe400078e00ff */
[----:B------:R-:W-:Y:S01]  /*16350*/  IMAD.SHL.U32 R59, R59, 0x2, RZ ;  /* 0x000000023b3b7824 */ /* 0x000fe200078e00ff */
[----:B------:R-:W-:Y:S01]  /*16360*/  LEA R234, R234, UR4, 0x1 ;  /* 0x00000004eaea7c11 */ /* 0x000fe2000f8e08ff */
        /* <DEDUP_REMOVED lines=21> */
[----:B------:R-:W-:Y:S01]  /*164c0*/  @!P1 LDGSTS.E.BYPASS.LTC128B.128 [R245+0x16800], desc[UR6][R8.64+0x180] ;  /* 0x1680018008f59fae */ /* 0x000fe2000b901d46 */
[----:B------:R-:W-:Y:S01]  /*164d0*/  R2P PR, R0, 0x6 ;  /* 0x0000000600007804 */ /* 0x000fe20000000000 */
[----:B------:R-:W-:-:S02]  /*164e0*/  VIADD R0, R233, 0x8000 ;  /* 0x00008000e9007836 */ /* 0x000fc40000000000 */
[----:B------:R-:W-:Y:S02]  /*164f0*/  @P0 STS.128 [R245+0x11000], RZ ;  /* 0x011000fff5000388 */ /* 0x000fe40000000c00 */
[----:B------:R-:W-:Y:S02]  /*16500*/  SEL R7, R7, 0xfffffff0, !P1 ;  /* 0xfffffff007077807 */ /* 0x000fe40004800000 */
[----:B------:R-:W-:Y:S01]  /*16510*/  @P0 STS.128 [R245+0x13000], RZ ;  /* 0x013000fff5000388 */ /* 0x000fe20000000c00 */
[----:B------:R-:W-:Y:S02]  /*16520*/  SEL R5, R5, 0xffffffe0, !P2 ;  /* 0xffffffe005057807 */ /* 0x000fe40005000000 */
[----:B------:R-:W-:Y:S01]  /*16530*/  R2P PR, R61, 0x6 ;  /* 0x000000063d007804 */ /* 0x000fe20000000000 */
[----:B------:R-:W-:Y:S01]  /*16540*/  @P0 STS.128 [R245+0x15000], RZ ;  /* 0x015000fff5000388 */ /* 0x000fe20000000c00 */
[--C-:B------:R-:W-:Y:S02]  /*16550*/  IMAD R232, R7, 0x2, R234.reuse ;  /* 0x0000000207e87824 */ /* 0x100fe400078e02ea */
[C---:B------:R-:W-:Y:S01]  /*16560*/  IMAD R230, R5.reuse, 0x2, R234 ;  /* 0x0000000205e67824 */ /* 0x040fe200078e02ea */
[----:B------:R-:W-:Y:S01]  /*16570*/  @P0 STS.128 [R245+0x17000], RZ ;  /* 0x017000fff5000388 */ /* 0x000fe20000000c00 */
[----:B------:R-:W-:-:S03]  /*16580*/  IMAD R229, R5, 0x2, R232 ;  /* 0x0000000205e57824 */ /* 0x000fc600078e02e8 */
[----:B------:R-:W-:Y:S01]  /*16590*/  @!PT LDS RZ, [RZ] ;  /* 0x00000000fffff984 */ /* 0x000fe20000000800 */
[----:B------:R-:W-:Y:S01]  /*165a0*/  @!PT LDS RZ, [RZ] ;  /* 0x00000000fffff984 */ /* 0x000fe20000000800 */
[----:B------:R-:W-:Y:S01]  /*165b0*/  @!PT LDS RZ, [RZ] ;  /* 0x00000000fffff984 */ /* 0x000fe20000000800 */
[----:B------:R-:W-:Y:S04]  /*165c0*/  @!P0 LDGSTS.E.BYPASS.LTC128B.128 [R245+0x11000], desc[UR6][R10.64] ;  /* 0x110000000af58fae */ /* 0x000fe8000b901d46 */
[----:B------:R-:W-:Y:S01]  /*165d0*/  @!P0 LDGSTS.E.BYPASS.LTC128B.128 [R245+0x13000], desc[UR6][R10.64+0x80] ;  /* 0x130000800af58fae */ /* 0x000fe2000b901d46 */
[----:B------:R-:W-:Y:S02]  /*165e0*/  @P1 VIADD R231, R0, 0xffffffe0 ;  /* 0xffffffe000e71836 */ /* 0x000fe40000000000 */
[----:B------:R-:W-:Y:S01]  /*165f0*/  IMAD.MOV.U32 R0, RZ, RZ, 0x40 ;  /* 0x00000040ff007424 */ /* 0x000fe200078e00ff */
[----:B------:R-:W-:Y:S01]  /*16600*/  @!P0 LDGSTS.E.BYPASS.LTC128B.128 [R245+0x15000], desc[UR6][R10.64+0x100] ;  /* 0x150001000af58fae */ /* 0x000fe2000b901d46 */
[C---:B------:R-:W-:Y:S02]  /*16610*/  VIADD R223, R231.reuse, 0x800 ;  /* 0x00000800e7df7836 */ /* 0x040fe40000000000 */
[C---:B------:R-:W-:Y:S01]  /*16620*/  VIADD R222, R231.reuse, 0x1000 ;  /* 0x00001000e7de7836 */ /* 0x040fe20000000000 */
[----:B------:R1:W-:Y:S01]  /*16630*/  @!P0 LDGSTS.E.BYPASS.LTC128B.128 [R245+0x17000], desc[UR6][R10.64+0x180] ;  /* 0x170001800af58fae */ /* 0x0003e2000b901d46 */
[----:B------:R-:W-:Y:S01]  /*16640*/  SEL R0, R0, 0xffffffc0, !P2 ;  /* 0xffffffc000007807 */ /* 0x000fe20005000000 */
[----:B------:R-:W-:-:S02]  /*16650*/  VIADD R221, R231, 0x1800 ;  /* 0x00001800e7dd7836 */ /* 0x000fc40000000000 */
[----:B------:R-:W-:Y:S01]  /*16660*/  @P5 STS.128 [R245+0x11800], RZ ;  /* 0x011800fff5005388 */ /* 0x000fe20000000c00 */
[----:B------:R-:W-:Y:S02]  /*16670*/  VIADD R219, R231, 0x2000 ;  /* 0x00002000e7db7836 */ /* 0x000fe40000000000 */
[----:B------:R-:W-:Y:S01]  /*16680*/  IMAD.IADD R227, R233, 0x1, R0 ;  /* 0x00000001e9e37824 */ /* 0x000fe200078e0200 */
[----:B------:R-:W-:Y:S01]  /*16690*/  @P5 STS.128 [R245+0x13800], RZ ;  /* 0x013800fff5005388 */ /* 0x000fe20000000c00 */
[----:B------:R-:W-:Y:S02]  /*166a0*/  IMAD.IADD R220, R0, 0x1, R231 ;  /* 0x0000000100dc7824 */ /* 0x000fe400078e02e7 */
        /* <DEDUP_REMOVED lines=18> */
[----:B------:R-:W-:Y:S01]  /*167d0*/  VIADD R208, R231, 0x7800 ;  /* 0x00007800e7d07836 */ /* 0x000fe20000000000 */
[----:B------:R2:W-:Y:S04]  /*167e0*/  @!P5 LDGSTS.E.BYPASS.LTC128B.128 [R245+0x17800], desc[UR6][R20.64+0x180] ;  /* 0x1780018014f5dfae */ /* 0x0005e8000b901d46 */
[----:B------:R-:W-:Y:S04]  /*167f0*/  LDSM.16.M88.4 R12, [R234] ;  /* 0x00000000ea0c783b */ /* 0x000fe80000000200 */
[----:B------:R-:W5:Y:S04]  /*16800*/  LDSM.16.M88.4 R24, [R233+0x8000] ;  /* 0x00800000e918783b */ /* 0x000f680000000200 */
[----:B----4-:R-:W2:Y:S04]  /*16810*/  LDSM.16.M88.4 R16, [R233+0x8800] ;  /* 0x00880000e910783b */ /* 0x010ea80000000200 */
[----:B------:R-:W4:Y:S04]  /*16820*/  LDSM.16.M88.4 R68, [R233+0x9000] ;  /* 0x00900000e944783b */ /* 0x000f280000000200 */
[----:B------:R-:W4:Y:S04]  /*16830*/  LDSM.16.M88.4 R44, [R233+0x9800] ;  /* 0x00980000e92c783b */ /* 0x000f280000000200 */
[----:B---3--:R-:W-:Y:S04]  /*16840*/  LDSM.16.M88.4 R32, [R232] ;  /* 0x00000000e820783b */ /* 0x008fe80000000200 */
[----:B------:R-:W3:Y:S04]  /*16850*/  LDSM.16.M88.4 R40, [R231] ;  /* 0x00000000e728783b */ /* 0x000ee80000000200 */
[----:B------:R-:W3:Y:S04]  /*16860*/  LDSM.16.M88.4 R36, [R231+0x800] ;  /* 0x00080000e724783b */ /* 0x000ee80000000200 */
[----:B-1----:R-:W1:Y:S04]  /*16870*/  LDSM.16.M88.4 R8, [R231+0x1000] ;  /* 0x00100000e708783b */ /* 0x002e680000000200 */
[----:B------:R-:W1:Y:S04]  /*16880*/  LDSM.16.M88.4 R76, [R231+0x1800] ;  /* 0x00180000e74c783b */ /* 0x000e680000000200 */
[----:B------:R-:W-:Y:S01]  /*16890*/  LDSM.16.M88.4 R52, [R230] ;  /* 0x00000000e634783b */ /* 0x000fe20000000200 */
[C---:B-----5:R-:W-:Y:S03]  /*168a0*/  HMMA.16816.F32 R28, R12.reuse, R24, RZ ;  /* 0x000000180c1c723c */ /* 0x060fe600000018ff */
[----:B------:R-:W5:Y:S04]  /*168b0*/  LDSM.16.M88.4 R48, [R227+0x8000] ;  /* 0x00800000e330783b */ /* 0x000f680000000200 */
[----:B------:R-:W-:Y:S01]  /*168c0*/  LDSM.16.M88.4 R80, [R227+0x9800] ;  /* 0x00980000e350783b */ /* 0x000fe20000000200 */
[C---:B------:R-:W-:Y:S03]  /*168d0*/  HMMA.16816.F32 R24, R12.reuse, R26, RZ ;  /* 0x0000001a0c18723c */ /* 0x040fe600000018ff */
[----:B------:R-:W-:Y:S03]  /*168e0*/  LDSM.16.M88.4 R84, [R233+0xb800] ;  /* 0x00b80000e954783b */ /* 0x000fe60000000200 */
[C---:B--2---:R-:W-:Y:S01]  /*168f0*/  HMMA.16816.F32 R20, R12.reuse, R16, RZ ;  /* 0x000000100c14723c */ /* 0x044fe200000018ff */
[----:B------:R-:W0:Y:S05]  /*16900*/  LDGDEPBAR ;  /* 0x00000000000079af */ /* 0x000e2a0000000000 */
[C---:B----4-:R-:W-:Y:S06]  /*16910*/  HMMA.16816.F32 R72, R12.reuse, R68, RZ ;  /* 0x000000440c48723c */ /* 0x050fec00000018ff */
[C---:B------:R-:W-:Y:S06]  /*16920*/  HMMA.16816.F32 R16, R12.reuse, R18, RZ ;  /* 0x000000120c10723c */ /* 0x040fec00000018ff */
[C---:B------:R-:W-:Y:S06]  /*16930*/  HMMA.16816.F32 R68, R12.reuse, R70, RZ ;  /* 0x000000460c44723c */ /* 0x040fec00000018ff */
[C---:B------:R-:W-:Y:S06]  /*16940*/  HMMA.16816.F32 R64, R12.reuse, R44, RZ ;  /* 0x0000002c0c40723c */ /* 0x040fec00000018ff */
        /* <DEDUP_REMOVED lines=10> */
[----:B------:R-:W1:Y:S05]  /*169f0*/  LDSM.16.M88.4 R8, [R220] ;  /* 0x00000000dc08783b */ /* 0x000e6a0000000200 */
[C---:B------:R-:W-:Y:S06]  /*16a00*/  HMMA.16816.F32 R64, R32.reuse, R76, R64 ;  /* 0x0000004c2040723c */ /* 0x040fec0000001840 */
[----:B------:R-:W-:Y:S01]  /*16a10*/  HMMA.16816.F32 R12, R32, R78, R12 ;  /* 0x0000004e200c723c */ /* 0x000fe2000000180c */
[----:B------:R-:W4:Y:S04]  /*16a20*/  LDSM.16.M88.4 R32, [R220+0x800] ;  /* 0x00080000dc20783b */ /* 0x000f280000000200 */
[----:B------:R-:W4:Y:S01]  /*16a30*/  LDSM.16.M88.4 R76, [R220+0x1000] ;  /* 0x00100000dc4c783b */ /* 0x000f220000000200 */
[C---:B-----5:R-:W-:Y:S06]  /*16a40*/  HMMA.16816.F32 R28, R52.reuse, R48, R28 ;  /* 0x00000030341c723c */ /* 0x060fec000000181c */
        /* <DEDUP_REMOVED lines=21> */
[C---:B--2---:R-:W-:Y:S06]  /*16ba0*/  HMMA.16816.F32 R64, R36.reuse, R44, R64 ;  /* 0x0000002c2440723c */ /* 0x044fec0000001840 */
[----:B------:R-:W-:Y:S01]  /*16bb0*/  HMMA.16816.F32 R52, R36, R46, R52 ;  /* 0x0000002e2434723c */ /* 0x000fe20000001834 */
[----:B------:R-:W2:Y:S04]  /*16bc0*/  LDSM.16.M88.4 R44, [R231+0x3000] ;  /* 0x00300000e72c783b */ /* 0x000ea80000000200 */
[----:B------:R-:W2:Y:S01]  /*16bd0*/  LDSM.16.M88.4 R36, [R231+0x3800] ;  /* 0x00380000e724783b */ /* 0x000ea20000000200 */
[C---:B---3--:R-:W-:Y:S06]  /*16be0*/  HMMA.16816.F32 R28, R40.reuse, R48, R28 ;  /* 0x00000030281c723c */ /* 0x048fec000000181c */
[C---:B------:R-:W-:Y:S01]  /*16bf0*/  HMMA.16816.F32 R24, R40.reuse, R50, R24 ;  /* 0x000000322818723c */ /* 0x040fe20000001818 */
[----:B------:R-:W-:Y:S05]  /*16c00*/  LDSM.16.M88.4 R48, [R227+0xa800] ;  /* 0x00a80000e330783b */ /* 0x000fea0000000200 */
        /* <DEDUP_REMOVED lines=16> */
[C---:B--2---:R-:W-:Y:S06]  /*16d10*/  HMMA.16816.F32 R72, R32.reuse, R44, R72 ;  /* 0x0000002c2048723c */ /* 0x044fec0000001848 */
[C---:B------:R-:W-:Y:S01]  /*16d20*/  HMMA.16816.F32 R68, R32.reuse, R46, R68 ;  /* 0x0000002e2044723c */ /* 0x040fe20000001844 */
[----:B------:R-:W-:Y:S05]  /*16d30*/  LDSM.16.M88.4 R44, [R220+0x2000] ;  /* 0x00200000dc2c783b */ /* 0x000fea0000000200 */
[C---:B------:R-:W-:Y:S06]  /*16d40*/  HMMA.16816.F32 R64, R32.reuse, R36, R64 ;  /* 0x000000242040723c */ /* 0x040fec0000001840 */
[----:B------:R-:W-:Y:S01]  /*16d50*/  HMMA.16816.F32 R52, R32, R38, R52 ;  /* 0x000000262034723c */ /* 0x000fe20000001834 */
[----:B------:R-:W2:Y:S04]  /*16d60*/  LDSM.16.M88.4 R36, [R229+0x2000] ;  /* 0x00200000e524783b */ /* 0x000ea80000000200 */
        /* <DEDUP_REMOVED lines=14> */
[C---:B--2---:R-:W-:Y:S06]  /*16e50*/  HMMA.16816.F32 R28, R36.reuse, R44, R28 ;  /* 0x0000002c241c723c */ /* 0x044fec000000181c */
        /* <DEDUP_REMOVED lines=37> */
[----:B------:R-:W5:Y:S01]  /*170b0*/  LDSM.16.M88.4 R80, [R220+0x5800] ;  /* 0x00580000dc50783b */ /* 0x000f620000000200 */
        /* <DEDUP_REMOVED lines=16> */
[C---:B-----5:R-:W-:Y:S06]  /*171c0*/  HMMA.16816.F32 R20, R76.reuse, R12, R20 ;  /* 0x0000000c4c14723c */ /* 0x060fec0000001814 */
        /* <DEDUP_REMOVED lines=8> */
[----:B------:R-:W5:Y:S01]  /*17250*/  LDSM.16.M88.4 R76, [R231+0x7800] ;  /* 0x00780000e74c783b */ /* 0x000f620000000200 */
[C---:B-1----:R-:W-:Y:S06]  /*17260*/  HMMA.16816.F32 R28, R32.reuse, R48, R28 ;  /* 0x00000030201c723c */ /* 0x042fec000000181c */
[C---:B------:R-:W-:Y:S06]  /*17270*/  HMMA.16816.F32 R20, R32.reuse, R44, R20 ;  /* 0x0000002c2014723c */ /* 0x040fec0000001814 */
[C---:B------:R-:W-:Y:S01]  /*17280*/  HMMA.16816.F32 R16, R32.reuse, R46, R16 ;  /* 0x0000002e2010723c */ /* 0x040fe20000001810 */
[----:B------:R-:W-:Y:S05]  /*17290*/  LDSM.16.M88.4 R44, [R227+0xe000] ;  /* 0x00e00000e32c783b */ /* 0x000fea0000000200 */
[C---:B--2---:R-:W-:Y:S06]  /*172a0*/  HMMA.16816.F32 R64, R32.reuse, R36, R64 ;  /* 0x000000242040723c */ /* 0x044fec0000001840 */
[C---:B------:R-:W-:Y:S01]  /*172b0*/  HMMA.16816.F32 R52, R32.reuse, R38, R52 ;  /* 0x000000262034723c */ /* 0x040fe20000001834 */
[----:B------:R-:W-:Y:S05]  /*172c0*/  LDSM.16.M88.4 R36, [R227+0xf000] ;  /* 0x00f00000e324783b */ /* 0x000fea0000000200 */
[C---:B------:R-:W-:Y:S01]  /*172d0*/  HMMA.16816.F32 R24, R32.reuse, R50, R24 ;  /* 0x000000322018723c */ /* 0x040fe20000001818 */
[----:B------:R-:W1:Y:S05]  /*172e0*/  LDSM.16.M88.4 R48, [R230+0x6000] ;  /* 0x00600000e630783b */ /* 0x000e6a0000000200 */
[C---:B------:R-:W-:Y:S06]  /*172f0*/  HMMA.16816.F32 R72, R32.reuse, R40, R72 ;  /* 0x000000282048723c */ /* 0x040fec0000001848 */
[----:B------:R-:W-:Y:S01]  /*17300*/  HMMA.16816.F32 R68, R32, R42, R68 ;  /* 0x0000002a2044723c */ /* 0x000fe20000001844 */
[----:B------:R-:W2:Y:S04]  /*17310*/  LDSM.16.M88.4 R40, [R227+0xe800] ;  /* 0x00e80000e328783b */ /* 0x000ea80000000200 */
[----:B------:R-:W2:Y:S01]  /*17320*/  LDSM.16.M88.4 R32, [R227+0xf800] ;  /* 0x00f80000e320783b */ /* 0x000ea20000000200 */
[C---:B----4-:R-:W-:Y:S06]  /*17330*/  HMMA.16816.F32 R28, R84.reuse, R12, R28 ;  /* 0x0000000c541c723c */ /* 0x050fec000000181c */
[C---:B---3--:R-:W-:Y:S06]  /*17340*/  HMMA.16816.F32 R20, R84.reuse, R8, R20 ;  /* 0x000000085414723c */ /* 0x048fec0000001814 */
[C---:B------:R-:W-:Y:S01]  /*17350*/  HMMA.16816.F32 R16, R84.reuse, R10, R16 ;  /* 0x0000000a5410723c */ /* 0x040fe20000001810 */
[----:B------:R-:W-:Y:S05]  /*17360*/  LDSM.16.M88.4 R8, [R220+0x6000] ;  /* 0x00600000dc08783b */ /* 0x000fea0000000200 */
[C---:B-----5:R-:W-:Y:S06]  /*17370*/  HMMA.16816.F32 R64, R84.reuse, R76, R64 ;  /* 0x0000004c5440723c */ /* 0x060fec0000001840 */
[C---:B------:R-:W-:Y:S06]  /*17380*/  HMMA.16816.F32 R52, R84.reuse, R78, R52 ;  /* 0x0000004e5434723c */ /* 0x040fec0000001834 */
[C---:B------:R-:W-:Y:S01]  /*17390*/  HMMA.16816.F32 R24, R84.reuse, R14, R24 ;  /* 0x0000000e5418723c */ /* 0x040fe20000001818 */
[----:B------:R-:W3:Y:S05]  /*173a0*/  LDSM.16.M88.4 R12, [R229+0x6000] ;  /* 0x00600000e50c783b */ /* 0x000eea0000000200 */
[----:B------:R-:W-:Y:S06]  /*173b0*/  HMMA.16816.F32 R72, R84, R80, R72 ;  /* 0x000000505448723c */ /* 0x000fec0000001848 */
[C---:B-1----:R-:W-:Y:S06]  /*173c0*/  HMMA.16816.F32 R28, R48.reuse, R44, R28 ;  /* 0x0000002c301c723c */ /* 0x042fec000000181c */
[C---:B--2---:R-:W-:Y:S06]  /*173d0*/  HMMA.16816.F32 R20, R48.reuse, R40, R20 ;  /* 0x000000283014723c */ /* 0x044fec0000001814 */
[----:B------:R-:W-:Y:S01]  /*173e0*/  HMMA.16816.F32 R16, R48, R42, R16 ;  /* 0x0000002a3010723c */ /* 0x000fe20000001810 */
[----:B------:R-:W1:Y:S05]  /*173f0*/  LDSM.16.M88.4 R40, [R220+0x7000] ;  /* 0x00700000dc28783b */ /* 0x000e6a0000000200 */
[----:B------:R-:W-:Y:S01]  /*17400*/  HMMA.16816.F32 R68, R84, R82, R68 ;  /* 0x000000525444723c */ /* 0x000fe20000001844 */
[----:B------:R-:W2:Y:S05]  /*17410*/  LDSM.16.M88.4 R80, [R220+0x6800] ;  /* 0x00680000dc50783b */ /* 0x000eaa0000000200 */
[C---:B------:R-:W-:Y:S06]  /*17420*/  HMMA.16816.F32 R64, R48.reuse, R32, R64 ;  /* 0x000000203040723c */ /* 0x040fec0000001840 */
[----:B------:R-:W-:Y:S01]  /*17430*/  HMMA.16816.F32 R52, R48, R34, R52 ;  /* 0x000000223034723c */ /* 0x000fe20000001834 */
[----:B------:R-:W4:Y:S01]  /*17440*/  LDSM.16.M88.4 R32, [R220+0x7800] ;  /* 0x00780000dc20783b */ /* 0x000f220000000200 */
[----:B------:R-:W-:-:S04]  /*17450*/  DEPBAR.LE SB0, 0x0 ;  /* 0x000080000000791a */ /* 0x000fc80000000000 */
[C---:B------:R-:W-:Y:S06]  /*17460*/  HMMA.16816.F32 R24, R48.reuse, R46, R24 ;  /* 0x0000002e3018723c */ /* 0x040fec0000001818 */
[----:B------:R-:W-:Y:S06]  /*17470*/  HMMA.16816.F32 R72, R48, R36, R72 ;  /* 0x000000243048723c */ /* 0x000fec0000001848 */
[----:B---3--:R-:W-:Y:S01]  /*17480*/  HMMA.16816.F32 R28, R12, R8, R28 ;  /* 0x000000080c1c723c */ /* 0x008fe2000000181c */
[----:B------:R-:W-:-:S05]  /*17490*/  LOP3.LUT R36, R59, 0x6, RZ, 0xc0, !PT ;  /* 0x000000063b247812 */ /* 0x000fca00078ec0ff */
[----:B------:R-:W-:Y:S01]  /*174a0*/  IMAD R36, R165, 0x40, R36 ;  /* 0x00000040a5247824 */ /* 0x000fe200078e0224 */
[----:B------:R-:W-:Y:S03]  /*174b0*/  HMMA.16816.F32 R68, R48, R38, R68 ;  /* 0x000000263044723c */ /* 0x000fe60000001844 */
[C---:B------:R-:W-:Y:S02]  /*174c0*/  VIADD R37, R36.reuse, 0xffffffc0 ;  /* 0xffffffc024257836 */ /* 0x040fe40000000000 */
[C---:B------:R-:W-:Y:S01]  /*174d0*/  VIADD R9, R36.reuse, 0xffffffc1 ;  /* 0xffffffc124097836 */ /* 0x040fe20000000000 */
[C---:B------:R-:W-:Y:S02]  /*174e0*/  HMMA.16816.F32 R24, R12.reuse, R10, R24 ;  /* 0x0000000a0c18723c */ /* 0x040fe40000001818 */
[-C--:B------:R-:W-:Y:S01]  /*174f0*/  ISETP.GE.AND P4, PT, R37, R60.reuse, PT ;  /* 0x0000003c2500720c */ /* 0x080fe20003f86270 */
[C---:B------:R-:W-:Y:S01]  /*17500*/  VIADD R37, R36.reuse, 0xffffffd0 ;  /* 0xffffffd024257836 */ /* 0x040fe20000000000 */
[-C--:B------:R-:W-:Y:S01]  /*17510*/  ISETP.GE.AND P2, PT, R9, R60.reuse, PT ;  /* 0x0000003c0900720c */ /* 0x080fe20003f46270 */
[C---:B------:R-:W-:Y:S01]  /*17520*/  VIADD R9, R36.reuse, 0xffffffc9 ;  /* 0xffffffc924097836 */ /* 0x040fe20000000000 */
[----:B-1----:R-:W-:Y:S01]  /*17530*/  HMMA.16816.F32 R72, R12, R40, R72 ;  /* 0x000000280c48723c */ /* 0x002fe20000001848 */
[----:B------:R-:W-:Y:S01]  /*17540*/  VIADD R11, R36, 0xffffffc8 ;  /* 0xffffffc8240b7836 */ /* 0x000fe20000000000 */
[----:B------:R-:W-:-:S02]  /*17550*/  ISETP.GE.AND P6, PT, R37, R60, PT ;  /* 0x0000003c2500720c */ /* 0x000fc40003fc6270 */
[-C--:B------:R-:W-:Y:S01]  /*17560*/  ISETP.GE.AND P0, PT, R9, R60.reuse, PT ;  /* 0x0000003c0900720c */ /* 0x080fe20003f06270 */
[C---:B------:R-:W-:Y:S01]  /*17570*/  VIADD R9, R36.reuse, 0xffffffd1 ;  /* 0xffffffd124097836 */ /* 0x040fe20000000000 */
[C---:B--2---:R-:W-:Y:S01]  /*17580*/  HMMA.16816.F32 R20, R12.reuse, R80, R20 ;  /* 0x000000500c14723c */ /* 0x044fe20000001814 */
[-C--:B------:R-:W-:Y:S01]  /*17590*/  ISETP.GE.AND P1, PT, R11, R60.reuse, PT ;  /* 0x0000003c0b00720c */ /* 0x080fe20003f26270 */
[----:B------:R-:W-:Y:S01]  /*175a0*/  VIADD R11, R36, 0xffffffd8 ;  /* 0xffffffd8240b7836 */ /* 0x000fe20000000000 */
[----:B------:R-:W-:Y:S02]  /*175b0*/  FSEL R30, R30, -INF , !P4 ;  /* 0xff8000001e1e7808 */ /* 0x000fe40006000000 */
[----:B------:R-:W-:Y:S01]  /*175c0*/  FSEL R37, R28, -INF , !P4 ;  /* 0xff8000001c257808 */ /* 0x000fe20006000000 */
[----:B----4-:R-:W-:Y:S01]  /*175d0*/  HMMA.16816.F32 R52, R12, R34, R52 ;  /* 0x000000220c34723c */ /* 0x010fe20000001834 */
[----:B------:R-:W-:Y:S01]  /*175e0*/  ISETP.GE.AND P4, PT, R11, R60, PT ;  /* 0x0000003c0b00720c */ /* 0x000fe20003f86270 */
[----:B------:R-:W-:Y:S01]  /*175f0*/  VIADD R11, R36, 0xffffffd9 ;  /* 0xffffffd9240b7836 */ /* 0x000fe20000000000 */
[----:B------:R-:W-:-:S02]  /*17600*/  FSEL R28, R31, -INF , !P2 ;  /* 0xff8000001f1c7808 */ /* 0x000fc40005000000 */
[----:B------:R-:W-:Y:S01]  /*17610*/  FSEL R29, R29, -INF , !P2 ;  /* 0xff8000001d1d7808 */ /* 0x000fe20005000000 */
[C---:B------:R-:W-:Y:S01]  /*17620*/  HMMA.16816.F32 R16, R12.reuse, R82, R16 ;  /* 0x000000520c10723c */ /* 0x040fe20000001810 */
[-C--:B------:R-:W-:Y:S01]  /*17630*/  ISETP.GE.AND P2, PT, R11, R60.reuse, PT ;  /* 0x0000003c0b00720c */ /* 0x080fe20003f46270 */
[C---:B------:R-:W-:Y:S01]  /*17640*/  VIADD R11, R36.reuse, 0xffffffe1 ;  /* 0xffffffe1240b7836 */ /* 0x040fe20000000000 */
[----:B------:R-:W-:Y:S01]  /*17650*/  ISETP.GE.AND P5, PT, R9, R60, PT ;  /* 0x0000003c0900720c */ /* 0x000fe20003fa6270 */
[----:B------:R-:W-:Y:S01]  /*17660*/  VIADD R9, R36, 0xffffffe0 ;  /* 0xffffffe024097836 */ /* 0x000fe20000000000 */
[----:B------:R-:W-:Y:S01]  /*17670*/  FSEL R10, R27, -INF , !P0 ;  /* 0xff8000001b0a7808 */ /* 0x000fe20004000000 */
[----:B------:R-:W-:Y:S01]  /*17680*/  HMMA.16816.F32 R68, R12, R42, R68 ;  /* 0x0000002a0c44723c */ /* 0x000fe20000001844 */
[----:B------:R-:W-:Y:S02]  /*17690*/  FSEL R25, R25, -INF , !P0 ;  /* 0xff80000019197808 */ /* 0x000fe40004000000 */
[----:B------:R-:W-:-:S02]  /*176a0*/  FSEL R26, R26, -INF , !P1 ;  /* 0xff8000001a1a7808 */ /* 0x000fc40004800000 */
[----:B------:R-:W-:Y:S01]  /*176b0*/  FSEL R31, R24, -INF , !P1 ;  /* 0xff800000181f7808 */ /* 0x000fe20004800000 */
[----:B------:R-:W-:Y:S01]  /*176c0*/  HMMA.16816.F32 R64, R12, R32, R64 ;  /* 0x000000200c40723c */ /* 0x000fe20000001840 */
[-C--:B------:R-:W-:Y:S02]  /*176d0*/  ISETP.GE.AND P0, PT, R11, R60.reuse, PT ;  /* 0x0000003c0b00720c */ /* 0x080fe40003f06270 */
[----:B------:R-:W-:Y:S01]  /*176e0*/  ISETP.GE.AND P1, PT, R9, R60, PT ;  /* 0x0000003c0900720c */ /* 0x000fe20003f26270 */
[C---:B------:R-:W-:Y:S01]  /*176f0*/  VIADD R9, R36.reuse, 0xffffffe8 ;  /* 0xffffffe824097836 */ /* 0x040fe20000000000 */
[----:B------:R-:W-:Y:S02]  /*17700*/  FSEL R202, R75, -INF , !P0 ;  /* 0xff8000004bca7808 */ /* 0x000fe40004000000 */
[C---:B------:R-:W-:Y:S01]  /*17710*/  VIADD R13, R36.reuse, 0xfffffff9 ;  /* 0xfffffff9240d7836 */ /* 0x040fe20000000000 */
[----:B------:R-:W-:Y:S01]  /*17720*/  FSEL R187, R73, -INF , !P0 ;  /* 0xff80000049bb7808 */ /* 0x000fe20004000000 */
[----:B------:R-:W-:Y:S01]  /*17730*/  VIADD R15, R36, 0xfffffff8 ;  /* 0xfffffff8240f7836 */ /* 0x000fe20000000000 */
[----:B------:R-:W-:-:S02]  /*17740*/  FSEL R8, R22, -INF , !P6 ;  /* 0xff80000016087808 */ /* 0x000fc40007000000 */
[-C--:B------:R-:W-:Y:S02]  /*17750*/  ISETP.GE.AND P0, PT, R13, R60.reuse, PT ;  /* 0x0000003c0d00720c */ /* 0x080fe40003f06270 */
[----:B------:R-:W-:Y:S02]  /*17760*/  FSEL R11, R20, -INF , !P6 ;  /* 0xff800000140b7808 */ /* 0x000fe40007000000 */
[----:B------:R-:W-:Y:S01]  /*17770*/  ISETP.GE.AND P6, PT, R9, R60, PT ;  /* 0x0000003c0900720c */ /* 0x000fe20003fc6270 */
[C---:B------:R-:W-:Y:S01]  /*17780*/  VIADD R9, R36.reuse, 0xffffffe9 ;  /* 0xffffffe924097836 */ /* 0x040fe20000000000 */
[----:B------:R-:W-:Y:S01]  /*17790*/  FSEL R6, R23, -INF , !P5 ;  /* 0xff80000017067808 */ /* 0x000fe20006800000 */
[----:B------:R-:W-:Y:S01]  /*177a0*/  VIADD R23, R36, 0xfffffff0 ;  /* 0xfffffff024177836 */ /* 0x000fe20000000000 */
[----:B------:R-:W-:Y:S02]  /*177b0*/  FSEL R188, R55, -INF , !P0 ;  /* 0xff80000037bc7808 */ /* 0x000fe40004000000 */
[----:B------:R-:W-:-:S02]  /*177c0*/  FSEL R197, R53, -INF , !P0 ;  /* 0xff80000035c57808 */ /* 0x000fc40004000000 */
[----:B------:R-:W-:Y:S02]  /*177d0*/  ISETP.GE.AND P0, PT, R165, 0x2, PT ;  /* 0x00000002a500780c */ /* 0x000fe40003f06270 */
[----:B------:R-:W-:Y:S02]  /*177e0*/  FSEL R21, R21, -INF , !P5 ;  /* 0xff80000015157808 */ /* 0x000fe40006800000 */
[-C--:B------:R-:W-:Y:S02]  /*177f0*/  ISETP.GE.AND P5, PT, R9, R60.reuse, PT ;  /* 0x0000003c0900720c */ /* 0x080fe40003fa6270 */
[----:B------:R-:W-:Y:S02]  /*17800*/  FSEL R0, R18, -INF , !P4 ;  /* 0xff80000012007808 */ /* 0x000fe40006000000 */
[----:B------:R-:W-:Y:S02]  /*17810*/  FSEL R9, R16, -INF , !P4 ;  /* 0xff80000010097808 */ /* 0x000fe40006000000 */
[----:B------:R-:W-:Y:S01]  /*17820*/  ISETP.GE.AND P4, PT, R23, R60, PT ;  /* 0x0000003c1700720c */ /* 0x000fe20003f86270 */
[----:B------:R-:W-:Y:S01]  /*17830*/  VIADD R23, R36, 0xfffffff1 ;  /* 0xfffffff124177836 */ /* 0x000fe20000000000 */
[----:B------:R-:W-:-:S02]  /*17840*/  FSEL R4, R19, -INF , !P2 ;  /* 0xff80000013047808 */ /* 0x000fc40005000000 */
[----:B------:R-:W-:Y:S02]  /*17850*/  FSEL R17, R17, -INF , !P2 ;  /* 0xff80000011117808 */ /* 0x000fe40005000000 */
[----:B------:R-:W-:Y:S02]  /*17860*/  FSEL R186, R74, -INF , !P1 ;  /* 0xff8000004aba7808 */ /* 0x000fe40004800000 */
[----:B------:R-:W-:Y:S02]  /*17870*/  FSEL R195, R72, -INF , !P1 ;  /* 0xff80000048c37808 */ /* 0x000fe40004800000 */
[-C--:B------:R-:W-:Y:S02]  /*17880*/  ISETP.GE.AND P2, PT, R23, R60.reuse, PT ;  /* 0x0000003c1700720c */ /* 0x080fe40003f46270 */
[----:B------:R-:W-:Y:S02]  /*17890*/  ISETP.GE.AND P1, PT, R15, R60, PT ;  /* 0x0000003c0f00720c */ /* 0x000fe40003f26270 */
        /* <DEDUP_REMOVED lines=14> */
[C---:B------:R-:W-:Y:S01]  /*17980*/  VIADD R23, R3.reuse, 0xffffffc0 ;  /* 0xffffffc003177836 */ /* 0x040fe20000000000 */
[----:B------:R-:W-:Y:S01]  /*17990*/  IABS R16, R3 ;  /* 0x0000000300107213 */ /* 0x000fe20000000000 */
[----:B------:R-:W-:Y:S01]  /*179a0*/  ULDC.64 UR10, c[0x0][0x248] ;  /* 0x00009200000a7ab9 */ /* 0x000fe20000000a00 */
[----:B------:R-:W-:Y:S02]  /*179b0*/  ULDC.64 UR8, c[0x0][0x230] ;  /* 0x00008c0000087ab9 */ /* 0x000fe40000000a00 */
[----:B------:R-:W-:Y:S02]  /*179c0*/  IABS R15, R23 ;  /* 0x00000017000f7213 */ /* 0x000fe40000000000 */
[-C--:B-1----:R-:W-:Y:S02]  /*179d0*/  IABS R12, R14.reuse ;  /* 0x0000000e000c7213 */ /* 0x082fe40000000000 */
[----:B------:R-:W-:-:S02]  /*179e0*/  LOP3.LUT R3, R3, R14, RZ, 0x3c, !PT ;  /* 0x0000000e03037212 */ /* 0x000fc400078e3cff */
[----:B------:R-:W1:Y:S01]  /*179f0*/  I2F.RP R19, R12 ;  /* 0x0000000c00137306 */ /* 0x000e620000209400 */
[----:B------:R-:W-:Y:S02]  /*17a00*/  LOP3.LUT R23, R23, R14, RZ, 0x3c, !PT ;  /* 0x0000000e17177212 */ /* 0x000fe400078e3cff */
[----:B------:R-:W-:-:S05]  /*17a10*/  ISETP.GE.AND P4, PT, R3, RZ, PT ;  /* 0x000000ff0300720c */ /* 0x000fca0003f86270 */
        /* <DEDUP_REMOVED lines=19> */
[----:B------:R-:W-:Y:S02]  /*17b50*/  ISETP.GE.AND P1, PT, R23, RZ, PT ;  /* 0x000000ff1700720c */ /* 0x000fe40003f26270 */
[-C--:B------:R-:W-:Y:S02]  /*17b60*/  ISETP.GE.U32.AND P6, PT, R19, R12.reuse, PT ;  /* 0x0000000c1300720c */ /* 0x080fe40003fc6070 */
[----:B------:R-:W-:Y:S02]  /*17b70*/  ISETP.GE.U32.AND P5, PT, R13, R12, PT ;  /* 0x0000000c0d00720c */ /* 0x000fe40003fa6070 */
[----:B------:R-:W-:-:S02]  /*17b80*/  @!P2 IADD3 R18, R18, 0x1, RZ ;  /* 0x000000011212a810 */ /* 0x000fc40007ffe0ff */
[----:B------:R-:W-:-:S07]  /*17b90*/  ISETP.NE.AND P2, PT, R14, RZ, PT ;  /* 0x000000ff0e00720c */ /* 0x000fce0003f45270 */
        /* <DEDUP_REMOVED lines=12> */
[----:B------:R-:W-:Y:S01]  /*17c60*/  IMAD.WIDE.U32 R18, R14, UR10, RZ ;  /* 0x0000000a0e127c25 */ /* 0x000fe2000f8e00ff */
[----:B------:R-:W-:-:S05]  /*17c70*/  SHF.R.S32.HI R3, RZ, 0x1f, R14 ;  /* 0x0000001fff037819 */ /* 0x000fca000001140e */
[----:B------:R-:W-:-:S04]  /*17c80*/  IMAD R3, R3, UR10, RZ ;  /* 0x0000000a03037c24 */ /* 0x000fc8000f8e02ff */
[----:B------:R-:W-:-:S04]  /*17c90*/  IMAD R3, R14, UR11, R3 ;  /* 0x0000000b0e037c24 */ /* 0x000fc8000f8e0203 */
[----:B------:R-:W-:Y:S01]  /*17ca0*/  IMAD.IADD R19, R19, 0x1, R3 ;  /* 0x0000000113137824 */ /* 0x000fe200078e0203 */
[----:B--2---:R-:W-:-:S04]  /*17cb0*/  IADD3 R12, -R13, R12, RZ ;  /* 0x0000000c0d0c7210 */ /* 0x004fc80007ffe1ff */
[----:B------:R-:W-:Y:S01]  /*17cc0*/  SHF.R.S32.HI R13, RZ, 0x1f, R12 ;  /* 0x0000001fff0d7819 */ /* 0x000fe2000001140c */
[----:B------:R-:W-:-:S04]  /*17cd0*/  IMAD.WIDE.U32 R18, R12, UR8, R18 ;  /* 0x000000080c127c25 */ /* 0x000fc8000f8e0012 */
[----:B------:R-:W-:Y:S02]  /*17ce0*/  IMAD R13, R13, UR8, RZ ;  /* 0x000000080d0d7c24 */ /* 0x000fe4000f8e02ff */
[----:B------:R-:W-:Y:S02]  /*17cf0*/  IMAD.MOV.U32 R3, RZ, RZ, R18 ;  /* 0x000000ffff037224 */ /* 0x000fe400078e0012 */
[----:B------:R-:W-:-:S05]  /*17d00*/  IMAD R13, R12, UR9, R13 ;  /* 0x000000090c0d7c24 */ /* 0x000fca000f8e020d */
[----:B------:R-:W-:Y:S01]  /*17d10*/  IADD3 R13, R19, R13, RZ ;  /* 0x0000000d130d7210 */ /* 0x000fe20007ffe0ff */
[----:B------:R-:W-:Y:S06]  /*17d20*/  BRA `(.L_x_4320) ;  /* 0x0000000000107947 */ /* 0x000fec0003800000 */
.L_x_4319:
[----:B------:R-:W-:Y:S02]  /*17d30*/  ULDC UR10, c[0x0][0x248] ;  /* 0x00009200000a7ab9 */ /* 0x000fe40000000800 */
[----:B------:R-:W-:-:S06]  /*17d40*/  USHF.L.U32 UR5, UR10, 0x6, URZ ;  /* 0x000000060a057899 */ /* 0x000fcc000800063f */
[----:B------:R-:W-:-:S04]  /*17d50*/  IADD3 R3, RZ, -UR5, RZ ;  /* 0x80000005ff037c10 */ /* 0x000fc8000fffe0ff */
[----:B------:R-:W-:-:S07]  /*17d60*/  SHF.R.S32.HI R13, RZ, 0x1f, R3 ;  /* 0x0000001fff0d7819 */ /* 0x000fce0000011403 */
.L_x_4320:
[----:B------:R-:W-:Y:S01]  /*17d70*/  IADD3 R58, P2, P1, R134, R3, R58 ;  /* 0x00000003863a7210 */ /* 0x000fe2000795e03a */
[----:B------:R-:W-:Y:S01]  /*17d80*/  ULDC.64 UR8, c[0x0][0x218] ;  /* 0x0000860000087ab9 */ /* 0x000fe20000000a00 */
[C---:B------:R-:W-:Y:S01]  /*17d90*/  LEA R236, P5, R3.reuse, R236, 0x1 ;  /* 0x000000ec03ec7211 */ /* 0x040fe200078a08ff */
[----:B------:R-:W-:Y:S01]  /*17da0*/  USHF.L.U32 UR11, UR10, 0x5, URZ ;  /* 0x000000050a0b7899 */ /* 0x000fe2000800063f */
[C---:B------:R-:W-:Y:S01]  /*17db0*/  IADD3 R134, P4, R3.reuse, R134, RZ ;  /* 0x0000008603867210 */ /* 0x040fe20007f9e0ff */
[----:B------:R-:W-:Y:S01]  /*17dc0*/  ULDC UR5, c[0x0][0x24c] ;  /* 0x0000930000057ab9 */ /* 0x000fe20000000800 */
[----:B------:R-:W-:Y:S01]  /*17dd0*/  LEA.HI.X R235, R3, R235, R13, 0x1, P5 ;  /* 0x000000eb03eb7211 */ /* 0x000fe200028f0c0d */
[----:B------:R-:W-:Y:S01]  /*17de0*/  USHF.L.U64.HI UR5, UR10, 0x5, UR5 ;  /* 0x000000050a057899 */ /* 0x000fe20008010205 */
[----:B------:R-:W-:Y:S01]  /*17df0*/  IADD3.X R57, R56, R13, R57, P2, P1 ;  /* 0x0000000d38397210 */ /* 0x000fe200017e2439 */
[----:B------:R-:W-:Y:S01]  /*17e00*/  IMAD.X R13, R13, 0x1, R56, P4 ;  /* 0x000000010d0d7824 */ /* 0x000fe200020e0638 */
[----:B------:R-:W-:Y:S01]  /*17e10*/  LEA R14, P2, R134, UR8, 0x1 ;  /* 0x00000008860e7c11 */ /* 0x000fe2000f8408ff */
[----:B------:R-:W-:Y:S01]  /*17e20*/  IMAD.MOV.U32 R237, RZ, RZ, R235 ;  /* 0x000000ffffed7224 */ /* 0x000fe200078e00eb */
[----:B------:R-:W-:-:S02]  /*17e30*/  LEA R12, P1, R58, UR8, 0x1 ;  /* 0x000000083a0c7c11 */ /* 0x000fc4000f8208ff */
[----:B------:R-:W-:Y:S02]  /*17e40*/  LEA.HI.X R15, R134, UR9, R13, 0x1, P2 ;  /* 0x00000009860f7c11 */ /* 0x000fe400090f0c0d */
[----:B------:R-:W-:Y:S01]  /*17e50*/  IADD3 R18, P2, R236, UR11, RZ ;  /* 0x0000000bec127c10 */ /* 0x000fe2000ff5e0ff */
[----:B------:R-:W-:Y:S01]  /*17e60*/  @!PT LDS RZ, [RZ] ;  /* 0x00000000fffff984 */ /* 0x000fe20000000800 */
[----:B------:R-:W-:Y:S01]  /*17e70*/  @!PT LDS RZ, [RZ] ;  /* 0x00000000fffff984 */ /* 0x000fe20000000800 */
[----:B------:R-:W-:Y:S01]  /*17e80*/  @!PT LDS RZ, [RZ] ;  /* 0x00000000fffff984 */ /* 0x000fe20000000800 */
[----:B------:R1:W-:Y:S01]  /*17e90*/  LDGSTS.E.BYPASS.LTC128B.128 [R245+0x8000], desc[UR6][R236.64] ;  /* 0x08000000ecf57fae */ /* 0x0003e2000b901d46 */
[----:B------:R-:W-:Y:S02]  /*17ea0*/  LEA.HI.X R13, R58, UR9, R57, 0x1, P1 ;  /* 0x000000093a0d7c11 */ /* 0x000fe400088f0c39 */
[----:B------:R-:W-:Y:S01]  /*17eb0*/  IADD3.X R19, R235, UR5, RZ, P2, !PT ;  /* 0x00000005eb137c10 */ /* 0x000fe200097fe4ff */
[----:B------:R1:W-:Y:S01]  /*17ec0*/  LDGSTS.E.BYPASS.LTC128B.128 [R245+0xa000], desc[UR6][R14.64+0x80] ;  /* 0x0a0000800ef57fae */ /* 0x0003e2000b901d46 */
[----:B------:R-:W-:Y:S02]  /*17ed0*/  IADD3 R22, P2, R18, UR11, RZ ;  /* 0x0000000b12167c10 */ /* 0x000fe4000ff5e0ff */
[----:B------:R-:W-:Y:S01]  /*17ee0*/  IADD3 R32, P1, R12, UR11, RZ ;  /* 0x0000000b0c207c10 */ /* 0x000fe2000ff3e0ff */
[----:B------:R1:W-:Y:S01]  /*17ef0*/  LDGSTS.E.BYPASS.LTC128B.128 [R245+0xc000], desc[UR6][R14.64+0x100] ;  /* 0x0c0001000ef57fae */ /* 0x0003e2000b901d46 */
[----:B------:R-:W-:-:S02]  /*17f00*/  IADD3.X R23, R19, UR5, RZ, P2, !PT ;  /* 0x0000000513177c10 */ /* 0x000fc400097fe4ff */
[----:B------:R-:W-:Y:S01]  /*17f10*/  IADD3.X R33, R13, UR5, RZ, P1, !PT ;  /* 0x000000050d217c10 */ /* 0x000fe20008ffe4ff */
[----:B------:R1:W-:Y:S01]  /*17f20*/  LDGSTS.E.BYPASS.LTC128B.128 [R245+0xe000], desc[UR6][R14.64+0x180] ;  /* 0x0e0001800ef57fae */ /* 0x0003e2000b901d46 */
[----:B------:R-:W-:Y:S02]  /*17f30*/  IADD3 R34, P2, R22, UR11, RZ ;  /* 0x0000000b16227c10 */ /* 0x000fe4000ff5e0ff */
[----:B------:R-:W-:Y:S01]  /*17f40*/  IADD3 R38, P1, R32, UR11, RZ ;  /* 0x0000000b20267c10 */ /* 0x000fe2000ff3e0ff */
[----:B------:R1:W-:Y:S01]  /*17f50*/  LDGSTS.E.BYPASS.LTC128B.128 [R245+0x8800], desc[UR6][R18.64] ;  /* 0x0880000012f57fae */ /* 0x0003e2000b901d46 */
[----:B------:R-:W-:Y:S02]  /*17f60*/  IADD3.X R35, R23, UR5, RZ, P2, !PT ;  /* 0x0000000517237c10 */ /* 0x000fe400097fe4ff */
[----:B------:R-:W-:Y:S01]  /*17f70*/  IADD3.X R39, R33, UR5, RZ, P1, !PT ;  /* 0x0000000521277c10 */ /* 0x000fe20008ffe4ff */
        /* <DEDUP_REMOVED lines=12> */
.L_x_4318:
        /* <DEDUP_REMOVED lines=31> */
[----:B------:R-:W-:Y:S01]  /*18230*/  IADD3 R228, R89, R2, RZ ;  /* 0x0000000259e47210 */ /* 0x000fe20007ffe0ff */
[----:B------:R-:W1:Y:S03]  /*18240*/  SHFL.BFLY PT, R13, R14, 0x2, 0x1f ;  /* 0x0c401f000e0d7f89 */ /* 0x000e6600000e0000 */
[----:B------:R-:W-:Y:S01]  /*18250*/  LEA R228, R228, UR4, 0x1 ;  /* 0x00000004e4e47c11 */ /* 0x000fe2000f8e08ff */
[----:B------:R-:W2:Y:S03]  /*18260*/  SHFL.BFLY PT, R12, R15, 0x2, 0x1f ;  /* 0x0c401f000f0c7f89 */ /* 0x000ea600000e0000 */
[-C--:B------:R-:W-:Y:S01]  /*18270*/  LEA R226, R7, R228.reuse, 0x1 ;  /* 0x000000e407e27211 */ /* 0x080fe200078e08ff */
[----:B------:R-:W-:Y:S01]  /*18280*/  LDSM.16.MT88.4 R68, [R228+0x12000] ;  /* 0x01200000e444783b */ /* 0x000fe20000004200 */
[----:B------:R-:W-:-:S02]  /*18290*/  LEA R225, R5, R228, 0x1 ;  /* 0x000000e405e17211 */ /* 0x000fc400078e08ff */
[----:B------:R-:W-:Y:S01]  /*182a0*/  LEA R224, R5, R226, 0x1 ;  /* 0x000000e205e07211 */ /* 0x000fe200078e08ff */
        /* <DEDUP_REMOVED lines=14> */
[C---:B------:R-:W-:Y:S01]  /*18390*/  FSETP.NEU.FTZ.AND P1, PT, R164.reuse, -INF , PT ;  /* 0xff800000a400780b */ /* 0x040fe20003f3d000 */
[----:B------:R-:W-:Y:S01]  /*183a0*/  FMUL.FTZ R198, R164, UR5 ;  /* 0x00000005a4c67c20 */ /* 0x000fe20008410000 */
[----:B--2---:R-:W-:Y:S01]  /*183b0*/  FMNMX.FTZ R3, R12, R3, !PT ;  /* 0x000000030c037209 */ /* 0x004fe20007810000 */
[----:B------:R-:W-:Y:S03]  /*183c0*/  LDSM.16.MT88.4 R124, [R224+0x14000] ;  /* 0x01400000e07c783b */ /* 0x000fe60000004200 */
[----:B------:R-:W-:Y:S01]  /*183d0*/  FSEL R198, R198, RZ, P1 ;  /* 0x000000ffc6c67208 */ /* 0x000fe20000800000 */
[C---:B------:R-:W-:Y:S01]  /*183e0*/  FMUL.FTZ R193, R3.reuse, UR5 ;  /* 0x0000000503c17c20 */ /* 0x040fe20008410000 */
[----:B------:R-:W-:Y:S01]  /*183f0*/  FSETP.NEU.FTZ.AND P1, PT, R3, -INF , PT ;  /* 0xff8000000300780b */ /* 0x000fe20003f3d000 */
[----:B------:R-:W-:Y:S02]  /*18400*/  LDSM.16.MT88.4 R132, [R228+0x16000] ;  /* 0x01600000e484783b */ /* 0x000fe40000004200 */
[--C-:B------:R-:W-:Y:S01]  /*18410*/  FFMA.FTZ R183, R37, UR5, -R198.reuse ;  /* 0x0000000525b77c23 */ /* 0x100fe200080108c6 */
[----:B------:R-:W-:Y:S01]  /*18420*/  FSEL R193, R193, RZ, P1 ;  /* 0x000000ffc1c17208 */ /* 0x000fe20000800000 */
[----:B------:R-:W1:Y:S01]  /*18430*/  LDSM.16.MT88.4 R36, [R228+0x10000] ;  /* 0x01000000e424783b */ /* 0x000e620000004200 */
        /* <DEDUP_REMOVED lines=12> */
[----:B------:R-:W2:Y:S01]  /*18500*/  LDSM.16.MT88.4 R8, [R228+0x10800] ;  /* 0x01080000e408783b */ /* 0x000ea20000004200 */
[--C-:B------:R-:W-:Y:S01]  /*18510*/  FFMA.FTZ R172, R21, UR5, -R198.reuse ;  /* 0x0000000515ac7c23 */ /* 0x100fe200080108c6 */
[--C-:B------:R-:W-:Y:S01]  /*18520*/  FFMA.FTZ R2, R17, UR5, -R198.reuse ;  /* 0x0000000511027c23 */ /* 0x100fe200080108c6 */
[----:B------:R-:W3:Y:S01]  /*18530*/  MUFU.EX2 R180, R180 ;  /* 0x000000b400b47308 */ /* 0x000ee20000000800 */
[--C-:B------:R-:W-:Y:S01]  /*18540*/  FFMA.FTZ R166, R6, UR5, -R193.reuse ;  /* 0x0000000506a67c23 */ /* 0x100fe200080108c1 */
[--C-:B------:R-:W-:Y:S01]  /*18550*/  FFMA.FTZ R0, R4, UR5, -R193.reuse ;  /* 0x0000000504007c23 */ /* 0x100fe200080108c1 */
[----:B------:R-:W4:Y:S01]  /*18560*/  LDSM.16.MT88.4 R136, [R226+0x16000] ;  /* 0x01600000e288783b */ /* 0x000f220000004200 */
[--C-:B------:R-:W-:Y:S01]  /*18570*/  FFMA.FTZ R182, R195, UR5, -R198.reuse ;  /* 0x00000005c3b67c23 */ /* 0x100fe200080108c6 */
[--C-:B------:R-:W-:Y:S01]  /*18580*/  FFMA.FTZ R184, R191, UR5, -R198.reuse ;  /* 0x00000005bfb87c23 */ /* 0x100fe200080108c6 */
[--C-:B------:R-:W-:Y:S01]  /*18590*/  FFMA.FTZ R187, R187, UR5, -R198.reuse ;  /* 0x00000005bbbb7c23 */ /* 0x100fe200080108c6 */
[----:B------:R-:W5:Y:S01]  /*185a0*/  LDSM.16.MT88.4 R144, [R225+0x16000] ;  /* 0x01600000e190783b */ /* 0x000f620000004200 */
[----:B------:R-:W-:Y:S01]  /*185b0*/  MUFU.EX2 R179, R179 ;  /* 0x000000b300b37308 */ /* 0x000fe20000000800 */
[--C-:B------:R-:W-:Y:S01]  /*185c0*/  FFMA.FTZ R189, R189, UR5, -R198.reuse ;  /* 0x00000005bdbd7c23 */ /* 0x100fe200080108c6 */
[--C-:B------:R-:W-:Y:S01]  /*185d0*/  FFMA.FTZ R186, R186, UR5, -R193.reuse ;  /* 0x00000005baba7c23 */ /* 0x100fe200080108c1 */
[----:B------:R-:W5:Y:S01]  /*185e0*/  LDSM.16.MT88.4 R16, [R224+0x16000] ;  /* 0x01600000e010783b */ /* 0x000f620000004200 */
[--C-:B------:R-:W-:Y:S01]  /*185f0*/  FFMA.FTZ R191, R202, UR5, -R193.reuse ;  /* 0x00000005cabf7c23 */ /* 0x100fe200080108c1 */
[--C-:B------:R-:W-:Y:S01]  /*18600*/  FFMA.FTZ R192, R192, UR5, -R193.reuse ;  /* 0x00000005c0c07c23 */ /* 0x100fe200080108c1 */
[--C-:B------:R-:W-:Y:S01]  /*18610*/  FFMA.FTZ R195, R200, UR5, -R193.reuse ;  /* 0x00000005c8c37c23 */ /* 0x100fe200080108c1 */
[----:B------:R-:W5:Y:S01]  /*18620*/  LDSM.16.MT88.4 R12, [R226+0x10800] ;  /* 0x01080000e20c783b */ /* 0x000f620000004200 */
[----:B------:R-:W1:Y:S01]  /*18630*/  MUFU.EX2 R174, R174 ;  /* 0x000000ae00ae7308 */ /* 0x000e620000000800 */
[----:B---3--:R-:W-:Y:S01]  /*18640*/  F2FP.F16.F32.PACK_AB R148, R180, R183 ;  /* 0x000000b7b494723e */ /* 0x008fe200000000ff */
[--C-:B------:R-:W-:Y:S01]  /*18650*/  FFMA.FTZ R200, R203, UR5, -R198.reuse ;  /* 0x00000005cbc87c23 */ /* 0x100fe200080108c6 */
[----:B------:R-:W3:Y:S01]  /*18660*/  LDSM.16.MT88.4 R4, [R225+0x10800] ;  /* 0x01080000e104783b */ /* 0x000ee20000004200 */
[--C-:B------:R-:W-:Y:S01]  /*18670*/  FFMA.FTZ R201, R201, UR5, -R198.reuse ;  /* 0x00000005c9c97c23 */ /* 0x100fe200080108c6 */
[--C-:B------:R-:W-:Y:S01]  /*18680*/  FFMA.FTZ R199, R199, UR5, -R198.reuse ;  /* 0x00000005c7c77c23 */ /* 0x100fe200080108c6 */
[----:B------:R-:W-:Y:S01]  /*18690*/  FFMA.FTZ R198, R197, UR5, -R198 ;  /* 0x00000005c5c67c23 */ /* 0x000fe200080108c6 */
[----:B------:R-:W-:Y:S01]  /*186a0*/  LDSM.16.MT88.4 R20, [R228+0x14800] ;  /* 0x01480000e414783b */ /* 0x000fe20000004200 */
[----:B------:R-:W-:Y:S01]  /*186b0*/  MUFU.EX2 R178, R178 ;  /* 0x000000b200b27308 */ /* 0x000fe20000000800 */
[--C-:B------:R-:W-:Y:S01]  /*186c0*/  FFMA.FTZ R196, R196, UR5, -R193.reuse ;  /* 0x00000005c4c47c23 */ /* 0x100fe200080108c1 */
[--C-:B------:R-:W-:Y:S01]  /*186d0*/  FFMA.FTZ R197, R194, UR5, -R193.reuse ;  /* 0x00000005c2c57c23 */ /* 0x100fe200080108c1 */
[----:B------:R-:W-:Y:S01]  /*186e0*/  LDSM.16.MT88.4 R168, [R224+0x10800] ;  /* 0x01080000e0a8783b */ /* 0x000fe20000004200 */
[--C-:B------:R-:W-:Y:S01]  /*186f0*/  FFMA.FTZ R190, R190, UR5, -R193.reuse ;  /* 0x00000005bebe7c23 */ /* 0x100fe200080108c1 */
[----:B------:R-:W-:Y:S01]  /*18700*/  FFMA.FTZ R249, R188, UR5, -R193 ;  /* 0x00000005bcf97c23 */ /* 0x000fe200080108c1 */
[----:B------:R-:W-:Y:S01]  /*18710*/  FADD.FTZ R180, R183, R180 ;  /* 0x000000b4b7b47221 */ /* 0x000fe20000010000 */
[----:B------:R-:W-:Y:S01]  /*18720*/  LDSM.16.MT88.4 R28, [R225+0x12800] ;  /* 0x01280000e11c783b */ /* 0x000fe20000004200 */
[----:B------:R-:W2:Y:S01]  /*18730*/  MUFU.EX2 R185, R185 ;  /* 0x000000b900b97308 */ /* 0x000ea20000000800 */
[C---:B-1----:R-:W-:Y:S01]  /*18740*/  F2FP.F16.F32.PACK_AB R150, R174.reuse, R179 ;  /* 0x000000b3ae96723e */ /* 0x042fe200000000ff */
[----:B------:R-:W-:Y:S01]  /*18750*/  FADD.FTZ R179, R179, R180 ;  /* 0x000000b4b3b37221 */ /* 0x000fe20000010000 */
[----:B------:R-:W-:Y:S03]  /*18760*/  LDSM.16.MT88.4 R32, [R226+0x12800] ;  /* 0x01280000e220783b */ /* 0x000fe60000004200 */
[----:B------:R-:W-:-:S02]  /*18770*/  FADD.FTZ R174, R174, R179 ;  /* 0x000000b3aeae7221 */ /* 0x000fc40000010000 */
[----:B------:R-:W-:Y:S08]  /*18780*/  MUFU.EX2 R181, R181 ;  /* 0x000000b500b57308 */ /* 0x000ff00000000800 */
[----:B------:R-:W1:Y:S01]  /*18790*/  MUFU.EX2 R176, R176 ;  /* 0x000000b000b07308 */ /* 0x000e620000000800 */
[----:B--2---:R-:W-:Y:S01]  /*187a0*/  F2FP.F16.F32.PACK_AB R149, R185, R178 ;  /* 0x000000b2b995723e */ /* 0x004fe200000000ff */
[----:B------:R-:W-:-:S06]  /*187b0*/  FADD.FTZ R178, R178, R185 ;  /* 0x000000b9b2b27221 */ /* 0x000fcc0000010000 */
[----:B------:R-:W-:Y:S08]  /*187c0*/  MUFU.EX2 R177, R177 ;  /* 0x000000b100b17308 */ /* 0x000ff00000000800 */
[----:B------:R-:W2:Y:S01]  /*187d0*/  MUFU.EX2 R172, R172 ;  /* 0x000000ac00ac7308 */ /* 0x000ea20000000800 */
[----:B-1----:R-:W-:Y:S01]  /*187e0*/  F2FP.F16.F32.PACK_AB R151, R176, R181 ;  /* 0x000000b5b097723e */ /* 0x002fe200000000ff */
[----:B------:R-:W-:-:S04]  /*187f0*/  FADD.FTZ R181, R181, R178 ;  /* 0x000000b2b5b57221 */ /* 0x000fc80000010000 */
[----:B------:R-:W-:Y:S02]  /*18800*/  FADD.FTZ R176, R176, R181 ;  /* 0x000000b5b0b07221 */ /* 0x000fe40000010000 */
[C---:B------:R-:W-:Y:S01]  /*18810*/  HMMA.16816.F32 R160, R148.reuse, R36, RZ ;  /* 0x0000002494a0723c */ /* 0x040fe200000018ff */
[----:B------:R-:W-:Y:S05]  /*18820*/  MUFU.EX2 R173, R173 ;  /* 0x000000ad00ad7308 */ /* 0x000fea0000000800 */
[C---:B------:R-:W-:Y:S03]  /*18830*/  HMMA.16816.F32 R36, R148.reuse, R38, RZ ;  /* 0x000000269424723c */ /* 0x040fe600000018ff */
[----:B------:R-:W1:Y:S01]  /*18840*/  MUFU.EX2 R2, R2 ;  /* 0x0000000200027308 */ /* 0x000e620000000800 */
        /* <DEDUP_REMOVED lines=8> */
[----:B-1----:R-:W-:Y:S01]  /*188d0*/  F2FP.F16.F32.PACK_AB R26, R2, R173 ;  /* 0x000000ad021a723e */ /* 0x002fe200000000ff */
[----:B------:R-:W-:-:S03]  /*188e0*/  FADD.FTZ R173, R173, R172 ;  /* 0x000000acadad7221 */ /* 0x000fc60000010000 */
[C---:B------:R-:W-:Y:S01]  /*188f0*/  HMMA.16816.F32 R52, R148.reuse, R54, RZ ;  /* 0x000000369434723c */ /* 0x040fe200000018ff */
[----:B------:R-:W-:Y:S02]  /*18900*/  FADD.FTZ R173, R2, R173 ;  /* 0x000000ad02ad7221 */ /* 0x000fe40000010000 */
[----:B------:R-:W-:Y:S03]  /*18910*/  MUFU.EX2 R167, R167 ;  /* 0x000000a700a77308 */ /* 0x000fe60000000800 */
[C---:B------:R-:W-:Y:S05]  /*18920*/  HMMA.16816.F32 R88, R148.reuse, R92, RZ ;  /* 0x0000005c9458723c */ /* 0x040fea00000018ff */
[----:B------:R-:W1:Y:S01]  /*18930*/  MUFU.EX2 R0, R0 ;  /* 0x0000000000007308 */ /* 0x000e620000000800 */
[----:B--2---:R-:W-:Y:S01]  /*18940*/  F2FP.F16.F32.PACK_AB R25, R166, R175 ;  /* 0x000000afa619723e */ /* 0x004fe200000000ff */
[----:B------:R-:W-:Y:S01]  /*18950*/  HMMA.16816.F32 R92, R148, R94, RZ ;  /* 0x0000005e945c723c */ /* 0x000fe200000018ff */
[----:B------:R-:W-:-:S04]  /*18960*/  FADD.FTZ R175, R175, R176 ;  /* 0x000000b0afaf7221 */ /* 0x000fc80000010000 */
[----:B------:R-:W-:Y:S01]  /*18970*/  FADD.FTZ R166, R166, R175 ;  /* 0x000000afa6a67221 */ /* 0x000fe20000010000 */
[C---:B------:R-:W-:Y:S01]  /*18980*/  HMMA.16816.F32 R56, R148.reuse, R60, RZ ;  /* 0x0000003c9438723c */ /* 0x040fe200000018ff */
[----:B------:R-:W-:Y:S05]  /*18990*/  MUFU.EX2 R182, R182 ;  /* 0x000000b600b67308 */ /* 0x000fea0000000800 */
[----:B------:R-:W-:Y:S01]  /*189a0*/  HMMA.16816.F32 R64, R148, R68, RZ ;  /* 0x000000449440723c */ /* 0x000fe200000018ff */
[----:B-1----:R-:W-:Y:S02]  /*189b0*/  F2FP.F16.F32.PACK_AB R27, R0, R167 ;  /* 0x000000a7001b723e */ /* 0x002fe400000000ff */
[----:B------:R-:W1:Y:S01]  /*189c0*/  MUFU.EX2 R187, R187 ;  /* 0x000000bb00bb7308 */ /* 0x000e620000000800 */
[----:B------:R-:W-:-:S02]  /*189d0*/  FADD.FTZ R167, R167, R166 ;  /* 0x000000a6a7a77221 */ /* 0x000fc40000010000 */
[----:B------:R-:W-:Y:S02]  /*189e0*/  HMMA.16816.F32 R72, R148, R76, RZ ;  /* 0x0000004c9448723c */ /* 0x000fe400000018ff */
[----:B------:R-:W-:-:S04]  /*189f0*/  FADD.FTZ R167, R0, R167 ;  /* 0x000000a700a77221 */ /* 0x000fc80000010000 */
[C---:B------:R-:W-:Y:S01]  /*18a00*/  HMMA.16816.F32 R160, R24.reuse, R8, R160 ;  /* 0x0000000818a0723c */ /* 0x040fe200000018a0 */
[----:B------:R-:W-:Y:S05]  /*18a10*/  MUFU.EX2 R184, R184 ;  /* 0x000000b800b87308 */ /* 0x000fea0000000800 */
[----:B------:R-:W-:Y:S01]  /*18a20*/  HMMA.16816.F32 R36, R24, R10, R36 ;  /* 0x0000000a1824723c */ /* 0x000fe20000001824 */
[----:B------:R-:W2:Y:S02]  /*18a30*/  LDSM.16.MT88.4 R8, [R224+0x12800] ;  /* 0x01280000e008783b */ /* 0x000ea40000004200 */
        /* <DEDUP_REMOVED lines=9> */
[----:B------:R-:W1:Y:S01]  /*18ad0*/  MUFU.EX2 R195, R195 ;  /* 0x000000c300c37308 */ /* 0x000e620000000800 */
[C---:B------:R-:W-:Y:S06]  /*18ae0*/  HMMA.16816.F32 R128, R148.reuse, R132, RZ ;  /* 0x000000849480723c */ /* 0x040fec00000018ff */
[C---:B----4-:R-:W-:Y:S01]  /*18af0*/  HMMA.16816.F32 R156, R148.reuse, R136, RZ ;  /* 0x00000088949c723c */ /* 0x050fe200000018ff */
[----:B------:R-:W-:Y:S05]  /*18b00*/  MUFU.EX2 R200, R200 ;  /* 0x000000c800c87308 */ /* 0x000fea0000000800 */
[C---:B-----5:R-:W-:Y:S03]  /*18b10*/  HMMA.16816.F32 R140, R148.reuse, R144, RZ ;  /* 0x00000090948c723c */ /* 0x060fe600000018ff */
        /* <DEDUP_REMOVED lines=15> */
[C---:B------:R-:W-:Y:S06]  /*18c10*/  HMMA.16816.F32 R132, R148.reuse, R134, RZ ;  /* 0x000000869484723c */ /* 0x040fec00000018ff */
[C---:B------:R-:W-:Y:S06]  /*18c20*/  HMMA.16816.F32 R136, R148.reuse, R138, RZ ;  /* 0x0000008a9488723c */ /* 0x040fec00000018ff */
[C---:B------:R-:W-:Y:S06]  /*18c30*/  HMMA.16816.F32 R144, R148.reuse, R146, RZ ;  /* 0x000000929490723c */ /* 0x040fec00000018ff */
[C---:B------:R-:W-:Y:S06]  /*18c40*/  HMMA.16816.F32 R152, R148.reuse, R16, RZ ;  /* 0x000000109498723c */ /* 0x040fec00000018ff */
[----:B------:R-:W-:Y:S01]  /*18c50*/  HMMA.16816.F32 R148, R148, R18, RZ ;  /* 0x000000129494723c */ /* 0x000fe200000018ff */
[----:B------:R-:W1:Y:S05]  /*18c60*/  LDSM.16.MT88.4 R16, [R228+0x12800] ;  /* 0x01280000e410783b */ /* 0x000e6a0000004200 */
[C---:B------:R-:W-:Y:S06]  /*18c70*/  HMMA.16816.F32 R40, R24.reuse, R12, R40 ;  /* 0x0000000c1828723c */ /* 0x040fec0000001828 */
        /* <DEDUP_REMOVED lines=51> */
[----:B------:R-:W3:Y:S05]  /*18fb0*/  LDSM.16.MT88.4 R28, [R224+0x16800] ;  /* 0x01680000e01c783b */ /* 0x000eea0000004200 */
        /* <DEDUP_REMOVED lines=9> */
[C---:B--2---:R-:W-:Y:S06]  /*19050*/  HMMA.16816.F32 R96, R4.reuse, R8, R96 ;  /* 0x000000080460723c */ /* 0x044fec0000001860 */
[----:B------:R-:W-:Y:S01]  /*19060*/  HMMA.16816.F32 R100, R4, R10, R100 ;  /* 0x0000000a0464723c */ /* 0x000fe20000001864 */
[----:B------:R-:W2:Y:S05]  /*19070*/  LDSM.16.MT88.4 R8, [R226+0x17000] ;  /* 0x01700000e208783b */ /* 0x000eaa0000004200 */
[C---:B------:R-:W-:Y:S06]  /*19080*/  HMMA.16816.F32 R72, R24.reuse, R32, R72 ;  /* 0x000000201848723c */ /* 0x040fec0000001848 */
[C---:B------:R-:W-:Y:S01]  /*19090*/  HMMA.16816.F32 R76, R24.reuse, R34, R76 ;  /* 0x00000022184c723c */ /* 0x040fe2000000184c */
[----:B------:R-:W2:Y:S05]  /*190a0*/  LDSM.16.MT88.4 R32, [R225+0x13000] ;  /* 0x01300000e120783b */ /* 0x000eaa0000004200 */
[C---:B---3--:R-:W-:Y:S06]  /*190b0*/  HMMA.16816.F32 R152, R24.reuse, R28, R152 ;  /* 0x0000001c1898723c */ /* 0x048fec0000001898 */
[----:B------:R-:W-:Y:S01]  /*190c0*/  HMMA.16816.F32 R148, R24, R30, R148 ;  /* 0x0000001e1894723c */ /* 0x000fe20000001894 */
[----:B------:R-:W3:Y:S04]  /*190d0*/  LDSM.16.MT88.4 R28, [R224+0x13000] ;  /* 0x01300000e01c783b */ /* 0x000ee80000004200 */
[----:B------:R-:W3:Y:S01]  /*190e0*/  LDSM.16.MT88.4 R24, [R226+0x15000] ;  /* 0x01500000e218783b */ /* 0x000ee20000004200 */
        /* <DEDUP_REMOVED lines=73> */
[C---:B---3--:R-:W-:Y:S06]  /*19580*/  HMMA.16816.F32 R104, R4.reuse, R28, R104 ;  /* 0x0000001c0468723c */ /* 0x048fec0000001868 */
        /* <DEDUP_REMOVED lines=9> */
[C---:B--2---:R-:W-:Y:S06]  /*19620*/  HMMA.16816.F32 R152, R4.reuse, R8, R152 ;  /* 0x000000080498723c */ /* 0x044fec0000001898 */
[----:B------:R-:W-:Y:S01]  /*19630*/  HMMA.16816.F32 R148, R4, R10, R148 ;  /* 0x0000000a0494723c */ /* 0x000fe20000001894 */
[----:B------:R-:W-:-:S08]  /*19640*/  NOP ;  /* 0x0000000000007918 */ /* 0x000fd00000000000 */
[----:B------:R-:W-:-:S15]  /*19650*/  @!P0 BRA `(.L_x_4321) ;  /* 0x0000003800408947 */ /* 0x000fde0003800000 */
[----:B------:R-:W-:Y:S01]  /*19660*/  ULDC UR7, c[0x0][0x250] ;  /* 0x0000940000077ab9 */ /* 0x000fe20000000800 */
[----:B------:R-:W-:Y:S01]  /*19670*/  ULDC.64 UR4, c[0x0][0x250] ;  /* 0x0000940000047ab9 */ /* 0x000fe20000000a00 */
[----:B------:R-:W-:Y:S01]  /*19680*/  ULEA UR7, -UR7, URZ, 0x6 ;  /* 0x0000003f07077291 */ /* 0x000fe2000f8e313f */
[----:B------:R-:W-:Y:S01]  /*19690*/  IADD3 R247, R165, -0x2, RZ ;  /* 0xfffffffea5f77810 */ /* 0x000fe20007ffe0ff */
[----:B------:R-:W-:Y:S01]  /*196a0*/  USHF.L.U64.HI UR10, UR4, 0x5, UR5 ;  /* 0x00000005040a7899 */ /* 0x000fe20008010205 */
[----:B------:R-:W-:Y:S01]  /*196b0*/  MOV R0, R3 ;  /* 0x0000000300007202 */ /* 0x000fe20000000f00 */
[----:B------:R-:W-:Y:S01]  /*196c0*/  USHF.L.U32 UR11, UR4, 0x5, URZ ;  /* 0x00000005040b7899 */ /* 0x000fe2000800063f */
[----:B------:R-:W-:Y:S01]  /*196d0*/  IMAD.MOV.U32 R165, RZ, RZ, R164 ;  /* 0x000000ffffa57224 */ /* 0x000fe200078e00a4 */
[----:B------:R-:W-:Y:S01]  /*196e0*/  USHF.R.S32.HI UR4, URZ, 0x1f, UR7 ;  /* 0x0000001f3f047899 */ /* 0x000fe20008011407 */
[----:B------:R-:W-:Y:S01]  /*196f0*/  MOV R246, UR7 ;  /* 0x0000000700f67c02 */ /* 0x000fe20008000f00 */
[----:B------:R-:W-:Y:S01]  /*19700*/  ULDC UR9, c[0x0][0x248] ;  /* 0x0000920000097ab9 */ /* 0x000fe20000000800 */
[----:B------:R-:W-:Y:S01]  /*19710*/  ULDC UR6, c[0x0][0x24c] ;  /* 0x0000930000067ab9 */ /* 0x000fe20000000800 */
[----:B------:R-:W-:-:S02]  /*19720*/  USHF.L.U32 UR5, UR9, 0x5, URZ ;  /* 0x0000000509057899 */ /* 0x000fc4000800063f */
[----:B------:R-:W-:Y:S01]  /*19730*/  IMAD.U32 R244, RZ, RZ, UR4 ;  /* 0x00000004fff47e24 */ /* 0x000fe2000f8e00ff */
[----:B------:R-:W-:Y:S01]  /*19740*/  USHF.L.U64.HI UR6, UR9, 0x5, UR6 ;  /* 0x0000000509067899 */ /* 0x000fe20008010206 */
[----:B------:R-:W-:Y:S01]  /*19750*/  ULDC UR4, c[0x0][0x2ec] ;  /* 0x0000bb0000047ab9 */ /* 0x000fe20000000800 */
[----:B------:R-:W-:-:S10]  /*19760*/  ULDC.64 UR12, c[0x0][0x208] ;  /* 0x00008200000c7ab9 */ /* 0x000fd40000000a00 */
.L_x_4325:
        /* <DEDUP_REMOVED lines=66> */
.L_x_4322:
[C---:B------:R-:W-:Y:S04]  /*19b90*/  LEA R242, P0, R10.reuse, R242, 0x1 ;  /* 0x000000f20af27211 */ /* 0x040fe800078008ff */
        /* <DEDUP_REMOVED lines=11> */
[----:B------:R-:W-:Y:S03]  /*19c50*/  IADD3 R2, P0, R4, UR11, RZ ;  /* 0x0000000b04027c10 */ /* 0x000fe6000ff1e0ff */
[----:B------:R-:W-:Y:S01]  /*19c60*/  LDGSTS.E.BYPASS.LTC128B.128 [R245+0x16000], desc[UR12][R242.64+0x180] ;  /* 0x16000180f2f57fae */ /* 0x000fe2000b901d4c */
[----:B------:R-:W-:Y:S02]  /*19c70*/  IADD3.X R3, R5, UR10, RZ, P0, !PT ;  /* 0x0000000a05037c10 */ /* 0x000fe400087fe4ff */
[----:B------:R-:W-:Y:S01]  /*19c80*/  ISETP.GE.AND P0, PT, R247, 0x1, PT ;  /* 0x00000001f700780c */ /* 0x000fe20003f06270 */
[----:B------:R-:W-:Y:S04]  /*19c90*/  LDGSTS.E.BYPASS.LTC128B.128 [R245+0x10800], desc[UR12][R6.64] ;  /* 0x1080000006f57fae */ /* 0x000fe8000b901d4c */
[----:B------:R-:W-:Y:S04]  /*19ca0*/  LDGSTS.E.BYPASS.LTC128B.128 [R245+0x12800], desc[UR12][R6.64+0x80] ;  /* 0x1280008006f57fae */ /* 0x000fe8000b901d4c */
[----:B------:R-:W-:Y:S04]  /*19cb0*/  LDGSTS.E.BYPASS.LTC128B.128 [R245+0x14800], desc[UR12][R6.64+0x100] ;  /* 0x1480010006f57fae */ /* 0x000fe8000b901d4c */
[----:B------:R-:W-:Y:S04]  /*19cc0*/  LDGSTS.E.BYPASS.LTC128B.128 [R245+0x16800], desc[UR12][R6.64+0x180] ;  /* 0x1680018006f57fae */ /* 0x000fe8000b901d4c */
[----:B------:R-:W-:Y:S04]  /*19cd0*/  LDGSTS.E.BYPASS.LTC128B.128 [R245+0x11000], desc[UR12][R4.64] ;  /* 0x1100000004f57fae */ /* 0x000fe8000b901d4c */
[----:B------:R-:W-:Y:S04]  /*19ce0*/  LDGSTS.E.BYPASS.LTC128B.128 [R245+0x13000], desc[UR12][R4.64+0x80] ;  /* 0x1300008004f57fae */ /* 0x000fe8000b901d4c */
[----:B------:R-:W-:Y:S04]  /*19cf0*/  LDGSTS.E.BYPASS.LTC128B.128 [R245+0x15000], desc[UR12][R4.64+0x100] ;  /* 0x1500010004f57fae */ /* 0x000fe8000b901d4c */
[----:B------:R1:W-:Y:S04]  /*19d00*/  LDGSTS.E.BYPASS.LTC128B.128 [R245+0x17000], desc[UR12][R4.64+0x180] ;  /* 0x1700018004f57fae */ /* 0x0003e8000b901d4c */
[----:B------:R2:W-:Y:S04]  /*19d10*/  LDGSTS.E.BYPASS.LTC128B.128 [R245+0x11800], desc[UR12][R2.64] ;  /* 0x1180000002f57fae */ /* 0x0005e8000b901d4c */
[----:B------:R2:W-:Y:S04]  /*19d20*/  LDGSTS.E.BYPASS.LTC128B.128 [R245+0x13800], desc[UR12][R2.64+0x80] ;  /* 0x1380008002f57fae */ /* 0x0005e8000b901d4c */
[----:B------:R2:W-:Y:S04]  /*19d30*/  LDGSTS.E.BYPASS.LTC128B.128 [R245+0x15800], desc[UR12][R2.64+0x100] ;  /* 0x1580010002f57fae */ /* 0x0005e8000b901d4c */
[----:B------:R2:W-:Y:S04]  /*19d40*/  LDGSTS.E.BYPASS.LTC128B.128 [R245+0x17800], desc[UR12][R2.64+0x180] ;  /* 0x1780018002f57fae */ /* 0x0005e8000b901d4c */
[----:B------:R-:W-:Y:S04]  /*19d50*/  LDSM.16.M88.4 R32, [R234] ;  /* 0x00000000ea20783b */ /* 0x000fe80000000200 */
[----:B------:R-:W1:Y:S04]  /*19d60*/  LDSM.16.M88.4 R8, [R233+0x8000] ;  /* 0x00800000e908783b */ /* 0x000e680000000200 */
[----:B------:R-:W3:Y:S04]  /*19d70*/  LDSM.16.M88.4 R16, [R233+0x8800] ;  /* 0x00880000e910783b */ /* 0x000ee80000000200 */
[----:B------:R-:W4:Y:S04]  /*19d80*/  LDSM.16.M88.4 R24, [R233+0x9000] ;  /* 0x00900000e918783b */ /* 0x000f280000000200 */
[----:B------:R-:W5:Y:S04]  /*19d90*/  LDSM.16.M88.4 R168, [R233+0x9800] ;  /* 0x00980000e9a8783b */ /* 0x000f680000000200 */
[----:B------:R-:W0:Y:S04]  /*19da0*/  LDGDEPBAR ;  /* 0x00000000000079af */ /* 0x000e280000000000 */
[----:B------:R-:W-:Y:S04]  /*19db0*/  LDSM.16.M88.4 R172, [R232] ;  /* 0x00000000e8ac783b */ /* 0x000fe80000000200 */
[----:B------:R-:W2:Y:S04]  /*19dc0*/  LDSM.16.M88.4 R176, [R231] ;  /* 0x00000000e7b0783b */ /* 0x000ea80000000200 */
[----:B------:R-:W2:Y:S04]  /*19dd0*/  LDSM.16.M88.4 R180, [R223] ;  /* 0x00000000dfb4783b */ /* 0x000ea80000000200 */
[----:B------:R-:W2:Y:S04]  /*19de0*/  LDSM.16.M88.4 R184, [R222] ;  /* 0x00000000deb8783b */ /* 0x000ea80000000200 */
[----:B------:R-:W2:Y:S01]  /*19df0*/  LDSM.16.M88.4 R188, [R221] ;  /* 0x00000000ddbc783b */ /* 0x000ea20000000200 */
[C---:B-1----:R-:W-:Y:S03]  /*19e00*/  HMMA.16816.F32 R4, R32.reuse, R8, RZ ;  /* 0x000000082004723c */ /* 0x042fe600000018ff */
[----:B------:R-:W-:Y:S04]  /*19e10*/  LDSM.16.M88.4 R192, [R230] ;  /* 0x00000000e6c0783b */ /* 0x000fe80000000200 */
[----:B------:R-:W1:Y:S01]  /*19e20*/  LDSM.16.M88.4 R196, [R227+0x8000] ;  /* 0x00800000e3c4783b */ /* 0x000e620000000200 */
[C---:B------:R-:W-:Y:S03]  /*19e30*/  HMMA.16816.F32 R8, R32.reuse, R10, RZ ;  /* 0x0000000a2008723c */ /* 0x040fe600000018ff */
[----:B------:R-:W1:Y:S03]  /*19e40*/  LDSM.16.M88.4 R200, [R227+0x8800] ;  /* 0x00880000e3c8783b */ /* 0x000e660000000200 */
[C---:B---3--:R-:W-:Y:S01]  /*19e50*/  HMMA.16816.F32 R12, R32.reuse, R16, RZ ;  /* 0x00000010200c723c */ /* 0x048fe200000018ff */
[----:B------:R-:W-:Y:S05]  /*19e60*/  LDSM.16.M88.4 R204, [R227+0x9800] ;  /* 0x00980000e3cc783b */ /* 0x000fea0000000200 */
[C---:B------:R-:W-:Y:S06]  /*19e70*/  HMMA.16816.F32 R16, R32.reuse, R18, RZ ;  /* 0x000000122010723c */ /* 0x040fec00000018ff */
[C---:B----4-:R-:W-:Y:S06]  /*19e80*/  HMMA.16816.F32 R20, R32.reuse, R24, RZ ;  /* 0x000000182014723c */ /* 0x050fec00000018ff */
[C---:B------:R-:W-:Y:S06]  /*19e90*/  HMMA.16816.F32 R24, R32.reuse, R26, RZ ;  /* 0x0000001a2018723c */ /* 0x040fec00000018ff */
[C---:B-----5:R-:W-:Y:S06]  /*19ea0*/  HMMA.16816.F32 R28, R32.reuse, R168, RZ ;  /* 0x000000a8201c723c */ /* 0x060fec00000018ff */
[----:B------:R-:W-:Y:S01]  /*19eb0*/  HMMA.16816.F32 R32, R32, R170, RZ ;  /* 0x000000aa2020723c */ /* 0x000fe200000018ff */
[----:B------:R-:W3:Y:S05]  /*19ec0*/  LDSM.16.M88.4 R168, [R227+0x9000] ;  /* 0x00900000e3a8783b */ /* 0x000eea0000000200 */
[C---:B--2---:R-:W-:Y:S06]  /*19ed0*/  HMMA.16816.F32 R4, R172.reuse, R176, R4 ;  /* 0x000000b0ac04723c */ /* 0x044fec0000001804 */
[C---:B------:R-:W-:Y:S01]  /*19ee0*/  HMMA.16816.F32 R8, R172.reuse, R178, R8 ;  /* 0x000000b2ac08723c */ /* 0x040fe20000001808 */
[----:B------:R-:W-:Y:S05]  /*19ef0*/  LDSM.16.M88.4 R176, [R229] ;  /* 0x00000000e5b0783b */ /* 0x000fea0000000200 */
[C---:B------:R-:W-:Y:S06]  /*19f00*/  HMMA.16816.F32 R12, R172.reuse, R180, R12 ;  /* 0x000000b4ac0c723c */ /* 0x040fec000000180c */
[C---:B------:R-:W-:Y:S01]  /*19f10*/  HMMA.16816.F32 R16, R172.reuse, R182, R16 ;  /* 0x000000b6ac10723c */ /* 0x040fe20000001810 */
[----:B------:R-:W2:Y:S05]  /*19f20*/  LDSM.16.M88.4 R180, [R220] ;  /* 0x00000000dcb4783b */ /* 0x000eaa0000000200 */
[C---:B------:R-:W-:Y:S06]  /*19f30*/  HMMA.16816.F32 R20, R172.reuse, R184, R20 ;  /* 0x000000b8ac14723c */ /* 0x040fec0000001814 */
[C---:B------:R-:W-:Y:S01]  /*19f40*/  HMMA.16816.F32 R24, R172.reuse, R186, R24 ;  /* 0x000000baac18723c */ /* 0x040fe20000001818 */
[----:B------:R-:W4:Y:S05]  /*19f50*/  LDSM.16.M88.4 R184, [R220+0x800] ;  /* 0x00080000dcb8783b */ /* 0x000f2a0000000200 */
        /* <DEDUP_REMOVED lines=16> */
[----:B------:R-:W3:Y:S01]  /*1a060*/  LDSM.16.M88.4 R204, [R233+0xb800] ;  /* 0x00b80000e9cc783b */ /* 0x000ee20000000200 */
[C---:B--2---:R-:W-:Y:S06]  /*1a070*/  HMMA.16816.F32 R4, R176.reuse, R180, R4 ;  /* 0x000000b4b004723c */ /* 0x044fec0000001804 */
[C---:B------:R-:W-:Y:S01]  /*1a080*/  HMMA.16816.F32 R8, R176.reuse, R182, R8 ;  /* 0x000000b6b008723c */ /* 0x040fe20000001808 */
[----:B------:R-:W-:Y:S05]  /*1a090*/  LDSM.16.M88.4 R180, [R219] ;  /* 0x00000000dbb4783b */ /* 0x000fea0000000200 */
[C---:B----4-:R-:W-:Y:S06]  /*1a0a0*/  HMMA.16816.F32 R12, R176.reuse, R184, R12 ;  /* 0x000000b8b00c723c */ /* 0x050fec000000180c */
[C---:B------:R-:W-:Y:S01]  /*1a0b0*/  HMMA.16816.F32 R16, R176.reuse, R186, R16 ;  /* 0x000000bab010723c */ /* 0x040fe20000001810 */
[----:B------:R-:W-:Y:S05]  /*1a0c0*/  LDSM.16.M88.4 R184, [R218] ;  /* 0x00000000dab8783b */ /* 0x000fea0000000200 */
[C---:B-----5:R-:W-:Y:S06]  /*1a0d0*/  HMMA.16816.F32 R20, R176.reuse, R172, R20 ;  /* 0x000000acb014723c */ /* 0x060fec0000001814 */
[C---:B------:R-:W-:Y:S01]  /*1a0e0*/  HMMA.16816.F32 R24, R176.reuse, R174, R24 ;  /* 0x000000aeb018723c */ /* 0x040fe20000001818 */
[----:B------:R-:W2:Y:S05]  /*1a0f0*/  LDSM.16.M88.4 R172, [R232+0x2000] ;  /* 0x00200000e8ac783b */ /* 0x000eaa0000000200 */
[C---:B------:R-:W-:Y:S06]  /*1a100*/  HMMA.16816.F32 R28, R176.reuse, R188, R28 ;  /* 0x000000bcb01c723c */ /* 0x040fec000000181c */
[----:B------:R-:W-:Y:S01]  /*1a110*/  HMMA.16816.F32 R32, R176, R190, R32 ;  /* 0x000000beb020723c */ /* 0x000fe20000001820 */
[----:B------:R-:W4:Y:S04]  /*1a120*/  LDSM.16.M88.4 R176, [R217] ;  /* 0x00000000d9b0783b */ /* 0x000f280000000200 */
[----:B------:R-:W5:Y:S01]  /*1a130*/  LDSM.16.M88.4 R188, [R216] ;  /* 0x00000000d8bc783b */ /* 0x000f620000000200 */
        /* <DEDUP_REMOVED lines=15> */
[----:B------:R-:W-:Y:S05]  /*1a230*/  LDSM.16.M88.4 R180, [R220+0x2000] ;  /* 0x00200000dcb4783b */ /* 0x000fea0000000200 */
[C---:B------:R-:W-:Y:S06]  /*1a240*/  HMMA.16816.F32 R12, R172.reuse, R184, R12 ;  /* 0x000000b8ac0c723c */ /* 0x040fec000000180c */
[C---:B------:R-:W-:Y:S01]  /*1a250*/  HMMA.16816.F32 R16, R172.reuse, R186, R16 ;  /* 0x000000baac10723c */ /* 0x040fe20000001810 */
[----:B------:R-:W-:Y:S05]  /*1a260*/  LDSM.16.M88.4 R184, [R220+0x2800] ;  /* 0x00280000dcb8783b */ /* 0x000fea0000000200 */
[C---:B----4-:R-:W-:Y:S06]  /*1a270*/  HMMA.16816.F32 R20, R172.reuse, R176, R20 ;  /* 0x000000b0ac14723c */ /* 0x050fec0000001814 */
[C---:B------:R-:W-:Y:S01]  /*1a280*/  HMMA.16816.F32 R24, R172.reuse, R178, R24 ;  /* 0x000000b2ac18723c */ /* 0x040fe20000001818 */
[----:B------:R-:W2:Y:S05]  /*1a290*/  LDSM.16.M88.4 R176, [R229+0x2000] ;  /* 0x00200000e5b0783b */ /* 0x000eaa0000000200 */
        /* <DEDUP_REMOVED lines=20> */
[C---:B------:R-:W-:Y:S06]  /*1a3e0*/  HMMA.16816.F32 R12, R176.reuse, R184, R12 ;  /* 0x000000b8b00c723c */ /* 0x040fec000000180c */
[C---:B------:R-:W-:Y:S01]  /*1a3f0*/  HMMA.16816.F32 R16, R176.reuse, R186, R16 ;  /* 0x000000bab010723c */ /* 0x040fe20000001810 */
[----:B------:R-:W-:Y:S05]  /*1a400*/  LDSM.16.M88.4 R184, [R214] ;  /* 0x00000000d6b8783b */ /* 0x000fea0000000200 */
[C---:B----4-:R-:W-:Y:S06]  /*1a410*/  HMMA.16816.F32 R20, R176.reuse, R172, R20 ;  /* 0x000000acb014723c */ /* 0x050fec0000001814 */
[C---:B------:R-:W-:Y:S01]  /*1a420*/  HMMA.16816.F32 R24, R176.reuse, R174, R24 ;  /* 0x000000aeb018723c */ /* 0x040fe20000001818 */
[----:B------:R-:W2:Y:S05]  /*1a430*/  LDSM.16.M88.4 R172, [R232+0x4000] ;  /* 0x00400000e8ac783b */ /* 0x000eaa0000000200 */
[C---:B-----5:R-:W-:Y:S06]  /*1a440*/  HMMA.16816.F32 R28, R176.reuse, R188, R28 ;  /* 0x000000bcb01c723c */ /* 0x060fec000000181c */
        /* <DEDUP_REMOVED lines=81> */
[C---:B-1----:R-:W-:Y:S01]  /*1a960*/  HMMA.16816.F32 R4, R192.reuse, R196, R4 ;  /* 0x000000c4c004723c */ /* 0x042fe20000001804 */
[----:B------:R-:W-:Y:S04]  /*1a970*/  DEPBAR.LE SB0, 0x0 ;  /* 0x000080000000791a */ /* 0x000fe80000000000 */
[----:B------:R-:W-:Y:S01]  /*1a980*/  BAR.SYNC.DEFER_BLOCKING 0x0 ;  /* 0x0000000000007b1d */ /* 0x000fe20000010000 */
[C---:B------:R-:W-:Y:S06]  /*1a990*/  HMMA.16816.F32 R8, R192.reuse, R198, R8 ;  /* 0x000000c6c008723c */ /* 0x040fec0000001808 */
[C---:B------:R-:W-:Y:S06]  /*1a9a0*/  HMMA.16816.F32 R12, R192.reuse, R200, R12 ;  /* 0x000000c8c00c723c */ /* 0x040fec000000180c */
[C---:B------:R-:W-:Y:S06]  /*1a9b0*/  HMMA.16816.F32 R16, R192.reuse, R202, R16 ;  /* 0x000000cac010723c */ /* 0x040fec0000001810 */
[C---:B---3--:R-:W-:Y:S06]  /*1a9c0*/  HMMA.16816.F32 R20, R192.reuse, R168, R20 ;  /* 0x000000a8c014723c */ /* 0x048fec0000001814 */
[C---:B------:R-:W-:Y:S06]  /*1a9d0*/  HMMA.16816.F32 R24, R192.reuse, R170, R24 ;  /* 0x000000aac018723c */ /* 0x040fec0000001818 */
[C---:B------:R-:W-:Y:S06]  /*1a9e0*/  HMMA.16816.F32 R28, R192.reuse, R204, R28 ;  /* 0x000000ccc01c723c */ /* 0x040fec000000181c */
[----:B------:R-:W-:Y:S06]  /*1a9f0*/  HMMA.16816.F32 R32, R192, R206, R32 ;  /* 0x000000cec020723c */ /* 0x000fec0000001820 */
[C---:B--2---:R-:W-:Y:S06]  /*1aa00*/  HMMA.16816.F32 R4, R176.reuse, R180, R4 ;  /* 0x000000b4b004723c */ /* 0x044fec0000001804 */
[C---:B------:R-:W-:Y:S06]  /*1aa10*/  HMMA.16816.F32 R8, R176.reuse, R182, R8 ;  /* 0x000000b6b008723c */ /* 0x040fec0000001808 */
[C---:B------:R-:W-:Y:S06]  /*1aa20*/  HMMA.16816.F32 R12, R176.reuse, R184, R12 ;  /* 0x000000b8b00c723c */ /* 0x040fec000000180c */
[C---:B------:R-:W-:Y:S06]  /*1aa30*/  HMMA.16816.F32 R16, R176.reuse, R186, R16 ;  /* 0x000000bab010723c */ /* 0x040fec0000001810 */
[C---:B----4-:R-:W-:Y:S06]  /*1aa40*/  HMMA.16816.F32 R20, R176.reuse, R172, R20 ;  /* 0x000000acb014723c */ /* 0x050fec0000001814 */
[C---:B------:R-:W-:Y:S06]  /*1aa50*/  HMMA.16816.F32 R24, R176.reuse, R174, R24 ;  /* 0x000000aeb018723c */ /* 0x040fec0000001818 */
[C---:B-----5:R-:W-:Y:S06]  /*1aa60*/  HMMA.16816.F32 R28, R176.reuse, R188, R28 ;  /* 0x000000bcb01c723c */ /* 0x060fec000000181c */
        /* <DEDUP_REMOVED lines=70> */
.L_x_4324:
[C---:B------:R-:W-:Y:S04]  /*1aed0*/  LEA R236, P0, R172.reuse, R236, 0x1 ;  /* 0x000000ecacec7211 */ /* 0x040fe800078008ff */
[----:B------:R-:W-:Y:S02]  /*1aee0*/  LEA.HI.X R235, R172, R235, R164, 0x1, P0 ;  /* 0x000000ebaceb7211 */ /* 0x000fe400000f0ca4 */
[----:B------:R-:W-:Y:S03]  /*1aef0*/  IADD3 R168, P0, R236, UR5, RZ ;  /* 0x00000005eca87c10 */ /* 0x000fe6000ff1e0ff */
[----:B------:R-:W-:Y:S01]  /*1af00*/  IMAD.MOV.U32 R237, RZ, RZ, R235 ;  /* 0x000000ffffed7224 */ /* 0x000fe200078e00eb */
[----:B------:R-:W-:Y:S02]  /*1af10*/  IADD3.X R169, R235, UR6, RZ, P0, !PT ;  /* 0x00000006eba97c10 */ /* 0x000fe400087fe4ff */
[----:B------:R-:W-:Y:S02]  /*1af20*/  IADD3 R166, P0, R168, UR5, RZ ;  /* 0x00000005a8a67c10 */ /* 0x000fe4000ff1e0ff */
[----:B------:R-:W-:Y:S01]  /*1af30*/  @!PT LDS RZ, [RZ] ;  /* 0x00000000fffff984 */ /* 0x000fe20000000800 */
[----:B------:R-:W-:Y:S01]  /*1af40*/  @!PT LDS RZ, [RZ] ;  /* 0x00000000fffff984 */ /* 0x000fe20000000800 */
[----:B------:R-:W-:Y:S01]  /*1af50*/  @!PT LDS RZ, [RZ] ;  /* 0x00000000fffff984 */ /* 0x000fe20000000800 */
[----:B------:R1:W-:Y:S02]  /*1af60*/  LDGSTS.E.BYPASS.LTC128B.128 [R245+0x8000], desc[UR12][R236.64] ;  /* 0x08000000ecf57fae */ /* 0x0003e4000b901d4c */
[----:B------:R-:W-:Y:S02]  /*1af70*/  IADD3.X R167, R169, UR6, RZ, P0, !PT ;  /* 0x00000006a9a77c10 */ /* 0x000fe400087fe4ff */
        /* <DEDUP_REMOVED lines=18> */
.L_x_4323:
        /* <DEDUP_REMOVED lines=152> */
[C---:B------:R-:W-:Y:S01]  /*1ba20*/  FMUL.FTZ R98, R0.reuse, R98 ;  /* 0x0000006200627220 */ /* 0x040fe20000410000 */
        /* <DEDUP_REMOVED lines=105> */
[----:B------:R-:W-:Y:S03]  /*1c0c0*/  FMUL.FTZ R18, R0, R154 ;  /* 0x0000009a00127220 */ /* 0x000fe60000410000 */
        /* <DEDUP_REMOVED lines=233> */
.L_x_4321:
        /* <DEDUP_REMOVED lines=319> */
[----:B------:R-:W2:Y:S01]  /*1e350*/  S2R R11, SR_CTAID.Y ;  /* 0x00000000000b7919 */ /* 0x000ea20000002600 */
[----:B------:R-:W2:Y:S01]  /*1e360*/  LDC R0, c[0x0][0x2c4] ;  /* 0x0000b100ff007b82 */ /* 0x000ea20000000800 */
[----:B------:R-:W-:Y:S01]  /*1e370*/  ISETP.NE.AND P0, PT, R239, -0x1, PT ;  /* 0xffffffffef00780c */ /* 0x000fe20003f05270 */
[----:B------:R-:W3:Y:S06]  /*1e380*/  S2R R42, SR_CTAID.Z ;  /* 0x00000000002a7919 */ /* 0x000eec0000002700 */
[----:B------:R-:W3:Y:S01]  /*1e390*/  LDC R3, c[0x0][0x2e4] ;  /* 0x0000b900ff037b82 */ /* 0x000ee20000000800 */
[----:B--2---:R-:W-:-:S05]  /*1e3a0*/  IMAD R0, R11, R0, RZ ;  /* 0x000000000b007224 */ /* 0x004fca00078e02ff */
[----:B------:R-:W-:-:S05]  /*1e3b0*/  SEL R0, R0, R239, !P0 ;  /* 0x000000ef00007207 */ /* 0x000fca0004000000 */
[----:B---3--:R-:W-:Y:S01]  /*1e3c0*/  IMAD R3, R42, R3, R0 ;  /* 0x000000032a037224 */ /* 0x008fe200078e0200 */
[----:B------:R-:W-:Y:S06]  /*1e3d0*/  BRA `(.L_x_4327) ;  /* 0x0000000000187947 */ /* 0x000fec0003800000 */
.L_x_4326:
[----:B------:R-:W2:Y:S01]  /*1e3e0*/  S2R R42, SR_CTAID.Z ;  /* 0x00000000002a7919 */ /* 0x000ea20000002700 */
[----:B------:R-:W2:Y:S01]  /*1e3f0*/  LDC R0, c[0x0][0x270] ;  /* 0x00009c00ff007b82 */ /* 0x000ea20000000800 */
[----:B------:R-:W2:Y:S07]  /*1e400*/  S2R R11, SR_CTAID.Y ;  /* 0x00000000000b7919 */ /* 0x000eae0000002600 */
[----:B------:R-:W3:Y:S01]  /*1e410*/  LDC R3, c[0x0][0x2c4] ;  /* 0x0000b100ff037b82 */ /* 0x000ee20000000800 */
[----:B--2---:R-:W-:-:S04]  /*1e420*/  IMAD R0, R11, R0, R42 ;  /* 0x000000000b007224 */ /* 0x004fc800078e022a */
[----:B---3--:R-:W-:-:S07]  /*1e430*/  IMAD R3, R0, R3, RZ ;  /* 0x0000000300037224 */ /* 0x008fce00078e02ff */
.L_x_4327:
[----:B------:R-:W-:Y:S01]  /*1e440*/  LOP3.LUT R13, R5, 0xffffffe0, RZ, 0xc0, !PT ;  /* 0xffffffe0050d7812 */ /* 0x000fe200078ec0ff */
[----:B------:R-:W2:Y:S01]  /*1e450*/  S2R R0, SR_TID.X ;  /* 0x0000000000007919 */ /* 0x000ea20000002100 */
[----:B------:R-:W-:Y:S01]  /*1e460*/  SHF.R.S32.HI R5, RZ, 0x1f, R6 ;  /* 0x0000001fff057819 */ /* 0x000fe20000011406 */
[----:B------:R-:W-:Y:S01]  /*1e470*/  ULDC.64 UR6, c[0x0][0x208] ;  /* 0x0000820000067ab9 */ /* 0x000fe20000000a00 */
[----:B------:R-:W-:Y:S01]  /*1e480*/  BSSY B0, `(.L_x_4328) ;  /* 0x000001a000007945 */ /* 0x000fe20003800000 */
        /* <DEDUP_REMOVED lines=12> */
[----:B------:R-:W-:Y:S01]  /*1e550*/  VIADD R13, R6, 0x8 ;  /* 0x00000008060d7836 */ /* 0x000fe20000000000 */
[----:B------:R-:W-:Y:S01]  /*1e560*/  ULDC.64 UR4, c[0x0][0x2b0] ;  /* 0x0000ac0000047ab9 */ /* 0x000fe20000000a00 */
[C---:B---3--:R-:W-:Y:S02]  /*1e570*/  IMAD R3, R2.reuse, 0x40, R3 ;  /* 0x0000004002037824 */ /* 0x048fe400078e0203 */
[----:B------:R-:W-:-:S03]  /*1e580*/  IMAD R2, R2, -0x40, R238 ;  /* 0xffffffc002027824 */ /* 0x000fc600078e02ee */
[----:B------:R-:W-:Y:S02]  /*1e590*/  SHF.R.S32.HI R5, RZ, 0x1f, R3 ;  /* 0x0000001fff057819 */ /* 0x000fe40000011403 */
[C---:B------:R-:W-:Y:S02]  /*1e5a0*/  IADD3 R3, P0, R6.reuse, R3, RZ ;  /* 0x0000000306037210 */ /* 0x040fe40007f1e0ff */
[-C--:B------:R-:W-:Y:S02]  /*1e5b0*/  ISETP.GE.AND P1, PT, R13, R2.reuse, PT ;  /* 0x000000020d00720c */ /* 0x080fe40003f26270 */
[C---:B------:R-:W-:Y:S02]  /*1e5c0*/  ISETP.GE.AND P2, PT, R6.reuse, R2, PT ;  /* 0x000000020600720c */ /* 0x040fe40003f46270 */
[----:B------:R-:W-:Y:S02]  /*1e5d0*/  LEA.HI.X.SX32 R6, R6, R5, 0x1, P0 ;  /* 0x0000000506067211 */ /* 0x000fe400000f0eff */
[----:B------:R-:W-:-:S04]  /*1e5e0*/  LEA R2, P0, R3, UR4, 0x2 ;  /* 0x0000000403027c11 */ /* 0x000fc8000f8010ff */
[----:B------:R-:W-:-:S05]  /*1e5f0*/  LEA.HI.X R3, R3, UR5, R6, 0x2, P0 ;  /* 0x0000000503037c11 */ /* 0x000fca00080f1406 */
[----:B------:R3:W-:Y:S04]  /*1e600*/  @!P2 STG.E desc[UR6][R2.64], R9 ;  /* 0x000000090200a986 */ /* 0x0007e8000c101906 */
[----:B------:R3:W-:Y:S02]  /*1e610*/  @!P1 STG.E desc[UR6][R2.64+0x20], R10 ;  /* 0x0000200a02009986 */ /* 0x0007e4000c101906 */
.L_x_4329:
[----:B------:R-:W-:Y:S05]  /*1e620*/  BSYNC B0 ;  /* 0x0000000000007941 */ /* 0x000fea0003800000 */
.L_x_4328:
[----:B------:R-:W4:Y:S01]  /*1e630*/  S2UR UR5, SR_CTAID.X ;  /* 0x00000000000579c3 */ /* 0x000f220000002500 */
[----:B------:R-:W-:Y:S01]  /*1e640*/  LEA.HI R5, R7, R4, RZ, 0x3 ;  /* 0x0000000407057211 */ /* 0x000fe200078f18ff */
[----:B------:R4:W4:Y:S01]  /*1e650*/  LDS.128 R12, [R245+0x1800] ;  /* 0x00180000f50c7984 */ /* 0x0009220000000c00 */
[----:B--2---:R-:W-:Y:S01]  /*1e660*/  SHF.R.S32.HI R7, RZ, 0x1f, R0 ;  /* 0x0000001fff077819 */ /* 0x004fe20000011400 */
[----:B------:R-:W-:Y:S01]  /*1e670*/  BSSY B0, `(.L_x_4330) ;  /* 0x000003c000007945 */ /* 0x000fe20003800000 */
[----:B------:R-:W-:Y:S01]  /*1e680*/  LOP3.LUT R5, R5, 0xfffffff8, RZ, 0xc0, !PT ;  /* 0xfffffff805057812 */ /* 0x000fe200078ec0ff */
[----:B-1----:R1:W2:Y:S01]  /*1e690*/  LDS.128 R20, [R245+0x5800] ;  /* 0x00580000f5147984 */ /* 0x0022a20000000c00 */
[----:B------:R-:W-:Y:S01]  /*1e6a0*/  LEA.HI R0, R7, R0, RZ, 0x3 ;  /* 0x0000000007007211 */ /* 0x000fe200078f18ff */
[----:B---3--:R-:W3:Y:S01]  /*1e6b0*/  LDC.64 R2, c[0x0][0x290] ;  /* 0x0000a400ff027b82 */ /* 0x008ee20000000a00 */
[----:B------:R-:W-:Y:S01]  /*1e6c0*/  SHF.R.S32.HI R25, RZ, 0x1f, R11 ;  /* 0x0000001fff197819 */ /* 0x000fe2000001140b */
[----:B------:R-:W-:Y:S01]  /*1e6d0*/  IMAD.IADD R24, R4, 0x1, -R5 ;  /* 0x0000000104187824 */ /* 0x000fe200078e0a05 */
[----:B------:R-:W-:Y:S01]  /*1e6e0*/  SHF.R.S32.HI R0, RZ, 0x3, R0 ;  /* 0x00000003ff007819 */ /* 0x000fe20000011400 */
[----:B------:R1:W1:Y:S01]  /*1e6f0*/  LDS.128 R4, [R245+0x3800] ;  /* 0x00380000f5047984 */ /* 0x0002620000000c00 */
[----:B------:R-:W-:Y:S01]  /*1e700*/  ISETP.NE.AND P0, PT, R239, -0x1, PT ;  /* 0xffffffffef00780c */ /* 0x000fe20003f05270 */
[----:B------:R-:W-:-:S02]  /*1e710*/  IMAD.SHL.U32 R28, R24, 0x8, RZ ;  /* 0x00000008181c7824 */ /* 0x000fc400078e00ff */
[----:B------:R-:W5:Y:S01]  /*1e720*/  LDC.64 R8, c[0x0][0x298] ;  /* 0x0000a600ff087b82 */ /* 0x000f620000000a00 */
[----:B------:R-:W-:Y:S01]  /*1e730*/  VIADD R10, R0, 0x10 ;  /* 0x00000010000a7836 */ /* 0x000fe20000000000 */
[----:B------:R1:W1:Y:S01]  /*1e740*/  LDS.128 R16, [R245+0x7800] ;  /* 0x00780000f5107984 */ /* 0x0002620000000c00 */
[----:B------:R-:W-:-:S03]  /*1e750*/  SHF.R.S32.HI R29, RZ, 0x1f, R28 ;  /* 0x0000001fff1d7819 */ /* 0x000fc6000001141c */
[----:B------:R1:W1:Y:S01]  /*1e760*/  LDS.128 R36, [R245] ;  /* 0x00000000f5247984 */ /* 0x0002620000000c00 */
[----:B----4-:R-:W-:-:S04]  /*1e770*/  USHF.L.U32 UR5, UR5, 0x6, URZ ;  /* 0x0000000605057899 */ /* 0x010fc8000800063f */
[----:B------:R-:W-:Y:S02]  /*1e780*/  USHF.R.S32.HI UR4, URZ, 0x1f, UR5 ;  /* 0x0000001f3f047899 */ /* 0x000fe40008011405 */
[----:B------:R-:W-:Y:S02]  /*1e790*/  VIADD R27, R238, -UR5 ;  /* 0x80000005ee1b7c36 */ /* 0x000fe40008000000 */
[----:B---3--:R-:W-:-:S03]  /*1e7a0*/  IMAD.WIDE.U32 R32, R11, R2, RZ ;  /* 0x000000020b207225 */ /* 0x008fc600078e00ff */
[----:B------:R-:W-:Y:S01]  /*1e7b0*/  ISETP.GE.AND P3, PT, R10, R27, PT ;  /* 0x0000001b0a00720c */ /* 0x000fe20003f66270 */
[----:B------:R-:W-:Y:S02]  /*1e7c0*/  IMAD R10, R25, R2, RZ ;  /* 0x00000002190a7224 */ /* 0x000fe400078e02ff */
[----:B-----5:R-:W-:-:S04]  /*1e7d0*/  IMAD.WIDE.U32 R30, R239, R8, RZ ;  /* 0x00000008ef1e7225 */ /* 0x020fc800078e00ff */
[----:B------:R-:W-:Y:S01]  /*1e7e0*/  IMAD R3, R11, R3, R10 ;  /* 0x000000030b037224 */ /* 0x000fe200078e020a */
[----:B------:R-:W-:Y:S01]  /*1e7f0*/  SEL R2, R32, R30, !P0 ;  /* 0x0000001e20027207 */ /* 0x000fe20004000000 */
[----:B------:R-:W-:Y:S01]  /*1e800*/  IMAD.WIDE.U32 R28, R8, UR5, R28 ;  /* 0x00000005081c7c25 */ /* 0x000fe2000f8e001c */
[----:B------:R-:W-:-:S03]  /*1e810*/  SHF.R.S32.HI R11, RZ, 0x1f, R42 ;  /* 0x0000001fff0b7819 */ /* 0x000fc6000001142a */
[----:B------:R-:W-:Y:S02]  /*1e820*/  IMAD R10, R8, UR4, RZ ;  /* 0x00000004080a7c24 */ /* 0x000fe4000f8e02ff */
[----:B------:R-:W-:Y:S01]  /*1e830*/  IMAD R24, R239, R9, R31 ;  /* 0x00000009ef187224 */ /* 0x000fe200078e021f */
[----:B------:R-:W-:Y:S01]  /*1e840*/  @!P0 IADD3 R24, R33, R3, RZ ;  /* 0x0000000321188210 */ /* 0x000fe20007ffe0ff */
[----:B------:R-:W-:Y:S01]  /*1e850*/  IMAD R3, R9, UR5, R10 ;  /* 0x0000000509037c24 */ /* 0x000fe2000f8e020a */
[----:B------:R-:W-:Y:S01]  /*1e860*/  IADD3 R28, P0, R2, R28, RZ ;  /* 0x0000001c021c7210 */ /* 0x000fe20007f1e0ff */
[----:B------:R-:W-:Y:S01]  /*1e870*/  ULDC.64 UR4, c[0x0][0x2a0] ;  /* 0x0000a80000047ab9 */ /* 0x000fe20000000a00 */
[C---:B------:R-:W-:Y:S01]  /*1e880*/  VIADD R10, R0.reuse, 0x20 ;  /* 0x00000020000a7836 */ /* 0x040fe20000000000 */
[----:B------:R3:W4:Y:S01]  /*1e890*/  LDS.128 R32, [R245+0x2000] ;  /* 0x00200000f5207984 */ /* 0x0007220000000c00 */
[----:B------:R-:W-:Y:S01]  /*1e8a0*/  VIADD R2, R0, 0x30 ;  /* 0x0000003000027836 */ /* 0x000fe20000000000 */
[----:B------:R-:W-:Y:S01]  /*1e8b0*/  IADD3.X R29, R24, R3, R29, P0, !PT ;  /* 0x00000003181d7210 */ /* 0x000fe200007fe41d */
[----:B------:R-:W-:Y:S01]  /*1e8c0*/  IMAD R11, R11, UR4, RZ ;  /* 0x000000040b0b7c24 */ /* 0x000fe2000f8e02ff */
[----:B------:R-:W-:-:S02]  /*1e8d0*/  ISETP.GE.AND P2, PT, R10, R27, PT ;  /* 0x0000001b0a00720c */ /* 0x000fc40003f46270 */
[-C--:B------:R-:W-:Y:S01]  /*1e8e0*/  ISETP.GE.AND P1, PT, R2, R27.reuse, PT ;  /* 0x0000001b0200720c */ /* 0x080fe20003f26270 */
[----:B------:R-:W-:Y:S01]  /*1e8f0*/  IMAD R45, R42, UR5, R11 ;  /* 0x000000052a2d7c24 */ /* 0x000fe2000f8e020b */
[----:B------:R-:W-:Y:S01]  /*1e900*/  ISETP.GE.AND P0, PT, R0, R27, PT ;  /* 0x0000001b0000720c */ /* 0x000fe20003f06270 */
[----:B------:R-:W-:Y:S01]  /*1e910*/  IMAD.WIDE.U32 R42, R42, UR4, R28 ;  /* 0x000000042a2a7c25 */ /* 0x000fe2000f8e001c */
[----:B------:R3:W1:Y:S01]  /*1e920*/  LDS.128 R24, [R245+0x6000] ;  /* 0x00600000f5187984 */ /* 0x0006620000000c00 */
[----:B------:R-:W-:-:S03]  /*1e930*/  SHF.R.S32.HI R3, RZ, 0x1f, R0 ;  /* 0x0000001fff037819 */ /* 0x000fc60000011400 */
[----:B------:R3:W1:Y:S01]  /*1e940*/  LDS.128 R28, [R245+0x4000] ;  /* 0x00400000f51c7984 */ /* 0x0006620000000c00 */
[----:B------:R-:W-:-:S06]  /*1e950*/  IADD3 R45, R45, R43, RZ ;  /* 0x0000002b2d2d7210 */ /* 0x000fcc0007ffe0ff */
        /* <DEDUP_REMOVED lines=10> */
[----:B----4-:R2:W-:Y:S04]  /*1ea00*/  STG.E.128 desc[UR6][R40.64+0x80], R32 ;  /* 0x0000802028007986 */ /* 0x0105e8000c101d06 */
[----:B------:R2:W-:Y:S04]  /*1ea10*/  STG.E.128 desc[UR6][R40.64+0x100], R28 ;  /* 0x0001001c28007986 */ /* 0x0005e8000c101d06 */
[----:B------:R2:W-:Y:S02]  /*1ea20*/  STG.E.128 desc[UR6][R40.64+0x180], R24 ;  /* 0x0001801828007986 */ /* 0x0005e4000c101d06 */
.L_x_4331:
[----:B------:R-:W-:Y:S05]  /*1ea30*/  BSYNC B0 ;  /* 0x0000000000007941 */ /* 0x000fea0003800000 */
.L_x_4330:
[----:B-12---:R1:W2:Y:S01]  /*1ea40*/  LDS.128 R36, [R245+0x800] ;  /* 0x00080000f5247984 */ /* 0x0062a20000000c00 */
[----:B------:R-:W-:Y:S03]  /*1ea50*/  BSSY B0, `(.L_x_4332) ;  /* 0x0000014000007945 */ /* 0x000fe60003800000 */
[----:B----4-:R1:W4:Y:S04]  /*1ea60*/  LDS.128 R32, [R245+0x2800] ;  /* 0x00280000f5207984 */ /* 0x0103280000000c00 */
        /* <DEDUP_REMOVED lines=15> */
[----:B----4-:R2:W-:Y:S04]  /*1eb60*/  STG.E.128 desc[UR6][R10.64+0x80], R32 ;  /* 0x000080200a007986 */ /* 0x0105e8000c101d06 */
[----:B-1----:R2:W-:Y:S04]  /*1eb70*/  STG.E.128 desc[UR6][R10.64+0x100], R28 ;  /* 0x0001001c0a007986 */ /* 0x0025e8000c101d06 */
[----:B------:R2:W-:Y:S02]  /*1eb80*/  STG.E.128 desc[UR6][R10.64+0x180], R24 ;  /* 0x000180180a007986 */ /* 0x0005e4000c101d06 */
.L_x_4333:
[----:B------:R-:W-:Y:S05]  /*1eb90*/  BSYNC B0 ;  /* 0x0000000000007941 */ /* 0x000fea0003800000 */
.L_x_4332:
[----:B--2-4-:R2:W4:Y:S01]  /*1eba0*/  LDS.128 R32, [R245+0x1000] ;  /* 0x00100000f5207984 */ /* 0x0145220000000c00 */
[----:B------:R-:W-:Y:S03]  /*1ebb0*/  BSSY B0, `(.L_x_4334) ;  /* 0x0000014000007945 */ /* 0x000fe60003800000 */
[----:B-1----:R2:W1:Y:S04]  /*1ebc0*/  LDS.128 R28, [R245+0x3000] ;  /* 0x00300000f51c7984 */ /* 0x0024680000000c00 */
        /* <DEDUP_REMOVED lines=14> */
[----:B----4-:R4:W-:Y:S04]  /*1ecb0*/  STG.E.128 desc[UR6][R10.64], R32 ;  /* 0x000000200a007986 */ /* 0x0109e8000c101d06 */
[----:B-1----:R4:W-:Y:S04]  /*1ecc0*/  STG.E.128 desc[UR6][R10.64+0x80], R28 ;  /* 0x0000801c0a007986 */ /* 0x0029e8000c101d06 */
[----:B------:R4:W-:Y:S04]  /*1ecd0*/  STG.E.128 desc[UR6][R10.64+0x100], R24 ;  /* 0x000100180a007986 */ /* 0x0009e8000c101d06 */
[----:B------:R4:W-:Y:S02]  /*1ece0*/  STG.E.128 desc[UR6][R10.64+0x180], R36 ;  /* 0x000180240a007986 */ /* 0x0009e4000c101d06 */
.L_x_4335:
[----:B------:R-:W-:Y:S05]  /*1ecf0*/  BSYNC B0 ;  /* 0x0000000000007941 */ /* 0x000fea0003800000 */
.L_x_4334:
[----:B------:R-:W-:Y:S05]  /*1ed00*/  @P1 EXIT ;  /* 0x000000000000194d */ /* 0x000fea0003800000 */
[----:B------:R-:W-:Y:S01]  /*1ed10*/  IADD3 R0, P0, R0, 0x30, RZ ;  /* 0x0000003000007810 */ /* 0x000fe20007f1e0ff */
[----:B----4-:R-:W-:Y:S01]  /*1ed20*/  IMAD.MOV.U32 R10, RZ, RZ, R42 ;  /* 0x000000ffff0a7224 */ /* 0x010fe200078e002a */
        /* <DEDUP_REMOVED lines=14> */
.L_x_4336:
        /* <DEDUP_REMOVED lines=15> */
.L_x_8904:


//--------------------- .text._ZN5flash24flash_fwd_splitkv_kernelI23Flash_fwd_kernel_traitsILi256ELi64ELi64ELi4ELb0ELb0EN7cutlass6half_tE19Flash_kernel_traitsILi256ELi64ELi64ELi4ES3_EELb0ELb0ELb0ELb0ELb1ELb1ELb0ELb1EEEvNS_16Flash_fwd_paramsE --------------------------
	.section	.text._ZN5flash24flash_fwd_splitkv_kernelI23Flash_fwd_kernel_traitsILi256ELi64ELi64ELi4ELb0ELb0EN7cutlass6half_tE19Flash_kernel_traitsILi256ELi64ELi64ELi4ES3_EELb0ELb0ELb0ELb0ELb1ELb1ELb0ELb1EEEvNS_16Flash_fwd_paramsE,"ax",@progbits
	.align	128
        .global         _ZN5flash24flash_fwd_splitkv_kernelI23Flash_fwd_kernel_traitsILi256ELi64ELi64ELi4ELb0ELb0EN7cutlass6half_tE19Flash_kernel_traitsILi256ELi64ELi64ELi4ES3_EELb0ELb0ELb0ELb0ELb1ELb1ELb0ELb1EEEvNS_16Flash_fwd_paramsE
        .type           _ZN5flash24flash_fwd_splitkv_kernelI23Flash_fwd_kernel_traitsILi256ELi64ELi64ELi4ELb0ELb0EN7cutlass6half_tE19Flash_kernel_traitsILi256ELi64ELi64ELi4ES3_EELb0ELb0ELb0ELb0ELb1ELb1ELb0ELb1EEEvNS_16Flash_fwd_paramsE,@function
        .size           _ZN5flash24flash_fwd_splitkv_kernelI23Flash_fwd_kernel_traitsILi256ELi64ELi64ELi4ELb0ELb0EN7cutlass6half_tE19Flash_kernel_traitsILi256ELi64ELi64ELi4ES3_EELb0ELb0ELb0ELb0ELb1ELb1ELb0ELb1EEEvNS_16Flash_fwd_paramsE,(.L_x_8905 - _ZN5flash24flash_fwd_splitkv_kernelI23Flash_fwd_kernel_traitsILi256ELi64ELi64ELi4ELb0ELb0EN7cutlass6half_tE19Flash_kernel_traitsILi256ELi64ELi64ELi4ES3_EELb0ELb0ELb0ELb0ELb1ELb1ELb0ELb1EEEvNS_16Flash_fwd_paramsE)
        .other          _ZN5flash24flash_fwd_splitkv_kernelI23Flash_fwd_kernel_traitsILi256ELi64ELi64ELi4ELb0ELb0EN7cutlass6half_tE19Flash_kernel_traitsILi256ELi64ELi64ELi4ES3_EELb0ELb0ELb0ELb0ELb1ELb1ELb0ELb1EEEvNS_16Flash_fwd_paramsE,@"STO_CUDA_ENTRY STV_DEFAULT"
_ZN5flash24flash_fwd_splitkv_kernelI23Flash_fwd_kernel_traitsILi256ELi64ELi64ELi4ELb0ELb0EN7cutlass6half_tE19Flash_kernel_traitsILi256ELi64ELi64ELi4ES3_EELb0ELb0ELb0ELb0ELb1ELb1ELb0ELb1EEEvNS_16Flash_fwd_paramsE:
.text._ZN5flash24flash_fwd_splitkv_kernelI23Flash_fwd_kernel_traitsILi256ELi64ELi64ELi4ELb0ELb0EN7cutlass6half_tE19Flash_kernel_traitsILi256ELi64ELi64ELi4ES3_EELb0ELb0ELb0ELb0ELb1ELb1ELb0ELb1EEEvNS_16Flash_fwd_paramsE:
[----:B------:R-:W1:Y:S01]  /*0000*/  LDC R1, c[0x0][0x28] ;  /* 0x00000a00ff017b82 */ /* 0x000e620000000800 */
[----:B------:R-:W2:Y:S07]  /*0010*/  S2R R21, SR_CTAID.Y ;  /* 0x0000000000157919 */ /* 0x000eae0000002600 */
[----:B------:R-:W2:Y:S01]  /*0020*/  LDC.64 R4, c[0x0][0x2f0] ;  /* 0x0000bc00ff047b82 */ /* 0x000ea20000000a00 */
[----:B------:R-:W-:Y:S01]  /*0030*/  ULDC.64 UR4, c[0x0][0x2f0] ;  /* 0x0000bc0000047ab9 */ /* 0x000fe20000000a00 */
[----:B------:R-:W-:Y:S01]  /*0040*/  IMAD.MOV.U32 R247, RZ, RZ, -0x1 ;  /* 0xfffffffffff77424 */ /* 0x000fe200078e00ff */
[----:B------:R-:W-:Y:S01]  /*0050*/  ISETP.NE.U32.AND P0, PT, RZ, UR4, PT ;  /* 0x00000004ff007c0c */ /* 0x000fe2000bf05070 */
[----:B------:R-:W-:Y:S01]  /*0060*/  ULDC.64 UR6, c[0x0][0x208] ;  /* 0x0000820000067ab9 */ /* 0x000fe20000000a00 */
[----:B------:R-:W-:Y:S01]  /*0070*/  ULDC.64 UR8, c[0x0][0x300] ;  /* 0x0000c00000087ab9 */ /* 0x000fe20000000a00 */
[----:B-1----:R-:W-:Y:S01]  /*0080*/  VIADD R1, R1, 0xfffffff0 ;  /* 0xfffffff001017836 */ /* 0x002fe20000000000 */
[----:B------:R-:W-:Y:S01]  /*0090*/  ISETP.NE.AND.EX P0, PT, RZ, UR5, PT, P0 ;  /* 0x00000005ff007c0c */ /* 0x000fe2000bf05300 */
[----:B------:R-:W1:Y:S08]  /*00a0*/  LDC.U8 R0, c[0x0][0x3c2] ;  /* 0x0000f080ff007b82 */ /* 0x000e700000000000 */
[----:B------:R-:W3:Y:S08]  /*00b0*/  LDC.64 R2, c[0x0][0x2f8] ;  /* 0x0000be00ff027b82 */ /* 0x000ef00000000a00 */
[----:B------:R-:W4:Y:S01]  /*00c0*/  LDC.64 R10, c[0x0][0x2f8] ;  /* 0x0000be00ff0a7b82 */ /* 0x000f220000000a00 */
[----:B--2---:R-:W-:-:S07]  /*00d0*/  IMAD.WIDE R4, R21, 0x4, R4 ;  /* 0x0000000415047825 */ /* 0x004fce00078e0204 */
[----:B------:R-:W2:Y:S01]  /*00e0*/  LDC.64 R144, c[0x0][0x300] ;  /* 0x0000c000ff907b82 */ /* 0x000ea20000000a00 */
[----:B------:R-:W2:Y:S04]  /*00f0*/  @P0 LDG.E R247, desc[UR6][R4.64] ;  /* 0x0000000604f70981 */ /* 0x000ea8000c1e1900 */
[----:B------:R-:W2:Y:S01]  /*0100*/  @P0 LDG.E R246, desc[UR6][R4.64+0x4] ;  /* 0x0000040604f60981 */ /* 0x000ea2000c1e1900 */
[----:B-1----:R-:W-:Y:S01]  /*0110*/  ISETP.NE.AND P1, PT, R0, RZ, PT ;  /* 0x000000ff0000720c */ /* 0x002fe20003f25270 */
[----:B------:R-:W-:Y:S01]  /*0120*/  IMAD.MOV.U32 R19, RZ, RZ, -0x1 ;  /* 0xffffffffff137424 */ /* 0x000fe200078e00ff */
[----:B---3--:R-:W-:Y:S01]  /*0130*/  ISETP.EQ.U32.AND P2, PT, R2, RZ, PT ;  /* 0x000000ff0200720c */ /* 0x008fe20003f42070 */
[----:B------:R-:W-:Y:S01]  /*0140*/  IMAD.MOV.U32 R0, RZ, RZ, RZ ;  /* 0x000000ffff007224 */ /* 0x000fe200078e00ff */
[----:B------:R-:W-:-:S02]  /*0150*/  ISETP.NE.U32.AND P5, PT, RZ, UR8, PT ;  /* 0x00000008ff007c0c */ /* 0x000fc4000bfa5070 */
[----:B------:R-:W-:Y:S01]  /*0160*/  ISETP.EQ.OR.EX P2, PT, R3, RZ, !P1, P2 ;  /* 0x000000ff0300720c */ /* 0x000fe20004f42720 */
[----:B----4-:R-:W-:Y:S01]  /*0170*/  IMAD.WIDE R10, R21, 0x4, R10 ;  /* 0x00000004150a7825 */ /* 0x010fe200078e020a */
[----:B------:R-:W-:-:S03]  /*0180*/  ISETP.NE.AND.EX P5, PT, RZ, UR9, PT, P5 ;  /* 0x00000009ff007c0c */ /* 0x000fc6000bfa5350 */
[----:B--2---:R-:W-:-:S08]  /*0190*/  IMAD.WIDE R144, R21, 0x4, R144 ;  /* 0x0000000415907825 */ /* 0x004fd000078e0290 */
        /* <DEDUP_REMOVED lines=16> */
.L_x_4337:
[----:B------:R-:W2:Y:S02]  /*02a0*/  LDC R5, c[0x0][0x2c8] ;  /* 0x0000b200ff057b82 */ /* 0x000ea40000000800 */
.L_x_4338:
        /* <DEDUP_REMOVED lines=87> */
.L_x_4341:
[----:B------:R-:W-:Y:S05]  /*0820*/  BSYNC B0 ;  /* 0x0000000000007941 */ /* 0x000fea0003800000 */
.L_x_4340:
        /* <DEDUP_REMOVED lines=19> */
.L_x_4343:
[----:B------:R-:W-:Y:S05]  /*0960*/  BSYNC B0 ;  /* 0x0000000000007941 */ /* 0x000fea0003800000 */
.L_x_4342:
        /* <DEDUP_REMOVED lines=18> */
.L_x_4345:
[----:B------:R-:W-:Y:S05]  /*0a90*/  BSYNC B0 ;  /* 0x0000000000007941 */ /* 0x000fea0003800000 */
.L_x_4344:
        /* <DEDUP_REMOVED lines=16> */
.L_x_4347:
[----:B------:R-:W-:Y:S05]  /*0ba0*/  BSYNC B0 ;  /* 0x0000000000007941 */ /* 0x000fea0003800000 */
.L_x_4346:
        /* <DEDUP_REMOVED lines=15> */
.L_x_4339:
        /* <DEDUP_REMOVED lines=22> */
.L_x_4348:
        /* <DEDUP_REMOVED lines=82> */
.L_x_4349:
        /* <DEDUP_REMOVED lines=48> */
.L_x_4351:
        /* <DEDUP_REMOVED lines=29> */
.L_x_4350:
        /* <DEDUP_REMOVED lines=13> */
[----:B------:R-:W-:Y:S01]  /*18c0*/  LEA.HI R132, R132, R59, RZ, 0x4 ;  /* 0x0000003b84847211 */ /* 0x000fe200078f20ff */
[----:B------:R-:W-:Y:S01]  /*18d0*/  IMAD.SHL.U32 R133, R142, 0x40, RZ ;  /* 0x000000408e857824 */ /* 0x000fe200078e00ff */
[----:B------:R-:W-:Y:S01]  /*18e0*/  SHF.R.S32.HI R143, RZ, 0x1f, R142 ;  /* 0x0000001fff8f7819 */ /* 0x000fe2000001148e */
[----:B------:R-:W-:Y:S01]  /*18f0*/  IMAD.IADD R61, R59, 0x1, -R4 ;  /* 0x000000013b3d7824 */ /* 0x000fe200078e0a04 */
[----:B------:R-:W-:Y:S01]  /*1900*/  SHF.R.S32.HI R141, RZ, 0x1f, R138 ;  /* 0x0000001fff8d7819 */ /* 0x000fe2000001148a */
[----:B------:R-:W4:Y:S01]  /*1910*/  @!P0 LDC.64 R4, c[0x0][0x228] ;  /* 0x00008a00ff048b82 */ /* 0x000f220000000a00 */
[----:B------:R-:W-:Y:S01]  /*1920*/  LOP3.LUT R133, R133, 0x1c0, RZ, 0xc0, !PT ;  /* 0x000001c085857812 */ /* 0x000fe200078ec0ff */
[----:B------:R-:W-:Y:S01]  /*1930*/  IMAD.SHL.U32 R24, R61, 0x8, RZ ;  /* 0x000000083d187824 */ /* 0x000fe200078e00ff */
[----:B------:R-:W-:Y:S01]  /*1940*/  SHF.L.U64.HI R57, R148, 0x4, R149 ;  /* 0x0000000494397819 */ /* 0x000fe20000010295 */
[----:B------:R-:W-:Y:S01]  /*1950*/  IMAD.WIDE R22, R17, 0x40, R142 ;  /* 0x0000004011167825 */ /* 0x000fe200078e028e */
[----:B------:R-:W-:-:S02]  /*1960*/  SHF.L.U32 R128, R61, 0x2, RZ ;  /* 0x000000023d807819 */ /* 0x000fc400000006ff */
[----:B------:R-:W-:Y:S01]  /*1970*/  LOP3.LUT R14, R133, 0x38, R24, 0xf8, !PT ;  /* 0x00000038850e7812 */ /* 0x000fe200078ef818 */
[C---:B--2--5:R-:W-:Y:S01]  /*1980*/  @P0 IMAD.WIDE.U32 R20, R247.reuse, R2, RZ ;  /* 0x00000002f7140225 */ /* 0x064fe200078e00ff */
[----:B------:R-:W-:Y:S01]  /*1990*/  SHF.R.U32.HI R133, RZ, 0x3, R133 ;  /* 0x00000003ff857819 */ /* 0x000fe20000011685 */
[----:B------:R-:W2:Y:S01]  /*19a0*/  LDC R130, c[0x0][0x2e0] ;  /* 0x0000b800ff827b82 */ /* 0x000ea20000000800 */
[----:B------:R-:W-:Y:S01]  /*19b0*/  IADD3 R18, P1, R24, R12, RZ ;  /* 0x0000000c18127210 */ /* 0x000fe20007f3e0ff */
[----:B------:R-:W-:Y:S01]  /*19c0*/  @P0 IMAD R17, R247, R3, R21 ;  /* 0x00000003f7110224 */ /* 0x000fe200078e0215 */
[----:B------:R-:W-:Y:S01]  /*19d0*/  LOP3.LUT R133, R14, R133, RZ, 0x3c, !PT ;  /* 0x000000850e857212 */ /* 0x000fe200078e3cff */
[----:B------:R-:W-:Y:S01]  /*19e0*/  IMAD R21, R117, UR4, RZ ;  /* 0x0000000475157c24 */ /* 0x000fe2000f8e02ff */
[----:B------:R-:W-:Y:S01]  /*19f0*/  LOP3.LUT R14, R132, 0xfffffff0, RZ, 0xc0, !PT ;  /* 0xfffffff0840e7812 */ /* 0x000fe200078ec0ff */
[----:B------:R-:W-:Y:S01]  /*1a00*/  IMAD R141, R141, UR10, RZ ;  /* 0x0000000a8d8d7c24 */ /* 0x000fe2000f8e02ff */
[----:B------:R-:W-:Y:S01]  /*1a10*/  LOP3.LUT R133, R133, 0xfffffe00, R10, 0xf8, !PT ;  /* 0xfffffe0085857812 */ /* 0x000fe200078ef80a */
[----:B------:R-:W-:Y:S01]  /*1a20*/  IMAD R21, R6, UR5, R21 ;  /* 0x0000000506157c24 */ /* 0x000fe2000f8e0215 */
[----:B------:R-:W-:Y:S01]  /*1a30*/  @P0 MOV R10, R20 ;  /* 0x00000014000a0202 */ /* 0x000fe20000000f00 */
[----:B------:R-:W-:Y:S01]  /*1a40*/  IMAD.IADD R131, R59, 0x1, -R14 ;  /* 0x000000013b837824 */ /* 0x000fe200078e0a0e */
[----:B------:R-:W-:Y:S01]  /*1a50*/  SHF.R.S32.HI R25, RZ, 0x1f, R24 ;  /* 0x0000001fff197819 */ /* 0x000fe20000011418 */
[----:B------:R-:W-:Y:S01]  /*1a60*/  IMAD R141, R138, UR11, R141 ;  /* 0x0000000b8a8d7c24 */ /* 0x000fe2000f8e028d */
[----:B---3--:R-:W-:Y:S01]  /*1a70*/  SHF.L.U64.HI R126, R146, 0x4, R147 ;  /* 0x00000004927e7819 */ /* 0x008fe20000010293 */
[-C--:B----4-:R-:W-:Y:S01]  /*1a80*/  @!P0 IMAD R12, R7, R4.reuse, RZ ;  /* 0x00000004070c8224 */ /* 0x090fe200078e02ff */
[----:B------:R-:W-:Y:S01]  /*1a90*/  SHF.R.S32.HI R62, RZ, 0x1f, R131 ;  /* 0x0000001fff3e7819 */ /* 0x000fe20000011483 */
[----:B------:R-:W-:-:S03]  /*1aa0*/  @!P0 IMAD.WIDE.U32 R26, R9, R4, RZ ;  /* 0x00000004091a8225 */ /* 0x000fc600078e00ff */
[----:B------:R-:W-:Y:S01]  /*1ab0*/  LEA.HI R62, R62, R131, RZ, 0x3 ;  /* 0x000000833e3e7211 */ /* 0x000fe200078f18ff */
[----:B------:R-:W-:Y:S02]  /*1ac0*/  @!P0 IMAD R5, R9, R5, R12 ;  /* 0x0000000509058224 */ /* 0x000fe400078e020c */
[----:B------:R-:W-:Y:S01]  /*1ad0*/  @!P0 IMAD.MOV.U32 R10, RZ, RZ, R26 ;  /* 0x000000ffff0a8224 */ /* 0x000fe200078e001a */
[----:B------:R-:W-:Y:S01]  /*1ae0*/  LOP3.LUT R4, R62, 0xfffffff8, RZ, 0xc0, !PT ;  /* 0xfffffff83e047812 */ /* 0x000fe200078ec0ff */
[----:B------:R-:W-:Y:S01]  /*1af0*/  IMAD.X R19, R25, 0x1, R19, P1 ;  /* 0x0000000119137824 */ /* 0x000fe200008e0613 */
[----:B------:R-:W-:Y:S01]  /*1b00*/  @!P0 IADD3 R17, R27, R5, RZ ;  /* 0x000000051b118210 */ /* 0x000fe20007ffe0ff */
[----:B------:R-:W-:Y:S01]  /*1b10*/  IMAD R5, R23, R2, RZ ;  /* 0x0000000217057224 */ /* 0x000fe200078e02ff */
[----:B------:R-:W-:Y:S01]  /*1b20*/  IADD3 R16, P1, R24, R10, RZ ;  /* 0x0000000a18107210 */ /* 0x000fe20007f3e0ff */
[----:B------:R-:W-:Y:S01]  /*1b30*/  IMAD.WIDE.U32 R18, R6, UR4, R18 ;  /* 0x0000000406127c25 */ /* 0x000fe2000f8e0012 */
[----:B------:R-:W-:Y:S01]  /*1b40*/  IADD3 R15, P0, R142, R15, RZ ;  /* 0x0000000f8e0f7210 */ /* 0x000fe20007f1e0ff */
[----:B------:R-:W-:Y:S01]  /*1b50*/  ULDC.64 UR4, c[0x0][0x218] ;  /* 0x0000860000047ab9 */ /* 0x000fe20000000a00 */
[----:B------:R-:W-:Y:S01]  /*1b60*/  IADD3 R131, R131, -R4, RZ ;  /* 0x8000000483837210 */ /* 0x000fe20007ffe0ff */
[----:B------:R-:W-:Y:S01]  /*1b70*/  IMAD.X R17, R25, 0x1, R17, P1 ;  /* 0x0000000119117824 */ /* 0x000fe200008e0611 */
[----:B--2---:R-:W-:Y:S01]  /*1b80*/  LEA.HI R130, R130, R130, RZ, 0x1 ;  /* 0x0000008282827211 */ /* 0x004fe200078f08ff */
[----:B------:R-:W-:-:S02]  /*1b90*/  IMAD R5, R22, R3, R5 ;  /* 0x0000000316057224 */ /* 0x000fc400078e0205 */
[----:B------:R-:W-:Y:S01]  /*1ba0*/  IMAD.WIDE.U32 R2, R22, R2, R16 ;  /* 0x0000000216027225 */ /* 0x000fe200078e0010 */
[----:B------:R-:W-:-:S03]  /*1bb0*/  SHF.R.S32.HI R129, RZ, 0x1, R130 ;  /* 0x00000001ff817819 */ /* 0x000fc60000011482 */
[----:B------:R-:W-:Y:S01]  /*1bc0*/  IMAD.X R13, R143, 0x1, R13, P0 ;  /* 0x000000018f0d7824 */ /* 0x000fe200000e060d */
[----:B------:R-:W-:Y:S01]  /*1bd0*/  IADD3 R136, P0, R24, R8, RZ ;  /* 0x0000000818887210 */ /* 0x000fe20007f1e0ff */
[----:B------:R-:W-:Y:S02]  /*1be0*/  IMAD.IADD R3, R3, 0x1, R5 ;  /* 0x0000000103037824 */ /* 0x000fe400078e0205 */
[----:B------:R-:W-:Y:S02]  /*1bf0*/  IMAD R5, R143, R148, RZ ;  /* 0x000000948f057224 */ /* 0x000fe400078e02ff */
[----:B------:R-:W-:Y:S02]  /*1c00*/  IMAD.IADD R19, R19, 0x1, R21 ;  /* 0x0000000113137824 */ /* 0x000fe400078e0215 */
[----:B------:R-:W-:Y:S02]  /*1c10*/  IMAD R4, R13, R146, RZ ;  /* 0x000000920d047224 */ /* 0x000fe400078e02ff */
[----:B------:R-:W-:-:S02]  /*1c20*/  IMAD.X R137, R25, 0x1, R11, P0 ;  /* 0x0000000119897824 */ /* 0x000fc400000e060b */
[----:B------:R-:W-:Y:S01]  /*1c30*/  IMAD R11, R142, R149, R5 ;  /* 0x000000958e0b7224 */ /* 0x000fe200078e0205 */
[----:B------:R-:W-:Y:S01]  /*1c40*/  SHF.R.S32.HI R5, RZ, 0x1f, R94 ;  /* 0x0000001fff057819 */ /* 0x000fe2000001145e */
[C---:B------:R-:W-:Y:S02]  /*1c50*/  IMAD R4, R15.reuse, R147, R4 ;  /* 0x000000930f047224 */ /* 0x040fe400078e0204 */
        /* <DEDUP_REMOVED lines=12> */
[----:B------:R-:W-:Y:S01]  /*1d20*/  IMAD.SHL.U32 R127, R146, 0x10, RZ ;  /* 0x00000010927f7824 */ /* 0x000fe200078e00ff */
[----:B------:R-:W-:Y:S01]  /*1d30*/  IADD3 R56, R137, R11, RZ ;  /* 0x0000000b89387210 */ /* 0x000fe20007ffe0ff */
[----:B------:R-:W-:Y:S01]  /*1d40*/  IMAD.IADD R141, R139, 0x1, R141 ;  /* 0x000000018b8d7824 */ /* 0x000fe200078e028d */
[C---:B------:R-:W-:Y:S01]  /*1d50*/  LEA R244, P1, R136.reuse, UR4, 0x1 ;  /* 0x0000000488f47c11 */ /* 0x040fe2000f8208ff */
[----:B------:R-:W-:Y:S01]  /*1d60*/  IMAD.MOV.U32 R251, RZ, RZ, R91 ;  /* 0x000000fffffb7224 */ /* 0x000fe200078e005b */
[----:B------:R-:W-:-:S02]  /*1d70*/  SHF.L.U64.HI R243, R136, 0x1, R56 ;  /* 0x0000000188f37819 */ /* 0x000fc40000010238 */
        /* <DEDUP_REMOVED lines=28> */
[----:B------:R-:W-:Y:S01]  /*1f40*/  IADD3.X R7, R5, R143, ~R7, P1, P0 ;  /* 0x0000008f05077210 */ /* 0x000fe20000fe0c07 */
[----:B------:R-:W-:Y:S01]  /*1f50*/  IMAD.IADD R9, R13, 0x1, R9 ;  /* 0x000000010d097824 */ /* 0x000fe200078e0209 */
[----:B------:R-:W-:Y:S01]  /*1f60*/  USHF.L.U32 UR24, UR4, 0x5, URZ ;  /* 0x0000000504187899 */ /* 0x000fe2000800063f */
[----:B------:R-:W-:Y:S01]  /*1f70*/  IMAD.MOV.U32 R8, RZ, RZ, R12 ;  /* 0x000000ffff087224 */ /* 0x000fe200078e000c */
[----:B------:R-:W-:Y:S01]  /*1f80*/  USHF.L.U64.HI UR21, UR4, 0x4, UR5 ;  /* 0x0000000404157899 */ /* 0x000fe20008010205 */
[C---:B------:R-:W-:Y:S01]  /*1f90*/  IMAD R5, R7.reuse, UR4, RZ ;  /* 0x0000000407057c24 */ /* 0x040fe2000f8e02ff */
[----:B------:R-:W-:Y:S01]  /*1fa0*/  USHF.L.U32 UR22, UR4, 0x4, URZ ;  /* 0x0000000404167899 */ /* 0x000fe2000800063f */
[-C--:B-1----:R-:W-:Y:S01]  /*1fb0*/  IMAD R2, R7, R100.reuse, RZ ;  /* 0x0000006407027224 */ /* 0x082fe200078e02ff */
[----:B------:R-:W-:Y:S01]  /*1fc0*/  UIMAD.WIDE.U32 UR26, UR4, 0x60, URZ ;  /* 0x00000060041a78a5 */ /* 0x000fe2000f8e003f */
[C---:B------:R-:W-:Y:S01]  /*1fd0*/  IMAD R5, R4.reuse, UR5, R5 ;  /* 0x0000000504057c24 */ /* 0x040fe2000f8e0205 */
[----:B------:R-:W-:Y:S01]  /*1fe0*/  UIMAD UR25, UR5, 0x60, URZ ;  /* 0x00000060051978a4 */ /* 0x000fe2000f8e023f */
[----:B------:R-:W-:Y:S01]  /*1ff0*/  IMAD.WIDE.U32 R10, R4, UR4, R10 ;  /* 0x00000004040a7c25 */ /* 0x000fe2000f8e000a */
[C-C-:B------:R-:W-:Y:S01]  /*2000*/  SHF.L.U64.HI R93, R100.reuse, 0x4, R101.reuse ;  /* 0x00000004645d7819 */ /* 0x140fe20000010265 */
[----:B------:R-:W-:Y:S01]  /*2010*/  ULDC.64 UR4, c[0x0][0x358] ;  /* 0x0000d60000047ab9 */ /* 0x000fe20000000a00 */
[----:B------:R-:W-:Y:S01]  /*2020*/  SHF.L.U64.HI R95, R100, 0x5, R101 ;  /* 0x00000005645f7819 */ /* 0x000fe20000010265 */
[----:B------:R-:W-:Y:S01]  /*2030*/  IMAD R2, R4, R101, R2 ;  /* 0x0000006504027224 */ /* 0x000fe200078e0202 */
[----:B------:R-:W-:Y:S01]  /*2040*/  IADD3 R64, R142, 0x20, RZ ;  /* 0x000000208e407810 */ /* 0x000fe20007ffe0ff */
[----:B------:R-:W-:Y:S01]  /*2050*/  IMAD.WIDE.U32 R14, R4, R100, R8 ;  /* 0x00000064040e7225 */ /* 0x000fe200078e0008 */
[----:B------:R-:W-:Y:S01]  /*2060*/  IADD3 R19, R24, 0x80, RZ ;  /* 0x0000008018137810 */ /* 0x000fe20007ffe0ff */
[----:B------:R-:W-:Y:S01]  /*2070*/  USHF.L.U64.HI UR21, UR22, 0x1, UR21 ;  /* 0x0000000116157899 */ /* 0x000fe20008010215 */
[----:B------:R-:W-:Y:S01]  /*2080*/  MOV R17, R165 ;  /* 0x000000a500117202 */ /* 0x000fe20000000f00 */
[----:B------:R-:W-:Y:S01]  /*2090*/  IMAD.IADD R9, R11, 0x1, R5 ;  /* 0x000000010b097824 */ /* 0x000fe200078e0205 */
[----:B--2---:R-:W-:Y:S01]  /*20a0*/  LEA R89, -R89, RZ, 0x6 ;  /* 0x000000ff59597211 */ /* 0x004fe200078e31ff */
[----:B------:R-:W-:Y:S01]  /*20b0*/  IMAD.IADD R5, R15, 0x1, R2 ;  /* 0x000000010f057824 */ /* 0x000fe200078e0202 */
[----:B------:R-:W-:Y:S01]  /*20c0*/  USHF.L.U64.HI UR23, UR24, 0x1, UR23 ;  /* 0x0000000118177899 */ /* 0x000fe20008010217 */
[----:B------:R-:W-:Y:S01]  /*20d0*/  IMAD R53, R142, R129, R128 ;  /* 0x000000818e357224 */ /* 0x000fe200078e0280 */
[----:B------:R-:W-:Y:S01]  /*20e0*/  ULDC UR19, c[0x0][0x2e0] ;  /* 0x0000b80000137ab9 */ /* 0x000fe20000000800 */
[----:B------:R-:W-:Y:S01]  /*20f0*/  IMAD R2, R129, R0, RZ ;  /* 0x0000000081027224 */ /* 0x000fe200078e02ff */
[----:B------:R-:W-:Y:S01]  /*2100*/  ULDC.64 UR16, c[0x0][0x250] ;  /* 0x0000940000107ab9 */ /* 0x000fe20000000a00 */
[C---:B------:R-:W-:Y:S01]  /*2110*/  IMAD R115, R117.reuse, UR12, RZ ;  /* 0x0000000c75737c24 */ /* 0x040fe2000f8e02ff */
[----:B------:R-:W-:Y:S01]  /*2120*/  USHF.L.U32 UR22, UR22, 0x1, URZ ;  /* 0x0000000116167899 */ /* 0x000fe2000800063f */
[----:B------:R-:W-:Y:S01]  /*2130*/  IMAD.MOV.U32 R8, RZ, RZ, R10 ;  /* 0x000000ffff087224 */ /* 0x000fe200078e000a */
[----:B------:R-:W-:Y:S01]  /*2140*/  SHF.R.S32.HI R125, RZ, 0x1f, R2 ;  /* 0x0000001fff7d7819 */ /* 0x000fe20000011402 */
[----:B------:R-:W-:Y:S01]  /*2150*/  IMAD R117, R117, UR10, RZ ;  /* 0x0000000a75757c24 */ /* 0x000fe2000f8e02ff */
[----:B------:R-:W-:Y:S01]  /*2160*/  IADD3 R0, P0, R2, R53, RZ ;  /* 0x0000003502007210 */ /* 0x000fe20007f1e0ff */
[----:B------:R-:W-:Y:S01]  /*2170*/  IMAD.MOV.U32 R4, RZ, RZ, R14 ;  /* 0x000000ffff047224 */ /* 0x000fe200078e000e */
[----:B------:R-:W-:Y:S01]  /*2180*/  USHF.L.U32 UR24, UR24, 0x1, URZ ;  /* 0x0000000118187899 */ /* 0x000fe2000800063f */
[C---:B------:R-:W-:Y:S01]  /*2190*/  IMAD R115, R6.reuse, UR13, R115 ;  /* 0x0000000d06737c24 */ /* 0x040fe2000f8e0273 */
[----:B------:R-:W-:Y:S01]  /*21a0*/  UIADD3 UR25, UR27, UR25, URZ ;  /* 0x000000191b197290 */ /* 0x000fe2000fffe03f */
[----:B------:R-:W-:Y:S01]  /*21b0*/  IMAD.WIDE.U32 R8, R6, UR12, R8 ;  /* 0x0000000c06087c25 */ /* 0x000fe2000f8e0008 */
[----:B------:R-:W-:Y:S01]  /*21c0*/  ULDC.64 UR12, c[0x0][0x320] ;  /* 0x0000c800000c7ab9 */ /* 0x000fe20000000a00 */
[----:B------:R-:W-:-:S02]  /*21d0*/  ULDC.64 UR14, c[0x0][0x238] ;  /* 0x00008e00000e7ab9 */ /* 0x000fc40000000a00 */
[----:B------:R-:W-:Y:S01]  /*21e0*/  IMAD R117, R6, UR11, R117 ;  /* 0x0000000b06757c24 */ /* 0x000fe2000f8e0275 */
[----:B------:R-:W-:Y:S01]  /*21f0*/  LEA R118, P1, R8, UR12, 0x1 ;  /* 0x0000000c08767c11 */ /* 0x000fe2000f8208ff */
[----:B------:R-:W-:Y:S01]  /*2200*/  IMAD.WIDE.U32 R6, R6, UR10, R4 ;  /* 0x0000000a06067c25 */ /* 0x000fe2000f8e0004 */
[----:B------:R-:W-:Y:S01]  /*2210*/  IADD3 R4, R128, R53, RZ ;  /* 0x0000003580047210 */ /* 0x000fe20007ffe0ff */
[----:B------:R-:W-:Y:S01]  /*2220*/  ULDC.64 UR10, c[0x0][0x318] ;  /* 0x0000c600000a7ab9 */ /* 0x000fe20000000a00 */
[-C--:B------:R-:W-:Y:S01]  /*2230*/  LEA.HI.X.SX32 R53, R53, R125.reuse, 0x1, P0 ;  /* 0x0000007d35357211 */ /* 0x080fe200000f0eff */
[----:B------:R-:W-:Y:S01]  /*2240*/  IMAD.IADD R117, R7, 0x1, R117 ;  /* 0x0000000107757824 */ /* 0x000fe200078e0275 */
[----:B------:R-:W-:Y:S01]  /*2250*/  LEA R120, P0, R6, UR10, 0x1 ;  /* 0x0000000a06787c11 */ /* 0x000fe2000f8008ff */
[----:B------:R-:W-:Y:S01]  /*2260*/  IMAD.IADD R115, R9, 0x1, R115 ;  /* 0x0000000109737824 */ /* 0x000fe200078e0273 */
[C---:B------:R-:W-:Y:S01]  /*2270*/  SHF.L.U64.HI R53, R0.reuse, 0x1, R53 ;  /* 0x0000000100357819 */ /* 0x040fe20000010235 */
[----:B------:R-:W-:Y:S01]  /*2280*/  IMAD.SHL.U32 R0, R0, 0x2, RZ ;  /* 0x0000000200007824 */ /* 0x000fe200078e00ff */
[----:B------:R-:W-:Y:S01]  /*2290*/  IADD3 R2, P2, R2, R4, RZ ;  /* 0x0000000402027210 */ /* 0x000fe20007f5e0ff */
[----:B------:R-:W-:Y:S01]  /*22a0*/  IMAD.SHL.U32 R98, R100, 0x10, RZ ;  /* 0x0000001064627824 */ /* 0x000fe200078e00ff */
[----:B------:R-:W-:Y:S01]  /*22b0*/  LEA.HI.X R117, R6, UR11, R117, 0x1, P0 ;  /* 0x0000000b06757c11 */ /* 0x000fe200080f0c75 */
[----:B------:R-:W-:Y:S01]  /*22c0*/  ULDC.64 UR10, c[0x0][0x360] ;  /* 0x0000d800000a7ab9 */ /* 0x000fe20000000a00 */
[----:B------:R-:W-:Y:S01]  /*22d0*/  LEA.HI.X R115, R8, UR13, R115, 0x1, P1 ;  /* 0x0000000d08737c11 */ /* 0x000fe200088f0c73 */
[----:B------:R-:W-:Y:S01]  /*22e0*/  IMAD.SHL.U32 R90, R129, 0x10, RZ ;  /* 0x00000010815a7824 */ /* 0x000fe200078e00ff */
[----:B------:R-:W-:Y:S01]  /*22f0*/  LEA.HI.X.SX32 R125, R4, R125, 0x1, P2 ;  /* 0x0000007d047d7211 */ /* 0x000fe200010f0eff */
[----:B------:R-:W-:Y:S01]  /*2300*/  IMAD.WIDE.U32 R12, R146, 0x20, RZ ;  /* 0x00000020920c7825 */ /* 0x000fe200078e00ff */
[C---:B------:R-:W-:Y:S01]  /*2310*/  IADD3 R26, P1, R0.reuse, UR10, RZ ;  /* 0x0000000a001a7c10 */ /* 0x040fe2000ff3e0ff */
[----:B------:R-:W-:Y:S01]  /*2320*/  ULDC.64 UR12, c[0x0][0x230] ;  /* 0x00008c00000c7ab9 */ /* 0x000fe20000000a00 */
[----:B------:R-:W-:Y:S01]  /*2330*/  IADD3 R52, P0, R0, UR4, RZ ;  /* 0x0000000400347c10 */ /* 0x000fe2000ff1e0ff */
[----:B------:R-:W-:Y:S01]  /*2340*/  VIADD R81, R90, 0x80 ;  /* 0x000000805a517836 */ /* 0x000fe20000000000 */
[----:B------:R-:W-:Y:S01]  /*2350*/  SHF.L.U64.HI R125, R2, 0x1, R125 ;  /* 0x00000001027d7819 */ /* 0x000fe2000001027d */
[C---:B------:R-:W-:Y:S01]  /*2360*/  VIADD R77, R90.reuse, 0xc0 ;  /* 0x000000c05a4d7836 */ /* 0x040fe20000000000 */
[----:B------:R-:W-:Y:S01]  /*2370*/  IADD3.X R27, R53, UR11, RZ, P1, !PT ;  /* 0x0000000b351b7c10 */ /* 0x000fe20008ffe4ff */
[----:B------:R-:W-:Y:S01]  /*2380*/  IMAD.IADD R75, R90, 0x1, R81 ;  /* 0x000000015a4b7824 */ /* 0x000fe200078e0251 */
[----:B------:R-:W-:Y:S01]  /*2390*/  SHF.L.U32 R2, R2, 0x1, RZ ;  /* 0x0000000102027819 */ /* 0x000fe200000006ff */
[----:B------:R-:W-:Y:S01]  /*23a0*/  IMAD.IADD R114, R13, 0x1, R114 ;  /* 0x000000010d727824 */ /* 0x000fe200078e0272 */
[----:B------:R-:W-:Y:S01]  /*23b0*/  IADD3.X R53, R53, UR5, RZ, P0, !PT ;  /* 0x0000000535357c10 */ /* 0x000fe200087fe4ff */
[----:B------:R-:W-:Y:S01]  /*23c0*/  IMAD.SHL.U32 R99, R149, 0x20, RZ ;  /* 0x0000002095637824 */ /* 0x000fe200078e00ff */
[-C--:B------:R-:W-:Y:S01]  /*23d0*/  IADD3 R105, P0, R98, R98.reuse, RZ ;  /* 0x0000006262697210 */ /* 0x080fe20007f1e0ff */
[----:B------:R-:W-:Y:S01]  /*23e0*/  IMAD R3, R147, 0x60, RZ ;  /* 0x0000006093037824 */ /* 0x000fe200078e02ff */
[----:B------:R-:W-:Y:S01]  /*23f0*/  IADD3 R122, P4, R2, UR10, RZ ;  /* 0x0000000a027a7c10 */ /* 0x000fe2000ff9e0ff */
[----:B------:R-:W-:Y:S01]  /*2400*/  IMAD.SHL.U32 R87, R129, 0x20, RZ ;  /* 0x0000002081577824 */ /* 0x000fe200078e00ff */
[----:B------:R-:W-:Y:S01]  /*2410*/  IADD3 R85, R90, 0x40, RZ ;  /* 0x000000405a557810 */ /* 0x000fe20007ffe0ff */
[----:B------:R-:W-:Y:S01]  /*2420*/  IMAD.X R106, R93, 0x1, R93, P0 ;  /* 0x000000015d6a7824 */ /* 0x000fe200000e065d */
[----:B------:R-:W-:Y:S01]  /*2430*/  IADD3 R101, P0, R105, 0x40, RZ ;  /* 0x0000004069657810 */ /* 0x000fe20007f1e0ff */
[----:B------:R-:W-:Y:S01]  /*2440*/  IMAD R83, R129, 0x30, RZ ;  /* 0x0000003081537824 */ /* 0x000fe200078e02ff */
[----:B------:R-:W-:Y:S01]  /*2450*/  IADD3 R124, P2, R2, UR4, RZ ;  /* 0x00000004027c7c10 */ /* 0x000fe2000ff5e0ff */
[C---:B------:R-:W-:Y:S01]  /*2460*/  IMAD.IADD R79, R90.reuse, 0x1, R85 ;  /* 0x000000015a4f7824 */ /* 0x040fe200078e0255 */
[----:B------:R-:W-:Y:S01]  /*2470*/  IADD3.X R123, R125, UR11, RZ, P4, !PT ;  /* 0x0000000b7d7b7c10 */ /* 0x000fe2000a7fe4ff */
[--C-:B------:R-:W-:Y:S01]  /*2480*/  IMAD.X R102, RZ, RZ, R106.reuse, P0 ;  /* 0x000000ffff667224 */ /* 0x100fe200000e066a */
[C---:B------:R-:W-:Y:S01]  /*2490*/  IADD3 R103, P5, R105.reuse, 0x80, RZ ;  /* 0x0000008069677810 */ /* 0x040fe20007fbe0ff */
[C---:B------:R-:W-:Y:S01]  /*24a0*/  IMAD.IADD R73, R90.reuse, 0x1, R79 ;  /* 0x000000015a497824 */ /* 0x040fe200078e024f */
[----:B------:R-:W-:Y:S01]  /*24b0*/  IADD3 R105, P4, R105, 0xc0, RZ ;  /* 0x000000c069697810 */ /* 0x000fe20007f9e0ff */
[C---:B------:R-:W-:Y:S01]  /*24c0*/  IMAD.IADD R69, R90.reuse, 0x1, R75 ;  /* 0x000000015a457824 */ /* 0x040fe200078e024b */
[----:B------:R-:W-:Y:S01]  /*24d0*/  IADD3 R71, R90, R77, RZ ;  /* 0x0000004d5a477210 */ /* 0x000fe20007ffe0ff */
[----:B------:R-:W-:Y:S01]  /*24e0*/  IMAD.WIDE.U32 R148, R148, 0x20, RZ ;  /* 0x0000002094947825 */ /* 0x000fe200078e00ff */
[----:B------:R-:W-:Y:S01]  /*24f0*/  IADD3.X R125, R125, UR5, RZ, P2, !PT ;  /* 0x000000057d7d7c10 */ /* 0x000fe200097fe4ff */
[----:B------:R-:W-:Y:S01]  /*2500*/  ULDC UR4, c[0x0][0x2e0] ;  /* 0x0000b80000047ab9 */ /* 0x000fe20000000800 */
[-C--:B------:R-:W-:Y:S01]  /*2510*/  IADD3 R108, P2, R101, R98.reuse, RZ ;  /* 0x00000062656c7210 */ /* 0x080fe20007f5e0ff */
[----:B------:R-:W-:Y:S01]  /*2520*/  IMAD.WIDE.U32 R146, R146, 0x60, RZ ;  /* 0x0000006092927825 */ /* 0x000fe200078e00ff */
[----:B------:R-:W-:Y:S01]  /*2530*/  IADD3 R112, P0, R105, R98, RZ ;  /* 0x0000006269707210 */ /* 0x000fe20007f1e0ff */
[----:B------:R-:W-:Y:S01]  /*2540*/  ULDC UR5, c[0x0][0x2e0] ;  /* 0x0000b80000057ab9 */ /* 0x000fe20000000800 */
[----:B------:R-:W-:Y:S01]  /*2550*/  IADD3.X R104, RZ, R106, RZ, P5, !PT ;  /* 0x0000006aff687210 */ /* 0x000fe20002ffe4ff */
[----:B------:R-:W-:Y:S01]  /*2560*/  IMAD.X R106, RZ, RZ, R106, P4 ;  /* 0x000000ffff6a7224 */ /* 0x000fe200020e066a */
[----:B------:R-:W-:Y:S01]  /*2570*/  IADD3 R67, R90, R71, RZ ;  /* 0x000000475a437210 */ /* 0x000fe20007ffe0ff */
[----:B------:R-:W-:Y:S01]  /*2580*/  IMAD.SHL.U32 R113, R12, 0x2, RZ ;  /* 0x000000020c717824 */ /* 0x000fe200078e00ff */
[----:B------:R-:W-:Y:S01]  /*2590*/  IADD3 R110, P1, R103, R98, RZ ;  /* 0x00000062676e7210 */ /* 0x000fe20007f3e0ff */
[----:B------:R-:W-:Y:S01]  /*25a0*/  VIADD R65, R142, 0x10 ;  /* 0x000000108e417836 */ /* 0x000fe20000000000 */
[----:B------:R-:W-:Y:S01]  /*25b0*/  SHF.L.U64.HI R114, R12, 0x1, R114 ;  /* 0x000000010c727819 */ /* 0x000fe20000010272 */
[----:B------:R-:W-:Y:S01]  /*25c0*/  VIADD R63, R142, 0x30 ;  /* 0x000000308e3f7836 */ /* 0x000fe20000000000 */
[----:B------:R-:W-:Y:S01]  /*25d0*/  SHF.L.U32 R100, R100, 0x5, RZ ;  /* 0x0000000564647819 */ /* 0x000fe200000006ff */
        /* <DEDUP_REMOVED lines=13> */
[----:B------:R-:W-:-:S02]  /*26b0*/  SHF.R.S32.HI R78, RZ, 0x1f, R79 ;  /* 0x0000001fff4e7819 */ /* 0x000fc4000001144f */
[----:B------:R-:W-:Y:S02]  /*26c0*/  SHF.R.S32.HI R74, RZ, 0x1f, R75 ;  /* 0x0000001fff4a7819 */ /* 0x000fe4000001144b */
[----:B------:R-:W-:Y:S02]  /*26d0*/  SHF.R.S32.HI R70, RZ, 0x1f, R71 ;  /* 0x0000001fff467819 */ /* 0x000fe40000011447 */
[----:B------:R-:W-:Y:S02]  /*26e0*/  SHF.R.S32.HI R72, RZ, 0x1f, R73 ;  /* 0x0000001fff487819 */ /* 0x000fe40000011449 */
[----:B------:R-:W-:Y:S02]  /*26f0*/  SHF.R.S32.HI R68, RZ, 0x1f, R69 ;  /* 0x0000001fff447819 */ /* 0x000fe40000011445 */
[----:B------:R-:W-:Y:S02]  /*2700*/  SHF.R.S32.HI R66, RZ, 0x1f, R67 ;  /* 0x0000001fff427819 */ /* 0x000fe40000011443 */
[----:B------:R-:W-:-:S07]  /*2710*/  IADD3.X R109, R104, R93, RZ, P1, !PT ;  /* 0x0000005d686d7210 */ /* 0x000fce0000ffe4ff */
.L_x_4406:
[----:B------:R-:W-:Y:S02]  /*2720*/  IMAD.SHL.U32 R22, R17, 0x40, RZ ;  /* 0x0000004011167824 */ /* 0x000fe400078e00ff */
[----:B------:R-:W-:Y:S02]  /*2730*/  IMAD.MOV.U32 R119, RZ, RZ, R115 ;  /* 0x000000ffff777224 */ /* 0x000fe400078e0073 */
[----:B------:R-:W-:Y:S04]  /*2740*/  VIADD R21, R22, 0xffffffc0 ;  /* 0xffffffc016157836 */ /* 0x000fe80000000000 */
[--C-:B------:R-:W-:Y:S02]  /*2750*/  IMAD.IADD R49, R60, 0x1, -R21.reuse ;  /* 0x000000013c317824 */ /* 0x100fe400078e0a15 */
[----:B------:R-:W-:Y:S03]  /*2760*/  IMAD.IADD R48, R94, 0x1, -R21 ;  /* 0x000000015e307824 */ /* 0x000fe600078e0a15 */
[CC--:B------:R-:W-:Y:S02]  /*2770*/  ISETP.GE.AND P0, PT, R142.reuse, R49.reuse, PT ;  /* 0x000000318e00720c */ /* 0x0c0fe40003f06270 */
[CC--:B------:R-:W-:Y:S02]  /*2780*/  ISETP.GE.AND P5, PT, R65.reuse, R49.reuse, PT ;  /* 0x000000314100720c */ /* 0x0c0fe40003fa6270 */
[-C--:B------:R-:W-:Y:S02]  /*2790*/  ISETP.GE.AND P0, PT, R142, R48.reuse, !P0 ;  /* 0x000000308e00720c */ /* 0x080fe40004706270 */
[-C--:B------:R-:W-:Y:S02]  /*27a0*/  ISETP.GE.AND P5, PT, R65, R48.reuse, !P5 ;  /* 0x000000304100720c */ /* 0x080fe40006fa6270 */
[C---:B------:R-:W-:Y:S04]  /*27b0*/  ISETP.GE.AND P2, PT, R64.reuse, R49, PT ;  /* 0x000000314000720c */ /* 0x040fe80003f46270 */
[----:B------:R-:W-:Y:S05]  /*27c0*/  ISETP.GE.AND P2, PT, R64, R48, !P2 ;  /* 0x000000304000720c */ /* 0x000fea0005746270 */
[----:B------:R-:W2:Y:S01]  /*27d0*/  @P0 LDG.E.128 R12, desc[UR6][R118.64] ;  /* 0x00000006760c0981 */ /* 0x000ea2000c1e1d00 */
[--C-:B------:R-:W-:Y:S01]  /*27e0*/  @P0 IMAD.MOV.U32 R97, RZ, RZ, R91.reuse ;  /* 0x000000ffff610224 */ /* 0x100fe200078e005b */
        /* <DEDUP_REMOVED lines=253> */
.L_x_4356:
[----:B------:R-:W-:Y:S05]  /*37c0*/  BSYNC B0 ;  /* 0x0000000000007941 */ /* 0x000fea0003800000 */
.L_x_4355:
[C---:B------:R-:W-:Y:S01]  /*37d0*/  ISETP.GE.AND P2, PT, R63.reuse, R49, PT ;  /* 0x000000313f00720c */ /* 0x040fe20003f46270 */
        /* <DEDUP_REMOVED lines=215> */
.L_x_4358:
[----:B------:R-:W-:Y:S05]  /*4550*/  BSYNC B0 ;  /* 0x0000000000007941 */ /* 0x000fea0003800000 */
.L_x_4357:
[----:B------:R-:W-:Y:S04]  /*4560*/  BSSY B0, `(.L_x_4359) ;  /* 0x00000d6000007945 */ /* 0x000fe80003800000 */
[----:B------:R-:W-:Y:S05]  /*4570*/  @!P4 BRA `(.L_x_4360) ;  /* 0x0000000c0050c947 */ /* 0x000fea0003800000 */
[-C--:B-1----:R-:W-:Y:S02]  /*4580*/  LEA R154, P1, R100, R120.reuse, 0x1 ;  /* 0x00000078649a7211 */ /* 0x082fe400078208ff */
[C---:B------:R-:W-:Y:S02]  /*4590*/  SHF.L.U32 R153, R87.reuse, 0x1, RZ ;  /* 0x0000000157997819 */ /* 0x040fe400000006ff */
        /* <DEDUP_REMOVED lines=8> */
[C---:B------:R-:W-:Y:S01]  /*4620*/  LEA R158, P4, R101.reuse, R120, 0x1 ;  /* 0x00000078659e7211 */ /* 0x040fe200078808ff */
        /* <DEDUP_REMOVED lines=201> */
.L_x_4360:
[----:B------:R-:W-:Y:S05]  /*52c0*/  BSYNC B0 ;  /* 0x0000000000007941 */ /* 0x000fea0003800000 */
.L_x_4359:
        /* <DEDUP_REMOVED lines=219> */
.L_x_4362:
[----:B------:R-:W-:Y:S05]  /*6080*/  BSYNC B0 ;  /* 0x0000000000007941 */ /* 0x000fea0003800000 */
.L_x_4361:
[----:B------:R-:W-:Y:S01]  /*6090*/  MOV R26, R134 ;  /* 0x00000086001a7202 */ /* 0x000fe20000000f00 */
[----:B------:R-:W-:Y:S01]  /*60a0*/  IMAD.MOV.U32 R52, RZ, RZ, R152 ;  /* 0x000000ffff347224 */ /* 0x000fe200078e0098 */
[----:B------:R-:W-:Y:S01]  /*60b0*/  MOV R27, R97 ;  /* 0x00000061001b7202 */ /* 0x000fe20000000f00 */
[----:B------:R-:W-:Y:S01]  /*60c0*/  IMAD.MOV.U32 R53, RZ, RZ, R119 ;  /* 0x000000ffff357224 */ /* 0x000fe200078e0077 */
[----:B------:R-:W-:Y:S01]  /*60d0*/  UMOV UR4, UR19 ;  /* 0x0000001300047c82 */ /* 0x000fe20008000000 */
[----:B------:R-:W-:Y:S05]  /*60e0*/  BRA `(.L_x_4363) ;  /* 0x0000006400907947 */ /* 0x000fea0003800000 */
.L_x_4354:
        /* <DEDUP_REMOVED lines=92> */
.L_x_4367:
[----:B------:R-:W-:Y:S05]  /*66b0*/  BSYNC B0 ;  /* 0x0000000000007941 */ /* 0x000fea0003800000 */
.L_x_4366:
        /* <DEDUP_REMOVED lines=89> */
.L_x_4369:
[----:B------:R-:W-:Y:S05]  /*6c50*/  BSYNC B0 ;  /* 0x0000000000007941 */ /* 0x000fea0003800000 */
.L_x_4368:
        /* <DEDUP_REMOVED lines=86> */
.L_x_4371:
[----:B------:R-:W-:Y:S05]  /*71c0*/  BSYNC B0 ;  /* 0x0000000000007941 */ /* 0x000fea0003800000 */
.L_x_4370:
        /* <DEDUP_REMOVED lines=89> */
.L_x_4373:
[----:B------:R-:W-:Y:S05]  /*7760*/  BSYNC B0 ;  /* 0x0000000000007941 */ /* 0x000fea0003800000 */
.L_x_4372:
[----:B-----5:R1:W-:Y:S02]  /*7770*/  STG.E.128 desc[UR6][R150.64+0x180], R36 ;  /* 0x0001802496007986 */ /* 0x0203e4000c101d06 */
.L_x_4365:
[----:B------:R-:W-:Y:S05]  /*7780*/  BSYNC B1 ;  /* 0x0000000000017941 */ /* 0x000fea0003800000 */
.L_x_4364:
[----:B------:R-:W-:Y:S04]  /*7790*/  BSSY B1, `(.L_x_4374) ;  /* 0x000018f000017945 */ /* 0x000fe80003800000 */
[----:B------:R-:W-:Y:S05]  /*77a0*/  @!P5 BRA `(.L_x_4375) ;  /* 0x000000180034d947 */ /* 0x000fea0003800000 */
[----:B------:R-:W-:Y:S01]  /*77b0*/  LEA R42, P4, R98, R120, 0x1 ;  /* 0x00000078622a7211 */ /* 0x000fe200078808ff */
        /* <DEDUP_REMOVED lines=14> */
[----:B------:R-:W-:Y:S01]  /*78a0*/  MOV R23, RZ ;  /* 0x000000ff00177202 */ /* 0x000fe20000000f00 */
[----:B------:R-:W-:Y:S01]  /*78b0*/  USHF.R.S32.HI UR18, URZ, 0x1, UR18 ;  /* 0x000000013f127899 */ /* 0x000fe20008011412 */
[----:B-----5:R-:W-:Y:S02]  /*78c0*/  MOV R33, R11 ;  /* 0x0000000b00217202 */ /* 0x020fe40000000f00 */
[----:B------:R-:W-:Y:S02]  /*78d0*/  MOV R35, R9 ;  /* 0x0000000900237202 */ /* 0x000fe40000000f00 */
[----:B------:R-:W-:Y:S02]  /*78e0*/  MOV R32, R10 ;  /* 0x0000000a00207202 */ /* 0x000fe40000000f00 */
[----:B------:R-:W-:Y:S02]  /*78f0*/  ISETP.GE.AND P4, PT, R24, UR18, PT ;  /* 0x0000001218007c0c */ /* 0x000fe4000bf86270 */
[----:B------:R-:W-:Y:S02]  /*7900*/  MOV R7, UR18 ;  /* 0x0000001200077c02 */ /* 0x000fe40008000f00 */
[----:B------:R-:W-:Y:S09]  /*7910*/  MOV R16, R8 ;  /* 0x0000000800107202 */ /* 0x000ff20000000f00 */
[----:B------:R-:W-:Y:S02]  /*7920*/  @P4 IADD3 R13, RZ, -UR18, RZ ;  /* 0x80000012ff0d4c10 */ /* 0x000fe4000fffe0ff */
[----:B------:R-:W-:Y:S02]  /*7930*/  @P4 IADD3 R7, RZ, -UR18, RZ ;  /* 0x80000012ff074c10 */ /* 0x000fe4000fffe0ff */
[C---:B------:R-:W-:Y:S02]  /*7940*/  IADD3 R5, P2, R90.reuse, R13, RZ ;  /* 0x0000000d5a057210 */ /* 0x040fe40007f5e0ff */
[----:B------:R-:W-:Y:S02]  /*7950*/  @P4 IADD3 R23, RZ, -UR18, RZ ;  /* 0x80000012ff174c10 */ /* 0x000fe4000fffe0ff */
[----:B------:R-:W-:Y:S02]  /*7960*/  LEA.HI.X.SX32 R0, R13, R88, 0x1, P2 ;  /* 0x000000580d007211 */ /* 0x000fe400010f0eff */
[C---:B------:R-:W-:Y:S04]  /*7970*/  LEA R2, P2, R7.reuse, R42, 0x1 ;  /* 0x0000002a07027211 */ /* 0x040fe800078408ff */
[----:B------:R-:W-:Y:S02]  /*7980*/  LEA.HI.X.SX32 R3, R7, R43, 0x1, P2 ;  /* 0x0000002b07037211 */ /* 0x000fe400010f0eff */
[C---:B-1----:R-:W-:Y:S03]  /*7990*/  LEA R36, P2, R5.reuse, R122, 0x1 ;  /* 0x0000007a05247211 */ /* 0x042fe600078408ff */
[----:B------:R1:W2:Y:S01]  /*79a0*/  LDG.E.128 R12, desc[UR6][R2.64] ;  /* 0x00000006020c7981 */ /* 0x0002a2000c1e1d00 */
[----:B------:R-:W-:Y:S02]  /*79b0*/  LEA.HI.X R37, R5, R123, R0, 0x1, P2 ;  /* 0x0000007b05257211 */ /* 0x000fe400010f0c00 */
[----:B------:R-:W-:Y:S04]  /*79c0*/  IADD3 R7, P2, R90, R23, RZ ;  /* 0x000000175a077210 */ /* 0x000fe80007f5e0ff */
[----:B------:R-:W-:Y:S01]  /*79d0*/  LEA.HI.X.SX32 R0, R23, R88, 0x1, P2 ;  /* 0x0000005817007211 */ /* 0x000fe200010f0eff */
[----:B------:R-:W1:Y:S01]  /*79e0*/  LDG.E.128 R36, desc[UR6][R36.64] ;  /* 0x0000000624247981 */ /* 0x000e62000c1e1d00 */
        /* <DEDUP_REMOVED lines=67> */
.L_x_4377:
[----:B------:R-:W-:Y:S05]  /*7e20*/  BSYNC B0 ;  /* 0x0000000000007941 */ /* 0x000fea0003800000 */
.L_x_4376:
        /* <DEDUP_REMOVED lines=17> */
[----:B------:R-:W-:Y:S02]  /*7f40*/  LEA R2, P1, R9, R46, 0x1 ;  /* 0x0000002e09027211 */ /* 0x000fe400078208ff */
        /* <DEDUP_REMOVED lines=79> */
.L_x_4379:
[----:B------:R-:W-:Y:S05]  /*8440*/  BSYNC B0 ;  /* 0x0000000000007941 */ /* 0x000fea0003800000 */
.L_x_4378:
        /* <DEDUP_REMOVED lines=94> */
.L_x_4381:
[----:B------:R-:W-:Y:S05]  /*8a30*/  BSYNC B0 ;  /* 0x0000000000007941 */ /* 0x000fea0003800000 */
.L_x_4380:
        /* <DEDUP_REMOVED lines=98> */
.L_x_4383:
[----:B------:R-:W-:Y:S05]  /*9060*/  BSYNC B0 ;  /* 0x0000000000007941 */ /* 0x000fea0003800000 */
.L_x_4382:
[----:B-----5:R2:W-:Y:S02]  /*9070*/  STG.E.128 desc[UR6][R40.64+0x180], R4 ;  /* 0x0001800428007986 */ /* 0x0205e4000c101d06 */
.L_x_4375:
[----:B------:R-:W-:Y:S05]  /*9080*/  BSYNC B1 ;  /* 0x0000000000017941 */ /* 0x000fea0003800000 */
.L_x_4374:
[C---:B------:R-:W-:Y:S01]  /*9090*/  ISETP.GE.AND P0, PT, R64.reuse, R49, PT ;  /* 0x000000314000720c */ /* 0x040fe20003f06270 */
[----:B------:R-:W-:Y:S03]  /*90a0*/  BSSY B1, `(.L_x_4384) ;  /* 0x0000190000017945 */ /* 0x000fe60003800000 */
[----:B------:R-:W-:Y:S11]  /*90b0*/  ISETP.GE.AND P0, PT, R64, R48, !P0 ;  /* 0x000000304000720c */ /* 0x000ff60004706270 */
[----:B------:R-:W-:Y:S02]  /*90c0*/  @!UPT UIADD3 URZ, URZ, URZ, URZ ;  /* 0x0000003f3f3ff290 */ /* 0x000fe4000fffe03f */
[----:B------:R-:W-:Y:S05]  /*90d0*/  @!P0 BRA `(.L_x_4385) ;  /* 0x0000001800308947 */ /* 0x000fea0003800000 */
[----:B------:R-:W-:Y:S01]  /*90e0*/  LEA R2, P2, R100, R120, 0x1 ;  /* 0x0000007864027211 */ /* 0x000fe200078408ff */
        /* <DEDUP_REMOVED lines=18> */
[----:B-1----:R-:W-:Y:S02]  /*9210*/  LEA R2, P1, R5, R2, 0x1 ;  /* 0x0000000205027211 */ /* 0x002fe400078208ff */
        /* <DEDUP_REMOVED lines=78> */
.L_x_4387:
[----:B------:R-:W-:Y:S05]  /*9700*/  BSYNC B0 ;  /* 0x0000000000007941 */ /* 0x000fea0003800000 */
.L_x_4386:
[CC--:B-1----:R-:W-:Y:S01]  /*9710*/  LEA R2, P5, R101.reuse, R120.reuse, 0x1 ;  /* 0x0000007865027211 */ /* 0x0c2fe200078a08ff */
        /* <DEDUP_REMOVED lines=102> */
.L_x_4389:
[----:B------:R-:W-:Y:S05]  /*9d80*/  BSYNC B0 ;  /* 0x0000000000007941 */ /* 0x000fea0003800000 */
.L_x_4388:
        /* <DEDUP_REMOVED lines=94> */
.L_x_4391:
[----:B------:R-:W-:Y:S05]  /*a370*/  BSYNC B0 ;  /* 0x0000000000007941 */ /* 0x000fea0003800000 */
.L_x_4390:
        /* <DEDUP_REMOVED lines=96> */
.L_x_4393:
[----:B------:R-:W-:Y:S05]  /*a980*/  BSYNC B0 ;  /* 0x0000000000007941 */ /* 0x000fea0003800000 */
.L_x_4392:
[----:B-----5:R2:W-:Y:S02]  /*a990*/  STG.E.128 desc[UR6][R40.64+0x180], R4 ;  /* 0x0001800428007986 */ /* 0x0205e4000c101d06 */
.L_x_4385:
[----:B------:R-:W-:Y:S05]  /*a9a0*/  BSYNC B1 ;  /* 0x0000000000017941 */ /* 0x000fea0003800000 */
.L_x_4384:
        /* <DEDUP_REMOVED lines=107> */
.L_x_4397:
[----:B------:R-:W-:Y:S05]  /*b060*/  BSYNC B0 ;  /* 0x0000000000007941 */ /* 0x000fea0003800000 */
.L_x_4396:
        /* <DEDUP_REMOVED lines=104> */
.L_x_4399:
[----:B------:R-:W-:Y:S05]  /*b6f0*/  BSYNC B0 ;  /* 0x0000000000007941 */ /* 0x000fea0003800000 */
.L_x_4398:
        /* <DEDUP_REMOVED lines=94> */
.L_x_4401:
[----:B------:R-:W-:Y:S05]  /*bce0*/  BSYNC B0 ;  /* 0x0000000000007941 */ /* 0x000fea0003800000 */
.L_x_4400:
        /* <DEDUP_REMOVED lines=96> */
.L_x_4403:
[----:B------:R-:W-:Y:S05]  /*c2f0*/  BSYNC B0 ;  /* 0x0000000000007941 */ /* 0x000fea0003800000 */
.L_x_4402:
[----:B-----5:R1:W-:Y:S02]  /*c300*/  STG.E.128 desc[UR6][R40.64+0x180], R4 ;  /* 0x0001800428007986 */ /* 0x0203e4000c101d06 */
.L_x_4395:
[----:B------:R-:W-:Y:S05]  /*c310*/  BSYNC B1 ;  /* 0x0000000000017941 */ /* 0x000fea0003800000 */
.L_x_4394:
        /* <DEDUP_REMOVED lines=8> */
.L_x_4353:
        /* <DEDUP_REMOVED lines=57> */
.L_x_4363:
        /* <DEDUP_REMOVED lines=82> */
.L_x_4404:
[----:B------:R-:W1:Y:S01]  /*cc50*/  LDC R5, c[0x0][0x250] ;  /* 0x00009400ff057b82 */ /* 0x000e620000000800 */
[----:B------:R-:W-:Y:S07]  /*cc60*/  IMAD.MOV.U32 R97, RZ, RZ, R91 ;  /* 0x000000ffff617224 */ /* 0x000fee00078e005b */
[----:B------:R-:W2:Y:S02]  /*cc70*/  LDC R3, c[0x0][0x248] ;  /* 0x00009200ff037b82 */ /* 0x000ea40000000800 */
[----:B--2---:R-:W-:Y:S02]  /*cc80*/  IMAD.U32 R3, R3, -0x40, RZ ;  /* 0xffffffc003037824 */ /* 0x004fe400078e00ff */
[----:B-1----:R-:W-:Y:S03]  /*cc90*/  IMAD.U32 R5, R5, -0x40, RZ ;  /* 0xffffffc005057824 */ /* 0x002fe600078e00ff */
[----:B------:R-:W-:Y:S02]  /*cca0*/  LEA R150, P0, R3, R150, 0x1 ;  /* 0x0000009603967211 */ /* 0x000fe400078008ff */
[----:B------:R-:W-:Y:S02]  /*ccb0*/  LEA R96, P1, R5, R96, 0x1 ;  /* 0x0000006005607211 */ /* 0x000fe400078208ff */
[----:B------:R-:W-:Y:S02]  /*ccc0*/  LEA.HI.X.SX32 R151, R3, R151, 0x1, P0 ;  /* 0x0000009703977211 */ /* 0x000fe400000f0eff */
[----:B------:R-:W-:Y:S09]  /*ccd0*/  LEA.HI.X.SX32 R91, R5, R97, 0x1, P1 ;  /* 0x00000061055b7211 */ /* 0x000ff200008f0eff */
.L_x_4405:
[----:B------:R-:W-:Y:S04]  /*cce0*/  IADD3 R17, R17, -0x1, RZ ;  /* 0xffffffff11117810 */ /* 0x000fe80007ffe0ff */
[----:B------:R-:W-:Y:S11]  /*ccf0*/  ISETP.GT.AND P0, PT, R17, R92, PT ;  /* 0x0000005c1100720c */ /* 0x000ff60003f04270 */
[----:B------:R-:W-:Y:S02]  /*cd00*/  @!UPT UIADD3 URZ, URZ, URZ, URZ ;  /* 0x0000003f3f3ff290 */ /* 0x000fe4000fffe03f */
[----:B------:R-:W-:Y:S05]  /*cd10*/  @P0 BRA `(.L_x_4406) ;  /* 0xffffff5800800947 */ /* 0x000fea000383ffff */
.L_x_4352:
        /* <DEDUP_REMOVED lines=104> */
.L_x_4413:
[----:B------:R-:W-:Y:S05]  /*d3a0*/  BSYNC B0 ;  /* 0x0000000000007941 */ /* 0x000fea0003800000 */
.L_x_4412:
        /* <DEDUP_REMOVED lines=46> */
.L_x_4415:
[----:B------:R-:W-:Y:S05]  /*d690*/  BSYNC B0 ;  /* 0x0000000000007941 */ /* 0x000fea0003800000 */
.L_x_4414:
        /* <DEDUP_REMOVED lines=45> */
.L_x_4417:
[----:B------:R-:W-:Y:S05]  /*d970*/  BSYNC B0 ;  /* 0x0000000000007941 */ /* 0x000fea0003800000 */
.L_x_4416:
        /* <DEDUP_REMOVED lines=44> */
.L_x_4419:
[----:B------:R-:W-:Y:S05]  /*dc40*/  BSYNC B0 ;  /* 0x0000000000007941 */ /* 0x000fea0003800000 */
.L_x_4418:
[----:B------:R1:W-:Y:S02]  /*dc50*/  STS.128 [R252+0x6000], R8 ;  /* 0x00600008fc007388 */ /* 0x0003e40000000c00 */
.L_x_4411:
[----:B------:R-:W-:Y:S05]  /*dc60*/  BSYNC B1 ;  /* 0x0000000000017941 */ /* 0x000fea0003800000 */
.L_x_4410:
        /* <DEDUP_REMOVED lines=52> */
.L_x_4423:
[----:B------:R-:W-:Y:S05]  /*dfb0*/  BSYNC B0 ;  /* 0x0000000000007941 */ /* 0x000fea0003800000 */
.L_x_4422:
        /* <DEDUP_REMOVED lines=45> */
.L_x_4425:
[----:B------:R-:W-:Y:S05]  /*e290*/  BSYNC B0 ;  /* 0x0000000000007941 */ /* 0x000fea0003800000 */
.L_x_4424:
        /* <DEDUP_REMOVED lines=45> */
.L_x_4427:
[----:B------:R-:W-:Y:S05]  /*e570*/  BSYNC B0 ;  /* 0x0000000000007941 */ /* 0x000fea0003800000 */
.L_x_4426:
        /* <DEDUP_REMOVED lines=44> */
.L_x_4429:
[----:B------:R-:W-:Y:S05]  /*e840*/  BSYNC B0 ;  /* 0x0000000000007941 */ /* 0x000fea0003800000 */
.L_x_4428:
[----:B------:R1:W-:Y:S02]  /*e850*/  STS.128 [R252+0x6800], R8 ;  /* 0x00680008fc007388 */ /* 0x0003e40000000c00 */
.L_x_4421:
[----:B------:R-:W-:Y:S05]  /*e860*/  BSYNC B1 ;  /* 0x0000000000017941 */ /* 0x000fea0003800000 */
.L_x_4420:
        /* <DEDUP_REMOVED lines=52> */
.L_x_4433:
[----:B------:R-:W-:Y:S05]  /*ebb0*/  BSYNC B0 ;  /* 0x0000000000007941 */ /* 0x000fea0003800000 */
.L_x_4432:
        /* <DEDUP_REMOVED lines=45> */
.L_x_4435:
[----:B------:R-:W-:Y:S05]  /*ee90*/  BSYNC B0 ;  /* 0x0000000000007941 */ /* 0x000fea0003800000 */
.L_x_4434:
        /* <DEDUP_REMOVED lines=45> */
.L_x_4437:
[----:B------:R-:W-:Y:S05]  /*f170*/  BSYNC B0 ;  /* 0x0000000000007941 */ /* 0x000fea0003800000 */
.L_x_4436:
        /* <DEDUP_REMOVED lines=44> */
.L_x_4439:
[----:B------:R-:W-:Y:S05]  /*f440*/  BSYNC B0 ;  /* 0x0000000000007941 */ /* 0x000fea0003800000 */
.L_x_4438:
[----:B------:R1:W-:Y:S02]  /*f450*/  STS.128 [R252+0x7000], R8 ;  /* 0x00700008fc007388 */ /* 0x0003e40000000c00 */
.L_x_4431:
[----:B------:R-:W-:Y:S05]  /*f460*/  BSYNC B1 ;  /* 0x0000000000017941 */ /* 0x000fea0003800000 */
.L_x_4430:
        /* <DEDUP_REMOVED lines=49> */
.L_x_4442:
[----:B------:R-:W-:Y:S05]  /*f780*/  BSYNC B0 ;  /* 0x0000000000007941 */ /* 0x000fea0003800000 */
.L_x_4441:
        /* <DEDUP_REMOVED lines=43> */
.L_x_4444:
[----:B------:R-:W-:Y:S05]  /*fa40*/  BSYNC B0 ;  /* 0x0000000000007941 */ /* 0x000fea0003800000 */
.L_x_4443:
        /* <DEDUP_REMOVED lines=46> */
.L_x_4446:
[----:B------:R-:W-:Y:S05]  /*fd30*/  BSYNC B0 ;  /* 0x0000000000007941 */ /* 0x000fea0003800000 */
.L_x_4445:
        /* <DEDUP_REMOVED lines=45> */
.L_x_4448:
[----:B------:R-:W-:Y:S05]  /*10010*/  BSYNC B0 ;  /* 0x0000000000007941 */ /* 0x000fea0003800000 */
.L_x_4447:
[----:B------:R1:W-:Y:S01]  /*10020*/  STS.128 [R252+0x7800], R8 ;  /* 0x00780008fc007388 */ /* 0x0003e20000000c00 */
[----:B------:R-:W-:Y:S05]  /*10030*/  BRA `(.L_x_4440) ;  /* 0x0000005c007c7947 */ /* 0x000fea0003800000 */
.L_x_4409:
        /* <DEDUP_REMOVED lines=93> */
.L_x_4452:
[----:B------:R-:W-:Y:S05]  /*10610*/  BSYNC B0 ;  /* 0x0000000000007941 */ /* 0x000fea0003800000 */
.L_x_4451:
        /* <DEDUP_REMOVED lines=88> */
.L_x_4454:
[----:B------:R-:W-:Y:S05]  /*10ba0*/  BSYNC B0 ;  /* 0x0000000000007941 */ /* 0x000fea0003800000 */
.L_x_4453:
        /* <DEDUP_REMOVED lines=88> */
.L_x_4456:
[----:B------:R-:W-:Y:S05]  /*11130*/  BSYNC B0 ;  /* 0x0000000000007941 */ /* 0x000fea0003800000 */
.L_x_4455:
        /* <DEDUP_REMOVED lines=88> */
.L_x_4458:
[----:B------:R-:W-:Y:S05]  /*116c0*/  BSYNC B0 ;  /* 0x0000000000007941 */ /* 0x000fea0003800000 */
.L_x_4457:
[----:B------:R1:W-:Y:S02]  /*116d0*/  STS.128 [R252+0x6000], R16 ;  /* 0x00600010fc007388 */ /* 0x0003e40000000c00 */
.L_x_4450:
[----:B------:R-:W-:Y:S05]  /*116e0*/  BSYNC B1 ;  /* 0x0000000000017941 */ /* 0x000fea0003800000 */
.L_x_4449:
        /* <DEDUP_REMOVED lines=95> */
.L_x_4462:
[----:B------:R-:W-:Y:S05]  /*11ce0*/  BSYNC B0 ;  /* 0x0000000000007941 */ /* 0x000fea0003800000 */
.L_x_4461:
        /* <DEDUP_REMOVED lines=88> */
.L_x_4464:
[----:B------:R-:W-:Y:S05]  /*12270*/  BSYNC B0 ;  /* 0x0000000000007941 */ /* 0x000fea0003800000 */
.L_x_4463:
        /* <DEDUP_REMOVED lines=88> */
.L_x_4466:
[----:B------:R-:W-:Y:S05]  /*12800*/  BSYNC B0 ;  /* 0x0000000000007941 */ /* 0x000fea0003800000 */
.L_x_4465:
        /* <DEDUP_REMOVED lines=88> */
.L_x_4468:
[----:B------:R-:W-:Y:S05]  /*12d90*/  BSYNC B0 ;  /* 0x0000000000007941 */ /* 0x000fea0003800000 */
.L_x_4467:
[----:B------:R1:W-:Y:S02]  /*12da0*/  STS.128 [R252+0x6800], R16 ;  /* 0x00680010fc007388 */ /* 0x0003e40000000c00 */
.L_x_4460:
[----:B------:R-:W-:Y:S05]  /*12db0*/  BSYNC B1 ;  /* 0x0000000000017941 */ /* 0x000fea0003800000 */
.L_x_4459:
        /* <DEDUP_REMOVED lines=95> */
.L_x_4472:
[----:B------:R-:W-:Y:S05]  /*133b0*/  BSYNC B0 ;  /* 0x0000000000007941 */ /* 0x000fea0003800000 */
.L_x_4471:
        /* <DEDUP_REMOVED lines=88> */
.L_x_4474:
[----:B------:R-:W-:Y:S05]  /*13940*/  BSYNC B0 ;  /* 0x0000000000007941 */ /* 0x000fea0003800000 */
.L_x_4473:
        /* <DEDUP_REMOVED lines=88> */
.L_x_4476:
[----:B------:R-:W-:Y:S05]  /*13ed0*/  BSYNC B0 ;  /* 0x0000000000007941 */ /* 0x000fea0003800000 */
.L_x_4475:
        /* <DEDUP_REMOVED lines=88> */
.L_x_4478:
[----:B------:R-:W-:Y:S05]  /*14460*/  BSYNC B0 ;  /* 0x0000000000007941 */ /* 0x000fea0003800000 */
.L_x_4477:
[----:B------:R1:W-:Y:S02]  /*14470*/  STS.128 [R252+0x7000], R16 ;  /* 0x00700010fc007388 */ /* 0x0003e40000000c00 */
.L_x_4470:
[----:B------:R-:W-:Y:S05]  /*14480*/  BSYNC B1 ;  /* 0x0000000000017941 */ /* 0x000fea0003800000 */
.L_x_4469:
        /* <DEDUP_REMOVED lines=93> */
.L_x_4480:
[----:B------:R-:W-:Y:S05]  /*14a60*/  BSYNC B0 ;  /* 0x0000000000007941 */ /* 0x000fea0003800000 */
.L_x_4479:
        /* <DEDUP_REMOVED lines=87> */
.L_x_4482:
[----:B------:R-:W-:Y:S05]  /*14fe0*/  BSYNC B0 ;  /* 0x0000000000007941 */ /* 0x000fea0003800000 */
.L_x_4481:
        /* <DEDUP_REMOVED lines=87> */
.L_x_4484:
[----:B------:R-:W-:Y:S05]  /*15560*/  BSYNC B0 ;  /* 0x0000000000007941 */ /* 0x000fea0003800000 */
.L_x_4483:
        /* <DEDUP_REMOVED lines=89> */
.L_x_4486:
[----:B------:R-:W-:Y:S05]  /*15b00*/  BSYNC B0 ;  /* 0x0000000000007941 */ /* 0x000fea0003800000 */
.L_x_4485:
[----:B------:R1:W-:Y:S01]  /*15b10*/  STS.128 [R252+0x7800], R16 ;  /* 0x00780010fc007388 */ /* 0x0003e20000000c00 */
[----:B------:R-:W-:Y:S05]  /*15b20*/  BRA `(.L_x_4440) ;  /* 0x0000000000c07947 */ /* 0x000fea0003800000 */
.L_x_4408:
        /* <DEDUP_REMOVED lines=48> */
.L_x_4440:
[----:B------:R-:W-:Y:S05]  /*15e30*/  BSYNC B2 ;  /* 0x0000000000027941 */ /* 0x000fea0003800000 */
.L_x_4407:
[----:B-1----:R-:W-:Y:S01]  /*15e40*/  LEA R3, R165, 0xffffffc0, 0x6 ;  /* 0xffffffc0a5037811 */ /* 0x002fe200078e30ff */
[----:B------:R-:W-:Y:S01]  /*15e50*/  IMAD.SHL.U32 R63, R62, 0x40, RZ ;  /* 0x000000403e3f7824 */ /* 0x000fe200078e00ff */
[----:B------:R-:W-:Y:S01]  /*15e60*/  LOP3.LUT R2, R132, 0xfffffff0, RZ, 0xc0, !PT ;  /* 0xfffffff084027812 */ /* 0x000fe200078ec0ff */
[----:B------:R-:W-:Y:S01]  /*15e70*/  ULDC UR5, c[0x0][0x39c] ;  /* 0x0000e70000057ab9 */ /* 0x000fe20000000800 */
[----:B------:R-:W-:Y:S01]  /*15e80*/  LOP3.LUT R0, R62, 0xfffffff8, RZ, 0xc0, !PT ;  /* 0xfffffff83e007812 */ /* 0x000fe200078ec0ff */
[----:B------:R-:W-:Y:S01]  /*15e90*/  IMAD.IADD R9, R60, 0x1, -R3 ;  /* 0x000000013c097824 */ /* 0x000fe200078e0a03 */
[----:B------:R-:W-:Y:S02]  /*15ea0*/  SHF.R.S32.HI R241, RZ, 0x4, R132 ;  /* 0x00000004fff17819 */ /* 0x000fe40000011484 */
[----:B------:R-:W-:Y:S01]  /*15eb0*/  IADD3 R0, -R0, R59, -R2 ;  /* 0x0000003b00007210 */ /* 0x000fe20007ffe902 */
[----:B------:R-:W-:Y:S01]  /*15ec0*/  IMAD.SHL.U32 R2, R61, 0x40, RZ ;  /* 0x000000403d027824 */ /* 0x000fe200078e00ff */
[----:B------:R-:W-:-:S02]  /*15ed0*/  ISETP.GE.AND P2, PT, R22, R9, PT ;  /* 0x000000091600720c */ /* 0x000fc40003f46270 */
[-C--:B------:R-:W-:Y:S02]  /*15ee0*/  ISETP.GE.AND P1, PT, R20, R9.reuse, PT ;  /* 0x000000091400720c */ /* 0x080fe40003f26270 */
[-C--:B------:R-:W-:Y:S02]  /*15ef0*/  ISETP.GE.AND P0, PT, R142, R9.reuse, PT ;  /* 0x000000098e00720c */ /* 0x080fe40003f06270 */
[CC--:B------:R-:W-:Y:S02]  /*15f00*/  ISETP.GE.AND P4, PT, R14.reuse, R9.reuse, PT ;  /* 0x000000090e00720c */ /* 0x0c0fe40003f86270 */
[----:B------:R-:W-:Y:S02]  /*15f10*/  ISETP.GE.AND P6, PT, R14, R9, PT ;  /* 0x000000090e00720c */ /* 0x000fe40003fc6270 */
[----:B------:R-:W-:Y:S02]  /*15f20*/  LEA.HI R132, R132, R241, RZ, 0x1 ;  /* 0x000000f184847211 */ /* 0x000fe400078f08ff */
[----:B------:R-:W-:Y:S01]  /*15f30*/  LOP3.LUT R63, R63, 0xfffffe00, RZ, 0xc0, !PT ;  /* 0xfffffe003f3f7812 */ /* 0x000fe200078ec0ff */
[----:B------:R-:W1:Y:S01]  /*15f40*/  @!P2 LDC.64 R6, c[0x0][0x248] ;  /* 0x00009200ff06ab82 */ /* 0x000e620000000a00 */
[----:B------:R-:W-:-:S03]  /*15f50*/  LOP3.LUT R132, R132, 0xfffffffe, RZ, 0xc0, !PT ;  /* 0xfffffffe84847812 */ /* 0x000fc600078ec0ff */
[----:B------:R-:W-:Y:S02]  /*15f60*/  @!P0 IMAD.MOV.U32 R242, RZ, RZ, R244 ;  /* 0x000000fffff28224 */ /* 0x000fe400078e00f4 */
[CC--:B------:R-:W-:Y:S01]  /*15f70*/  @!P4 LEA R12, P5, R58.reuse, R244.reuse, 0x1 ;  /* 0x000000f43a0cc211 */ /* 0x0c0fe200078a08ff */
[----:B------:R-:W-:Y:S01]  /*15f80*/  IMAD.IADD R241, R241, 0x1, -R132 ;  /* 0x00000001f1f17824 */ /* 0x000fe200078e0a84 */
[----:B------:R-:W5:Y:S01]  /*15f90*/  @!P1 LDC.64 R4, c[0x0][0x248] ;  /* 0x00009200ff049b82 */ /* 0x000f620000000a00 */
[----:B------:R-:W-:Y:S01]  /*15fa0*/  @!PT LDS RZ, [RZ] ;  /* 0x00000000fffff984 */ /* 0x000fe20000000800 */
[----:B------:R-:W-:Y:S01]  /*15fb0*/  @!PT LDS RZ, [RZ] ;  /* 0x00000000fffff984 */ /* 0x000fe20000000800 */
[----:B------:R-:W-:Y:S01]  /*15fc0*/  @!PT LDS RZ, [RZ] ;  /* 0x00000000fffff984 */ /* 0x000fe20000000800 */
[----:B------:R-:W-:Y:S01]  /*15fd0*/  @!P0 LDGSTS.E.BYPASS.LTC128B.128 [R252+0x8000], desc[UR6][R242.64] ;  /* 0x08000000f2fc8fae */ /* 0x000fe2000b901d46 */
[----:B------:R-:W-:Y:S02]  /*15fe0*/  @!P4 LEA.HI.X R13, R58, R243, R57, 0x1, P5 ;  /* 0x000000f33a0dc211 */ /* 0x000fe400028f0c39 */
[----:B------:R-:W-:Y:S01]  /*15ff0*/  ISETP.GE.AND P5, PT, R22, R9, PT ;  /* 0x000000091600720c */ /* 0x000fe20003fa6270 */
[----:B------:R-:W-:Y:S04]  /*16000*/  @!P0 LDGSTS.E.BYPASS.LTC128B.128 [R252+0xa000], desc[UR6][R242.64+0x80] ;  /* 0x0a000080f2fc8fae */ /* 0x000fe8000b901d46 */
[----:B------:R-:W-:Y:S04]  /*16010*/  @!P0 LDGSTS.E.BYPASS.LTC128B.128 [R252+0xc000], desc[UR6][R242.64+0x100] ;  /* 0x0c000100f2fc8fae */ /* 0x000fe8000b901d46 */
[----:B------:R2:W-:Y:S01]  /*16020*/  @!P0 LDGSTS.E.BYPASS.LTC128B.128 [R252+0xe000], desc[UR6][R242.64+0x180] ;  /* 0x0e000180f2fc8fae */ /* 0x0005e2000b901d46 */
[----:B-1----:R-:W-:-:S03]  /*16030*/  @!P2 LEA R10, P0, R6, R244, 0x6 ;  /* 0x000000f4060aa211 */ /* 0x002fc600078030ff */
[----:B------:R-:W-:Y:S01]  /*16040*/  @!P4 LDGSTS.E.BYPASS.LTC128B.128 [R252+0x8800], desc[UR6][R12.64] ;  /* 0x088000000cfccfae */ /* 0x000fe2000b901d46 */
[----:B------:R-:W-:-:S03]  /*16050*/  @!P2 LEA.HI.X R11, R6, R243, R7, 0x6, P0 ;  /* 0x000000f3060ba211 */ /* 0x000fc600000f3407 */
[----:B------:R-:W-:Y:S01]  /*16060*/  @!P4 LDGSTS.E.BYPASS.LTC128B.128 [R252+0xa800], desc[UR6][R12.64+0x80] ;  /* 0x0a8000800cfccfae */ /* 0x000fe2000b901d46 */
[CC--:B------:R-:W-:Y:S01]  /*16070*/  ISETP.GE.AND P0, PT, R142.reuse, R9.reuse, PT ;  /* 0x000000098e00720c */ /* 0x0c0fe20003f06270 */
[----:B------:R-:W-:Y:S02]  /*16080*/  IMAD.SHL.U32 R142, R142, 0x8, RZ ;  /* 0x000000088e8e7824 */ /* 0x000fe400078e00ff */
[----:B-----5:R-:W-:Y:S01]  /*16090*/  @!P1 IMAD R5, R5, 0x60, RZ ;  /* 0x0000006005059824 */ /* 0x020fe200078e02ff */
[----:B------:R-:W-:Y:S04]  /*160a0*/  @!P4 LDGSTS.E.BYPASS.LTC128B.128 [R252+0xc800], desc[UR6][R12.64+0x100] ;  /* 0x0c8001000cfccfae */ /* 0x000fe8000b901d46 */
[----:B------:R-:W-:Y:S01]  /*160b0*/  @!P4 LDGSTS.E.BYPASS.LTC128B.128 [R252+0xe800], desc[UR6][R12.64+0x180] ;  /* 0x0e8001800cfccfae */ /* 0x000fe2000b901d46 */
[----:B------:R-:W-:-:S03]  /*160c0*/  ISETP.GE.AND P4, PT, R20, R9, PT ;  /* 0x000000091400720c */ /* 0x000fc60003f86270 */
[----:B------:R-:W-:Y:S04]  /*160d0*/  @!P2 LDGSTS.E.BYPASS.LTC128B.128 [R252+0x9000], desc[UR6][R10.64] ;  /* 0x090000000afcafae */ /* 0x000fe8000b901d46 */
[----:B------:R-:W-:Y:S01]  /*160e0*/  @!P2 LDGSTS.E.BYPASS.LTC128B.128 [R252+0xb000], desc[UR6][R10.64+0x80] ;  /* 0x0b0000800afcafae */ /* 0x000fe2000b901d46 */
[----:B--2---:R-:W-:-:S03]  /*160f0*/  @!P1 IMAD.MOV.U32 R242, RZ, RZ, R244 ;  /* 0x000000fffff29224 */ /* 0x004fc600078e00f4 */
[----:B------:R-:W-:Y:S01]  /*16100*/  @!P2 LDGSTS.E.BYPASS.LTC128B.128 [R252+0xd000], desc[UR6][R10.64+0x100] ;  /* 0x0d0001000afcafae */ /* 0x000fe2000b901d46 */
[----:B------:R-:W-:-:S03]  /*16110*/  @!P1 IMAD.WIDE.U32 R6, R4, 0x60, R242 ;  /* 0x0000006004069825 */ /* 0x000fc600078e00f2 */
[----:B------:R1:W-:Y:S01]  /*16120*/  @!P2 LDGSTS.E.BYPASS.LTC128B.128 [R252+0xf000], desc[UR6][R10.64+0x180] ;  /* 0x0f0001800afcafae */ /* 0x0003e2000b901d46 */
[----:B------:R-:W-:Y:S01]  /*16130*/  @!P1 IMAD.IADD R7, R5, 0x1, R7 ;  /* 0x0000000105079824 */ /* 0x000fe200078e0207 */
[----:B------:R-:W-:Y:S01]  /*16140*/  LOP3.LUT R5, R2, 0x1c0, RZ, 0xc0, !PT ;  /* 0x000001c002057812 */ /* 0x000fe200078ec0ff */
[----:B------:R-:W-:-:S03]  /*16150*/  IMAD.SHL.U32 R2, R241, 0x8, RZ ;  /* 0x00000008f1027824 */ /* 0x000fc600078e00ff */
[----:B------:R-:W-:Y:S04]  /*16160*/  @!P1 LDGSTS.E.BYPASS.LTC128B.128 [R252+0x9800], desc[UR6][R6.64] ;  /* 0x0980000006fc9fae */ /* 0x000fe8000b901d46 */
[----:B------:R-:W-:Y:S04]  /*16170*/  @!P1 LDGSTS.E.BYPASS.LTC128B.128 [R252+0xb800], desc[UR6][R6.64+0x80] ;  /* 0x0b80008006fc9fae */ /* 0x000fe8000b901d46 */
[----:B------:R-:W-:Y:S04]  /*16180*/  @!P1 LDGSTS.E.BYPASS.LTC128B.128 [R252+0xd800], desc[UR6][R6.64+0x100] ;  /* 0x0d80010006fc9fae */ /* 0x000fe8000b901d46 */
[----:B------:R2:W-:Y:S01]  /*16190*/  @!P1 LDGSTS.E.BYPASS.LTC128B.128 [R252+0xf800], desc[UR6][R6.64+0x180] ;  /* 0x0f80018006fc9fae */ /* 0x0005e2000b901d46 */
[----:B------:R-:W-:-:S03]  /*161a0*/  @!P6 LEA R8, P1, R127, R250, 0x1 ;  /* 0x000000fa7f08e211 */ /* 0x000fc600078208ff */
[----:B------:R-:W0:Y:S01]  /*161b0*/  LDGDEPBAR ;  /* 0x00000000000079af */ /* 0x000e220000000000 */
[----:B------:R-:W-:Y:S02]  /*161c0*/  @!P6 LEA.HI.X R9, R127, R251, R126, 0x1, P1 ;  /* 0x000000fb7f09e211 */ /* 0x000fe400008f0c7e */
[----:B------:R-:W-:Y:S01]  /*161d0*/  R2P PR, R0, 0x6 ;  /* 0x0000000600007804 */ /* 0x000fe20000000000 */
[----:B-1----:R-:W-:Y:S01]  /*161e0*/  IMAD.SHL.U32 R11, R131, 0x40, RZ ;  /* 0x00000040830b7824 */ /* 0x002fe200078e00ff */
[----:B------:R-:W-:Y:S02]  /*161f0*/  LOP3.LUT R10, R5, 0x8, R142, 0xf8, !PT ;  /* 0x00000008050a7812 */ /* 0x000fe400078ef88e */
[----:B------:R-:W-:Y:S02]  /*16200*/  SHF.R.U32.HI R5, RZ, 0x3, R5 ;  /* 0x00000003ff057819 */ /* 0x000fe40000011605 */
[----:B------:R-:W-:Y:S02]  /*16210*/  SHF.R.S32.HI R0, RZ, 0x1f, R59 ;  /* 0x0000001fff007819 */ /* 0x000fe4000001143b */
[----:B------:R-:W-:-:S02]  /*16220*/  LOP3.LUT R10, R10, R5, RZ, 0x3c, !PT ;  /* 0x000000050a0a7212 */ /* 0x000fc400078e3cff */
[----:B------:R-:W1:Y:S01]  /*16230*/  @!P4 LDC.64 R4, c[0x0][0x250] ;  /* 0x00009400ff04cb82 */ /* 0x000e620000000a00 */
[----:B------:R-:W-:Y:S02]  /*16240*/  LOP3.LUT R11, R11, 0x1c0, RZ, 0xc0, !PT ;  /* 0x000001c00b0b7812 */ /* 0x000fe400078ec0ff */
[----:B------:R-:W-:Y:S01]  /*16250*/  LEA.HI R0, R0, R59, RZ, 0x5 ;  /* 0x0000003b00007211 */ /* 0x000fe200078f28ff */
[----:B------:R-:W-:Y:S01]  /*16260*/  IMAD R241, R241, 0x200, R10 ;  /* 0x00000200f1f17824 */ /* 0x000fe200078e020a */
[----:B------:R-:W-:Y:S02]  /*16270*/  LOP3.LUT R2, R11, 0x8, R2, 0xf8, !PT ;  /* 0x000000080b027812 */ /* 0x000fe400078ef802 */
[----:B------:R-:W-:Y:S02]  /*16280*/  SHF.R.U32.HI R11, RZ, 0x3, R11 ;  /* 0x00000003ff0b7819 */ /* 0x000fe4000001160b */
[----:B------:R-:W-:Y:S01]  /*16290*/  SHF.R.S32.HI R0, RZ, 0x5, R0 ;  /* 0x00000005ff007819 */ /* 0x000fe20000011400 */
[----:B--2---:R-:W2:Y:S01]  /*162a0*/  @!P5 LDC.64 R6, c[0x0][0x250] ;  /* 0x00009400ff06db82 */ /* 0x004ea20000000a00 */
[----:B------:R-:W-:-:S07]  /*162b0*/  DEPBAR.LE SB0, 0x0 ;  /* 0x000080000000791a */ /* 0x000fce0000000000 */
[----:B------:R-:W-:Y:S01]  /*162c0*/  BAR.SYNC.DEFER_BLOCKING 0x0 ;  /* 0x0000000000007b1d */ /* 0x000fe20000010000 */
[----:B------:R-:W-:Y:S02]  /*162d0*/  LOP3.LUT R2, R2, R11, RZ, 0x3c, !PT ;  /* 0x0000000b02027212 */ /* 0x000fe400078e3cff */
[----:B------:R-:W-:-:S05]  /*162e0*/  LEA R241, R241, UR4, 0x1 ;  /* 0x00000004f1f17c11 */ /* 0x000fca000f8e08ff */
[----:B------:R-:W-:Y:S02]  /*162f0*/  VIADD R239, R241, 0x8020 ;  /* 0x00008020f1ef7836 */ /* 0x000fe40000000000 */
[----:B-1----:R-:W-:Y:S02]  /*16300*/  @!P4 IMAD R5, R5, 0x60, RZ ;  /* 0x000000600505c824 */ /* 0x002fe400078e02ff */
[----:B------:R-:W-:-:S04]  /*16310*/  @!P4 IMAD.WIDE.U32 R12, R4, 0x60, R250 ;  /* 0x00000060040cc825 */ /* 0x000fc800078e00fa */
[----:B------:R-:W-:Y:S02]  /*16320*/  @!P4 IMAD.IADD R13, R5, 0x1, R13 ;  /* 0x00000001050dc824 */ /* 0x000fe400078e020d */
[----:B------:R-:W-:-:S05]  /*16330*/  IMAD.MOV.U32 R5, RZ, RZ, 0x20 ;  /* 0x00000020ff057424 */ /* 0x000fca00078e00ff */
[----:B------:R-:W-:Y:S01]  /*16340*/  SEL R5, R5, 0xffffffe0, !P2 ;  /* 0xffffffe005057807 */ /* 0x000fe20005000000 */
        /* <DEDUP_REMOVED lines=11> */
[----:B--2---:R-:W-:-:S03]  /*16400*/  @!P5 LEA R10, P0, R6, R250, 0x6 ;  /* 0x000000fa060ad211 */ /* 0x004fc600078030ff */
[----:B------:R-:W-:Y:S01]  /*16410*/  @P6 STS.128 [R252+0x10800], RZ ;  /* 0x010800fffc006388 */ /* 0x000fe20000000c00 */
[----:B------:R-:W-:Y:S01]  /*16420*/  @!P5 LEA.HI.X R11, R6, R251, R7, 0x6, P0 ;  /* 0x000000fb060bd211 */ /* 0x000fe200000f3407 */
[----:B------:R-:W-:Y:S02]  /*16430*/  IMAD R7, R0, 0x400, R63 ;  /* 0x0000040000077824 */ /* 0x000fe400078e023f */
[----:B------:R-:W-:Y:S01]  /*16440*/  @P6 STS.128 [R252+0x12800], RZ ;  /* 0x012800fffc006388 */ /* 0x000fe20000000c00 */
[----:B------:R-:W-:Y:S02]  /*16450*/  VIADD R0, R241, 0x8000 ;  /* 0x00008000f1007836 */ /* 0x000fe40000000000 */
[----:B------:R-:W-:Y:S01]  /*16460*/  IMAD.IADD R242, R2, 0x1, R7 ;  /* 0x0000000102f27824 */ /* 0x000fe200078e0207 */
[----:B------:R-:W-:Y:S01]  /*16470*/  @P6 STS.128 [R252+0x14800], RZ ;  /* 0x014800fffc006388 */ /* 0x000fe20000000c00 */
[----:B------:R-:W-:-:S03]  /*16480*/  IMAD.MOV.U32 R7, RZ, RZ, 0x10 ;  /* 0x00000010ff077424 */ /* 0x000fc600078e00ff */
[----:B------:R-:W-:Y:S01]  /*16490*/  @P6 STS.128 [R252+0x16800], RZ ;  /* 0x016800fffc006388 */ /* 0x000fe20000000c00 */
[----:B------:R-:W-:Y:S02]  /*164a0*/  LEA R242, R242, UR4, 0x1 ;  /* 0x00000004f2f27c11 */ /* 0x000fe4000f8e08ff */
[----:B------:R-:W-:Y:S01]  /*164b0*/  SEL R7, R7, 0xfffffff0, !P1 ;  /* 0xfffffff007077807 */ /* 0x000fe20004800000 */
[----:B------:R-:W-:Y:S01]  /*164c0*/  @!PT LDS RZ, [RZ] ;  /* 0x00000000fffff984 */ /* 0x000fe20000000800 */
[----:B------:R-:W-:Y:S01]  /*164d0*/  @!PT LDS RZ, [RZ] ;  /* 0x00000000fffff984 */ /* 0x000fe20000000800 */
[----:B------:R-:W-:Y:S01]  /*164e0*/  @!PT LDS RZ, [RZ] ;  /* 0x00000000fffff984 */ /* 0x000fe20000000800 */
[----:B------:R-:W-:Y:S01]  /*164f0*/  @!P6 LDGSTS.E.BYPASS.LTC128B.128 [R252+0x10800], desc[UR6][R8.64] ;  /* 0x1080000008fcefae */ /* 0x000fe2000b901d46 */
[----:B------:R-:W-:Y:S01]  /*16500*/  R2P PR, R61, 0x6 ;  /* 0x000000063d007804 */ /* 0x000fe20000000000 */
[--C-:B------:R-:W-:Y:S02]  /*16510*/  IMAD R238, R5, 0x2, R242.reuse ;  /* 0x0000000205ee7824 */ /* 0x100fe400078e02f2 */
[----:B------:R-:W-:Y:S01]  /*16520*/  @!P6 LDGSTS.E.BYPASS.LTC128B.128 [R252+0x12800], desc[UR6][R8.64+0x80] ;  /* 0x1280008008fcefae */ /* 0x000fe2000b901d46 */
[----:B------:R-:W-:-:S03]  /*16530*/  IMAD R240, R7, 0x2, R242 ;  /* 0x0000000207f07824 */ /* 0x000fc600078e02f2 */
[----:B------:R-:W-:Y:S01]  /*16540*/  @!P6 LDGSTS.E.BYPASS.LTC128B.128 [R252+0x14800], desc[UR6][R8.64+0x100] ;  /* 0x1480010008fcefae */ /* 0x000fe2000b901d46 */
[----:B------:R-:W-:-:S03]  /*16550*/  IMAD R237, R5, 0x2, R240 ;  /* 0x0000000205ed7824 */ /* 0x000fc600078e02f0 */
[----:B------:R-:W-:Y:S02]  /*16560*/  @!P6 LDGSTS.E.BYPASS.LTC128B.128 [R252+0x16800], desc[UR6][R8.64+0x180] ;  /* 0x1680018008fcefae */ /* 0x000fe4000b901d46 */
[----:B------:R-:W-:Y:S02]  /*16570*/  @P1 VIADD R239, R0, 0xffffffe0 ;  /* 0xffffffe000ef1836 */ /* 0x000fe40000000000 */
[----:B------:R-:W-:Y:S01]  /*16580*/  @P5 STS.128 [R252+0x11000], RZ ;  /* 0x011000fffc005388 */ /* 0x000fe20000000c00 */
[----:B------:R-:W-:Y:S02]  /*16590*/  IMAD.MOV.U32 R0, RZ, RZ, 0x40 ;  /* 0x00000040ff007424 */ /* 0x000fe400078e00ff */
[C---:B------:R-:W-:Y:S01]  /*165a0*/  VIADD R231, R239.reuse, 0x800 ;  /* 0x00000800efe77836 */ /* 0x040fe20000000000 */
[----:B------:R-:W-:Y:S01]  /*165b0*/  @P5 STS.128 [R252+0x13000], RZ ;  /* 0x013000fffc005388 */ /* 0x000fe20000000c00 */
[C---:B------:R-:W-:Y:S01]  /*165c0*/  IADD3 R230, R239.reuse, 0x1000, RZ ;  /* 0x00001000efe67810 */ /* 0x040fe20007ffe0ff */
[C---:B------:R-:W-:Y:S01]  /*165d0*/  VIADD R229, R239.reuse, 0x1800 ;  /* 0x00001800efe57836 */ /* 0x040fe20000000000 */
[----:B------:R-:W-:Y:S01]  /*165e0*/  SEL R0, R0, 0xffffffc0, !P2 ;  /* 0xffffffc000007807 */ /* 0x000fe20005000000 */
[----:B------:R-:W-:Y:S01]  /*165f0*/  @P5 STS.128 [R252+0x15000], RZ ;  /* 0x015000fffc005388 */ /* 0x000fe20000000c00 */
[----:B------:R-:W-:-:S02]  /*16600*/  VIADD R227, R239, 0x2000 ;  /* 0x00002000efe37836 */ /* 0x000fc40000000000 */
[----:B------:R-:W-:Y:S01]  /*16610*/  VIADD R226, R239, 0x2800 ;  /* 0x00002800efe27836 */ /* 0x000fe20000000000 */
[----:B------:R-:W-:Y:S01]  /*16620*/  @P5 STS.128 [R252+0x17000], RZ ;  /* 0x017000fffc005388 */ /* 0x000fe20000000c00 */
[----:B------:R-:W-:Y:S02]  /*16630*/  IMAD.IADD R235, R241, 0x1, R0 ;  /* 0x00000001f1eb7824 */ /* 0x000fe400078e0200 */
[----:B------:R-:W-:Y:S01]  /*16640*/  IMAD.IADD R228, R0, 0x1, R239 ;  /* 0x0000000100e47824 */ /* 0x000fe200078e02ef */
[----:B------:R-:W-:Y:S01]  /*16650*/  @!PT LDS RZ, [RZ] ;  /* 0x00000000fffff984 */ /* 0x000fe20000000800 */
[----:B------:R-:W-:Y:S01]  /*16660*/  @!PT LDS RZ, [RZ] ;  /* 0x00000000fffff984 */ /* 0x000fe20000000800 */
[----:B------:R-:W-:Y:S01]  /*16670*/  @!PT LDS RZ, [RZ] ;  /* 0x00000000fffff984 */ /* 0x000fe20000000800 */
[----:B------:R-:W-:Y:S01]  /*16680*/  @!P5 LDGSTS.E.BYPASS.LTC128B.128 [R252+0x11000], desc[UR6][R10.64] ;  /* 0x110000000afcdfae */ /* 0x000fe2000b901d46 */
[C---:B------:R-:W-:Y:S02]  /*16690*/  VIADD R225, R239.reuse, 0x3000 ;  /* 0x00003000efe17836 */ /* 0x040fe40000000000 */
[C---:B------:R-:W-:Y:S01]  /*166a0*/  VIADD R224, R239.reuse, 0x3800 ;  /* 0x00003800efe07836 */ /* 0x040fe20000000000 */
[----:B------:R-:W-:Y:S01]  /*166b0*/  @!P5 LDGSTS.E.BYPASS.LTC128B.128 [R252+0x13000], desc[UR6][R10.64+0x80] ;  /* 0x130000800afcdfae */ /* 0x000fe2000b901d46 */
[----:B------:R-:W-:-:S02]  /*166c0*/  VIADD R223, R239, 0x4000 ;  /* 0x00004000efdf7836 */ /* 0x000fc40000000000 */
[C---:B------:R-:W-:Y:S01]  /*166d0*/  VIADD R222, R239.reuse, 0x4800 ;  /* 0x00004800efde7836 */ /* 0x040fe20000000000 */
[----:B------:R-:W-:Y:S01]  /*166e0*/  @!P5 LDGSTS.E.BYPASS.LTC128B.128 [R252+0x15000], desc[UR6][R10.64+0x100] ;  /* 0x150001000afcdfae */ /* 0x000fe2000b901d46 */
[C---:B------:R-:W-:Y:S02]  /*166f0*/  VIADD R221, R239.reuse, 0x5000 ;  /* 0x00005000efdd7836 */ /* 0x040fe40000000000 */
[C---:B------:R-:W-:Y:S01]  /*16700*/  VIADD R220, R239.reuse, 0x5800 ;  /* 0x00005800efdc7836 */ /* 0x040fe20000000000 */
[----:B------:R1:W-:Y:S01]  /*16710*/  @!P5 LDGSTS.E.BYPASS.LTC128B.128 [R252+0x17000], desc[UR6][R10.64+0x180] ;  /* 0x170001800afcdfae */ /* 0x0003e2000b901d46 */
[C---:B------:R-:W-:Y:S02]  /*16720*/  VIADD R219, R239.reuse, 0x6000 ;  /* 0x00006000efdb7836 */ /* 0x040fe40000000000 */
[C---:B------:R-:W-:Y:S01]  /*16730*/  VIADD R218, R239.reuse, 0x6800 ;  /* 0x00006800efda7836 */ /* 0x040fe20000000000 */
[----:B------:R-:W-:Y:S01]  /*16740*/  @P4 STS.128 [R252+0x11800], RZ ;  /* 0x011800fffc004388 */ /* 0x000fe20000000c00 */
[----:B------:R-:W-:-:S02]  /*16750*/  VIADD R217, R239, 0x7000 ;  /* 0x00007000efd97836 */ /* 0x000fc40000000000 */
[----:B------:R-:W-:Y:S01]  /*16760*/  VIADD R216, R239, 0x7800 ;  /* 0x00007800efd87836 */ /* 0x000fe20000000000 */
        /* <DEDUP_REMOVED lines=11> */
[----:B----4-:R-:W4:Y:S04]  /*16820*/  LDSM.16.M88.4 R28, [R241+0x8000] ;  /* 0x00800000f11c783b */ /* 0x010f280000000200 */
[----:B---3--:R-:W-:Y:S04]  /*16830*/  LDSM.16.M88.4 R32, [R240] ;  /* 0x00000000f020783b */ /* 0x008fe80000000200 */
[----:B-1----:R-:W-:Y:S04]  /*16840*/  LDSM.16.M88.4 R8, [R239] ;  /* 0x00000000ef08783b */ /* 0x002fe80000000200 */
[----:B------:R-:W1:Y:S04]  /*16850*/  LDSM.16.M88.4 R52, [R241+0x8800] ;  /* 0x00880000f134783b */ /* 0x000e680000000200 */
[----:B------:R-:W-:Y:S04]  /*16860*/  LDSM.16.M88.4 R92, [R238] ;  /* 0x00000000ee5c783b */ /* 0x000fe80000000200 */
[----:B--2---:R-:W-:Y:S04]  /*16870*/  LDSM.16.M88.4 R12, [R235+0x8000] ;  /* 0x00800000eb0c783b */ /* 0x004fe80000000200 */
[----:B------:R-:W2:Y:S04]  /*16880*/  LDSM.16.M88.4 R20, [R239+0x800] ;  /* 0x00080000ef14783b */ /* 0x000ea80000000200 */
[----:B------:R-:W-:Y:S04]  /*16890*/  LDSM.16.M88.4 R36, [R237] ;  /* 0x00000000ed24783b */ /* 0x000fe80000000200 */
[----:B------:R-:W-:Y:S04]  /*168a0*/  LDSM.16.M88.4 R64, [R228] ;  /* 0x00000000e440783b */ /* 0x000fe80000000200 */
[----:B------:R-:W-:Y:S01]  /*168b0*/  LDSM.16.M88.4 R24, [R242+0x2000] ;  /* 0x00200000f218783b */ /* 0x000fe20000000200 */
[C---:B----4-:R-:W-:Y:S03]  /*168c0*/  HMMA.16816.F32 R16, R44.reuse, R28, RZ ;  /* 0x0000001c2c10723c */ /* 0x050fe600000018ff */
[----:B------:R-:W-:Y:S04]  /*168d0*/  LDSM.16.M88.4 R48, [R241+0xa000] ;  /* 0x00a00000f130783b */ /* 0x000fe80000000200 */
[----:B------:R-:W3:Y:S01]  /*168e0*/  LDSM.16.M88.4 R100, [R241+0x9000] ;  /* 0x00900000f164783b */ /* 0x000ee20000000200 */
[C---:B------:R-:W-:Y:S03]  /*168f0*/  HMMA.16816.F32 R28, R44.reuse, R30, RZ ;  /* 0x0000001e2c1c723c */ /* 0x040fe600000018ff */
[----:B------:R-:W-:Y:S03]  /*16900*/  LDSM.16.M88.4 R84, [R228+0x800] ;  /* 0x00080000e454783b */ /* 0x000fe60000000200 */
[C---:B-1----:R-:W-:Y:S01]  /*16910*/  HMMA.16816.F32 R40, R44.reuse, R52, RZ ;  /* 0x000000342c28723c */ /* 0x042fe200000018ff */
[----:B------:R-:W-:Y:S04]  /*16920*/  LDSM.16.M88.4 R72, [R239+0x2000] ;  /* 0x00200000ef48783b */ /* 0x000fe80000000200 */
[----:B------:R-:W-:Y:S01]  /*16930*/  LDSM.16.M88.4 R88, [R239+0x1000] ;  /* 0x00100000ef58783b */ /* 0x000fe20000000200 */
[----:B------:R-:W-:Y:S03]  /*16940*/  HMMA.16816.F32 R52, R44, R54, RZ ;  /* 0x000000362c34723c */ /* 0x000fe600000018ff */
[----:B------:R-:W-:Y:S03]  /*16950*/  LDSM.16.M88.4 R68, [R241+0xa800] ;  /* 0x00a80000f144783b */ /* 0x000fe60000000200 */
[C---:B------:R-:W-:Y:S01]  /*16960*/  HMMA.16816.F32 R16, R32.reuse, R8, R16 ;  /* 0x000000082010723c */ /* 0x040fe20000001810 */
[----:B------:R-:W-:Y:S04]  /*16970*/  LDSM.16.M88.4 R80, [R235+0xa000] ;  /* 0x00a00000eb50783b */ /* 0x000fe80000000200 */
[----:B------:R-:W-:Y:S01]  /*16980*/  LDSM.16.M88.4 R120, [R235+0x9000] ;  /* 0x00900000eb78783b */ /* 0x000fe20000000200 */
[C---:B------:R-:W-:Y:S03]  /*16990*/  HMMA.16816.F32 R28, R32.reuse, R10, R28 ;  /* 0x0000000a201c723c */ /* 0x040fe6000000181c */
[----:B------:R-:W1:Y:S03]  /*169a0*/  LDSM.16.M88.4 R8, [R235+0x8800] ;  /* 0x00880000eb08783b */ /* 0x000e660000000200 */
[C---:B--2---:R-:W-:Y:S01]  /*169b0*/  HMMA.16816.F32 R40, R32.reuse, R20, R40 ;  /* 0x000000142028723c */ /* 0x044fe20000001828 */
[----:B------:R-:W-:Y:S04]  /*169c0*/  LDSM.16.M88.4 R112, [R239+0x2800] ;  /* 0x00280000ef70783b */ /* 0x000fe80000000200 */
[----:B------:R-:W-:Y:S01]  /*169d0*/  LDSM.16.M88.4 R116, [R228+0x2000] ;  /* 0x00200000e474783b */ /* 0x000fe20000000200 */
[----:B------:R-:W-:Y:S03]  /*169e0*/  HMMA.16816.F32 R52, R32, R22, R52 ;  /* 0x000000162034723c */ /* 0x000fe60000001834 */
[----:B------:R-:W-:Y:S03]  /*169f0*/  LDSM.16.M88.4 R20, [R238+0x2000] ;  /* 0x00200000ee14783b */ /* 0x000fe60000000200 */
[C---:B------:R-:W-:Y:S01]  /*16a00*/  HMMA.16816.F32 R16, R92.reuse, R12, R16 ;  /* 0x0000000c5c10723c */ /* 0x040fe20000001810 */
[----:B------:R-:W-:Y:S04]  /*16a10*/  LDSM.16.M88.4 R104, [R228+0x1000] ;  /* 0x00100000e468783b */ /* 0x000fe80000000200 */
[----:B------:R-:W-:Y:S01]  /*16a20*/  LDSM.16.M88.4 R108, [R242+0x4000] ;  /* 0x00400000f26c783b */ /* 0x000fe20000000200 */
[----:B------:R-:W-:Y:S03]  /*16a30*/  HMMA.16816.F32 R28, R92, R14, R28 ;  /* 0x0000000e5c1c723c */ /* 0x000fe6000000181c */
[----:B------:R-:W-:Y:S03]  /*16a40*/  LDSM.16.M88.4 R12, [R240+0x2000] ;  /* 0x00200000f00c783b */ /* 0x000fe60000000200 */
[C---:B---3--:R-:W-:Y:S01]  /*16a50*/  HMMA.16816.F32 R76, R44.reuse, R100, RZ ;  /* 0x000000642c4c723c */ /* 0x048fe200000018ff */
[----:B------:R-:W0:Y:S05]  /*16a60*/  LDGDEPBAR ;  /* 0x00000000000079af */ /* 0x000e2a0000000000 */
[----:B------:R-:W-:Y:S06]  /*16a70*/  HMMA.16816.F32 R100, R44, R102, RZ ;  /* 0x000000662c64723c */ /* 0x000fec00000018ff */
        /* <DEDUP_REMOVED lines=8> */
[----:B------:R-:W1:Y:S05]  /*16b00*/  LDSM.16.M88.4 R48, [R239+0x1800] ;  /* 0x00180000ef30783b */ /* 0x000e6a0000000200 */
[C---:B------:R-:W-:Y:S06]  /*16b10*/  HMMA.16816.F32 R40, R36.reuse, R84, R40 ;  /* 0x000000542428723c */ /* 0x040fec0000001828 */
[----:B------:R-:W-:Y:S01]  /*16b20*/  HMMA.16816.F32 R52, R36, R86, R52 ;  /* 0x000000562434723c */ /* 0x000fe20000001834 */
[----:B------:R-:W-:Y:S05]  /*16b30*/  LDSM.16.M88.4 R84, [R241+0xc000] ;  /* 0x00c00000f154783b */ /* 0x000fea0000000200 */
[----:B--2---:R-:W-:Y:S06]  /*16b40*/  HMMA.16816.F32 R96, R44, R64, RZ ;  /* 0x000000402c60723c */ /* 0x004fec00000018ff */
[----:B------:R-:W-:Y:S06]  /*16b50*/  HMMA.16816.F32 R28, R12, R74, R28 ;  /* 0x0000004a0c1c723c */ /* 0x000fec000000181c */
[----:B------:R-:W-:Y:S06]  /*16b60*/  HMMA.16816.F32 R40, R24, R68, R40 ;  /* 0x000000441828723c */ /* 0x000fec0000001828 */
[----:B------:R-:W-:Y:S06]  /*16b70*/  HMMA.16816.F32 R100, R32, R90, R100 ;  /* 0x0000005a2064723c */ /* 0x000fec0000001864 */
[----:B------:R-:W-:Y:S01]  /*16b80*/  HMMA.16816.F32 R16, R12, R72, R16 ;  /* 0x000000480c10723c */ /* 0x000fe20000001810 */
[----:B------:R-:W2:Y:S05]  /*16b90*/  LDSM.16.M88.4 R72, [R235+0x9800] ;  /* 0x00980000eb48783b */ /* 0x000eaa0000000200 */
[----:B------:R-:W-:Y:S01]  /*16ba0*/  HMMA.16816.F32 R44, R44, R66, RZ ;  /* 0x000000422c2c723c */ /* 0x000fe200000018ff */
[----:B------:R-:W3:Y:S05]  /*16bb0*/  LDSM.16.M88.4 R64, [R235+0xa800] ;  /* 0x00a80000eb40783b */ /* 0x000eea0000000200 */
[----:B------:R-:W-:Y:S01]  /*16bc0*/  HMMA.16816.F32 R76, R32, R88, R76 ;  /* 0x00000058204c723c */ /* 0x000fe2000000184c */
[----:B------:R-:W-:Y:S05]  /*16bd0*/  LDSM.16.M88.4 R88, [R240+0x4000] ;  /* 0x00400000f058783b */ /* 0x000fea0000000200 */
[----:B------:R-:W-:Y:S01]  /*16be0*/  HMMA.16816.F32 R52, R24, R70, R52 ;  /* 0x000000461834723c */ /* 0x000fe20000001834 */
[----:B------:R-:W-:Y:S05]  /*16bf0*/  LDSM.16.M88.4 R68, [R239+0x4000] ;  /* 0x00400000ef44783b */ /* 0x000fea0000000200 */
[----:B-1----:R-:W-:Y:S06]  /*16c00*/  HMMA.16816.F32 R96, R32, R48, R96 ;  /* 0x000000302060723c */ /* 0x002fec0000001860 */
[----:B------:R-:W-:Y:S06]  /*16c10*/  HMMA.16816.F32 R28, R20, R82, R28 ;  /* 0x00000052141c723c */ /* 0x000fec000000181c */
[----:B------:R-:W-:Y:S06]  /*16c20*/  HMMA.16816.F32 R40, R12, R112, R40 ;  /* 0x000000700c28723c */ /* 0x000fec0000001828 */
[----:B------:R-:W-:Y:S06]  /*16c30*/  HMMA.16816.F32 R100, R92, R122, R100 ;  /* 0x0000007a5c64723c */ /* 0x000fec0000001864 */
[----:B------:R-:W-:Y:S01]  /*16c40*/  HMMA.16816.F32 R32, R32, R50, R44 ;  /* 0x000000322020723c */ /* 0x000fe2000000182c */
[----:B------:R-:W1:Y:S04]  /*16c50*/  LDSM.16.M88.4 R44, [R228+0x1800] ;  /* 0x00180000e42c783b */ /* 0x000e680000000200 */
[----:B------:R-:W4:Y:S01]  /*16c60*/  LDSM.16.M88.4 R48, [R228+0x2800] ;  /* 0x00280000e430783b */ /* 0x000f220000000200 */
[----:B------:R-:W-:Y:S03]  /*16c70*/  HMMA.16816.F32 R76, R92, R120, R76 ;  /* 0x000000785c4c723c */ /* 0x000fe6000000184c */
[----:B------:R-:W-:Y:S03]  /*16c80*/  LDSM.16.M88.4 R120, [R239+0x3000] ;  /* 0x00300000ef78783b */ /* 0x000fe60000000200 */
[----:B------:R-:W-:Y:S01]  /*16c90*/  HMMA.16816.F32 R52, R12, R114, R52 ;  /* 0x000000720c34723c */ /* 0x000fe20000001834 */
[----:B------:R-:W-:Y:S05]  /*16ca0*/  LDSM.16.M88.4 R112, [R241+0xc800] ;  /* 0x00c80000f170783b */ /* 0x000fea0000000200 */
[----:B------:R-:W-:Y:S01]  /*16cb0*/  HMMA.16816.F32 R16, R20, R80, R16 ;  /* 0x000000501410723c */ /* 0x000fe20000001810 */
[----:B------:R-:W5:Y:S05]  /*16cc0*/  LDSM.16.M88.4 R80, [R241+0xb000] ;  /* 0x00b00000f150783b */ /* 0x000f6a0000000200 */
[----:B--2---:R-:W-:Y:S06]  /*16cd0*/  HMMA.16816.F32 R96, R92, R72, R96 ;  /* 0x000000485c60723c */ /* 0x004fec0000001860 */
[----:B------:R-:W-:Y:S06]  /*16ce0*/  HMMA.16816.F32 R28, R8, R118, R28 ;  /* 0x00000076081c723c */ /* 0x000fec000000181c */
[----:B---3--:R-:W-:Y:S06]  /*16cf0*/  HMMA.16816.F32 R40, R20, R64, R40 ;  /* 0x000000401428723c */ /* 0x008fec0000001828 */
[----:B------:R-:W-:Y:S06]  /*16d00*/  HMMA.16816.F32 R100, R36, R106, R100 ;  /* 0x0000006a2464723c */ /* 0x000fec0000001864 */
[----:B------:R-:W-:Y:S01]  /*16d10*/  HMMA.16816.F32 R92, R92, R74, R32 ;  /* 0x0000004a5c5c723c */ /* 0x000fe20000001820 */
[----:B------:R-:W2:Y:S04]  /*16d20*/  LDSM.16.M88.4 R32, [R241+0xb800] ;  /* 0x00b80000f120783b */ /* 0x000ea80000000200 */
[----:B------:R-:W-:Y:S01]  /*16d30*/  LDSM.16.M88.4 R72, [R238+0x4000] ;  /* 0x00400000ee48783b */ /* 0x000fe20000000200 */
[----:B------:R-:W-:Y:S03]  /*16d40*/  HMMA.16816.F32 R76, R36, R104, R76 ;  /* 0x00000068244c723c */ /* 0x000fe6000000184c */
[----:B------:R-:W-:Y:S03]  /*16d50*/  LDSM.16.M88.4 R104, [R235+0xb000] ;  /* 0x00b00000eb68783b */ /* 0x000fe60000000200 */
[----:B------:R-:W-:Y:S01]  /*16d60*/  HMMA.16816.F32 R52, R20, R66, R52 ;  /* 0x000000421434723c */ /* 0x000fe20000001834 */
[----:B------:R-:W-:Y:S05]  /*16d70*/  LDSM.16.M88.4 R64, [R237+0x4000] ;  /* 0x00400000ed40783b */ /* 0x000fea0000000200 */
[----:B------:R-:W-:Y:S01]  /*16d80*/  HMMA.16816.F32 R16, R8, R116, R16 ;  /* 0x000000740810723c */ /* 0x000fe20000001810 */
[----:B------:R-:W-:Y:S05]  /*16d90*/  LDSM.16.M88.4 R116, [R235+0xc000] ;  /* 0x00c00000eb74783b */ /* 0x000fea0000000200 */
[----:B-1----:R-:W-:Y:S06]  /*16da0*/  HMMA.16816.F32 R96, R36, R44, R96 ;  /* 0x0000002c2460723c */ /* 0x002fec0000001860 */
[----:B------:R-:W-:Y:S06]  /*16db0*/  HMMA.16816.F32 R28, R108, R86, R28 ;  /* 0x000000566c1c723c */ /* 0x000fec000000181c */
[----:B----4-:R-:W-:Y:S06]  /*16dc0*/  HMMA.16816.F32 R40, R8, R48, R40 ;  /* 0x000000300828723c */ /* 0x010fec0000001828 */
[----:B-----5:R-:W-:Y:S06]  /*16dd0*/  HMMA.16816.F32 R100, R24, R82, R100 ;  /* 0x000000521864723c */ /* 0x020fec0000001864 */
[----:B------:R-:W-:Y:S01]  /*16de0*/  HMMA.16816.F32 R92, R36, R46, R92 ;  /* 0x0000002e245c723c */ /* 0x000fe2000000185c */
[----:B------:R-:W1:Y:S04]  /*16df0*/  LDSM.16.M88.4 R36, [R239+0x3800] ;  /* 0x00380000ef24783b */ /* 0x000e680000000200 */
[----:B------:R-:W3:Y:S01]  /*16e00*/  LDSM.16.M88.4 R44, [R239+0x4800] ;  /* 0x00480000ef2c783b */ /* 0x000ee20000000200 */
[----:B------:R-:W-:Y:S03]  /*16e10*/  HMMA.16816.F32 R76, R24, R80, R76 ;  /* 0x00000050184c723c */ /* 0x000fe6000000184c */
[----:B------:R-:W-:Y:S03]  /*16e20*/  LDSM.16.M88.4 R80, [R228+0x3000] ;  /* 0x00300000e450783b */ /* 0x000fe60000000200 */
[----:B------:R-:W-:Y:S01]  /*16e30*/  HMMA.16816.F32 R52, R8, R50, R52 ;  /* 0x000000320834723c */ /* 0x000fe20000001834 */
[----:B------:R-:W-:Y:S05]  /*16e40*/  LDSM.16.M88.4 R48, [R242+0x6000] ;  /* 0x00600000f230783b */ /* 0x000fea0000000200 */
[----:B------:R-:W-:Y:S01]  /*16e50*/  HMMA.16816.F32 R16, R108, R84, R16 ;  /* 0x000000546c10723c */ /* 0x000fe20000001810 */
[----:B------:R-:W-:Y:S05]  /*16e60*/  LDSM.16.M88.4 R84, [R228+0x4000] ;  /* 0x00400000e454783b */ /* 0x000fea0000000200 */
[----:B--2---:R-:W-:Y:S06]  /*16e70*/  HMMA.16816.F32 R96, R24, R32, R96 ;  /* 0x000000201860723c */ /* 0x004fec0000001860 */
[----:B------:R-:W-:Y:S06]  /*16e80*/  HMMA.16816.F32 R28, R88, R70, R28 ;  /* 0x00000046581c723c */ /* 0x000fec000000181c */
[----:B------:R-:W-:Y:S06]  /*16e90*/  HMMA.16816.F32 R40, R108, R112, R40 ;  /* 0x000000706c28723c */ /* 0x000fec0000001828 */
[----:B------:R-:W-:Y:S06]  /*16ea0*/  HMMA.16816.F32 R100, R12, R122, R100 ;  /* 0x0000007a0c64723c */ /* 0x000fec0000001864 */
[----:B------:R-:W-:Y:S01]  /*16eb0*/  HMMA.16816.F32 R92, R24, R34, R92 ;  /* 0x00000022185c723c */ /* 0x000fe2000000185c */
[----:B------:R-:W2:Y:S04]  /*16ec0*/  LDSM.16.M88.4 R24, [R235+0xb800] ;  /* 0x00b80000eb18783b */ /* 0x000ea80000000200 */
[----:B------:R-:W4:Y:S01]  /*16ed0*/  LDSM.16.M88.4 R32, [R235+0xc800] ;  /* 0x00c80000eb20783b */ /* 0x000f220000000200 */
        /* <DEDUP_REMOVED lines=8> */
[----:B---3--:R-:W-:Y:S06]  /*16f60*/  HMMA.16816.F32 R40, R88, R44, R40 ;  /* 0x0000002c5828723c */ /* 0x008fec0000001828 */
[----:B------:R-:W-:Y:S06]  /*16f70*/  HMMA.16816.F32 R100, R20, R106, R100 ;  /* 0x0000006a1464723c */ /* 0x000fec0000001864 */
[----:B------:R-:W-:Y:S01]  /*16f80*/  HMMA.16816.F32 R92, R12, R38, R92 ;  /* 0x000000260c5c723c */ /* 0x000fe2000000185c */
[----:B------:R-:W1:Y:S04]  /*16f90*/  LDSM.16.M88.4 R12, [R228+0x3800] ;  /* 0x00380000e40c783b */ /* 0x000e680000000200 */
[----:B------:R-:W-:Y:S01]  /*16fa0*/  LDSM.16.M88.4 R36, [R240+0x6000] ;  /* 0x00600000f024783b */ /* 0x000fe20000000200 */
[----:B------:R-:W-:Y:S03]  /*16fb0*/  HMMA.16816.F32 R76, R20, R104, R76 ;  /* 0x00000068144c723c */ /* 0x000fe6000000184c */
[----:B------:R-:W-:Y:S03]  /*16fc0*/  LDSM.16.M88.4 R104, [R241+0xd800] ;  /* 0x00d80000f168783b */ /* 0x000fe60000000200 */
[----:B------:R-:W-:Y:S01]  /*16fd0*/  HMMA.16816.F32 R52, R88, R46, R52 ;  /* 0x0000002e5834723c */ /* 0x000fe20000001834 */
[----:B------:R-:W-:Y:S05]  /*16fe0*/  LDSM.16.M88.4 R44, [R241+0xe800] ;  /* 0x00e80000f12c783b */ /* 0x000fea0000000200 */
[----:B------:R-:W-:Y:S01]  /*16ff0*/  HMMA.16816.F32 R16, R72, R116, R16 ;  /* 0x000000744810723c */ /* 0x000fe20000001810 */
[----:B------:R-:W3:Y:S05]  /*17000*/  LDSM.16.M88.4 R116, [R228+0x4800] ;  /* 0x00480000e474783b */ /* 0x000eea0000000200 */
[----:B--2---:R-:W-:Y:S06]  /*17010*/  HMMA.16816.F32 R96, R20, R24, R96 ;  /* 0x000000181460723c */ /* 0x004fec0000001860 */
[----:B------:R-:W-:Y:S06]  /*17020*/  HMMA.16816.F32 R28, R64, R86, R28 ;  /* 0x00000056401c723c */ /* 0x000fec000000181c */
[----:B----4-:R-:W-:Y:S06]  /*17030*/  HMMA.16816.F32 R40, R72, R32, R40 ;  /* 0x000000204828723c */ /* 0x010fec0000001828 */
[----:B------:R-:W-:Y:S06]  /*17040*/  HMMA.16816.F32 R100, R8, R82, R100 ;  /* 0x000000520864723c */ /* 0x000fec0000001864 */
[----:B------:R-:W-:Y:S01]  /*17050*/  HMMA.16816.F32 R92, R20, R26, R92 ;  /* 0x0000001a145c723c */ /* 0x000fe2000000185c */
[----:B------:R-:W-:Y:S04]  /*17060*/  LDSM.16.M88.4 R24, [R238+0x6000] ;  /* 0x00600000ee18783b */ /* 0x000fe80000000200 */
[----:B------:R-:W-:Y:S01]  /*17070*/  LDSM.16.M88.4 R20, [R235+0xe000] ;  /* 0x00e00000eb14783b */ /* 0x000fe20000000200 */
[----:B------:R-:W-:Y:S03]  /*17080*/  HMMA.16816.F32 R76, R8, R80, R76 ;  /* 0x00000050084c723c */ /* 0x000fe6000000184c */
[----:B------:R-:W-:Y:S03]  /*17090*/  LDSM.16.M88.4 R80, [R239+0x5800] ;  /* 0x00580000ef50783b */ /* 0x000fe60000000200 */
[----:B------:R-:W-:Y:S01]  /*170a0*/  HMMA.16816.F32 R52, R72, R34, R52 ;  /* 0x000000224834723c */ /* 0x000fe20000001834 */
[----:B------:R-:W-:Y:S05]  /*170b0*/  LDSM.16.M88.4 R32, [R239+0x6800] ;  /* 0x00680000ef20783b */ /* 0x000fea0000000200 */
[----:B------:R-:W-:Y:S01]  /*170c0*/  HMMA.16816.F32 R16, R64, R84, R16 ;  /* 0x000000544010723c */ /* 0x000fe20000001810 */
[----:B------:R-:W2:Y:S05]  /*170d0*/  LDSM.16.M88.4 R84, [R239+0x5000] ;  /* 0x00500000ef54783b */ /* 0x000eaa0000000200 */
[----:B-1----:R-:W-:Y:S06]  /*170e0*/  HMMA.16816.F32 R96, R8, R12, R96 ;  /* 0x0000000c0860723c */ /* 0x002fec0000001860 */
[----:B------:R-:W-:Y:S06]  /*170f0*/  HMMA.16816.F32 R28, R48, R70, R28 ;  /* 0x00000046301c723c */ /* 0x000fec000000181c */
[----:B---3--:R-:W-:Y:S06]  /*17100*/  HMMA.16816.F32 R40, R64, R116, R40 ;  /* 0x000000744028723c */ /* 0x008fec0000001828 */
[----:B------:R-:W-:Y:S06]  /*17110*/  HMMA.16816.F32 R100, R108, R122, R100 ;  /* 0x0000007a6c64723c */ /* 0x000fec0000001864 */
[----:B------:R-:W-:Y:S01]  /*17120*/  HMMA.16816.F32 R92, R8, R14, R92 ;  /* 0x0000000e085c723c */ /* 0x000fe2000000185c */
[----:B------:R-:W-:Y:S04]  /*17130*/  LDSM.16.M88.4 R12, [R237+0x6000] ;  /* 0x00600000ed0c783b */ /* 0x000fe80000000200 */
[----:B------:R-:W-:Y:S01]  /*17140*/  LDSM.16.M88.4 R8, [R228+0x6000] ;  /* 0x00600000e408783b */ /* 0x000fe20000000200 */
[----:B------:R-:W-:Y:S06]  /*17150*/  HMMA.16816.F32 R76, R108, R120, R76 ;  /* 0x000000786c4c723c */ /* 0x000fec000000184c */
[----:B------:R-:W-:Y:S01]  /*17160*/  HMMA.16816.F32 R116, R64, R118, R52 ;  /* 0x000000764074723c */ /* 0x000fe20000001834 */
[----:B------:R-:W-:Y:S05]  /*17170*/  LDSM.16.M88.4 R52, [R235+0xe800] ;  /* 0x00e80000eb34783b */ /* 0x000fea0000000200 */
[----:B------:R-:W-:Y:S01]  /*17180*/  HMMA.16816.F32 R16, R48, R68, R16 ;  /* 0x000000443010723c */ /* 0x000fe20000001810 */
[----:B------:R-:W1:Y:S05]  /*17190*/  LDSM.16.M88.4 R68, [R235+0xd000] ;  /* 0x00d00000eb44783b */ /* 0x000e6a0000000200 */
[----:B------:R-:W-:Y:S06]  /*171a0*/  HMMA.16816.F32 R96, R108, R104, R96 ;  /* 0x000000686c60723c */ /* 0x000fec0000001860 */
[----:B------:R-:W-:Y:S06]  /*171b0*/  HMMA.16816.F32 R28, R36, R114, R28 ;  /* 0x00000072241c723c */ /* 0x000fec000000181c */
[----:B------:R-:W-:Y:S06]  /*171c0*/  HMMA.16816.F32 R40, R48, R44, R40 ;  /* 0x0000002c3028723c */ /* 0x000fec0000001828 */
[----:B--2---:R-:W-:Y:S06]  /*171d0*/  HMMA.16816.F32 R100, R88, R86, R100 ;  /* 0x000000565864723c */ /* 0x004fec0000001864 */
[----:B------:R-:W-:Y:S01]  /*171e0*/  HMMA.16816.F32 R92, R108, R106, R92 ;  /* 0x0000006a6c5c723c */ /* 0x000fe2000000185c */
[----:B------:R-:W2:Y:S04]  /*171f0*/  LDSM.16.M88.4 R108, [R235+0xd800] ;  /* 0x00d80000eb6c783b */ /* 0x000ea80000000200 */
[----:B------:R-:W3:Y:S01]  /*17200*/  LDSM.16.M88.4 R104, [R228+0x5000] ;  /* 0x00500000e468783b */ /* 0x000ee20000000200 */
[----:B------:R-:W-:Y:S06]  /*17210*/  HMMA.16816.F32 R76, R88, R84, R76 ;  /* 0x00000054584c723c */ /* 0x000fec000000184c */
[----:B------:R-:W-:Y:S01]  /*17220*/  HMMA.16816.F32 R116, R48, R46, R116 ;  /* 0x0000002e3074723c */ /* 0x000fe20000001874 */
[----:B------:R-:W-:Y:S05]  /*17230*/  LDSM.16.M88.4 R44, [R228+0x6800] ;  /* 0x00680000e42c783b */ /* 0x000fea0000000200 */
[----:B------:R-:W-:Y:S06]  /*17240*/  HMMA.16816.F32 R16, R36, R112, R16 ;  /* 0x000000702410723c */ /* 0x000fec0000001810 */
[----:B------:R-:W-:Y:S06]  /*17250*/  HMMA.16816.F32 R96, R88, R80, R96 ;  /* 0x000000505860723c */ /* 0x000fec0000001860 */
[----:B------:R-:W-:Y:S06]  /*17260*/  HMMA.16816.F32 R28, R24, R22, R28 ;  /* 0x00000016181c723c */ /* 0x000fec000000181c */
[----:B------:R-:W-:Y:S06]  /*17270*/  HMMA.16816.F32 R40, R36, R32, R40 ;  /* 0x000000202428723c */ /* 0x000fec0000001828 */
[C---:B-1----:R-:W-:Y:S06]  /*17280*/  HMMA.16816.F32 R100, R72.reuse, R70, R100 ;  /* 0x000000464864723c */ /* 0x042fec0000001864 */
[----:B------:R-:W-:Y:S06]  /*17290*/  HMMA.16816.F32 R76, R72, R68, R76 ;  /* 0x00000044484c723c */ /* 0x000fec000000184c */
[----:B------:R-:W-:Y:S01]  /*172a0*/  HMMA.16816.F32 R116, R36, R34, R116 ;  /* 0x000000222474723c */ /* 0x000fe20000001874 */
[----:B------:R-:W1:Y:S05]  /*172b0*/  LDSM.16.M88.4 R32, [R228+0x5800] ;  /* 0x00580000e420783b */ /* 0x000e6a0000000200 */
[----:B------:R-:W-:Y:S01]  /*172c0*/  HMMA.16816.F32 R16, R24, R20, R16 ;  /* 0x000000141810723c */ /* 0x000fe20000001810 */
[----:B------:R-:W4:Y:S05]  /*172d0*/  LDSM.16.M88.4 R20, [R241+0xf000] ;  /* 0x00f00000f114783b */ /* 0x000f2a0000000200 */
[----:B------:R-:W-:Y:S06]  /*172e0*/  HMMA.16816.F32 R92, R88, R82, R92 ;  /* 0x00000052585c723c */ /* 0x000fec000000185c */
[----:B--2---:R-:W-:Y:S06]  /*172f0*/  HMMA.16816.F32 R96, R72, R108, R96 ;  /* 0x0000006c4860723c */ /* 0x004fec0000001860 */
[----:B------:R-:W-:Y:S06]  /*17300*/  HMMA.16816.F32 R28, R12, R10, R28 ;  /* 0x0000000a0c1c723c */ /* 0x000fec000000181c */
[----:B------:R-:W-:Y:S06]  /*17310*/  HMMA.16816.F32 R40, R24, R52, R40 ;  /* 0x000000341828723c */ /* 0x000fec0000001828 */
[C---:B---3--:R-:W-:Y:S06]  /*17320*/  HMMA.16816.F32 R100, R64.reuse, R106, R100 ;  /* 0x0000006a4064723c */ /* 0x048fec0000001864 */
[----:B------:R-:W-:Y:S06]  /*17330*/  HMMA.16816.F32 R76, R64, R104, R76 ;  /* 0x00000068404c723c */ /* 0x000fec000000184c */
        /* <DEDUP_REMOVED lines=8> */
[----:B------:R-:W5:Y:S04]  /*173c0*/  MUFU.TANH R62, R30 ;  /* 0x0000001e003e7308 */ /* 0x000f680000002400 */
[----:B------:R-:W-:Y:S04]  /*173d0*/  HMMA.16816.F32 R92, R72, R110, R92 ;  /* 0x0000006e485c723c */ /* 0x000fe8000000185c */
[----:B------:R-:W-:Y:S02]  /*173e0*/  MUFU.TANH R68, R68 ;  /* 0x0000004400447308 */ /* 0x000fe40000002400 */
[----:B-1----:R-:W-:Y:S06]  /*173f0*/  HMMA.16816.F32 R96, R64, R32, R96 ;  /* 0x000000204060723c */ /* 0x002fec0000001860 */
[----:B------:R-:W-:Y:S01]  /*17400*/  HMMA.16816.F32 R40, R12, R44, R40 ;  /* 0x0000002c0c28723c */ /* 0x000fe20000001828 */
[----:B------:R-:W1:Y:S05]  /*17410*/  MUFU.TANH R44, R28 ;  /* 0x0000001c002c7308 */ /* 0x000e6a0000002400 */
[C---:B----4-:R-:W-:Y:S01]  /*17420*/  HMMA.16816.F32 R100, R48.reuse, R22, R100 ;  /* 0x000000163064723c */ /* 0x050fe20000001864 */
[----:B------:R-:W-:Y:S01]  /*17430*/  FMUL.FTZ R0, R16, UR5 ;  /* 0x0000000510007c20 */ /* 0x000fe20008410000 */
[----:B------:R-:W-:Y:S01]  /*17440*/  FMUL.FTZ R4, R17, UR5 ;  /* 0x0000000511047c20 */ /* 0x000fe20008410000 */
[----:B------:R4:W1:Y:S01]  /*17450*/  MUFU.TANH R45, R29 ;  /* 0x0000001d002d7308 */ /* 0x0008620000002400 */
[----:B------:R-:W-:Y:S01]  /*17460*/  FMUL.FTZ R6, R18, UR5 ;  /* 0x0000000512067c20 */ /* 0x000fe20008410000 */
[----:B------:R-:W-:Y:S01]  /*17470*/  FMUL.FTZ R61, R19, UR5 ;  /* 0x00000005133d7c20 */ /* 0x000fe20008410000 */
[----:B------:R-:W-:Y:S01]  /*17480*/  HMMA.16816.F32 R76, R48, R20, R76 ;  /* 0x00000014304c723c */ /* 0x000fe2000000184c */
[----:B------:R-:W5:Y:S04]  /*17490*/  LDSM.16.M88.4 R16, [R235+0xf000] ;  /* 0x00f00000eb10783b */ /* 0x000f680000000200 */
[----:B------:R-:W-:Y:S01]  /*174a0*/  LDSM.16.M88.4 R20, [R228+0x7000] ;  /* 0x00700000e414783b */ /* 0x000fe20000000200 */
[----:B------:R-:W-:Y:S01]  /*174b0*/  HMMA.16816.F32 R92, R64, R34, R92 ;  /* 0x00000022405c723c */ /* 0x000fe2000000185c */
[----:B------:R-:W-:Y:S05]  /*174c0*/  MUFU.TANH R0, R0 ;  /* 0x0000000000007308 */ /* 0x000fea0000002400 */
[----:B--2---:R-:W-:Y:S01]  /*174d0*/  HMMA.16816.F32 R96, R48, R52, R96 ;  /* 0x000000343060723c */ /* 0x004fe20000001860 */
[----:B------:R-:W-:Y:S01]  /*174e0*/  FMUL.FTZ R32, R40, UR5 ;  /* 0x0000000528207c20 */ /* 0x000fe20008410000 */
[----:B----4-:R-:W2:Y:S01]  /*174f0*/  LDSM.16.M88.4 R28, [R239+0x7800] ;  /* 0x00780000ef1c783b */ /* 0x010ea20000000200 */
[----:B------:R-:W4:Y:S01]  /*17500*/  MUFU.TANH R6, R6 ;  /* 0x0000000600067308 */ /* 0x000f220000002400 */
[----:B------:R-:W-:Y:S01]  /*17510*/  FMUL.FTZ R40, R42, UR5 ;  /* 0x000000052a287c20 */ /* 0x000fe20008410000 */
[----:B------:R-:W-:Y:S01]  /*17520*/  FMUL.FTZ R33, R41, UR5 ;  /* 0x0000000529217c20 */ /* 0x000fe20008410000 */
[----:B---3--:R-:W-:Y:S01]  /*17530*/  HMMA.16816.F32 R100, R36, R10, R100 ;  /* 0x0000000a2464723c */ /* 0x008fe20000001864 */
[----:B------:R-:W-:-:S04]  /*17540*/  FMUL.FTZ R41, R43, UR5 ;  /* 0x000000052b297c20 */ /* 0x000fc80008410000 */
[----:B------:R-:W-:Y:S01]  /*17550*/  MUFU.TANH R4, R4 ;  /* 0x0000000400047308 */ /* 0x000fe20000002400 */
[----:B------:R-:W-:Y:S01]  /*17560*/  HMMA.16816.F32 R76, R36, R8, R76 ;  /* 0x00000008244c723c */ /* 0x000fe2000000184c */
[----:B------:R-:W3:Y:S05]  /*17570*/  LDSM.16.M88.4 R8, [R235+0xf800] ;  /* 0x00f80000eb08783b */ /* 0x000eea0000000200 */
[----:B------:R-:W-:Y:S01]  /*17580*/  HMMA.16816.F32 R92, R48, R54, R92 ;  /* 0x00000036305c723c */ /* 0x000fe2000000185c */
[----:B------:R-:W-:Y:S05]  /*17590*/  MUFU.TANH R61, R61 ;  /* 0x0000003d003d7308 */ /* 0x000fea0000002400 */
[----:B------:R-:W-:Y:S03]  /*175a0*/  HMMA.16816.F32 R116, R12, R46, R116 ;  /* 0x0000002e0c74723c */ /* 0x000fe60000001874 */
[----:B------:R-:W-:Y:S03]  /*175b0*/  MUFU.TANH R32, R32 ;  /* 0x0000002000207308 */ /* 0x000fe60000002400 */
[C---:B-----5:R-:W-:Y:S05]  /*175c0*/  HMMA.16816.F32 R100, R24.reuse, R18, R100 ;  /* 0x000000121864723c */ /* 0x060fea0000001864 */
[----:B------:R-:W-:Y:S01]  /*175d0*/  MUFU.TANH R40, R40 ;  /* 0x0000002800287308 */ /* 0x000fe20000002400 */
[----:B------:R-:W-:Y:S01]  /*175e0*/  HMMA.16816.F32 R76, R24, R16, R76 ;  /* 0x00000010184c723c */ /* 0x000fe2000000184c */
[----:B------:R-:W5:Y:S01]  /*175f0*/  LDSM.16.M88.4 R16, [R228+0x7800] ;  /* 0x00780000e410783b */ /* 0x000f620000000200 */
[----:B------:R-:W-:-:S04]  /*17600*/  DEPBAR.LE SB0, 0x0 ;  /* 0x000080000000791a */ /* 0x000fc80000000000 */
[C---:B--2---:R-:W-:Y:S01]  /*17610*/  HMMA.16816.F32 R96, R36.reuse, R28, R96 ;  /* 0x0000001c2460723c */ /* 0x044fe20000001860 */
[----:B------:R-:W-:Y:S05]  /*17620*/  MUFU.TANH R33, R33 ;  /* 0x0000002100217308 */ /* 0x000fea0000002400 */
[----:B------:R-:W-:Y:S01]  /*17630*/  HMMA.16816.F32 R92, R36, R30, R92 ;  /* 0x0000001e245c723c */ /* 0x000fe2000000185c */
[----:B------:R-:W-:Y:S01]  /*17640*/  FMUL.FTZ R116, R116, UR5 ;  /* 0x0000000574747c20 */ /* 0x000fe20008410000 */
[----:B------:R-:W-:Y:S01]  /*17650*/  FMUL.FTZ R28, R119, UR5 ;  /* 0x00000005771c7c20 */ /* 0x000fe20008410000 */
[----:B------:R-:W2:Y:S03]  /*17660*/  MUFU.TANH R41, R41 ;  /* 0x0000002900297308 */ /* 0x000ea60000002400 */
[C---:B------:R-:W-:Y:S05]  /*17670*/  HMMA.16816.F32 R100, R12.reuse, R22, R100 ;  /* 0x000000160c64723c */ /* 0x040fea0000001864 */
[----:B------:R-:W-:Y:S01]  /*17680*/  MUFU.TANH R34, R116 ;  /* 0x0000007400227308 */ /* 0x000fe20000002400 */
[----:B------:R-:W-:Y:S01]  /*17690*/  HMMA.16816.F32 R76, R12, R20, R76 ;  /* 0x000000140c4c723c */ /* 0x000fe2000000184c */
[----:B------:R-:W-:-:S05]  /*176a0*/  IMAD.SHL.U32 R22, R59, 0x2, RZ ;  /* 0x000000023b167824 */ /* 0x000fca00078e00ff */
[C---:B---3--:R-:W-:Y:S01]  /*176b0*/  HMMA.16816.F32 R96, R24.reuse, R8, R96 ;  /* 0x000000081860723c */ /* 0x048fe20000001860 */
[----:B------:R-:W-:Y:S01]  /*176c0*/  LOP3.LUT R22, R22, 0x6, RZ, 0xc0, !PT ;  /* 0x0000000616167812 */ /* 0x000fe200078ec0ff */
[----:B------:R-:W-:Y:S01]  /*176d0*/  FMUL.FTZ R21, R118, UR5 ;  /* 0x0000000576157c20 */ /* 0x000fe20008410000 */
[----:B------:R-:W-:Y:S01]  /*176e0*/  FMUL.FTZ R20, R117, UR5 ;  /* 0x0000000575147c20 */ /* 0x000fe20008410000 */
[----:B------:R-:W-:Y:S02]  /*176f0*/  MUFU.TANH R28, R28 ;  /* 0x0000001c001c7308 */ /* 0x000fe40000002400 */
[----:B------:R-:W-:Y:S01]  /*17700*/  IMAD R22, R165, 0x40, R22 ;  /* 0x00000040a5167824 */ /* 0x000fe200078e0216 */
[----:B------:R-:W-:Y:S03]  /*17710*/  HMMA.16816.F32 R92, R24, R10, R92 ;  /* 0x0000000a185c723c */ /* 0x000fe6000000185c */
[C---:B------:R-:W-:Y:S01]  /*17720*/  VIADD R23, R22.reuse, 0xffffffc0 ;  /* 0xffffffc016177836 */ /* 0x040fe20000000000 */
[----:B------:R-:W-:Y:S01]  /*17730*/  IADD3 R9, R22, -0x38, RZ ;  /* 0xffffffc816097810 */ /* 0x000fe20007ffe0ff */
[----:B------:R-:W-:Y:S01]  /*17740*/  FMUL.FTZ R100, R100, UR5 ;  /* 0x0000000564647c20 */ /* 0x000fe20008410000 */
[----:B------:R-:W-:Y:S01]  /*17750*/  FMUL.FTZ R102, R102, UR5 ;  /* 0x0000000566667c20 */ /* 0x000fe20008410000 */
[----:B------:R-:W3:Y:S01]  /*17760*/  MUFU.TANH R21, R21 ;  /* 0x0000001500157308 */ /* 0x000ee20000002400 */
[-C--:B------:R-:W-:Y:S01]  /*17770*/  ISETP.GE.AND P2, PT, R9, R60.reuse, PT ;  /* 0x0000003c0900720c */ /* 0x080fe20003f46270 */
[C---:B------:R-:W-:Y:S01]  /*17780*/  VIADD R9, R22.reuse, 0xffffffc9 ;  /* 0xffffffc916097836 */ /* 0x040fe20000000000 */
[-C--:B------:R-:W-:Y:S01]  /*17790*/  ISETP.GE.AND P5, PT, R23, R60.reuse, PT ;  /* 0x0000003c1700720c */ /* 0x080fe20003fa6270 */
[----:B------:R-:W-:Y:S01]  /*177a0*/  VIADD R11, R22, 0xffffffd1 ;  /* 0xffffffd1160b7836 */ /* 0x000fe20000000000 */
[----:B------:R-:W-:Y:S01]  /*177b0*/  FSEL R62, R62, -INF , !P2 ;  /* 0xff8000003e3e7808 */ /* 0x000fe20005000000 */
[----:B------:R-:W-:Y:S01]  /*177c0*/  FMUL.FTZ R76, R76, UR5 ;  /* 0x000000054c4c7c20 */ /* 0x000fe20008410000 */
[-C--:B------:R-:W-:Y:S01]  /*177d0*/  ISETP.GE.AND P1, PT, R9, R60.reuse, PT ;  /* 0x0000003c0900720c */ /* 0x080fe20003f26270 */
[----:B------:R-:W-:Y:S01]  /*177e0*/  VIADD R9, R22, 0xffffffd8 ;  /* 0xffffffd816097836 */ /* 0x000fe20000000000 */
[----:B-1----:R-:W-:Y:S01]  /*177f0*/  FSEL R25, R44, -INF , !P2 ;  /* 0xff8000002c197808 */ /* 0x002fe20005000000 */
[C---:B-----5:R-:W-:Y:S01]  /*17800*/  HMMA.16816.F32 R96, R12.reuse, R16, R96 ;  /* 0x000000100c60723c */ /* 0x060fe20000001860 */
[----:B------:R-:W-:Y:S01]  /*17810*/  FSEL R68, R68, -INF , !P1 ;  /* 0xff80000044447808 */ /* 0x000fe20004800000 */
[----:B------:R-:W-:Y:S01]  /*17820*/  MUFU.TANH R20, R20 ;  /* 0x0000001400147308 */ /* 0x000fe20000002400 */
[----:B------:R-:W-:Y:S01]  /*17830*/  FSEL R45, R45, -INF , !P1 ;  /* 0xff8000002d2d7808 */ /* 0x000fe20004800000 */
[----:B------:R-:W-:Y:S01]  /*17840*/  FMUL.FTZ R78, R78, UR5 ;  /* 0x000000054e4e7c20 */ /* 0x000fe20008410000 */
[-C--:B------:R-:W-:Y:S01]  /*17850*/  ISETP.GE.AND P6, PT, R11, R60.reuse, PT ;  /* 0x0000003c0b00720c */ /* 0x080fe20003fc6270 */
[----:B------:R-:W-:Y:S01]  /*17860*/  FMUL.FTZ R77, R77, UR5 ;  /* 0x000000054d4d7c20 */ /* 0x000fe20008410000 */
[----:B------:R-:W-:Y:S01]  /*17870*/  VIADD R17, R22, 0xffffffc1 ;  /* 0xffffffc116117836 */ /* 0x000fe20000000000 */
[----:B----4-:R-:W-:Y:S01]  /*17880*/  FSEL R16, R6, -INF , !P5 ;  /* 0xff80000006107808 */ /* 0x010fe20006800000 */
[----:B------:R-:W-:Y:S01]  /*17890*/  HMMA.16816.F32 R92, R12, R18, R92 ;  /* 0x000000120c5c723c */ /* 0x000fe2000000185c */
[----:B------:R-:W-:Y:S01]  /*178a0*/  MUFU.TANH R191, R100 ;  /* 0x0000006400bf7308 */ /* 0x000fe20000002400 */
[----:B------:R-:W-:Y:S01]  /*178b0*/  FMUL.FTZ R79, R79, UR5 ;  /* 0x000000054f4f7c20 */ /* 0x000fe20008410000 */
[-C--:B------:R-:W-:Y:S01]  /*178c0*/  ISETP.GE.AND P4, PT, R17, R60.reuse, PT ;  /* 0x0000003c1100720c */ /* 0x080fe20003f86270 */
[----:B------:R-:W-:Y:S01]  /*178d0*/  VIADD R17, R22, 0xffffffd0 ;  /* 0xffffffd016117836 */ /* 0x000fe20000000000 */
[----:B--2---:R-:W-:Y:S01]  /*178e0*/  FSEL R6, R41, -INF , !P6 ;  /* 0xff80000029067808 */ /* 0x004fe20007000000 */
[----:B------:R-:W-:Y:S01]  /*178f0*/  FMUL.FTZ R101, R101, UR5 ;  /* 0x0000000565657c20 */ /* 0x000fe20008410000 */
[----:B------:R-:W-:Y:S01]  /*17900*/  FSEL R10, R61, -INF , !P4 ;  /* 0xff8000003d0a7808 */ /* 0x000fe20006000000 */
[----:B------:R-:W-:Y:S01]  /*17910*/  FMUL.FTZ R103, R103, UR5 ;  /* 0x0000000567677c20 */ /* 0x000fe20008410000 */
[-C--:B------:R-:W-:Y:S01]  /*17920*/  ISETP.GE.AND P0, PT, R17, R60.reuse, PT ;  /* 0x0000003c1100720c */ /* 0x080fe20003f06270 */
[----:B------:R-:W1:Y:S01]  /*17930*/  MUFU.TANH R192, R102 ;  /* 0x0000006600c07308 */ /* 0x000e620000002400 */
[----:B------:R-:W-:Y:S01]  /*17940*/  FSEL R17, R0, -INF , !P5 ;  /* 0xff80000000117808 */ /* 0x000fe20006800000 */
[C---:B------:R-:W-:Y:S01]  /*17950*/  VIADD R19, R22.reuse, 0xfffffff1 ;  /* 0xfffffff116137836 */ /* 0x040fe20000000000 */
[-C--:B------:R-:W-:Y:S01]  /*17960*/  ISETP.GE.AND P5, PT, R9, R60.reuse, PT ;  /* 0x0000003c0900720c */ /* 0x080fe20003fa6270 */
[----:B------:R-:W-:Y:S01]  /*17970*/  VIADD R9, R22, 0xffffffd9 ;  /* 0xffffffd916097836 */ /* 0x000fe20000000000 */
[----:B------:R-:W-:Y:S01]  /*17980*/  FSEL R23, R4, -INF , !P4 ;  /* 0xff80000004177808 */ /* 0x000fe20006000000 */
[----:B------:R-:W-:Y:S01]  /*17990*/  FMUL.FTZ R96, R96, UR5 ;  /* 0x0000000560607c20 */ /* 0x000fe20008410000 */
[----:B------:R-:W-:Y:S01]  /*179a0*/  FSEL R8, R40, -INF , !P0 ;  /* 0xff80000028087808 */ /* 0x000fe20004000000 */
[----:B------:R-:W-:Y:S01]  /*179b0*/  MUFU.TANH R195, R76 ;  /* 0x0000004c00c37308 */ /* 0x000fe20000002400 */
[-C--:B------:R-:W-:Y:S01]  /*179c0*/  ISETP.GE.AND P4, PT, R9, R60.reuse, PT ;  /* 0x0000003c0900720c */ /* 0x080fe20003f86270 */
[----:B------:R-:W-:Y:S01]  /*179d0*/  VIADD R9, R22, 0xffffffe0 ;  /* 0xffffffe016097836 */ /* 0x000fe20000000000 */
[----:B------:R-:W-:Y:S01]  /*179e0*/  FSEL R15, R32, -INF , !P0 ;  /* 0xff800000200f7808 */ /* 0x000fe20004000000 */
[----:B------:R-:W-:Y:S01]  /*179f0*/  FMUL.FTZ R97, R97, UR5 ;  /* 0x0000000561617c20 */ /* 0x000fe20008410000 */
[----:B------:R-:W-:Y:S01]  /*17a00*/  FSEL R13, R33, -INF , !P6 ;  /* 0xff800000210d7808 */ /* 0x000fe20007000000 */
[----:B------:R-:W-:Y:S01]  /*17a10*/  FMUL.FTZ R98, R98, UR5 ;  /* 0x0000000562627c20 */ /* 0x000fe20008410000 */
[-C--:B------:R-:W-:Y:S01]  /*17a20*/  ISETP.GE.AND P2, PT, R9, R60.reuse, PT ;  /* 0x0000003c0900720c */ /* 0x080fe20003f46270 */
[----:B------:R-:W-:Y:S01]  /*17a30*/  VIADD R9, R22, 0xffffffe1 ;  /* 0xffffffe116097836 */ /* 0x000fe20000000000 */
[----:B------:R-:W2:Y:S01]  /*17a40*/  MUFU.TANH R186, R78 ;  /* 0x0000004e00ba7308 */ /* 0x000ea20000002400 */
[----:B------:R-:W-:Y:S01]  /*17a50*/  FMUL.FTZ R99, R99, UR5 ;  /* 0x0000000563637c20 */ /* 0x000fe20008410000 */
[----:B------:R-:W-:Y:S01]  /*17a60*/  FMUL.FTZ R92, R92, UR5 ;  /* 0x000000055c5c7c20 */ /* 0x000fe20008410000 */
[----:B------:R-:W-:Y:S01]  /*17a70*/  FMUL.FTZ R94, R94, UR5 ;  /* 0x000000055e5e7c20 */ /* 0x000fe20008410000 */
[----:B------:R-:W-:Y:S01]  /*17a80*/  ISETP.GE.AND P1, PT, R9, R60, PT ;  /* 0x0000003c0900720c */ /* 0x000fe20003f26270 */
[----:B------:R-:W-:-:S02]  /*17a90*/  VIADD R9, R22, 0xffffffe8 ;  /* 0xffffffe816097836 */ /* 0x000fc40000000000 */
[----:B------:R-:W-:Y:S01]  /*17aa0*/  FMUL.FTZ R93, R93, UR5 ;  /* 0x000000055d5d7c20 */ /* 0x000fe20008410000 */
[----:B------:R-:W-:Y:S01]  /*17ab0*/  FMUL.FTZ R95, R95, UR5 ;  /* 0x000000055f5f7c20 */ /* 0x000fe20008410000 */
[----:B------:R-:W-:Y:S01]  /*17ac0*/  MUFU.TANH R187, R77 ;  /* 0x0000004d00bb7308 */ /* 0x000fe20000002400 */
[----:B---3--:R-:W-:Y:S02]  /*17ad0*/  FSEL R4, R21, -INF , !P5 ;  /* 0xff80000015047808 */ /* 0x008fe40006800000 */
[-C--:B------:R-:W-:Y:S01]  /*17ae0*/  ISETP.GE.AND P0, PT, R9, R60.reuse, PT ;  /* 0x0000003c0900720c */ /* 0x080fe20003f06270 */
[----:B------:R-:W-:Y:S01]  /*17af0*/  VIADD R9, R22, 0xffffffe9 ;  /* 0xffffffe916097836 */ /* 0x000fe20000000000 */
[----:B------:R-:W-:Y:S02]  /*17b00*/  FSEL R11, R34, -INF , !P5 ;  /* 0xff800000220b7808 */ /* 0x000fe40006800000 */
[----:B------:R-:W-:Y:S01]  /*17b10*/  FSEL R0, R28, -INF , !P4 ;  /* 0xff8000001c007808 */ /* 0x000fe20006000000 */
[----:B------:R-:W3:Y:S01]  /*17b20*/  MUFU.TANH R202, R79 ;  /* 0x0000004f00ca7308 */ /* 0x000ee20000002400 */
[----:B------:R-:W-:Y:S01]  /*17b30*/  ISETP.GE.AND P6, PT, R9, R60, PT ;  /* 0x0000003c0900720c */ /* 0x000fe20003fc6270 */
[----:B------:R-:W-:Y:S01]  /*17b40*/  VIADD R9, R22, 0xfffffff0 ;  /* 0xfffffff016097836 */ /* 0x000fe20000000000 */
[----:B-1----:R-:W-:-:S02]  /*17b50*/  FSEL R192, R192, -INF , !P0 ;  /* 0xff800000c0c07808 */ /* 0x002fc40004000000 */
[----:B------:R-:W-:Y:S02]  /*17b60*/  FSEL R191, R191, -INF , !P0 ;  /* 0xff800000bfbf7808 */ /* 0x000fe40004000000 */
[-C--:B------:R-:W-:Y:S01]  /*17b70*/  ISETP.GE.AND P5, PT, R9, R60.reuse, PT ;  /* 0x0000003c0900720c */ /* 0x080fe20003fa6270 */
[----:B------:R-:W1:Y:S01]  /*17b80*/  MUFU.TANH R189, R101 ;  /* 0x0000006500bd7308 */ /* 0x000e620000002400 */
[----:B------:R-:W-:Y:S02]  /*17b90*/  FSEL R9, R20, -INF , !P4 ;  /* 0xff80000014097808 */ /* 0x000fe40006000000 */
[----:B------:R-:W-:Y:S01]  /*17ba0*/  ISETP.GE.AND P4, PT, R19, R60, PT ;  /* 0x0000003c1300720c */ /* 0x000fe20003f86270 */
[----:B------:R-:W-:Y:S01]  /*17bb0*/  VIADD R19, R22, 0xfffffff8 ;  /* 0xfffffff816137836 */ /* 0x000fe20000000000 */
[----:B------:R-:W-:Y:S02]  /*17bc0*/  ISETP.GE.AND P0, PT, R165, 0x2, PT ;  /* 0x00000002a500780c */ /* 0x000fe40003f06270 */
[----:B--2---:R-:W-:Y:S01]  /*17bd0*/  FSEL R186, R186, -INF , !P2 ;  /* 0xff800000baba7808 */ /* 0x004fe20005000000 */
[----:B------:R-:W2:Y:S01]  /*17be0*/  MUFU.TANH R200, R103 ;  /* 0x0000006700c87308 */ /* 0x000ea20000002400 */
[----:B------:R-:W-:-:S02]  /*17bf0*/  FSEL R195, R195, -INF , !P2 ;  /* 0xff800000c3c37808 */ /* 0x000fc40005000000 */
[-C--:B------:R-:W-:Y:S01]  /*17c00*/  ISETP.GE.AND P2, PT, R19, R60.reuse, PT ;  /* 0x0000003c1300720c */ /* 0x080fe20003f46270 */
[----:B------:R-:W-:Y:S01]  /*17c10*/  VIADD R19, R22, 0xfffffff9 ;  /* 0xfffffff916137836 */ /* 0x000fe20000000000 */
[----:B---3--:R-:W-:Y:S02]  /*17c20*/  FSEL R202, R202, -INF , !P1 ;  /* 0xff800000caca7808 */ /* 0x008fe40004800000 */
[----:B------:R-:W-:Y:S01]  /*17c30*/  FSEL R187, R187, -INF , !P1 ;  /* 0xff800000bbbb7808 */ /* 0x000fe20004800000 */
[----:B------:R-:W3:Y:S01]  /*17c40*/  MUFU.TANH R203, R96 ;  /* 0x0000006000cb7308 */ /* 0x000ee20000002400 */
[----:B------:R-:W-:Y:S02]  /*17c50*/  ISETP.GE.AND P1, PT, R19, R60, PT ;  /* 0x0000003c1300720c */ /* 0x000fe40003f26270 */
[----:B-1----:R-:W-:-:S05]  /*17c60*/  FSEL R189, R189, -INF , !P6 ;  /* 0xff800000bdbd7808 */ /* 0x002fca0007000000 */
        /* <DEDUP_REMOVED lines=79> */
.L_x_4488:
[----:B------:R-:W-:Y:S02]  /*18160*/  ULDC UR10, c[0x0][0x248] ;  /* 0x00009200000a7ab9 */ /* 0x000fe40000000800 */
[----:B------:R-:W-:-:S06]  /*18170*/  USHF.L.U32 UR5, UR10, 0x6, URZ ;  /* 0x000000060a057899 */ /* 0x000fcc000800063f */
[----:B------:R-:W-:-:S04]  /*18180*/  IADD3 R3, RZ, -UR5, RZ ;  /* 0x80000005ff037c10 */ /* 0x000fc8000fffe0ff */
[----:B------:R-:W-:-:S07]  /*18190*/  SHF.R.S32.HI R19, RZ, 0x1f, R3 ;  /* 0x0000001fff137819 */ /* 0x000fce0000011403 */
.L_x_4489:
        /* <DEDUP_REMOVED lines=45> */
.L_x_4487:
        /* <DEDUP_REMOVED lines=75> */
[----:B------:R-:W1:Y:S01]  /*18920*/  LDSM.16.MT88.4 R8, [R236+0x10800] ;  /* 0x01080000ec08783b */ /* 0x000e620000004200 */
[--C-:B------:R-:W-:Y:S01]  /*18930*/  FFMA.FTZ R172, R13, UR5, -R198.reuse ;  /* 0x000000050dac7c23 */ /* 0x100fe200080108c6 */
        /* <DEDUP_REMOVED lines=12> */
[----:B------:R-:W5:Y:S01]  /*18a00*/  LDSM.16.MT88.4 R120, [R233+0x16000] ;  /* 0x01600000e978783b */ /* 0x000f620000004200 */
[--C-:B------:R-:W-:Y:S01]  /*18a10*/  FFMA.FTZ R191, R202, UR5, -R193.reuse ;  /* 0x00000005cabf7c23 */ /* 0x100fe200080108c1 */
[--C-:B------:R-:W-:Y:S01]  /*18a20*/  FFMA.FTZ R192, R192, UR5, -R193.reuse ;  /* 0x00000005c0c07c23 */ /* 0x100fe200080108c1 */
[--C-:B------:R-:W-:Y:S01]  /*18a30*/  FFMA.FTZ R195, R200, UR5, -R193.reuse ;  /* 0x00000005c8c37c23 */ /* 0x100fe200080108c1 */
[----:B------:R-:W5:Y:S01]  /*18a40*/  LDSM.16.MT88.4 R16, [R232+0x16000] ;  /* 0x01600000e810783b */ /* 0x000f620000004200 */
[--C-:B------:R-:W-:Y:S01]  /*18a50*/  FFMA.FTZ R200, R203, UR5, -R198.reuse ;  /* 0x00000005cbc87c23 */ /* 0x100fe200080108c6 */
[----:B------:R-:W3:Y:S01]  /*18a60*/  MUFU.EX2 R174, R174 ;  /* 0x000000ae00ae7308 */ /* 0x000ee20000000800 */
[----:B--2---:R-:W-:Y:S01]  /*18a70*/  F2FP.F16.F32.PACK_AB R128, R180, R183 ;  /* 0x000000b7b480723e */ /* 0x004fe200000000ff */
[----:B------:R-:W2:Y:S01]  /*18a80*/  LDSM.16.MT88.4 R12, [R234+0x10800] ;  /* 0x01080000ea0c783b */ /* 0x000ea20000004200 */
[--C-:B------:R-:W-:Y:S01]  /*18a90*/  FFMA.FTZ R201, R201, UR5, -R198.reuse ;  /* 0x00000005c9c97c23 */ /* 0x100fe200080108c6 */
[--C-:B------:R-:W-:Y:S01]  /*18aa0*/  FFMA.FTZ R199, R199, UR5, -R198.reuse ;  /* 0x00000005c7c77c23 */ /* 0x100fe200080108c6 */
[----:B------:R-:W-:Y:S01]  /*18ab0*/  FFMA.FTZ R198, R197, UR5, -R198 ;  /* 0x00000005c5c67c23 */ /* 0x000fe200080108c6 */
[----:B------:R-:W2:Y:S01]  /*18ac0*/  LDSM.16.MT88.4 R4, [R233+0x10800] ;  /* 0x01080000e904783b */ /* 0x000ea20000004200 */
[--C-:B------:R-:W-:Y:S01]  /*18ad0*/  FFMA.FTZ R196, R196, UR5, -R193.reuse ;  /* 0x00000005c4c47c23 */ /* 0x100fe200080108c1 */
[----:B------:R-:W-:Y:S01]  /*18ae0*/  MUFU.EX2 R178, R178 ;  /* 0x000000b200b27308 */ /* 0x000fe20000000800 */
[--C-:B------:R-:W-:Y:S01]  /*18af0*/  FFMA.FTZ R197, R194, UR5, -R193.reuse ;  /* 0x00000005c2c57c23 */ /* 0x100fe200080108c1 */
[----:B------:R-:W-:Y:S01]  /*18b00*/  LDSM.16.MT88.4 R20, [R236+0x14800] ;  /* 0x01480000ec14783b */ /* 0x000fe20000004200 */
[--C-:B------:R-:W-:Y:S01]  /*18b10*/  FFMA.FTZ R190, R190, UR5, -R193.reuse ;  /* 0x00000005bebe7c23 */ /* 0x100fe200080108c1 */
[----:B------:R-:W-:Y:S01]  /*18b20*/  FFMA.FTZ R193, R188, UR5, -R193 ;  /* 0x00000005bcc17c23 */ /* 0x000fe200080108c1 */
[----:B------:R-:W-:Y:S01]  /*18b30*/  FADD.FTZ R180, R183, R180 ;  /* 0x000000b4b7b47221 */ /* 0x000fe20000010000 */
[----:B------:R-:W-:Y:S02]  /*18b40*/  LDSM.16.MT88.4 R168, [R232+0x10800] ;  /* 0x01080000e8a8783b */ /* 0x000fe40000004200 */
[----:B------:R-:W4:Y:S01]  /*18b50*/  MUFU.EX2 R185, R185 ;  /* 0x000000b900b97308 */ /* 0x000f220000000800 */
[----:B---3--:R-:W-:Y:S01]  /*18b60*/  F2FP.F16.F32.PACK_AB R130, R174, R179 ;  /* 0x000000b3ae82723e */ /* 0x008fe200000000ff */
[----:B------:R-:W-:Y:S01]  /*18b70*/  LDSM.16.MT88.4 R28, [R233+0x12800] ;  /* 0x01280000e91c783b */ /* 0x000fe20000004200 */
[----:B------:R-:W-:-:S03]  /*18b80*/  FADD.FTZ R179, R179, R180 ;  /* 0x000000b4b3b37221 */ /* 0x000fc60000010000 */
[----:B------:R-:W-:Y:S01]  /*18b90*/  LDSM.16.MT88.4 R32, [R234+0x12800] ;  /* 0x01280000ea20783b */ /* 0x000fe20000004200 */
[----:B------:R-:W-:Y:S01]  /*18ba0*/  FADD.FTZ R174, R174, R179 ;  /* 0x000000b3aeae7221 */ /* 0x000fe20000010000 */
[----:B------:R-:W-:Y:S08]  /*18bb0*/  MUFU.EX2 R181, R181 ;  /* 0x000000b500b57308 */ /* 0x000ff00000000800 */
[----:B------:R-:W3:Y:S01]  /*18bc0*/  MUFU.EX2 R176, R176 ;  /* 0x000000b000b07308 */ /* 0x000ee20000000800 */
[----:B----4-:R-:W-:Y:S01]  /*18bd0*/  F2FP.F16.F32.PACK_AB R129, R185, R178 ;  /* 0x000000b2b981723e */ /* 0x010fe200000000ff */
[----:B------:R-:W-:-:S06]  /*18be0*/  FADD.FTZ R178, R178, R185 ;  /* 0x000000b9b2b27221 */ /* 0x000fcc0000010000 */
[----:B------:R-:W-:Y:S08]  /*18bf0*/  MUFU.EX2 R177, R177 ;  /* 0x000000b100b17308 */ /* 0x000ff00000000800 */
[----:B------:R-:W4:Y:S01]  /*18c00*/  MUFU.EX2 R172, R172 ;  /* 0x000000ac00ac7308 */ /* 0x000f220000000800 */
[----:B---3--:R-:W-:Y:S01]  /*18c10*/  F2FP.F16.F32.PACK_AB R131, R176, R181 ;  /* 0x000000b5b083723e */ /* 0x008fe200000000ff */
[----:B------:R-:W-:-:S04]  /*18c20*/  FADD.FTZ R181, R181, R178 ;  /* 0x000000b2b5b57221 */ /* 0x000fc80000010000 */
[----:B------:R-:W-:Y:S02]  /*18c30*/  FADD.FTZ R176, R176, R181 ;  /* 0x000000b5b0b07221 */ /* 0x000fe40000010000 */
[C---:B------:R-:W-:Y:S01]  /*18c40*/  HMMA.16816.F32 R160, R128.reuse, R156, RZ ;  /* 0x0000009c80a0723c */ /* 0x040fe200000018ff */
[----:B------:R-:W-:Y:S05]  /*18c50*/  MUFU.EX2 R173, R173 ;  /* 0x000000ad00ad7308 */ /* 0x000fea0000000800 */
[C---:B------:R-:W-:Y:S03]  /*18c60*/  HMMA.16816.F32 R156, R128.reuse, R158, RZ ;  /* 0x0000009e809c723c */ /* 0x040fe600000018ff */
[----:B------:R-:W3:Y:S01]  /*18c70*/  MUFU.EX2 R2, R2 ;  /* 0x0000000200027308 */ /* 0x000ee20000000800 */
[C---:B----4-:R-:W-:Y:S01]  /*18c80*/  F2FP.F16.F32.PACK_AB R24, R172.reuse, R177 ;  /* 0x000000b1ac18723e */ /* 0x050fe200000000ff */
[----:B------:R-:W-:Y:S01]  /*18c90*/  FADD.FTZ R177, R177, R174 ;  /* 0x000000aeb1b17221 */ /* 0x000fe20000010000 */
[----:B------:R-:W-:Y:S03]  /*18ca0*/  HMMA.16816.F32 R152, R128, R148, RZ ;  /* 0x000000948098723c */ /* 0x000fe600000018ff */
[----:B------:R-:W-:-:S02]  /*18cb0*/  FADD.FTZ R172, R172, R177 ;  /* 0x000000b1acac7221 */ /* 0x000fc40000010000 */
[----:B------:R-:W-:Y:S01]  /*18cc0*/  MUFU.EX2 R175, R175 ;  /* 0x000000af00af7308 */ /* 0x000fe20000000800 */
[C---:B------:R-:W-:Y:S06]  /*18cd0*/  HMMA.16816.F32 R144, R128.reuse, R140, RZ ;  /* 0x0000008c8090723c */ /* 0x040fec00000018ff */
[----:B------:R-:W-:Y:S01]  /*18ce0*/  HMMA.16816.F32 R148, R128, R150, RZ ;  /* 0x000000968094723c */ /* 0x000fe200000018ff */
[----:B------:R-:W4:Y:S01]  /*18cf0*/  MUFU.EX2 R166, R166 ;  /* 0x000000a600a67308 */ /* 0x000f220000000800 */
[----:B---3--:R-:W-:Y:S01]  /*18d00*/  F2FP.F16.F32.PACK_AB R26, R2, R173 ;  /* 0x000000ad021a723e */ /* 0x008fe200000000ff */
[----:B------:R-:W-:-:S03]  /*18d10*/  FADD.FTZ R173, R173, R172 ;  /* 0x000000acadad7221 */ /* 0x000fc60000010000 */
[C---:B------:R-:W-:Y:S01]  /*18d20*/  HMMA.16816.F32 R140, R128.reuse, R142, RZ ;  /* 0x0000008e808c723c */ /* 0x040fe200000018ff */
[----:B------:R-:W-:Y:S02]  /*18d30*/  FADD.FTZ R173, R2, R173 ;  /* 0x000000ad02ad7221 */ /* 0x000fe40000010000 */
[----:B------:R-:W-:Y:S03]  /*18d40*/  MUFU.EX2 R167, R167 ;  /* 0x000000a700a77308 */ /* 0x000fe60000000800 */
[C---:B------:R-:W-:Y:S05]  /*18d50*/  HMMA.16816.F32 R60, R128.reuse, R64, RZ ;  /* 0x00000040803c723c */ /* 0x040fea00000018ff */
[----:B------:R-:W3:Y:S01]  /*18d60*/  MUFU.EX2 R0, R0 ;  /* 0x0000000000007308 */ /* 0x000ee20000000800 */
[----:B----4-:R-:W-:Y:S01]  /*18d70*/  F2FP.F16.F32.PACK_AB R25, R166, R175 ;  /* 0x000000afa619723e */ /* 0x010fe200000000ff */
        /* <DEDUP_REMOVED lines=11> */
[C---:B-1----:R-:W-:Y:S01]  /*18e30*/  HMMA.16816.F32 R160, R24.reuse, R8, R160 ;  /* 0x0000000818a0723c */ /* 0x042fe200000018a0 */
[----:B------:R-:W-:Y:S05]  /*18e40*/  MUFU.EX2 R184, R184 ;  /* 0x000000b800b87308 */ /* 0x000fea0000000800 */
[----:B------:R-:W-:Y:S01]  /*18e50*/  HMMA.16816.F32 R156, R24, R10, R156 ;  /* 0x0000000a189c723c */ /* 0x000fe2000000189c */
[----:B------:R-:W1:Y:S02]  /*18e60*/  LDSM.16.MT88.4 R8, [R232+0x12800] ;  /* 0x01280000e808783b */ /* 0x000e640000004200 */
        /* <DEDUP_REMOVED lines=9> */
[----:B------:R-:W4:Y:S01]  /*18f00*/  MUFU.EX2 R195, R195 ;  /* 0x000000c300c37308 */ /* 0x000f220000000800 */
[C---:B-----5:R-:W-:Y:S06]  /*18f10*/  HMMA.16816.F32 R100, R128.reuse, R104, RZ ;  /* 0x000000688064723c */ /* 0x060fec00000018ff */
        /* <DEDUP_REMOVED lines=23> */
[----:B------:R-:W3:Y:S05]  /*19090*/  LDSM.16.MT88.4 R16, [R236+0x12800] ;  /* 0x01280000ec10783b */ /* 0x000eea0000004200 */
[C---:B--2---:R-:W-:Y:S06]  /*190a0*/  HMMA.16816.F32 R152, R24.reuse, R12, R152 ;  /* 0x0000000c1898723c */ /* 0x044fec0000001898 */
[C---:B------:R-:W-:Y:S01]  /*190b0*/  HMMA.16816.F32 R148, R24.reuse, R14, R148 ;  /* 0x0000000e1894723c */ /* 0x040fe20000001894 */
[----:B------:R-:W2:Y:S05]  /*190c0*/  LDSM.16.MT88.4 R12, [R234+0x14800] ;  /* 0x01480000ea0c783b */ /* 0x000eaa0000004200 */
[C---:B------:R-:W-:Y:S06]  /*190d0*/  HMMA.16816.F32 R144, R24.reuse, R4, R144 ;  /* 0x000000041890723c */ /* 0x040fec0000001890 */
        /* <DEDUP_REMOVED lines=59> */
[----:B------:R-:W-:Y:S01]  /*19490*/  HMMA.16816.F32 R72, R4, R10, R72 ;  /* 0x0000000a0448723c */ /* 0x000fe20000001848 */
[----:B------:R-:W1:Y:S05]  /*194a0*/  LDSM.16.MT88.4 R8, [R234+0x17000] ;  /* 0x01700000ea08783b */ /* 0x000e6a0000004200 */
[C---:B------:R-:W-:Y:S06]  /*194b0*/  HMMA.16816.F32 R44, R24.reuse, R32, R44 ;  /* 0x00000020182c723c */ /* 0x040fec000000182c */
[C---:B------:R-:W-:Y:S01]  /*194c0*/  HMMA.16816.F32 R48, R24.reuse, R34, R48 ;  /* 0x000000221830723c */ /* 0x040fe20000001830 */
[----:B------:R-:W1:Y:S05]  /*194d0*/  LDSM.16.MT88.4 R32, [R233+0x13000] ;  /* 0x01300000e920783b */ /* 0x000e6a0000004200 */
[C---:B----4-:R-:W-:Y:S06]  /*194e0*/  HMMA.16816.F32 R124, R24.reuse, R28, R124 ;  /* 0x0000001c187c723c */ /* 0x050fec000000187c */
[----:B------:R-:W-:Y:S01]  /*194f0*/  HMMA.16816.F32 R128, R24, R30, R128 ;  /* 0x0000001e1880723c */ /* 0x000fe20000001880 */
[----:B------:R-:W4:Y:S04]  /*19500*/  LDSM.16.MT88.4 R28, [R232+0x13000] ;  /* 0x01300000e81c783b */ /* 0x000f280000004200 */
[----:B------:R-:W4:Y:S01]  /*19510*/  LDSM.16.MT88.4 R24, [R234+0x15000] ;  /* 0x01500000ea18783b */ /* 0x000f220000004200 */
        /* <DEDUP_REMOVED lines=17> */
[----:B------:R-:W1:Y:S05]  /*19630*/  LDSM.16.MT88.4 R32, [R236+0x11800] ;  /* 0x01180000ec20783b */ /* 0x000e6a0000004200 */
[C---:B----4-:R-:W-:Y:S06]  /*19640*/  HMMA.16816.F32 R60, R4.reuse, R28, R60 ;  /* 0x0000001c043c723c */ /* 0x050fec000000183c */
[C---:B------:R-:W-:Y:S01]  /*19650*/  HMMA.16816.F32 R64, R4.reuse, R30, R64 ;  /* 0x0000001e0440723c */ /* 0x040fe20000001840 */
[----:B------:R-:W4:Y:S05]  /*19660*/  LDSM.16.MT88.4 R28, [R234+0x11800] ;  /* 0x01180000ea1c783b */ /* 0x000f2a0000004200 */
        /* <DEDUP_REMOVED lines=26> */
[----:B------:R-:W1:Y:S04]  /*19810*/  LDSM.16.MT88.4 R8, [R233+0x15800] ;  /* 0x01580000e908783b */ /* 0x000e680000004200 */
[----:B------:R-:W-:Y:S01]  /*19820*/  STL [R1+0x4], R0 ;  /* 0x0000040001007387 */ /* 0x000fe20000100800 */
[C---:B------:R-:W-:Y:S03]  /*19830*/  HMMA.16816.F32 R160, R4.reuse, R32, R160 ;  /* 0x0000002004a0723c */ /* 0x040fe600000018a0 */
[----:B------:R-:W-:Y:S03]  /*19840*/  STL [R1+0x8], R2 ;  /* 0x0000080201007387 */ /* 0x000fe60000100800 */
        /* <DEDUP_REMOVED lines=26> */
[C---:B------:R-:W-:Y:S06]  /*199f0*/  HMMA.16816.F32 R92, R4.reuse, R24, R92 ;  /* 0x00000018045c723c */ /* 0x040fec000000185c */
        /* <DEDUP_REMOVED lines=11> */
[----:B------:R-:W-:Y:S01]  /*19ab0*/  ULDC UR7, c[0x0][0x250] ;  /* 0x0000940000077ab9 */ /* 0x000fe20000000800 */
[----:B------:R-:W-:Y:S01]  /*19ac0*/  IADD3 R2, R165, -0x2, RZ ;  /* 0xfffffffea5027810 */ /* 0x000fe20007ffe0ff */
[----:B------:R-:W-:Y:S01]  /*19ad0*/  ULEA UR7, -UR7, URZ, 0x6 ;  /* 0x0000003f07077291 */ /* 0x000fe2000f8e313f */
[----:B------:R-:W-:Y:S01]  /*19ae0*/  MOV R0, R3 ;  /* 0x0000000300007202 */ /* 0x000fe20000000f00 */
[----:B------:R-:W-:Y:S01]  /*19af0*/  ULDC.64 UR10, c[0x0][0x250] ;  /* 0x00009400000a7ab9 */ /* 0x000fe20000000a00 */
[----:B------:R-:W-:Y:S01]  /*19b00*/  IMAD.MOV.U32 R167, RZ, RZ, R164 ;  /* 0x000000ffffa77224 */ /* 0x000fe200078e00a4 */
[----:B------:R-:W-:Y:S01]  /*19b10*/  USHF.R.S32.HI UR4, URZ, 0x1f, UR7 ;  /* 0x0000001f3f047899 */ /* 0x000fe20008011407 */
[----:B------:R1:W-:Y:S01]  /*19b20*/  STL [R1], R2 ;  /* 0x0000000201007387 */ /* 0x0003e20000100800 */
[----:B------:R-:W-:Y:S01]  /*19b30*/  MOV R3, UR7 ;  /* 0x0000000700037c02 */ /* 0x000fe20008000f00 */
[----:B------:R-:W-:Y:S01]  /*19b40*/  ULDC UR9, c[0x0][0x248] ;  /* 0x0000920000097ab9 */ /* 0x000fe20000000800 */
[----:B------:R-:W-:Y:S01]  /*19b50*/  ULDC UR6, c[0x0][0x24c] ;  /* 0x0000930000067ab9 */ /* 0x000fe20000000800 */
[----:B------:R-:W-:-:S02]  /*19b60*/  USHF.L.U64.HI UR11, UR10, 0x5, UR11 ;  /* 0x000000050a0b7899 */ /* 0x000fc4000801020b */
[----:B------:R-:W-:Y:S02]  /*19b70*/  USHF.L.U32 UR12, UR10, 0x5, URZ ;  /* 0x000000050a0c7899 */ /* 0x000fe4000800063f */
[----:B------:R-:W-:Y:S02]  /*19b80*/  USHF.L.U64.HI UR6, UR9, 0x5, UR6 ;  /* 0x0000000509067899 */ /* 0x000fe40008010206 */
[----:B------:R-:W-:Y:S01]  /*19b90*/  USHF.L.U32 UR5, UR9, 0x5, URZ ;  /* 0x0000000509057899 */ /* 0x000fe2000800063f */
[----:B------:R-:W-:Y:S01]  /*19ba0*/  ULDC UR10, c[0x0][0x39c] ;  /* 0x0000e700000a7ab9 */ /* 0x000fe20000000800 */
[----:B------:R-:W-:Y:S01]  /*19bb0*/  ULDC.64 UR14, c[0x0][0x208] ;  /* 0x00008200000e7ab9 */ /* 0x000fe20000000a00 */
[----:B-1----:R-:W-:Y:S01]  /*19bc0*/  IMAD.U32 R2, RZ, RZ, UR4 ;  /* 0x00000004ff027e24 */ /* 0x002fe2000f8e00ff */
[----:B------:R-:W-:-:S08]  /*19bd0*/  ULDC UR4, c[0x0][0x2ec] ;  /* 0x0000bb0000047ab9 */ /* 0x000fd00000000800 */
.L_x_4494:
[----:B------:R1:W5:Y:S01]  /*19be0*/  LDL R164, [R1] ;  /* 0x0000000001a47983 */ /* 0x0003620000100800 */
[----:B------:R-:W-:Y:S04]  /*19bf0*/  DEPBAR.LE SB0, 0x0 ;  /* 0x000080000000791a */ /* 0x000fe80000000000 */
[----:B------:R-:W-:Y:S06]  /*19c00*/  BAR.SYNC.DEFER_BLOCKING 0x0 ;  /* 0x0000000000007b1d */ /* 0x000fec0000010000 */
[----:B------:R-:W-:Y:S01]  /*19c10*/  ULDC UR13, c[0x0][0x250] ;  /* 0x00009400000d7ab9 */ /* 0x000fe20000000800 */
[----:B------:R-:W-:Y:S01]  /*19c20*/  ULDC UR17, c[0x0][0x250] ;  /* 0x0000940000117ab9 */ /* 0x000fe20000000800 */
[----:B------:R-:W-:Y:S02]  /*19c30*/  ULEA UR8, -UR13, URZ, 0x6 ;  /* 0x0000003f0d087291 */ /* 0x000fe4000f8e313f */
[----:B------:R-:W-:Y:S02]  /*19c40*/  ULEA UR16, -UR17, URZ, 0x6 ;  /* 0x0000003f11107291 */ /* 0x000fe4000f8e313f */
[----:B------:R-:W-:Y:S04]  /*19c50*/  USHF.R.S32.HI UR7, URZ, 0x1f, UR8 ;  /* 0x0000001f3f077899 */ /* 0x000fe80008011408 */
[----:B------:R-:W-:Y:S02]  /*19c60*/  IMAD.U32 R3, RZ, RZ, UR16 ;  /* 0x00000010ff037e24 */ /* 0x000fe4000f8e00ff */
[----:B--2---:R-:W-:Y:S03]  /*19c70*/  IMAD.U32 R2, RZ, RZ, UR7 ;  /* 0x00000007ff027e24 */ /* 0x004fe6000f8e00ff */
[----:B------:R-:W-:Y:S02]  /*19c80*/  MOV R10, R3 ;  /* 0x00000003000a7202 */ /* 0x000fe40000000f00 */
[----:B------:R-:W-:Y:S01]  /*19c90*/  MOV R3, R2 ;  /* 0x0000000200037202 */ /* 0x000fe20000000f00 */
[----:B-1----:R-:W-:Y:S06]  /*19ca0*/  @!P3 BRA `(.L_x_4491) ;  /* 0x0000000000f4b947 */ /* 0x002fec0003800000 */
        /* <DEDUP_REMOVED lines=61> */
.L_x_4491:
        /* <DEDUP_REMOVED lines=14> */
[----:B------:R-:W-:Y:S03]  /*1a160*/  IADD3.X R3, R5, UR11, RZ, P0, !PT ;  /* 0x0000000b05037c10 */ /* 0x000fe600087fe4ff */
        /* <DEDUP_REMOVED lines=16> */
[----:B------:R-:W2:Y:S04]  /*1a270*/  LDSM.16.M88.4 R168, [R241+0x9800] ;  /* 0x00980000f1a8783b */ /* 0x000ea80000000200 */
        /* <DEDUP_REMOVED lines=10> */
[----:B------:R-:W-:Y:S03]  /*1a320*/  LDSM.16.M88.4 R200, [R235+0x9000] ;  /* 0x00900000ebc8783b */ /* 0x000fe60000000200 */
[C---:B---3--:R-:W-:Y:S01]  /*1a330*/  HMMA.16816.F32 R12, R32.reuse, R16, RZ ;  /* 0x00000010200c723c */ /* 0x048fe200000018ff */
[----:B------:R-:W-:Y:S04]  /*1a340*/  LDSM.16.M88.4 R204, [R235+0x9800] ;  /* 0x00980000ebcc783b */ /* 0x000fe80000000200 */
[----:B------:R-:W-:Y:S01]  /*1a350*/  LDSM.16.M88.4 R208, [R237] ;  /* 0x00000000edd0783b */ /* 0x000fe20000000200 */
[C---:B------:R-:W-:Y:S03]  /*1a360*/  HMMA.16816.F32 R16, R32.reuse, R18, RZ ;  /* 0x000000122010723c */ /* 0x040fe600000018ff */
[----:B------:R-:W-:Y:S03]  /*1a370*/  LDSM.16.M88.4 R212, [R228] ;  /* 0x00000000e4d4783b */ /* 0x000fe60000000200 */
[C---:B----4-:R-:W-:Y:S06]  /*1a380*/  HMMA.16816.F32 R20, R32.reuse, R24, RZ ;  /* 0x000000182014723c */ /* 0x050fec00000018ff */
[C---:B------:R-:W-:Y:S06]  /*1a390*/  HMMA.16816.F32 R24, R32.reuse, R26, RZ ;  /* 0x0000001a2018723c */ /* 0x040fec00000018ff */
[C---:B--2---:R-:W-:Y:S06]  /*1a3a0*/  HMMA.16816.F32 R28, R32.reuse, R168, RZ ;  /* 0x000000a8201c723c */ /* 0x044fec00000018ff */
[----:B------:R-:W-:Y:S01]  /*1a3b0*/  HMMA.16816.F32 R32, R32, R170, RZ ;  /* 0x000000aa2020723c */ /* 0x000fe200000018ff */
[----:B------:R-:W2:Y:S05]  /*1a3c0*/  LDSM.16.M88.4 R168, [R235+0x8800] ;  /* 0x00880000eba8783b */ /* 0x000eaa0000000200 */
        /* <DEDUP_REMOVED lines=39> */
[C---:B----4-:R-:W-:Y:S06]  /*1a640*/  HMMA.16816.F32 R4, R184.reuse, R188, R4 ;  /* 0x000000bcb804723c */ /* 0x050fec0000001804 */
[C---:B------:R-:W-:Y:S01]  /*1a650*/  HMMA.16816.F32 R8, R184.reuse, R190, R8 ;  /* 0x000000beb808723c */ /* 0x040fe20000001808 */
[----:B------:R-:W-:Y:S05]  /*1a660*/  LDSM.16.M88.4 R188, [R235+0xb800] ;  /* 0x00b80000ebbc783b */ /* 0x000fea0000000200 */
        /* <DEDUP_REMOVED lines=39> */
[C---:B---3--:R-:W-:Y:S06]  /*1a8e0*/  HMMA.16816.F32 R12, R192.reuse, R172, R12 ;  /* 0x000000acc00c723c */ /* 0x048fec000000180c */
[C---:B------:R-:W-:Y:S01]  /*1a8f0*/  HMMA.16816.F32 R16, R192.reuse, R174, R16 ;  /* 0x000000aec010723c */ /* 0x040fe20000001810 */
[----:B------:R-:W3:Y:S05]  /*1a900*/  LDSM.16.M88.4 R172, [R222] ;  /* 0x00000000deac783b */ /* 0x000eea0000000200 */
[C---:B------:R-:W-:Y:S06]  /*1a910*/  HMMA.16816.F32 R20, R192.reuse, R176, R20 ;  /* 0x000000b0c014723c */ /* 0x040fec0000001814 */
[C---:B------:R-:W-:Y:S01]  /*1a920*/  HMMA.16816.F32 R24, R192.reuse, R178, R24 ;  /* 0x000000b2c018723c */ /* 0x040fe20000001818 */
[----:B------:R-:W4:Y:S05]  /*1a930*/  LDSM.16.M88.4 R176, [R221] ;  /* 0x00000000ddb0783b */ /* 0x000f2a0000000200 */
[C---:B------:R-:W-:Y:S06]  /*1a940*/  HMMA.16816.F32 R28, R192.reuse, R180, R28 ;  /* 0x000000b4c01c723c */ /* 0x040fec000000181c */
[----:B------:R-:W-:Y:S01]  /*1a950*/  HMMA.16816.F32 R32, R192, R182, R32 ;  /* 0x000000b6c020723c */ /* 0x000fe20000001820 */
[----:B------:R-:W4:Y:S04]  /*1a960*/  LDSM.16.M88.4 R180, [R220] ;  /* 0x00000000dcb4783b */ /* 0x000f280000000200 */
        /* <DEDUP_REMOVED lines=26> */
[----:B------:R-:W4:Y:S01]  /*1ab10*/  LDSM.16.M88.4 R208, [R242+0x6000] ;  /* 0x00600000f2d0783b */ /* 0x000f220000000200 */
        /* <DEDUP_REMOVED lines=18> */
[----:B------:R-:W3:Y:S05]  /*1ac40*/  LDSM.16.M88.4 R172, [R218] ;  /* 0x00000000daac783b */ /* 0x000eea0000000200 */
[C---:B----4-:R-:W-:Y:S06]  /*1ac50*/  HMMA.16816.F32 R20, R200.reuse, R176, R20 ;  /* 0x000000b0c814723c */ /* 0x050fec0000001814 */
        /* <DEDUP_REMOVED lines=20> */
[C---:B------:R-:W-:Y:S06]  /*1ada0*/  HMMA.16816.F32 R8, R192.reuse, R198, R8 ;  /* 0x000000c6c008723c */ /* 0x040fec0000001808 */
[C---:B---3--:R-:W-:Y:S06]  /*1adb0*/  HMMA.16816.F32 R12, R192.reuse, R172, R12 ;  /* 0x000000acc00c723c */ /* 0x048fec000000180c */
[C---:B------:R-:W-:Y:S06]  /*1adc0*/  HMMA.16816.F32 R16, R192.reuse, R174, R16 ;  /* 0x000000aec010723c */ /* 0x040fec0000001810 */
[C---:B----4-:R-:W-:Y:S06]  /*1add0*/  HMMA.16816.F32 R20, R192.reuse, R176, R20 ;  /* 0x000000b0c014723c */ /* 0x050fec0000001814 */
        /* <DEDUP_REMOVED lines=9> */
[C---:B------:R-:W-:Y:S06]  /*1ae70*/  HMMA.16816.F32 R24, R200.reuse, R186, R24 ;  /* 0x000000bac818723c */ /* 0x040fec0000001818 */
[C---:B------:R-:W-:Y:S06]  /*1ae80*/  HMMA.16816.F32 R28, R200.reuse, R188, R28 ;  /* 0x000000bcc81c723c */ /* 0x040fec000000181c */
[----:B------:R-:W-:Y:S06]  /*1ae90*/  HMMA.16816.F32 R32, R200, R190, R32 ;  /* 0x000000bec820723c */ /* 0x000fec0000001820 */
[C---:B------:R-:W-:Y:S06]  /*1aea0*/  HMMA.16816.F32 R4, R208.reuse, R212, R4 ;  /* 0x000000d4d004723c */ /* 0x040fec0000001804 */
[C---:B------:R-:W-:Y:S06]  /*1aeb0*/  HMMA.16816.F32 R8, R208.reuse, R214, R8 ;  /* 0x000000d6d008723c */ /* 0x040fec0000001808 */
[C---:B-1----:R-:W-:Y:S06]  /*1aec0*/  HMMA.16816.F32 R12, R208.reuse, R168, R12 ;  /* 0x000000a8d00c723c */ /* 0x042fec000000180c */
[C---:B------:R-:W-:Y:S06]  /*1aed0*/  HMMA.16816.F32 R16, R208.reuse, R170, R16 ;  /* 0x000000aad010723c */ /* 0x040fec0000001810 */
[----:B------:R-:W-:Y:S01]  /*1aee0*/  FMUL.FTZ R193, R4, UR10 ;  /* 0x0000000a04c17c20 */ /* 0x000fe20008410000 */
[----:B------:R-:W-:Y:S01]  /*1aef0*/  FMUL.FTZ R191, R5, UR10 ;  /* 0x0000000a05bf7c20 */ /* 0x000fe20008410000 */
[----:B------:R-:W-:Y:S03]  /*1af00*/  FMUL.FTZ R189, R6, UR10 ;  /* 0x0000000a06bd7c20 */ /* 0x000fe60008410000 */
[----:B------:R-:W-:Y:S01]  /*1af10*/  FMUL.FTZ R172, R7, UR10 ;  /* 0x0000000a07ac7c20 */ /* 0x000fe20008410000 */
[----:B------:R-:W1:Y:S01]  /*1af20*/  MUFU.TANH R193, R193 ;  /* 0x000000c100c17308 */ /* 0x000e620000002400 */
[----:B------:R-:W2:Y:S01]  /*1af30*/  LDSM.16.M88.4 R4, [R228+0x7000] ;  /* 0x00700000e404783b */ /* 0x000ea20000000200 */
[----:B------:R-:W-:Y:S01]  /*1af40*/  FMUL.FTZ R8, R8, UR10 ;  /* 0x0000000a08087c20 */ /* 0x000fe20008410000 */
[----:B------:R-:W-:Y:S01]  /*1af50*/  FMUL.FTZ R9, R9, UR10 ;  /* 0x0000000a09097c20 */ /* 0x000fe20008410000 */
[----:B------:R-:W-:Y:S01]  /*1af60*/  FMUL.FTZ R10, R10, UR10 ;  /* 0x0000000a0a0a7c20 */ /* 0x000fe20008410000 */
[----:B------:R-:W-:Y:S01]  /*1af70*/  FMUL.FTZ R11, R11, UR10 ;  /* 0x0000000a0b0b7c20 */ /* 0x000fe20008410000 */
[----:B------:R-:W-:Y:S01]  /*1af80*/  FMUL.FTZ R12, R12, UR10 ;  /* 0x0000000a0c0c7c20 */ /* 0x000fe20008410000 */
[----:B------:R-:W-:Y:S03]  /*1af90*/  FMUL.FTZ R13, R13, UR10 ;  /* 0x0000000a0d0d7c20 */ /* 0x000fe60008410000 */
[----:B------:R-:W3:Y:S01]  /*1afa0*/  MUFU.TANH R168, R8 ;  /* 0x0000000800a87308 */ /* 0x000ee20000002400 */
[----:B------:R-:W-:Y:S01]  /*1afb0*/  FMUL.FTZ R14, R14, UR10 ;  /* 0x0000000a0e0e7c20 */ /* 0x000fe20008410000 */
[----:B------:R-:W-:Y:S01]  /*1afc0*/  FMUL.FTZ R15, R15, UR10 ;  /* 0x0000000a0f0f7c20 */ /* 0x000fe20008410000 */
[----:B------:R-:W-:Y:S01]  /*1afd0*/  FMUL.FTZ R16, R16, UR10 ;  /* 0x0000000a10107c20 */ /* 0x000fe20008410000 */
[----:B------:R-:W-:Y:S01]  /*1afe0*/  FMUL.FTZ R17, R17, UR10 ;  /* 0x0000000a11117c20 */ /* 0x000fe20008410000 */
[----:B------:R-:W-:Y:S01]  /*1aff0*/  FMUL.FTZ R18, R18, UR10 ;  /* 0x0000000a12127c20 */ /* 0x000fe20008410000 */
[----:B------:R-:W-:Y:S04]  /*1b000*/  FMUL.FTZ R19, R19, UR10 ;  /* 0x0000000a13137c20 */ /* 0x000fe80008410000 */
[----:B------:R-:W4:Y:S10]  /*1b010*/  MUFU.TANH R207, R9 ;  /* 0x0000000900cf7308 */ /* 0x000f340000002400 */
[----:B------:R-:W1:Y:S10]  /*1b020*/  MUFU.TANH R205, R10 ;  /* 0x0000000a00cd7308 */ /* 0x000e740000002400 */
[----:B------:R3:W1:Y:S10]  /*1b030*/  MUFU.TANH R170, R11 ;  /* 0x0000000b00aa7308 */ /* 0x0006740000002400 */
[----:B------:R-:W1:Y:S01]  /*1b040*/  MUFU.TANH R191, R191 ;  /* 0x000000bf00bf7308 */ /* 0x000e620000002400 */
[C---:B--2---:R-:W-:Y:S06]  /*1b050*/  HMMA.16816.F32 R20, R208.reuse, R4, R20 ;  /* 0x00000004d014723c */ /* 0x044fec0000001814 */
[C---:B------:R-:W-:Y:S03]  /*1b060*/  HMMA.16816.F32 R24, R208.reuse, R6, R24 ;  /* 0x00000006d018723c */ /* 0x040fe60000001818 */
[----:B------:R-:W2:Y:S01]  /*1b070*/  MUFU.TANH R189, R189 ;  /* 0x000000bd00bd7308 */ /* 0x000ea20000002400 */
[----:B---3--:R-:W3:Y:S02]  /*1b080*/  LDSM.16.M88.4 R8, [R228+0x7800] ;  /* 0x00780000e408783b */ /* 0x008ee40000000200 */
[----:B------:R-:W-:Y:S07]  /*1b090*/  DEPBAR.LE SB0, 0x0 ;  /* 0x000080000000791a */ /* 0x000fee0000000000 */
[----:B------:R-:W1:Y:S01]  /*1b0a0*/  MUFU.TANH R172, R172 ;  /* 0x000000ac00ac7308 */ /* 0x000e620000002400 */
[----:B------:R-:W-:Y:S09]  /*1b0b0*/  BAR.SYNC.DEFER_BLOCKING 0x0 ;  /* 0x0000000000007b1d */ /* 0x000ff20000010000 */
[----:B------:R1:W1:Y:S01]  /*1b0c0*/  MUFU.TANH R203, R12 ;  /* 0x0000000c00cb7308 */ /* 0x0002620000002400 */
[----:B------:R-:W-:Y:S01]  /*1b0d0*/  FMUL.FTZ R20, R20, UR10 ;  /* 0x0000000a14147c20 */ /* 0x000fe20008410000 */
[----:B------:R-:W-:Y:S01]  /*1b0e0*/  FMUL.FTZ R21, R21, UR10 ;  /* 0x0000000a15157c20 */ /* 0x000fe20008410000 */
[----:B------:R-:W-:Y:S01]  /*1b0f0*/  FMUL.FTZ R22, R22, UR10 ;  /* 0x0000000a16167c20 */ /* 0x000fe20008410000 */
[----:B------:R-:W-:Y:S01]  /*1b100*/  FMUL.FTZ R23, R23, UR10 ;  /* 0x0000000a17177c20 */ /* 0x000fe20008410000 */
[----:B------:R-:W-:Y:S01]  /*1b110*/  FMUL.FTZ R24, R24, UR10 ;  /* 0x0000000a18187c20 */ /* 0x000fe20008410000 */
[----:B------:R-:W-:Y:S04]  /*1b120*/  FMUL.FTZ R25, R25, UR10 ;  /* 0x0000000a19197c20 */ /* 0x000fe80008410000 */
[----:B------:R1:W1:Y:S01]  /*1b130*/  MUFU.TANH R201, R13 ;  /* 0x0000000d00c97308 */ /* 0x0002620000002400 */
[----:B------:R-:W-:Y:S01]  /*1b140*/  FMUL.FTZ R26, R26, UR10 ;  /* 0x0000000a1a1a7c20 */ /* 0x000fe20008410000 */
[----:B------:R-:W-:Y:S08]  /*1b150*/  FMUL.FTZ R27, R27, UR10 ;  /* 0x0000000a1b1b7c20 */ /* 0x000ff00008410000 */
[----:B------:R1:W1:Y:S10]  /*1b160*/  MUFU.TANH R177, R14 ;  /* 0x0000000e00b17308 */ /* 0x0002740000002400 */
[----:B------:R1:W1:Y:S01]  /*1b170*/  MUFU.TANH R179, R15 ;  /* 0x0000000f00b37308 */ /* 0x0002620000002400 */
[C---:B---3--:R-:W-:Y:S06]  /*1b180*/  HMMA.16816.F32 R28, R208.reuse, R8, R28 ;  /* 0x00000008d01c723c */ /* 0x048fec000000181c */
[----:B------:R-:W-:Y:S03]  /*1b190*/  HMMA.16816.F32 R32, R208, R10, R32 ;  /* 0x0000000ad020723c */ /* 0x000fe60000001820 */
[----:B------:R3:W1:Y:S04]  /*1b1a0*/  MUFU.TANH R175, R16 ;  /* 0x0000001000af7308 */ /* 0x0006680000002400 */
[----:B-----5:R-:W-:Y:S06]  /*1b1b0*/  MOV R211, R164 ;  /* 0x000000a400d37202 */ /* 0x020fec0000000f00 */
[----:B------:R3:W1:Y:S01]  /*1b1c0*/  MUFU.TANH R173, R17 ;  /* 0x0000001100ad7308 */ /* 0x0006620000002400 */
[----:B------:R-:W-:Y:S09]  /*1b1d0*/  ISETP.GE.AND P0, PT, R211, 0x1, PT ;  /* 0x00000001d300780c */ /* 0x000ff20003f06270 */
        /* <DEDUP_REMOVED lines=27> */
[----:B------:R-:W-:Y:S04]  /*1b390*/  ULEA UR8, -UR9, URZ, 0x6 ;  /* 0x0000003f09087291 */ /* 0x000fe8000f8e313f */
[----:B------:R-:W-:Y:S02]  /*1b3a0*/  USHF.R.S32.HI UR7, URZ, 0x1f, UR8 ;  /* 0x0000001f3f077899 */ /* 0x000fe40008011408 */
[----:B------:R-:W-:Y:S04]  /*1b3b0*/  MOV R8, UR8 ;  /* 0x0000000800087c02 */ /* 0x000fe80008000f00 */
[----:B------:R-:W-:Y:S01]  /*1b3c0*/  MOV R5, UR7 ;  /* 0x0000000700057c02 */ /* 0x000fe20008000f00 */
[----:B------:R-:W-:Y:S06]  /*1b3d0*/  @!P3 BRA `(.L_x_4493) ;  /* 0x0000000000f4b947 */ /* 0x000fec0003800000 */
[----:B------:R-:W2:Y:S02]  /*1b3e0*/  LDC R4, c[0x0][0x380] ;  /* 0x0000e000ff047b82 */ /* 0x000ea40000000800 */
[-C--:B--2---:R-:W-:Y:S04]  /*1b3f0*/  IABS R2, R4.reuse ;  /* 0x0000000400027213 */ /* 0x084fe80000000000 */
[----:B------:R-:W2:Y:S10]  /*1b400*/  I2F.RP R7, R2 ;  /* 0x0000000200077306 */ /* 0x000eb40000209400 */
[----:B--2---:R-:W1:Y:S02]  /*1b410*/  MUFU.RCP R3, R7 ;  /* 0x0000000700037308 */ /* 0x004e640000001000 */
        /* <DEDUP_REMOVED lines=29> */
[----:B------:R-:W-:Y:S02]  /*1b5f0*/  ISETP.GE.U32.AND P6, PT, R8, R2, PT ;  /* 0x000000020800720c */ /* 0x000fe40003fc6070 */
        /* <DEDUP_REMOVED lines=13> */
[----:B------:R-:W4:Y:S01]  /*1b6d0*/  LDC.64 R2, c[0x0][0x230] ;  /* 0x00008c00ff027b82 */ /* 0x000f220000000a00 */
[----:B------:R-:W-:Y:S02]  /*1b6e0*/  IMAD R8, R9, R4, -0x40 ;  /* 0xffffffc009087424 */ /* 0x000fe400078e0204 */
[----:B------:R-:W2:Y:S03]  /*1b6f0*/  LDG.E R7, desc[UR14][R12.64] ;  /* 0x0000000e0c077981 */ /* 0x000ea6000c1e1900 */
[----:B------:R-:W-:Y:S05]  /*1b700*/  SHF.R.S32.HI R4, RZ, 0x1f, R8 ;  /* 0x0000001fff047819 */ /* 0x000fea0000011408 */
[----:B------:R-:W-:Y:S04]  /*1b710*/  IMAD R4, R4, UR9, RZ ;  /* 0x0000000904047c24 */ /* 0x000fe8000f8e02ff */
[C---:B-1----:R-:W-:Y:S02]  /*1b720*/  IMAD R4, R8.reuse, R5, R4 ;  /* 0x0000000508047224 */ /* 0x042fe400078e0204 */
[----:B------:R-:W-:Y:S04]  /*1b730*/  IMAD.WIDE.U32 R8, R8, UR9, RZ ;  /* 0x0000000908087c25 */ /* 0x000fe8000f8e00ff */
[----:B------:R-:W-:Y:S01]  /*1b740*/  IMAD.IADD R9, R9, 0x1, R4 ;  /* 0x0000000109097824 */ /* 0x000fe200078e0204 */
[----:B--2---:R-:W-:Y:S04]  /*1b750*/  IADD3 R6, -R7, R6, RZ ;  /* 0x0000000607067210 */ /* 0x004fe80007ffe1ff */
[----:B------:R-:W-:Y:S01]  /*1b760*/  SHF.R.S32.HI R5, RZ, 0x1f, R6 ;  /* 0x0000001fff057819 */ /* 0x000fe20000011406 */
[CC--:B----4-:R-:W-:Y:S04]  /*1b770*/  IMAD.WIDE.U32 R8, R6.reuse, R2.reuse, R8 ;  /* 0x0000000206087225 */ /* 0x0d0fe800078e0008 */
[----:B------:R-:W-:Y:S04]  /*1b780*/  IMAD R5, R5, R2, RZ ;  /* 0x0000000205057224 */ /* 0x000fe800078e02ff */
[----:B------:R-:W-:Y:S05]  /*1b790*/  IMAD R5, R6, R3, R5 ;  /* 0x0000000306057224 */ /* 0x000fea00078e0205 */
[----:B------:R-:W-:Y:S07]  /*1b7a0*/  IADD3 R5, R9, R5, RZ ;  /* 0x0000000509057210 */ /* 0x000fee0007ffe0ff */
.L_x_4493:
        /* <DEDUP_REMOVED lines=29> */
.L_x_4492:
[----:B-12---:R-:W-:Y:S01]  /*1b980*/  FMNMX.FTZ R2, R193, R167, !PT ;  /* 0x000000a7c1027209 */ /* 0x006fe20007810000 */
[----:B------:R-:W-:Y:S01]  /*1b990*/  LDSM.16.MT88.4 R12, [R236+0x10000] ;  /* 0x01000000ec0c783b */ /* 0x000fe20000004200 */
[----:B------:R-:W-:Y:S02]  /*1b9a0*/  FMNMX.FTZ R3, R189, R0, !PT ;  /* 0x00000000bd037209 */ /* 0x000fe40007810000 */
[----:B------:R-:W-:Y:S02]  /*1b9b0*/  FMNMX.FTZ R5, R191, R2, !PT ;  /* 0x00000002bf057209 */ /* 0x000fe40007810000 */
[----:B------:R-:W-:Y:S02]  /*1b9c0*/  FMNMX.FTZ R2, R172, R3, !PT ;  /* 0x00000003ac027209 */ /* 0x000fe40007810000 */
[----:B------:R-:W-:Y:S01]  /*1b9d0*/  FMNMX.FTZ R4, R168, R5, !PT ;  /* 0x00000005a8047209 */ /* 0x000fe20007810000 */
[----:B---3--:R-:W-:Y:S01]  /*1b9e0*/  LDSM.16.MT88.4 R20, [R234+0x10000] ;  /* 0x01000000ea14783b */ /* 0x008fe20000004200 */
        /* <DEDUP_REMOVED lines=37> */
[C---:B------:R-:W-:Y:S01]  /*1bc40*/  FADD.FTZ R0, -R3.reuse, R0 ;  /* 0x0000000003007221 */ /* 0x040fe20000010100 */
[C---:B------:R-:W-:Y:S01]  /*1bc50*/  FSETP.NEU.FTZ.AND P0, PT, R164.reuse, -INF , PT ;  /* 0xff800000a400780b */ /* 0x040fe20003f1d000 */
[C---:B------:R-:W-:Y:S01]  /*1bc60*/  FMUL.FTZ R184, R164.reuse, UR4 ;  /* 0x00000004a4b87c20 */ /* 0x040fe20008410000 */
[----:B------:R-:W-:Y:S01]  /*1bc70*/  FADD.FTZ R2, -R164, R167 ;  /* 0x000000a7a4027221 */ /* 0x000fe20000010100 */
[----:B------:R-:W-:Y:S03]  /*1bc80*/  FMUL.FTZ R6, R0, UR4 ;  /* 0x0000000400067c20 */ /* 0x000fe60008410000 */
[----:B------:R-:W-:Y:S01]  /*1bc90*/  FSEL R184, R184, RZ, P0 ;  /* 0x000000ffb8b87208 */ /* 0x000fe20000000000 */
[----:B------:R-:W-:Y:S01]  /*1bca0*/  FMUL.FTZ R5, R2, UR4 ;  /* 0x0000000402057c20 */ /* 0x000fe20008410000 */
[----:B------:R-:W-:Y:S01]  /*1bcb0*/  FSETP.NEU.FTZ.AND P0, PT, R3, -INF , PT ;  /* 0xff8000000300780b */ /* 0x000fe20003f1d000 */
[----:B------:R-:W1:Y:S02]  /*1bcc0*/  MUFU.EX2 R0, R6 ;  /* 0x0000000600007308 */ /* 0x000e640000000800 */
        /* <DEDUP_REMOVED lines=10> */
[----:B------:R-:W2:Y:S01]  /*1bd70*/  MUFU.EX2 R2, R5 ;  /* 0x0000000500027308 */ /* 0x000ea20000000800 */
[--C-:B------:R-:W-:Y:S01]  /*1bd80*/  FFMA.FTZ R196, R177, UR4, -R180.reuse ;  /* 0x00000004b1c47c23 */ /* 0x100fe200080108b4 */
[----:B------:R-:W-:Y:S01]  /*1bd90*/  FFMA.FTZ R203, R179, UR4, -R180 ;  /* 0x00000004b3cb7c23 */ /* 0x000fe200080108b4 */
[--C-:B------:R-:W-:Y:S01]  /*1bda0*/  FFMA.FTZ R198, R175, UR4, -R184.reuse ;  /* 0x00000004afc67c23 */ /* 0x100fe200080108b8 */
[----:B------:R-:W-:Y:S01]  /*1bdb0*/  FFMA.FTZ R205, R173, UR4, -R184 ;  /* 0x00000004adcd7c23 */ /* 0x000fe200080108b8 */
        /* <DEDUP_REMOVED lines=23> */
[C---:B------:R-:W-:Y:S01]  /*1bf30*/  FMUL.FTZ R33, R2.reuse, R133 ;  /* 0x0000008502217220 */ /* 0x040fe20000410000 */
        /* <DEDUP_REMOVED lines=17> */
[----:B------:R-:W-:Y:S01]  /*1c050*/  FMUL.FTZ R48, R2, R48 ;  /* 0x0000003002307220 */ /* 0x000fe20000410000 */
[----:B------:R-:W5:Y:S03]  /*1c060*/  LDSM.16.MT88.4 R132, [R233+0x12000] ;  /* 0x01200000e984783b */ /* 0x000f660000004200 */
        /* <DEDUP_REMOVED lines=33> */
[----:B----4-:R-:W-:Y:S01]  /*1c280*/  F2FP.F16.F32.PACK_AB R163, R188, R189 ;  /* 0x000000bdbca3723e */ /* 0x010fe200000000ff */
[----:B------:R-:W-:Y:S01]  /*1c290*/  LDSM.16.MT88.4 R172, [R236+0x14800] ;  /* 0x01480000ecac783b */ /* 0x000fe20000004200 */
[--C-:B------:R-:W-:Y:S01]  /*1c2a0*/  FFMA.FTZ R200, R171, UR4, -R180.reuse ;  /* 0x00000004abc87c23 */ /* 0x100fe200080108b4 */
[----:B------:R-:W-:Y:S01]  /*1c2b0*/  FFMA.FTZ R207, R169, UR4, -R180 ;  /* 0x00000004a9cf7c23 */ /* 0x000fe200080108b4 */
[--C-:B------:R-:W-:Y:S01]  /*1c2c0*/  FFMA.FTZ R245, R186, UR4, -R184.reuse ;  /* 0x00000004baf57c23 */ /* 0x100fe200080108b8 */
[--C-:B------:R-:W-:Y:S01]  /*1c2d0*/  FFMA.FTZ R210, R187, UR4, -R184.reuse ;  /* 0x00000004bbd27c23 */ /* 0x100fe200080108b8 */
[----:B------:R-:W-:Y:S01]  /*1c2e0*/  FMUL.FTZ R77, R2, R77 ;  /* 0x0000004d024d7220 */ /* 0x000fe20000410000 */
[C---:B------:R-:W-:Y:S01]  /*1c2f0*/  HMMA.16816.F32 R4, R160.reuse, R12, R4 ;  /* 0x0000000ca004723c */ /* 0x040fe20000001804 */
[----:B------:R-:W-:Y:S01]  /*1c300*/  MUFU.EX2 R194, R194 ;  /* 0x000000c200c27308 */ /* 0x000fe20000000800 */
[----:B------:R-:W-:Y:S03]  /*1c310*/  LDSM.16.MT88.4 R168, [R234+0x12800] ;  /* 0x01280000eaa8783b */ /* 0x000fe60000004200 */
[----:B------:R-:W-:Y:S01]  /*1c320*/  FMUL.FTZ R78, R0, R78 ;  /* 0x0000004e004e7220 */ /* 0x000fe20000410000 */
[C---:B------:R-:W-:Y:S05]  /*1c330*/  HMMA.16816.F32 R8, R160.reuse, R14, R8 ;  /* 0x0000000ea008723c */ /* 0x040fea0000001808 */
[----:B------:R-:W-:Y:S01]  /*1c340*/  MUFU.EX2 R196, R196 ;  /* 0x000000c400c47308 */ /* 0x000fe20000000800 */
[----:B------:R-:W-:Y:S01]  /*1c350*/  LDSM.16.MT88.4 R176, [R232+0x14800] ;  /* 0x01480000e8b0783b */ /* 0x000fe20000004200 */
[C---:B------:R-:W-:Y:S01]  /*1c360*/  FMUL.FTZ R12, R2.reuse, R152 ;  /* 0x00000098020c7220 */ /* 0x040fe20000410000 */
[----:B------:R-:W-:Y:S03]  /*1c370*/  FMUL.FTZ R13, R2, R153 ;  /* 0x00000099020d7220 */ /* 0x000fe60000410000 */
[C---:B------:R-:W-:Y:S01]  /*1c380*/  FMUL.FTZ R14, R0.reuse, R154 ;  /* 0x0000009a000e7220 */ /* 0x040fe20000410000 */
[C---:B------:R-:W-:Y:S01]  /*1c390*/  FMUL.FTZ R15, R0.reuse, R155 ;  /* 0x0000009b000f7220 */ /* 0x040fe20000410000 */
[----:B------:R-:W-:Y:S01]  /*1c3a0*/  FMUL.FTZ R79, R0, R79 ;  /* 0x0000004f004f7220 */ /* 0x000fe20000410000 */
[----:B------:R-:W-:Y:S01]  /*1c3b0*/  LDSM.16.MT88.4 R152, [R232+0x10800] ;  /* 0x01080000e898783b */ /* 0x000fe20000004200 */
[C---:B------:R-:W-:Y:S01]  /*1c3c0*/  FMUL.FTZ R80, R2.reuse, R80 ;  /* 0x0000005002507220 */ /* 0x040fe20000410000 */
[----:B------:R-:W-:Y:S03]  /*1c3d0*/  FMUL.FTZ R81, R2, R81 ;  /* 0x0000005102517220 */ /* 0x000fe60000410000 */
        /* <DEDUP_REMOVED lines=26> */
[----:B------:R-:W-:Y:S02]  /*1c580*/  FMUL.FTZ R31, R0, R139 ;  /* 0x0000008b001f7220 */ /* 0x000fe40000410000 */
[----:B------:R-:W2:Y:S01]  /*1c590*/  LDSM.16.MT88.4 R136, [R232+0x12000] ;  /* 0x01200000e888783b */ /* 0x000ea20000004200 */
        /* <DEDUP_REMOVED lines=13> */
[C---:B---3--:R-:W-:Y:S04]  /*1c670*/  HMMA.16816.F32 R36, R160.reuse, R148, R36 ;  /* 0x00000094a024723c */ /* 0x048fe80000001824 */
[C---:B------:R-:W-:Y:S02]  /*1c680*/  FMUL.FTZ R100, R2.reuse, R100 ;  /* 0x0000006402647220 */ /* 0x040fe40000410000 */
[C---:B------:R-:W-:Y:S01]  /*1c690*/  HMMA.16816.F32 R40, R160.reuse, R150, R40 ;  /* 0x00000096a028723c */ /* 0x040fe20000001828 */
[----:B------:R-:W-:Y:S01]  /*1c6a0*/  LDSM.16.MT88.4 R148, [R234+0x10800] ;  /* 0x01080000ea94783b */ /* 0x000fe20000004200 */
[----:B------:R-:W-:Y:S03]  /*1c6b0*/  MUFU.EX2 R210, R210 ;  /* 0x000000d200d27308 */ /* 0x000fe60000000800 */
        /* <DEDUP_REMOVED lines=9> */
[----:B------:R-:W3:Y:S04]  /*1c750*/  LDSM.16.MT88.4 R132, [R234+0x14000] ;  /* 0x01400000ea84783b */ /* 0x000ee80000004200 */
        /* <DEDUP_REMOVED lines=21> */
[--C-:B------:R-:W-:Y:S01]  /*1c8b0*/  FFMA.FTZ R201, R201, UR4, -R184.reuse ;  /* 0x00000004c9c97c23 */ /* 0x100fe200080108b8 */
[C---:B---3--:R-:W-:Y:S05]  /*1c8c0*/  HMMA.16816.F32 R76, R160.reuse, R132, R76 ;  /* 0x00000084a04c723c */ /* 0x048fea000000184c */
[C---:B------:R-:W-:Y:S01]  /*1c8d0*/  FMUL.FTZ R120, R2.reuse, R120 ;  /* 0x0000007802787220 */ /* 0x040fe20000410000 */
[C---:B------:R-:W-:Y:S01]  /*1c8e0*/  HMMA.16816.F32 R80, R160.reuse, R134, R80 ;  /* 0x00000086a050723c */ /* 0x040fe20000001850 */
[----:B------:R-:W3:Y:S01]  /*1c8f0*/  LDSM.16.MT88.4 R132, [R236+0x16000] ;  /* 0x01600000ec84783b */ /* 0x000ee20000004200 */
[----:B------:R-:W4:Y:S03]  /*1c900*/  MUFU.EX2 R201, R201 ;  /* 0x000000c900c97308 */ /* 0x000f260000000800 */
        /* <DEDUP_REMOVED lines=14> */
[--C-:B------:R-:W-:Y:S01]  /*1c9f0*/  FFMA.FTZ R208, R214, UR4, -R184.reuse ;  /* 0x00000004d6d07c23 */ /* 0x100fe200080108b8 */
[C---:B-1----:R-:W-:Y:S03]  /*1ca00*/  HMMA.16816.F32 R92, R160.reuse, R140, R92 ;  /* 0x0000008ca05c723c */ /* 0x042fe6000000185c */
[--C-:B------:R-:W-:Y:S01]  /*1ca10*/  FFMA.FTZ R214, R182, UR4, -R184.reuse ;  /* 0x00000004b6d67c23 */ /* 0x100fe200080108b8 */
[----:B------:R-:W-:Y:S01]  /*1ca20*/  FFMA.FTZ R209, R212, UR4, -R184 ;  /* 0x00000004d4d17c23 */ /* 0x000fe200080108b8 */
[--C-:B------:R-:W-:Y:S01]  /*1ca30*/  FFMA.FTZ R212, R185, UR4, -R180.reuse ;  /* 0x00000004b9d47c23 */ /* 0x100fe200080108b4 */
[C---:B------:R-:W-:Y:S01]  /*1ca40*/  HMMA.16816.F32 R96, R160.reuse, R142, R96 ;  /* 0x0000008ea060723c */ /* 0x040fe20000001860 */
[----:B------:R-:W1:Y:S01]  /*1ca50*/  LDSM.16.MT88.4 R140, [R233+0x16000] ;  /* 0x01600000e98c783b */ /* 0x000e620000004200 */
[----:B------:R-:W-:Y:S03]  /*1ca60*/  MUFU.EX2 R208, R208 ;  /* 0x000000d000d07308 */ /* 0x000fe60000000800 */
[--C-:B------:R-:W-:Y:S01]  /*1ca70*/  FFMA.FTZ R206, R206, UR4, -R180.reuse ;  /* 0x00000004cece7c23 */ /* 0x100fe200080108b4 */
[C---:B---3--:R-:W-:Y:S06]  /*1ca80*/  HMMA.16816.F32 R100, R160.reuse, R132, R100 ;  /* 0x00000084a064723c */ /* 0x048fec0000001864 */
[----:B------:R-:W3:Y:S01]  /*1ca90*/  MUFU.EX2 R209, R209 ;  /* 0x000000d100d17308 */ /* 0x000ee20000000800 */
[----:B------:R-:W-:Y:S01]  /*1caa0*/  FFMA.FTZ R213, R213, UR4, -R180 ;  /* 0x00000004d5d57c23 */ /* 0x000fe200080108b4 */
[C---:B------:R-:W-:Y:S01]  /*1cab0*/  HMMA.16816.F32 R104, R160.reuse, R134, R104 ;  /* 0x00000086a068723c */ /* 0x040fe20000001868 */
[----:B------:R-:W5:Y:S02]  /*1cac0*/  LDSM.16.MT88.4 R132, [R232+0x16000] ;  /* 0x01600000e884783b */ /* 0x000f640000004200 */
[----:B------:R-:W-:Y:S03]  /*1cad0*/  FFMA.FTZ R199, R199, UR4, -R184 ;  /* 0x00000004c7c77c23 */ /* 0x000fe600080108b8 */
[C---:B--2---:R-:W-:Y:S02]  /*1cae0*/  HMMA.16816.F32 R108, R160.reuse, R136, R108 ;  /* 0x00000088a06c723c */ /* 0x044fe4000000186c */
[----:B------:R-:W-:Y:S03]  /*1caf0*/  MUFU.EX2 R206, R206 ;  /* 0x000000ce00ce7308 */ /* 0x000fe60000000800 */
[--C-:B------:R-:W-:Y:S01]  /*1cb00*/  FFMA.FTZ R166, R166, UR4, -R180.reuse ;  /* 0x00000004a6a67c23 */ /* 0x100fe200080108b4 */
[C---:B------:R-:W-:Y:S06]  /*1cb10*/  HMMA.16816.F32 R112, R160.reuse, R138, R112 ;  /* 0x0000008aa070723c */ /* 0x040fec0000001870 */
[----:B------:R-:W-:Y:S01]  /*1cb20*/  MUFU.EX2 R213, R213 ;  /* 0x000000d500d57308 */ /* 0x000fe20000000800 */
[----:B----4-:R-:W-:Y:S04]  /*1cb30*/  F2FP.F16.F32.PACK_AB R136, R201, R194 ;  /* 0x000000c2c988723e */ /* 0x010fe800000000ff */
[----:B------:R-:W-:Y:S02]  /*1cb40*/  F2FP.F16.F32.PACK_AB R137, R203, R196 ;  /* 0x000000c4cb89723e */ /* 0x000fe400000000ff */
[----:B------:R-:W-:Y:S03]  /*1cb50*/  F2FP.F16.F32.PACK_AB R138, R205, R198 ;  /* 0x000000c6cd8a723e */ /* 0x000fe600000000ff */
[----:B------:R-:W-:Y:S01]  /*1cb60*/  MUFU.EX2 R199, R199 ;  /* 0x000000c700c77308 */ /* 0x000fe20000000800 */
[----:B------:R-:W-:Y:S01]  /*1cb70*/  F2FP.F16.F32.PACK_AB R139, R207, R200 ;  /* 0x000000c8cf8b723e */ /* 0x000fe200000000ff */
[C---:B-1----:R-:W-:Y:S08]  /*1cb80*/  HMMA.16816.F32 R116, R160.reuse, R140, R116 ;  /* 0x0000008ca074723c */ /* 0x042ff00000001874 */
[----:B------:R-:W-:Y:S01]  /*1cb90*/  MUFU.EX2 R212, R212 ;  /* 0x000000d400d47308 */ /* 0x000fe20000000800 */
[C---:B------:R-:W-:Y:S01]  /*1cba0*/  HMMA.16816.F32 R120, R160.reuse, R142, R120 ;  /* 0x0000008ea078723c */ /* 0x040fe20000001878 */
[----:B------:R-:W1:Y:S08]  /*1cbb0*/  LDSM.16.MT88.4 R140, [R233+0x10800] ;  /* 0x01080000e98c783b */ /* 0x000e700000004200 */
[----:B------:R-:W-:Y:S01]  /*1cbc0*/  MUFU.EX2 R214, R214 ;  /* 0x000000d600d67308 */ /* 0x000fe20000000800 */
[C---:B-----5:R-:W-:Y:S06]  /*1cbd0*/  HMMA.16816.F32 R124, R160.reuse, R132, R124 ;  /* 0x00000084a07c723c */ /* 0x060fec000000187c */
[----:B------:R-:W-:Y:S01]  /*1cbe0*/  HMMA.16816.F32 R128, R160, R134, R128 ;  /* 0x00000086a080723c */ /* 0x000fe20000001880 */
[----:B------:R-:W2:Y:S02]  /*1cbf0*/  LDSM.16.MT88.4 R132, [R233+0x12800] ;  /* 0x01280000e984783b */ /* 0x000ea40000004200 */
[----:B------:R-:W-:Y:S03]  /*1cc00*/  MUFU.EX2 R166, R166 ;  /* 0x000000a600a67308 */ /* 0x000fe60000000800 */
[C---:B------:R-:W-:Y:S03]  /*1cc10*/  HMMA.16816.F32 R4, R136.reuse, R144, R4 ;  /* 0x000000908804723c */ /* 0x040fe60000001804 */
[----:B------:R-:W4:Y:S03]  /*1cc20*/  LDSM.16.MT88.4 R160, [R232+0x12800] ;  /* 0x01280000e8a0783b */ /* 0x000f260000004200 */
[C---:B------:R-:W-:Y:S05]  /*1cc30*/  HMMA.16816.F32 R8, R136.reuse, R146, R8 ;  /* 0x000000928808723c */ /* 0x040fea0000001808 */
[----:B------:R-:W5:Y:S01]  /*1cc40*/  LDSM.16.MT88.4 R144, [R234+0x14800] ;  /* 0x01480000ea90783b */ /* 0x000f620000004200 */
        /* <DEDUP_REMOVED lines=23> */
[----:B------:R-:W-:Y:S05]  /*1cdc0*/  LDSM.16.MT88.4 R172, [R233+0x13000] ;  /* 0x01300000e9ac783b */ /* 0x000fea0000004200 */
[C---:B-----5:R-:W-:Y:S06]  /*1cdd0*/  HMMA.16816.F32 R76, R136.reuse, R144, R76 ;  /* 0x00000090884c723c */ /* 0x060fec000000184c */
[C---:B------:R-:W-:Y:S01]  /*1cde0*/  HMMA.16816.F32 R80, R136.reuse, R146, R80 ;  /* 0x000000928850723c */ /* 0x040fe20000001850 */
[----:B------:R-:W4:Y:S05]  /*1cdf0*/  LDSM.16.MT88.4 R144, [R233+0x16800] ;  /* 0x01680000e990783b */ /* 0x000f2a0000004200 */
[C---:B---3--:R-:W-:Y:S06]  /*1ce00*/  HMMA.16816.F32 R84, R136.reuse, R148, R84 ;  /* 0x000000948854723c */ /* 0x048fec0000001854 */
[C---:B------:R-:W-:Y:S01]  /*1ce10*/  HMMA.16816.F32 R88, R136.reuse, R150, R88 ;  /* 0x000000968858723c */ /* 0x040fe20000001858 */
[----:B------:R-:W3:Y:S05]  /*1ce20*/  LDSM.16.MT88.4 R148, [R232+0x16800] ;  /* 0x01680000e894783b */ /* 0x000eea0000004200 */
[C---:B------:R-:W-:Y:S06]  /*1ce30*/  HMMA.16816.F32 R92, R136.reuse, R176, R92 ;  /* 0x000000b0885c723c */ /* 0x040fec000000185c */
[C---:B------:R-:W-:Y:S05]  /*1ce40*/  HMMA.16816.F32 R96, R136.reuse, R178, R96 ;  /* 0x000000b28860723c */ /* 0x040fea0000001860 */
[----:B------:R-:W-:Y:S01]  /*1ce50*/  MOV R177, R211 ;  /* 0x000000d300b17202 */ /* 0x000fe20000000f00 */
[C---:B-1----:R-:W-:Y:S05]  /*1ce60*/  HMMA.16816.F32 R100, R136.reuse, R140, R100 ;  /* 0x0000008c8864723c */ /* 0x042fea0000001864 */
[----:B------:R-:W-:Y:S01]  /*1ce70*/  FFMA.FTZ R211, R202, UR4, -R180 ;  /* 0x00000004cad37c23 */ /* 0x000fe200080108b4 */
[C---:B------:R-:W-:Y:S01]  /*1ce80*/  HMMA.16816.F32 R104, R136.reuse, R142, R104 ;  /* 0x0000008e8868723c */ /* 0x040fe20000001868 */
[----:B------:R-:W1:Y:S04]  /*1ce90*/  LDSM.16.MT88.4 R140, [R236+0x11000] ;  /* 0x01100000ec8c783b */ /* 0x000e680000004200 */
[--C-:B------:R-:W-:Y:S01]  /*1cea0*/  FFMA.FTZ R202, R204, UR4, -R184.reuse ;  /* 0x00000004ccca7c23 */ /* 0x100fe200080108b8 */
[C---:B--2---:R-:W-:Y:S01]  /*1ceb0*/  HMMA.16816.F32 R108, R136.reuse, R132, R108 ;  /* 0x00000084886c723c */ /* 0x044fe2000000186c */
[----:B------:R-:W2:Y:S04]  /*1cec0*/  MUFU.EX2 R211, R211 ;  /* 0x000000d300d37308 */ /* 0x000ea80000000800 */
[----:B------:R-:W-:Y:S01]  /*1ced0*/  FFMA.FTZ R184, R181, UR4, -R184 ;  /* 0x00000004b5b87c23 */ /* 0x000fe200080108b8 */
[C---:B------:R-:W-:Y:S05]  /*1cee0*/  HMMA.16816.F32 R112, R136.reuse, R134, R112 ;  /* 0x000000868870723c */ /* 0x040fea0000001870 */
[----:B------:R5:W-:Y:S01]  /*1cef0*/  MUFU.EX2 R167, R184 ;  /* 0x000000b800a77308 */ /* 0x000be20000000800 */
[--C-:B------:R-:W-:Y:S01]  /*1cf00*/  FFMA.FTZ R204, R215, UR4, -R180.reuse ;  /* 0x00000004d7cc7c23 */ /* 0x100fe200080108b4 */
[C---:B----4-:R-:W-:Y:S08]  /*1cf10*/  HMMA.16816.F32 R116, R136.reuse, R144, R116 ;  /* 0x000000908874723c */ /* 0x050ff00000001874 */
[----:B------:R-:W4:Y:S01]  /*1cf20*/  MUFU.EX2 R202, R202 ;  /* 0x000000ca00ca7308 */ /* 0x000f220000000800 */
[C---:B------:R-:W-:Y:S01]  /*1cf30*/  HMMA.16816.F32 R120, R136.reuse, R146, R120 ;  /* 0x000000928878723c */ /* 0x040fe20000001878 */
[----:B------:R-:W1:Y:S02]  /*1cf40*/  LDSM.16.MT88.4 R144, [R233+0x11000] ;  /* 0x01100000e990783b */ /* 0x000e640000004200 */
[--C-:B------:R-:W-:Y:S03]  /*1cf50*/  FFMA.FTZ R215, R183, UR4, -R180.reuse ;  /* 0x00000004b7d77c23 */ /* 0x100fe600080108b4 */
[C---:B---3--:R-:W-:Y:S03]  /*1cf60*/  HMMA.16816.F32 R124, R136.reuse, R148, R124 ;  /* 0x00000094887c723c */ /* 0x048fe6000000187c */
[----:B------:R-:W3:Y:S01]  /*1cf70*/  MUFU.EX2 R204, R204 ;  /* 0x000000cc00cc7308 */ /* 0x000ee20000000800 */
[----:B-----5:R-:W-:Y:S01]  /*1cf80*/  LDSM.16.MT88.4 R184, [R233+0x13800] ;  /* 0x01380000e9b8783b */ /* 0x020fe20000004200 */
[----:B------:R-:W-:Y:S01]  /*1cf90*/  F2FP.F16.F32.PACK_AB R132, R209, R208 ;  /* 0x000000d0d184723e */ /* 0x000fe200000000ff */
[----:B------:R-:W-:Y:S07]  /*1cfa0*/  HMMA.16816.F32 R128, R136, R150, R128 ;  /* 0x000000968880723c */ /* 0x000fee0000001880 */
[----:B------:R-:W5:Y:S01]  /*1cfb0*/  MUFU.EX2 R215, R215 ;  /* 0x000000d700d77308 */ /* 0x000f620000000800 */
[----:B--2---:R-:W-:Y:S01]  /*1cfc0*/  F2FP.F16.F32.PACK_AB R133, R211, R206 ;  /* 0x000000ced385723e */ /* 0x004fe200000000ff */
[----:B------:R-:W2:Y:S02]  /*1cfd0*/  LDSM.16.MT88.4 R136, [R232+0x13000] ;  /* 0x01300000e888783b */ /* 0x000ea40000004200 */
[----:B----4-:R-:W-:Y:S01]  /*1cfe0*/  F2FP.F16.F32.PACK_AB R134, R245, R202 ;  /* 0x000000caf586723e */ /* 0x010fe200000000ff */
[----:B------:R-:W-:Y:S01]  /*1cff0*/  FFMA.FTZ R180, R165, UR4, -R180 ;  /* 0x00000004a5b47c23 */ /* 0x000fe200080108b4 */
[----:B---3--:R-:W-:Y:S04]  /*1d000*/  F2FP.F16.F32.PACK_AB R135, R213, R204 ;  /* 0x000000ccd587723e */ /* 0x008fe800000000ff */
[----:B------:R3:W4:Y:S01]  /*1d010*/  MUFU.EX2 R165, R180 ;  /* 0x000000b400a57308 */ /* 0x0007220000000800 */
[----:B------:R-:W4:Y:S02]  /*1d020*/  LDSM.16.MT88.4 R148, [R236+0x15000] ;  /* 0x01500000ec94783b */ /* 0x000f240000004200 */
[C---:B-1----:R-:W-:Y:S06]  /*1d030*/  HMMA.16816.F32 R4, R132.reuse, R140, R4 ;  /* 0x0000008c8404723c */ /* 0x042fec0000001804 */
[C---:B------:R-:W-:Y:S01]  /*1d040*/  HMMA.16816.F32 R8, R132.reuse, R142, R8 ;  /* 0x0000008e8408723c */ /* 0x040fe20000001808 */
[----:B------:R-:W1:Y:S05]  /*1d050*/  LDSM.16.MT88.4 R140, [R234+0x15000] ;  /* 0x01500000ea8c783b */ /* 0x000e6a0000004200 */
[C---:B------:R-:W-:Y:S03]  /*1d060*/  HMMA.16816.F32 R12, R132.reuse, R152, R12 ;  /* 0x00000098840c723c */ /* 0x040fe6000000180c */
[----:B---3--:R-:W-:Y:S03]  /*1d070*/  LDSM.16.MT88.4 R180, [R234+0x13800] ;  /* 0x01380000eab4783b */ /* 0x008fe60000004200 */
[C---:B------:R-:W-:Y:S05]  /*1d080*/  HMMA.16816.F32 R16, R132.reuse, R154, R16 ;  /* 0x0000009a8410723c */ /* 0x040fea0000001810 */
[----:B------:R-:W3:Y:S01]  /*1d090*/  LDSM.16.MT88.4 R152, [R233+0x15000] ;  /* 0x01500000e998783b */ /* 0x000ee20000004200 */
[C---:B------:R-:W-:Y:S06]  /*1d0a0*/  HMMA.16816.F32 R20, R132.reuse, R144, R20 ;  /* 0x000000908414723c */ /* 0x040fec0000001814 */
[C---:B------:R-:W-:Y:S01]  /*1d0b0*/  HMMA.16816.F32 R24, R132.reuse, R146, R24 ;  /* 0x000000928418723c */ /* 0x040fe20000001818 */
[----:B------:R-:W3:Y:S05]  /*1d0c0*/  LDSM.16.MT88.4 R144, [R232+0x15000] ;  /* 0x01500000e890783b */ /* 0x000eea0000004200 */
[C---:B------:R-:W-:Y:S06]  /*1d0d0*/  HMMA.16816.F32 R28, R132.reuse, R156, R28 ;  /* 0x0000009c841c723c */ /* 0x040fec000000181c */
[C---:B------:R-:W-:Y:S01]  /*1d0e0*/  HMMA.16816.F32 R32, R132.reuse, R158, R32 ;  /* 0x0000009e8420723c */ /* 0x040fe20000001820 */
[----:B------:R-:W3:Y:S05]  /*1d0f0*/  LDSM.16.MT88.4 R156, [R236+0x17000] ;  /* 0x01700000ec9c783b */ /* 0x000eea0000004200 */
[C---:B------:R-:W-:Y:S06]  /*1d100*/  HMMA.16816.F32 R36, R132.reuse, R160, R36 ;  /* 0x000000a08424723c */ /* 0x040fec0000001824 */
[C---:B------:R-:W-:Y:S06]  /*1d110*/  HMMA.16816.F32 R40, R132.reuse, R162, R40 ;  /* 0x000000a28428723c */ /* 0x040fec0000001828 */
[C---:B------:R-:W-:Y:S06]  /*1d120*/  HMMA.16816.F32 R44, R132.reuse, R168, R44 ;  /* 0x000000a8842c723c */ /* 0x040fec000000182c */
[C---:B------:R-:W-:Y:S05]  /*1d130*/  HMMA.16816.F32 R48, R132.reuse, R170, R48 ;  /* 0x000000aa8430723c */ /* 0x040fea0000001830 */
[----:B------:R-:W-:Y:S01]  /*1d140*/  F2FP.F16.F32.PACK_AB R168, R210, R199 ;  /* 0x000000c7d2a8723e */ /* 0x000fe200000000ff */
[C---:B------:R-:W-:Y:S05]  /*1d150*/  HMMA.16816.F32 R52, R132.reuse, R172, R52 ;  /* 0x000000ac8434723c */ /* 0x040fea0000001834 */
[----:B-----5:R-:W-:Y:S01]  /*1d160*/  F2FP.F16.F32.PACK_AB R169, R215, R212 ;  /* 0x000000d4d7a9723e */ /* 0x020fe200000000ff */
[C---:B------:R-:W-:Y:S01]  /*1d170*/  HMMA.16816.F32 R56, R132.reuse, R174, R56 ;  /* 0x000000ae8438723c */ /* 0x040fe20000001838 */
[----:B------:R-:W-:Y:S04]  /*1d180*/  LDSM.16.MT88.4 R172, [R232+0x11800] ;  /* 0x01180000e8ac783b */ /* 0x000fe80000004200 */
[----:B------:R-:W-:Y:S01]  /*1d190*/  F2FP.F16.F32.PACK_AB R170, R167, R214 ;  /* 0x000000d6a7aa723e */ /* 0x000fe200000000ff */
[C---:B--2---:R-:W-:Y:S05]  /*1d1a0*/  HMMA.16816.F32 R60, R132.reuse, R136, R60 ;  /* 0x00000088843c723c */ /* 0x044fea000000183c */
[----:B----4-:R-:W-:Y:S01]  /*1d1b0*/  F2FP.F16.F32.PACK_AB R171, R165, R166 ;  /* 0x000000a6a5ab723e */ /* 0x010fe200000000ff */
        /* <DEDUP_REMOVED lines=8> */
[C---:B---3--:R-:W-:Y:S06]  /*1d240*/  HMMA.16816.F32 R84, R132.reuse, R152, R84 ;  /* 0x000000988454723c */ /* 0x048fec0000001854 */
[C---:B------:R-:W-:Y:S06]  /*1d250*/  HMMA.16816.F32 R88, R132.reuse, R154, R88 ;  /* 0x0000009a8458723c */ /* 0x040fec0000001858 */
        /* <DEDUP_REMOVED lines=10> */
[C---:B------:R-:W-:Y:S06]  /*1d300*/  HMMA.16816.F32 R120, R132.reuse, R142, R120 ;  /* 0x0000008e8478723c */ /* 0x040fec0000001878 */
[C---:B---3--:R-:W-:Y:S06]  /*1d310*/  HMMA.16816.F32 R124, R132.reuse, R144, R124 ;  /* 0x00000090847c723c */ /* 0x048fec000000187c */
[----:B------:R-:W-:Y:S06]  /*1d320*/  HMMA.16816.F32 R128, R132, R146, R128 ;  /* 0x000000928480723c */ /* 0x000fec0000001880 */
[C---:B----4-:R-:W-:Y:S01]  /*1d330*/  HMMA.16816.F32 R160, R168.reuse, R156, R4 ;  /* 0x0000009ca8a0723c */ /* 0x050fe20000001804 */
[----:B------:R-:W-:Y:S04]  /*1d340*/  LDSM.16.MT88.4 R4, [R232+0x13800] ;  /* 0x01380000e804783b */ /* 0x000fe80000004200 */
[----:B------:R-:W-:Y:S01]  /*1d350*/  MOV R135, R177 ;  /* 0x000000b100877202 */ /* 0x000fe20000000f00 */
[C---:B------:R-:W-:Y:S03]  /*1d360*/  HMMA.16816.F32 R156, R168.reuse, R158, R8 ;  /* 0x0000009ea89c723c */ /* 0x040fe60000001808 */
[----:B------:R-:W1:Y:S03]  /*1d370*/  LDSM.16.MT88.4 R176, [R236+0x13800] ;  /* 0x01380000ecb0783b */ /* 0x000e660000004200 */
[C---:B------:R-:W-:Y:S05]  /*1d380*/  HMMA.16816.F32 R152, R168.reuse, R148, R12 ;  /* 0x00000094a898723c */ /* 0x040fea000000180c */
[----:B------:R-:W3:Y:S01]  /*1d390*/  LDSM.16.MT88.4 R8, [R236+0x15800] ;  /* 0x01580000ec08783b */ /* 0x000ee20000004200 */
[C---:B------:R-:W-:Y:S06]  /*1d3a0*/  HMMA.16816.F32 R148, R168.reuse, R150, R16 ;  /* 0x00000096a894723c */ /* 0x040fec0000001810 */
[C---:B--2---:R-:W-:Y:S01]  /*1d3b0*/  HMMA.16816.F32 R144, R168.reuse, R136, R20 ;  /* 0x00000088a890723c */ /* 0x044fe20000001814 */
[----:B------:R-:W2:Y:S05]  /*1d3c0*/  LDSM.16.MT88.4 R12, [R234+0x15800] ;  /* 0x01580000ea0c783b */ /* 0x000eaa0000004200 */
[C---:B------:R-:W-:Y:S03]  /*1d3d0*/  HMMA.16816.F32 R140, R168.reuse, R138, R24 ;  /* 0x0000008aa88c723c */ /* 0x040fe60000001818 */
[----:B------:R-:W4:Y:S03]  /*1d3e0*/  LDSM.16.MT88.4 R16, [R233+0x15800] ;  /* 0x01580000e910783b */ /* 0x000f260000004200 */
[C---:B------:R-:W-:Y:S05]  /*1d3f0*/  HMMA.16816.F32 R136, R168.reuse, R172, R28 ;  /* 0x000000aca888723c */ /* 0x040fea000000181c */
[----:B------:R-:W5:Y:S02]  /*1d400*/  LDL.LU R172, [R1+0x4] ;  /* 0x0000040001ac7983 */ /* 0x000f640000300800 */
[----:B------:R-:W-:Y:S02]  /*1d410*/  MOV R173, R135 ;  /* 0x0000008700ad7202 */ /* 0x000fe40000000f00 */
[C---:B------:R-:W-:Y:S01]  /*1d420*/  HMMA.16816.F32 R132, R168.reuse, R174, R32 ;  /* 0x000000aea884723c */ /* 0x040fe20000001820 */
[----:B------:R-:W5:Y:S02]  /*1d430*/  LDL.LU R35, [R1+0x8] ;  /* 0x0000080001237983 */ /* 0x000f640000300800 */
[C---:B------:R-:W-:Y:S02]  /*1d440*/  ISETP.GT.AND P0, PT, R173.reuse, RZ, PT ;  /* 0x000000ffad00720c */ /* 0x040fe40003f04270 */
[----:B------:R-:W4:Y:S01]  /*1d450*/  LDSM.16.MT88.4 R20, [R232+0x15800] ;  /* 0x01580000e814783b */ /* 0x000f220000004200 */
[C---:B-1----:R-:W-:Y:S06]  /*1d460*/  HMMA.16816.F32 R36, R168.reuse, R176, R36 ;  /* 0x000000b0a824723c */ /* 0x042fec0000001824 */
[C---:B------:R-:W-:Y:S01]  /*1d470*/  HMMA.16816.F32 R40, R168.reuse, R178, R40 ;  /* 0x000000b2a828723c */ /* 0x040fe20000001828 */
[----:B------:R-:W1:Y:S05]  /*1d480*/  LDSM.16.MT88.4 R24, [R236+0x17800] ;  /* 0x01780000ec18783b */ /* 0x000e6a0000004200 */
[C---:B------:R-:W-:Y:S03]  /*1d490*/  HMMA.16816.F32 R44, R168.reuse, R180, R44 ;  /* 0x000000b4a82c723c */ /* 0x040fe6000000182c */
[----:B------:R-:W1:Y:S03]  /*1d4a0*/  LDSM.16.MT88.4 R28, [R234+0x17800] ;  /* 0x01780000ea1c783b */ /* 0x000e660000004200 */
[C---:B------:R-:W-:Y:S06]  /*1d4b0*/  HMMA.16816.F32 R48, R168.reuse, R182, R48 ;  /* 0x000000b6a830723c */ /* 0x040fec0000001830 */
[C---:B------:R-:W-:Y:S06]  /*1d4c0*/  HMMA.16816.F32 R52, R168.reuse, R184, R52 ;  /* 0x000000b8a834723c */ /* 0x040fec0000001834 */
[C---:B------:R-:W-:Y:S06]  /*1d4d0*/  HMMA.16816.F32 R56, R168.reuse, R186, R56 ;  /* 0x000000baa838723c */ /* 0x040fec0000001838 */
[C---:B------:R-:W-:Y:S06]  /*1d4e0*/  HMMA.16816.F32 R60, R168.reuse, R4, R60 ;  /* 0x00000004a83c723c */ /* 0x040fec000000183c */
[C---:B------:R-:W-:Y:S01]  /*1d4f0*/  HMMA.16816.F32 R64, R168.reuse, R6, R64 ;  /* 0x00000006a840723c */ /* 0x040fe20000001840 */
[----:B------:R-:W1:Y:S05]  /*1d500*/  LDSM.16.MT88.4 R4, [R233+0x17800] ;  /* 0x01780000e904783b */ /* 0x000e6a0000004200 */
        /* <DEDUP_REMOVED lines=11> */
[C---:B------:R-:W-:Y:S06]  /*1d5c0*/  HMMA.16816.F32 R108, R168.reuse, R28, R108 ;  /* 0x0000001ca86c723c */ /* 0x040fec000000186c */
[C---:B------:R-:W-:Y:S06]  /*1d5d0*/  HMMA.16816.F32 R112, R168.reuse, R30, R112 ;  /* 0x0000001ea870723c */ /* 0x040fec0000001870 */
[C---:B------:R-:W-:Y:S06]  /*1d5e0*/  HMMA.16816.F32 R116, R168.reuse, R4, R116 ;  /* 0x00000004a874723c */ /* 0x040fec0000001874 */
[C---:B------:R-:W-:Y:S06]  /*1d5f0*/  HMMA.16816.F32 R120, R168.reuse, R6, R120 ;  /* 0x00000006a878723c */ /* 0x040fec0000001878 */
[C---:B---3--:R-:W-:Y:S06]  /*1d600*/  HMMA.16816.F32 R124, R168.reuse, R8, R124 ;  /* 0x00000008a87c723c */ /* 0x048fec000000187c */
[----:B------:R-:W-:Y:S05]  /*1d610*/  HMMA.16816.F32 R128, R168, R10, R128 ;  /* 0x0000000aa880723c */ /* 0x000fea0000001880 */
[----:B-----5:R-:W-:Y:S01]  /*1d620*/  FFMA.FTZ R195, R0, R172, R195 ;  /* 0x000000ac00c37223 */ /* 0x020fe200000100c3 */
[----:B------:R-:W-:Y:S05]  /*1d630*/  IADD3 R0, R173, -0x1, RZ ;  /* 0xffffffffad007810 */ /* 0x000fea0007ffe0ff */
[----:B------:R-:W-:Y:S01]  /*1d640*/  FADD.FTZ R190, R190, R195 ;  /* 0x000000c3bebe7221 */ /* 0x000fe20000010000 */
[----:B------:R-:W-:Y:S03]  /*1d650*/  FFMA.FTZ R197, R2, R35, R197 ;  /* 0x0000002302c57223 */ /* 0x000fe600000100c5 */
        /* <DEDUP_REMOVED lines=27> */
[----:B------:R-:W-:Y:S04]  /*1d810*/  FADD.FTZ R214, R214, R199 ;  /* 0x000000c7d6d67221 */ /* 0x000fe80000010000 */
[----:B------:R-:W-:Y:S01]  /*1d820*/  FADD.FTZ R4, R167, R214 ;  /* 0x000000d6a7047221 */ /* 0x000fe20000010000 */
[----:B------:R-:W-:Y:S04]  /*1d830*/  MOV R167, R164 ;  /* 0x000000a400a77202 */ /* 0x000fe80000000f00 */
[----:B------:R-:W-:Y:S04]  /*1d840*/  STL [R1+0x8], R4 ;  /* 0x0000080401007387 */ /* 0x000fe80000100800 */
[----:B------:R1:W-:Y:S04]  /*1d850*/  STL [R1], R0 ;  /* 0x0000000001007387 */ /* 0x0003e80000100800 */
[----:B------:R2:W-:Y:S01]  /*1d860*/  STL [R1+0x4], R2 ;  /* 0x0000040201007387 */ /* 0x0005e20000100800 */
[----:B-1----:R-:W-:Y:S01]  /*1d870*/  MOV R0, R3 ;  /* 0x0000000300007202 */ /* 0x002fe20000000f00 */
[----:B------:R-:W-:Y:S06]  /*1d880*/  @P0 BRA `(.L_x_4494) ;  /* 0xffffffc000d40947 */ /* 0x000fec000383ffff */
.L_x_4490:
[----:B--2---:R-:W2:Y:S04]  /*1d890*/  LDL.LU R2, [R1+0x8] ;  /* 0x0000080001027983 */ /* 0x004ea80000300800 */
[----:B------:R-:W3:Y:S01]  /*1d8a0*/  LDL.LU R4, [R1+0x4] ;  /* 0x0000040001047983 */ /* 0x000ee20000300800 */
        /* <DEDUP_REMOVED lines=328> */
.L_x_4495:
[----:B------:R-:W2:Y:S01]  /*1ed30*/  S2R R42, SR_CTAID.Z ;  /* 0x00000000002a7919 */ /* 0x000ea20000002700 */
[----:B------:R-:W2:Y:S01]  /*1ed40*/  LDC R0, c[0x0][0x270] ;  /* 0x00009c00ff007b82 */ /* 0x000ea20000000800 */
[----:B------:R-:W2:Y:S07]  /*1ed50*/  S2R R11, SR_CTAID.Y ;  /* 0x00000000000b7919 */ /* 0x000eae0000002600 */
[----:B------:R-:W3:Y:S01]  /*1ed60*/  LDC R3, c[0x0][0x2c4] ;  /* 0x0000b100ff037b82 */ /* 0x000ee20000000800 */
[----:B--2---:R-:W-:-:S04]  /*1ed70*/  IMAD R0, R11, R0, R42 ;  /* 0x000000000b007224 */ /* 0x004fc800078e022a */
[----:B---3--:R-:W-:-:S07]  /*1ed80*/  IMAD R3, R0, R3, RZ ;  /* 0x0000000300037224 */ /* 0x008fce00078e02ff */
.L_x_4496:
        /* <DEDUP_REMOVED lines=30> */
.L_x_4498:
[----:B------:R-:W-:Y:S05]  /*1ef70*/  BSYNC B0 ;  /* 0x0000000000007941 */ /* 0x000fea0003800000 */
.L_x_4497:
        /* <DEDUP_REMOVED lines=64> */
.L_x_4500:
[----:B------:R-:W-:Y:S05]  /*1f380*/  BSYNC B0 ;  /* 0x0000000000007941 */ /* 0x000fea0003800000 */
.L_x_4499:
        /* <DEDUP_REMOVED lines=21> */
.L_x_4502:
[----:B------:R-:W-:Y:S05]  /*1f4e0*/  BSYNC B0 ;  /* 0x0000000000007941 */ /* 0x000fea0003800000 */
.L_x_4501:
        /* <DEDUP_REMOVED lines=21> */
.L_x_4504:
[----:B------:R-:W-:Y:S05]  /*1f640*/  BSYNC B0 ;  /* 0x0000000000007941 */ /* 0x000fea0003800000 */
.L_x_4503:
        /* <DEDUP_REMOVED lines=17> */
.L_x_4505:
        /* <DEDUP_REMOVED lines=10> */
.L_x_8905:


//--------------------- .text._ZN5flash24flash_fwd_splitkv_kernelI23Flash_fwd_kernel_traitsILi256ELi64ELi64ELi4ELb0ELb0EN7cutlass6half_tE19Flash_kernel_traitsILi256ELi64ELi64ELi4ES3_EELb0ELb0ELb1ELb0ELb0ELb0ELb0ELb1EEEvNS_16Flash_fwd_paramsE --------------------------
	.section	.text._ZN5flash24flash_fwd_splitkv_kernelI23Flash_fwd_kernel_traitsILi256ELi64ELi64ELi4ELb0ELb0EN7cutlass6half_tE19Flash_kernel_traitsILi256ELi64ELi64ELi4ES3_EELb0ELb0ELb1ELb0ELb0ELb0ELb0ELb1EEEvNS_16Flash_fwd_paramsE,"ax",@progbits
	.align	128
        .global         _ZN5flash24flash_fwd_splitkv_kernelI23Flash_fwd_kernel_traitsILi256ELi64ELi64ELi4ELb0ELb0EN7cutlass6half_tE19Flash_kernel_traitsILi256ELi64ELi64ELi4ES3_EELb0ELb0ELb1ELb0ELb0ELb0ELb0ELb1EEEvNS_16Flash_fwd_paramsE
        .type           _ZN5flash24flash_fwd_splitkv_kernelI23Flash_fwd_kernel_traitsILi256ELi64ELi64ELi4ELb0ELb0EN7cutlass6half_tE19Flash_kernel_traitsILi256ELi64ELi64ELi4ES3_EELb0ELb0ELb1ELb0ELb0ELb0ELb0ELb1EEEvNS_16Flash_fwd_paramsE,@function
        .size           _ZN5flash24flash_fwd_splitkv_kernelI23Flash_fwd_kernel_traitsILi256ELi64ELi64ELi4ELb0ELb0EN7cutlass6half_tE19Flash_kernel_traitsILi256ELi64ELi64ELi4ES3_EELb0ELb0ELb1ELb0ELb0ELb0ELb0ELb1EEEvNS_16Flash_fwd_paramsE,(.L_x_8860 - _ZN5flash24flash_fwd_splitkv_kernelI23Flash_fwd_kernel_traitsILi256ELi64ELi64ELi4ELb0ELb0EN7cutlass6half_tE19Flash_kernel_traitsILi256ELi64ELi64ELi4ES3_EELb0ELb0ELb1ELb0ELb0ELb0ELb0ELb1EEEvNS_16Flash_fwd_paramsE)
        .other          _ZN5flash24flash_fwd_splitkv_kernelI23Flash_fwd_kernel_traitsILi256ELi64ELi64ELi4ELb0ELb0EN7cutlass6half_tE19Flash_kernel_traitsILi256ELi64ELi64ELi4ES3_EELb0ELb0ELb1ELb0ELb0ELb0ELb0ELb1EEEvNS_16Flash_fwd_paramsE,@"STO_CUDA_ENTRY STV_DEFAULT"
_ZN5flash24flash_fwd_splitkv_kernelI23Flash_fwd_kernel_traitsILi256ELi64ELi64ELi4ELb0ELb0EN7cutlass6half_tE19Flash_kernel_traitsILi256ELi64ELi64ELi4ES3_EELb0ELb0ELb1ELb0ELb0ELb0ELb0ELb1EEEvNS_16Flash_fwd_paramsE:
.text._ZN5flash24flash_fwd_splitkv_kernelI23Flash_fwd_kernel_traitsILi256ELi64ELi64ELi4ELb0ELb0EN7cutlass6half_tE19Flash_kernel_traitsILi256ELi64ELi64ELi4ES3_EELb0ELb0ELb1ELb0ELb0ELb0ELb0ELb1EEEvNS_16Flash_fwd_paramsE:
[----:B------:R-:W1:Y:S08]  /*0000*/  LDC R1, c[0x0][0x28] ;  /* 0x00000a00ff017b82 */ /* 0x000e700000000800 */
[----:B------:R-:W2:Y:S01]  /*0010*/  LDC.64 R28, c[0x0][0x198] ;  /* 0x00006600ff1c7b82 */ /* 0x000ea20000000a00 */
[----:B------:R-:W-:Y:S01]  /*0020*/  BSSY B4, `(.L_x_4506) ;  /* 0x0000003000047945 */ /* 0x000fe20003800000 */
[----:B-1----:R-:W-:-:S06]  /*0030*/  IADD3 R1, R1, -0x48, RZ ;  /* 0xffffffb801017810 */ /* 0x002fcc0007ffe0ff */
[----:B--2---:R-:W-:Y:S05]  /*0040*/  CALL.REL.NOINC `($_ZN5flash24flash_fwd_splitkv_kernelI23Flash_fwd_kernel_traitsILi256ELi64ELi64ELi4ELb0ELb0EN7cutlass6half_tE19Flash_kernel_traitsILi256ELi64ELi64ELi4ES3_EELb0ELb0ELb1ELb0ELb0ELb0ELb0ELb1EEEvNS_16Flash_fwd_paramsE$_ZN5flash30compute_attn_1rowblock_splitkvI23Flash_fwd_kernel_traitsILi256ELi64ELi64ELi4ELb0ELb0EN7cutlass6half_tE19Flash_kernel_traitsILi256ELi64ELi64ELi4ES3_EELb0ELb0ELb1ELb0ELb0ELb0ELb0ELb1ENS_16Flash_fwd_paramsEEEvRKT8_iiiii) ;  /* 0x0000000000087944 */ /* 0x004fea0003c00000 */
[----:B------:R-:W-:Y:S05]  /*0050*/  BSYNC B4 ;  /* 0x0000000000047941 */ /* 0x000fea0003800000 */
.L_x_4506:
[----:B------:R-:W-:Y:S05]  /*0060*/  EXIT ;  /* 0x000000000000794d */ /* 0x000fea0003800000 */
        .type           $_ZN5flash24flash_fwd_splitkv_kernelI23Flash_fwd_kernel_traitsILi256ELi64ELi64ELi4ELb0ELb0EN7cutlass6half_tE19Flash_kernel_traitsILi256ELi64ELi64ELi4ES3_EELb0ELb0ELb1ELb0ELb0ELb0ELb0ELb1EEEvNS_16Flash_fwd_paramsE$_ZN5flash30compute_attn_1rowblock_splitkvI23Flash_fwd_kernel_traitsILi256ELi64ELi64ELi4ELb0ELb0EN7cutlass6half_tE19Flash_kernel_traitsILi256ELi64ELi64ELi4ES3_EELb0ELb0ELb1ELb0ELb0ELb0ELb0ELb1ENS_16Flash_fwd_paramsEEEvRKT8_iiiii,@function
        .size           $_ZN5flash24flash_fwd_splitkv_kernelI23Flash_fwd_kernel_traitsILi256ELi64ELi64ELi4ELb0ELb0EN7cutlass6half_tE19Flash_kernel_traitsILi256ELi64ELi64ELi4ES3_EELb0ELb0ELb1ELb0ELb0ELb0ELb0ELb1EEEvNS_16Flash_fwd_paramsE$_ZN5flash30compute_attn_1rowblock_splitkvI23Flash_fwd_kernel_traitsILi256ELi64ELi64ELi4ELb0ELb0EN7cutlass6half_tE19Flash_kernel_traitsILi256ELi64ELi64ELi4ES3_EELb0ELb0ELb1ELb0ELb0ELb0ELb0ELb1ENS_16Flash_fwd_paramsEEEvRKT8_iiiii,(.L_x_8860 - $_ZN5flash24flash_fwd_splitkv_kernelI23Flash_fwd_kernel_traitsILi256ELi64ELi64ELi4ELb0ELb0EN7cutlass6half_tE19Flash_kernel_traitsILi256ELi64ELi64ELi4ES3_EELb0ELb0ELb1ELb0ELb0ELb0ELb0ELb1EEEvNS_16Flash_fwd_paramsE$_ZN5flash30compute_attn_1rowblock_splitkvI23Flash_fwd_kernel_traitsILi256ELi64ELi64ELi4ELb0ELb0EN7cutlass6half_tE19Flash_kernel_traitsILi256ELi64ELi64ELi4ES3_EELb0ELb0ELb1ELb0ELb0ELb0ELb0ELb1ENS_16Flash_fwd_paramsEEEvRKT8_iiiii)
$_ZN5flash24flash_fwd_splitkv_kernelI23Flash_fwd_kernel_traitsILi256ELi64ELi64ELi4ELb0ELb0EN7cutlass6half_tE19Flash_kernel_traitsILi256ELi64ELi64ELi4ES3_EELb0ELb0ELb1ELb0ELb0ELb0ELb0ELb1EEEvNS_16Flash_fwd_paramsE$_ZN5flash30compute_attn_1rowblock_splitkvI23Flash_fwd_kernel_traitsILi256ELi64ELi64ELi4ELb0ELb0EN7cutlass6half_tE19Flash_kernel_traitsILi256ELi64ELi64ELi4ES3_EELb0ELb0ELb1ELb0ELb0ELb0ELb0ELb1ENS_16Flash_fwd_paramsEEEvRKT8_iiiii:
[----:B------:R-:W-:Y:S02]  /*0070*/  ULDC.64 UR6, c[0x0][0x208] ;  /* 0x0000820000067ab9 */ /* 0x000fe40000000a00 */
[----:B------:R-:W2:Y:S01]  /*0080*/  LD.E.64 R2, desc[UR6][R28.64+0xe0] ;  /* 0x0000e0061c027980 */ /* 0x000ea2000c101b00 */
[----:B------:R-:W1:Y:S01]  /*0090*/  S2R R33, SR_CTAID.Y ;  /* 0x0000000000217919 */ /* 0x000e620000002600 */
[----:B------:R-:W-:Y:S02]  /*00a0*/  IMAD.MOV.U32 R37, RZ, RZ, -0x1 ;  /* 0xffffffffff257424 */ /* 0x000fe400078e00ff */
[----:B------:R-:W3:Y:S01]  /*00b0*/  LD.E.64 R4, desc[UR6][R28.64+0xf0] ;  /* 0x0000f0061c047980 */ /* 0x000ee2000c101b00 */
[----:B--2---:R-:W-:-:S04]  /*00c0*/  ISETP.NE.U32.AND P0, PT, R2, RZ, PT ;  /* 0x000000ff0200720c */ /* 0x004fc80003f05070 */
[----:B------:R-:W-:Y:S01]  /*00d0*/  ISETP.NE.AND.EX P0, PT, R3, RZ, PT, P0 ;  /* 0x000000ff0300720c */ /* 0x000fe20003f05300 */
[----:B-1----:R-:W-:-:S12]  /*00e0*/  IMAD.WIDE R2, R33, 0x4, R2 ;  /* 0x0000000421027825 */ /* 0x002fd800078e0202 */
[----:B------:R-:W2:Y:S04]  /*00f0*/  @P0 LD.E R37, desc[UR6][R2.64] ;  /* 0x0000000602250980 */ /* 0x000ea8000c101900 */
[----:B------:R-:W2:Y:S01]  /*0100*/  @P0 LD.E R0, desc[UR6][R2.64+0x4] ;  /* 0x0000040602000980 */ /* 0x000ea2000c101900 */
[----:B---3--:R-:W-:-:S04]  /*0110*/  ISETP.NE.U32.AND P4, PT, R4, RZ, PT ;  /* 0x000000ff0400720c */ /* 0x008fc80003f85070 */
[----:B------:R-:W-:Y:S01]  /*0120*/  ISETP.NE.AND.EX P4, PT, R5, RZ, PT, P4 ;  /* 0x000000ff0500720c */ /* 0x000fe20003f85340 */
[----:B------:R-:W-:Y:S01]  /*0130*/  IMAD.MOV.U32 R10, RZ, RZ, RZ ;  /* 0x000000ffff0a7224 */ /* 0x000fe200078e00ff */
[----:B------:R-:W3:Y:S01]  /*0140*/  LD.E.64 R2, desc[UR6][R28.64+0xe8] ;  /* 0x0000e8061c027980 */ /* 0x000ee2000c101b00 */
[----:B------:R-:W-:-:S10]  /*0150*/  IMAD.WIDE R30, R33, 0x4, R4 ;  /* 0x00000004211e7825 */ /* 0x000fd400078e0204 */
[----:B------:R1:W5:Y:S01]  /*0160*/  @P4 LD.E R10, desc[UR6][R30.64] ;  /* 0x000000061e0a4980 */ /* 0x000362000c101900 */
[----:B--2---:R-:W-:-:S06]  /*0170*/  @P0 IADD3 R19, -R37, R0, RZ ;  /* 0x0000000025130210 */ /* 0x004fcc0007ffe1ff */
[----:B------:R-:W2:Y:S04]  /*0180*/  @!P0 LD.E R19, desc[UR6][R28.64+0xb4] ;  /* 0x0000b4061c138980 */ /* 0x000ea8000c101900 */
[----:B------:R1:W-:Y:S01]  /*0190*/  STL [R1+0x8], R37 ;  /* 0x0000082501007387 */ /* 0x0003e20000100800 */
[----:B------:R-:W4:Y:S01]  /*01a0*/  S2R R185, SR_TID.X ;  /* 0x0000000000b97919 */ /* 0x000f220000002100 */
[----:B---3--:R-:W-:-:S04]  /*01b0*/  ISETP.NE.U32.AND P0, PT, R2, RZ, PT ;  /* 0x000000ff0200720c */ /* 0x008fc80003f05070 */
[----:B------:R-:W-:Y:S01]  /*01c0*/  ISETP.NE.AND.EX P0, PT, R3, RZ, PT, P0 ;  /* 0x000000ff0300720c */ /* 0x000fe20003f05300 */
[----:B------:R-:W-:Y:S01]  /*01d0*/  BSSY B0, `(.L_x_4507) ;  /* 0x0000009000007945 */ /* 0x000fe20003800000 */
[----:B------:R-:W-:Y:S02]  /*01e0*/  IMAD.MOV.U32 R15, RZ, RZ, -0x1 ;  /* 0xffffffffff0f7424 */ /* 0x000fe400078e00ff */
[----:B------:R-:W-:Y:S01]  /*01f0*/  IMAD.WIDE R2, R33, 0x4, R2 ;  /* 0x0000000421027825 */ /* 0x000fe200078e0202 */
[----:B--2---:R1:W-:Y:S08]  /*0200*/  STL [R1+0x10], R19 ;  /* 0x0000101301007387 */ /* 0x0043f00000100800 */
[----:B----4-:R-:W-:Y:S05]  /*0210*/  @!P0 BRA `(.L_x_4508) ;  /* 0x0000000000108947 */ /* 0x010fea0003800000 */
[----:B------:R-:W2:Y:S02]  /*0220*/  LD.E.U8 R0, desc[UR6][R28.64+0x1b2] ;  /* 0x0001b2061c007980 */ /* 0x000ea4000c101100 */
[----:B--2---:R-:W-:-:S13]  /*0230*/  ISETP.NE.AND P1, PT, R0, RZ, PT ;  /* 0x000000ff0000720c */ /* 0x004fda0003f25270 */
[----:B------:R-:W-:Y:S05]  /*0240*/  @!P1 BRA `(.L_x_4508) ;  /* 0x0000000000049947 */ /* 0x000fea0003800000 */
[----:B------:R2:W5:Y:S02]  /*0250*/  LD.E R15, desc[UR6][R2.64] ;  /* 0x00000006020f7980 */ /* 0x000564000c101900 */
.L_x_4508:
[----:B------:R-:W-:Y:S05]  /*0260*/  BSYNC B0 ;  /* 0x0000000000007941 */ /* 0x000fea0003800000 */
.L_x_4507:
        /* <DEDUP_REMOVED lines=8> */
.L_x_4510:
[----:B------:R3:W5:Y:S02]  /*02f0*/  LD.E R0, desc[UR6][R28.64+0xb8] ;  /* 0x0000b8061c007980 */ /* 0x000764000c101900 */
.L_x_4511:
[----:B------:R-:W-:Y:S05]  /*0300*/  BSYNC B0 ;  /* 0x0000000000007941 */ /* 0x000fea0003800000 */
.L_x_4509:
        /* <DEDUP_REMOVED lines=10> */
.L_x_4513:
[----:B------:R-:W2:Y:S01]  /*03b0*/  LD.E.64 R2, desc[UR6][R28.64+0x108] ;  /* 0x000108061c027980 */ /* 0x000ea2000c101b00 */
[----:B------:R-:W-:Y:S01]  /*03c0*/  BSSY B0, `(.L_x_4515) ;  /* 0x0000006000007945 */ /* 0x000fe20003800000 */
[----:B------:R-:W-:Y:S01]  /*03d0*/  IMAD.MOV.U32 R0, RZ, RZ, RZ ;  /* 0x000000ffff007224 */ /* 0x000fe200078e00ff */
[----:B--2---:R-:W-:-:S04]  /*03e0*/  ISETP.NE.U32.AND P0, PT, R2, RZ, PT ;  /* 0x000000ff0200720c */ /* 0x004fc80003f05070 */
[----:B------:R-:W-:-:S13]  /*03f0*/  ISETP.NE.AND.EX P0, PT, R3, RZ, PT, P0 ;  /* 0x000000ff0300720c */ /* 0x000fda0003f05300 */
[----:B------:R-:W-:Y:S05]  /*0400*/  @!P0 BRA `(.L_x_4516) ;  /* 0x0000000000048947 */ /* 0x000fea0003800000 */
[----:B------:R2:W5:Y:S02]  /*0410*/  LD.E R0, desc[UR6][R28.64+0xbc] ;  /* 0x0000bc061c007980 */ /* 0x000564000c101900 */
.L_x_4516:
[----:B------:R-:W-:Y:S05]  /*0420*/  BSYNC B0 ;  /* 0x0000000000007941 */ /* 0x000fea0003800000 */
.L_x_4515:
[----:B-----5:R-:W-:Y:S02]  /*0430*/  IADD3 R237, R131, R0, RZ ;  /* 0x0000000083ed7210 */ /* 0x020fe40007ffe0ff */
.L_x_4514:
[----:B------:R-:W-:Y:S05]  /*0440*/  BSYNC B1 ;  /* 0x0000000000017941 */ /* 0x000fea0003800000 */
.L_x_4512:
[----:B------:R-:W4:Y:S01]  /*0450*/  S2R R34, SR_CTAID.X ;  /* 0x0000000000227919 */ /* 0x000f220000002500 */
[----:B------:R-:W-:Y:S01]  /*0460*/  MOV R27, 0x50 ;  /* 0x00000050001b7802 */ /* 0x000fe20000000f00 */
[----:B------:R-:W-:-:S03]  /*0470*/  IMAD.MOV.U32 R3, RZ, RZ, 0x0 ;  /* 0x00000000ff037424 */ /* 0x000fc600078e00ff */
[----:B------:R-:W-:Y:S01]  /*0480*/  MOV R2, R27 ;  /* 0x0000001b00027202 */ /* 0x000fe20000000f00 */
[----:B----4-:R-:W-:-:S05]  /*0490*/  IMAD.SHL.U32 R186, R34, 0x40, RZ ;  /* 0x0000004022ba7824 */ /* 0x010fca00078e00ff */
[----:B------:R-:W-:-:S13]  /*04a0*/  ISETP.GT.AND P0, PT, R19, R186, PT ;  /* 0x000000ba1300720c */ /* 0x000fda0003f04270 */
[----:B-123--:R-:W-:Y:S05]  /*04b0*/  @!P0 RET.REL.NODEC R2 `(_ZN5flash24flash_fwd_splitkv_kernelI23Flash_fwd_kernel_traitsILi256ELi64ELi64ELi4ELb0ELb0EN7cutlass6half_tE19Flash_kernel_traitsILi256ELi64ELi64ELi4ES3_EELb0ELb0ELb1ELb0ELb0ELb0ELb0ELb1EEEvNS_16Flash_fwd_paramsE) ;  /* 0xfffffff802d08950 */ /* 0x00efea0003c3ffff */
[----:B------:R-:W2:Y:S01]  /*04c0*/  LD.E R0, desc[UR6][R28.64+0xb8] ;  /* 0x0000b8061c007980 */ /* 0x000ea2000c101900 */
[----:B------:R-:W-:-:S05]  /*04d0*/  VIADD R2, R237, 0x3f ;  /* 0x0000003fed027836 */ /* 0x000fca0000000000 */
[----:B------:R-:W-:-:S04]  /*04e0*/  SHF.R.S32.HI R3, RZ, 0x1f, R2 ;  /* 0x0000001fff037819 */ /* 0x000fc80000011402 */
[----:B------:R-:W-:Y:S01]  /*04f0*/  LEA.HI R2, R3, R2, RZ, 0x6 ;  /* 0x0000000203027211 */ /* 0x000fe200078f30ff */
[----:B--2---:R-:W-:-:S05]  /*0500*/  VIADD R0, R0, 0x3f ;  /* 0x0000003f00007836 */ /* 0x004fca0000000000 */
[----:B------:R-:W-:-:S04]  /*0510*/  SHF.R.S32.HI R4, RZ, 0x1f, R0 ;  /* 0x0000001fff047819 */ /* 0x000fc80000011400 */
[----:B------:R-:W-:Y:S02]  /*0520*/  LEA.HI R3, R4, R0, RZ, 0x6 ;  /* 0x0000000004037211 */ /* 0x000fe400078f30ff */
[----:B------:R-:W-:Y:S02]  /*0530*/  SHF.R.S32.HI R0, RZ, 0x6, R2 ;  /* 0x00000006ff007819 */ /* 0x000fe40000011402 */
[----:B------:R-:W-:-:S04]  /*0540*/  SHF.R.S32.HI R2, RZ, 0x6, R3 ;  /* 0x00000006ff027819 */ /* 0x000fc80000011403 */
[----:B------:R-:W-:-:S04]  /*0550*/  VIMNMX R36, R2, R0, PT ;  /* 0x0000000002247248 */ /* 0x000fc80003fe0100 */
[----:B------:R-:W-:Y:S01]  /*0560*/  ISETP.GT.AND P0, PT, R36, RZ, PT ;  /* 0x000000ff2400720c */ /* 0x000fe20003f04270 */
[----:B------:R1:W-:-:S12]  /*0570*/  STL [R1+0xc], R36 ;  /* 0x00000c2401007387 */ /* 0x0003d80000100800 */
        /* <DEDUP_REMOVED lines=12> */
[----:B------:R-:W-:Y:S01]  /*0640*/  LOP3.LUT R16, R17, 0xfffffff8, RZ, 0xc0, !PT ;  /* 0xfffffff811107812 */ /* 0x000fe200078ec0ff */
[----:B------:R-:W3:Y:S01]  /*0650*/  S2R R32, SR_CTAID.Z ;  /* 0x0000000000207919 */ /* 0x000ee20000002700 */
[----:B------:R-:W-:-:S03]  /*0660*/  @!P0 SHF.R.S32.HI R13, RZ, 0x1f, R33 ;  /* 0x0000001fff0d8819 */ /* 0x000fc60000011421 */
[----:B------:R-:W-:-:S04]  /*0670*/  IMAD.IADD R16, R185, 0x1, -R16 ;  /* 0x00000001b9107824 */ /* 0x000fc800078e0a10 */
[C---:B------:R-:W-:Y:S01]  /*0680*/  IMAD.SHL.U32 R2, R16.reuse, 0x8, RZ ;  /* 0x0000000810027824 */ /* 0x040fe200078e00ff */
[----:B------:R-:W-:Y:S01]  /*0690*/  SHF.R.S32.HI R18, RZ, 0x1f, R186 ;  /* 0x0000001fff127819 */ /* 0x000fe200000114ba */
[----:B------:R-:W-:Y:S01]  /*06a0*/  BSSY B0, `(.L_x_4518) ;  /* 0x0000030000007945 */ /* 0x000fe20003800000 */
[----:B------:R-:W-:Y:S01]  /*06b0*/  ISETP.NE.AND P3, PT, R16, RZ, PT ;  /* 0x000000ff1000720c */ /* 0x000fe20003f65270 */
[-C--:B--2---:R-:W-:Y:S02]  /*06c0*/  @P0 IMAD R0, R5, R37.reuse, RZ ;  /* 0x0000002505000224 */ /* 0x084fe400078e02ff */
[----:B------:R-:W-:-:S04]  /*06d0*/  @P0 IMAD.WIDE.U32 R10, R4, R37, RZ ;  /* 0x00000025040a0225 */ /* 0x000fc800078e00ff */
[----:B------:R-:W-:Y:S01]  /*06e0*/  @P0 IMAD.MOV.U32 R12, RZ, RZ, R10 ;  /* 0x000000ffff0c0224 */ /* 0x000fe200078e000a */
[----:B------:R-:W-:Y:S01]  /*06f0*/  @P0 IADD3 R0, R11, R0, RZ ;  /* 0x000000000b000210 */ /* 0x000fe20007ffe0ff */
[-C--:B----4-:R-:W-:Y:S02]  /*0700*/  @!P0 IMAD R3, R7, R33.reuse, RZ ;  /* 0x0000002107038224 */ /* 0x090fe400078e02ff */
[----:B------:R-:W-:-:S04]  /*0710*/  @!P0 IMAD.WIDE.U32 R10, R6, R33, RZ ;  /* 0x00000021060a8225 */ /* 0x000fc800078e00ff */
[----:B------:R-:W-:Y:S01]  /*0720*/  @!P0 IMAD R13, R6, R13, R3 ;  /* 0x0000000d060d8224 */ /* 0x000fe200078e0203 */
[--C-:B------:R-:W-:Y:S01]  /*0730*/  SHF.R.S32.HI R3, RZ, 0x1f, R2.reuse ;  /* 0x0000001fff037819 */ /* 0x100fe20000011402 */
[----:B------:R-:W-:Y:S01]  /*0740*/  IMAD R9, R5, R186, RZ ;  /* 0x000000ba05097224 */ /* 0x000fe200078e02ff */
[----:B------:R-:W-:Y:S01]  /*0750*/  @!P0 MOV R12, R10 ;  /* 0x0000000a000c8202 */ /* 0x000fe20000000f00 */
[----:B------:R-:W-:-:S04]  /*0760*/  IMAD.WIDE.U32 R6, R186, R4, R2 ;  /* 0x00000004ba067225 */ /* 0x000fc800078e0002 */
[----:B------:R-:W-:Y:S02]  /*0770*/  IMAD R9, R4, R18, R9 ;  /* 0x0000001204097224 */ /* 0x000fe400078e0209 */
[----:B------:R-:W-:Y:S01]  /*0780*/  @!P0 IMAD.IADD R0, R11, 0x1, R13 ;  /* 0x000000010b008824 */ /* 0x000fe200078e020d */
[----:B------:R-:W-:-:S04]  /*0790*/  IADD3 R12, P0, R12, R6, RZ ;  /* 0x000000060c0c7210 */ /* 0x000fc80007f1e0ff */
[----:B------:R-:W-:Y:S02]  /*07a0*/  IADD3.X R13, R0, R7, R9, P0, !PT ;  /* 0x00000007000d7210 */ /* 0x000fe400007fe409 */
[----:B------:R-:W-:Y:S02]  /*07b0*/  SHF.R.S32.HI R0, RZ, 0x3, R17 ;  /* 0x00000003ff007819 */ /* 0x000fe40000011411 */
[----:B------:R-:W-:-:S04]  /*07c0*/  IADD3 R9, -R186, R19, RZ ;  /* 0x00000013ba097210 */ /* 0x000fc80007ffe1ff */
[C---:B------:R-:W-:Y:S01]  /*07d0*/  ISETP.GE.AND P0, PT, R0.reuse, R9, PT ;  /* 0x000000090000720c */ /* 0x040fe20003f06270 */
[----:B---3--:R-:W-:Y:S01]  /*07e0*/  IMAD R10, R15, R32, RZ ;  /* 0x000000200f0a7224 */ /* 0x008fe200078e02ff */
[----:B------:R-:W-:Y:S01]  /*07f0*/  SHF.R.S32.HI R6, RZ, 0x1f, R32 ;  /* 0x0000001fff067819 */ /* 0x000fe20000011420 */
[----:B------:R-:W-:Y:S02]  /*0800*/  VIADD R24, R0, 0x10 ;  /* 0x0000001000187836 */ /* 0x000fe40000000000 */
[----:B------:R-:W-:-:S04]  /*0810*/  IMAD.WIDE.U32 R12, R32, R14, R12 ;  /* 0x0000000e200c7225 */ /* 0x000fc800078e000c */
[----:B------:R-:W-:Y:S01]  /*0820*/  IMAD R10, R14, R6, R10 ;  /* 0x000000060e0a7224 */ /* 0x000fe200078e020a */
[----:B------:R-:W-:Y:S01]  /*0830*/  ISETP.GE.AND P1, PT, R24, R9, PT ;  /* 0x000000091800720c */ /* 0x000fe20003f26270 */
[C---:B------:R-:W-:Y:S01]  /*0840*/  VIADD R19, R2.reuse, 0x40 ;  /* 0x0000004002137836 */ /* 0x040fe20000000000 */
[----:B------:R-:W-:Y:S01]  /*0850*/  SHF.R.S32.HI R26, RZ, 0x1f, R0 ;  /* 0x0000001fff1a7819 */ /* 0x000fe20000011400 */
[----:B------:R-:W-:Y:S01]  /*0860*/  VIADD R17, R2, 0xc0 ;  /* 0x000000c002117836 */ /* 0x000fe20000000000 */
[----:B------:R-:W-:Y:S02]  /*0870*/  IADD3 R25, R0, 0x20, RZ ;  /* 0x0000002000197810 */ /* 0x000fe40007ffe0ff */
[----:B------:R-:W-:Y:S02]  /*0880*/  IADD3 R18, R2, 0x80, RZ ;  /* 0x0000008002127810 */ /* 0x000fe40007ffe0ff */
[----:B------:R-:W-:Y:S01]  /*0890*/  IADD3 R11, R13, R10, RZ ;  /* 0x0000000a0d0b7210 */ /* 0x000fe20007ffe0ff */
[----:B-1----:R-:W-:Y:S06]  /*08a0*/  @P0 BRA `(.L_x_4519) ;  /* 0x00000000003c0947 */ /* 0x002fec0003800000 */
[----:B------:R-:W-:Y:S01]  /*08b0*/  IMAD R6, R5, R0, RZ ;  /* 0x0000000005067224 */ /* 0x000fe200078e02ff */
[-C--:B-----5:R-:W-:Y:S01]  /*08c0*/  ISETP.GE.AND P6, PT, R2, R8.reuse, PT ;  /* 0x000000080200720c */ /* 0x0a0fe20003fc6270 */
[----:B------:R-:W-:Y:S01]  /*08d0*/  IMAD.MOV.U32 R10, RZ, RZ, R12 ;  /* 0x000000ffff0a7224 */ /* 0x000fe200078e000c */
[----:B------:R-:W-:Y:S01]  /*08e0*/  ISETP.GE.AND P5, PT, R19, R8, PT ;  /* 0x000000081300720c */ /* 0x000fe20003fa6270 */
[----:B------:R-:W-:Y:S01]  /*08f0*/  IMAD R6, R4, R26, R6 ;  /* 0x0000001a04067224 */ /* 0x000fe200078e0206 */
        /* <DEDUP_REMOVED lines=10> */
.L_x_4519:
[----:B------:R-:W-:Y:S05]  /*09a0*/  BSYNC B0 ;  /* 0x0000000000007941 */ /* 0x000fea0003800000 */
.L_x_4518:
        /* <DEDUP_REMOVED lines=14> */
[----:B------:R-:W-:-:S03]  /*0a90*/  LEA R6, P6, R14, R28, 0x1 ;  /* 0x0000001c0e067211 */ /* 0x000fc600078c08ff */
[----:B------:R-:W-:-:S05]  /*0aa0*/  IMAD.IADD R7, R15, 0x1, R7 ;  /* 0x000000010f077824 */ /* 0x000fca00078e0207 */
[----:B------:R-:W-:-:S05]  /*0ab0*/  LEA.HI.X R7, R14, R29, R7, 0x1, P6 ;  /* 0x0000001d0e077211 */ /* 0x000fca00030f0c07 */
[----:B------:R2:W-:Y:S04]  /*0ac0*/  @!P5 ST.E.128 desc[UR6][R6.64], RZ ;  /* 0x000000ff0600d985 */ /* 0x0005e8000c101d06 */
[----:B------:R2:W-:Y:S04]  /*0ad0*/  @!P4 ST.E.128 desc[UR6][R6.64+0x80], RZ ;  /* 0x000080ff0600c985 */ /* 0x0005e8000c101d06 */
[----:B------:R2:W-:Y:S04]  /*0ae0*/  @!P2 ST.E.128 desc[UR6][R6.64+0x100], RZ ;  /* 0x000100ff0600a985 */ /* 0x0005e8000c101d06 */
[----:B------:R2:W-:Y:S02]  /*0af0*/  @!P1 ST.E.128 desc[UR6][R6.64+0x180], RZ ;  /* 0x000180ff06009985 */ /* 0x0005e4000c101d06 */
.L_x_4521:
[----:B------:R-:W-:Y:S05]  /*0b00*/  BSYNC B0 ;  /* 0x0000000000007941 */ /* 0x000fea0003800000 */
.L_x_4520:
[----:B-----5:R-:W-:Y:S01]  /*0b10*/  IMAD R16, R33, R22, R32 ;  /* 0x0000001621107224 */ /* 0x020fe200078e0220 */
[----:B------:R-:W-:Y:S01]  /*0b20*/  BSSY B0, `(.L_x_4522) ;  /* 0x0000016000007945 */ /* 0x000fe20003800000 */
[----:B------:R-:W-:Y:S02]  /*0b30*/  ISETP.GE.OR P5, PT, R24, R9, P3 ;  /* 0x000000091800720c */ /* 0x000fe40001fa6670 */
[----:B------:R-:W-:Y:S01]  /*0b40*/  IMAD R16, R23, R16, R186 ;  /* 0x0000001017107224 */ /* 0x000fe200078e02ba */
[----:B------:R-:W-:Y:S05]  /*0b50*/  @P0 BRA `(.L_x_4523) ;  /* 0x0000000000480947 */ /* 0x000fea0003800000 */
[----:B-12---:R-:W-:Y:S01]  /*0b60*/  IADD3 R6, P0, R0, 0x20, RZ ;  /* 0x0000002000067810 */ /* 0x006fe20007f1e0ff */
[----:B------:R-:W-:Y:S01]  /*0b70*/  IMAD.MOV.U32 R14, RZ, RZ, R12 ;  /* 0x000000ffff0e7224 */ /* 0x000fe200078e000c */
[-C--:B------:R-:W-:Y:S01]  /*0b80*/  ISETP.GE.AND P4, PT, R2, R8.reuse, PT ;  /* 0x000000080200720c */ /* 0x080fe20003f86270 */
        /* <DEDUP_REMOVED lines=15> */
.L_x_4523:
[----:B------:R-:W-:Y:S05]  /*0c80*/  BSYNC B0 ;  /* 0x0000000000007941 */ /* 0x000fea0003800000 */
.L_x_4522:
[C---:B------:R-:W-:Y:S01]  /*0c90*/  VIADD R14, R0.reuse, 0x30 ;  /* 0x00000030000e7836 */ /* 0x040fe20000000000 */
[-C--:B------:R-:W-:Y:S01]  /*0ca0*/  ISETP.GE.OR P6, PT, R0, R9.reuse, P3 ;  /* 0x000000090000720c */ /* 0x080fe20001fc6670 */
[----:B------:R-:W-:Y:S01]  /*0cb0*/  BSSY B0, `(.L_x_4524) ;  /* 0x000001d000007945 */ /* 0x000fe20003800000 */
[-C--:B------:R-:W-:Y:S02]  /*0cc0*/  ISETP.GE.OR P4, PT, R25, R9.reuse, P3 ;  /* 0x000000091900720c */ /* 0x080fe40001f86670 */
[-C--:B------:R-:W-:Y:S02]  /*0cd0*/  ISETP.GE.AND P1, PT, R14, R9.reuse, PT ;  /* 0x000000090e00720c */ /* 0x080fe40003f26270 */
[----:B-123--:R-:W-:Y:S02]  /*0ce0*/  IADD3 R7, P0, R16, R0, RZ ;  /* 0x0000000010077210 */ /* 0x00efe40007f1e0ff */
[----:B------:R-:W-:Y:S01]  /*0cf0*/  ISETP.GE.OR P3, PT, R14, R9, P3 ;  /* 0x000000090e00720c */ /* 0x000fe20001f66670 */
[----:B------:R-:W-:Y:S01]  /*0d00*/  @!P5 IMAD.MOV.U32 R14, RZ, RZ, 0x7f800000 ;  /* 0x7f800000ff0ed424 */ /* 0x000fe200078e00ff */
[----:B------:R-:W-:-:S02]  /*0d10*/  LEA.HI.X.SX32 R16, R16, R26, 0x1, P0 ;  /* 0x0000001a10107211 */ /* 0x000fc400000f0eff */
[C---:B------:R-:W-:Y:S01]  /*0d20*/  LEA R6, P0, R7.reuse, R20, 0x2 ;  /* 0x0000001407067211 */ /* 0x040fe200078010ff */
[----:B------:R-:W-:Y:S02]  /*0d30*/  @!P6 IMAD.MOV.U32 R15, RZ, RZ, 0x7f800000 ;  /* 0x7f800000ff0fe424 */ /* 0x000fe400078e00ff */
[----:B------:R-:W-:Y:S01]  /*0d40*/  @!P4 IMAD.MOV.U32 R9, RZ, RZ, 0x7f800000 ;  /* 0x7f800000ff09c424 */ /* 0x000fe200078e00ff */
[----:B------:R-:W-:Y:S01]  /*0d50*/  LEA.HI.X R7, R7, R21, R16, 0x2, P0 ;  /* 0x0000001507077211 */ /* 0x000fe200000f1410 */
[----:B------:R-:W-:Y:S08]  /*0d60*/  @P1 BRA `(.L_x_4525) ;  /* 0x0000000000441947 */ /* 0x000ff00003800000 */
[----:B------:R-:W-:Y:S01]  /*0d70*/  IADD3 R0, P0, R0, 0x30, RZ ;  /* 0x0000003000007810 */ /* 0x000fe20007f1e0ff */
[----:B------:R-:W-:Y:S01]  /*0d80*/  IMAD.MOV.U32 R10, RZ, RZ, R12 ;  /* 0x000000ffff0a7224 */ /* 0x000fe200078e000c */
[----:B------:R-:W-:-:S03]  /*0d90*/  ISETP.GE.AND P2, PT, R19, R8, PT ;  /* 0x000000081300720c */ /* 0x000fc60003f46270 */
        /* <DEDUP_REMOVED lines=14> */
.L_x_4525:
[----:B------:R-:W-:Y:S05]  /*0e80*/  BSYNC B0 ;  /* 0x0000000000007941 */ /* 0x000fea0003800000 */
.L_x_4524:
[----:B-1----:R-:W-:Y:S01]  /*0e90*/  MOV R2, R27 ;  /* 0x0000001b00027202 */ /* 0x002fe20000000f00 */
[----:B------:R-:W-:Y:S01]  /*0ea0*/  @!P6 ST.E desc[UR6][R6.64], R15 ;  /* 0x0000000f0600e985 */ /* 0x000fe2000c101906 */
[----:B------:R-:W-:-:S03]  /*0eb0*/  MOV R3, 0x0 ;  /* 0x0000000000037802 */ /* 0x000fc60000000f00 */
[----:B------:R-:W-:Y:S04]  /*0ec0*/  @!P5 ST.E desc[UR6][R6.64+0x40], R14 ;  /* 0x0000400e0600d985 */ /* 0x000fe8000c101906 */
[----:B------:R1:W-:Y:S02]  /*0ed0*/  @!P4 ST.E desc[UR6][R6.64+0x80], R9 ;  /* 0x000080090600c985 */ /* 0x0003e4000c101906 */
[----:B-1----:R-:W-:Y:S05]  /*0ee0*/  @P3 RET.REL.NODEC R2 `(_ZN5flash24flash_fwd_splitkv_kernelI23Flash_fwd_kernel_traitsILi256ELi64ELi64ELi4ELb0ELb0EN7cutlass6half_tE19Flash_kernel_traitsILi256ELi64ELi64ELi4ES3_EELb0ELb0ELb1ELb0ELb0ELb0ELb0ELb1EEEvNS_16Flash_fwd_paramsE) ;  /* 0xfffffff002443950 */ /* 0x002fea0003c3ffff */
[----:B------:R-:W-:Y:S02]  /*0ef0*/  MOV R0, 0x7f800000 ;  /* 0x7f80000000007802 */ /* 0x000fe40000000f00 */
[----:B------:R-:W-:Y:S02]  /*0f00*/  MOV R2, R27 ;  /* 0x0000001b00027202 */ /* 0x000fe40000000f00 */
[----:B------:R-:W-:Y:S01]  /*0f10*/  MOV R3, 0x0 ;  /* 0x0000000000037802 */ /* 0x000fe20000000f00 */
[----:B------:R1:W-:Y:S03]  /*0f20*/  ST.E desc[UR6][R6.64+0xc0], R0 ;  /* 0x0000c00006007985 */ /* 0x0003e6000c101906 */
[----:B-1----:R-:W-:Y:S05]  /*0f30*/  RET.REL.NODEC R2 `(_ZN5flash24flash_fwd_splitkv_kernelI23Flash_fwd_kernel_traitsILi256ELi64ELi64ELi4ELb0ELb0EN7cutlass6half_tE19Flash_kernel_traitsILi256ELi64ELi64ELi4ES3_EELb0ELb0ELb1ELb0ELb0ELb0ELb0ELb1EEEvNS_16Flash_fwd_paramsE) ;  /* 0xfffffff002307950 */ /* 0x002fea0003c3ffff */
.L_x_4517:
        /* <DEDUP_REMOVED lines=8> */
[----:B------:R-:W-:-:S11]  /*0fc0*/  @P1 SHF.R.S32.HI R0, RZ, 0x1f, R33 ;  /* 0x0000001fff001819 */ /* 0x000fd60000011421 */
[----:B------:R-:W-:-:S05]  /*0fd0*/  @P0 IMAD.WIDE R2, R33, 0x4, R2 ;  /* 0x0000000421020825 */ /* 0x000fca00078e0202 */
[----:B------:R3:W5:Y:S01]  /*0fe0*/  @P0 LD.E R11, desc[UR6][R2.64] ;  /* 0x00000006020b0980 */ /* 0x000762000c101900 */
[----:B------:R-:W-:Y:S01]  /*0ff0*/  BSSY B0, `(.L_x_4526) ;  /* 0x00000bb000007945 */ /* 0x000fe20003800000 */
[----:B------:R-:W4:Y:S01]  /*1000*/  S2R R22, SR_CTAID.Z ;  /* 0x0000000000167919 */ /* 0x000f220000002700 */
[-C--:B--2---:R-:W-:Y:S02]  /*1010*/  @P1 IMAD R7, R7, R33.reuse, RZ ;  /* 0x0000002107071224 */ /* 0x084fe400078e02ff */
[----:B---3--:R-:W-:-:S04]  /*1020*/  @P1 IMAD.WIDE.U32 R2, R6, R33, RZ ;  /* 0x0000002106021225 */ /* 0x008fc800078e00ff */
[----:B------:R-:W-:Y:S02]  /*1030*/  @P1 IMAD R7, R6, R0, R7 ;  /* 0x0000000006071224 */ /* 0x000fe400078e0207 */
[----:B------:R-:W-:Y:S01]  /*1040*/  IMAD.MOV.U32 R6, RZ, RZ, RZ ;  /* 0x000000ffff067224 */ /* 0x000fe200078e00ff */
[----:B------:R-:W-:Y:S01]  /*1050*/  @P1 LEA R6, P0, R2, R4, 0x2 ;  /* 0x0000000402061211 */ /* 0x000fe200078010ff */
[----:B------:R-:W-:Y:S01]  /*1060*/  IMAD.MOV.U32 R0, RZ, RZ, RZ ;  /* 0x000000ffff007224 */ /* 0x000fe200078e00ff */
[----:B------:R-:W-:-:S03]  /*1070*/  @P1 IADD3 R7, R3, R7, RZ ;  /* 0x0000000703071210 */ /* 0x000fc60007ffe0ff */
[----:B------:R-:W-:Y:S01]  /*1080*/  IMAD.MOV.U32 R240, RZ, RZ, R6 ;  /* 0x000000fffff07224 */ /* 0x000fe200078e0006 */
[----:B------:R-:W-:-:S04]  /*1090*/  @P1 LEA.HI.X R0, R2, R5, R7, 0x2, P0 ;  /* 0x0000000502001211 */ /* 0x000fc800000f1407 */
[----:B------:R-:W-:Y:S02]  /*10a0*/  MOV R241, R0 ;  /* 0x0000000000f17202 */ /* 0x000fe40000000f00 */
[----:B------:R-:W-:-:S04]  /*10b0*/  ISETP.NE.U32.AND P0, PT, R240, RZ, PT ;  /* 0x000000fff000720c */ /* 0x000fc80003f05070 */
[----:B------:R-:W-:-:S13]  /*10c0*/  ISETP.NE.AND.EX P0, PT, R241, RZ, PT, P0 ;  /* 0x000000fff100720c */ /* 0x000fda0003f05300 */
[----:B----4-:R-:W-:Y:S05]  /*10d0*/  @!P0 BRA `(.L_x_4527) ;  /* 0x0000000400688947 */ /* 0x010fea0003800000 */
[----:B------:R-:W2:Y:S04]  /*10e0*/  LD.E R13, desc[UR6][R28.64+0x170] ;  /* 0x000170061c0d7980 */ /* 0x000ea8000c101900 */
[----:B------:R-:W3:Y:S01]  /*10f0*/  LD.E R14, desc[UR6][R28.64+0x68] ;  /* 0x000068061c0e7980 */ /* 0x000ee2000c101900 */
[----:B------:R-:W-:-:S03]  /*1100*/  LEA R16, R36, 0xffffffc0, 0x6 ;  /* 0xffffffc024107811 */ /* 0x000fc600078e30ff */
[----:B------:R-:W4:Y:S01]  /*1110*/  LD.E.64 R118, desc[UR6][R28.64+0x38] ;  /* 0x000038061c767980 */ /* 0x000f22000c101b00 */
[----:B------:R-:W-:-:S03]  /*1120*/  IABS R6, R16 ;  /* 0x0000001000067213 */ /* 0x000fc60000000000 */
[----:B------:R-:W4:Y:S04]  /*1130*/  LD.E.64 R8, desc[UR6][R28.64+0x28] ;  /* 0x000028061c087980 */ /* 0x000f28000c101b00 */
[----:B-----5:R-:W4:Y:S04]  /*1140*/  LD.E.64 R10, desc[UR6][R28.64+0x50] ;  /* 0x000050061c0a7980 */ /* 0x020f28000c101b00 */
[----:B------:R-:W5:Y:S04]  /*1150*/  LD.E.64 R24, desc[UR6][R28.64+0x58] ;  /* 0x000058061c187980 */ /* 0x000f68000c101b00 */
[----:B------:R-:W5:Y:S01]  /*1160*/  LD.E.64 R162, desc[UR6][R28.64+0x40] ;  /* 0x000040061ca27980 */ /* 0x000f62000c101b00 */
        /* <DEDUP_REMOVED lines=9> */
[----:B------:R-:W-:Y:S01]  /*1200*/  IMAD.HI.U32 R5, R3, R0, R2 ;  /* 0x0000000003057227 */ /* 0x000fe200078e0002 */
[----:B------:R-:W-:-:S03]  /*1210*/  IADD3 R0, RZ, -R7, RZ ;  /* 0x80000007ff007210 */ /* 0x000fc60007ffe0ff */
[----:B------:R-:W-:Y:S02]  /*1220*/  IMAD.MOV.U32 R3, RZ, RZ, R6 ;  /* 0x000000ffff037224 */ /* 0x000fe400078e0006 */
[----:B------:R-:W-:Y:S01]  /*1230*/  IMAD.MOV.U32 R2, RZ, RZ, R0 ;  /* 0x000000ffff027224 */ /* 0x000fe200078e0000 */
[----:B------:R-:W2:Y:S01]  /*1240*/  LD.E.64 R6, desc[UR6][R28.64+0x20] ;  /* 0x000020061c067980 */ /* 0x000ea2000c101b00 */
        /* <DEDUP_REMOVED lines=13> */
[----:B------:R-:W-:-:S05]  /*1320*/  IMAD.WIDE R2, R5, 0x4, R240 ;  /* 0x0000000405027825 */ /* 0x000fca00078e02f0 */
[----:B------:R1:W2:Y:S01]  /*1330*/  LD.E R12, desc[UR6][R2.64] ;  /* 0x00000006020c7980 */ /* 0x0002a2000c101900 */
[----:B---3--:R-:W-:-:S04]  /*1340*/  IABS R4, R14 ;  /* 0x0000000e00047213 */ /* 0x008fc80000000000 */
[----:B-1----:R-:W1:Y:S08]  /*1350*/  I2F.RP R2, R4 ;  /* 0x0000000400027306 */ /* 0x002e700000209400 */
[----:B-1----:R-:W1:Y:S02]  /*1360*/  MUFU.RCP R2, R2 ;  /* 0x0000000200027308 */ /* 0x002e640000001000 */
[----:B-1----:R-:W-:-:S06]  /*1370*/  VIADD R2, R2, 0xffffffe ;  /* 0x0ffffffe02027836 */ /* 0x002fcc0000000000 */
[----:B------:R-:W1:Y:S01]  /*1380*/  F2I.FTZ.U32.TRUNC.NTZ R3, R2 ;  /* 0x0000000200037305 */ /* 0x000e62000021f000 */
[----:B------:R-:W-:Y:S02]  /*1390*/  IABS R17, R22 ;  /* 0x0000001600117213 */ /* 0x000fe40000000000 */
[----:B------:R-:W-:Y:S02]  /*13a0*/  IABS R15, R14 ;  /* 0x0000000e000f7213 */ /* 0x000fe40000000000 */
[----:B-1----:R-:W-:Y:S01]  /*13b0*/  IADD3 R0, RZ, -R3, RZ ;  /* 0x80000003ff007210 */ /* 0x002fe20007ffe0ff */
[----:B------:R-:W-:-:S04]  /*13c0*/  IMAD.MOV.U32 R2, RZ, RZ, RZ ;  /* 0x000000ffff027224 */ /* 0x000fc800078e00ff */
[----:B------:R-:W-:-:S04]  /*13d0*/  IMAD R0, R0, R4, RZ ;  /* 0x0000000400007224 */ /* 0x000fc800078e02ff */
[----:B------:R-:W-:Y:S01]  /*13e0*/  IMAD.HI.U32 R2, R3, R0, R2 ;  /* 0x0000000003027227 */ /* 0x000fe200078e0002 */
[----:B------:R-:W-:-:S03]  /*13f0*/  MOV R3, R17 ;  /* 0x0000001100037202 */ /* 0x000fc60000000f00 */
[----:B------:R-:W-:Y:S02]  /*1400*/  IMAD.MOV R0, RZ, RZ, -R15 ;  /* 0x000000ffff007224 */ /* 0x000fe400078e0a0f */
[----:B------:R-:W-:-:S04]  /*1410*/  IMAD.HI.U32 R2, R2, R3, RZ ;  /* 0x0000000302027227 */ /* 0x000fc800078e00ff */
[----:B------:R-:W-:-:S05]  /*1420*/  IMAD R0, R2, R0, R3 ;  /* 0x0000000002007224 */ /* 0x000fca00078e0203 */
[----:B------:R-:W-:-:S13]  /*1430*/  ISETP.GT.U32.AND P1, PT, R4, R0, PT ;  /* 0x000000000400720c */ /* 0x000fda0003f24070 */
[----:B------:R-:W-:-:S04]  /*1440*/  @!P1 IADD3 R0, R0, -R4, RZ ;  /* 0x8000000400009210 */ /* 0x000fc80007ffe0ff */
[----:B------:R-:W-:Y:S02]  /*1450*/  ISETP.GE.U32.AND P2, PT, R0, R4, PT ;  /* 0x000000040000720c */ /* 0x000fe40003f46070 */
[----:B------:R-:W-:Y:S01]  /*1460*/  LOP3.LUT R0, R22, R14, RZ, 0x3c, !PT ;  /* 0x0000000e16007212 */ /* 0x000fe200078e3cff */
[----:B------:R-:W-:Y:S01]  /*1470*/  IMAD.MOV R5, RZ, RZ, -R5 ;  /* 0x000000ffff057224 */ /* 0x000fe200078e0a05 */
[----:B------:R-:W-:Y:S02]  /*1480*/  @!P1 IADD3 R2, R2, 0x1, RZ ;  /* 0x0000000102029810 */ /* 0x000fe40007ffe0ff */
[----:B------:R-:W-:Y:S01]  /*1490*/  ISETP.GE.AND P0, PT, R0, RZ, PT ;  /* 0x000000ff0000720c */ /* 0x000fe20003f06270 */
[----:B------:R-:W-:Y:S01]  /*14a0*/  IMAD R13, R13, R5, R16 ;  /* 0x000000050d0d7224 */ /* 0x000fe200078e0210 */
[----:B------:R-:W-:-:S05]  /*14b0*/  ISETP.NE.AND P1, PT, R14, RZ, PT ;  /* 0x000000ff0e00720c */ /* 0x000fca0003f25270 */
[----:B------:R-:W-:Y:S01]  /*14c0*/  @P2 VIADD R2, R2, 0x1 ;  /* 0x0000000102022836 */ /* 0x000fe20000000000 */
[----:B------:R-:W-:Y:S01]  /*14d0*/  SHF.R.S32.HI R20, RZ, 0x1f, R13 ;  /* 0x0000001fff147819 */ /* 0x000fe2000001140d */
[----:B----4-:R-:W-:Y:S02]  /*14e0*/  IMAD R4, R119, R13, RZ ;  /* 0x0000000d77047224 */ /* 0x010fe400078e02ff */
[----:B------:R-:W-:Y:S02]  /*14f0*/  IMAD.MOV.U32 R0, RZ, RZ, R2 ;  /* 0x000000ffff007224 */ /* 0x000fe400078e0002 */
[----:B------:R-:W-:Y:S02]  /*1500*/  IMAD R4, R118, R20, R4 ;  /* 0x0000001476047224 */ /* 0x000fe400078e0204 */
[----:B------:R-:W-:Y:S01]  /*1510*/  @!P0 IMAD.MOV R0, RZ, RZ, -R0 ;  /* 0x000000ffff008224 */ /* 0x000fe200078e0a00 */
[----:B------:R-:W-:-:S04]  /*1520*/  @!P1 LOP3.LUT R0, RZ, R14, RZ, 0x33, !PT ;  /* 0x0000000eff009212 */ /* 0x000fc800078e33ff */
[----:B------:R-:W-:Y:S02]  /*1530*/  SHF.R.S32.HI R32, RZ, 0x1f, R0 ;  /* 0x0000001fff207819 */ /* 0x000fe40000011400 */
[----:B------:R-:W-:Y:S02]  /*1540*/  MOV R23, R0 ;  /* 0x0000000000177202 */ /* 0x000fe40000000f00 */
[----:B--2---:R-:W-:Y:S01]  /*1550*/  SHF.R.S32.HI R15, RZ, 0x1f, R12 ;  /* 0x0000001fff0f7819 */ /* 0x004fe2000001140c */
[----:B------:R-:W-:-:S04]  /*1560*/  IMAD R3, R7, R12, RZ ;  /* 0x0000000c07037224 */ /* 0x000fc800078e02ff */
[C---:B------:R-:W-:Y:S02]  /*1570*/  IMAD R3, R6.reuse, R15, R3 ;  /* 0x0000000f06037224 */ /* 0x040fe400078e0203 */
[----:B------:R-:W-:-:S05]  /*1580*/  IMAD.WIDE.U32 R6, R6, R12, RZ ;  /* 0x0000000c06067225 */ /* 0x000fca00078e00ff */
[----:B------:R-:W-:Y:S02]  /*1590*/  IADD3 R3, R7, R3, RZ ;  /* 0x0000000307037210 */ /* 0x000fe40007ffe0ff */
[----:B------:R-:W-:-:S05]  /*15a0*/  MOV R2, R6 ;  /* 0x0000000600027202 */ /* 0x000fca0000000f00 */
[----:B------:R-:W-:-:S04]  /*15b0*/  IMAD.WIDE.U32 R2, R13, R118, R2 ;  /* 0x000000760d027225 */ /* 0x000fc800078e0002 */
[----:B------:R-:W-:Y:S01]  /*15c0*/  IMAD R5, R9, R12, RZ ;  /* 0x0000000c09057224 */ /* 0x000fe200078e02ff */
[----:B------:R-:W-:Y:S01]  /*15d0*/  IADD3 R3, R3, R4, RZ ;  /* 0x0000000403037210 */ /* 0x000fe20007ffe0ff */
[----:B------:R-:W-:Y:S02]  /*15e0*/  IMAD R4, R11, R0, RZ ;  /* 0x000000000b047224 */ /* 0x000fe400078e02ff */
[----:B------:R-:W-:-:S04]  /*15f0*/  IMAD.WIDE.U32 R6, R8, R12, RZ ;  /* 0x0000000c08067225 */ /* 0x000fc800078e00ff */
[----:B------:R-:W-:Y:S02]  /*1600*/  IMAD R8, R8, R15, R5 ;  /* 0x0000000f08087224 */ /* 0x000fe400078e0205 */
[----:B------:R-:W-:-:S04]  /*1610*/  IMAD.WIDE.U32 R2, R0, R10, R2 ;  /* 0x0000000a00027225 */ /* 0x000fc800078e0002 */
[----:B------:R-:W-:Y:S01]  /*1620*/  IMAD R4, R10, R32, R4 ;  /* 0x000000200a047224 */ /* 0x000fe200078e0204 */
[----:B------:R-:W-:Y:S01]  /*1630*/  IADD3 R12, R7, R8, RZ ;  /* 0x00000008070c7210 */ /* 0x000fe20007ffe0ff */
[----:B------:R-:W-:Y:S01]  /*1640*/  IMAD.MOV.U32 R9, RZ, RZ, R6 ;  /* 0x000000ffff097224 */ /* 0x000fe200078e0006 */
[----:B------:R-:W-:Y:S01]  /*1650*/  MOV R26, R2 ;  /* 0x00000002001a7202 */ /* 0x000fe20000000f00 */
[----:B------:R-:W-:Y:S01]  /*1660*/  IMAD.IADD R27, R3, 0x1, R4 ;  /* 0x00000001031b7824 */ /* 0x000fe200078e0204 */
[----:B------:R-:W-:Y:S05]  /*1670*/  BRA `(.L_x_4528) ;  /* 0x0000000400487947 */ /* 0x000fea0003800000 */
.L_x_4527:
        /* <DEDUP_REMOVED lines=8> */
[----:B------:R-:W-:-:S02]  /*1700*/  IABS R5, R22 ;  /* 0x0000001600057213 */ /* 0x000fc40000000000 */
[----:B-----5:R-:W-:Y:S02]  /*1710*/  @!P3 SHF.R.S32.HI R13, RZ, 0x1f, R11 ;  /* 0x0000001fff0db819 */ /* 0x020fe4000001140b */
[----:B--2---:R-:W-:-:S04]  /*1720*/  IABS R8, R12 ;  /* 0x0000000c00087213 */ /* 0x004fc80000000000 */
[----:B------:R-:W2:Y:S08]  /*1730*/  I2F.RP R2, R8 ;  /* 0x0000000800027306 */ /* 0x000eb00000209400 */
[----:B--2---:R-:W2:Y:S02]  /*1740*/  MUFU.RCP R2, R2 ;  /* 0x0000000200027308 */ /* 0x004ea40000001000 */
[----:B--2---:R-:W-:-:S06]  /*1750*/  IADD3 R2, R2, 0xffffffe, RZ ;  /* 0x0ffffffe02027810 */ /* 0x004fcc0007ffe0ff */
[----:B------:R-:W2:Y:S01]  /*1760*/  F2I.FTZ.U32.TRUNC.NTZ R3, R2 ;  /* 0x0000000200037305 */ /* 0x000ea2000021f000 */
[----:B------:R-:W-:Y:S01]  /*1770*/  IABS R4, R12 ;  /* 0x0000000c00047213 */ /* 0x000fe20000000000 */
[----:B--2---:R-:W-:Y:S01]  /*1780*/  IMAD.MOV R0, RZ, RZ, -R3 ;  /* 0x000000ffff007224 */ /* 0x004fe200078e0a03 */
[----:B------:R-:W-:-:S03]  /*1790*/  MOV R2, RZ ;  /* 0x000000ff00027202 */ /* 0x000fc60000000f00 */
[----:B------:R-:W-:-:S04]  /*17a0*/  IMAD R0, R0, R8, RZ ;  /* 0x0000000800007224 */ /* 0x000fc800078e02ff */
[----:B------:R-:W-:Y:S01]  /*17b0*/  IMAD.HI.U32 R2, R3, R0, R2 ;  /* 0x0000000003027227 */ /* 0x000fe200078e0002 */
[----:B------:R-:W-:-:S03]  /*17c0*/  IADD3 R0, RZ, -R4, RZ ;  /* 0x80000004ff007210 */ /* 0x000fc60007ffe0ff */
[----:B------:R-:W-:-:S04]  /*17d0*/  IMAD.MOV.U32 R3, RZ, RZ, R5 ;  /* 0x000000ffff037224 */ /* 0x000fc800078e0005 */
[----:B------:R-:W-:Y:S01]  /*17e0*/  IMAD.HI.U32 R9, R2, R3, RZ ;  /* 0x0000000302097227 */ /* 0x000fe200078e00ff */
[----:B------:R-:W-:-:S03]  /*17f0*/  @!P3 SHF.R.S32.HI R5, RZ, 0x1f, R10 ;  /* 0x0000001fff05b819 */ /* 0x000fc6000001140a */
[----:B------:R-:W-:Y:S02]  /*1800*/  IMAD R0, R9, R0, R3 ;  /* 0x0000000009007224 */ /* 0x000fe400078e0203 */
[----:B---3--:R-:W-:-:S03]  /*1810*/  @!P3 IMAD R2, R119, R10, RZ ;  /* 0x0000000a7702b224 */ /* 0x008fc600078e02ff */
[----:B------:R-:W-:Y:S01]  /*1820*/  ISETP.GT.U32.AND P0, PT, R8, R0, PT ;  /* 0x000000000800720c */ /* 0x000fe20003f04070 */
[----:B------:R-:W-:Y:S02]  /*1830*/  @!P3 IMAD R5, R5, R118, R2 ;  /* 0x000000760505b224 */ /* 0x000fe400078e0202 */
[----:B------:R-:W-:-:S04]  /*1840*/  @!P3 IMAD.WIDE.U32 R2, R118, R10, RZ ;  /* 0x0000000a7602b225 */ /* 0x000fc800078e00ff */
[----:B------:R-:W-:Y:S01]  /*1850*/  @P3 IMAD.IADD R4, R10, 0x1, R15 ;  /* 0x000000010a043824 */ /* 0x000fe200078e020f */
[----:B------:R-:W-:Y:S01]  /*1860*/  @!P3 IADD3 R3, R3, R5, RZ ;  /* 0x000000050303b210 */ /* 0x000fe20007ffe0ff */
[----:B----4-:R-:W-:Y:S02]  /*1870*/  @!P3 IMAD R7, R7, R11, RZ ;  /* 0x0000000b0707b224 */ /* 0x010fe400078e02ff */
[-C--:B------:R-:W-:Y:S02]  /*1880*/  @P3 IMAD R14, R119, R4.reuse, RZ ;  /* 0x00000004770e3224 */ /* 0x080fe400078e02ff */
[----:B------:R-:W-:Y:S02]  /*1890*/  @!P0 IMAD.IADD R0, R0, 0x1, -R8 ;  /* 0x0000000100008824 */ /* 0x000fe400078e0a08 */
[----:B------:R-:W-:-:S04]  /*18a0*/  @P3 IMAD.WIDE.U32 R4, R118, R4, RZ ;  /* 0x0000000476043225 */ /* 0x000fc800078e00ff */
[----:B------:R-:W-:Y:S01]  /*18b0*/  @!P3 IMAD.WIDE.U32 R2, R6, R11, R2 ;  /* 0x0000000b0602b225 */ /* 0x000fe200078e0002 */
[----:B------:R-:W-:-:S03]  /*18c0*/  ISETP.GE.U32.AND P2, PT, R0, R8, PT ;  /* 0x000000080000720c */ /* 0x000fc60003f46070 */
[----:B------:R-:W-:Y:S01]  /*18d0*/  @!P3 IMAD R7, R6, R13, R7 ;  /* 0x0000000d0607b224 */ /* 0x000fe200078e0207 */
[----:B------:R-:W-:Y:S02]  /*18e0*/  LEA R13, R36, 0xffffffc0, 0x6 ;  /* 0xffffffc0240d7811 */ /* 0x000fe400078e30ff */
[----:B------:R-:W-:Y:S02]  /*18f0*/  @P3 IADD3 R5, R5, R14, RZ ;  /* 0x0000000e05053210 */ /* 0x000fe40007ffe0ff */
[----:B------:R-:W-:Y:S01]  /*1900*/  @!P3 MOV R4, R2 ;  /* 0x000000020004b202 */ /* 0x000fe20000000f00 */
[----:B------:R-:W-:Y:S01]  /*1910*/  @!P3 IMAD R2, R163, R10, RZ ;  /* 0x0000000aa302b224 */ /* 0x000fe200078e02ff */
[----:B------:R-:W-:Y:S02]  /*1920*/  @!P3 SHF.R.S32.HI R0, RZ, 0x1f, R10 ;  /* 0x0000001fff00b819 */ /* 0x000fe4000001140a */
[----:B------:R-:W-:Y:S01]  /*1930*/  @!P3 IADD3 R5, R3, R7, RZ ;  /* 0x000000070305b210 */ /* 0x000fe20007ffe0ff */
[----:B------:R-:W-:Y:S01]  /*1940*/  IMAD R3, R119, R13, RZ ;  /* 0x0000000d77037224 */ /* 0x000fe200078e02ff */
[----:B------:R-:W-:Y:S01]  /*1950*/  SHF.R.S32.HI R20, RZ, 0x1f, R13 ;  /* 0x0000001fff147819 */ /* 0x000fe2000001140d */
[----:B------:R-:W-:Y:S01]  /*1960*/  @!P3 IMAD R8, R0, R162, R2 ;  /* 0x000000a20008b224 */ /* 0x000fe200078e0202 */
[----:B------:R-:W-:Y:S01]  /*1970*/  LOP3.LUT R6, R22, R12, RZ, 0x3c, !PT ;  /* 0x0000000c16067212 */ /* 0x000fe200078e3cff */
[----:B------:R-:W-:-:S02]  /*1980*/  IMAD.MOV.U32 R2, RZ, RZ, R4 ;  /* 0x000000ffff027224 */ /* 0x000fc400078e0004 */
[----:B------:R-:W-:Y:S01]  /*1990*/  IMAD R0, R20, R118, R3 ;  /* 0x0000007614007224 */ /* 0x000fe200078e0203 */
[----:B------:R-:W-:Y:S02]  /*19a0*/  MOV R3, R5 ;  /* 0x0000000500037202 */ /* 0x000fe40000000f00 */
[----:B------:R-:W-:Y:S02]  /*19b0*/  ISETP.GE.AND P1, PT, R6, RZ, PT ;  /* 0x000000ff0600720c */ /* 0x000fe40003f26270 */
[----:B------:R-:W-:Y:S02]  /*19c0*/  @!P0 IADD3 R9, R9, 0x1, RZ ;  /* 0x0000000109098810 */ /* 0x000fe40007ffe0ff */
[----:B------:R-:W-:Y:S01]  /*19d0*/  ISETP.NE.AND P0, PT, R12, RZ, PT ;  /* 0x000000ff0c00720c */ /* 0x000fe20003f05270 */
[----:B------:R-:W-:-:S04]  /*19e0*/  IMAD.WIDE.U32 R2, R118, R13, R2 ;  /* 0x0000000d76027225 */ /* 0x000fc800078e0002 */
[----:B------:R-:W-:Y:S01]  /*19f0*/  @P2 VIADD R9, R9, 0x1 ;  /* 0x0000000109092836 */ /* 0x000fe20000000000 */
[----:B------:R-:W-:Y:S01]  /*1a00*/  IADD3 R5, R3, R0, RZ ;  /* 0x0000000003057210 */ /* 0x000fe20007ffe0ff */
[----:B------:R-:W-:-:S04]  /*1a10*/  @!P3 IMAD.WIDE.U32 R6, R162, R10, RZ ;  /* 0x0000000aa206b225 */ /* 0x000fc800078e00ff */
[----:B------:R-:W-:Y:S01]  /*1a20*/  IMAD.MOV.U32 R0, RZ, RZ, R9 ;  /* 0x000000ffff007224 */ /* 0x000fe200078e0009 */
[----:B------:R-:W-:Y:S02]  /*1a30*/  MOV R4, R2 ;  /* 0x0000000200047202 */ /* 0x000fe40000000f00 */
[----:B------:R-:W-:Y:S01]  /*1a40*/  @!P3 IADD3 R3, R7, R8, RZ ;  /* 0x000000080703b210 */ /* 0x000fe20007ffe0ff */
[----:B------:R-:W-:Y:S01]  /*1a50*/  @!P1 IMAD.MOV R0, RZ, RZ, -R0 ;  /* 0x000000ffff009224 */ /* 0x000fe200078e0a00 */
[----:B------:R-:W-:Y:S02]  /*1a60*/  @!P3 MOV R2, R6 ;  /* 0x000000060002b202 */ /* 0x000fe40000000f00 */
[----:B------:R-:W-:Y:S01]  /*1a70*/  @!P0 LOP3.LUT R0, RZ, R12, RZ, 0x33, !PT ;  /* 0x0000000cff008212 */ /* 0x000fe200078e33ff */
[----:B------:R-:W-:Y:S01]  /*1a80*/  @!P3 IMAD R7, R17, R11, RZ ;  /* 0x0000000b1107b224 */ /* 0x000fe200078e02ff */
[----:B------:R-:W-:Y:S02]  /*1a90*/  @P3 IADD3 R8, R10, R15, RZ ;  /* 0x0000000f0a083210 */ /* 0x000fe40007ffe0ff */
[----:B------:R-:W-:Y:S01]  /*1aa0*/  @!P3 SHF.R.S32.HI R6, RZ, 0x1f, R11 ;  /* 0x0000001fff06b819 */ /* 0x000fe2000001140b */
[----:B------:R-:W-:Y:S01]  /*1ab0*/  IMAD R10, R19, R0, RZ ;  /* 0x00000000130a7224 */ /* 0x000fe200078e02ff */
[----:B------:R-:W-:Y:S01]  /*1ac0*/  SHF.R.S32.HI R32, RZ, 0x1f, R0 ;  /* 0x0000001fff207819 */ /* 0x000fe20000011400 */
[----:B------:R-:W-:-:S02]  /*1ad0*/  @P3 IMAD R12, R163, R8, RZ ;  /* 0x00000008a30c3224 */ /* 0x000fc400078e02ff */
[----:B------:R-:W-:Y:S02]  /*1ae0*/  @!P3 IMAD R14, R16, R6, R7 ;  /* 0x00000006100eb224 */ /* 0x000fe400078e0207 */
        /* <DEDUP_REMOVED lines=11> */
.L_x_4528:
[----:B------:R-:W-:Y:S05]  /*1ba0*/  BSYNC B0 ;  /* 0x0000000000007941 */ /* 0x000fea0003800000 */
.L_x_4526:
        /* <DEDUP_REMOVED lines=9> */
[----:B-1----:R-:W-:-:S04]  /*1c40*/  SHF.R.S32.HI R30, RZ, 0x1f, R185 ;  /* 0x0000001fff1e7819 */ /* 0x002fc800000114b9 */
[CC--:B------:R-:W-:Y:S02]  /*1c50*/  LEA.HI R3, R30.reuse, R185.reuse, RZ, 0x4 ;  /* 0x000000b91e037211 */ /* 0x0c0fe400078f20ff */
[----:B------:R-:W-:Y:S02]  /*1c60*/  LEA.HI R14, R30, R185, RZ, 0x3 ;  /* 0x000000b91e0e7211 */ /* 0x000fe400078f18ff */
[----:B------:R-:W-:Y:S02]  /*1c70*/  SHF.R.S32.HI R8, RZ, 0x4, R3 ;  /* 0x00000004ff087819 */ /* 0x000fe40000011403 */
[----:B------:R-:W-:Y:S02]  /*1c80*/  LOP3.LUT R0, R14, 0xfffffff8, RZ, 0xc0, !PT ;  /* 0xfffffff80e007812 */ /* 0x000fe400078ec0ff */
[C---:B------:R-:W-:Y:S02]  /*1c90*/  LEA.HI R2, R3.reuse, R8, RZ, 0x1 ;  /* 0x0000000803027211 */ /* 0x040fe400078f08ff */
[----:B------:R-:W-:Y:S01]  /*1ca0*/  LOP3.LUT R3, R3, 0xfffffff0, RZ, 0xc0, !PT ;  /* 0xfffffff003037812 */ /* 0x000fe200078ec0ff */
[----:B------:R-:W-:Y:S01]  /*1cb0*/  IMAD.IADD R174, R185, 0x1, -R0 ;  /* 0x00000001b9ae7824 */ /* 0x000fe200078e0a00 */
[----:B------:R-:W-:-:S02]  /*1cc0*/  LOP3.LUT R2, R2, 0xfffffffe, RZ, 0xc0, !PT ;  /* 0xfffffffe02027812 */ /* 0x000fc400078ec0ff */
[----:B------:R-:W-:Y:S01]  /*1cd0*/  SHF.R.S32.HI R116, RZ, 0x3, R14 ;  /* 0x00000003ff747819 */ /* 0x000fe2000001140e */
[----:B------:R-:W-:Y:S02]  /*1ce0*/  IMAD.IADD R0, R185, 0x1, -R3 ;  /* 0x00000001b9007824 */ /* 0x000fe400078e0a03 */
[----:B------:R-:W-:Y:S02]  /*1cf0*/  IMAD.IADD R183, R8, 0x1, -R2 ;  /* 0x0000000108b77824 */ /* 0x000fe400078e0a02 */
[----:B------:R-:W-:Y:S01]  /*1d00*/  IMAD.SHL.U32 R2, R116, 0x40, RZ ;  /* 0x0000004074027824 */ /* 0x000fe200078e00ff */
[----:B------:R-:W-:Y:S01]  /*1d10*/  SHF.R.S32.HI R15, RZ, 0x1f, R0 ;  /* 0x0000001fff0f7819 */ /* 0x000fe20000011400 */
[----:B------:R-:W-:-:S03]  /*1d20*/  IMAD.SHL.U32 R18, R174, 0x8, RZ ;  /* 0x00000008ae127824 */ /* 0x000fc600078e00ff */
[----:B------:R-:W-:Y:S02]  /*1d30*/  LEA.HI R15, R15, R0, RZ, 0x3 ;  /* 0x000000000f0f7211 */ /* 0x000fe400078f18ff */
[----:B------:R-:W-:Y:S02]  /*1d40*/  LOP3.LUT R3, R2, 0x1c0, RZ, 0xc0, !PT ;  /* 0x000001c002037812 */ /* 0x000fe400078ec0ff */
[----:B------:R-:W-:Y:S02]  /*1d50*/  LOP3.LUT R8, R15, 0xfffffff8, RZ, 0xc0, !PT ;  /* 0xfffffff80f087812 */ /* 0x000fe400078ec0ff */
[----:B------:R-:W-:Y:S02]  /*1d60*/  IADD3 R2, P1, R18, R9, RZ ;  /* 0x0000000912027210 */ /* 0x000fe40007f3e0ff */
[----:B------:R-:W-:Y:S02]  /*1d70*/  LOP3.LUT R9, R3, 0x38, R18, 0xf8, !PT ;  /* 0x0000003803097812 */ /* 0x000fe400078ef812 */
[----:B------:R-:W-:-:S02]  /*1d80*/  SHF.R.U32.HI R16, RZ, 0x3, R3 ;  /* 0x00000003ff107819 */ /* 0x000fc40000011603 */
[----:B------:R-:W-:Y:S01]  /*1d90*/  LEA.HI R17, R30, R185, RZ, 0x6 ;  /* 0x000000b91e117211 */ /* 0x000fe200078f30ff */
[----:B------:R-:W-:Y:S01]  /*1da0*/  IMAD.IADD R0, R0, 0x1, -R8 ;  /* 0x0000000100007824 */ /* 0x000fe200078e0a08 */
[----:B------:R-:W-:Y:S02]  /*1db0*/  SHF.R.S32.HI R19, RZ, 0x1f, R18 ;  /* 0x0000001fff137819 */ /* 0x000fe40000011412 */
[----:B------:R-:W-:Y:S01]  /*1dc0*/  LOP3.LUT R16, R9, R16, RZ, 0x3c, !PT ;  /* 0x0000001009107212 */ /* 0x000fe200078e3cff */
[----:B------:R-:W-:Y:S02]  /*1dd0*/  IMAD.SHL.U32 R9, R17, 0x8, RZ ;  /* 0x0000000811097824 */ /* 0x000fe400078e00ff */
[----:B-----5:R-:W-:Y:S02]  /*1de0*/  IMAD R14, R20, R162, RZ ;  /* 0x000000a2140e7224 */ /* 0x020fe400078e02ff */
[----:B------:R-:W-:Y:S02]  /*1df0*/  IMAD.X R3, R19, 0x1, R12, P1 ;  /* 0x0000000113037824 */ /* 0x000fe400008e060c */
[----:B------:R-:W-:Y:S01]  /*1e00*/  IMAD.SHL.U32 R8, R0, 0x40, RZ ;  /* 0x0000004000087824 */ /* 0x000fe200078e00ff */
[----:B------:R-:W-:Y:S01]  /*1e10*/  LOP3.LUT R235, R16, 0xfffffe00, R9, 0xf8, !PT ;  /* 0xfffffe0010eb7812 */ /* 0x000fe200078ef809 */
[----:B------:R-:W-:-:S02]  /*1e20*/  IMAD R12, R13, R163, R14 ;  /* 0x000000a30d0c7224 */ /* 0x000fc400078e020e */
[----:B------:R-:W-:Y:S01]  /*1e30*/  IMAD.WIDE.U32 R2, R13, R162, R2 ;  /* 0x000000a20d027225 */ /* 0x000fe200078e0002 */
[----:B------:R-:W-:-:S03]  /*1e40*/  LOP3.LUT R8, R8, 0x1c0, RZ, 0xc0, !PT ;  /* 0x000001c008087812 */ /* 0x000fc600078ec0ff */
[----:B------:R-:W-:Y:S02]  /*1e50*/  IMAD.SHL.U32 R9, R183, 0x8, RZ ;  /* 0x00000008b7097824 */ /* 0x000fe400078e00ff */
[----:B------:R-:W-:Y:S01]  /*1e60*/  IMAD.IADD R3, R3, 0x1, R12 ;  /* 0x0000000103037824 */ /* 0x000fe200078e020c */
[----:B------:R-:W-:Y:S02]  /*1e70*/  SHF.R.U32.HI R12, RZ, 0x3, R8 ;  /* 0x00000003ff0c7819 */ /* 0x000fe40000011608 */
[----:B------:R-:W-:Y:S02]  /*1e80*/  LOP3.LUT R13, R8, 0x8, R9, 0xf8, !PT ;  /* 0x00000008080d7812 */ /* 0x000fe400078ef809 */
[C---:B------:R-:W-:Y:S02]  /*1e90*/  LOP3.LUT P3, RZ, R0.reuse, 0x4, RZ, 0xc0, !PT ;  /* 0x0000000400ff7812 */ /* 0x040fe4000786c0ff */
[----:B------:R-:W-:Y:S01]  /*1ea0*/  LOP3.LUT P2, RZ, R0, 0x2, RZ, 0xc0, !PT ;  /* 0x0000000200ff7812 */ /* 0x000fe2000784c0ff */
[----:B------:R-:W-:Y:S01]  /*1eb0*/  IMAD R0, R25, R23, RZ ;  /* 0x0000001719007224 */ /* 0x000fe200078e02ff */
[----:B------:R-:W-:-:S02]  /*1ec0*/  LOP3.LUT R42, R13, R12, RZ, 0x3c, !PT ;  /* 0x0000000c0d2a7212 */ /* 0x000fc400078e3cff */
[----:B------:R-:W-:Y:S01]  /*1ed0*/  SHF.R.S32.HI R187, RZ, 0x1f, R33 ;  /* 0x0000001fffbb7819 */ /* 0x000fe20000011421 */
[----:B------:R-:W-:-:S04]  /*1ee0*/  IMAD.WIDE.U32 R8, R23, R24, R2 ;  /* 0x0000001817087225 */ /* 0x000fc800078e0002 */
[----:B------:R-:W-:Y:S02]  /*1ef0*/  IMAD R14, R32, R24, R0 ;  /* 0x00000018200e7224 */ /* 0x000fe400078e0200 */
[C---:B------:R-:W-:Y:S01]  /*1f00*/  VIADD R21, R18.reuse, 0x40 ;  /* 0x0000004012157836 */ /* 0x040fe20000000000 */
[----:B------:R-:W-:Y:S02]  /*1f10*/  SHF.R.S32.HI R177, RZ, 0x1f, R22 ;  /* 0x0000001fffb17819 */ /* 0x000fe40000011416 */
[----:B------:R-:W-:Y:S01]  /*1f20*/  SHF.R.S32.HI R117, RZ, 0x1f, R116 ;  /* 0x0000001fff757819 */ /* 0x000fe20000011474 */
[----:B------:R-:W-:Y:S02]  /*1f30*/  VIADD R20, R18, 0x80 ;  /* 0x0000008012147836 */ /* 0x000fe40000000000 */
[----:B------:R-:W-:Y:S02]  /*1f40*/  IMAD.IADD R9, R9, 0x1, R14 ;  /* 0x0000000109097824 */ /* 0x000fe400078e020e */
[----:B------:R-:W-:-:S04]  /*1f50*/  IMAD.WIDE.U32 R168, R116, R162, R8 ;  /* 0x000000a274a87225 */ /* 0x000fc800078e0008 */
[----:B------:R-:W-:Y:S02]  /*1f60*/  IMAD.MOV.U32 R43, RZ, RZ, 0x10 ;  /* 0x00000010ff2b7424 */ /* 0x000fe400078e00ff */
[----:B------:R-:W-:Y:S01]  /*1f70*/  IMAD.MOV.U32 R39, RZ, RZ, 0x20 ;  /* 0x00000020ff277424 */ /* 0x000fe200078e00ff */
        /* <DEDUP_REMOVED lines=9> */
[-C--:B---3--:R-:W-:Y:S02]  /*2010*/  @!P0 IMAD R16, R7, R33.reuse, RZ ;  /* 0x0000002107108224 */ /* 0x088fe400078e02ff */
[----:B------:R-:W-:-:S04]  /*2020*/  @!P0 IMAD.WIDE.U32 R12, R6, R33, RZ ;  /* 0x00000021060c8225 */ /* 0x000fc800078e00ff */
[----:B------:R-:W-:Y:S02]  /*2030*/  @!P0 IMAD R6, R6, R187, R16 ;  /* 0x000000bb06068224 */ /* 0x000fe400078e0210 */
[----:B------:R-:W-:Y:S02]  /*2040*/  @!P0 IMAD.MOV.U32 R2, RZ, RZ, R12 ;  /* 0x000000ffff028224 */ /* 0x000fe400078e000c */
[----:B------:R-:W-:Y:S02]  /*2050*/  @P0 IMAD.IADD R0, R3, 0x1, R0 ;  /* 0x0000000103000824 */ /* 0x000fe400078e0200 */
[----:B------:R-:W-:Y:S01]  /*2060*/  @!P0 IMAD.IADD R0, R13, 0x1, R6 ;  /* 0x000000010d008824 */ /* 0x000fe200078e0206 */
[----:B------:R-:W-:Y:S01]  /*2070*/  IADD3 R2, P1, R18, R2, RZ ;  /* 0x0000000212027210 */ /* 0x000fe20007f3e0ff */
[----:B------:R-:W-:Y:S02]  /*2080*/  @P0 IMAD.MOV.U32 R150, RZ, RZ, R4 ;  /* 0x000000ffff960224 */ /* 0x000fe400078e0004 */
[----:B------:R-:W-:-:S02]  /*2090*/  @P0 IMAD.MOV.U32 R151, RZ, RZ, R5 ;  /* 0x000000ffff970224 */ /* 0x000fc400078e0005 */
[----:B------:R-:W-:Y:S02]  /*20a0*/  IMAD.SHL.U32 R7, R15, 0x40, RZ ;  /* 0x000000400f077824 */ /* 0x000fe400078e00ff */
[----:B------:R-:W-:Y:S02]  /*20b0*/  @!P0 IMAD.MOV.U32 R150, RZ, RZ, R4 ;  /* 0x000000ffff968224 */ /* 0x000fe400078e0004 */
[----:B------:R-:W-:Y:S01]  /*20c0*/  @!P0 IMAD.MOV.U32 R151, RZ, RZ, R5 ;  /* 0x000000ffff978224 */ /* 0x000fe200078e0005 */
[----:B------:R-:W-:Y:S02]  /*20d0*/  ISETP.GE.AND P0, PT, R21, R154, PT ;  /* 0x0000009a1500720c */ /* 0x000fe40003f06270 */
[----:B------:R-:W-:Y:S02]  /*20e0*/  IADD3.X R3, R19, R0, RZ, P1, !PT ;  /* 0x0000000013037210 */ /* 0x000fe40000ffe4ff */
[----:B------:R-:W-:Y:S01]  /*20f0*/  LOP3.LUT R42, R42, 0xfffffe00, R7, 0xf8, !PT ;  /* 0xfffffe002a2a7812 */ /* 0x000fe200078ef807 */
[----:B----4-:R-:W-:Y:S01]  /*2100*/  IMAD R7, R11, R22, RZ ;  /* 0x000000160b077224 */ /* 0x010fe200078e02ff */
[----:B------:R-:W-:-:S02]  /*2110*/  SEL R0, RZ, 0xffffffff, P0 ;  /* 0xffffffffff007807 */ /* 0x000fc40000000000 */
[----:B------:R-:W-:Y:S01]  /*2120*/  ISETP.GE.AND P1, PT, R18, R154, PT ;  /* 0x0000009a1200720c */ /* 0x000fe20003f26270 */
[----:B------:R-:W-:Y:S02]  /*2130*/  IMAD R7, R10, R177, R7 ;  /* 0x000000b10a077224 */ /* 0x000fe400078e0207 */
[----:B------:R-:W-:Y:S01]  /*2140*/  IMAD.WIDE.U32 R2, R22, R10, R2 ;  /* 0x0000000a16027225 */ /* 0x000fe200078e0002 */
[----:B------:R-:W-:-:S03]  /*2150*/  SEL R6, RZ, 0x1, P1 ;  /* 0x00000001ff067807 */ /* 0x000fc60000800000 */
[----:B------:R-:W-:Y:S02]  /*2160*/  IMAD.SHL.U32 R0, R0, 0x2, RZ ;  /* 0x0000000200007824 */ /* 0x000fe400078e00ff */
[----:B------:R-:W-:-:S04]  /*2170*/  IMAD.WIDE R4, R34, 0x40, R116 ;  /* 0x0000004022047825 */ /* 0x000fc800078e0274 */
[----:B------:R-:W-:Y:S01]  /*2180*/  IMAD.IADD R3, R3, 0x1, R7 ;  /* 0x0000000103037824 */ /* 0x000fe200078e0207 */
[----:B------:R-:W-:Y:S01]  /*2190*/  LOP3.LUT R7, R0, 0x2, R6, 0xe2, !PT ;  /* 0x0000000200077812 */ /* 0x000fe200078ee206 */
[----:B------:R-:W-:-:S04]  /*21a0*/  IMAD R0, R5, R150, RZ ;  /* 0x0000009605007224 */ /* 0x000fc800078e02ff */
[----:B------:R-:W-:Y:S01]  /*21b0*/  IMAD R10, R4, R151, R0 ;  /* 0x00000097040a7224 */ /* 0x000fe200078e0200 */
[----:B------:R-:W-:Y:S01]  /*21c0*/  SHF.R.S32.HI R0, RZ, 0x1f, R131 ;  /* 0x0000001fff007819 */ /* 0x000fe20000011483 */
[----:B------:R-:W-:-:S03]  /*21d0*/  VIADD R22, R18, 0xc0 ;  /* 0x000000c012167836 */ /* 0x000fc60000000000 */
[----:B------:R-:W-:Y:S02]  /*21e0*/  LEA.HI R0, R0, R131, RZ, 0x6 ;  /* 0x0000008300007211 */ /* 0x000fe400078f30ff */
[----:B------:R-:W-:Y:S02]  /*21f0*/  ISETP.GE.AND P0, PT, R22, R154, PT ;  /* 0x0000009a1600720c */ /* 0x000fe40003f06270 */
[----:B------:R-:W-:Y:S01]  /*2200*/  SHF.R.S32.HI R0, RZ, 0x6, R0 ;  /* 0x00000006ff007819 */ /* 0x000fe20000011400 */
[----:B------:R-:W-:Y:S01]  /*2210*/  IMAD.WIDE.U32 R136, R4, R150, R2 ;  /* 0x0000009604887225 */ /* 0x000fe200078e0002 */
[----:B------:R-:W-:Y:S02]  /*2220*/  SEL R5, RZ, 0x8, P0 ;  /* 0x00000008ff057807 */ /* 0x000fe40000000000 */
[----:B------:R-:W-:Y:S02]  /*2230*/  VIMNMX R122, RZ, R0, !PT ;  /* 0x00000000ff7a7248 */ /* 0x000fe40007fe0100 */
[----:B------:R-:W-:Y:S01]  /*2240*/  IADD3 R2, P0, R18, R26, RZ ;  /* 0x0000001a12027210 */ /* 0x000fe20007f1e0ff */
[----:B------:R-:W-:Y:S01]  /*2250*/  @!P4 IMAD.MOV.U32 R35, RZ, RZ, RZ ;  /* 0x000000ffff23c224 */ /* 0x000fe200078e00ff */
[----:B------:R-:W-:Y:S01]  /*2260*/  ISETP.GT.AND P4, PT, R36, R122, PT ;  /* 0x0000007a2400720c */ /* 0x000fe20003f84270 */
[----:B------:R-:W-:Y:S01]  /*2270*/  IMAD R4, R119, R116, RZ ;  /* 0x0000007477047224 */ /* 0x000fe200078e02ff */
[----:B------:R-:W-:Y:S01]  /*2280*/  ISETP.GE.AND P1, PT, R20, R154, PT ;  /* 0x0000009a1400720c */ /* 0x000fe20003f26270 */
[----:B------:R-:W-:-:S02]  /*2290*/  IMAD.X R3, R19, 0x1, R27, P0 ;  /* 0x0000000113037824 */ /* 0x000fc400000e061b */
[----:B------:R-:W-:Y:S01]  /*22a0*/  IMAD R0, R163, R116, RZ ;  /* 0x00000074a3007224 */ /* 0x000fe200078e02ff */
[----:B------:R-:W-:Y:S01]  /*22b0*/  SEL R6, RZ, 0x4, P1 ;  /* 0x00000004ff067807 */ /* 0x000fe20000800000 */
[-C--:B------:R-:W-:Y:S02]  /*22c0*/  IMAD R4, R117, R118.reuse, R4 ;  /* 0x0000007675047224 */ /* 0x080fe400078e0204 */
[----:B------:R-:W-:-:S04]  /*22d0*/  IMAD.WIDE.U32 R172, R116, R118, R2 ;  /* 0x0000007674ac7225 */ /* 0x000fc800078e0002 */
[----:B------:R-:W-:Y:S01]  /*22e0*/  IMAD R0, R117, R162, R0 ;  /* 0x000000a275007224 */ /* 0x000fe200078e0200 */
[----:B------:R-:W-:Y:S01]  /*22f0*/  LOP3.LUT R239, R5, R7, R6, 0xfe, !PT ;  /* 0x0000000705ef7212 */ /* 0x000fe200078efe06 */
[----:B------:R-:W-:Y:S01]  /*2300*/  IMAD.IADD R171, R173, 0x1, R4 ;  /* 0x00000001adab7824 */ /* 0x000fe200078e0204 */
[----:B------:R-:W-:Y:S01]  /*2310*/  LEA.HI R5, R30, R185, RZ, 0x5 ;  /* 0x000000b91e057211 */ /* 0x000fe200078f28ff */
[----:B------:R-:W-:Y:S01]  /*2320*/  IMAD.IADD R167, R169, 0x1, R0 ;  /* 0x00000001a9a77824 */ /* 0x000fe200078e0200 */
[----:B------:R-:W-:Y:S02]  /*2330*/  LEA R245, P1, R172, R156, 0x1 ;  /* 0x0000009cacf57211 */ /* 0x000fe400078208ff */
[----:B------:R-:W-:Y:S01]  /*2340*/  LEA R243, P0, R168, R158, 0x1 ;  /* 0x0000009ea8f37211 */ /* 0x000fe200078008ff */
[----:B------:R-:W-:Y:S01]  /*2350*/  IMAD.IADD R155, R137, 0x1, R10 ;  /* 0x00000001899b7824 */ /* 0x000fe200078e020a */
[----:B------:R-:W-:Y:S02]  /*2360*/  SHF.R.S32.HI R184, RZ, 0x5, R5 ;  /* 0x00000005ffb87819 */ /* 0x000fe40000011405 */
[----:B------:R-:W-:-:S02]  /*2370*/  LEA.HI.X R247, R172, R157, R171, 0x1, P1 ;  /* 0x0000009dacf77211 */ /* 0x000fc400008f0cab */
[----:B------:R-:W-:Y:S01]  /*2380*/  LEA.HI.X R242, R168, R159, R167, 0x1, P0 ;  /* 0x0000009fa8f27211 */ /* 0x000fe200000f0ca7 */
[----:B------:R-:W-:Y:S06]  /*2390*/  @!P4 BRA `(.L_x_4529) ;  /* 0x000000c40028c947 */ /* 0x000fec0003800000 */
[----:B------:R-:W2:Y:S04]  /*23a0*/  LD.E.64 R4, desc[UR6][R28.64+0x120] ;  /* 0x000120061c047980 */ /* 0x000ea8000c101b00 */
[----:B------:R-:W3:Y:S04]  /*23b0*/  LD.E.64 R6, desc[UR6][R28.64+0x118] ;  /* 0x000118061c067980 */ /* 0x000ee8000c101b00 */
[----:B------:R-:W4:Y:S04]  /*23c0*/  LD.E.64 R2, desc[UR6][R28.64+0x130] ;  /* 0x000130061c027980 */ /* 0x000f28000c101b00 */
[----:B------:R-:W5:Y:S04]  /*23d0*/  LD.E.64 R64, desc[UR6][R28.64+0x128] ;  /* 0x000128061c407980 */ /* 0x000f68000c101b00 */
        /* <DEDUP_REMOVED lines=8> */
[----:B------:R-:W-:Y:S01]  /*2460*/  IMAD.WIDE.U32 R134, R162, 0x60, RZ ;  /* 0x00000060a2867825 */ /* 0x000fe200078e00ff */
[----:B------:R-:W-:-:S02]  /*2470*/  SHF.L.U64.HI R112, R118, 0x5, R119 ;  /* 0x0000000576707819 */ /* 0x000fc40000010277 */
[----:B------:R-:W-:Y:S01]  /*2480*/  SHF.L.U32 R91, R118, 0x5, RZ ;  /* 0x00000005765b7819 */ /* 0x000fe200000006ff */
[C---:B------:R-:W-:Y:S01]  /*2490*/  VIADD R70, R116.reuse, 0x10 ;  /* 0x0000001074467836 */ /* 0x040fe20000000000 */
[----:B------:R-:W-:Y:S01]  /*24a0*/  MOV R62, R243 ;  /* 0x000000f3003e7202 */ /* 0x000fe20000000f00 */
[C---:B------:R-:W-:Y:S02]  /*24b0*/  VIADD R71, R116.reuse, 0x20 ;  /* 0x0000002074477836 */ /* 0x040fe40000000000 */
[----:B------:R-:W-:Y:S02]  /*24c0*/  VIADD R72, R116, 0x30 ;  /* 0x0000003074487836 */ /* 0x000fe40000000000 */
[----:B------:R-:W-:Y:S02]  /*24d0*/  IMAD.MOV.U32 R50, RZ, RZ, R245 ;  /* 0x000000ffff327224 */ /* 0x000fe400078e00f5 */
[----:B------:R-:W-:Y:S02]  /*24e0*/  IMAD.MOV.U32 R51, RZ, RZ, R247 ;  /* 0x000000ffff337224 */ /* 0x000fe400078e00f7 */
[----:B------:R-:W-:-:S02]  /*24f0*/  IMAD.MOV.U32 R61, RZ, RZ, R242 ;  /* 0x000000ffff3d7224 */ /* 0x000fc400078e00f2 */
[----:B--2---:R-:W-:-:S04]  /*2500*/  IMAD R0, R5, R33, RZ ;  /* 0x0000002105007224 */ /* 0x004fc800078e02ff */
[----:B------:R-:W-:Y:S02]  /*2510*/  IMAD R0, R4, R187, R0 ;  /* 0x000000bb04007224 */ /* 0x000fe400078e0200 */
[----:B------:R-:W-:-:S04]  /*2520*/  IMAD.WIDE.U32 R4, R33, R4, R18 ;  /* 0x0000000421047225 */ /* 0x000fc800078e0012 */
[----:B---3--:R-:W-:Y:S02]  /*2530*/  IMAD R24, R7, R33, RZ ;  /* 0x0000002107187224 */ /* 0x008fe400078e02ff */
[----:B------:R-:W-:Y:S01]  /*2540*/  IMAD.IADD R7, R5, 0x1, R0 ;  /* 0x0000000105077824 */ /* 0x000fe200078e0200 */
[----:B-----5:R-:W-:Y:S01]  /*2550*/  SHF.L.U64.HI R161, R64, 0x4, R65 ;  /* 0x0000000440a17819 */ /* 0x020fe20000010241 */
[----:B------:R-:W-:Y:S01]  /*2560*/  IMAD R5, R6, R187, R24 ;  /* 0x000000bb06057224 */ /* 0x000fe200078e0218 */
[----:B------:R-:W-:Y:S01]  /*2570*/  SHF.R.S32.HI R24, RZ, 0x1f, R25 ;  /* 0x0000001fff187819 */ /* 0x000fe20000011419 */
[----:B------:R-:W-:Y:S01]  /*2580*/  IMAD.WIDE.U32 R10, R33, R6, R18 ;  /* 0x00000006210a7225 */ /* 0x000fe200078e0012 */
[----:B------:R-:W-:-:S03]  /*2590*/  SHF.L.U64.HI R165, R64, 0x5, R65 ;  /* 0x0000000540a57819 */ /* 0x000fc60000010241 */
[----:B----4-:R-:W-:Y:S02]  /*25a0*/  IMAD R0, R3, R25, RZ ;  /* 0x0000001903007224 */ /* 0x010fe400078e02ff */
[----:B------:R-:W-:Y:S01]  /*25b0*/  IMAD.MOV.U32 R6, RZ, RZ, R4 ;  /* 0x000000ffff067224 */ /* 0x000fe200078e0004 */
[----:B------:R-:W-:Y:S01]  /*25c0*/  MOV R4, R10 ;  /* 0x0000000a00047202 */ /* 0x000fe20000000f00 */
[----:B------:R-:W-:Y:S02]  /*25d0*/  IMAD R0, R2, R24, R0 ;  /* 0x0000001802007224 */ /* 0x000fe400078e0200 */
[----:B------:R-:W-:-:S04]  /*25e0*/  IMAD.WIDE.U32 R6, R25, R2, R6 ;  /* 0x0000000219067225 */ /* 0x000fc800078e0006 */
[----:B------:R-:W-:Y:S02]  /*25f0*/  IMAD R33, R65, R25, RZ ;  /* 0x0000001941217224 */ /* 0x000fe400078e02ff */
[----:B------:R-:W-:Y:S02]  /*2600*/  IMAD.IADD R5, R11, 0x1, R5 ;  /* 0x000000010b057824 */ /* 0x000fe400078e0205 */
[----:B------:R-:W-:Y:S02]  /*2610*/  IMAD.IADD R7, R7, 0x1, R0 ;  /* 0x0000000107077824 */ /* 0x000fe400078e0200 */
[----:B------:R-:W-:Y:S01]  /*2620*/  IMAD R0, R9, R23, RZ ;  /* 0x0000001709007224 */ /* 0x000fe200078e02ff */
[----:B------:R-:W-:Y:S01]  /*2630*/  SHF.R.S32.HI R9, RZ, 0x1f, R131 ;  /* 0x0000001fff097819 */ /* 0x000fe20000011483 */
[C---:B------:R-:W-:Y:S02]  /*2640*/  IMAD R10, R64.reuse, R24, R33 ;  /* 0x00000018400a7224 */ /* 0x040fe400078e0221 */
[----:B------:R-:W-:-:S04]  /*2650*/  IMAD.WIDE.U32 R4, R64, R25, R4 ;  /* 0x0000001940047225 */ /* 0x000fc800078e0004 */
[C---:B------:R-:W-:Y:S02]  /*2660*/  IMAD R24, R8.reuse, R32, R0 ;  /* 0x0000002008187224 */ /* 0x040fe400078e0200 */
[----:B------:R-:W-:Y:S01]  /*2670*/  IMAD.WIDE.U32 R6, R8, R23, R6 ;  /* 0x0000001708067225 */ /* 0x000fe200078e0006 */
[----:B------:R-:W-:-:S03]  /*2680*/  IADD3 R8, P0, -R131, R116, RZ ;  /* 0x0000007483087210 */ /* 0x000fc60007f1e1ff */
[----:B------:R-:W-:Y:S01]  /*2690*/  IMAD.IADD R5, R5, 0x1, R10 ;  /* 0x0000000105057824 */ /* 0x000fe200078e020a */
[----:B------:R-:W-:Y:S01]  /*26a0*/  LEA.HI R10, R34, R34, RZ, 0x1 ;  /* 0x00000022220a7211 */ /* 0x000fe200078f08ff */
[----:B------:R-:W-:Y:S01]  /*26b0*/  IMAD R0, R13, R23, RZ ;  /* 0x000000170d007224 */ /* 0x000fe200078e02ff */
[----:B------:R-:W-:Y:S01]  /*26c0*/  IADD3 R13, R25, R35, RZ ;  /* 0x00000023190d7210 */ /* 0x000fe20007ffe0ff */
[----:B------:R-:W-:-:S04]  /*26d0*/  IMAD.WIDE.U32 R4, R12, R23, R4 ;  /* 0x000000170c047225 */ /* 0x000fc800078e0004 */
[----:B------:R-:W-:Y:S02]  /*26e0*/  IMAD R11, R12, R32, R0 ;  /* 0x000000200c0b7224 */ /* 0x000fe400078e0200 */
[----:B------:R-:W-:Y:S02]  /*26f0*/  IMAD.X R0, R117, 0x1, ~R9, P0 ;  /* 0x0000000175007824 */ /* 0x000fe400000e0e09 */
[----:B------:R-:W-:Y:S02]  /*2700*/  IMAD.IADD R5, R5, 0x1, R11 ;  /* 0x0000000105057824 */ /* 0x000fe400078e020b */
[C---:B------:R-:W-:Y:S02]  /*2710*/  IMAD R11, R0.reuse, R2, RZ ;  /* 0x00000002000b7224 */ /* 0x040fe400078e02ff */
[----:B------:R-:W-:Y:S01]  /*2720*/  IMAD R9, R0, R64, RZ ;  /* 0x0000004000097224 */ /* 0x000fe200078e02ff */
[----:B------:R-:W-:Y:S01]  /*2730*/  SHF.R.S32.HI R0, RZ, 0x1, R10 ;  /* 0x00000001ff007819 */ /* 0x000fe2000001140a */
[----:B------:R-:W-:-:S02]  /*2740*/  IMAD.IADD R7, R7, 0x1, R24 ;  /* 0x0000000107077824 */ /* 0x000fc400078e0218 */
[----:B------:R-:W-:Y:S01]  /*2750*/  IMAD R52, R65, R8, R9 ;  /* 0x0000000841347224 */ /* 0x000fe200078e0209 */
[----:B------:R-:W-:Y:S01]  /*2760*/  SHF.L.U32 R63, R0, 0x4, RZ ;  /* 0x00000004003f7819 */ /* 0x000fe200000006ff */
[----:B------:R-:W-:Y:S02]  /*2770*/  IMAD R9, R116, R0, R166 ;  /* 0x0000000074097224 */ /* 0x000fe400078e02a6 */
[-C--:B------:R-:W-:Y:S01]  /*2780*/  IMAD R12, R3, R8.reuse, R11 ;  /* 0x00000008030c7224 */ /* 0x080fe200078e020b */
[C---:B------:R-:W-:Y:S01]  /*2790*/  IADD3 R129, R63.reuse, 0x80, RZ ;  /* 0x000000803f817810 */ /* 0x040fe20007ffe0ff */
[----:B------:R-:W-:Y:S01]  /*27a0*/  IMAD R10, R0, R13, RZ ;  /* 0x0000000d000a7224 */ /* 0x000fe200078e02ff */
[----:B------:R-:W-:Y:S01]  /*27b0*/  SHF.R.S32.HI R153, RZ, 0x1f, R63 ;  /* 0x0000001fff997819 */ /* 0x000fe2000001143f */
[-C--:B------:R-:W-:Y:S01]  /*27c0*/  IMAD.WIDE.U32 R6, R2, R8.reuse, R6 ;  /* 0x0000000802067225 */ /* 0x080fe200078e0006 */
[----:B------:R-:W-:Y:S02]  /*27d0*/  IADD3 R139, R63, R129, RZ ;  /* 0x000000813f8b7210 */ /* 0x000fe40007ffe0ff */
[----:B------:R-:W-:Y:S01]  /*27e0*/  SHF.R.S32.HI R11, RZ, 0x1f, R10 ;  /* 0x0000001fff0b7819 */ /* 0x000fe2000001140a */
[----:B------:R-:W-:Y:S01]  /*27f0*/  IMAD.WIDE.U32 R4, R64, R8, R4 ;  /* 0x0000000840047225 */ /* 0x000fe200078e0004 */
[----:B------:R-:W-:-:S02]  /*2800*/  IADD3 R12, R7, R12, RZ ;  /* 0x0000000c070c7210 */ /* 0x000fc40007ffe0ff */
[----:B------:R-:W-:Y:S01]  /*2810*/  LEA R124, P1, R6, R30, 0x1 ;  /* 0x0000001e067c7211 */ /* 0x000fe200078208ff */
[----:B------:R-:W-:Y:S01]  /*2820*/  IMAD.IADD R8, R166, 0x1, R9 ;  /* 0x00000001a6087824 */ /* 0x000fe200078e0209 */
[----:B------:R-:W-:Y:S01]  /*2830*/  LEA R53, P0, R4, R26, 0x1 ;  /* 0x0000001a04357211 */ /* 0x000fe200078008ff */
[----:B------:R-:W-:Y:S01]  /*2840*/  IMAD.IADD R52, R5, 0x1, R52 ;  /* 0x0000000105347824 */ /* 0x000fe200078e0234 */
[----:B------:R-:W-:Y:S01]  /*2850*/  IADD3 R5, P3, R10, R9, RZ ;  /* 0x000000090a057210 */ /* 0x000fe20007f7e0ff */
[----:B------:R-:W-:Y:S01]  /*2860*/  IMAD.SHL.U32 R160, R64, 0x10, RZ ;  /* 0x0000001040a07824 */ /* 0x000fe200078e00ff */
[----:B------:R-:W-:Y:S01]  /*2870*/  IADD3 R7, P2, R10, R8, RZ ;  /* 0x000000080a077210 */ /* 0x000fe20007f5e0ff */
[----:B------:R-:W-:Y:S01]  /*2880*/  VIADD R130, R63, 0x40 ;  /* 0x000000403f827836 */ /* 0x000fe20000000000 */
[----:B------:R-:W-:Y:S01]  /*2890*/  LEA.HI.X R52, R4, R27, R52, 0x1, P0 ;  /* 0x0000001b04347211 */ /* 0x000fe200000f0c34 */
[----:B------:R-:W-:Y:S01]  /*28a0*/  IMAD.SHL.U32 R24, R5, 0x2, RZ ;  /* 0x0000000205187824 */ /* 0x000fe200078e00ff */
[-C--:B------:R-:W-:Y:S01]  /*28b0*/  LEA.HI.X.SX32 R9, R9, R11.reuse, 0x1, P3 ;  /* 0x0000000b09097211 */ /* 0x080fe200018f0eff */
[----:B------:R-:W-:Y:S01]  /*28c0*/  IMAD.SHL.U32 R60, R7, 0x2, RZ ;  /* 0x00000002073c7824 */ /* 0x000fe200078e00ff */
[----:B------:R-:W-:Y:S01]  /*28d0*/  LEA.HI.X.SX32 R4, R8, R11, 0x1, P2 ;  /* 0x0000000b08047211 */ /* 0x000fe200010f0eff */
[----:B------:R-:W-:Y:S01]  /*28e0*/  VIADD R128, R63, 0xc0 ;  /* 0x000000c03f807836 */ /* 0x000fe20000000000 */
[----:B------:R-:W-:Y:S01]  /*28f0*/  LEA.HI.X R123, R6, R31, R12, 0x1, P1 ;  /* 0x0000001f067b7211 */ /* 0x000fe200008f0c0c */
[----:B------:R-:W-:Y:S01]  /*2900*/  IMAD R6, R163, 0x60, RZ ;  /* 0x00000060a3067824 */ /* 0x000fe200078e02ff */
[----:B------:R-:W-:Y:S01]  /*2910*/  IADD3 R40, P1, R14, R24, RZ ;  /* 0x000000180e287210 */ /* 0x000fe20007f3e0ff */
[----:B------:R-:W-:Y:S01]  /*2920*/  IMAD.SHL.U32 R164, R64, 0x20, RZ ;  /* 0x0000002040a47824 */ /* 0x000fe200078e00ff */
[----:B------:R-:W-:Y:S01]  /*2930*/  SHF.L.U64.HI R5, R5, 0x1, R9 ;  /* 0x0000000105057819 */ /* 0x000fe20000010209 */
[C---:B------:R-:W-:Y:S01]  /*2940*/  IMAD.IADD R140, R63.reuse, 0x1, R130 ;  /* 0x000000013f8c7824 */ /* 0x040fe200078e0282 */
[----:B------:R-:W-:Y:S01]  /*2950*/  IADD3 R59, P3, R14, R60, RZ ;  /* 0x0000003c0e3b7210 */ /* 0x000fe20007f7e0ff */
[----:B------:R-:W-:Y:S01]  /*2960*/  IMAD.IADD R138, R63, 0x1, R128 ;  /* 0x000000013f8a7824 */ /* 0x000fe200078e0280 */
[----:B------:R-:W-:Y:S01]  /*2970*/  IADD3 R24, P0, R16, R24, RZ ;  /* 0x0000001810187210 */ /* 0x000fe20007f1e0ff */
[----:B------:R-:W-:Y:S01]  /*2980*/  IMAD.IADD R146, R135, 0x1, R6 ;  /* 0x0000000187927824 */ /* 0x000fe200078e0206 */
[----:B------:R-:W-:Y:S01]  /*2990*/  SHF.L.U64.HI R4, R7, 0x1, R4 ;  /* 0x0000000107047819 */ /* 0x000fe20000010204 */
[----:B------:R-:W-:Y:S01]  /*29a0*/  IMAD.WIDE.U32 R132, R2, 0x60, RZ ;  /* 0x0000006002847825 */ /* 0x000fe200078e00ff */
[----:B------:R-:W-:-:S02]  /*29b0*/  IADD3 R60, P2, R16, R60, RZ ;  /* 0x0000003c103c7210 */ /* 0x000fc40007f5e0ff */
[----:B------:R-:W-:Y:S01]  /*29c0*/  IADD3.X R41, R15, R5, RZ, P1, !PT ;  /* 0x000000050f297210 */ /* 0x000fe20000ffe4ff */
[C---:B------:R-:W-:Y:S01]  /*29d0*/  IMAD.X R25, R17.reuse, 0x1, R5, P0 ;  /* 0x0000000111197824 */ /* 0x040fe200000e0605 */
[C---:B------:R-:W-:Y:S01]  /*29e0*/  IADD3 R79, P0, R244.reuse, 0xc0, RZ ;  /* 0x000000c0f44f7810 */ /* 0x040fe20007f1e0ff */
[--C-:B------:R-:W-:Y:S01]  /*29f0*/  IMAD.X R57, R17, 0x1, R4.reuse, P2 ;  /* 0x0000000111397824 */ /* 0x100fe200010e0604 */
[C---:B------:R-:W-:Y:S01]  /*2a00*/  IADD3 R81, P2, R244.reuse, 0x40, RZ ;  /* 0x00000040f4517810 */ /* 0x040fe20007f5e0ff */
[----:B------:R-:W-:Y:S01]  /*2a10*/  IMAD.X R58, R15, 0x1, R4, P3 ;  /* 0x000000010f3a7824 */ /* 0x000fe200018e0604 */
[----:B------:R-:W-:Y:S01]  /*2a20*/  IADD3 R80, P1, R244, 0x80, RZ ;  /* 0x00000080f4507810 */ /* 0x000fe20007f3e0ff */
[--C-:B------:R-:W-:Y:S01]  /*2a30*/  IMAD.X R100, RZ, RZ, R249.reuse, P0 ;  /* 0x000000ffff647224 */ /* 0x100fe200000e06f9 */
[-C--:B------:R-:W-:Y:S01]  /*2a40*/  IADD3.X R102, RZ, R249.reuse, RZ, P2, !PT ;  /* 0x000000f9ff667210 */ /* 0x080fe200017fe4ff */
[C---:B------:R-:W-:Y:S01]  /*2a50*/  IMAD.SHL.U32 R93, R0.reuse, 0x20, RZ ;  /* 0x00000020005d7824 */ /* 0x040fe200078e00ff */
[-C--:B------:R-:W-:Y:S01]  /*2a60*/  IADD3 R78, P2, R81, R244.reuse, RZ ;  /* 0x000000f4514e7210 */ /* 0x080fe20007f5e0ff */
[--C-:B------:R-:W-:Y:S01]  /*2a70*/  IMAD.X R101, RZ, RZ, R249.reuse, P1 ;  /* 0x000000ffff657224 */ /* 0x100fe200008e06f9 */
[-C--:B------:R-:W-:Y:S01]  /*2a80*/  IADD3 R76, P0, R79, R244.reuse, RZ ;  /* 0x000000f44f4c7210 */ /* 0x080fe20007f1e0ff */
[----:B------:R-:W-:Y:S01]  /*2a90*/  IMAD R92, R0, 0x30, RZ ;  /* 0x00000030005c7824 */ /* 0x000fe200078e02ff */
[-C--:B------:R-:W-:Y:S01]  /*2aa0*/  IADD3 R77, P1, R80, R244.reuse, RZ ;  /* 0x000000f4504d7210 */ /* 0x080fe20007f3e0ff */
[----:B------:R-:W-:Y:S01]  /*2ab0*/  IMAD.X R99, R102, 0x1, R249, P2 ;  /* 0x0000000166637824 */ /* 0x000fe200010e06f9 */
[----:B------:R-:W-:Y:S01]  /*2ac0*/  SHF.L.U64.HI R7, R162, 0x5, R163 ;  /* 0x00000005a2077819 */ /* 0x000fe200000102a3 */
[--C-:B------:R-:W-:Y:S01]  /*2ad0*/  IMAD.X R97, R100, 0x1, R249.reuse, P0 ;  /* 0x0000000164617824 */ /* 0x100fe200000e06f9 */
[----:B------:R-:W-:Y:S01]  /*2ae0*/  SHF.L.U32 R4, R162, 0x5, RZ ;  /* 0x00000005a2047819 */ /* 0x000fe200000006ff */
[----:B------:R-:W-:Y:S01]  /*2af0*/  IMAD.IADD R121, R63, 0x1, R140 ;  /* 0x000000013f797824 */ /* 0x000fe200078e028c */
[----:B------:R-:W-:Y:S01]  /*2b00*/  IADD3.X R98, R101, R249, RZ, P1, !PT ;  /* 0x000000f965627210 */ /* 0x000fe20000ffe4ff */
[----:B------:R-:W-:Y:S01]  /*2b10*/  IMAD.IADD R113, R63, 0x1, R138 ;  /* 0x000000013f717824 */ /* 0x000fe200078e028a */
[-C--:B------:R-:W-:Y:S01]  /*2b20*/  IADD3 R89, P3, R77, R244.reuse, RZ ;  /* 0x000000f44d597210 */ /* 0x080fe20007f7e0ff */
[----:B------:R-:W-:Y:S01]  /*2b30*/  IMAD.SHL.U32 R147, R4, 0x2, RZ ;  /* 0x0000000204937824 */ /* 0x000fe200078e00ff */
[-C--:B------:R-:W-:Y:S01]  /*2b40*/  IADD3 R88, P2, R76, R244.reuse, RZ ;  /* 0x000000f44c587210 */ /* 0x080fe20007f5e0ff */
[----:B------:R-:W-:Y:S01]  /*2b50*/  IMAD.MOV.U32 R26, RZ, RZ, R36 ;  /* 0x000000ffff1a7224 */ /* 0x000fe200078e0024 */
[----:B------:R-:W-:Y:S01]  /*2b60*/  IADD3 R75, P0, R160, 0xc0, RZ ;  /* 0x000000c0a04b7810 */ /* 0x000fe20007f1e0ff */
[--C-:B------:R-:W-:Y:S01]  /*2b70*/  IMAD.X R110, R98, 0x1, R249.reuse, P3 ;  /* 0x00000001626e7824 */ /* 0x100fe200018e06f9 */
[----:B------:R-:W-:Y:S01]  /*2b80*/  LOP3.LUT R5, R239, 0xffff, RZ, 0xc0, !PT ;  /* 0x0000ffffef057812 */ /* 0x000fe200078ec0ff */
[----:B------:R-:W-:Y:S01]  /*2b90*/  IMAD.X R109, R97, 0x1, R249, P2 ;  /* 0x00000001616d7824 */ /* 0x000fe200010e06f9 */
[----:B------:R-:W-:Y:S01]  /*2ba0*/  IADD3 R90, P4, R78, R244, RZ ;  /* 0x000000f44e5a7210 */ /* 0x000fe20007f9e0ff */
[----:B------:R-:W-:Y:S01]  /*2bb0*/  IMAD.X R96, RZ, RZ, R161, P0 ;  /* 0x000000ffff607224 */ /* 0x000fe200000e06a1 */
[----:B------:R-:W-:-:S02]  /*2bc0*/  IADD3 R73, P5, R160, 0x40, RZ ;  /* 0x00000040a0497810 */ /* 0x000fc40007fbe0ff */
[----:B------:R-:W-:Y:S01]  /*2bd0*/  IADD3 R74, P1, R160, 0x80, RZ ;  /* 0x00000080a04a7810 */ /* 0x000fe20007f3e0ff */
[----:B------:R-:W-:Y:S01]  /*2be0*/  IMAD.X R111, R99, 0x1, R249, P4 ;  /* 0x00000001636f7824 */ /* 0x000fe200020e06f9 */
[----:B------:R-:W-:Y:S02]  /*2bf0*/  SHF.L.U64.HI R148, R4, 0x1, R7 ;  /* 0x0000000104947819 */ /* 0x000fe40000010207 */
[C---:B------:R-:W-:Y:S01]  /*2c00*/  LOP3.LUT R66, R5.reuse, 0x1, RZ, 0xc0, !PT ;  /* 0x0000000105427812 */ /* 0x040fe200078ec0ff */
[----:B------:R-:W-:Y:S01]  /*2c10*/  IMAD.X R95, RZ, RZ, R161, P1 ;  /* 0x000000ffff5f7224 */ /* 0x000fe200008e06a1 */
[C---:B------:R-:W-:Y:S02]  /*2c20*/  LOP3.LUT R69, R5.reuse, 0x2, RZ, 0xc0, !PT ;  /* 0x0000000205457812 */ /* 0x040fe400078ec0ff */
[C---:B------:R-:W-:Y:S02]  /*2c30*/  LOP3.LUT R68, R5.reuse, 0x4, RZ, 0xc0, !PT ;  /* 0x0000000405447812 */ /* 0x040fe400078ec0ff */
[----:B------:R-:W-:Y:S01]  /*2c40*/  LOP3.LUT R67, R5, 0x8, RZ, 0xc0, !PT ;  /* 0x0000000805437812 */ /* 0x000fe200078ec0ff */
[C---:B------:R-:W-:Y:S01]  /*2c50*/  IMAD.SHL.U32 R5, R2.reuse, 0x10, RZ ;  /* 0x0000001002057824 */ /* 0x040fe200078e00ff */
[----:B------:R-:W-:-:S02]  /*2c60*/  SHF.L.U64.HI R7, R2, 0x4, R3 ;  /* 0x0000000402077819 */ /* 0x000fc40000010203 */
[C---:B------:R-:W-:Y:S01]  /*2c70*/  SHF.L.U64.HI R6, R2.reuse, 0x5, R3 ;  /* 0x0000000502067819 */ /* 0x040fe20000010203 */
[----:B------:R-:W-:Y:S01]  /*2c80*/  IMAD R3, R3, 0x60, RZ ;  /* 0x0000006003037824 */ /* 0x000fe200078e02ff */
[----:B------:R-:W-:Y:S01]  /*2c90*/  IADD3.X R94, RZ, R161, RZ, P5, !PT ;  /* 0x000000a1ff5e7210 */ /* 0x000fe20002ffe4ff */
[----:B------:R-:W-:Y:S01]  /*2ca0*/  IMAD.SHL.U32 R144, R5, 0x2, RZ ;  /* 0x0000000205907824 */ /* 0x000fe200078e00ff */
[----:B------:R-:W-:Y:S02]  /*2cb0*/  SHF.L.U32 R4, R2, 0x5, RZ ;  /* 0x0000000502047819 */ /* 0x000fe400000006ff */
[-C--:B------:R-:W-:Y:S02]  /*2cc0*/  IADD3 R82, P5, R73, R160.reuse, RZ ;  /* 0x000000a049527210 */ /* 0x080fe40007fbe0ff */
[----:B------:R-:W-:Y:S01]  /*2cd0*/  IADD3 R84, P3, R164, R73, RZ ;  /* 0x00000049a4547210 */ /* 0x000fe20007f7e0ff */
[----:B------:R-:W-:Y:S01]  /*2ce0*/  IMAD.SHL.U32 R142, R4, 0x2, RZ ;  /* 0x00000002048e7824 */ /* 0x000fe200078e00ff */
[C---:B------:R-:W-:Y:S01]  /*2cf0*/  IADD3 R85, P2, R75.reuse, R160, RZ ;  /* 0x000000a04b557210 */ /* 0x040fe20007f5e0ff */
[--C-:B------:R-:W-:Y:S01]  /*2d00*/  IMAD.X R103, R94, 0x1, R161.reuse, P5 ;  /* 0x000000015e677824 */ /* 0x100fe200028e06a1 */
[----:B------:R-:W-:Y:S01]  /*2d10*/  IADD3 R87, P0, R75, R164, RZ ;  /* 0x000000a44b577210 */ /* 0x000fe20007f1e0ff */
[----:B------:R-:W-:Y:S01]  /*2d20*/  IMAD.X R105, R165, 0x1, R94, P3 ;  /* 0x00000001a5697824 */ /* 0x000fe200018e065e */
[----:B------:R-:W-:Y:S01]  /*2d30*/  IADD3 R83, P4, R74, R160, RZ ;  /* 0x000000a04a537210 */ /* 0x000fe20007f9e0ff */
[----:B------:R-:W-:Y:S01]  /*2d40*/  IMAD.X R106, R96, 0x1, R161, P2 ;  /* 0x00000001606a7824 */ /* 0x000fe200010e06a1 */
[----:B------:R-:W-:Y:S01]  /*2d50*/  IADD3 R86, P1, R164, R74, RZ ;  /* 0x0000004aa4567210 */ /* 0x000fe20007f3e0ff */
[----:B------:R-:W-:Y:S01]  /*2d60*/  IMAD.X R108, R96, 0x1, R165, P0 ;  /* 0x00000001606c7824 */ /* 0x000fe200000e06a5 */
[----:B------:R-:W-:-:S02]  /*2d70*/  IADD3 R120, R63, R139, RZ ;  /* 0x0000008b3f787210 */ /* 0x000fc40007ffe0ff */
[----:B------:R-:W-:Y:S02]  /*2d80*/  SHF.L.U64.HI R145, R5, 0x1, R7 ;  /* 0x0000000105917819 */ /* 0x000fe40000010207 */
[----:B------:R-:W-:Y:S02]  /*2d90*/  SHF.L.U64.HI R143, R4, 0x1, R6 ;  /* 0x00000001048f7819 */ /* 0x000fe40000010206 */
[----:B------:R-:W-:Y:S02]  /*2da0*/  IADD3 R141, R133, R3, RZ ;  /* 0x00000003858d7210 */ /* 0x000fe40007ffe0ff */
[----:B------:R-:W-:Y:S02]  /*2db0*/  IADD3.X R104, R95, R161, RZ, P4, !PT ;  /* 0x000000a15f687210 */ /* 0x000fe400027fe4ff */
[----:B------:R-:W-:Y:S02]  /*2dc0*/  IADD3.X R107, R165, R95, RZ, P1, !PT ;  /* 0x0000005fa56b7210 */ /* 0x000fe40000ffe4ff */
        /* <DEDUP_REMOVED lines=11> */
.L_x_4647:
        /* <DEDUP_REMOVED lines=12> */
[----:B----45:R-:W-:Y:S05]  /*2f40*/  @!P3 BRA `(.L_x_4531) ;  /* 0x000000000050b947 */ /* 0x030fea0003800000 */
[----:B------:R-:W-:Y:S02]  /*2f50*/  ISETP.NE.AND P2, PT, R66, RZ, PT ;  /* 0x000000ff4200720c */ /* 0x000fe40003f45270 */
[----:B------:R-:W-:Y:S11]  /*2f60*/  ISETP.NE.AND P1, PT, R69, RZ, PT ;  /* 0x000000ff4500720c */ /* 0x000ff60003f25270 */
[----:B------:R-:W2:Y:S01]  /*2f70*/  @P2 LD.E.128 R8, desc[UR6][R2.64] ;  /* 0x0000000602082980 */ /* 0x000ea2000c101d00 */
[--C-:B------:R-:W-:Y:S02]  /*2f80*/  @P2 IMAD.MOV.U32 R4, RZ, RZ, R62.reuse ;  /* 0x000000ffff042224 */ /* 0x100fe400078e003e */
[--C-:B------:R-:W-:Y:S05]  /*2f90*/  @P2 IMAD.MOV.U32 R5, RZ, RZ, R61.reuse ;  /* 0x000000ffff052224 */ /* 0x100fea00078e003d */
[----:B--2---:R1:W-:Y:S01]  /*2fa0*/  @P2 ST.E.128 desc[UR6][R4.64], R8 ;  /* 0x0000000804002985 */ /* 0x0043e2000c101d06 */
[----:B------:R-:W-:Y:S03]  /*2fb0*/  ISETP.NE.AND P2, PT, R68, RZ, PT ;  /* 0x000000ff4400720c */ /* 0x000fe60003f45270 */
[----:B------:R-:W2:Y:S01]  /*2fc0*/  @P1 LD.E.128 R12, desc[UR6][R2.64+0x80] ;  /* 0x00008006020c1980 */ /* 0x000ea2000c101d00 */
[----:B-1----:R-:W-:Y:S01]  /*2fd0*/  @P1 MOV R4, R62 ;  /* 0x0000003e00041202 */ /* 0x002fe20000000f00 */
[----:B------:R-:W-:Y:S05]  /*2fe0*/  @P1 IMAD.MOV.U32 R5, RZ, RZ, R61 ;  /* 0x000000ffff051224 */ /* 0x000fea00078e003d */
[----:B--2---:R1:W-:Y:S01]  /*2ff0*/  @P1 ST.E.128 desc[UR6][R4.64+0x80], R12 ;  /* 0x0000800c04001985 */ /* 0x0043e2000c101d06 */
[----:B------:R-:W-:Y:S03]  /*3000*/  ISETP.NE.AND P1, PT, R67, RZ, PT ;  /* 0x000000ff4300720c */ /* 0x000fe60003f25270 */
[----:B------:R-:W2:Y:S01]  /*3010*/  @P2 LD.E.128 R8, desc[UR6][R2.64+0x100] ;  /* 0x0001000602082980 */ /* 0x000ea2000c101d00 */
[--C-:B-1----:R-:W-:Y:S01]  /*3020*/  @P2 IMAD.MOV.U32 R4, RZ, RZ, R62.reuse ;  /* 0x000000ffff042224 */ /* 0x102fe200078e003e */
[-C--:B------:R-:W-:Y:S05]  /*3030*/  @P2 MOV R5, R61.reuse ;  /* 0x0000003d00052202 */ /* 0x080fea0000000f00 */
[----:B--2---:R1:W-:Y:S04]  /*3040*/  @P2 ST.E.128 desc[UR6][R4.64+0x100], R8 ;  /* 0x0001000804002985 */ /* 0x0043e8000c101d06 */
[----:B-1----:R-:W2:Y:S01]  /*3050*/  @P1 LD.E.128 R8, desc[UR6][R2.64+0x180] ;  /* 0x0001800602081980 */ /* 0x002ea2000c101d00 */
[----:B------:R-:W-:Y:S01]  /*3060*/  @P1 IMAD.MOV.U32 R4, RZ, RZ, R62 ;  /* 0x000000ffff041224 */ /* 0x000fe200078e003e */
[----:B------:R-:W-:Y:S05]  /*3070*/  @P1 MOV R5, R61 ;  /* 0x0000003d00051202 */ /* 0x000fea0000000f00 */
[----:B--2---:R1:W-:Y:S02]  /*3080*/  @P1 ST.E.128 desc[UR6][R4.64+0x180], R8 ;  /* 0x0001800804001985 */ /* 0x0043e4000c101d06 */
.L_x_4531:
[----:B------:R-:W-:Y:S05]  /*3090*/  BSYNC B0 ;  /* 0x0000000000007941 */ /* 0x000fea0003800000 */
.L_x_4530:
[----:B------:R-:W-:Y:S04]  /*30a0*/  BSSY B0, `(.L_x_4532) ;  /* 0x0000012000007945 */ /* 0x000fe80003800000 */
[----:B------:R-:W-:Y:S05]  /*30b0*/  @!P0 BRA `(.L_x_4533) ;  /* 0x0000000000408947 */ /* 0x000fea0003800000 */
[----:B------:R-:W-:Y:S02]  /*30c0*/  ISETP.NE.AND P1, PT, R66, RZ, PT ;  /* 0x000000ff4200720c */ /* 0x000fe40003f25270 */
[----:B------:R-:W-:Y:S02]  /*30d0*/  IADD3 R6, P0, R2, R144, RZ ;  /* 0x0000009002067210 */ /* 0x000fe40007f1e0ff */
[C---:B-1----:R-:W-:Y:S03]  /*30e0*/  LEA R4, P2, R250.reuse, R62, 0x1 ;  /* 0x0000003efa047211 */ /* 0x042fe600078408ff */
[----:B------:R-:W-:Y:S01]  /*30f0*/  IMAD.X R7, R3, 0x1, R145, P0 ;  /* 0x0000000103077824 */ /* 0x000fe200000e0691 */
[----:B------:R-:W-:Y:S02]  /*3100*/  ISETP.NE.AND P0, PT, R69, RZ, PT ;  /* 0x000000ff4500720c */ /* 0x000fe40003f05270 */
[----:B------:R-:W-:Y:S03]  /*3110*/  LEA.HI.X R5, R250, R61, R252, 0x1, P2 ;  /* 0x0000003dfa057211 */ /* 0x000fe600010f0cfc */
[----:B------:R-:W2:Y:S04]  /*3120*/  @P1 LD.E.128 R8, desc[UR6][R6.64] ;  /* 0x0000000606081980 */ /* 0x000ea8000c101d00 */
[----:B--2---:R1:W-:Y:S01]  /*3130*/  @P1 ST.E.128 desc[UR6][R4.64], R8 ;  /* 0x0000000804001985 */ /* 0x0043e2000c101d06 */
[----:B------:R-:W-:Y:S03]  /*3140*/  ISETP.NE.AND P1, PT, R68, RZ, PT ;  /* 0x000000ff4400720c */ /* 0x000fe60003f25270 */
[----:B------:R-:W2:Y:S04]  /*3150*/  @P0 LD.E.128 R12, desc[UR6][R6.64+0x80] ;  /* 0x00008006060c0980 */ /* 0x000ea8000c101d00 */
[----:B--2---:R-:W-:Y:S01]  /*3160*/  @P0 ST.E.128 desc[UR6][R4.64+0x80], R12 ;  /* 0x0000800c04000985 */ /* 0x004fe2000c101d06 */
[----:B------:R-:W-:Y:S05]  /*3170*/  ISETP.NE.AND P0, PT, R67, RZ, PT ;  /* 0x000000ff4300720c */ /* 0x000fea0003f05270 */
[----:B-1----:R-:W2:Y:S04]  /*3180*/  @P1 LD.E.128 R8, desc[UR6][R6.64+0x100] ;  /* 0x0001000606081980 */ /* 0x002ea8000c101d00 */
[----:B--2---:R1:W-:Y:S04]  /*3190*/  @P1 ST.E.128 desc[UR6][R4.64+0x100], R8 ;  /* 0x0001000804001985 */ /* 0x0043e8000c101d06 */
[----:B-1----:R-:W2:Y:S04]  /*31a0*/  @P0 LD.E.128 R8, desc[UR6][R6.64+0x180] ;  /* 0x0001800606080980 */ /* 0x002ea8000c101d00 */
[----:B--2---:R2:W-:Y:S02]  /*31b0*/  @P0 ST.E.128 desc[UR6][R4.64+0x180], R8 ;  /* 0x0001800804000985 */ /* 0x0045e4000c101d06 */
.L_x_4533:
[----:B------:R-:W-:Y:S05]  /*31c0*/  BSYNC B0 ;  /* 0x0000000000007941 */ /* 0x000fea0003800000 */
.L_x_4532:
        /* <DEDUP_REMOVED lines=21> */
.L_x_4535:
[----:B------:R-:W-:Y:S05]  /*3320*/  BSYNC B0 ;  /* 0x0000000000007941 */ /* 0x000fea0003800000 */
.L_x_4534:
        /* <DEDUP_REMOVED lines=18> */
.L_x_4537:
[----:B------:R-:W-:Y:S05]  /*3450*/  BSYNC B0 ;  /* 0x0000000000007941 */ /* 0x000fea0003800000 */
.L_x_4536:
        /* <DEDUP_REMOVED lines=24> */
[----:B---34-:R-:W2:Y:S10]  /*35e0*/  LD.E.128 R8, desc[UR6][R2.64] ;  /* 0x0000000602087980 */ /* 0x018eb4000c101d00 */
[----:B------:R-:W3:Y:S06]  /*35f0*/  @!P0 LD.E.64 R30, desc[UR6][R40.64] ;  /* 0x00000006281e8980 */ /* 0x000eec000c101b00 */
[----:B------:R-:W4:Y:S01]  /*3600*/  @!P0 LD.E.64 R2, desc[UR6][R24.64] ;  /* 0x0000000618028980 */ /* 0x000f22000c101b00 */
[--C-:B---3--:R-:W-:Y:S01]  /*3610*/  @!P0 HADD2.F32 R16, -RZ, R30.reuse.H0_H0 ;  /* 0x2000001eff108230 */ /* 0x108fe20000004100 */
[----:B--2---:R-:W-:Y:S01]  /*3620*/  @!P0 MOV R4, R8 ;  /* 0x0000000800048202 */ /* 0x004fe20000000f00 */
[----:B------:R-:W-:Y:S01]  /*3630*/  @!P0 HADD2.F32 R17, -RZ, R30.H1_H1 ;  /* 0x3000001eff118230 */ /* 0x000fe20000004100 */
[----:B------:R-:W-:Y:S01]  /*3640*/  @!P0 MOV R7, R10 ;  /* 0x0000000a00078202 */ /* 0x000fe20000000f00 */
[--C-:B------:R-:W-:Y:S01]  /*3650*/  @!P0 HADD2.F32 R30, -RZ, R31.reuse.H0_H0 ;  /* 0x2000001fff1e8230 */ /* 0x100fe20000004100 */
[----:B------:R-:W-:Y:S01]  /*3660*/  @!P0 MOV R6, R11 ;  /* 0x0000000b00068202 */ /* 0x000fe20000000f00 */
[----:B------:R-:W-:Y:S02]  /*3670*/  @!P0 HADD2.F32 R0, -RZ, R4.H1_H1 ;  /* 0x30000004ff008230 */ /* 0x000fe40000004100 */
[----:B------:R-:W-:Y:S02]  /*3680*/  @!P0 HADD2.F32 R31, -RZ, R31.H1_H1 ;  /* 0x3000001fff1f8230 */ /* 0x000fe40000004100 */
[--C-:B----4-:R-:W-:Y:S02]  /*3690*/  @!P0 HADD2.F32 R13, -RZ, R3.reuse.H1_H1 ;  /* 0x30000003ff0d8230 */ /* 0x110fe40000004100 */
[----:B------:R-:W-:Y:S02]  /*36a0*/  @!P0 HADD2.F32 R15, -RZ, R3.H0_H0 ;  /* 0x20000003ff0f8230 */ /* 0x000fe40000004100 */
[--C-:B------:R-:W-:Y:S02]  /*36b0*/  @!P0 HADD2.F32 R5, -RZ, R2.reuse.H0_H0 ;  /* 0x20000002ff058230 */ /* 0x100fe40000004100 */
[----:B------:R-:W-:Y:S01]  /*36c0*/  @!P0 HADD2.F32 R12, -RZ, R2.H1_H1 ;  /* 0x30000002ff0c8230 */ /* 0x000fe20000004100 */
[----:B------:R-:W-:Y:S01]  /*36d0*/  @!P0 MOV R2, R9 ;  /* 0x0000000900028202 */ /* 0x000fe20000000f00 */
[----:B------:R-:W-:Y:S02]  /*36e0*/  @!P0 HADD2.F32 R3, -RZ, R4.H0_H0 ;  /* 0x20000004ff038230 */ /* 0x000fe40000004100 */
[C---:B------:R-:W-:Y:S01]  /*36f0*/  @!P0 FMUL.FTZ R4, R0.reuse, R16 ;  /* 0x0000001000048220 */ /* 0x040fe20000410000 */
[-C--:B------:R-:W-:Y:S03]  /*3700*/  @!P0 FMUL.FTZ R0, R0, R5.reuse ;  /* 0x0000000500008220 */ /* 0x080fe60000410000 */
[----:B------:R-:W-:Y:S01]  /*3710*/  @!P0 FFMA.FTZ R33, R3, R5, -R4 ;  /* 0x0000000503218223 */ /* 0x000fe20000010804 */
[--C-:B------:R-:W-:Y:S02]  /*3720*/  @!P0 HADD2.F32 R5, -RZ, R2.reuse.H1_H1 ;  /* 0x30000002ff058230 */ /* 0x100fe40000004100 */
[----:B------:R-:W-:Y:S01]  /*3730*/  @!P0 FFMA.FTZ R0, R16, R3, R0 ;  /* 0x0000000310008223 */ /* 0x000fe20000010000 */
[----:B------:R-:W-:Y:S02]  /*3740*/  @!P0 HADD2.F32 R16, -RZ, R2.H0_H0 ;  /* 0x20000002ff108230 */ /* 0x000fe40000004100 */
[--C-:B------:R-:W-:Y:S02]  /*3750*/  @!P0 HADD2.F32 R3, -RZ, R7.reuse.H1_H1 ;  /* 0x30000007ff038230 */ /* 0x100fe40000004100 */
[C---:B------:R-:W-:Y:S01]  /*3760*/  @!P0 FMUL.FTZ R32, R5.reuse, R17 ;  /* 0x0000001105208220 */ /* 0x040fe20000410000 */
[----:B------:R-:W-:Y:S01]  /*3770*/  @!P0 F2FP.F16.F32.PACK_AB R0, R0, R33 ;  /* 0x000000210000823e */ /* 0x000fe200000000ff */
[--C-:B------:R-:W-:Y:S02]  /*3780*/  @!P0 HADD2.F32 R4, -RZ, R6.reuse.H1_H1 ;  /* 0x30000006ff048230 */ /* 0x100fe40000004100 */
[-C--:B------:R-:W-:Y:S01]  /*3790*/  @!P0 FMUL.FTZ R2, R5, R12.reuse ;  /* 0x0000000c05028220 */ /* 0x080fe20000410000 */
[----:B------:R-:W-:Y:S01]  /*37a0*/  @!P0 FFMA.FTZ R32, R16, R12, -R32 ;  /* 0x0000000c10208223 */ /* 0x000fe20000010820 */
[----:B------:R-:W-:Y:S01]  /*37b0*/  @!P0 MOV R8, R0 ;  /* 0x0000000000088202 */ /* 0x000fe20000000f00 */
[----:B------:R-:W-:Y:S02]  /*37c0*/  @!P0 HADD2.F32 R5, -RZ, R7.H0_H0 ;  /* 0x20000007ff058230 */ /* 0x000fe40000004100 */
[C---:B------:R-:W-:Y:S01]  /*37d0*/  @!P0 FMUL.FTZ R12, R3.reuse, R30 ;  /* 0x0000001e030c8220 */ /* 0x040fe20000410000 */
[----:B------:R-:W-:Y:S02]  /*37e0*/  @!P0 HADD2.F32 R6, -RZ, R6.H0_H0 ;  /* 0x20000006ff068230 */ /* 0x000fe40000004100 */
[C---:B------:R-:W-:Y:S01]  /*37f0*/  @!P0 FMUL.FTZ R7, R4.reuse, R31 ;  /* 0x0000001f04078220 */ /* 0x040fe20000410000 */
[----:B------:R-:W-:Y:S01]  /*3800*/  @!P0 FMUL.FTZ R3, R3, R15 ;  /* 0x0000000f03038220 */ /* 0x000fe20000410000 */
[-C--:B------:R-:W-:Y:S01]  /*3810*/  @!P0 FMUL.FTZ R4, R4, R13.reuse ;  /* 0x0000000d04048220 */ /* 0x080fe20000410000 */
[----:B------:R-:W-:Y:S01]  /*3820*/  @!P0 FFMA.FTZ R2, R17, R16, R2 ;  /* 0x0000001011028223 */ /* 0x000fe20000010002 */
[----:B------:R-:W-:Y:S01]  /*3830*/  @!P0 FFMA.FTZ R7, R6, R13, -R7 ;  /* 0x0000000d06078223 */ /* 0x000fe20000010807 */
[----:B------:R-:W-:Y:S01]  /*3840*/  @!P0 FFMA.FTZ R3, R30, R5, R3 ;  /* 0x000000051e038223 */ /* 0x000fe20000010003 */
[----:B------:R-:W-:Y:S01]  /*3850*/  @!P0 FFMA.FTZ R4, R31, R6, R4 ;  /* 0x000000061f048223 */ /* 0x000fe20000010004 */
[----:B------:R-:W-:Y:S01]  /*3860*/  MOV R6, R50 ;  /* 0x0000003200067202 */ /* 0x000fe20000000f00 */
[----:B------:R-:W-:Y:S01]  /*3870*/  @!P0 FFMA.FTZ R12, R5, R15, -R12 ;  /* 0x0000000f050c8223 */ /* 0x000fe2000001080c */
[----:B------:R-:W-:Y:S02]  /*3880*/  @!P0 F2FP.F16.F32.PACK_AB R2, R2, R32 ;  /* 0x000000200202823e */ /* 0x000fe400000000ff */
[----:B------:R-:W-:Y:S02]  /*3890*/  @!P0 F2FP.F16.F32.PACK_AB R4, R4, R7 ;  /* 0x000000070404823e */ /* 0x000fe400000000ff */
[----:B------:R-:W-:Y:S02]  /*38a0*/  @!P0 F2FP.F16.F32.PACK_AB R3, R3, R12 ;  /* 0x0000000c0303823e */ /* 0x000fe400000000ff */
[----:B------:R-:W-:Y:S02]  /*38b0*/  @!P0 MOV R9, R2 ;  /* 0x0000000200098202 */ /* 0x000fe40000000f00 */
[----:B------:R-:W-:Y:S02]  /*38c0*/  MOV R7, R51 ;  /* 0x0000003300077202 */ /* 0x000fe40000000f00 */
[----:B------:R-:W-:Y:S02]  /*38d0*/  @!P0 MOV R10, R3 ;  /* 0x00000003000a8202 */ /* 0x000fe40000000f00 */
[----:B------:R-:W-:Y:S05]  /*38e0*/  @!P0 MOV R11, R4 ;  /* 0x00000004000b8202 */ /* 0x000fea0000000f00 */
[----:B------:R1:W-:Y:S02]  /*38f0*/  ST.E.128 desc[UR6][R6.64], R8 ;  /* 0x0000000806007985 */ /* 0x0003e4000c101d06 */
.L_x_4544:
[----:B------:R-:W-:Y:S05]  /*3900*/  BSYNC B0 ;  /* 0x0000000000007941 */ /* 0x000fea0003800000 */
.L_x_4543:
[----:B------:R-:W-:Y:S04]  /*3910*/  BSSY B0, `(.L_x_4545) ;  /* 0x0000037000007945 */ /* 0x000fe80003800000 */
[----:B------:R-:W-:Y:S05]  /*3920*/  @P3 BRA `(.L_x_4546) ;  /* 0x0000000000d43947 */ /* 0x000fea0003800000 */
[----:B------:R-:W-:Y:S02]  /*3930*/  MOV R2, R53 ;  /* 0x0000003500027202 */ /* 0x000fe40000000f00 */
[----:B------:R-:W-:Y:S02]  /*3940*/  MOV R3, R52 ;  /* 0x0000003400037202 */ /* 0x000fe40000000f00 */
[----:B------:R-:W-:Y:S03]  /*3950*/  ISETP.GE.AND P0, PT, R21, R14, PT ;  /* 0x0000000e1500720c */ /* 0x000fe60003f06270 */
[----:B-1-34-:R-:W2:Y:S10]  /*3960*/  LD.E.128 R8, desc[UR6][R2.64+0x80] ;  /* 0x0000800602087980 */ /* 0x01aeb4000c101d00 */
        /* <DEDUP_REMOVED lines=49> */
.L_x_4546:
[----:B------:R-:W-:Y:S05]  /*3c80*/  BSYNC B0 ;  /* 0x0000000000007941 */ /* 0x000fea0003800000 */
.L_x_4545:
[----:B------:R-:W-:Y:S04]  /*3c90*/  BSSY B0, `(.L_x_4547) ;  /* 0x0000037000007945 */ /* 0x000fe80003800000 */
[----:B------:R-:W-:Y:S05]  /*3ca0*/  @P2 BRA `(.L_x_4548) ;  /* 0x0000000000d42947 */ /* 0x000fea0003800000 */
[----:B------:R-:W-:Y:S02]  /*3cb0*/  MOV R2, R53 ;  /* 0x0000003500027202 */ /* 0x000fe40000000f00 */
[----:B------:R-:W-:Y:S02]  /*3cc0*/  MOV R3, R52 ;  /* 0x0000003400037202 */ /* 0x000fe40000000f00 */
[----:B------:R-:W-:Y:S03]  /*3cd0*/  ISETP.GE.AND P0, PT, R20, R14, PT ;  /* 0x0000000e1400720c */ /* 0x000fe60003f06270 */
[----:B-1234-:R-:W2:Y:S10]  /*3ce0*/  LD.E.128 R8, desc[UR6][R2.64+0x100] ;  /* 0x0001000602087980 */ /* 0x01eeb4000c101d00 */
        /* <DEDUP_REMOVED lines=49> */
.L_x_4548:
[----:B------:R-:W-:Y:S05]  /*4000*/  BSYNC B0 ;  /* 0x0000000000007941 */ /* 0x000fea0003800000 */
.L_x_4547:
        /* <DEDUP_REMOVED lines=54> */
.L_x_4542:
[----:B------:R-:W-:Y:S05]  /*4370*/  BSYNC B1 ;  /* 0x0000000000017941 */ /* 0x000fea0003800000 */
.L_x_4541:
        /* <DEDUP_REMOVED lines=29> */
[----:B------:R-:W-:Y:S02]  /*4550*/  @!P0 HADD2.F32 R0, -RZ, R4.H1_H1 ;  /* 0x30000004ff008230 */ /* 0x000fe40000004100 */
[--C-:B----4-:R-:W-:Y:S02]  /*4560*/  @!P0 HADD2.F32 R17, -RZ, R3.reuse.H0_H0 ;  /* 0x20000003ff118230 */ /* 0x110fe40000004100 */
[----:B------:R-:W-:Y:S02]  /*4570*/  @!P0 HADD2.F32 R16, -RZ, R3.H1_H1 ;  /* 0x30000003ff108230 */ /* 0x000fe40000004100 */
[--C-:B------:R-:W-:Y:S02]  /*4580*/  @!P0 HADD2.F32 R5, -RZ, R2.reuse.H0_H0 ;  /* 0x20000002ff058230 */ /* 0x100fe40000004100 */
[----:B------:R-:W-:Y:S01]  /*4590*/  @!P0 HADD2.F32 R15, -RZ, R2.H1_H1 ;  /* 0x30000002ff0f8230 */ /* 0x000fe20000004100 */
[----:B------:R-:W-:Y:S01]  /*45a0*/  @!P0 MOV R2, R9 ;  /* 0x0000000900028202 */ /* 0x000fe20000000f00 */
[----:B------:R-:W-:Y:S02]  /*45b0*/  @!P0 HADD2.F32 R3, -RZ, R4.H0_H0 ;  /* 0x20000004ff038230 */ /* 0x000fe40000004100 */
[C---:B------:R-:W-:Y:S01]  /*45c0*/  @!P0 FMUL.FTZ R4, R0.reuse, R30 ;  /* 0x0000001e00048220 */ /* 0x040fe20000410000 */
[-C--:B------:R-:W-:Y:S01]  /*45d0*/  @!P0 FMUL.FTZ R0, R0, R5.reuse ;  /* 0x0000000500008220 */ /* 0x080fe20000410000 */
[----:B------:R-:W-:Y:S02]  /*45e0*/  @!P0 HADD2.F32 R33, -RZ, R33.H1_H1 ;  /* 0x30000021ff218230 */ /* 0x000fe40000004100 */
        /* <DEDUP_REMOVED lines=16> */
[----:B------:R-:W-:Y:S01]  /*46f0*/  @!P0 FMUL.FTZ R4, R4, R16 ;  /* 0x0000001004048220 */ /* 0x000fe20000410000 */
[----:B------:R-:W-:Y:S01]  /*4700*/  @!P0 FFMA.FTZ R2, R31, R30, R2 ;  /* 0x0000001e1f028223 */ /* 0x000fe20000010002 */
[----:B------:R-:W-:Y:S01]  /*4710*/  @!P0 FFMA.FTZ R16, R6, R16, -R7 ;  /* 0x0000001006108223 */ /* 0x000fe20000010807 */
[----:B------:R-:W-:Y:S01]  /*4720*/  @!P0 FFMA.FTZ R3, R32, R5, R3 ;  /* 0x0000000520038223 */ /* 0x000fe20000010003 */
[----:B------:R-:W-:Y:S01]  /*4730*/  @!P0 FFMA.FTZ R4, R33, R6, R4 ;  /* 0x0000000621048223 */ /* 0x000fe20000010004 */
[----:B------:R-:W-:Y:S01]  /*4740*/  LEA R6, P4, R244, R50, 0x1 ;  /* 0x00000032f4067211 */ /* 0x000fe200078808ff */
[----:B------:R-:W-:Y:S01]  /*4750*/  @!P0 FFMA.FTZ R15, R5, R17, -R15 ;  /* 0x00000011050f8223 */ /* 0x000fe2000001080f */
        /* <DEDUP_REMOVED lines=8> */
.L_x_4552:
[----:B------:R-:W-:Y:S05]  /*47e0*/  BSYNC B0 ;  /* 0x0000000000007941 */ /* 0x000fea0003800000 */
.L_x_4551:
        /* <DEDUP_REMOVED lines=55> */
.L_x_4554:
[----:B------:R-:W-:Y:S05]  /*4b60*/  BSYNC B0 ;  /* 0x0000000000007941 */ /* 0x000fea0003800000 */
.L_x_4553:
        /* <DEDUP_REMOVED lines=55> */
.L_x_4556:
[----:B------:R-:W-:Y:S05]  /*4ee0*/  BSYNC B0 ;  /* 0x0000000000007941 */ /* 0x000fea0003800000 */
.L_x_4555:
        /* <DEDUP_REMOVED lines=54> */
.L_x_4550:
[----:B------:R-:W-:Y:S05]  /*5250*/  BSYNC B1 ;  /* 0x0000000000017941 */ /* 0x000fea0003800000 */
.L_x_4549:
        /* <DEDUP_REMOVED lines=70> */
.L_x_4560:
[----:B------:R-:W-:Y:S05]  /*56c0*/  BSYNC B0 ;  /* 0x0000000000007941 */ /* 0x000fea0003800000 */
.L_x_4559:
        /* <DEDUP_REMOVED lines=55> */
.L_x_4562:
[----:B------:R-:W-:Y:S05]  /*5a40*/  BSYNC B0 ;  /* 0x0000000000007941 */ /* 0x000fea0003800000 */
.L_x_4561:
        /* <DEDUP_REMOVED lines=55> */
.L_x_4564:
[----:B------:R-:W-:Y:S05]  /*5dc0*/  BSYNC B0 ;  /* 0x0000000000007941 */ /* 0x000fea0003800000 */
.L_x_4563:
        /* <DEDUP_REMOVED lines=54> */
.L_x_4558:
[----:B------:R-:W-:Y:S05]  /*6130*/  BSYNC B1 ;  /* 0x0000000000017941 */ /* 0x000fea0003800000 */
.L_x_4557:
        /* <DEDUP_REMOVED lines=18> */
[----:B-1234-:R-:W-:Y:S02]  /*6260*/  MOV R8, R53 ;  /* 0x0000003500087202 */ /* 0x01efe40000000f00 */
[----:B------:R-:W-:Y:S02]  /*6270*/  MOV R9, R52 ;  /* 0x0000003400097202 */ /* 0x000fe40000000f00 */
[----:B------:R-:W-:Y:S01]  /*6280*/  ISETP.GE.AND P0, PT, R18, R14, PT ;  /* 0x0000000e1200720c */ /* 0x000fe20003f06270 */
[----:B------:R-:W-:Y:S05]  /*6290*/  IMAD.WIDE.U32 R8, R64, 0x60, R8 ;  /* 0x0000006040087825 */ /* 0x000fea00078e0008 */
[----:B------:R-:W-:Y:S07]  /*62a0*/  IADD3 R9, R9, R0, RZ ;  /* 0x0000000009097210 */ /* 0x000fee0007ffe0ff */
[----:B------:R-:W2:Y:S06]  /*62b0*/  @!P0 LD.E.64 R32, desc[UR6][R34.64] ;  /* 0x0000000622208980 */ /* 0x000eac000c101b00 */
[----:B------:R-:W3:Y:S08]  /*62c0*/  LD.E.128 R8, desc[UR6][R8.64] ;  /* 0x0000000608087980 */ /* 0x000ef0000c101d00 */
[----:B------:R-:W4:Y:S01]  /*62d0*/  @!P0 LD.E.64 R2, desc[UR6][R12.64] ;  /* 0x000000060c028980 */ /* 0x000f22000c101b00 */
[--C-:B--2---:R-:W-:Y:S02]  /*62e0*/  @!P0 HADD2.F32 R30, -RZ, R32.reuse.H0_H0 ;  /* 0x20000020ff1e8230 */ /* 0x104fe40000004100 */
[----:B------:R-:W-:Y:S02]  /*62f0*/  @!P0 HADD2.F32 R31, -RZ, R32.H1_H1 ;  /* 0x30000020ff1f8230 */ /* 0x000fe40000004100 */
[--C-:B------:R-:W-:Y:S01]  /*6300*/  @!P0 HADD2.F32 R32, -RZ, R33.reuse.H0_H0 ;  /* 0x20000021ff208230 */ /* 0x100fe20000004100 */
[----:B---3--:R-:W-:Y:S01]  /*6310*/  @!P0 MOV R4, R8 ;  /* 0x0000000800048202 */ /* 0x008fe20000000f00 */
[----:B------:R-:W-:Y:S01]  /*6320*/  @!P0 HADD2.F32 R33, -RZ, R33.H1_H1 ;  /* 0x30000021ff218230 */ /* 0x000fe20000004100 */
[----:B------:R-:W-:Y:S02]  /*6330*/  @!P0 MOV R7, R10 ;  /* 0x0000000a00078202 */ /* 0x000fe40000000f00 */
        /* <DEDUP_REMOVED lines=16> */
[--C-:B------:R-:W-:Y:S02]  /*6440*/  @!P0 HADD2.F32 R4, -RZ, R6.reuse.H1_H1 ;  /* 0x30000006ff048230 */ /* 0x100fe40000004100 */
[-C--:B------:R-:W-:Y:S01]  /*6450*/  @!P0 FMUL.FTZ R2, R5, R15.reuse ;  /* 0x0000000f05028220 */ /* 0x080fe20000410000 */
[----:B------:R-:W-:Y:S02]  /*6460*/  @!P0 HADD2.F32 R5, -RZ, R7.H0_H0 ;  /* 0x20000007ff058230 */ /* 0x000fe40000004100 */
[----:B------:R-:W-:Y:S01]  /*6470*/  @!P0 FFMA.FTZ R36, R30, R15, -R36 ;  /* 0x0000000f1e248223 */ /* 0x000fe20000010824 */
[----:B------:R-:W-:Y:S02]  /*6480*/  @!P0 HADD2.F32 R6, -RZ, R6.H0_H0 ;  /* 0x20000006ff068230 */ /* 0x000fe40000004100 */
[C---:B------:R-:W-:Y:S01]  /*6490*/  @!P0 FMUL.FTZ R15, R3.reuse, R32 ;  /* 0x00000020030f8220 */ /* 0x040fe20000410000 */
[C---:B------:R-:W-:Y:S01]  /*64a0*/  @!P0 FMUL.FTZ R7, R4.reuse, R33 ;  /* 0x0000002104078220 */ /* 0x040fe20000410000 */
[-C--:B------:R-:W-:Y:S01]  /*64b0*/  @!P0 FMUL.FTZ R3, R3, R17.reuse ;  /* 0x0000001103038220 */ /* 0x080fe20000410000 */
[-C--:B------:R-:W-:Y:S01]  /*64c0*/  @!P0 FMUL.FTZ R4, R4, R16.reuse ;  /* 0x0000001004048220 */ /* 0x080fe20000410000 */
[----:B------:R-:W-:Y:S01]  /*64d0*/  @!P0 FFMA.FTZ R15, R5, R17, -R15 ;  /* 0x00000011050f8223 */ /* 0x000fe2000001080f */
[----:B------:R-:W-:Y:S01]  /*64e0*/  MOV R17, R51 ;  /* 0x0000003300117202 */ /* 0x000fe20000000f00 */
[----:B------:R-:W-:Y:S01]  /*64f0*/  @!P0 FFMA.FTZ R7, R6, R16, -R7 ;  /* 0x0000001006078223 */ /* 0x000fe20000010807 */
[----:B------:R-:W-:Y:S01]  /*6500*/  MOV R16, R50 ;  /* 0x0000003200107202 */ /* 0x000fe20000000f00 */
[----:B------:R-:W-:Y:S01]  /*6510*/  @!P0 FFMA.FTZ R2, R31, R30, R2 ;  /* 0x0000001e1f028223 */ /* 0x000fe20000010002 */
[----:B------:R-:W-:Y:S01]  /*6520*/  @!P0 FFMA.FTZ R3, R32, R5, R3 ;  /* 0x0000000520038223 */ /* 0x000fe20000010003 */
[----:B------:R-:W-:Y:S01]  /*6530*/  @!P0 FFMA.FTZ R4, R33, R6, R4 ;  /* 0x0000000621048223 */ /* 0x000fe20000010004 */
[----:B------:R-:W-:Y:S01]  /*6540*/  @!P0 F2FP.F16.F32.PACK_AB R6, R0, R37 ;  /* 0x000000250006823e */ /* 0x000fe200000000ff */
[----:B------:R-:W-:Y:S01]  /*6550*/  IMAD R30, R119, 0x60, RZ ;  /* 0x00000060771e7824 */ /* 0x000fe200078e02ff */
[----:B------:R-:W-:Y:S01]  /*6560*/  @!P0 F2FP.F16.F32.PACK_AB R2, R2, R36 ;  /* 0x000000240202823e */ /* 0x000fe200000000ff */
[----:B------:R-:W-:Y:S01]  /*6570*/  IMAD.WIDE.U32 R16, R118, 0x60, R16 ;  /* 0x0000006076107825 */ /* 0x000fe200078e0010 */
[----:B------:R-:W-:Y:S02]  /*6580*/  @!P0 F2FP.F16.F32.PACK_AB R3, R3, R15 ;  /* 0x0000000f0303823e */ /* 0x000fe400000000ff */
[----:B------:R-:W-:Y:S02]  /*6590*/  @!P0 F2FP.F16.F32.PACK_AB R0, R4, R7 ;  /* 0x000000070400823e */ /* 0x000fe400000000ff */
[----:B------:R-:W-:Y:S02]  /*65a0*/  IADD3 R5, R17, R30, RZ ;  /* 0x0000001e11057210 */ /* 0x000fe40007ffe0ff */
[----:B------:R-:W-:Y:S02]  /*65b0*/  MOV R4, R16 ;  /* 0x0000001000047202 */ /* 0x000fe40000000f00 */
[----:B------:R-:W-:Y:S02]  /*65c0*/  @!P0 MOV R8, R6 ;  /* 0x0000000600088202 */ /* 0x000fe40000000f00 */
[----:B------:R-:W-:Y:S02]  /*65d0*/  @!P0 MOV R9, R2 ;  /* 0x0000000200098202 */ /* 0x000fe40000000f00 */
[----:B------:R-:W-:Y:S02]  /*65e0*/  @!P0 MOV R10, R3 ;  /* 0x00000003000a8202 */ /* 0x000fe40000000f00 */
[----:B------:R-:W-:Y:S05]  /*65f0*/  @!P0 MOV R11, R0 ;  /* 0x00000000000b8202 */ /* 0x000fea0000000f00 */
[----:B------:R1:W-:Y:S02]  /*6600*/  ST.E.128 desc[UR6][R4.64], R8 ;  /* 0x0000000804007985 */ /* 0x0003e4000c101d06 */
.L_x_4568:
[----:B------:R-:W-:Y:S05]  /*6610*/  BSYNC B0 ;  /* 0x0000000000007941 */ /* 0x000fea0003800000 */
.L_x_4567:
        /* <DEDUP_REMOVED lines=55> */
.L_x_4570:
[----:B------:R-:W-:Y:S05]  /*6990*/  BSYNC B0 ;  /* 0x0000000000007941 */ /* 0x000fea0003800000 */
.L_x_4569:
        /* <DEDUP_REMOVED lines=55> */
.L_x_4572:
[----:B------:R-:W-:Y:S05]  /*6d10*/  BSYNC B0 ;  /* 0x0000000000007941 */ /* 0x000fea0003800000 */
.L_x_4571:
[----:B------:R-:W-:Y:S05]  /*6d20*/  @P1 BRA `(.L_x_4566) ;  /* 0x0000000000d41947 */ /* 0x000fea0003800000 */
[C---:B-1234-:R-:W-:Y:S02]  /*6d30*/  LEA R8, P1, R87.reuse, R53, 0x1 ;  /* 0x0000003557087211 */ /* 0x05efe400078208ff */
[----:B------:R-:W-:Y:S02]  /*6d40*/  ISETP.GE.AND P0, PT, R22, R14, PT ;  /* 0x0000000e1600720c */ /* 0x000fe40003f06270 */
[----:B------:R-:W-:Y:S06]  /*6d50*/  LEA.HI.X R9, R87, R52, R108, 0x1, P1 ;  /* 0x0000003457097211 */ /* 0x000fec00008f0c6c */
[----:B------:R-:W2:Y:S08]  /*6d60*/  LD.E.128 R8, desc[UR6][R8.64] ;  /* 0x0000000608087980 */ /* 0x000eb0000c101d00 */
[----:B------:R-:W3:Y:S06]  /*6d70*/  @!P0 LD.E.64 R6, desc[UR6][R34.64+0xc0] ;  /* 0x0000c00622068980 */ /* 0x000eec000c101b00 */
[----:B------:R-:W4:Y:S01]  /*6d80*/  @!P0 LD.E.64 R2, desc[UR6][R12.64+0xc0] ;  /* 0x0000c0060c028980 */ /* 0x000f22000c101b00 */
[----:B---3--:R-:W-:Y:S01]  /*6d90*/  @!P0 HADD2.F32 R15, -RZ, R6.H0_H0 ;  /* 0x20000006ff0f8230 */ /* 0x008fe20000004100 */
[----:B--2---:R-:W-:Y:S01]  /*6da0*/  @!P0 MOV R4, R8 ;  /* 0x0000000800048202 */ /* 0x004fe20000000f00 */
[--C-:B------:R-:W-:Y:S02]  /*6db0*/  @!P0 HADD2.F32 R17, -RZ, R7.reuse.H0_H0 ;  /* 0x20000007ff118230 */ /* 0x100fe40000004100 */
[----:B------:R-:W-:Y:S01]  /*6dc0*/  @!P0 HADD2.F32 R30, -RZ, R7.H1_H1 ;  /* 0x30000007ff1e8230 */ /* 0x000fe20000004100 */
[----:B------:R-:W-:Y:S01]  /*6dd0*/  @!P0 MOV R7, R10 ;  /* 0x0000000a00078202 */ /* 0x000fe20000000f00 */
        /* <DEDUP_REMOVED lines=8> */
[----:B------:R-:W-:Y:S01]  /*6e60*/  @!P0 FMUL.FTZ R0, R0, R5 ;  /* 0x0000000500008220 */ /* 0x000fe20000410000 */
[----:B------:R-:W-:Y:S01]  /*6e70*/  @!P0 HADD2.F32 R16, -RZ, R6.H1_H1 ;  /* 0x30000006ff108230 */ /* 0x000fe20000004100 */
[----:B------:R-:W-:Y:S01]  /*6e80*/  @!P0 MOV R6, R11 ;  /* 0x0000000b00068202 */ /* 0x000fe20000000f00 */
        /* <DEDUP_REMOVED lines=31> */
.L_x_4566:
[----:B------:R-:W-:Y:S05]  /*7080*/  BSYNC B1 ;  /* 0x0000000000017941 */ /* 0x000fea0003800000 */
.L_x_4565:
[----:B------:R-:W2:Y:S02]  /*7090*/  LD.E R0, desc[UR6][R28.64+0xd0] ;  /* 0x0000d0061c007980 */ /* 0x000ea4000c101900 */
[----:B--2---:R-:W-:Y:S05]  /*70a0*/  IMAD.U32 R0, R0, -0x20, RZ ;  /* 0xffffffe000007824 */ /* 0x004fea00078e00ff */
[C---:B------:R-:W-:Y:S02]  /*70b0*/  LEA R24, P1, R0.reuse, R24, 0x1 ;  /* 0x0000001800187211 */ /* 0x040fe400078208ff */
[C---:B------:R-:W-:Y:S02]  /*70c0*/  LEA R40, P0, R0.reuse, R40, 0x1 ;  /* 0x0000002800287211 */ /* 0x040fe400078008ff */
[C---:B------:R-:W-:Y:S02]  /*70d0*/  LEA.HI.X.SX32 R25, R0.reuse, R25, 0x1, P1 ;  /* 0x0000001900197211 */ /* 0x040fe400008f0eff */
[----:B------:R-:W-:Y:S01]  /*70e0*/  LEA.HI.X.SX32 R41, R0, R41, 0x1, P0 ;  /* 0x0000002900297211 */ /* 0x000fe200000f0eff */
[----:B------:R-:W-:Y:S05]  /*70f0*/  BRA `(.L_x_4573) ;  /* 0x0000007000187947 */ /* 0x000fea0003800000 */
.L_x_4540:
[----:B------:R-:W-:Y:S04]  /*7100*/  BSSY B2, `(.L_x_4574) ;  /* 0x0000198000027945 */ /* 0x000fe80003800000 */
[----:B------:R-:W-:Y:S05]  /*7110*/  @!P3 BRA `(.L_x_4575) ;  /* 0x000000180058b947 */ /* 0x000fea0003800000 */
[----:B-----5:R-:W-:Y:S01]  /*7120*/  ISETP.GE.AND P0, PT, R18, R54, PT ;  /* 0x000000361200720c */ /* 0x020fe20003f06270 */
[----:B------:R-:W-:Y:S11]  /*7130*/  BSSY B1, `(.L_x_4576) ;  /* 0x0000064000017945 */ /* 0x000ff60003800000 */
[----:B------:R-:W-:Y:S01]  /*7140*/  @!UPT UIADD3 URZ, URZ, URZ, URZ ;  /* 0x0000003f3f3ff290 */ /* 0x000fe2000fffe03f */
[----:B------:R-:W-:Y:S05]  /*7150*/  @P0 BRA `(.L_x_4577) ;  /* 0x0000000400840947 */ /* 0x000fea0003800000 */
[----:B------:R-:W-:Y:S01]  /*7160*/  ISETP.GE.AND P0, PT, R18, R14, PT ;  /* 0x0000000e1200720c */ /* 0x000fe20003f06270 */
[----:B------:R-:W-:Y:S01]  /*7170*/  IMAD.MOV.U32 R2, RZ, RZ, R53 ;  /* 0x000000ffff027224 */ /* 0x000fe200078e0035 */
[----:B------:R-:W-:Y:S01]  /*7180*/  BSSY B0, `(.L_x_4578) ;  /* 0x000005d000007945 */ /* 0x000fe20003800000 */
[----:B------:R-:W-:Y:S01]  /*7190*/  IMAD.MOV.U32 R3, RZ, RZ, R52 ;  /* 0x000000ffff037224 */ /* 0x000fe200078e0034 */
[----:B------:R-:W-:Y:S02]  /*71a0*/  MOV R48, R50 ;  /* 0x0000003200307202 */ /* 0x000fe40000000f00 */
[----:B------:R-:W-:Y:S02]  /*71b0*/  MOV R49, R51 ;  /* 0x0000003300317202 */ /* 0x000fe40000000f00 */
[----:B---34-:R1:W5:Y:S05]  /*71c0*/  LD.E.128 R8, desc[UR6][R2.64] ;  /* 0x0000000602087980 */ /* 0x01836a000c101d00 */
        /* <DEDUP_REMOVED lines=10> */
[----:B------:R-:W-:Y:S02]  /*7270*/  MOV R38, R10 ;  /* 0x0000000a00267202 */ /* 0x000fe40000000f00 */
[----:B------:R-:W-:Y:S02]  /*7280*/  MOV R37, R11 ;  /* 0x0000000b00257202 */ /* 0x000fe40000000f00 */
[C---:B------:R-:W-:Y:S02]  /*7290*/  @P2 IADD3 R6, -R0.reuse, RZ, RZ ;  /* 0x000000ff00062210 */ /* 0x040fe40007ffe1ff */
[----:B------:R-:W-:Y:S02]  /*72a0*/  @P2 IADD3 R7, -R0, RZ, RZ ;  /* 0x000000ff00072210 */ /* 0x000fe40007ffe1ff */
[C---:B------:R-:W-:Y:S02]  /*72b0*/  LEA R12, P0, R6.reuse, R4, 0x1 ;  /* 0x00000004060c7211 */ /* 0x040fe400078008ff */
[C---:B-1----:R-:W-:Y:S02]  /*72c0*/  LEA R2, P1, R7.reuse, R2, 0x1 ;  /* 0x0000000207027211 */ /* 0x042fe400078208ff */
[----:B------:R-:W-:Y:S02]  /*72d0*/  LEA.HI.X.SX32 R13, R6, R5, 0x1, P0 ;  /* 0x00000005060d7211 */ /* 0x000fe400000f0eff */
[----:B------:R-:W-:Y:S03]  /*72e0*/  LEA.HI.X.SX32 R3, R7, R3, 0x1, P1 ;  /* 0x0000000307037211 */ /* 0x000fe600008f0eff */
[----:B------:R1:W2:Y:S08]  /*72f0*/  LD.E.128 R44, desc[UR6][R12.64] ;  /* 0x000000060c2c7980 */ /* 0x0002b0000c101d00 */
[----:B------:R3:W4:Y:S01]  /*7300*/  LD.E.128 R4, desc[UR6][R2.64] ;  /* 0x0000000602047980 */ /* 0x000722000c101d00 */
[----:B-1----:R-:W-:Y:S02]  /*7310*/  MOV R12, RZ ;  /* 0x000000ff000c7202 */ /* 0x002fe40000000f00 */
[----:B------:R-:W-:Y:S02]  /*7320*/  @P2 IADD3 R12, -R0, RZ, RZ ;  /* 0x000000ff000c2210 */ /* 0x000fe40007ffe1ff */
[----:B---3--:R-:W-:Y:S02]  /*7330*/  MOV R2, R60 ;  /* 0x0000003c00027202 */ /* 0x008fe40000000f00 */
[----:B------:R-:W-:Y:S02]  /*7340*/  MOV R3, R57 ;  /* 0x0000003900037202 */ /* 0x000fe40000000f00 */
[C---:B------:R-:W-:Y:S04]  /*7350*/  LEA R2, P0, R12.reuse, R2, 0x1 ;  /* 0x000000020c027211 */ /* 0x040fe800078008ff */
[----:B------:R-:W-:Y:S05]  /*7360*/  LEA.HI.X.SX32 R3, R12, R3, 0x1, P0 ;  /* 0x000000030c037211 */ /* 0x000fea00000f0eff */
[----:B------:R2:W3:Y:S02]  /*7370*/  LD.E.128 R32, desc[UR6][R2.64] ;  /* 0x0000000602207980 */ /* 0x0004e4000c101d00 */
[--C-:B--2---:R-:W-:Y:S02]  /*7380*/  HADD2.F32 R2, -RZ, R44.reuse.H1_H1 ;  /* 0x3000002cff027230 */ /* 0x104fe40000004100 */
[----:B------:R-:W-:Y:S02]  /*7390*/  HADD2.F32 R8, -RZ, R45.H1_H1 ;  /* 0x3000002dff087230 */ /* 0x000fe40000004100 */
[----:B------:R-:W-:Y:S02]  /*73a0*/  HADD2.F32 R0, -RZ, R44.H0_H0 ;  /* 0x2000002cff007230 */ /* 0x000fe40000004100 */
[----:B------:R-:W-:Y:S01]  /*73b0*/  @!P2 FADD.FTZ R2, -R2, -RZ ;  /* 0x800000ff0202a221 */ /* 0x000fe20000010100 */
[----:B------:R-:W-:Y:S02]  /*73c0*/  HADD2.F32 R9, -RZ, R46.H0_H0 ;  /* 0x2000002eff097230 */ /* 0x000fe40000004100 */
[----:B------:R-:W-:Y:S01]  /*73d0*/  @!P2 FADD.FTZ R8, -R8, -RZ ;  /* 0x800000ff0808a221 */ /* 0x000fe20000010100 */
[--C-:B----4-:R-:W-:Y:S02]  /*73e0*/  HADD2.F32 R13, -RZ, R4.reuse.H0_H0 ;  /* 0x20000004ff0d7230 */ /* 0x110fe40000004100 */
        /* <DEDUP_REMOVED lines=8> */
[--C-:B------:R-:W-:Y:S02]  /*7470*/  HADD2.F32 R11, -RZ, R47.reuse.H0_H0 ;  /* 0x2000002fff0b7230 */ /* 0x100fe40000004100 */
[----:B------:R-:W-:Y:S01]  /*7480*/  FMUL.FTZ R4, R5, R8 ;  /* 0x0000000805047220 */ /* 0x000fe20000410000 */
[----:B------:R-:W-:Y:S02]  /*7490*/  HADD2.F32 R12, -RZ, R47.H1_H1 ;  /* 0x3000002fff0c7230 */ /* 0x000fe40000004100 */
[----:B------:R-:W-:Y:S01]  /*74a0*/  @!P2 FADD.FTZ R10, -R10, -RZ ;  /* 0x800000ff0a0aa221 */ /* 0x000fe20000010100 */
[--C-:B------:R-:W-:Y:S02]  /*74b0*/  HADD2.F32 R5, -RZ, R6.reuse.H0_H0 ;  /* 0x20000006ff057230 */ /* 0x100fe40000004100 */
[----:B------:R-:W-:Y:S01]  /*74c0*/  @!P2 FADD.FTZ R11, -R11, -RZ ;  /* 0x800000ff0b0ba221 */ /* 0x000fe20000010100 */
[----:B------:R-:W-:Y:S02]  /*74d0*/  HADD2.F32 R3, -RZ, R45.H0_H0 ;  /* 0x2000002dff037230 */ /* 0x000fe40000004100 */
        /* <DEDUP_REMOVED lines=12> */
[----:B------:R-:W-:Y:S01]  /*75a0*/  FMUL.FTZ R3, R15, R3 ;  /* 0x000000030f037220 */ /* 0x000fe20000410000 */
[--C-:B---3--:R-:W-:Y:S02]  /*75b0*/  HADD2.F32 R10, -RZ, R32.reuse.H0_H0 ;  /* 0x20000020ff0a7230 */ /* 0x108fe40000004100 */
[----:B------:R-:W-:Y:S02]  /*75c0*/  HADD2.F32 R12, -RZ, R32.H1_H1 ;  /* 0x30000020ff0c7230 */ /* 0x000fe40000004100 */
[--C-:B------:R-:W-:Y:S02]  /*75d0*/  HADD2.F32 R15, -RZ, R33.reuse.H0_H0 ;  /* 0x20000021ff0f7230 */ /* 0x100fe40000004100 */
[----:B------:R-:W-:Y:S01]  /*75e0*/  FFMA.FTZ R0, R9, R10, R0 ;  /* 0x0000000a09007223 */ /* 0x000fe20000010000 */
[----:B------:R-:W-:Y:S02]  /*75f0*/  HADD2.F32 R16, -RZ, R33.H1_H1 ;  /* 0x30000021ff107230 */ /* 0x000fe40000004100 */
[----:B------:R-:W-:Y:S01]  /*7600*/  FFMA.FTZ R2, R11, R12, R2 ;  /* 0x0000000c0b027223 */ /* 0x000fe20000010002 */
[----:B------:R-:W-:Y:S02]  /*7610*/  HADD2.F32 R9, -RZ, R36.H1_H1 ;  /* 0x30000024ff097230 */ /* 0x000fe40000004100 */
[----:B------:R-:W-:Y:S01]  /*7620*/  FFMA.FTZ R3, R13, R15, R3 ;  /* 0x0000000f0d037223 */ /* 0x000fe20000010003 */
[----:B------:R-:W-:Y:S02]  /*7630*/  HADD2.F32 R17, -RZ, R34.H0_H0 ;  /* 0x20000022ff117230 */ /* 0x000fe40000004100 */
[----:B------:R-:W-:Y:S02]  /*7640*/  HADD2.F32 R10, -RZ, R38.H0_H0 ;  /* 0x20000026ff0a7230 */ /* 0x000fe40000004100 */
[----:B------:R-:W-:Y:S01]  /*7650*/  FFMA.FTZ R4, R9, R16, R4 ;  /* 0x0000001009047223 */ /* 0x000fe20000010004 */
[----:B------:R-:W-:Y:S01]  /*7660*/  HADD2.F32 R30, -RZ, R34.H1_H1 ;  /* 0x30000022ff1e7230 */ /* 0x000fe20000004100 */
[----:B------:R-:W-:Y:S01]  /*7670*/  F2FP.F16.F32.PACK_AB R0, R2, R0 ;  /* 0x000000000200723e */ /* 0x000fe200000000ff */
        /* <DEDUP_REMOVED lines=13> */
.L_x_4579:
[----:B------:R-:W-:Y:S05]  /*7750*/  BSYNC B0 ;  /* 0x0000000000007941 */ /* 0x000fea0003800000 */
.L_x_4578:
[----:B-----5:R2:W-:Y:S02]  /*7760*/  ST.E.128 desc[UR6][R48.64], R8 ;  /* 0x0000000830007985 */ /* 0x0205e4000c101d06 */
.L_x_4577:
[----:B------:R-:W-:Y:S05]  /*7770*/  BSYNC B1 ;  /* 0x0000000000017941 */ /* 0x000fea0003800000 */
.L_x_4576:
[----:B------:R-:W-:Y:S01]  /*7780*/  ISETP.GE.AND P0, PT, R21, R54, PT ;  /* 0x000000361500720c */ /* 0x000fe20003f06270 */
[----:B------:R-:W-:Y:S11]  /*7790*/  BSSY B1, `(.L_x_4580) ;  /* 0x0000064000017945 */ /* 0x000ff60003800000 */
[----:B------:R-:W-:Y:S01]  /*77a0*/  @!UPT UIADD3 URZ, URZ, URZ, URZ ;  /* 0x0000003f3f3ff290 */ /* 0x000fe2000fffe03f */
[----:B------:R-:W-:Y:S05]  /*77b0*/  @P0 BRA `(.L_x_4581) ;  /* 0x0000000400840947 */ /* 0x000fea0003800000 */
[----:B------:R-:W-:Y:S01]  /*77c0*/  ISETP.GE.AND P0, PT, R21, R14, PT ;  /* 0x0000000e1500720c */ /* 0x000fe20003f06270 */
[----:B-1----:R-:W-:Y:S01]  /*77d0*/  IMAD.MOV.U32 R2, RZ, RZ, R53 ;  /* 0x000000ffff027224 */ /* 0x002fe200078e0035 */
[----:B------:R-:W-:Y:S01]  /*77e0*/  BSSY B0, `(.L_x_4582) ;  /* 0x000005d000007945 */ /* 0x000fe20003800000 */
[----:B------:R-:W-:Y:S01]  /*77f0*/  IMAD.MOV.U32 R3, RZ, RZ, R52 ;  /* 0x000000ffff037224 */ /* 0x000fe200078e0034 */
[----:B--2---:R-:W-:Y:S02]  /*7800*/  MOV R48, R50 ;  /* 0x0000003200307202 */ /* 0x004fe40000000f00 */
        /* <DEDUP_REMOVED lines=90> */
.L_x_4583:
[----:B------:R-:W-:Y:S05]  /*7db0*/  BSYNC B0 ;  /* 0x0000000000007941 */ /* 0x000fea0003800000 */
.L_x_4582:
[----:B-----5:R2:W-:Y:S02]  /*7dc0*/  ST.E.128 desc[UR6][R48.64+0x80], R8 ;  /* 0x0000800830007985 */ /* 0x0205e4000c101d06 */
.L_x_4581:
[----:B------:R-:W-:Y:S05]  /*7dd0*/  BSYNC B1 ;  /* 0x0000000000017941 */ /* 0x000fea0003800000 */
.L_x_4580:
        /* <DEDUP_REMOVED lines=99> */
.L_x_4587:
[----:B------:R-:W-:Y:S05]  /*8410*/  BSYNC B0 ;  /* 0x0000000000007941 */ /* 0x000fea0003800000 */
.L_x_4586:
[----:B-----5:R2:W-:Y:S02]  /*8420*/  ST.E.128 desc[UR6][R48.64+0x100], R8 ;  /* 0x0001000830007985 */ /* 0x0205e4000c101d06 */
.L_x_4585:
[----:B------:R-:W-:Y:S05]  /*8430*/  BSYNC B1 ;  /* 0x0000000000017941 */ /* 0x000fea0003800000 */
.L_x_4584:
[----:B------:R-:W-:Y:S11]  /*8440*/  ISETP.GE.AND P0, PT, R22, R54, PT ;  /* 0x000000361600720c */ /* 0x000ff60003f06270 */
[----:B------:R-:W-:Y:S02]  /*8450*/  @!UPT UIADD3 URZ, URZ, URZ, URZ ;  /* 0x0000003f3f3ff290 */ /* 0x000fe4000fffe03f */
        /* <DEDUP_REMOVED lines=96> */
.L_x_4589:
[----:B------:R-:W-:Y:S05]  /*8a60*/  BSYNC B0 ;  /* 0x0000000000007941 */ /* 0x000fea0003800000 */
.L_x_4588:
[----:B-----5:R2:W-:Y:S02]  /*8a70*/  ST.E.128 desc[UR6][R48.64+0x180], R8 ;  /* 0x0001800830007985 */ /* 0x0205e4000c101d06 */
.L_x_4575:
[----:B------:R-:W-:Y:S05]  /*8a80*/  BSYNC B2 ;  /* 0x0000000000027941 */ /* 0x000fea0003800000 */
.L_x_4574:
        /* <DEDUP_REMOVED lines=14> */
[----:B---34-:R1:W5:Y:S01]  /*8b70*/  LD.E.128 R8, desc[UR6][R2.64] ;  /* 0x0000000602087980 */ /* 0x018362000c101d00 */
        /* <DEDUP_REMOVED lines=13> */
[----:B-1----:R-:W-:Y:S02]  /*8c50*/  LEA R2, P0, R5, R2, 0x1 ;  /* 0x0000000205027211 */ /* 0x002fe400078008ff */
[----:B------:R-:W-:Y:S02]  /*8c60*/  IADD3 R6, P2, R63, R4, RZ ;  /* 0x000000043f067210 */ /* 0x000fe40007f5e0ff */
[----:B------:R-:W-:Y:S02]  /*8c70*/  LEA.HI.X.SX32 R3, R5, R3, 0x1, P0 ;  /* 0x0000000305037211 */ /* 0x000fe400000f0eff */
[----:B------:R-:W-:Y:S02]  /*8c80*/  LEA.HI.X.SX32 R4, R4, R153, 0x1, P2 ;  /* 0x0000009904047211 */ /* 0x000fe400010f0eff */
[C---:B------:R-:W-:Y:S04]  /*8c90*/  LEA R12, P0, R6.reuse, R59, 0x1 ;  /* 0x0000003b060c7211 */ /* 0x040fe800078008ff */
[----:B------:R-:W-:Y:S02]  /*8ca0*/  LEA.HI.X R13, R6, R58, R4, 0x1, P0 ;  /* 0x0000003a060d7211 */ /* 0x000fe400000f0c04 */
[----:B------:R1:W2:Y:S08]  /*8cb0*/  LD.E.128 R4, desc[UR6][R2.64] ;  /* 0x0000000602047980 */ /* 0x0002b0000c101d00 */
[----:B------:R2:W3:Y:S01]  /*8cc0*/  LD.E.128 R44, desc[UR6][R12.64] ;  /* 0x000000060c2c7980 */ /* 0x0004e2000c101d00 */
[----:B-1----:R-:W-:Y:S02]  /*8cd0*/  MOV R2, RZ ;  /* 0x000000ff00027202 */ /* 0x002fe40000000f00 */
[----:B------:R-:W-:Y:S04]  /*8ce0*/  @P1 IADD3 R2, -R0, RZ, RZ ;  /* 0x000000ff00021210 */ /* 0x000fe80007ffe1ff */
[----:B------:R-:W-:Y:S04]  /*8cf0*/  IADD3 R0, P0, R63, R2, RZ ;  /* 0x000000023f007210 */ /* 0x000fe80007f1e0ff */
[----:B------:R-:W-:Y:S02]  /*8d00*/  LEA.HI.X.SX32 R3, R2, R153, 0x1, P0 ;  /* 0x0000009902037211 */ /* 0x000fe400000f0eff */
[C---:B------:R-:W-:Y:S04]  /*8d10*/  LEA R2, P0, R0.reuse, R60, 0x1 ;  /* 0x0000003c00027211 */ /* 0x040fe800078008ff */
[----:B------:R-:W-:Y:S05]  /*8d20*/  LEA.HI.X R3, R0, R57, R3, 0x1, P0 ;  /* 0x0000003900037211 */ /* 0x000fea00000f0c03 */
[----:B------:R3:W4:Y:S01]  /*8d30*/  LD.E.128 R32, desc[UR6][R2.64] ;  /* 0x0000000602207980 */ /* 0x000722000c101d00 */
[--C-:B--2---:R-:W-:Y:S02]  /*8d40*/  HADD2.F32 R13, -RZ, R4.reuse.H0_H0 ;  /* 0x20000004ff0d7230 */ /* 0x104fe40000004100 */
[----:B------:R-:W-:Y:S02]  /*8d50*/  HADD2.F32 R4, -RZ, R4.H1_H1 ;  /* 0x30000004ff047230 */ /* 0x000fe40000004100 */
[--C-:B------:R-:W-:Y:S02]  /*8d60*/  HADD2.F32 R15, -RZ, R5.reuse.H0_H0 ;  /* 0x20000005ff0f7230 */ /* 0x100fe40000004100 */
[----:B------:R-:W-:Y:S02]  /*8d70*/  HADD2.F32 R5, -RZ, R5.H1_H1 ;  /* 0x30000005ff057230 */ /* 0x000fe40000004100 */
[--C-:B---3--:R-:W-:Y:S02]  /*8d80*/  HADD2.F32 R2, -RZ, R44.reuse.H1_H1 ;  /* 0x3000002cff027230 */ /* 0x108fe40000004100 */
[----:B------:R-:W-:Y:S02]  /*8d90*/  HADD2.F32 R8, -RZ, R45.H1_H1 ;  /* 0x3000002dff087230 */ /* 0x000fe40000004100 */
[----:B------:R-:W-:Y:S02]  /*8da0*/  HADD2.F32 R0, -RZ, R44.H0_H0 ;  /* 0x2000002cff007230 */ /* 0x000fe40000004100 */
        /* <DEDUP_REMOVED lines=9> */
[--C-:B------:R-:W-:Y:S02]  /*8e40*/  HADD2.F32 R5, -RZ, R6.reuse.H0_H0 ;  /* 0x20000006ff057230 */ /* 0x100fe40000004100 */
[----:B------:R-:W-:Y:S01]  /*8e50*/  FMUL.FTZ R0, R13, R0 ;  /* 0x000000000d007220 */ /* 0x000fe20000410000 */
[----:B------:R-:W-:Y:S02]  /*8e60*/  HADD2.F32 R3, -RZ, R45.H0_H0 ;  /* 0x2000002dff037230 */ /* 0x000fe40000004100 */
[----:B------:R-:W-:Y:S01]  /*8e70*/  @!P1 FADD.FTZ R9, -R9, -RZ ;  /* 0x800000ff09099221 */ /* 0x000fe20000010100 */
        /* <DEDUP_REMOVED lines=8> */
[--C-:B------:R-:W-:Y:S02]  /*8f00*/  HADD2.F32 R9, -RZ, R16.reuse.H0_H0 ;  /* 0x20000010ff097230 */ /* 0x100fe40000004100 */
[----:B------:R-:W-:Y:S01]  /*8f10*/  FMUL.FTZ R6, R6, R10 ;  /* 0x0000000a06067220 */ /* 0x000fe20000410000 */
[----:B------:R-:W-:Y:S01]  /*8f20*/  FMUL.FTZ R7, R8, R11 ;  /* 0x0000000b08077220 */ /* 0x000fe20000410000 */
[----:B------:R-:W-:Y:S02]  /*8f30*/  HADD2.F32 R11, -RZ, R16.H1_H1 ;  /* 0x30000010ff0b7230 */ /* 0x000fe40000004100 */
[----:B------:R-:W-:Y:S01]  /*8f40*/  FMUL.FTZ R8, R13, R12 ;  /* 0x0000000c0d087220 */ /* 0x000fe20000410000 */
[----:B------:R-:W-:Y:S02]  /*8f50*/  HADD2.F32 R13, -RZ, R36.H0_H0 ;  /* 0x20000024ff0d7230 */ /* 0x000fe40000004100 */
[----:B------:R-:W-:Y:S01]  /*8f60*/  FMUL.FTZ R3, R15, R3 ;  /* 0x000000030f037220 */ /* 0x000fe20000410000 */
[--C-:B----4-:R-:W-:Y:S02]  /*8f70*/  HADD2.F32 R10, -RZ, R32.reuse.H0_H0 ;  /* 0x20000020ff0a7230 */ /* 0x110fe40000004100 */
        /* <DEDUP_REMOVED lines=25> */
.L_x_4595:
[----:B------:R-:W-:Y:S05]  /*9110*/  BSYNC B0 ;  /* 0x0000000000007941 */ /* 0x000fea0003800000 */
.L_x_4594:
[----:B-----5:R2:W-:Y:S02]  /*9120*/  ST.E.128 desc[UR6][R48.64], R8 ;  /* 0x0000000830007985 */ /* 0x0205e4000c101d06 */
.L_x_4593:
[----:B------:R-:W-:Y:S05]  /*9130*/  BSYNC B1 ;  /* 0x0000000000017941 */ /* 0x000fea0003800000 */
.L_x_4592:
        /* <DEDUP_REMOVED lines=23> */
[C---:B-1----:R-:W-:Y:S02]  /*92b0*/  LEA R2, P0, R5.reuse, R2, 0x1 ;  /* 0x0000000205027211 */ /* 0x042fe400078008ff */
        /* <DEDUP_REMOVED lines=75> */
.L_x_4599:
[----:B------:R-:W-:Y:S05]  /*9770*/  BSYNC B0 ;  /* 0x0000000000007941 */ /* 0x000fea0003800000 */
.L_x_4598:
[----:B-----5:R2:W-:Y:S02]  /*9780*/  ST.E.128 desc[UR6][R48.64], R8 ;  /* 0x0000000830007985 */ /* 0x0205e4000c101d06 */
.L_x_4597:
[----:B------:R-:W-:Y:S05]  /*9790*/  BSYNC B1 ;  /* 0x0000000000017941 */ /* 0x000fea0003800000 */
.L_x_4596:
        /* <DEDUP_REMOVED lines=99> */
.L_x_4603:
[----:B------:R-:W-:Y:S05]  /*9dd0*/  BSYNC B0 ;  /* 0x0000000000007941 */ /* 0x000fea0003800000 */
.L_x_4602:
[----:B-----5:R2:W-:Y:S02]  /*9de0*/  ST.E.128 desc[UR6][R48.64], R8 ;  /* 0x0000000830007985 */ /* 0x0205e4000c101d06 */
.L_x_4601:
[----:B------:R-:W-:Y:S05]  /*9df0*/  BSYNC B1 ;  /* 0x0000000000017941 */ /* 0x000fea0003800000 */
.L_x_4600:
[----:B------:R-:W-:Y:S11]  /*9e00*/  ISETP.GE.AND P0, PT, R22, R54, PT ;  /* 0x000000361600720c */ /* 0x000ff60003f06270 */
[----:B------:R-:W-:Y:S02]  /*9e10*/  @!UPT UIADD3 URZ, URZ, URZ, URZ ;  /* 0x0000003f3f3ff290 */ /* 0x000fe4000fffe03f */
[----:B------:R-:W-:Y:S05]  /*9e20*/  @P0 BRA `(.L_x_4591) ;  /* 0x0000000400840947 */ /* 0x000fea0003800000 */
[C---:B-1----:R-:W-:Y:S01]  /*9e30*/  LEA R2, P0, R75.reuse, R53, 0x1 ;  /* 0x000000354b027211 */ /* 0x042fe200078008ff */
        /* <DEDUP_REMOVED lines=94> */
.L_x_4605:
[----:B------:R-:W-:Y:S05]  /*a420*/  BSYNC B0 ;  /* 0x0000000000007941 */ /* 0x000fea0003800000 */
.L_x_4604:
[----:B-----5:R2:W-:Y:S02]  /*a430*/  ST.E.128 desc[UR6][R48.64], R8 ;  /* 0x0000000830007985 */ /* 0x0205e4000c101d06 */
.L_x_4591:
[----:B------:R-:W-:Y:S05]  /*a440*/  BSYNC B2 ;  /* 0x0000000000027941 */ /* 0x000fea0003800000 */
.L_x_4590:
        /* <DEDUP_REMOVED lines=104> */
.L_x_4611:
[----:B------:R-:W-:Y:S05]  /*aad0*/  BSYNC B0 ;  /* 0x0000000000007941 */ /* 0x000fea0003800000 */
.L_x_4610:
[----:B-----5:R2:W-:Y:S02]  /*aae0*/  ST.E.128 desc[UR6][R48.64], R8 ;  /* 0x0000000830007985 */ /* 0x0205e4000c101d06 */
.L_x_4609:
[----:B------:R-:W-:Y:S05]  /*aaf0*/  BSYNC B1 ;  /* 0x0000000000017941 */ /* 0x000fea0003800000 */
.L_x_4608:
        /* <DEDUP_REMOVED lines=99> */
.L_x_4615:
[----:B------:R-:W-:Y:S05]  /*b130*/  BSYNC B0 ;  /* 0x0000000000007941 */ /* 0x000fea0003800000 */
.L_x_4614:
[----:B-----5:R2:W-:Y:S02]  /*b140*/  ST.E.128 desc[UR6][R48.64], R8 ;  /* 0x0000000830007985 */ /* 0x0205e4000c101d06 */
.L_x_4613:
[----:B------:R-:W-:Y:S05]  /*b150*/  BSYNC B1 ;  /* 0x0000000000017941 */ /* 0x000fea0003800000 */
.L_x_4612:
        /* <DEDUP_REMOVED lines=99> */
.L_x_4619:
[----:B------:R-:W-:Y:S05]  /*b790*/  BSYNC B0 ;  /* 0x0000000000007941 */ /* 0x000fea0003800000 */
.L_x_4618:
[----:B-----5:R2:W-:Y:S02]  /*b7a0*/  ST.E.128 desc[UR6][R48.64], R8 ;  /* 0x0000000830007985 */ /* 0x0205e4000c101d06 */
.L_x_4617:
[----:B------:R-:W-:Y:S05]  /*b7b0*/  BSYNC B1 ;  /* 0x0000000000017941 */ /* 0x000fea0003800000 */
.L_x_4616:
        /* <DEDUP_REMOVED lines=98> */
.L_x_4621:
[----:B------:R-:W-:Y:S05]  /*bde0*/  BSYNC B0 ;  /* 0x0000000000007941 */ /* 0x000fea0003800000 */
.L_x_4620:
[----:B-----5:R2:W-:Y:S02]  /*bdf0*/  ST.E.128 desc[UR6][R48.64], R8 ;  /* 0x0000000830007985 */ /* 0x0205e4000c101d06 */
.L_x_4607:
[----:B------:R-:W-:Y:S05]  /*be00*/  BSYNC B2 ;  /* 0x0000000000027941 */ /* 0x000fea0003800000 */
.L_x_4606:
        /* <DEDUP_REMOVED lines=10> */
[----:B-1----:R-:W-:Y:S01]  /*beb0*/  MOV R2, R53 ;  /* 0x0000003500027202 */ /* 0x002fe20000000f00 */
[----:B---34-:R-:W-:Y:S01]  /*bec0*/  IMAD.MOV.U32 R5, RZ, RZ, R51 ;  /* 0x000000ffff057224 */ /* 0x018fe200078e0033 */
[----:B------:R-:W-:Y:S01]  /*bed0*/  MOV R3, R52 ;  /* 0x0000003400037202 */ /* 0x000fe20000000f00 */
[----:B------:R-:W-:Y:S01]  /*bee0*/  BSSY B0, `(.L_x_4626) ;  /* 0x0000062000007945 */ /* 0x000fe20003800000 */
[----:B------:R-:W-:Y:S02]  /*bef0*/  ISETP.GE.AND P0, PT, R18, R14, PT ;  /* 0x0000000e1200720c */ /* 0x000fe40003f06270 */
[----:B------:R-:W-:Y:S01]  /*bf00*/  MOV R4, R50 ;  /* 0x0000003200047202 */ /* 0x000fe20000000f00 */
[----:B------:R-:W-:Y:S04]  /*bf10*/  IMAD.WIDE.U32 R2, R64, 0x60, R2 ;  /* 0x0000006040027825 */ /* 0x000fe800078e0002 */
[----:B------:R-:W-:Y:S02]  /*bf20*/  IMAD.IADD R3, R3, 0x1, R0 ;  /* 0x0000000103037824 */ /* 0x000fe400078e0200 */
[----:B------:R-:W-:Y:S02]  /*bf30*/  IMAD R0, R119, 0x60, RZ ;  /* 0x0000006077007824 */ /* 0x000fe400078e02ff */
[----:B------:R-:W-:Y:S01]  /*bf40*/  IMAD.WIDE.U32 R4, R118, 0x60, R4 ;  /* 0x0000006076047825 */ /* 0x000fe200078e0004 */
[----:B--2---:R1:W5:Y:S04]  /*bf50*/  LD.E.128 R8, desc[UR6][R2.64] ;  /* 0x0000000602087980 */ /* 0x004368000c101d00 */
[----:B------:R-:W-:Y:S02]  /*bf60*/  IADD3 R49, R5, R0, RZ ;  /* 0x0000000005317210 */ /* 0x000fe40007ffe0ff */
[----:B------:R-:W-:Y:S01]  /*bf70*/  MOV R48, R4 ;  /* 0x0000000400307202 */ /* 0x000fe20000000f00 */
        /* <DEDUP_REMOVED lines=88> */
.L_x_4627:
[----:B------:R-:W-:Y:S05]  /*c500*/  BSYNC B0 ;  /* 0x0000000000007941 */ /* 0x000fea0003800000 */
.L_x_4626:
[----:B-----5:R2:W-:Y:S02]  /*c510*/  ST.E.128 desc[UR6][R48.64], R8 ;  /* 0x0000000830007985 */ /* 0x0205e4000c101d06 */
.L_x_4625:
[----:B------:R-:W-:Y:S05]  /*c520*/  BSYNC B1 ;  /* 0x0000000000017941 */ /* 0x000fea0003800000 */
.L_x_4624:
        /* <DEDUP_REMOVED lines=99> */
.L_x_4631:
[----:B------:R-:W-:Y:S05]  /*cb60*/  BSYNC B0 ;  /* 0x0000000000007941 */ /* 0x000fea0003800000 */
.L_x_4630:
[----:B-----5:R2:W-:Y:S02]  /*cb70*/  ST.E.128 desc[UR6][R48.64], R8 ;  /* 0x0000000830007985 */ /* 0x0205e4000c101d06 */
.L_x_4629:
[----:B------:R-:W-:Y:S05]  /*cb80*/  BSYNC B1 ;  /* 0x0000000000017941 */ /* 0x000fea0003800000 */
.L_x_4628:
        /* <DEDUP_REMOVED lines=99> */
.L_x_4635:
[----:B------:R-:W-:Y:S05]  /*d1c0*/  BSYNC B0 ;  /* 0x0000000000007941 */ /* 0x000fea0003800000 */
.L_x_4634:
[----:B-----5:R2:W-:Y:S02]  /*d1d0*/  ST.E.128 desc[UR6][R48.64], R8 ;  /* 0x0000000830007985 */ /* 0x0205e4000c101d06 */
.L_x_4633:
[----:B------:R-:W-:Y:S05]  /*d1e0*/  BSYNC B1 ;  /* 0x0000000000017941 */ /* 0x000fea0003800000 */
.L_x_4632:
        /* <DEDUP_REMOVED lines=98> */
.L_x_4637:
[----:B------:R-:W-:Y:S05]  /*d810*/  BSYNC B0 ;  /* 0x0000000000007941 */ /* 0x000fea0003800000 */
.L_x_4636:
[----:B-----5:R2:W-:Y:S02]  /*d820*/  ST.E.128 desc[UR6][R48.64], R8 ;  /* 0x0000000830007985 */ /* 0x0205e4000c101d06 */
.L_x_4623:
[----:B------:R-:W-:Y:S05]  /*d830*/  BSYNC B2 ;  /* 0x0000000000027941 */ /* 0x000fea0003800000 */
.L_x_4622:
[----:B---34-:R-:W-:Y:S01]  /*d840*/  MOV R5, R57 ;  /* 0x0000003900057202 */ /* 0x018fe20000000f00 */
[----:B------:R-:W3:Y:S01]  /*d850*/  LD.E R0, desc[UR6][R28.64+0xd0] ;  /* 0x0000d0061c007980 */ /* 0x000ee2000c101900 */
[----:B-1----:R-:W-:Y:S01]  /*d860*/  MOV R3, R58 ;  /* 0x0000003a00037202 */ /* 0x002fe20000000f00 */
        /* <DEDUP_REMOVED lines=8> */
.L_x_4539:
        /* <DEDUP_REMOVED lines=11> */
[----:B------:R-:W-:Y:S01]  /*d9a0*/  @P4 IMAD.MOV.U32 R2, RZ, RZ, R53 ;  /* 0x000000ffff024224 */ /* 0x000fe200078e0035 */
[----:B-1-34-:R-:W-:Y:S01]  /*d9b0*/  @P4 MOV R4, R50 ;  /* 0x0000003200044202 */ /* 0x01afe20000000f00 */
[----:B------:R-:W-:Y:S02]  /*d9c0*/  @P4 IMAD.MOV.U32 R3, RZ, RZ, R52 ;  /* 0x000000ffff034224 */ /* 0x000fe400078e0034 */
[----:B------:R-:W-:Y:S03]  /*d9d0*/  @P4 IMAD.MOV.U32 R5, RZ, RZ, R51 ;  /* 0x000000ffff054224 */ /* 0x000fe600078e0033 */
[----:B------:R1:W2:Y:S02]  /*d9e0*/  @P4 LD.E.128 R8, desc[UR6][R2.64] ;  /* 0x0000000602084980 */ /* 0x0002a4000c101d00 */
[--C-:B-1----:R-:W-:Y:S01]  /*d9f0*/  @P3 IMAD.MOV.U32 R2, RZ, RZ, R53.reuse ;  /* 0x000000ffff023224 */ /* 0x102fe200078e0035 */
[-C--:B------:R-:W-:Y:S01]  /*da00*/  @P3 MOV R3, R52.reuse ;  /* 0x0000003400033202 */ /* 0x080fe20000000f00 */
[----:B--2---:R1:W-:Y:S01]  /*da10*/  @P4 ST.E.128 desc[UR6][R4.64], R8 ;  /* 0x0000000804004985 */ /* 0x0043e2000c101d06 */
[----:B------:R-:W-:Y:S03]  /*da20*/  ISETP.NE.AND P4, PT, R68, RZ, PT ;  /* 0x000000ff4400720c */ /* 0x000fe60003f85270 */
[----:B-1----:R1:W2:Y:S01]  /*da30*/  @P3 LD.E.128 R8, desc[UR6][R2.64+0x80] ;  /* 0x0000800602083980 */ /* 0x0022a2000c101d00 */
[--C-:B------:R-:W-:Y:S01]  /*da40*/  @P3 IMAD.MOV.U32 R4, RZ, RZ, R50.reuse ;  /* 0x000000ffff043224 */ /* 0x100fe200078e0032 */
[-C--:B------:R-:W-:Y:S08]  /*da50*/  @P3 MOV R5, R51.reuse ;  /* 0x0000003300053202 */ /* 0x080ff00000000f00 */
[--C-:B-1----:R-:W-:Y:S01]  /*da60*/  @P4 IMAD.MOV.U32 R2, RZ, RZ, R53.reuse ;  /* 0x000000ffff024224 */ /* 0x102fe200078e0035 */
[-C--:B------:R-:W-:Y:S01]  /*da70*/  @P4 MOV R3, R52.reuse ;  /* 0x0000003400034202 */ /* 0x080fe20000000f00 */
[----:B--2---:R1:W-:Y:S01]  /*da80*/  @P3 ST.E.128 desc[UR6][R4.64+0x80], R8 ;  /* 0x0000800804003985 */ /* 0x0043e2000c101d06 */
[----:B------:R-:W-:Y:S03]  /*da90*/  ISETP.NE.AND P3, PT, R67, RZ, PT ;  /* 0x000000ff4300720c */ /* 0x000fe60003f65270 */
[----:B-1----:R1:W2:Y:S01]  /*daa0*/  @P4 LD.E.128 R8, desc[UR6][R2.64+0x100] ;  /* 0x0001000602084980 */ /* 0x0022a2000c101d00 */
[--C-:B------:R-:W-:Y:S01]  /*dab0*/  @P4 IMAD.MOV.U32 R4, RZ, RZ, R50.reuse ;  /* 0x000000ffff044224 */ /* 0x100fe200078e0032 */
[-C--:B------:R-:W-:Y:S08]  /*dac0*/  @P4 MOV R5, R51.reuse ;  /* 0x0000003300054202 */ /* 0x080ff00000000f00 */
[----:B-1----:R-:W-:Y:S01]  /*dad0*/  @P3 IMAD.MOV.U32 R2, RZ, RZ, R53 ;  /* 0x000000ffff023224 */ /* 0x002fe200078e0035 */
[----:B------:R-:W-:Y:S01]  /*dae0*/  @P3 MOV R3, R52 ;  /* 0x0000003400033202 */ /* 0x000fe20000000f00 */
[----:B--2---:R1:W-:Y:S04]  /*daf0*/  @P4 ST.E.128 desc[UR6][R4.64+0x100], R8 ;  /* 0x0001000804004985 */ /* 0x0043e8000c101d06 */
[----:B-1----:R1:W2:Y:S02]  /*db00*/  @P3 LD.E.128 R4, desc[UR6][R2.64+0x180] ;  /* 0x0001800602043980 */ /* 0x0022a4000c101d00 */
[----:B-1----:R-:W-:Y:S01]  /*db10*/  @P3 IMAD.MOV.U32 R2, RZ, RZ, R50 ;  /* 0x000000ffff023224 */ /* 0x002fe200078e0032 */
[----:B------:R-:W-:Y:S05]  /*db20*/  @P3 MOV R3, R51 ;  /* 0x0000003300033202 */ /* 0x000fea0000000f00 */
[----:B--2---:R2:W-:Y:S02]  /*db30*/  @P3 ST.E.128 desc[UR6][R2.64+0x180], R4 ;  /* 0x0001800402003985 */ /* 0x0045e4000c101d06 */
.L_x_4639:
[----:B------:R-:W-:Y:S05]  /*db40*/  BSYNC B0 ;  /* 0x0000000000007941 */ /* 0x000fea0003800000 */
.L_x_4638:
[----:B------:R-:W-:Y:S04]  /*db50*/  BSSY B0, `(.L_x_4640) ;  /* 0x000001e000007945 */ /* 0x000fe80003800000 */
[----:B------:R-:W-:Y:S05]  /*db60*/  @!P2 BRA `(.L_x_4641) ;  /* 0x000000000070a947 */ /* 0x000fea0003800000 */
[----:B------:R-:W-:Y:S02]  /*db70*/  ISETP.NE.AND P5, PT, R66, RZ, PT ;  /* 0x000000ff4200720c */ /* 0x000fe40003fa5270 */
[----:B------:R-:W-:Y:S11]  /*db80*/  ISETP.NE.AND P4, PT, R69, RZ, PT ;  /* 0x000000ff4500720c */ /* 0x000ff60003f85270 */
[----:B--2---:R-:W-:Y:S02]  /*db90*/  @P5 LEA R2, P2, R160, R53, 0x1 ;  /* 0x00000035a0025211 */ /* 0x004fe400078408ff */
[----:B-1-34-:R-:W-:Y:S02]  /*dba0*/  @P5 LEA R4, P3, R244, R50, 0x1 ;  /* 0x00000032f4045211 */ /* 0x01afe400078608ff */
[-C--:B------:R-:W-:Y:S02]  /*dbb0*/  @P5 LEA.HI.X R3, R160, R52.reuse, R161, 0x1, P2 ;  /* 0x00000034a0035211 */ /* 0x080fe400010f0ca1 */
[----:B------:R-:W-:Y:S03]  /*dbc0*/  @P5 LEA.HI.X R5, R244, R51, R249, 0x1, P3 ;  /* 0x00000033f4055211 */ /* 0x000fe600018f0cf9 */
[----:B------:R1:W2:Y:S02]  /*dbd0*/  @P5 LD.E.128 R8, desc[UR6][R2.64] ;  /* 0x0000000602085980 */ /* 0x0002a4000c101d00 */
[C---:B-1----:R-:W-:Y:S04]  /*dbe0*/  @P4 LEA R2, P2, R73.reuse, R53, 0x1 ;  /* 0x0000003549024211 */ /* 0x042fe800078408ff */
[----:B------:R-:W-:Y:S01]  /*dbf0*/  @P4 LEA.HI.X R3, R73, R52, R94, 0x1, P2 ;  /* 0x0000003449034211 */ /* 0x000fe200010f0c5e */
        /* <DEDUP_REMOVED lines=19> */
.L_x_4641:
[----:B------:R-:W-:Y:S05]  /*dd30*/  BSYNC B0 ;  /* 0x0000000000007941 */ /* 0x000fea0003800000 */
.L_x_4640:
[----:B------:R-:W-:Y:S04]  /*dd40*/  BSSY B0, `(.L_x_4642) ;  /* 0x000001e000007945 */ /* 0x000fe80003800000 */
[----:B------:R-:W-:Y:S05]  /*dd50*/  @!P1 BRA `(.L_x_4643) ;  /* 0x0000000000709947 */ /* 0x000fea0003800000 */
[----:B------:R-:W-:Y:S02]  /*dd60*/  ISETP.NE.AND P4, PT, R66, RZ, PT ;  /* 0x000000ff4200720c */ /* 0x000fe40003f85270 */
[----:B------:R-:W-:Y:S11]  /*dd70*/  ISETP.NE.AND P3, PT, R69, RZ, PT ;  /* 0x000000ff4500720c */ /* 0x000ff60003f65270 */
[C---:B-12---:R-:W-:Y:S02]  /*dd80*/  @P4 LEA R2, P1, R164.reuse, R53, 0x1 ;  /* 0x00000035a4024211 */ /* 0x046fe400078208ff */
[C---:B---34-:R-:W-:Y:S02]  /*dd90*/  @P4 LEA R4, P2, R91.reuse, R50, 0x1 ;  /* 0x000000325b044211 */ /* 0x058fe400078408ff */
        /* <DEDUP_REMOVED lines=24> */
.L_x_4643:
[----:B------:R-:W-:Y:S05]  /*df20*/  BSYNC B0 ;  /* 0x0000000000007941 */ /* 0x000fea0003800000 */
.L_x_4642:
[----:B------:R-:W-:Y:S05]  /*df30*/  @!P0 BRA `(.L_x_4573) ;  /* 0x0000000000888947 */ /* 0x000fea0003800000 */
[----:B------:R-:W-:Y:S02]  /*df40*/  ISETP.NE.AND P1, PT, R66, RZ, PT ;  /* 0x000000ff4200720c */ /* 0x000fe40003f25270 */
[----:B------:R-:W-:Y:S02]  /*df50*/  ISETP.NE.AND P2, PT, R69, RZ, PT ;  /* 0x000000ff4500720c */ /* 0x000fe40003f45270 */
[----:B------:R-:W-:Y:S09]  /*df60*/  ISETP.NE.AND P3, PT, R68, RZ, PT ;  /* 0x000000ff4400720c */ /* 0x000ff20003f65270 */
[----:B-12---:R-:W-:Y:S02]  /*df70*/  @P1 IMAD.MOV.U32 R2, RZ, RZ, R53 ;  /* 0x000000ffff021224 */ /* 0x006fe400078e0035 */
[----:B------:R-:W-:Y:S01]  /*df80*/  @P1 IMAD.MOV.U32 R3, RZ, RZ, R52 ;  /* 0x000000ffff031224 */ /* 0x000fe200078e0034 */
[-C--:B---34-:R-:W-:Y:S01]  /*df90*/  @P2 LEA R4, P0, R84, R53.reuse, 0x1 ;  /* 0x0000003554042211 */ /* 0x098fe200078008ff */
[----:B------:R-:W-:Y:S02]  /*dfa0*/  @P1 IMAD R0, R65, 0x60, RZ ;  /* 0x0000006041001824 */ /* 0x000fe400078e02ff */
[----:B------:R-:W-:Y:S01]  /*dfb0*/  @P1 IMAD.WIDE.U32 R2, R64, 0x60, R2 ;  /* 0x0000006040021825 */ /* 0x000fe200078e0002 */
[-C--:B------:R-:W-:Y:S03]  /*dfc0*/  @P2 LEA.HI.X R5, R84, R52.reuse, R105, 0x1, P0 ;  /* 0x0000003454052211 */ /* 0x080fe600000f0c69 */
[----:B------:R-:W-:Y:S02]  /*dfd0*/  @P1 IMAD.IADD R3, R3, 0x1, R0 ;  /* 0x0000000103031824 */ /* 0x000fe400078e0200 */
[----:B------:R-:W-:Y:S03]  /*dfe0*/  @P1 IMAD R0, R119, 0x60, RZ ;  /* 0x0000006077001824 */ /* 0x000fe600078e02ff */
[----:B------:R1:W2:Y:S02]  /*dff0*/  @P1 LD.E.128 R8, desc[UR6][R2.64] ;  /* 0x0000000602081980 */ /* 0x0002a4000c101d00 */
[----:B-1----:R-:W-:Y:S02]  /*e000*/  @P1 IMAD.MOV.U32 R2, RZ, RZ, R50 ;  /* 0x000000ffff021224 */ /* 0x002fe400078e0032 */
[----:B------:R-:W-:Y:S02]  /*e010*/  @P1 IMAD.MOV.U32 R3, RZ, RZ, R51 ;  /* 0x000000ffff031224 */ /* 0x000fe400078e0033 */
[----:B------:R-:W-:Y:S04]  /*e020*/  @P1 IMAD.WIDE.U32 R2, R118, 0x60, R2 ;  /* 0x0000006076021825 */ /* 0x000fe800078e0002 */
[----:B------:R-:W-:Y:S05]  /*e030*/  @P1 IMAD.IADD R3, R3, 0x1, R0 ;  /* 0x0000000103031824 */ /* 0x000fea00078e0200 */
[----:B--2---:R1:W-:Y:S04]  /*e040*/  @P1 ST.E.128 desc[UR6][R2.64], R8 ;  /* 0x0000000802001985 */ /* 0x0043e8000c101d06 */
[----:B-1----:R1:W2:Y:S01]  /*e050*/  @P2 LD.E.128 R8, desc[UR6][R4.64] ;  /* 0x0000000604082980 */ /* 0x0022a2000c101d00 */
[C---:B------:R-:W-:Y:S04]  /*e060*/  @P3 LEA R2, P0, R86.reuse, R53, 0x1 ;  /* 0x0000003556023211 */ /* 0x040fe800078008ff */
[----:B------:R-:W-:Y:S02]  /*e070*/  @P3 LEA.HI.X R3, R86, R52, R107, 0x1, P0 ;  /* 0x0000003456033211 */ /* 0x000fe400000f0c6b */
[CC--:B-1----:R-:W-:Y:S04]  /*e080*/  @P2 LEA R4, P1, R90.reuse, R50.reuse, 0x1 ;  /* 0x000000325a042211 */ /* 0x0c2fe800078208ff */
[-C--:B------:R-:W-:Y:S02]  /*e090*/  @P2 LEA.HI.X R5, R90, R51.reuse, R111, 0x1, P1 ;  /* 0x000000335a052211 */ /* 0x080fe400008f0c6f */
[----:B------:R-:W-:Y:S03]  /*e0a0*/  ISETP.NE.AND P1, PT, R67, RZ, PT ;  /* 0x000000ff4300720c */ /* 0x000fe60003f25270 */
        /* <DEDUP_REMOVED lines=11> */
.L_x_4573:
[----:B------:R-:W-:Y:S05]  /*e160*/  BSYNC B3 ;  /* 0x0000000000037941 */ /* 0x000fea0003800000 */
.L_x_4538:
[----:B------:R-:W-:Y:S01]  /*e170*/  ISETP.NE.U32.AND P1, PT, R240, RZ, PT ;  /* 0x000000fff000720c */ /* 0x000fe20003f25070 */
[----:B------:R-:W3:Y:S01]  /*e180*/  LD.E R0, desc[UR6][R28.64+0x128] ;  /* 0x000128061c007980 */ /* 0x000ee2000c101900 */
[----:B-12---:R-:W-:Y:S01]  /*e190*/  IMAD.MOV.U32 R2, RZ, RZ, R53 ;  /* 0x000000ffff027224 */ /* 0x006fe200078e0035 */
[----:B------:R-:W-:Y:S01]  /*e1a0*/  BSSY B0, `(.L_x_4644) ;  /* 0x0000065000007945 */ /* 0x000fe20003800000 */
[----:B------:R-:W-:Y:S01]  /*e1b0*/  ISETP.NE.AND.EX P1, PT, R241, RZ, PT, P1 ;  /* 0x000000fff100720c */ /* 0x000fe20003f25310 */
[----:B------:R-:W-:Y:S02]  /*e1c0*/  IMAD.MOV.U32 R3, RZ, RZ, R52 ;  /* 0x000000ffff037224 */ /* 0x000fe400078e0034 */
[----:B---3--:R-:W-:Y:S05]  /*e1d0*/  IMAD.U32 R0, R0, -0x40, RZ ;  /* 0xffffffc000007824 */ /* 0x008fea00078e00ff */
        /* <DEDUP_REMOVED lines=8> */
[----:B----4-:R-:W-:Y:S03]  /*e260*/  IABS R9, R23 ;  /* 0x0000001700097213 */ /* 0x010fe60000000000 */
[----:B------:R-:W3:Y:S01]  /*e270*/  LD.E.64 R12, desc[UR6][R28.64+0x28] ;  /* 0x000028061c0c7980 */ /* 0x000ee2000c101b00 */
[-C--:B--2---:R-:W-:Y:S02]  /*e280*/  IABS R5, R3.reuse ;  /* 0x0000000300057213 */ /* 0x084fe40000000000 */
[----:B------:R-:W-:Y:S02]  /*e290*/  IABS R8, R3 ;  /* 0x0000000300087213 */ /* 0x000fe40000000000 */
[----:B------:R-:W1:Y:S03]  /*e2a0*/  I2F.RP R6, R5 ;  /* 0x0000000500067306 */ /* 0x000e660000209400 */
[----:B------:R-:W-:Y:S07]  /*e2b0*/  IMAD.MOV R8, RZ, RZ, -R8 ;  /* 0x000000ffff087224 */ /* 0x000fee00078e0a08 */
[----:B-1----:R-:W1:Y:S02]  /*e2c0*/  MUFU.RCP R6, R6 ;  /* 0x0000000600067308 */ /* 0x002e640000001000 */
[----:B-1----:R-:W-:Y:S08]  /*e2d0*/  VIADD R6, R6, 0xffffffe ;  /* 0x0ffffffe06067836 */ /* 0x002ff00000000000 */
[----:B------:R-:W1:Y:S02]  /*e2e0*/  F2I.FTZ.U32.TRUNC.NTZ R7, R6 ;  /* 0x0000000600077305 */ /* 0x000e64000021f000 */
[--C-:B-1----:R-:W-:Y:S02]  /*e2f0*/  IMAD.MOV R0, RZ, RZ, -R7.reuse ;  /* 0x000000ffff007224 */ /* 0x102fe400078e0a07 */
[----:B------:R-:W-:Y:S03]  /*e300*/  IMAD.MOV.U32 R6, RZ, RZ, RZ ;  /* 0x000000ffff067224 */ /* 0x000fe600078e00ff */
[----:B------:R-:W-:Y:S01]  /*e310*/  MOV R2, R0 ;  /* 0x0000000000027202 */ /* 0x000fe20000000f00 */
[----:B------:R-:W-:Y:S04]  /*e320*/  VIADD R0, R27, 0xffffff80 ;  /* 0xffffff801b007836 */ /* 0x000fe80000000000 */
[----:B------:R-:W-:Y:S01]  /*e330*/  IMAD R2, R2, R5, RZ ;  /* 0x0000000502027224 */ /* 0x000fe200078e02ff */
[----:B------:R-:W-:Y:S03]  /*e340*/  IABS R4, R0 ;  /* 0x0000000000047213 */ /* 0x000fe60000000000 */
[----:B------:R-:W-:Y:S01]  /*e350*/  IMAD.HI.U32 R7, R7, R2, R6 ;  /* 0x0000000207077227 */ /* 0x000fe200078e0006 */
[----:B------:R-:W-:Y:S05]  /*e360*/  MOV R6, R4 ;  /* 0x0000000400067202 */ /* 0x000fea0000000f00 */
[C---:B------:R-:W-:Y:S04]  /*e370*/  IMAD.HI.U32 R2, R7.reuse, R6, RZ ;  /* 0x0000000607027227 */ /* 0x040fe800078e00ff */
[----:B------:R-:W-:Y:S04]  /*e380*/  IMAD.HI.U32 R4, R7, R9, RZ ;  /* 0x0000000907047227 */ /* 0x000fe800078e00ff */
[-C--:B------:R-:W-:Y:S02]  /*e390*/  IMAD R6, R2, R8.reuse, R6 ;  /* 0x0000000802067224 */ /* 0x080fe400078e0206 */
[----:B------:R-:W-:Y:S03]  /*e3a0*/  IMAD R7, R4, R8, R9 ;  /* 0x0000000804077224 */ /* 0x000fe600078e0209 */
        /* <DEDUP_REMOVED lines=21> */
[CC--:B------:R-:W-:Y:S01]  /*e500*/  LEA R10, P1, R5.reuse, R240.reuse, 0x2 ;  /* 0x000000f0050a7211 */ /* 0x0c0fe200078210ff */
[----:B------:R-:W2:Y:S01]  /*e510*/  LD.E.64 R6, desc[UR6][R28.64+0x40] ;  /* 0x000040061c067980 */ /* 0x000ea2000c101b00 */
[C---:B------:R-:W-:Y:S02]  /*e520*/  LEA R8, P0, R2.reuse, R240, 0x2 ;  /* 0x000000f002087211 */ /* 0x040fe400078010ff */
[-C--:B------:R-:W-:Y:S02]  /*e530*/  LEA.HI.X.SX32 R11, R5, R241.reuse, 0x2, P1 ;  /* 0x000000f1050b7211 */ /* 0x080fe400008f16ff */
[C---:B------:R-:W-:Y:S01]  /*e540*/  LEA.HI.X.SX32 R9, R2.reuse, R241, 0x2, P0 ;  /* 0x000000f102097211 */ /* 0x040fe200000f16ff */
[----:B------:R-:W-:Y:S02]  /*e550*/  IMAD.IADD R2, R2, 0x1, -R5 ;  /* 0x0000000102027824 */ /* 0x000fe400078e0a05 */
[----:B------:R-:W4:Y:S02]  /*e560*/  LD.E R15, desc[UR6][R10.64] ;  /* 0x000000060a0f7980 */ /* 0x000f24000c101900 */
[----:B------:R-:W-:Y:S02]  /*e570*/  IMAD R0, R2, R3, R0 ;  /* 0x0000000302007224 */ /* 0x000fe400078e0200 */
[----:B------:R-:W4:Y:S03]  /*e580*/  LD.E R4, desc[UR6][R8.64] ;  /* 0x0000000608047980 */ /* 0x000f26000c101900 */
[----:B------:R-:W-:Y:S01]  /*e590*/  SHF.R.S32.HI R14, RZ, 0x1f, R0 ;  /* 0x0000001fff0e7819 */ /* 0x000fe20000011400 */
[----:B------:R-:W3:Y:S06]  /*e5a0*/  LD.E.64 R10, desc[UR6][R28.64+0x38] ;  /* 0x000038061c0a7980 */ /* 0x000eec000c101b00 */
[----:B------:R-:W3:Y:S01]  /*e5b0*/  LD.E.64 R8, desc[UR6][R28.64+0x20] ;  /* 0x000020061c087980 */ /* 0x000ee2000c101b00 */
[----:B--2---:R-:W-:Y:S04]  /*e5c0*/  IMAD R2, R7, R0, RZ ;  /* 0x0000000007027224 */ /* 0x004fe800078e02ff */
[----:B------:R-:W-:Y:S01]  /*e5d0*/  IMAD R7, R6, R14, R2 ;  /* 0x0000000e06077224 */ /* 0x000fe200078e0202 */
[----:B----4-:R-:W-:Y:S01]  /*e5e0*/  IADD3 R15, -R4, R15, RZ ;  /* 0x0000000f040f7210 */ /* 0x010fe20007ffe1ff */
[----:B------:R-:W-:Y:S03]  /*e5f0*/  IMAD.WIDE.U32 R4, R6, R0, RZ ;  /* 0x0000000006047225 */ /* 0x000fe600078e00ff */
[----:B------:R-:W-:Y:S01]  /*e600*/  SHF.R.S32.HI R16, RZ, 0x1f, R15 ;  /* 0x0000001fff107819 */ /* 0x000fe2000001140f */
[----:B------:R-:W-:Y:S02]  /*e610*/  IMAD.IADD R5, R5, 0x1, R7 ;  /* 0x0000000105057824 */ /* 0x000fe400078e0207 */
[----:B---3--:R-:W-:Y:S03]  /*e620*/  IMAD.WIDE.U32 R4, R15, R12, R4 ;  /* 0x0000000c0f047225 */ /* 0x008fe600078e0004 */
[----:B------:R-:W-:Y:S01]  /*e630*/  LEA R62, P1, R4, R62, 0x1 ;  /* 0x0000003e043e7211 */ /* 0x000fe200078208ff */
[-C--:B------:R-:W-:Y:S04]  /*e640*/  IMAD R2, R9, R15.reuse, RZ ;  /* 0x0000000f09027224 */ /* 0x080fe800078e02ff */
[C---:B------:R-:W-:Y:S02]  /*e650*/  IMAD R6, R8.reuse, R16, R2 ;  /* 0x0000001008067224 */ /* 0x040fe400078e0202 */
[-C--:B------:R-:W-:Y:S04]  /*e660*/  IMAD.WIDE.U32 R2, R8, R15.reuse, RZ ;  /* 0x0000000f08027225 */ /* 0x080fe800078e00ff */
[----:B------:R-:W-:Y:S01]  /*e670*/  IMAD R15, R13, R15, RZ ;  /* 0x0000000f0d0f7224 */ /* 0x000fe200078e02ff */
[----:B------:R-:W-:Y:S01]  /*e680*/  IADD3 R3, R3, R6, RZ ;  /* 0x0000000603037210 */ /* 0x000fe20007ffe0ff */
        /* <DEDUP_REMOVED lines=10> */
.L_x_4645:
[----:B----4-:R-:W-:Y:S01]  /*e730*/  MOV R5, R61 ;  /* 0x0000003d00057202 */ /* 0x010fe20000000f00 */
[----:B------:R-:W2:Y:S01]  /*e740*/  LD.E R6, desc[UR6][R28.64+0x40] ;  /* 0x000040061c067980 */ /* 0x000ea2000c101900 */
[----:B------:R-:W-:Y:S01]  /*e750*/  MOV R3, R51 ;  /* 0x0000003300037202 */ /* 0x000fe20000000f00 */
[----:B------:R-:W-:Y:S02]  /*e760*/  IMAD.MOV.U32 R4, RZ, RZ, R62 ;  /* 0x000000ffff047224 */ /* 0x000fe400078e003e */
[----:B------:R-:W3:Y:S01]  /*e770*/  LD.E R0, desc[UR6][R28.64+0x38] ;  /* 0x000038061c007980 */ /* 0x000ee2000c101900 */
[----:B------:R-:W-:Y:S02]  /*e780*/  IMAD.MOV.U32 R2, RZ, RZ, R50 ;  /* 0x000000ffff027224 */ /* 0x000fe400078e0032 */
[----:B---3--:R-:W-:Y:S02]  /*e790*/  IMAD.U32 R0, R0, -0x40, RZ ;  /* 0xffffffc000007824 */ /* 0x008fe400078e00ff */
[----:B--2---:R-:W-:Y:S03]  /*e7a0*/  IMAD.U32 R6, R6, -0x40, RZ ;  /* 0xffffffc006067824 */ /* 0x004fe600078e00ff */
[----:B------:R-:W-:Y:S02]  /*e7b0*/  LEA R50, P0, R0, R2, 0x1 ;  /* 0x0000000200327211 */ /* 0x000fe400078008ff */
[----:B------:R-:W-:Y:S02]  /*e7c0*/  LEA R62, P1, R6, R4, 0x1 ;  /* 0x00000004063e7211 */ /* 0x000fe400078208ff */
[----:B------:R-:W-:Y:S02]  /*e7d0*/  LEA.HI.X.SX32 R51, R0, R3, 0x1, P0 ;  /* 0x0000000300337211 */ /* 0x000fe400000f0eff */
[----:B------:R-:W-:Y:S09]  /*e7e0*/  LEA.HI.X.SX32 R61, R6, R5, 0x1, P1 ;  /* 0x00000005063d7211 */ /* 0x000ff200008f0eff */
.L_x_4646:
[----:B------:R-:W-:Y:S05]  /*e7f0*/  BSYNC B0 ;  /* 0x0000000000007941 */ /* 0x000fea0003800000 */
.L_x_4644:
[----:B------:R-:W-:Y:S04]  /*e800*/  IADD3 R26, R26, -0x1, RZ ;  /* 0xffffffff1a1a7810 */ /* 0x000fe80007ffe0ff */
[----:B------:R-:W-:Y:S11]  /*e810*/  ISETP.GT.AND P0, PT, R26, R122, PT ;  /* 0x0000007a1a00720c */ /* 0x000ff60003f04270 */
[----:B------:R-:W-:Y:S02]  /*e820*/  @!UPT UIADD3 URZ, URZ, URZ, URZ ;  /* 0x0000003f3f3ff290 */ /* 0x000fe4000fffe03f */
[----:B------:R-:W-:Y:S05]  /*e830*/  @P0 BRA `(.L_x_4647) ;  /* 0xffffff4400900947 */ /* 0x000fea000383ffff */
.L_x_4529:
[----:B------:R-:W-:Y:S05]  /*e840*/  WARPSYNC.ALL ;  /* 0x0000000000007948 */ /* 0x000fea0003800000 */
[----:B------:R-:W-:Y:S06]  /*e850*/  BAR.SYNC.DEFER_BLOCKING 0x0 ;  /* 0x0000000000007b1d */ /* 0x000fec0000010000 */
[----:B------:R1:W5:Y:S04]  /*e860*/  LDL R188, [R1+0x10] ;  /* 0x0000100001bc7983 */ /* 0x0003680000100800 */
[----:B------:R-:W2:Y:S01]  /*e870*/  LD.E R47, desc[UR6][R28.64+0xd0] ;  /* 0x0000d0061c2f7980 */ /* 0x000ea2000c101900 */
[----:B------:R-:W3:Y:S01]  /*e880*/  S2UR UR4, SR_CgaCtaId ;  /* 0x00000000000479c3 */ /* 0x000ee20000008800 */
[----:B------:R-:W-:Y:S01]  /*e890*/  UMOV UR5, 0x400 ;  /* 0x0000040000057882 */ /* 0x000fe20000000000 */
[----:B------:R-:W-:Y:S01]  /*e8a0*/  BSSY B3, `(.L_x_4648) ;  /* 0x0000a50000037945 */ /* 0x000fe20003800000 */
[----:B------:R-:W1:Y:S01]  /*e8b0*/  S2R R189, SR_CTAID.Y ;  /* 0x0000000000bd7919 */ /* 0x000e620000002600 */
[C---:B----4-:R-:W-:Y:S01]  /*e8c0*/  SHF.L.U64.HI R10, R150.reuse, 0x4, R151 ;  /* 0x00000004960a7819 */ /* 0x050fe20000010297 */
[----:B------:R-:W-:Y:S01]  /*e8d0*/  IMAD.SHL.U32 R8, R150, 0x10, RZ ;  /* 0x0000001096087824 */ /* 0x000fe200078e00ff */
[----:B---3--:R-:W-:-:S06]  /*e8e0*/  ULEA UR4, UR4, UR5, 0x18 ;  /* 0x0000000504047291 */ /* 0x008fcc000f8ec03f */
[----:B------:R-:W-:Y:S02]  /*e8f0*/  LEA R235, R235, UR4, 0x1 ;  /* 0x00000004ebeb7c11 */ /* 0x000fe4000f8e08ff */
[----:B--2---:R-:W-:-:S13]  /*e900*/  ISETP.NE.AND P0, PT, R47, RZ, PT ;  /* 0x000000ff2f00720c */ /* 0x004fda0003f05270 */
[----:B-1----:R-:W-:Y:S05]  /*e910*/  @!P0 BRA `(.L_x_4649) ;  /* 0x0000009800c88947 */ /* 0x002fea0003800000 */
[----:B------:R-:W2:Y:S01]  /*e920*/  LD.E.64 R2, desc[UR6][R28.64+0xf0] ;  /* 0x0000f0061c027980 */ /* 0x000ea2000c101b00 */
[----:B------:R-:W-:-:S03]  /*e930*/  IMAD.MOV.U32 R0, RZ, RZ, RZ ;  /* 0x000000ffff007224 */ /* 0x000fc600078e00ff */
[----:B------:R-:W3:Y:S04]  /*e940*/  LD.E.U8 R11, desc[UR6][R28.64+0x1b3] ;  /* 0x0001b3061c0b7980 */ /* 0x000ee8000c101100 */
[----:B------:R-:W5:Y:S04]  /*e950*/  LD.E R48, desc[UR6][R28.64+0xc0] ;  /* 0x0000c0061c307980 */ /* 0x000f68000c101900 */
[----:B------:R-:W5:Y:S04]  /*e960*/  LD.E.64 R40, desc[UR6][R28.64+0x148] ;  /* 0x000148061c287980 */ /* 0x000f68000c101b00 */
[----:B------:R-:W5:Y:S01]  /*e970*/  LD.E.64 R36, desc[UR6][R28.64+0x150] ;  /* 0x000150061c247980 */ /* 0x000f62000c101b00 */
[----:B--2---:R-:W-:-:S04]  /*e980*/  ISETP.NE.U32.AND P1, PT, R2, RZ, PT ;  /* 0x000000ff0200720c */ /* 0x004fc80003f25070 */
[----:B------:R-:W-:-:S13]  /*e990*/  ISETP.NE.AND.EX P1, PT, R3, RZ, PT, P1 ;  /* 0x000000ff0300720c */ /* 0x000fda0003f25310 */
[----:B------:R-:W-:-:S04]  /*e9a0*/  @P1 LEA R2, P0, R189, R2, 0x2 ;  /* 0x00000002bd021211 */ /* 0x000fc800078010ff */
[----:B------:R-:W-:-:S05]  /*e9b0*/  @P1 LEA.HI.X R3, R189, R3, R187, 0x2, P0 ;  /* 0x00000003bd031211 */ /* 0x000fca00000f14bb */
[----:B------:R1:W2:Y:S01]  /*e9c0*/  @P1 LD.E R0, desc[UR6][R2.64] ;  /* 0x0000000602001980 */ /* 0x0002a2000c101900 */
[C---:B------:R-:W-:Y:S01]  /*e9d0*/  LEA R4, P0, R150.reuse, R136, 0x5 ;  /* 0x0000008896047211 */ /* 0x040fe200078028ff */
[----:B------:R-:W-:Y:S01]  /*e9e0*/  IMAD.MOV.U32 R154, RZ, RZ, R136 ;  /* 0x000000ffff9a7224 */ /* 0x000fe200078e0088 */
[----:B---3--:R-:W-:Y:S02]  /*e9f0*/  ISETP.NE.AND P4, PT, R11, RZ, PT ;  /* 0x000000ff0b00720c */ /* 0x008fe40003f85270 */
[----:B------:R-:W-:Y:S02]  /*ea00*/  LEA.HI.X R6, R150, R155, R151, 0x5, P0 ;  /* 0x0000009b96067211 */ /* 0x000fe400000f2c97 */
[-C--:B------:R-:W-:Y:S01]  /*ea10*/  LEA R52, P0, R4, R114.reuse, 0x1 ;  /* 0x0000007204347211 */ /* 0x080fe200078008ff */
[----:B------:R-:W-:Y:S01]  /*ea20*/  IMAD R7, R151, 0x30, RZ ;  /* 0x0000003097077824 */ /* 0x000fe200078e02ff */
[----:B------:R-:W-:Y:S02]  /*ea30*/  LEA R32, P2, R136, R114, 0x1 ;  /* 0x0000007288207211 */ /* 0x000fe400078408ff */
[----:B------:R-:W-:Y:S01]  /*ea40*/  LEA.HI.X R53, R4, R115, R6, 0x1, P0 ;  /* 0x0000007304357211 */ /* 0x000fe200000f0c06 */
[----:B-----5:R-:W-:Y:S01]  /*ea50*/  IMAD.IADD R49, R188, 0x1, -R186 ;  /* 0x00000001bc317824 */ /* 0x020fe200078e0aba */
[----:B-1----:R-:W-:-:S04]  /*ea60*/  LEA.HI R2, R47, R47, RZ, 0x1 ;  /* 0x0000002f2f027211 */ /* 0x002fc800078f08ff */
[----:B------:R-:W-:Y:S01]  /*ea70*/  SHF.R.S32.HI R31, RZ, 0x1, R2 ;  /* 0x00000001ff1f7819 */ /* 0x000fe20000011402 */
[----:B------:R-:W-:Y:S01]  /*ea80*/  IMAD.WIDE.U32 R2, R150, 0x30, R154 ;  /* 0x0000003096027825 */ /* 0x000fe200078e009a */
[----:B------:R-:W-:-:S03]  /*ea90*/  LEA.HI.X R33, R136, R115, R155, 0x1, P2 ;  /* 0x0000007388217211 */ /* 0x000fc600010f0c9b */
[----:B------:R-:W-:Y:S01]  /*eaa0*/  IMAD.IADD R3, R3, 0x1, R7 ;  /* 0x0000000103037824 */ /* 0x000fe200078e0207 */
[----:B------:R-:W-:Y:S01]  /*eab0*/  ISETP.GE.AND P0, PT, R116, R49, PT ;  /* 0x000000317400720c */ /* 0x000fe20003f06270 */
[----:B------:R-:W-:-:S03]  /*eac0*/  IMAD.MOV.U32 R35, RZ, RZ, R31 ;  /* 0x000000ffff237224 */ /* 0x000fc600078e001f */
[----:B------:R-:W-:Y:S01]  /*ead0*/  ISETP.GT.AND P0, PT, R185, -0x8, !P0 ;  /* 0xfffffff8b900780c */ /* 0x000fe20004704270 */
[----:B--2---:R-:W-:Y:S01]  /*eae0*/  IMAD.IADD R9, R131, 0x1, R0 ;  /* 0x0000000183097824 */ /* 0x004fe200078e0200 */
[----:B------:R-:W-:-:S03]  /*eaf0*/  IADD3 R0, P1, R8, R136, RZ ;  /* 0x0000008808007210 */ /* 0x000fc60007f3e0ff */
[----:B------:R-:W-:Y:S02]  /*eb00*/  IMAD R4, R31, R9, RZ ;  /* 0x000000091f047224 */ /* 0x000fe400078e02ff */
[----:B------:R-:W-:Y:S01]  /*eb10*/  IMAD.X R5, R10, 0x1, R155, P1 ;  /* 0x000000010a057824 */ /* 0x000fe200008e069b */
[----:B------:R-:W-:Y:S02]  /*eb20*/  LEA R50, P1, R0, R114, 0x1 ;  /* 0x0000007200327211 */ /* 0x000fe400078208ff */
[----:B------:R-:W-:Y:S02]  /*eb30*/  IADD3 R38, P2, R18, R4, RZ ;  /* 0x0000000412267210 */ /* 0x000fe40007f5e0ff */
[----:B------:R-:W-:Y:S02]  /*eb40*/  LEA.HI.X R51, R0, R115, R5, 0x1, P1 ;  /* 0x0000007300337211 */ /* 0x000fe400008f0c05 */
[----:B------:R-:W-:Y:S02]  /*eb50*/  LEA R54, P1, R2, R114, 0x1 ;  /* 0x0000007202367211 */ /* 0x000fe400078208ff */
[----:B------:R-:W-:-:S02]  /*eb60*/  SHF.R.S32.HI R5, RZ, 0x1f, R4 ;  /* 0x0000001fff057819 */ /* 0x000fc40000011404 */
[----:B------:R-:W-:Y:S02]  /*eb70*/  IADD3 R0, P3, R166, R4, RZ ;  /* 0x00000004a6007210 */ /* 0x000fe40007f7e0ff */
[----:B------:R-:W-:Y:S01]  /*eb80*/  LEA.HI.X R55, R2, R115, R3, 0x1, P1 ;  /* 0x0000007302377211 */ /* 0x000fe200008f0c03 */
        /* <DEDUP_REMOVED lines=34> */
[----:B------:R-:W-:Y:S02]  /*edb0*/  HADD2.F32 R8, -RZ, R8.H0_H0 ;  /* 0x20000008ff087230 */ /* 0x000fe40000004100 */
[----:B------:R-:W-:Y:S01]  /*edc0*/  FMUL.FTZ R6, R3, R15 ;  /* 0x0000000f03067220 */ /* 0x000fe20000410000 */
[CC--:B------:R-:W-:Y:S01]  /*edd0*/  FMUL.FTZ R3, R0.reuse, R16.reuse ;  /* 0x0000001000037220 */ /* 0x0c0fe20000410000 */
[----:B------:R-:W-:Y:S01]  /*ede0*/  FMUL.FTZ R0, R0, R13 ;  /* 0x0000000d00007220 */ /* 0x000fe20000410000 */
[----:B------:R-:W-:Y:S01]  /*edf0*/  FFMA.FTZ R15, R4, R15, -R12 ;  /* 0x0000000f040f7223 */ /* 0x000fe2000001080c */
[----:B------:R-:W-:Y:S02]  /*ee00*/  HADD2.F32 R10, -RZ, R10.H0_H0 ;  /* 0x2000000aff0a7230 */ /* 0x000fe40000004100 */
[C---:B------:R-:W-:Y:S01]  /*ee10*/  FFMA.FTZ R13, R2.reuse, R13, -R3 ;  /* 0x0000000d020d7223 */ /* 0x040fe20000010803 */
[----:B------:R-:W-:Y:S01]  /*ee20*/  FFMA.FTZ R12, R2, R16, R0 ;  /* 0x00000010020c7223 */ /* 0x000fe20000010000 */
[----:B------:R-:W-:-:S02]  /*ee30*/  HADD2.F32 R3, -RZ, R7.H1_H1 ;  /* 0x30000007ff037230 */ /* 0x000fc40000004100 */
[----:B------:R-:W-:Y:S01]  /*ee40*/  FFMA.FTZ R14, R4, R14, R6 ;  /* 0x0000000e040e7223 */ /* 0x000fe20000010006 */
[----:B------:R-:W-:Y:S02]  /*ee50*/  HADD2.F32 R11, -RZ, R11.H0_H0 ;  /* 0x2000000bff0b7230 */ /* 0x000fe40000004100 */
[----:B------:R-:W-:Y:S02]  /*ee60*/  HADD2.F32 R0, -RZ, R5.H1_H1 ;  /* 0x30000005ff007230 */ /* 0x000fe40000004100 */
[----:B------:R-:W-:Y:S01]  /*ee70*/  FMUL.FTZ R6, R3, R10 ;  /* 0x0000000a03067220 */ /* 0x000fe20000410000 */
[----:B------:R-:W-:Y:S02]  /*ee80*/  HADD2.F32 R9, -RZ, R9.H0_H0 ;  /* 0x20000009ff097230 */ /* 0x000fe40000004100 */
[----:B------:R-:W-:Y:S01]  /*ee90*/  HADD2.F32 R4, -RZ, R7.H0_H0 ;  /* 0x20000007ff047230 */ /* 0x000fe20000004100 */
[----:B------:R-:W-:Y:S01]  /*eea0*/  F2FP.F16.F32.PACK_AB R7, R12, R13 ;  /* 0x0000000d0c07723e */ /* 0x000fe200000000ff */
[----:B------:R-:W-:-:S02]  /*eeb0*/  HADD2.F32 R2, -RZ, R5.H0_H0 ;  /* 0x20000005ff027230 */ /* 0x000fc40000004100 */
[-C--:B------:R-:W-:Y:S01]  /*eec0*/  FMUL.FTZ R5, R3, R8.reuse ;  /* 0x0000000803057220 */ /* 0x080fe20000410000 */
        /* <DEDUP_REMOVED lines=9> */
.L_x_4656:
[----:B------:R-:W-:Y:S05]  /*ef60*/  BSYNC B0 ;  /* 0x0000000000007941 */ /* 0x000fea0003800000 */
.L_x_4655:
[----:B-----5:R3:W-:Y:S02]  /*ef70*/  STS.128 [R235], R4 ;  /* 0x00000004eb007388 */ /* 0x0207e40000000c00 */
.L_x_4654:
[----:B------:R-:W-:Y:S05]  /*ef80*/  BSYNC B1 ;  /* 0x0000000000017941 */ /* 0x000fea0003800000 */
.L_x_4653:
        /* <DEDUP_REMOVED lines=50> */
.L_x_4660:
[----:B------:R-:W-:Y:S05]  /*f2b0*/  BSYNC B0 ;  /* 0x0000000000007941 */ /* 0x000fea0003800000 */
.L_x_4659:
[----:B-----5:R1:W-:Y:S02]  /*f2c0*/  STS.128 [R235+0x2000], R4 ;  /* 0x00200004eb007388 */ /* 0x0203e40000000c00 */
.L_x_4658:
[----:B------:R-:W-:Y:S05]  /*f2d0*/  BSYNC B1 ;  /* 0x0000000000017941 */ /* 0x000fea0003800000 */
.L_x_4657:
        /* <DEDUP_REMOVED lines=50> */
.L_x_4664:
[----:B------:R-:W-:Y:S05]  /*f600*/  BSYNC B0 ;  /* 0x0000000000007941 */ /* 0x000fea0003800000 */
.L_x_4663:
[----:B-----5:R3:W-:Y:S02]  /*f610*/  STS.128 [R235+0x4000], R4 ;  /* 0x00400004eb007388 */ /* 0x0207e40000000c00 */
.L_x_4662:
[----:B------:R-:W-:Y:S05]  /*f620*/  BSYNC B1 ;  /* 0x0000000000017941 */ /* 0x000fea0003800000 */
.L_x_4661:
        /* <DEDUP_REMOVED lines=49> */
.L_x_4666:
[----:B------:R-:W-:Y:S05]  /*f940*/  BSYNC B0 ;  /* 0x0000000000007941 */ /* 0x000fea0003800000 */
.L_x_4665:
[----:B-----5:R3:W-:Y:S02]  /*f950*/  STS.128 [R235+0x6000], R4 ;  /* 0x00600004eb007388 */ /* 0x0207e40000000c00 */
.L_x_4652:
[----:B------:R-:W-:Y:S05]  /*f960*/  BSYNC B2 ;  /* 0x0000000000027941 */ /* 0x000fea0003800000 */
.L_x_4651:
        /* <DEDUP_REMOVED lines=55> */
.L_x_4672:
[----:B------:R-:W-:Y:S05]  /*fce0*/  BSYNC B0 ;  /* 0x0000000000007941 */ /* 0x000fea0003800000 */
.L_x_4671:
[----:B-----5:R3:W-:Y:S02]  /*fcf0*/  STS.128 [R235+0x800], R4 ;  /* 0x00080004eb007388 */ /* 0x0207e40000000c00 */
.L_x_4670:
[----:B------:R-:W-:Y:S05]  /*fd00*/  BSYNC B1 ;  /* 0x0000000000017941 */ /* 0x000fea0003800000 */
.L_x_4669:
        /* <DEDUP_REMOVED lines=50> */
.L_x_4676:
[----:B------:R-:W-:Y:S05]  /*10030*/  BSYNC B0 ;  /* 0x0000000000007941 */ /* 0x000fea0003800000 */
.L_x_4675:
[----:B-----5:R3:W-:Y:S02]  /*10040*/  STS.128 [R235+0x2800], R4 ;  /* 0x00280004eb007388 */ /* 0x0207e40000000c00 */
.L_x_4674:
[----:B------:R-:W-:Y:S05]  /*10050*/  BSYNC B1 ;  /* 0x0000000000017941 */ /* 0x000fea0003800000 */
.L_x_4673:
        /* <DEDUP_REMOVED lines=50> */
.L_x_4680:
[----:B------:R-:W-:Y:S05]  /*10380*/  BSYNC B0 ;  /* 0x0000000000007941 */ /* 0x000fea0003800000 */
.L_x_4679:
[----:B-----5:R3:W-:Y:S02]  /*10390*/  STS.128 [R235+0x4800], R4 ;  /* 0x00480004eb007388 */ /* 0x0207e40000000c00 */
.L_x_4678:
[----:B------:R-:W-:Y:S05]  /*103a0*/  BSYNC B1 ;  /* 0x0000000000017941 */ /* 0x000fea0003800000 */
.L_x_4677:
        /* <DEDUP_REMOVED lines=49> */
.L_x_4682:
[----:B------:R-:W-:Y:S05]  /*106c0*/  BSYNC B0 ;  /* 0x0000000000007941 */ /* 0x000fea0003800000 */
.L_x_4681:
[----:B-----5:R3:W-:Y:S02]  /*106d0*/  STS.128 [R235+0x6800], R4 ;  /* 0x00680004eb007388 */ /* 0x0207e40000000c00 */
.L_x_4668:
[----:B------:R-:W-:Y:S05]  /*106e0*/  BSYNC B2 ;  /* 0x0000000000027941 */ /* 0x000fea0003800000 */
.L_x_4667:
        /* <DEDUP_REMOVED lines=55> */
.L_x_4688:
[----:B------:R-:W-:Y:S05]  /*10a60*/  BSYNC B0 ;  /* 0x0000000000007941 */ /* 0x000fea0003800000 */
.L_x_4687:
[----:B-----5:R3:W-:Y:S02]  /*10a70*/  STS.128 [R235+0x1000], R4 ;  /* 0x00100004eb007388 */ /* 0x0207e40000000c00 */
.L_x_4686:
[----:B------:R-:W-:Y:S05]  /*10a80*/  BSYNC B1 ;  /* 0x0000000000017941 */ /* 0x000fea0003800000 */
.L_x_4685:
        /* <DEDUP_REMOVED lines=50> */
.L_x_4692:
[----:B------:R-:W-:Y:S05]  /*10db0*/  BSYNC B0 ;  /* 0x0000000000007941 */ /* 0x000fea0003800000 */
.L_x_4691:
[----:B-----5:R3:W-:Y:S02]  /*10dc0*/  STS.128 [R235+0x3000], R4 ;  /* 0x00300004eb007388 */ /* 0x0207e40000000c00 */
.L_x_4690:
[----:B------:R-:W-:Y:S05]  /*10dd0*/  BSYNC B1 ;  /* 0x0000000000017941 */ /* 0x000fea0003800000 */
.L_x_4689:
        /* <DEDUP_REMOVED lines=50> */
.L_x_4696:
[----:B------:R-:W-:Y:S05]  /*11100*/  BSYNC B0 ;  /* 0x0000000000007941 */ /* 0x000fea0003800000 */
.L_x_4695:
[----:B-----5:R3:W-:Y:S02]  /*11110*/  STS.128 [R235+0x5000], R4 ;  /* 0x00500004eb007388 */ /* 0x0207e40000000c00 */
.L_x_4694:
[----:B------:R-:W-:Y:S05]  /*11120*/  BSYNC B1 ;  /* 0x0000000000017941 */ /* 0x000fea0003800000 */
.L_x_4693:
        /* <DEDUP_REMOVED lines=49> */
.L_x_4698:
[----:B------:R-:W-:Y:S05]  /*11440*/  BSYNC B0 ;  /* 0x0000000000007941 */ /* 0x000fea0003800000 */
.L_x_4697:
[----:B-----5:R3:W-:Y:S02]  /*11450*/  STS.128 [R235+0x7000], R4 ;  /* 0x00700004eb007388 */ /* 0x0207e40000000c00 */
.L_x_4684:
[----:B------:R-:W-:Y:S05]  /*11460*/  BSYNC B2 ;  /* 0x0000000000027941 */ /* 0x000fea0003800000 */
.L_x_4683:
        /* <DEDUP_REMOVED lines=54> */
.L_x_4703:
[----:B------:R-:W-:Y:S05]  /*117d0*/  BSYNC B0 ;  /* 0x0000000000007941 */ /* 0x000fea0003800000 */
.L_x_4702:
[----:B-----5:R3:W-:Y:S02]  /*117e0*/  STS.128 [R235+0x1800], R4 ;  /* 0x00180004eb007388 */ /* 0x0207e40000000c00 */
.L_x_4701:
[----:B------:R-:W-:Y:S05]  /*117f0*/  BSYNC B1 ;  /* 0x0000000000017941 */ /* 0x000fea0003800000 */
.L_x_4700:
        /* <DEDUP_REMOVED lines=50> */
.L_x_4707:
[----:B------:R-:W-:Y:S05]  /*11b20*/  BSYNC B0 ;  /* 0x0000000000007941 */ /* 0x000fea0003800000 */
.L_x_4706:
[----:B-----5:R3:W-:Y:S02]  /*11b30*/  STS.128 [R235+0x3800], R4 ;  /* 0x00380004eb007388 */ /* 0x0207e40000000c00 */
.L_x_4705:
[----:B------:R-:W-:Y:S05]  /*11b40*/  BSYNC B1 ;  /* 0x0000000000017941 */ /* 0x000fea0003800000 */
.L_x_4704:
        /* <DEDUP_REMOVED lines=50> */
.L_x_4711:
[----:B------:R-:W-:Y:S05]  /*11e70*/  BSYNC B0 ;  /* 0x0000000000007941 */ /* 0x000fea0003800000 */
.L_x_4710:
[----:B-----5:R3:W-:Y:S02]  /*11e80*/  STS.128 [R235+0x5800], R4 ;  /* 0x00580004eb007388 */ /* 0x0207e40000000c00 */
.L_x_4709:
[----:B------:R-:W-:Y:S05]  /*11e90*/  BSYNC B1 ;  /* 0x0000000000017941 */ /* 0x000fea0003800000 */
.L_x_4708:
        /* <DEDUP_REMOVED lines=49> */
.L_x_4713:
[----:B------:R-:W-:Y:S05]  /*121b0*/  BSYNC B0 ;  /* 0x0000000000007941 */ /* 0x000fea0003800000 */
.L_x_4712:
[----:B-----5:R3:W-:Y:S01]  /*121c0*/  STS.128 [R235+0x7800], R4 ;  /* 0x00780004eb007388 */ /* 0x0207e20000000c00 */
[----:B------:R-:W-:Y:S05]  /*121d0*/  BRA `(.L_x_4699) ;  /* 0x0000006800f07947 */ /* 0x000fea0003800000 */
.L_x_4650:
        /* <DEDUP_REMOVED lines=18> */
[----:B------:R-:W-:-:S04]  /*12300*/  LEA R2, P1, R10, R36, 0x1 ;  /* 0x000000240a027211 */ /* 0x000fc800078208ff */
[----:B------:R-:W-:Y:S02]  /*12310*/  LEA.HI.X R3, R10, R37, R0, 0x1, P1 ;  /* 0x000000250a037211 */ /* 0x000fe400008f0c00 */
[----:B------:R-:W3:Y:S01]  /*12320*/  LD.E.128 R8, desc[UR6][R8.64] ;  /* 0x0000000608087980 */ /* 0x000ee2000c101d00 */
[----:B------:R-:W-:Y:S02]  /*12330*/  MOV R0, RZ ;  /* 0x000000ff00007202 */ /* 0x000fe40000000f00 */
[----:B------:R-:W-:Y:S01]  /*12340*/  @P0 IADD3 R0, -R31, RZ, RZ ;  /* 0x000000ff1f000210 */ /* 0x000fe20007ffe1ff */
[----:B------:R4:W2:Y:S03]  /*12350*/  LD.E.128 R12, desc[UR6][R2.64] ;  /* 0x00000006020c7980 */ /* 0x0008a6000c101d00 */
[----:B----4-:R-:W-:-:S04]  /*12360*/  IADD3 R3, P1, R0, R38, RZ ;  /* 0x0000002600037210 */ /* 0x010fc80007f3e0ff */
[----:B------:R-:W-:Y:S02]  /*12370*/  LEA.HI.X.SX32 R0, R0, R34, 0x1, P1 ;  /* 0x0000002200007211 */ /* 0x000fe400008f0eff */
[----:B------:R-:W-:-:S04]  /*12380*/  LEA R2, P1, R3, R40, 0x1 ;  /* 0x0000002803027211 */ /* 0x000fc800078208ff */
[----:B------:R-:W-:-:S05]  /*12390*/  LEA.HI.X R3, R3, R41, R0, 0x1, P1 ;  /* 0x0000002903037211 */ /* 0x000fca00008f0c00 */
[----:B------:R4:W4:Y:S01]  /*123a0*/  LD.E.128 R24, desc[UR6][R2.64] ;  /* 0x0000000602187980 */ /* 0x000922000c101d00 */
[----:B-----5:R-:W-:Y:S02]  /*123b0*/  MOV R23, R6 ;  /* 0x0000000600177202 */ /* 0x020fe40000000f00 */
[----:B------:R-:W-:Y:S02]  /*123c0*/  MOV R16, R5 ;  /* 0x0000000500107202 */ /* 0x000fe40000000f00 */
[----:B------:R-:W-:Y:S02]  /*123d0*/  MOV R17, R7 ;  /* 0x0000000700117202 */ /* 0x000fe40000000f00 */
[----:B------:R-:W-:Y:S02]  /*123e0*/  MOV R30, R4 ;  /* 0x00000004001e7202 */ /* 0x000fe40000000f00 */
[----:B---3--:R-:W-:Y:S02]  /*123f0*/  MOV R44, R9 ;  /* 0x00000009002c7202 */ /* 0x008fe40000000f00 */
[----:B------:R-:W-:Y:S01]  /*12400*/  MOV R46, R8 ;  /* 0x00000008002e7202 */ /* 0x000fe20000000f00 */
[--C-:B--2---:R-:W-:Y:S01]  /*12410*/  HADD2.F32 R6, -RZ, R13.reuse.H0_H0 ;  /* 0x2000000dff067230 */ /* 0x104fe20000004100 */
[----:B------:R-:W-:Y:S01]  /*12420*/  MOV R45, R10 ;  /* 0x0000000a002d7202 */ /* 0x000fe20000000f00 */
[----:B------:R-:W-:-:S02]  /*12430*/  HADD2.F32 R5, -RZ, R13.H1_H1 ;  /* 0x3000000dff057230 */ /* 0x000fc40000004100 */
[--C-:B----4-:R-:W-:Y:S02]  /*12440*/  HADD2.F32 R2, -RZ, R15.reuse.H0_H0 ;  /* 0x2000000fff027230 */ /* 0x110fe40000004100 */
[----:B------:R-:W-:Y:S01]  /*12450*/  @!P0 FADD.FTZ R6, -R6, -RZ ;  /* 0x800000ff06068221 */ /* 0x000fe20000010100 */
[----:B------:R-:W-:Y:S02]  /*12460*/  HADD2.F32 R0, -RZ, R15.H1_H1 ;  /* 0x3000000fff007230 */ /* 0x000fe40000004100 */
[----:B------:R-:W-:Y:S01]  /*12470*/  @!P0 FADD.FTZ R5, -R5, -RZ ;  /* 0x800000ff05058221 */ /* 0x000fe20000010100 */
        /* <DEDUP_REMOVED lines=8> */
[--C-:B------:R-:W-:Y:S02]  /*12500*/  HADD2.F32 R12, -RZ, R11.reuse.H0_H0 ;  /* 0x2000000bff0c7230 */ /* 0x100fe40000004100 */
[----:B------:R-:W-:Y:S01]  /*12510*/  FMUL.FTZ R9, R9, R6 ;  /* 0x0000000609097220 */ /* 0x000fe20000410000 */
[----:B------:R-:W-:Y:S02]  /*12520*/  HADD2.F32 R11, -RZ, R11.H1_H1 ;  /* 0x3000000bff0b7230 */ /* 0x000fe40000004100 */
[----:B------:R-:W-:Y:S01]  /*12530*/  FMUL.FTZ R6, R10, R5 ;  /* 0x000000050a067220 */ /* 0x000fe20000410000 */
[----:B------:R-:W-:-:S02]  /*12540*/  HADD2.F32 R4, -RZ, R14.H0_H0 ;  /* 0x2000000eff047230 */ /* 0x000fc40000004100 */
        /* <DEDUP_REMOVED lines=8> */
[----:B------:R-:W-:Y:S01]  /*125d0*/  FMUL.FTZ R14, R14, R8 ;  /* 0x000000080e0e7220 */ /* 0x000fe20000410000 */
[----:B------:R-:W-:Y:S02]  /*125e0*/  HADD2.F32 R11, -RZ, R45.H1_H1 ;  /* 0x3000002dff0b7230 */ /* 0x000fe40000004100 */
[----:B------:R-:W-:Y:S01]  /*125f0*/  FMUL.FTZ R13, R13, R7 ;  /* 0x000000070d0d7220 */ /* 0x000fe20000410000 */
[--C-:B------:R-:W-:Y:S02]  /*12600*/  HADD2.F32 R2, -RZ, R16.reuse.H1_H1 ;  /* 0x30000010ff027230 */ /* 0x100fe40000004100 */
[----:B------:R-:W-:Y:S01]  /*12610*/  FMUL.FTZ R12, R12, R4 ;  /* 0x000000040c0c7220 */ /* 0x000fe20000410000 */
[----:B------:R-:W-:Y:S02]  /*12620*/  HADD2.F32 R0, -RZ, R17.H0_H0 ;  /* 0x20000011ff007230 */ /* 0x000fe40000004100 */
[----:B------:R-:W-:Y:S01]  /*12630*/  FMUL.FTZ R11, R11, R3 ;  /* 0x000000030b0b7220 */ /* 0x000fe20000410000 */
[----:B------:R-:W-:-:S02]  /*12640*/  HADD2.F32 R3, -RZ, R16.H0_H0 ;  /* 0x20000010ff037230 */ /* 0x000fc40000004100 */
[--C-:B------:R-:W-:Y:S02]  /*12650*/  HADD2.F32 R4, -RZ, R25.reuse.H0_H0 ;  /* 0x20000019ff047230 */ /* 0x100fe40000004100 */
[----:B------:R-:W-:Y:S02]  /*12660*/  HADD2.F32 R8, -RZ, R25.H1_H1 ;  /* 0x30000019ff087230 */ /* 0x000fe40000004100 */
[----:B------:R-:W-:Y:S02]  /*12670*/  HADD2.F32 R7, -RZ, R27.H0_H0 ;  /* 0x2000001bff077230 */ /* 0x000fe40000004100 */
[----:B------:R-:W-:Y:S01]  /*12680*/  FFMA.FTZ R9, R3, R4, R9 ;  /* 0x0000000403097223 */ /* 0x000fe20000010009 */
[----:B------:R-:W-:Y:S02]  /*12690*/  HADD2.F32 R15, -RZ, R24.H0_H0 ;  /* 0x20000018ff0f7230 */ /* 0x000fe40000004100 */
[----:B------:R-:W-:Y:S01]  /*126a0*/  FFMA.FTZ R8, R2, R8, R6 ;  /* 0x0000000802087223 */ /* 0x000fe20000010006 */
[----:B------:R-:W-:-:S02]  /*126b0*/  HADD2.F32 R16, -RZ, R26.H0_H0 ;  /* 0x2000001aff107230 */ /* 0x000fc40000004100 */
[----:B------:R-:W-:Y:S01]  /*126c0*/  FFMA.FTZ R7, R0, R7, R5 ;  /* 0x0000000700077223 */ /* 0x000fe20000010005 */
[----:B------:R-:W-:Y:S02]  /*126d0*/  HADD2.F32 R27, -RZ, R27.H1_H1 ;  /* 0x3000001bff1b7230 */ /* 0x000fe40000004100 */
[----:B------:R-:W-:Y:S01]  /*126e0*/  HADD2.F32 R24, -RZ, R24.H1_H1 ;  /* 0x30000018ff187230 */ /* 0x000fe20000004100 */
[----:B------:R-:W-:Y:S01]  /*126f0*/  F2FP.F16.F32.PACK_AB R5, R8, R9 ;  /* 0x000000090805723e */ /* 0x000fe200000000ff */
[----:B------:R-:W-:Y:S02]  /*12700*/  HADD2.F32 R26, -RZ, R26.H1_H1 ;  /* 0x3000001aff1a7230 */ /* 0x000fe40000004100 */
[----:B------:R-:W-:Y:S02]  /*12710*/  HADD2.F32 R0, -RZ, R17.H1_H1 ;  /* 0x30000011ff007230 */ /* 0x000fe40000004100 */
[--C-:B------:R-:W-:Y:S02]  /*12720*/  HADD2.F32 R2, -RZ, R30.reuse.H0_H0 ;  /* 0x2000001eff027230 */ /* 0x100fe40000004100 */
[----:B------:R-:W-:-:S02]  /*12730*/  HADD2.F32 R4, -RZ, R30.H1_H1 ;  /* 0x3000001eff047230 */ /* 0x000fc40000004100 */
[----:B------:R-:W-:Y:S01]  /*12740*/  FFMA.FTZ R0, R0, R27, R10 ;  /* 0x0000001b00007223 */ /* 0x000fe2000001000a */
[--C-:B------:R-:W-:Y:S02]  /*12750*/  HADD2.F32 R3, -RZ, R23.reuse.H0_H0 ;  /* 0x20000017ff037230 */ /* 0x100fe40000004100 */
[----:B------:R-:W-:Y:S01]  /*12760*/  FFMA.FTZ R2, R2, R15, R14 ;  /* 0x0000000f02027223 */ /* 0x000fe2000001000e */
[----:B------:R-:W-:Y:S02]  /*12770*/  HADD2.F32 R6, -RZ, R23.H1_H1 ;  /* 0x30000017ff067230 */ /* 0x000fe40000004100 */
[----:B------:R-:W-:Y:S01]  /*12780*/  FFMA.FTZ R4, R4, R24, R13 ;  /* 0x0000001804047223 */ /* 0x000fe2000001000d */
[----:B------:R-:W-:Y:S01]  /*12790*/  F2FP.F16.F32.PACK_AB R7, R0, R7 ;  /* 0x000000070007723e */ /* 0x000fe200000000ff */
[----:B------:R-:W-:Y:S01]  /*127a0*/  FFMA.FTZ R3, R3, R16, R12 ;  /* 0x0000001003037223 */ /* 0x000fe2000001000c */
[----:B------:R-:W-:Y:S02]  /*127b0*/  FFMA.FTZ R6, R6, R26, R11 ;  /* 0x0000001a06067223 */ /* 0x000fe4000001000b */
[----:B------:R-:W-:-:S03]  /*127c0*/  F2FP.F16.F32.PACK_AB R4, R4, R2 ;  /* 0x000000020404723e */ /* 0x000fc600000000ff */
[----:B------:R-:W-:-:S03]  /*127d0*/  F2FP.F16.F32.PACK_AB R6, R6, R3 ;  /* 0x000000030606723e */ /* 0x000fc600000000ff */
.L_x_4719:
[----:B------:R-:W-:Y:S05]  /*127e0*/  BSYNC B0 ;  /* 0x0000000000007941 */ /* 0x000fea0003800000 */
.L_x_4718:
[----:B-----5:R3:W-:Y:S02]  /*127f0*/  STS.128 [R235], R4 ;  /* 0x00000004eb007388 */ /* 0x0207e40000000c00 */
.L_x_4717:
[----:B------:R-:W-:Y:S05]  /*12800*/  BSYNC B1 ;  /* 0x0000000000017941 */ /* 0x000fea0003800000 */
.L_x_4716:
        /* <DEDUP_REMOVED lines=18> */
[----:B------:R-:W2:Y:S01]  /*12930*/  LD.E.128 R8, desc[UR6][R8.64+0x80] ;  /* 0x0000800608087980 */ /* 0x000ea2000c101d00 */
[----:B------:R-:W-:Y:S02]  /*12940*/  MOV R0, RZ ;  /* 0x000000ff00007202 */ /* 0x000fe40000000f00 */
[----:B------:R-:W-:Y:S01]  /*12950*/  @P0 IADD3 R0, -R31, RZ, RZ ;  /* 0x000000ff1f000210 */ /* 0x000fe20007ffe1ff */
[----:B------:R1:W4:Y:S03]  /*12960*/  LD.E.128 R12, desc[UR6][R2.64+0x80] ;  /* 0x00008006020c7980 */ /* 0x000326000c101d00 */
[----:B-1----:R-:W-:-:S04]  /*12970*/  IADD3 R3, P1, R0, R38, RZ ;  /* 0x0000002600037210 */ /* 0x002fc80007f3e0ff */
[----:B------:R-:W-:Y:S02]  /*12980*/  LEA.HI.X.SX32 R0, R0, R34, 0x1, P1 ;  /* 0x0000002200007211 */ /* 0x000fe400008f0eff */
[----:B------:R-:W-:-:S04]  /*12990*/  LEA R2, P1, R3, R40, 0x1 ;  /* 0x0000002803027211 */ /* 0x000fc800078208ff */
[----:B------:R-:W-:-:S05]  /*129a0*/  LEA.HI.X R3, R3, R41, R0, 0x1, P1 ;  /* 0x0000002903037211 */ /* 0x000fca00008f0c00 */
[----:B------:R1:W3:Y:S01]  /*129b0*/  LD.E.128 R24, desc[UR6][R2.64+0x80] ;  /* 0x0000800602187980 */ /* 0x0002e2000c101d00 */
[----:B-----5:R-:W-:Y:S02]  /*129c0*/  MOV R23, R6 ;  /* 0x0000000600177202 */ /* 0x020fe40000000f00 */
[----:B------:R-:W-:Y:S02]  /*129d0*/  MOV R16, R5 ;  /* 0x0000000500107202 */ /* 0x000fe40000000f00 */
[----:B------:R-:W-:Y:S02]  /*129e0*/  MOV R17, R7 ;  /* 0x0000000700117202 */ /* 0x000fe40000000f00 */
[----:B------:R-:W-:Y:S02]  /*129f0*/  MOV R30, R4 ;  /* 0x00000004001e7202 */ /* 0x000fe40000000f00 */
[----:B--2---:R-:W-:Y:S02]  /*12a00*/  MOV R44, R9 ;  /* 0x00000009002c7202 */ /* 0x004fe40000000f00 */
[----:B------:R-:W-:Y:S01]  /*12a10*/  MOV R46, R8 ;  /* 0x00000008002e7202 */ /* 0x000fe20000000f00 */
[--C-:B----4-:R-:W-:Y:S01]  /*12a20*/  HADD2.F32 R6, -RZ, R13.reuse.H0_H0 ;  /* 0x2000000dff067230 */ /* 0x110fe20000004100 */
[----:B------:R-:W-:Y:S01]  /*12a30*/  MOV R45, R10 ;  /* 0x0000000a002d7202 */ /* 0x000fe20000000f00 */
[----:B------:R-:W-:-:S02]  /*12a40*/  HADD2.F32 R5, -RZ, R13.H1_H1 ;  /* 0x3000000dff057230 */ /* 0x000fc40000004100 */
[--C-:B-1----:R-:W-:Y:S02]  /*12a50*/  HADD2.F32 R2, -RZ, R15.reuse.H0_H0 ;  /* 0x2000000fff027230 */ /* 0x102fe40000004100 */
        /* <DEDUP_REMOVED lines=32> */
[--C-:B---3--:R-:W-:Y:S02]  /*12c60*/  HADD2.F32 R4, -RZ, R25.reuse.H0_H0 ;  /* 0x20000019ff047230 */ /* 0x108fe40000004100 */
        /* <DEDUP_REMOVED lines=24> */
.L_x_4723:
[----:B------:R-:W-:Y:S05]  /*12df0*/  BSYNC B0 ;  /* 0x0000000000007941 */ /* 0x000fea0003800000 */
.L_x_4722:
[----:B-----5:R1:W-:Y:S02]  /*12e00*/  STS.128 [R235+0x2000], R4 ;  /* 0x00200004eb007388 */ /* 0x0203e40000000c00 */
.L_x_4721:
[----:B------:R-:W-:Y:S05]  /*12e10*/  BSYNC B1 ;  /* 0x0000000000017941 */ /* 0x000fea0003800000 */
.L_x_4720:
        /* <DEDUP_REMOVED lines=21> */
[----:B------:R2:W4:Y:S03]  /*12f70*/  LD.E.128 R12, desc[UR6][R2.64+0x100] ;  /* 0x00010006020c7980 */ /* 0x000526000c101d00 */
[----:B--2---:R-:W-:-:S04]  /*12f80*/  IADD3 R3, P1, R0, R38, RZ ;  /* 0x0000002600037210 */ /* 0x004fc80007f3e0ff */
[----:B------:R-:W-:Y:S02]  /*12f90*/  LEA.HI.X.SX32 R0, R0, R34, 0x1, P1 ;  /* 0x0000002200007211 */ /* 0x000fe400008f0eff */
[----:B------:R-:W-:-:S04]  /*12fa0*/  LEA R2, P1, R3, R40, 0x1 ;  /* 0x0000002803027211 */ /* 0x000fc800078208ff */
[----:B------:R-:W-:-:S05]  /*12fb0*/  LEA.HI.X R3, R3, R41, R0, 0x1, P1 ;  /* 0x0000002903037211 */ /* 0x000fca00008f0c00 */
[----:B------:R2:W2:Y:S01]  /*12fc0*/  LD.E.128 R24, desc[UR6][R2.64+0x100] ;  /* 0x0001000602187980 */ /* 0x0004a2000c101d00 */
[----:B-----5:R-:W-:Y:S02]  /*12fd0*/  MOV R23, R6 ;  /* 0x0000000600177202 */ /* 0x020fe40000000f00 */
[----:B------:R-:W-:Y:S02]  /*12fe0*/  MOV R16, R5 ;  /* 0x0000000500107202 */ /* 0x000fe40000000f00 */
[----:B------:R-:W-:Y:S02]  /*12ff0*/  MOV R17, R7 ;  /* 0x0000000700117202 */ /* 0x000fe40000000f00 */
[----:B------:R-:W-:Y:S02]  /*13000*/  MOV R30, R4 ;  /* 0x00000004001e7202 */ /* 0x000fe40000000f00 */
[----:B---3--:R-:W-:Y:S02]  /*13010*/  MOV R44, R9 ;  /* 0x00000009002c7202 */ /* 0x008fe40000000f00 */
[----:B------:R-:W-:Y:S01]  /*13020*/  MOV R46, R8 ;  /* 0x00000008002e7202 */ /* 0x000fe20000000f00 */
[--C-:B----4-:R-:W-:Y:S01]  /*13030*/  HADD2.F32 R6, -RZ, R13.reuse.H0_H0 ;  /* 0x2000000dff067230 */ /* 0x110fe20000004100 */
[----:B------:R-:W-:Y:S01]  /*13040*/  MOV R45, R10 ;  /* 0x0000000a002d7202 */ /* 0x000fe20000000f00 */
[----:B------:R-:W-:-:S02]  /*13050*/  HADD2.F32 R5, -RZ, R13.H1_H1 ;  /* 0x3000000dff057230 */ /* 0x000fc40000004100 */
[--C-:B--2---:R-:W-:Y:S02]  /*13060*/  HADD2.F32 R2, -RZ, R15.reuse.H0_H0 ;  /* 0x2000000fff027230 */ /* 0x104fe40000004100 */
        /* <DEDUP_REMOVED lines=57> */
.L_x_4727:
[----:B------:R-:W-:Y:S05]  /*13400*/  BSYNC B0 ;  /* 0x0000000000007941 */ /* 0x000fea0003800000 */
.L_x_4726:
[----:B-----5:R3:W-:Y:S02]  /*13410*/  STS.128 [R235+0x4000], R4 ;  /* 0x00400004eb007388 */ /* 0x0207e40000000c00 */
.L_x_4725:
[----:B------:R-:W-:Y:S05]  /*13420*/  BSYNC B1 ;  /* 0x0000000000017941 */ /* 0x000fea0003800000 */
.L_x_4724:
        /* <DEDUP_REMOVED lines=17> */
[----:B------:R-:W-:Y:S01]  /*13540*/  MOV R0, RZ ;  /* 0x000000ff00007202 */ /* 0x000fe20000000f00 */
[----:B------:R-:W1:Y:S01]  /*13550*/  LD.E.128 R8, desc[UR6][R8.64+0x180] ;  /* 0x0001800608087980 */ /* 0x000e62000c101d00 */
[----:B------:R-:W-:-:S03]  /*13560*/  @P0 IADD3 R0, -R31, RZ, RZ ;  /* 0x000000ff1f000210 */ /* 0x000fc60007ffe1ff */
[----:B------:R3:W4:Y:S02]  /*13570*/  LD.E.128 R12, desc[UR6][R2.64+0x180] ;  /* 0x00018006020c7980 */ /* 0x000724000c101d00 */
[----:B---3--:R-:W-:-:S04]  /*13580*/  IADD3 R3, P1, R0, R38, RZ ;  /* 0x0000002600037210 */ /* 0x008fc80007f3e0ff */
        /* <DEDUP_REMOVED lines=8> */
[----:B-12---:R-:W-:Y:S02]  /*13610*/  MOV R32, R9 ;  /* 0x0000000900207202 */ /* 0x006fe40000000f00 */
[----:B------:R-:W-:Y:S01]  /*13620*/  MOV R33, R8 ;  /* 0x0000000800217202 */ /* 0x000fe20000000f00 */
[--C-:B----4-:R-:W-:Y:S01]  /*13630*/  HADD2.F32 R5, -RZ, R13.reuse.H1_H1 ;  /* 0x3000000dff057230 */ /* 0x110fe20000004100 */
[----:B------:R-:W-:Y:S01]  /*13640*/  MOV R45, R10 ;  /* 0x0000000a002d7202 */ /* 0x000fe20000000f00 */
[----:B------:R-:W-:Y:S01]  /*13650*/  HADD2.F32 R7, -RZ, R12.H1_H1 ;  /* 0x3000000cff077230 */ /* 0x000fe20000004100 */
[----:B------:R-:W-:Y:S01]  /*13660*/  MOV R44, R11 ;  /* 0x0000000b002c7202 */ /* 0x000fe20000000f00 */
[----:B------:R-:W-:-:S02]  /*13670*/  HADD2.F32 R6, -RZ, R13.H0_H0 ;  /* 0x2000000dff067230 */ /* 0x000fc40000004100 */
[----:B------:R-:W-:Y:S01]  /*13680*/  @!P0 FADD.FTZ R5, -R5, -RZ ;  /* 0x800000ff05058221 */ /* 0x000fe20000010100 */
[----:B------:R-:W-:Y:S02]  /*13690*/  HADD2.F32 R8, -RZ, R12.H0_H0 ;  /* 0x2000000cff087230 */ /* 0x000fe40000004100 */
[----:B------:R-:W-:Y:S01]  /*136a0*/  @!P0 FADD.FTZ R7, -R7, -RZ ;  /* 0x800000ff07078221 */ /* 0x000fe20000010100 */
[--C-:B------:R-:W-:Y:S02]  /*136b0*/  HADD2.F32 R12, -RZ, R32.reuse.H1_H1 ;  /* 0x30000020ff0c7230 */ /* 0x100fe40000004100 */
[----:B------:R-:W-:Y:S01]  /*136c0*/  @!P0 FADD.FTZ R6, -R6, -RZ ;  /* 0x800000ff06068221 */ /* 0x000fe20000010100 */
[----:B------:R-:W-:Y:S02]  /*136d0*/  HADD2.F32 R10, -RZ, R33.H1_H1 ;  /* 0x30000021ff0a7230 */ /* 0x000fe40000004100 */
[----:B------:R-:W-:Y:S01]  /*136e0*/  @!P0 FADD.FTZ R8, -R8, -RZ ;  /* 0x800000ff08088221 */ /* 0x000fe20000010100 */
[----:B------:R-:W-:-:S02]  /*136f0*/  HADD2.F32 R11, -RZ, R32.H0_H0 ;  /* 0x20000020ff0b7230 */ /* 0x000fc40000004100 */
[----:B------:R-:W-:Y:S01]  /*13700*/  FMUL.FTZ R5, R12, R5 ;  /* 0x000000050c057220 */ /* 0x000fe20000410000 */
[--C-:B------:R-:W-:Y:S02]  /*13710*/  HADD2.F32 R4, -RZ, R14.reuse.H0_H0 ;  /* 0x2000000eff047230 */ /* 0x100fe40000004100 */
[----:B------:R-:W-:Y:S01]  /*13720*/  FMUL.FTZ R7, R10, R7 ;  /* 0x000000070a077220 */ /* 0x000fe20000410000 */
[----:B---3--:R-:W-:Y:S02]  /*13730*/  HADD2.F32 R3, -RZ, R14.H1_H1 ;  /* 0x3000000eff037230 */ /* 0x008fe40000004100 */
        /* <DEDUP_REMOVED lines=9> */
[----:B------:R-:W-:Y:S02]  /*137d0*/  HADD2.F32 R9, -RZ, R33.H0_H0 ;  /* 0x20000021ff097230 */ /* 0x000fe40000004100 */
[----:B------:R-:W-:Y:S01]  /*137e0*/  FMUL.FTZ R13, R13, R4 ;  /* 0x000000040d0d7220 */ /* 0x000fe20000410000 */
[----:B------:R-:W-:-:S02]  /*137f0*/  HADD2.F32 R11, -RZ, R44.H0_H0 ;  /* 0x2000002cff0b7230 */ /* 0x000fc40000004100 */
[----:B------:R-:W-:Y:S01]  /*13800*/  FMUL.FTZ R12, R12, R3 ;  /* 0x000000030c0c7220 */ /* 0x000fe20000410000 */
[----:B------:R-:W-:Y:S02]  /*13810*/  HADD2.F32 R10, -RZ, R44.H1_H1 ;  /* 0x3000002cff0a7230 */ /* 0x000fe40000004100 */
[----:B------:R-:W-:Y:S01]  /*13820*/  FMUL.FTZ R9, R9, R8 ;  /* 0x0000000809097220 */ /* 0x000fe20000410000 */
[--C-:B------:R-:W-:Y:S02]  /*13830*/  HADD2.F32 R3, -RZ, R16.reuse.H0_H0 ;  /* 0x20000010ff037230 */ /* 0x100fe40000004100 */
[----:B------:R-:W-:Y:S01]  /*13840*/  FMUL.FTZ R11, R11, R2 ;  /* 0x000000020b0b7220 */ /* 0x000fe20000410000 */
[----:B------:R-:W-:Y:S02]  /*13850*/  HADD2.F32 R2, -RZ, R16.H1_H1 ;  /* 0x30000010ff027230 */ /* 0x000fe40000004100 */
[----:B------:R-:W-:Y:S01]  /*13860*/  FMUL.FTZ R10, R10, R0 ;  /* 0x000000000a0a7220 */ /* 0x000fe20000410000 */
[----:B------:R-:W-:-:S02]  /*13870*/  HADD2.F32 R0, -RZ, R23.H0_H0 ;  /* 0x20000017ff007230 */ /* 0x000fc40000004100 */
[--C-:B------:R-:W-:Y:S02]  /*13880*/  HADD2.F32 R4, -RZ, R24.reuse.H0_H0 ;  /* 0x20000018ff047230 */ /* 0x100fe40000004100 */
[----:B------:R-:W-:Y:S02]  /*13890*/  HADD2.F32 R8, -RZ, R24.H1_H1 ;  /* 0x30000018ff087230 */ /* 0x000fe40000004100 */
[--C-:B------:R-:W-:Y:S02]  /*138a0*/  HADD2.F32 R14, -RZ, R25.reuse.H0_H0 ;  /* 0x20000019ff0e7230 */ /* 0x100fe40000004100 */
[----:B------:R-:W-:Y:S01]  /*138b0*/  FFMA.FTZ R9, R3, R4, R9 ;  /* 0x0000000403097223 */ /* 0x000fe20000010009 */
[----:B------:R-:W-:Y:S02]  /*138c0*/  HADD2.F32 R25, -RZ, R25.H1_H1 ;  /* 0x30000019ff197230 */ /* 0x000fe40000004100 */
[----:B------:R-:W-:Y:S01]  /*138d0*/  FFMA.FTZ R8, R2, R8, R7 ;  /* 0x0000000802087223 */ /* 0x000fe20000010007 */
[----:B------:R-:W-:-:S02]  /*138e0*/  HADD2.F32 R15, -RZ, R26.H0_H0 ;  /* 0x2000001aff0f7230 */ /* 0x000fc40000004100 */
[----:B------:R-:W-:Y:S01]  /*138f0*/  FFMA.FTZ R6, R0, R14, R6 ;  /* 0x0000000e00067223 */ /* 0x000fe20000010006 */
[----:B------:R-:W-:Y:S02]  /*13900*/  HADD2.F32 R16, -RZ, R27.H0_H0 ;  /* 0x2000001bff107230 */ /* 0x000fe40000004100 */
[----:B------:R-:W-:Y:S02]  /*13910*/  HADD2.F32 R4, -RZ, R23.H1_H1 ;  /* 0x30000017ff047230 */ /* 0x000fe40000004100 */
[----:B------:R-:W-:Y:S02]  /*13920*/  HADD2.F32 R26, -RZ, R26.H1_H1 ;  /* 0x3000001aff1a7230 */ /* 0x000fe40000004100 */
[----:B------:R-:W-:Y:S02]  /*13930*/  HADD2.F32 R27, -RZ, R27.H1_H1 ;  /* 0x3000001bff1b7230 */ /* 0x000fe40000004100 */
[----:B------:R-:W-:Y:S01]  /*13940*/  FFMA.FTZ R5, R4, R25, R5 ;  /* 0x0000001904057223 */ /* 0x000fe20000010005 */
[--C-:B------:R-:W-:Y:S01]  /*13950*/  HADD2.F32 R3, -RZ, R17.reuse.H0_H0 ;  /* 0x20000011ff037230 */ /* 0x100fe20000004100 */
[----:B------:R-:W-:Y:S01]  /*13960*/  F2FP.F16.F32.PACK_AB R4, R8, R9 ;  /* 0x000000090804723e */ /* 0x000fe200000000ff */
[----:B------:R-:W-:-:S02]  /*13970*/  HADD2.F32 R2, -RZ, R17.H1_H1 ;  /* 0x30000011ff027230 */ /* 0x000fc40000004100 */
        /* <DEDUP_REMOVED lines=9> */
.L_x_4729:
[----:B------:R-:W-:Y:S05]  /*13a10*/  BSYNC B0 ;  /* 0x0000000000007941 */ /* 0x000fea0003800000 */
.L_x_4728:
[----:B-----5:R3:W-:Y:S02]  /*13a20*/  STS.128 [R235+0x6000], R4 ;  /* 0x00600004eb007388 */ /* 0x0207e40000000c00 */
.L_x_4715:
[----:B------:R-:W-:Y:S05]  /*13a30*/  BSYNC B2 ;  /* 0x0000000000027941 */ /* 0x000fea0003800000 */
.L_x_4714:
        /* <DEDUP_REMOVED lines=41> */
[--C-:B---3--:R-:W-:Y:S02]  /*13cd0*/  HADD2.F32 R2, -RZ, R15.reuse.H0_H0 ;  /* 0x2000000fff027230 */ /* 0x108fe40000004100 */
        /* <DEDUP_REMOVED lines=57> */
.L_x_4735:
[----:B------:R-:W-:Y:S05]  /*14070*/  BSYNC B0 ;  /* 0x0000000000007941 */ /* 0x000fea0003800000 */
.L_x_4734:
[----:B-----5:R3:W-:Y:S02]  /*14080*/  STS.128 [R235+0x800], R4 ;  /* 0x00080004eb007388 */ /* 0x0207e40000000c00 */
.L_x_4733:
[----:B------:R-:W-:Y:S05]  /*14090*/  BSYNC B1 ;  /* 0x0000000000017941 */ /* 0x000fea0003800000 */
.L_x_4732:
        /* <DEDUP_REMOVED lines=94> */
.L_x_4739:
[----:B------:R-:W-:Y:S05]  /*14680*/  BSYNC B0 ;  /* 0x0000000000007941 */ /* 0x000fea0003800000 */
.L_x_4738:
[----:B-----5:R3:W-:Y:S02]  /*14690*/  STS.128 [R235+0x2800], R4 ;  /* 0x00280004eb007388 */ /* 0x0207e40000000c00 */
.L_x_4737:
[----:B------:R-:W-:Y:S05]  /*146a0*/  BSYNC B1 ;  /* 0x0000000000017941 */ /* 0x000fea0003800000 */
.L_x_4736:
        /* <DEDUP_REMOVED lines=94> */
.L_x_4743:
[----:B------:R-:W-:Y:S05]  /*14c90*/  BSYNC B0 ;  /* 0x0000000000007941 */ /* 0x000fea0003800000 */
.L_x_4742:
[----:B-----5:R3:W-:Y:S02]  /*14ca0*/  STS.128 [R235+0x4800], R4 ;  /* 0x00480004eb007388 */ /* 0x0207e40000000c00 */
.L_x_4741:
[----:B------:R-:W-:Y:S05]  /*14cb0*/  BSYNC B1 ;  /* 0x0000000000017941 */ /* 0x000fea0003800000 */
.L_x_4740:
        /* <DEDUP_REMOVED lines=18> */
[----:B------:R-:W2:Y:S01]  /*14de0*/  LD.E.128 R8, desc[UR6][R8.64+0x180] ;  /* 0x0001800608087980 */ /* 0x000ea2000c101d00 */
        /* <DEDUP_REMOVED lines=75> */
.L_x_4745:
[----:B------:R-:W-:Y:S05]  /*152a0*/  BSYNC B0 ;  /* 0x0000000000007941 */ /* 0x000fea0003800000 */
.L_x_4744:
[----:B-----5:R3:W-:Y:S02]  /*152b0*/  STS.128 [R235+0x6800], R4 ;  /* 0x00680004eb007388 */ /* 0x0207e40000000c00 */
.L_x_4731:
[----:B------:R-:W-:Y:S05]  /*152c0*/  BSYNC B2 ;  /* 0x0000000000027941 */ /* 0x000fea0003800000 */
.L_x_4730:
        /* <DEDUP_REMOVED lines=99> */
.L_x_4751:
[----:B------:R-:W-:Y:S05]  /*15900*/  BSYNC B0 ;  /* 0x0000000000007941 */ /* 0x000fea0003800000 */
.L_x_4750:
[----:B-----5:R3:W-:Y:S02]  /*15910*/  STS.128 [R235+0x1000], R4 ;  /* 0x00100004eb007388 */ /* 0x0207e40000000c00 */
.L_x_4749:
[----:B------:R-:W-:Y:S05]  /*15920*/  BSYNC B1 ;  /* 0x0000000000017941 */ /* 0x000fea0003800000 */
.L_x_4748:
        /* <DEDUP_REMOVED lines=94> */
.L_x_4755:
[----:B------:R-:W-:Y:S05]  /*15f10*/  BSYNC B0 ;  /* 0x0000000000007941 */ /* 0x000fea0003800000 */
.L_x_4754:
[----:B-----5:R3:W-:Y:S02]  /*15f20*/  STS.128 [R235+0x3000], R4 ;  /* 0x00300004eb007388 */ /* 0x0207e40000000c00 */
.L_x_4753:
[----:B------:R-:W-:Y:S05]  /*15f30*/  BSYNC B1 ;  /* 0x0000000000017941 */ /* 0x000fea0003800000 */
.L_x_4752:
        /* <DEDUP_REMOVED lines=94> */
.L_x_4759:
[----:B------:R-:W-:Y:S05]  /*16520*/  BSYNC B0 ;  /* 0x0000000000007941 */ /* 0x000fea0003800000 */
.L_x_4758:
[----:B-----5:R3:W-:Y:S02]  /*16530*/  STS.128 [R235+0x5000], R4 ;  /* 0x00500004eb007388 */ /* 0x0207e40000000c00 */
.L_x_4757:
[----:B------:R-:W-:Y:S05]  /*16540*/  BSYNC B1 ;  /* 0x0000000000017941 */ /* 0x000fea0003800000 */
.L_x_4756:
        /* <DEDUP_REMOVED lines=94> */
.L_x_4761:
[----:B------:R-:W-:Y:S05]  /*16b30*/  BSYNC B0 ;  /* 0x0000000000007941 */ /* 0x000fea0003800000 */
.L_x_4760:
[----:B-----5:R3:W-:Y:S02]  /*16b40*/  STS.128 [R235+0x7000], R4 ;  /* 0x00700004eb007388 */ /* 0x0207e40000000c00 */
.L_x_4747:
[----:B------:R-:W-:Y:S05]  /*16b50*/  BSYNC B2 ;  /* 0x0000000000027941 */ /* 0x000fea0003800000 */
.L_x_4746:
        /* <DEDUP_REMOVED lines=23> */
[----:B------:R-:W3:Y:S01]  /*16cd0*/  LD.E.128 R8, desc[UR6][R8.64] ;  /* 0x0000000608087980 */ /* 0x000ee2000c101d00 */
[----:B------:R-:W-:-:S03]  /*16ce0*/  @P0 IADD3 R0, -R31, RZ, RZ ;  /* 0x000000ff1f000210 */ /* 0x000fc60007ffe1ff */
[----:B------:R2:W4:Y:S02]  /*16cf0*/  LD.E.128 R12, desc[UR6][R2.64] ;  /* 0x00000006020c7980 */ /* 0x000524000c101d00 */
        /* <DEDUP_REMOVED lines=13> */
[----:B------:R-:W-:Y:S01]  /*16dd0*/  HADD2.F32 R7, -RZ, R12.H1_H1 ;  /* 0x3000000cff077230 */ /* 0x000fe20000004100 */
[----:B------:R-:W-:Y:S01]  /*16de0*/  MOV R32, R11 ;  /* 0x0000000b00207202 */ /* 0x000fe20000000f00 */
[----:B------:R-:W-:-:S02]  /*16df0*/  HADD2.F32 R6, -RZ, R13.H0_H0 ;  /* 0x2000000dff067230 */ /* 0x000fc40000004100 */
[----:B------:R-:W-:Y:S01]  /*16e00*/  @!P0 FADD.FTZ R8, -R8, -RZ ;  /* 0x800000ff08088221 */ /* 0x000fe20000010100 */
[--C-:B------:R-:W-:Y:S02]  /*16e10*/  HADD2.F32 R9, -RZ, R30.reuse.H0_H0 ;  /* 0x2000001eff097230 */ /* 0x100fe40000004100 */
[----:B------:R-:W-:Y:S01]  /*16e20*/  @!P0 FADD.FTZ R7, -R7, -RZ ;  /* 0x800000ff07078221 */ /* 0x000fe20000010100 */
[----:B------:R-:W-:Y:S02]  /*16e30*/  HADD2.F32 R10, -RZ, R30.H1_H1 ;  /* 0x3000001eff0a7230 */ /* 0x000fe40000004100 */
[----:B------:R-:W-:Y:S01]  /*16e40*/  @!P0 FADD.FTZ R6, -R6, -RZ ;  /* 0x800000ff06068221 */ /* 0x000fe20000010100 */
[----:B------:R-:W-:Y:S02]  /*16e50*/  HADD2.F32 R11, -RZ, R23.H0_H0 ;  /* 0x20000017ff0b7230 */ /* 0x000fe40000004100 */
[----:B------:R-:W-:Y:S01]  /*16e60*/  FMUL.FTZ R8, R9, R8 ;  /* 0x0000000809087220 */ /* 0x000fe20000410000 */
[----:B------:R-:W-:-:S02]  /*16e70*/  HADD2.F32 R5, -RZ, R13.H1_H1 ;  /* 0x3000000dff057230 */ /* 0x000fc40000004100 */
[----:B------:R-:W-:Y:S01]  /*16e80*/  FMUL.FTZ R7, R10, R7 ;  /* 0x000000070a077220 */ /* 0x000fe20000410000 */
[--C-:B--2---:R-:W-:Y:S02]  /*16e90*/  HADD2.F32 R3, -RZ, R14.reuse.H1_H1 ;  /* 0x3000000eff037230 */ /* 0x104fe40000004100 */
[----:B------:R-:W-:Y:S01]  /*16ea0*/  FMUL.FTZ R6, R11, R6 ;  /* 0x000000060b067220 */ /* 0x000fe20000410000 */
[----:B------:R-:W-:Y:S02]  /*16eb0*/  HADD2.F32 R4, -RZ, R14.H0_H0 ;  /* 0x2000000eff047230 */ /* 0x000fe40000004100 */
[----:B------:R-:W-:Y:S01]  /*16ec0*/  @!P0 FADD.FTZ R5, -R5, -RZ ;  /* 0x800000ff05058221 */ /* 0x000fe20000010100 */
[--C-:B------:R-:W-:Y:S02]  /*16ed0*/  HADD2.F32 R2, -RZ, R15.reuse.H0_H0 ;  /* 0x2000000fff027230 */ /* 0x100fe40000004100 */
[----:B------:R-:W-:Y:S01]  /*16ee0*/  @!P0 FADD.FTZ R3, -R3, -RZ ;  /* 0x800000ff03038221 */ /* 0x000fe20000010100 */
[----:B------:R-:W-:-:S02]  /*16ef0*/  HADD2.F32 R0, -RZ, R15.H1_H1 ;  /* 0x3000000fff007230 */ /* 0x000fc40000004100 */
[----:B------:R-:W-:Y:S01]  /*16f00*/  @!P0 FADD.FTZ R4, -R4, -RZ ;  /* 0x800000ff04048221 */ /* 0x000fe20000010100 */
[----:B------:R-:W-:Y:S02]  /*16f10*/  HADD2.F32 R12, -RZ, R23.H1_H1 ;  /* 0x30000017ff0c7230 */ /* 0x000fe40000004100 */
[----:B------:R-:W-:Y:S01]  /*16f20*/  @!P0 FADD.FTZ R2, -R2, -RZ ;  /* 0x800000ff02028221 */ /* 0x000fe20000010100 */
[--C-:B------:R-:W-:Y:S02]  /*16f30*/  HADD2.F32 R13, -RZ, R33.reuse.H1_H1 ;  /* 0x30000021ff0d7230 */ /* 0x100fe40000004100 */
        /* <DEDUP_REMOVED lines=25> */
[----:B------:R-:W-:Y:S02]  /*170d0*/  HADD2.F32 R2, -RZ, R17.H0_H0 ;  /* 0x20000011ff027230 */ /* 0x000fe40000004100 */
[----:B------:R-:W-:-:S02]  /*170e0*/  HADD2.F32 R0, -RZ, R19.H0_H0 ;  /* 0x20000013ff007230 */ /* 0x000fc40000004100 */
[----:B------:R-:W-:Y:S01]  /*170f0*/  FFMA.FTZ R3, R3, R25, R12 ;  /* 0x0000001903037223 */ /* 0x000fe2000001000c */
[----:B------:R-:W-:Y:S02]  /*17100*/  HADD2.F32 R7, -RZ, R19.H1_H1 ;  /* 0x30000013ff077230 */ /* 0x000fe40000004100 */
[----:B------:R-:W-:Y:S01]  /*17110*/  FFMA.FTZ R2, R2, R16, R11 ;  /* 0x0000001002027223 */ /* 0x000fe2000001000b */
[----:B------:R-:W-:Y:S02]  /*17120*/  HADD2.F32 R6, -RZ, R17.H1_H1 ;  /* 0x30000011ff067230 */ /* 0x000fe40000004100 */
[----:B------:R-:W-:Y:S01]  /*17130*/  FFMA.FTZ R0, R0, R15, R10 ;  /* 0x0000000f00007223 */ /* 0x000fe2000001000a */
[----:B------:R-:W-:Y:S01]  /*17140*/  F2FP.F16.F32.PACK_AB R5, R3, R5 ;  /* 0x000000050305723e */ /* 0x000fe200000000ff */
[----:B------:R-:W-:Y:S01]  /*17150*/  FFMA.FTZ R7, R7, R27, R9 ;  /* 0x0000001b07077223 */ /* 0x000fe20000010009 */
[----:B------:R-:W-:-:S04]  /*17160*/  FFMA.FTZ R6, R6, R26, R13 ;  /* 0x0000001a06067223 */ /* 0x000fc8000001000d */
[----:B------:R-:W-:Y:S02]  /*17170*/  F2FP.F16.F32.PACK_AB R7, R7, R0 ;  /* 0x000000000707723e */ /* 0x000fe400000000ff */
[----:B------:R-:W-:Y:S02]  /*17180*/  F2FP.F16.F32.PACK_AB R6, R6, R2 ;  /* 0x000000020606723e */ /* 0x000fe400000000ff */
.L_x_4765:
[----:B------:R-:W-:Y:S05]  /*17190*/  BSYNC B0 ;  /* 0x0000000000007941 */ /* 0x000fea0003800000 */
.L_x_4764:
[----:B-----5:R3:W-:Y:S02]  /*171a0*/  STS.128 [R235+0x1800], R4 ;  /* 0x00180004eb007388 */ /* 0x0207e40000000c00 */
.L_x_4763:
[----:B------:R-:W-:Y:S05]  /*171b0*/  BSYNC B1 ;  /* 0x0000000000017941 */ /* 0x000fea0003800000 */
.L_x_4762:
        /* <DEDUP_REMOVED lines=95> */
.L_x_4769:
[----:B------:R-:W-:Y:S05]  /*177b0*/  BSYNC B0 ;  /* 0x0000000000007941 */ /* 0x000fea0003800000 */
.L_x_4768:
[----:B-----5:R3:W-:Y:S02]  /*177c0*/  STS.128 [R235+0x3800], R4 ;  /* 0x00380004eb007388 */ /* 0x0207e40000000c00 */
.L_x_4767:
[----:B------:R-:W-:Y:S05]  /*177d0*/  BSYNC B1 ;  /* 0x0000000000017941 */ /* 0x000fea0003800000 */
.L_x_4766:
        /* <DEDUP_REMOVED lines=95> */
.L_x_4773:
[----:B------:R-:W-:Y:S05]  /*17dd0*/  BSYNC B0 ;  /* 0x0000000000007941 */ /* 0x000fea0003800000 */
.L_x_4772:
[----:B-----5:R3:W-:Y:S02]  /*17de0*/  STS.128 [R235+0x5800], R4 ;  /* 0x00580004eb007388 */ /* 0x0207e40000000c00 */
.L_x_4771:
[----:B------:R-:W-:Y:S05]  /*17df0*/  BSYNC B1 ;  /* 0x0000000000017941 */ /* 0x000fea0003800000 */
.L_x_4770:
[----:B------:R-:W-:-:S13]  /*17e00*/  ISETP.GE.AND P0, PT, R22, R48, PT ;  /* 0x000000301600720c */ /* 0x000fda0003f06270 */
[----:B------:R1:W-:Y:S01]  /*17e10*/  @P0 STS.128 [R235+0x7800], RZ ;  /* 0x007800ffeb000388 */ /* 0x0003e20000000c00 */
[----:B------:R-:W-:Y:S05]  /*17e20*/  @P0 BRA `(.L_x_4699) ;  /* 0x0000000c00dc0947 */ /* 0x000fea0003800000 */
[----:B-1-3--:R1:W5:Y:S01]  /*17e30*/  LD.E.128 R4, desc[UR6][R54.64+0x180] ;  /* 0x0001800636047980 */ /* 0x00a362000c101d00 */
        /* <DEDUP_REMOVED lines=15> */
[----:B------:R-:W3:Y:S01]  /*17f30*/  LD.E.128 R8, desc[UR6][R8.64] ;  /* 0x0000000608087980 */ /* 0x000ee2000c101d00 */
[----:B------:R-:W-:Y:S02]  /*17f40*/  LEA.HI.X R3, R3, R37, R0, 0x1, P1 ;  /* 0x0000002503037211 */ /* 0x000fe400008f0c00 */
        /* <DEDUP_REMOVED lines=16> */
[----:B------:R-:W-:Y:S01]  /*18050*/  HADD2.F32 R6, -RZ, R13.H0_H0 ;  /* 0x2000000dff067230 */ /* 0x000fe20000004100 */
[----:B------:R-:W-:Y:S01]  /*18060*/  MOV R27, R10 ;  /* 0x0000000a001b7202 */ /* 0x000fe20000000f00 */
[--C-:B------:R-:W-:Y:S01]  /*18070*/  HADD2.F32 R9, -RZ, R25.reuse.H0_H0 ;  /* 0x20000019ff097230 */ /* 0x100fe20000004100 */
[----:B------:R-:W-:Y:S01]  /*18080*/  MOV R26, R11 ;  /* 0x0000000b001a7202 */ /* 0x000fe20000000f00 */
[----:B------:R-:W-:Y:S02]  /*18090*/  HADD2.F32 R10, -RZ, R25.H1_H1 ;  /* 0x30000019ff0a7230 */ /* 0x000fe40000004100 */
[----:B------:R-:W-:Y:S01]  /*180a0*/  @!P0 FADD.FTZ R8, -R8, -RZ ;  /* 0x800000ff08088221 */ /* 0x000fe20000010100 */
[----:B------:R-:W-:Y:S02]  /*180b0*/  HADD2.F32 R11, -RZ, R24.H0_H0 ;  /* 0x20000018ff0b7230 */ /* 0x000fe40000004100 */
[----:B------:R-:W-:Y:S01]  /*180c0*/  @!P0 FADD.FTZ R7, -R7, -RZ ;  /* 0x800000ff07078221 */ /* 0x000fe20000010100 */
[----:B------:R-:W-:-:S02]  /*180d0*/  HADD2.F32 R5, -RZ, R13.H1_H1 ;  /* 0x3000000dff057230 */ /* 0x000fc40000004100 */
[----:B------:R-:W-:Y:S01]  /*180e0*/  @!P0 FADD.FTZ R6, -R6, -RZ ;  /* 0x800000ff06068221 */ /* 0x000fe20000010100 */
[--C-:B--2---:R-:W-:Y:S02]  /*180f0*/  HADD2.F32 R3, -RZ, R14.reuse.H1_H1 ;  /* 0x3000000eff037230 */ /* 0x104fe40000004100 */
[----:B------:R-:W-:Y:S02]  /*18100*/  HADD2.F32 R4, -RZ, R14.H0_H0 ;  /* 0x2000000eff047230 */ /* 0x000fe40000004100 */
[--C-:B------:R-:W-:Y:S02]  /*18110*/  HADD2.F32 R2, -RZ, R15.reuse.H0_H0 ;  /* 0x2000000fff027230 */ /* 0x100fe40000004100 */
[----:B------:R-:W-:Y:S02]  /*18120*/  HADD2.F32 R0, -RZ, R15.H1_H1 ;  /* 0x3000000fff007230 */ /* 0x000fe40000004100 */
[----:B------:R-:W-:Y:S01]  /*18130*/  FMUL.FTZ R8, R9, R8 ;  /* 0x0000000809087220 */ /* 0x000fe20000410000 */
[----:B------:R-:W-:-:S02]  /*18140*/  HADD2.F32 R12, -RZ, R24.H1_H1 ;  /* 0x30000018ff0c7230 */ /* 0x000fc40000004100 */
[----:B------:R-:W-:Y:S01]  /*18150*/  FMUL.FTZ R7, R10, R7 ;  /* 0x000000070a077220 */ /* 0x000fe20000410000 */
[----:B------:R-:W-:Y:S01]  /*18160*/  FMUL.FTZ R6, R11, R6 ;  /* 0x000000060b067220 */ /* 0x000fe20000410000 */
[--C-:B------:R-:W-:Y:S02]  /*18170*/  HADD2.F32 R13, -RZ, R27.reuse.H1_H1 ;  /* 0x3000001bff0d7230 */ /* 0x100fe40000004100 */
[----:B------:R-:W-:Y:S01]  /*18180*/  @!P0 FADD.FTZ R5, -R5, -RZ ;  /* 0x800000ff05058221 */ /* 0x000fe20000010100 */
        /* <DEDUP_REMOVED lines=10> */
[----:B------:R-:W-:Y:S01]  /*18230*/  FMUL.FTZ R10, R10, R2 ;  /* 0x000000020a0a7220 */ /* 0x000fe20000410000 */
[----:B------:R-:W-:Y:S01]  /*18240*/  FMUL.FTZ R9, R9, R0 ;  /* 0x0000000009097220 */ /* 0x000fe20000410000 */
[----:B------:R-:W-:Y:S02]  /*18250*/  HADD2.F32 R3, -RZ, R16.H0_H0 ;  /* 0x20000010ff037230 */ /* 0x000fe40000004100 */
[----:B------:R-:W-:Y:S02]  /*18260*/  HADD2.F32 R5, -RZ, R20.H0_H0 ;  /* 0x20000014ff057230 */ /* 0x000fe40000004100 */
[----:B------:R-:W-:-:S02]  /*18270*/  HADD2.F32 R2, -RZ, R16.H1_H1 ;  /* 0x30000010ff027230 */ /* 0x000fc40000004100 */
[----:B------:R-:W-:Y:S02]  /*18280*/  HADD2.F32 R0, -RZ, R18.H0_H0 ;  /* 0x20000012ff007230 */ /* 0x000fe40000004100 */
        /* <DEDUP_REMOVED lines=24> */
.L_x_4775:
[----:B------:R-:W-:Y:S05]  /*18410*/  BSYNC B0 ;  /* 0x0000000000007941 */ /* 0x000fea0003800000 */
.L_x_4774:
[----:B-----5:R3:W-:Y:S01]  /*18420*/  STS.128 [R235+0x7800], R4 ;  /* 0x00780004eb007388 */ /* 0x0207e20000000c00 */
[----:B------:R-:W-:Y:S05]  /*18430*/  BRA `(.L_x_4699) ;  /* 0x0000000800587947 */ /* 0x000fea0003800000 */
.L_x_4649:
[----:B-----5:R-:W-:Y:S01]  /*18440*/  IMAD.IADD R0, R188, 0x1, -R186 ;  /* 0x00000001bc007824 */ /* 0x020fe200078e0aba */
        /* <DEDUP_REMOVED lines=41> */
.L_x_4777:
[----:B------:R-:W-:Y:S05]  /*186e0*/  BSYNC B0 ;  /* 0x0000000000007941 */ /* 0x000fea0003800000 */
.L_x_4776:
        /* <DEDUP_REMOVED lines=35> */
.L_x_4779:
[----:B------:R-:W-:Y:S05]  /*18920*/  BSYNC B0 ;  /* 0x0000000000007941 */ /* 0x000fea0003800000 */
.L_x_4778:
[----:B------:R-:W-:Y:S04]  /*18930*/  BSSY B0, `(.L_x_4780) ;  /* 0x0000022000007945 */ /* 0x000fe80003800000 */
[----:B------:R-:W-:Y:S05]  /*18940*/  @P5 BRA `(.L_x_4781) ;  /* 0x0000000000805947 */ /* 0x000fea0003800000 */
[----:B------:R-:W-:Y:S02]  /*18950*/  ISETP.GE.AND P5, PT, R18, R154, PT ;  /* 0x0000009a1200720c */ /* 0x000fe40003fa6270 */
[----:B------:R-:W-:-:S04]  /*18960*/  LEA R0, P3, R150, R136, 0x5 ;  /* 0x0000008896007211 */ /* 0x000fc800078628ff */
[----:B-1234-:R-:W-:Y:S02]  /*18970*/  LEA.HI.X R2, R150, R155, R151, 0x5, P3 ;  /* 0x0000009b96027211 */ /* 0x01efe400018f2c97 */
[----:B------:R-:W-:-:S04]  /*18980*/  @!P0 LEA R6, P4, R0, R114, 0x1 ;  /* 0x0000007200068211 */ /* 0x000fc800078808ff */
        /* <DEDUP_REMOVED lines=28> */
.L_x_4781:
[----:B------:R-:W-:Y:S05]  /*18b50*/  BSYNC B0 ;  /* 0x0000000000007941 */ /* 0x000fea0003800000 */
.L_x_4780:
[----:B------:R-:W-:Y:S05]  /*18b60*/  @P6 BRA `(.L_x_4699) ;  /* 0x00000000008c6947 */ /* 0x000fea0003800000 */
[----:B------:R-:W-:Y:S01]  /*18b70*/  ISETP.GE.AND P5, PT, R18, R154, PT ;  /* 0x0000009a1200720c */ /* 0x000fe20003fa6270 */
[----:B-1234-:R-:W-:Y:S02]  /*18b80*/  IMAD.MOV.U32 R2, RZ, RZ, R136 ;  /* 0x000000ffff027224 */ /* 0x01efe400078e0088 */
[----:B------:R-:W-:Y:S02]  /*18b90*/  IMAD.MOV.U32 R3, RZ, RZ, R155 ;  /* 0x000000ffff037224 */ /* 0x000fe400078e009b */
[----:B------:R-:W-:Y:S02]  /*18ba0*/  IMAD R0, R151, 0x30, RZ ;  /* 0x0000003097007824 */ /* 0x000fe400078e02ff */
[----:B------:R-:W-:-:S04]  /*18bb0*/  IMAD.WIDE.U32 R8, R150, 0x30, R2 ;  /* 0x0000003096087825 */ /* 0x000fc800078e0002 */
[----:B------:R-:W-:Y:S01]  /*18bc0*/  IMAD.IADD R0, R0, 0x1, R9 ;  /* 0x0000000100007824 */ /* 0x000fe200078e0209 */
[CC--:B------:R-:W-:Y:S01]  /*18bd0*/  @!P0 LEA R4, P4, R8.reuse, R114.reuse, 0x1 ;  /* 0x0000007208048211 */ /* 0x0c0fe200078808ff */
[----:B------:R1:W-:Y:S01]  /*18be0*/  @P5 STS.128 [R235+0x1800], RZ ;  /* 0x001800ffeb005388 */ /* 0x0003e20000000c00 */
[CC--:B------:R-:W-:Y:S02]  /*18bf0*/  @!P5 LEA R6, P6, R8.reuse, R114.reuse, 0x1 ;  /* 0x000000720806d211 */ /* 0x0c0fe400078c08ff */
[C---:B------:R-:W-:Y:S02]  /*18c00*/  @!P1 LEA R2, P3, R8.reuse, R114, 0x1 ;  /* 0x0000007208029211 */ /* 0x040fe400078608ff */
[CCC-:B------:R-:W-:Y:S02]  /*18c10*/  @!P5 LEA.HI.X R7, R8.reuse, R115.reuse, R0.reuse, 0x1, P6 ;  /* 0x000000730807d211 */ /* 0x1c0fe400030f0c00 */
[CCC-:B------:R-:W-:Y:S02]  /*18c20*/  @!P0 LEA.HI.X R5, R8.reuse, R115.reuse, R0.reuse, 0x1, P4 ;  /* 0x0000007308058211 */ /* 0x1c0fe400020f0c00 */
        /* <DEDUP_REMOVED lines=23> */
.L_x_4699:
[----:B------:R-:W-:Y:S05]  /*18da0*/  BSYNC B3 ;  /* 0x0000000000037941 */ /* 0x000fea0003800000 */
.L_x_4648:
[----:B------:R-:W5:Y:S01]  /*18db0*/  LDL R36, [R1+0xc] ;  /* 0x00000c0001247983 */ /* 0x000f620000100800 */
[----:B------:R-:W-:Y:S01]  /*18dc0*/  BSSY B0, `(.L_x_4782) ;  /* 0x0000028000007945 */ /* 0x000fe20003800000 */
[----:B------:R-:W-:Y:S02]  /*18dd0*/  LOP3.LUT R239, R239, 0xff, RZ, 0xc0, !PT ;  /* 0x000000ffefef7812 */ /* 0x000fe400078ec0ff */
[----:B-----5:R-:W-:-:S05]  /*18de0*/  LEA R30, R36, 0xffffffc0, 0x6 ;  /* 0xffffffc0241e7811 */ /* 0x020fca00078e30ff */
        /* <DEDUP_REMOVED lines=9> */
[----:B-1-3--:R-:W-:Y:S01]  /*18e80*/  @P1 IMAD.MOV.U32 R6, RZ, RZ, R245 ;  /* 0x000000ffff061224 */ /* 0x00afe200078e00f5 */
[-C--:B------:R-:W-:Y:S01]  /*18e90*/  @P2 MOV R4, R245.reuse ;  /* 0x000000f500042202 */ /* 0x080fe20000000f00 */
[--C-:B--2-4-:R-:W-:Y:S01]  /*18ea0*/  @!P6 IMAD.MOV.U32 R3, RZ, RZ, R247.reuse ;  /* 0x000000ffff03e224 */ /* 0x114fe200078e00f7 */
        /* <DEDUP_REMOVED lines=25> */
.L_x_4783:
[----:B------:R-:W-:Y:S05]  /*19040*/  BSYNC B0 ;  /* 0x0000000000007941 */ /* 0x000fea0003800000 */
.L_x_4782:
[----:B------:R-:W-:Y:S04]  /*19050*/  BSSY B0, `(.L_x_4784) ;  /* 0x0000025000007945 */ /* 0x000fe80003800000 */
[----:B------:R-:W-:Y:S05]  /*19060*/  @P5 BRA `(.L_x_4785) ;  /* 0x00000000008c5947 */ /* 0x000fea0003800000 */
[C---:B------:R-:W-:Y:S02]  /*19070*/  LOP3.LUT R0, R239.reuse, 0x1, RZ, 0xc0, !PT ;  /* 0x00000001ef007812 */ /* 0x040fe400078ec0ff */
[C---:B------:R-:W-:Y:S02]  /*19080*/  LOP3.LUT P5, RZ, R239.reuse, 0x2, RZ, 0xc0, !PT ;  /* 0x00000002efff7812 */ /* 0x040fe400078ac0ff */
[----:B------:R-:W-:Y:S02]  /*19090*/  ISETP.NE.U32.AND P6, PT, R0, 0x1, PT ;  /* 0x000000010000780c */ /* 0x000fe40003fc5070 */
[----:B------:R-:W-:Y:S02]  /*190a0*/  LOP3.LUT P3, RZ, R239, 0x4, RZ, 0xc0, !PT ;  /* 0x00000004efff7812 */ /* 0x000fe4000786c0ff */
[----:B------:R-:W-:-:S05]  /*190b0*/  IADD3 R0, P1, R244, R172, RZ ;  /* 0x000000acf4007210 */ /* 0x000fca0007f3e0ff */
[----:B-1234-:R-:W-:Y:S02]  /*190c0*/  IMAD.X R3, R249, 0x1, R171, P1 ;  /* 0x00000001f9037824 */ /* 0x01efe400008e06ab */
        /* <DEDUP_REMOVED lines=29> */
.L_x_4785:
[----:B------:R-:W-:Y:S05]  /*192a0*/  BSYNC B0 ;  /* 0x0000000000007941 */ /* 0x000fea0003800000 */
.L_x_4784:
[----:B------:R-:W-:Y:S04]  /*192b0*/  BSSY B0, `(.L_x_4786) ;  /* 0x0000027000007945 */ /* 0x000fe80003800000 */
[----:B------:R-:W-:Y:S05]  /*192c0*/  @P4 BRA `(.L_x_4787) ;  /* 0x0000000000944947 */ /* 0x000fea0003800000 */
[C---:B------:R-:W-:Y:S01]  /*192d0*/  LOP3.LUT R0, R239.reuse, 0x1, RZ, 0xc0, !PT ;  /* 0x00000001ef007812 */ /* 0x040fe200078ec0ff */
[----:B-1234-:R-:W-:Y:S01]  /*192e0*/  IMAD.SHL.U32 R2, R118, 0x20, RZ ;  /* 0x0000002076027824 */ /* 0x01efe200078e00ff */
[C---:B------:R-:W-:Y:S02]  /*192f0*/  LOP3.LUT P5, RZ, R239.reuse, 0x2, RZ, 0xc0, !PT ;  /* 0x00000002efff7812 */ /* 0x040fe400078ac0ff */
[----:B------:R-:W-:Y:S02]  /*19300*/  ISETP.NE.U32.AND P6, PT, R0, 0x1, PT ;  /* 0x000000010000780c */ /* 0x000fe40003fc5070 */
[C---:B------:R-:W-:Y:S02]  /*19310*/  LOP3.LUT P4, RZ, R239.reuse, 0x4, RZ, 0xc0, !PT ;  /* 0x00000004efff7812 */ /* 0x040fe4000788c0ff */
[----:B------:R-:W-:Y:S02]  /*19320*/  LOP3.LUT P2, RZ, R239, 0x8, RZ, 0xc0, !PT ;  /* 0x00000008efff7812 */ /* 0x000fe4000784c0ff */
[----:B------:R-:W-:-:S02]  /*19330*/  SHF.L.U64.HI R3, R118, 0x5, R119 ;  /* 0x0000000576037819 */ /* 0x000fc40000010277 */
[----:B------:R-:W-:-:S05]  /*19340*/  LEA R0, P1, R118, R172, 0x5 ;  /* 0x000000ac76007211 */ /* 0x000fca00078228ff */
        /* <DEDUP_REMOVED lines=29> */
.L_x_4787:
[----:B------:R-:W-:Y:S05]  /*19520*/  BSYNC B0 ;  /* 0x0000000000007941 */ /* 0x000fea0003800000 */
.L_x_4786:
        /* <DEDUP_REMOVED lines=8> */
[----:B-1234-:R-:W-:Y:S01]  /*195b0*/  IMAD.WIDE.U32 R2, R118, 0x30, R170 ;  /* 0x0000003076027825 */ /* 0x01efe200078e00aa */
[----:B------:R-:W-:-:S03]  /*195c0*/  LOP3.LUT P1, RZ, R239, 0x8, RZ, 0xc0, !PT ;  /* 0x00000008efff7812 */ /* 0x000fc6000782c0ff */
[----:B------:R-:W-:-:S04]  /*195d0*/  IMAD.IADD R0, R3, 0x1, R0 ;  /* 0x0000000103007824 */ /* 0x000fc800078e0200 */
[CC--:B------:R-:W-:Y:S02]  /*195e0*/  @P4 LEA R10, P6, R2.reuse, R156.reuse, 0x1 ;  /* 0x0000009c020a4211 */ /* 0x0c0fe400078c08ff */
[----:B------:R-:W-:Y:S02]  /*195f0*/  @!P5 IMAD.MOV.U32 R4, RZ, RZ, R245 ;  /* 0x000000ffff04d224 */ /* 0x000fe400078e00f5 */
[----:B------:R-:W-:Y:S01]  /*19600*/  @!P5 IMAD.MOV.U32 R5, RZ, RZ, R247 ;  /* 0x000000ffff05d224 */ /* 0x000fe200078e00f7 */
[CC--:B------:R-:W-:Y:S01]  /*19610*/  @P3 LEA R8, P2, R2.reuse, R156.reuse, 0x1 ;  /* 0x0000009c02083211 */ /* 0x0c0fe200078408ff */
[----:B------:R-:W-:Y:S01]  /*19620*/  @!P5 IMAD R7, R119, 0x60, RZ ;  /* 0x000000607707d824 */ /* 0x000fe200078e02ff */
[----:B------:R-:W-:Y:S01]  /*19630*/  @P1 LEA R6, P0, R2, R156, 0x1 ;  /* 0x0000009c02061211 */ /* 0x000fe200078008ff */
[----:B------:R-:W-:Y:S01]  /*19640*/  @!P5 IMAD.WIDE.U32 R4, R118, 0x60, R4 ;  /* 0x000000607604d825 */ /* 0x000fe200078e0004 */
[CCC-:B------:R-:W-:Y:S02]  /*19650*/  @P4 LEA.HI.X R11, R2.reuse, R157.reuse, R0.reuse, 0x1, P6 ;  /* 0x0000009d020b4211 */ /* 0x1c0fe400030f0c00 */
[CCC-:B------:R-:W-:Y:S01]  /*19660*/  @P3 LEA.HI.X R9, R2.reuse, R157.reuse, R0.reuse, 0x1, P2 ;  /* 0x0000009d02093211 */ /* 0x1c0fe200010f0c00 */
[----:B------:R-:W-:Y:S01]  /*19670*/  @!P5 IMAD.IADD R3, R7, 0x1, R5 ;  /* 0x000000010703d824 */ /* 0x000fe200078e0205 */
[----:B------:R-:W-:Y:S01]  /*19680*/  @P1 LEA.HI.X R7, R2, R157, R0, 0x1, P0 ;  /* 0x0000009d02071211 */ /* 0x000fe200000f0c00 */
[----:B------:R-:W-:-:S05]  /*19690*/  @!P5 IMAD.MOV.U32 R2, RZ, RZ, R4 ;  /* 0x000000ffff02d224 */ /* 0x000fca00078e0004 */
        /* <DEDUP_REMOVED lines=20> */
.L_x_4789:
[----:B------:R-:W-:Y:S05]  /*197e0*/  BSYNC B0 ;  /* 0x0000000000007941 */ /* 0x000fea0003800000 */
.L_x_4788:
[----:B-1234-:R-:W2:Y:S04]  /*197f0*/  LD.E.64 R2, desc[UR6][R28.64+0x1c0] ;  /* 0x0001c0061c027980 */ /* 0x01eea8000c101b00 */
[----:B------:R-:W3:Y:S04]  /*19800*/  LD.E.64 R4, desc[UR6][R28.64+0x1b8] ;  /* 0x0001b8061c047980 */ /* 0x000ee8000c101b00 */
[----:B------:R-:W4:Y:S01]  /*19810*/  LD.E R0, desc[UR6][R28.64+0xd8] ;  /* 0x0000d8061c007980 */ /* 0x000f22000c101900 */
[----:B------:R-:W1:Y:S03]  /*19820*/  S2R R6, SR_CTAID.Z ;  /* 0x0000000000067919 */ /* 0x000e660000002700 */
[----:B------:R-:W0:Y:S01]  /*19830*/  LDGDEPBAR ;  /* 0x00000000000079af */ /* 0x000e220000000000 */
[----:B-1----:R-:W-:Y:S01]  /*19840*/  IMAD.MOV.U32 R176, RZ, RZ, R6 ;  /* 0x000000ffffb07224 */ /* 0x002fe200078e0006 */
[-C--:B------:R-:W-:Y:S01]  /*19850*/  ISETP.GE.AND P1, PT, R116, R12.reuse, PT ;  /* 0x0000000c7400720c */ /* 0x080fe20003f26270 */
[----:B------:R-:W-:Y:S01]  /*19860*/  BSSY B0, `(.L_x_4790) ;  /* 0x0000032000007945 */ /* 0x000fe20003800000 */
[----:B------:R-:W-:-:S02]  /*19870*/  ISETP.GE.AND P6, PT, R56, R12, PT ;  /* 0x0000000c3800720c */ /* 0x000fc40003fc6270 */
[----:B------:R-:W-:Y:S01]  /*19880*/  ISETP.GE.AND P4, PT, R46, R12, PT ;  /* 0x0000000c2e00720c */ /* 0x000fe20003f86270 */
[----:B--2---:R-:W-:Y:S02]  /*19890*/  IMAD R3, R3, R189, RZ ;  /* 0x000000bd03037224 */ /* 0x004fe400078e02ff */
[----:B------:R-:W-:-:S04]  /*198a0*/  IMAD.WIDE.U32 R6, R189, R2, R176 ;  /* 0x00000002bd067225 */ /* 0x000fc800078e00b0 */
[----:B------:R-:W-:Y:S01]  /*198b0*/  IMAD R3, R2, R187, R3 ;  /* 0x000000bb02037224 */ /* 0x000fe200078e0203 */
[----:B---3--:R-:W-:-:S03]  /*198c0*/  LEA R2, P0, R6, R4, 0x2 ;  /* 0x0000000406027211 */ /* 0x008fc600078010ff */
[----:B------:R-:W-:-:S05]  /*198d0*/  IMAD.IADD R3, R7, 0x1, R3 ;  /* 0x0000000107037824 */ /* 0x000fca00078e0203 */
[----:B------:R-:W-:-:S05]  /*198e0*/  LEA.HI.X R3, R6, R5, R3, 0x2, P0 ;  /* 0x0000000506037211 */ /* 0x000fca00000f1403 */
[----:B------:R1:W5:Y:S01]  /*198f0*/  LD.E R10, desc[UR6][R2.64] ;  /* 0x00000006020a7980 */ /* 0x000362000c101900 */
[----:B------:R-:W-:-:S04]  /*19900*/  DEPBAR.LE SB0, 0x0 ;  /* 0x000080000000791a */ /* 0x000fc80000000000 */
[----:B------:R-:W-:Y:S06]  /*19910*/  BAR.SYNC.DEFER_BLOCKING 0x0 ;  /* 0x0000000000007b1d */ /* 0x000fec0000010000 */
[----:B----4-:R1:W2:Y:S01]  /*19920*/  MUFU.RCP R149, R0 ;  /* 0x0000000000957308 */ /* 0x0102a20000001000 */
[----:B------:R1:W-:Y:S04]  /*19930*/  @P1 STS.128 [R235+0x10000], RZ ;  /* 0x010000ffeb001388 */ /* 0x0003e80000000c00 */
[----:B------:R1:W-:Y:S04]  /*19940*/  @P1 STS.128 [R235+0x12000], RZ ;  /* 0x012000ffeb001388 */ /* 0x0003e80000000c00 */
[----:B------:R1:W-:Y:S04]  /*19950*/  @P1 STS.128 [R235+0x14000], RZ ;  /* 0x014000ffeb001388 */ /* 0x0003e80000000c00 */
[----:B------:R1:W-:Y:S01]  /*19960*/  @P1 STS.128 [R235+0x16000], RZ ;  /* 0x016000ffeb001388 */ /* 0x0003e20000000c00 */
[----:B------:R-:W-:Y:S01]  /*19970*/  ISETP.GE.AND P0, PT, R44, R12, PT ;  /* 0x0000000c2c00720c */ /* 0x000fe20003f06270 */
[----:B------:R-:W-:-:S12]  /*19980*/  @P1 BRA `(.L_x_4791) ;  /* 0x00000000007c1947 */ /* 0x000fd80003800000 */
[C---:B-1----:R-:W-:Y:S02]  /*19990*/  LOP3.LUT R0, R239.reuse, 0x1, RZ, 0xc0, !PT ;  /* 0x00000001ef007812 */ /* 0x042fe400078ec0ff */
        /* <DEDUP_REMOVED lines=30> */
.L_x_4791:
[----:B------:R-:W-:Y:S05]  /*19b80*/  BSYNC B0 ;  /* 0x0000000000007941 */ /* 0x000fea0003800000 */
.L_x_4790:
[----:B------:R4:W-:Y:S01]  /*19b90*/  @P6 STS.128 [R235+0x10800], RZ ;  /* 0x010800ffeb006388 */ /* 0x0009e20000000c00 */
[----:B------:R-:W-:Y:S03]  /*19ba0*/  BSSY B0, `(.L_x_4792) ;  /* 0x0000028000007945 */ /* 0x000fe60003800000 */
[----:B------:R4:W-:Y:S04]  /*19bb0*/  @P6 STS.128 [R235+0x12800], RZ ;  /* 0x012800ffeb006388 */ /* 0x0009e80000000c00 */
[----:B------:R4:W-:Y:S04]  /*19bc0*/  @P6 STS.128 [R235+0x14800], RZ ;  /* 0x014800ffeb006388 */ /* 0x0009e80000000c00 */
[----:B------:R4:W-:Y:S01]  /*19bd0*/  @P6 STS.128 [R235+0x16800], RZ ;  /* 0x016800ffeb006388 */ /* 0x0009e20000000c00 */
[----:B------:R-:W-:Y:S05]  /*19be0*/  @P6 BRA `(.L_x_4793) ;  /* 0x00000000008c6947 */ /* 0x000fea0003800000 */
[C---:B-1----:R-:W-:Y:S02]  /*19bf0*/  LOP3.LUT R0, R239.reuse, 0x1, RZ, 0xc0, !PT ;  /* 0x00000001ef007812 */ /* 0x042fe400078ec0ff */
[C---:B------:R-:W-:Y:S02]  /*19c00*/  LOP3.LUT P5, RZ, R239.reuse, 0x2, RZ, 0xc0, !PT ;  /* 0x00000002efff7812 */ /* 0x040fe400078ac0ff */
[----:B------:R-:W-:Y:S02]  /*19c10*/  ISETP.NE.U32.AND P6, PT, R0, 0x1, PT ;  /* 0x000000010000780c */ /* 0x000fe40003fc5070 */
[----:B------:R-:W-:Y:S02]  /*19c20*/  LOP3.LUT P3, RZ, R239, 0x4, RZ, 0xc0, !PT ;  /* 0x00000004efff7812 */ /* 0x000fe4000786c0ff */
[----:B------:R-:W-:-:S05]  /*19c30*/  IADD3 R0, P1, R250, R168, RZ ;  /* 0x000000a8fa007210 */ /* 0x000fca0007f3e0ff */
[----:B---3--:R-:W-:Y:S02]  /*19c40*/  IMAD.X R3, R252, 0x1, R167, P1 ;  /* 0x00000001fc037824 */ /* 0x008fe400008e06a7 */
        /* <DEDUP_REMOVED lines=29> */
.L_x_4793:
[----:B------:R-:W-:Y:S05]  /*19e20*/  BSYNC B0 ;  /* 0x0000000000007941 */ /* 0x000fea0003800000 */
.L_x_4792:
[----:B------:R1:W-:Y:S01]  /*19e30*/  @P4 STS.128 [R235+0x11000], RZ ;  /* 0x011000ffeb004388 */ /* 0x0003e20000000c00 */
[----:B------:R-:W-:Y:S03]  /*19e40*/  BSSY B0, `(.L_x_4794) ;  /* 0x000002a000007945 */ /* 0x000fe60003800000 */
[----:B------:R1:W-:Y:S04]  /*19e50*/  @P4 STS.128 [R235+0x13000], RZ ;  /* 0x013000ffeb004388 */ /* 0x0003e80000000c00 */
[----:B------:R1:W-:Y:S04]  /*19e60*/  @P4 STS.128 [R235+0x15000], RZ ;  /* 0x015000ffeb004388 */ /* 0x0003e80000000c00 */
[----:B------:R1:W-:Y:S01]  /*19e70*/  @P4 STS.128 [R235+0x17000], RZ ;  /* 0x017000ffeb004388 */ /* 0x0003e20000000c00 */
[----:B------:R-:W-:Y:S05]  /*19e80*/  @P4 BRA `(.L_x_4795) ;  /* 0x0000000000944947 */ /* 0x000fea0003800000 */
[C---:B-1----:R-:W-:Y:S01]  /*19e90*/  LOP3.LUT R0, R239.reuse, 0x1, RZ, 0xc0, !PT ;  /* 0x00000001ef007812 */ /* 0x042fe200078ec0ff */
[----:B---3--:R-:W-:Y:S01]  /*19ea0*/  IMAD.SHL.U32 R2, R162, 0x20, RZ ;  /* 0x00000020a2027824 */ /* 0x008fe200078e00ff */
        /* <DEDUP_REMOVED lines=35> */
.L_x_4795:
[----:B------:R-:W-:Y:S05]  /*1a0e0*/  BSYNC B0 ;  /* 0x0000000000007941 */ /* 0x000fea0003800000 */
.L_x_4794:
[----:B------:R3:W-:Y:S01]  /*1a0f0*/  @P0 STS.128 [R235+0x11800], RZ ;  /* 0x011800ffeb000388 */ /* 0x0007e20000000c00 */
[----:B-1----:R-:W-:Y:S01]  /*1a100*/  SHF.R.S32.HI R0, RZ, 0x1f, R185 ;  /* 0x0000001fff007819 */ /* 0x002fe200000114b9 */
[----:B------:R-:W-:Y:S01]  /*1a110*/  BSSY B0, `(.L_x_4796) ;  /* 0x0000033000007945 */ /* 0x000fe20003800000 */
[----:B--2--5:R-:W-:Y:S01]  /*1a120*/  FMUL.FTZ R149, R10, R149 ;  /* 0x000000950a957220 */ /* 0x024fe20000410000 */
[----:B------:R3:W-:Y:S01]  /*1a130*/  @P0 STS.128 [R235+0x13800], RZ ;  /* 0x013800ffeb000388 */ /* 0x0007e20000000c00 */
[----:B------:R-:W-:-:S03]  /*1a140*/  LEA.HI R0, R0, R185, RZ, 0x5 ;  /* 0x000000b900007211 */ /* 0x000fc600078f28ff */
[----:B------:R3:W-:Y:S01]  /*1a150*/  @P0 STS.128 [R235+0x15800], RZ ;  /* 0x015800ffeb000388 */ /* 0x0007e20000000c00 */
[----:B------:R-:W-:-:S03]  /*1a160*/  LOP3.LUT R0, R0, 0xffffffe0, RZ, 0xc0, !PT ;  /* 0xffffffe000007812 */ /* 0x000fc600078ec0ff */
[----:B------:R3:W-:Y:S02]  /*1a170*/  @P0 STS.128 [R235+0x17800], RZ ;  /* 0x017800ffeb000388 */ /* 0x0007e40000000c00 */
[----:B------:R-:W-:Y:S01]  /*1a180*/  IMAD.IADD R31, R185, 0x1, -R0 ;  /* 0x00000001b91f7824 */ /* 0x000fe200078e0a00 */
[----:B------:R-:W-:Y:S06]  /*1a190*/  @P0 BRA `(.L_x_4797) ;  /* 0x0000000000a80947 */ /* 0x000fec0003800000 */
[C---:B------:R-:W-:Y:S01]  /*1a1a0*/  LOP3.LUT R0, R239.reuse, 0x1, RZ, 0xc0, !PT ;  /* 0x00000001ef007812 */ /* 0x040fe200078ec0ff */
[----:B------:R-:W-:Y:S01]  /*1a1b0*/  IMAD.MOV.U32 R166, RZ, RZ, R168 ;  /* 0x000000ffffa67224 */ /* 0x000fe200078e00a8 */
[----:B------:R-:W-:Y:S02]  /*1a1c0*/  LOP3.LUT P2, RZ, R239, 0x2, RZ, 0xc0, !PT ;  /* 0x00000002efff7812 */ /* 0x000fe4000784c0ff */
[----:B------:R-:W-:Y:S01]  /*1a1d0*/  ISETP.NE.U32.AND P3, PT, R0, 0x1, PT ;  /* 0x000000010000780c */ /* 0x000fe20003f65070 */
[----:B------:R-:W-:Y:S01]  /*1a1e0*/  IMAD R0, R163, 0x30, RZ ;  /* 0x00000030a3007824 */ /* 0x000fe200078e02ff */
[----:B------:R-:W-:Y:S01]  /*1a1f0*/  LOP3.LUT P1, RZ, R239, 0x4, RZ, 0xc0, !PT ;  /* 0x00000004efff7812 */ /* 0x000fe2000782c0ff */
[----:B---3--:R-:W-:-:S04]  /*1a200*/  IMAD.WIDE.U32 R4, R162, 0x30, R166 ;  /* 0x00000030a2047825 */ /* 0x008fc800078e00a6 */
[----:B------:R-:W-:-:S04]  /*1a210*/  IMAD.IADD R0, R5, 0x1, R0 ;  /* 0x0000000105007824 */ /* 0x000fc800078e0200 */
[CC--:B------:R-:W-:Y:S02]  /*1a220*/  @P2 LEA R8, P4, R4.reuse, R158.reuse, 0x1 ;  /* 0x0000009e04082211 */ /* 0x0c0fe400078808ff */
[----:B------:R-:W-:Y:S02]  /*1a230*/  @!P3 IMAD.MOV.U32 R2, RZ, RZ, R243 ;  /* 0x000000ffff02b224 */ /* 0x000fe400078e00f3 */
        /* <DEDUP_REMOVED lines=31> */
.L_x_4798:
[----:B------:R2:W-:Y:S02]  /*1a430*/  STS.128 [R235+0x17800], RZ ;  /* 0x017800ffeb007388 */ /* 0x0005e40000000c00 */
.L_x_4797:
[----:B------:R-:W-:Y:S05]  /*1a440*/  BSYNC B0 ;  /* 0x0000000000007941 */ /* 0x000fea0003800000 */
.L_x_4796:
[C---:B------:R-:W-:Y:S01]  /*1a450*/  IMAD.SHL.U32 R0, R174.reuse, 0x40, RZ ;  /* 0x00000040ae007824 */ /* 0x040fe200078e00ff */
[----:B------:R-:W-:Y:S01]  /*1a460*/  R2P PR, R174, 0x6 ;  /* 0x00000006ae007804 */ /* 0x000fe20000000000 */
[----:B-1-3--:R-:W-:Y:S01]  /*1a470*/  IMAD.SHL.U32 R2, R116, 0x8, RZ ;  /* 0x0000000874027824 */ /* 0x00afe200078e00ff */
[----:B------:R-:W0:Y:S01]  /*1a480*/  LDGDEPBAR ;  /* 0x00000000000079af */ /* 0x000e220000000000 */
[----:B------:R-:W-:Y:S01]  /*1a490*/  BSSY B1, `(.L_x_4799) ;  /* 0x000029d000017945 */ /* 0x000fe20003800000 */
[----:B------:R-:W-:-:S04]  /*1a4a0*/  LOP3.LUT R0, R0, 0x1c0, RZ, 0xc0, !PT ;  /* 0x000001c000007812 */ /* 0x000fc800078ec0ff */
[----:B------:R-:W-:Y:S02]  /*1a4b0*/  LOP3.LUT R2, R0, 0x8, R2, 0xf8, !PT ;  /* 0x0000000800027812 */ /* 0x000fe400078ef802 */
[----:B------:R-:W-:-:S04]  /*1a4c0*/  SHF.R.U32.HI R0, RZ, 0x3, R0 ;  /* 0x00000003ff007819 */ /* 0x000fc80000011600 */
[----:B------:R-:W-:Y:S01]  /*1a4d0*/  LOP3.LUT R0, R2, R0, RZ, 0x3c, !PT ;  /* 0x0000000002007212 */ /* 0x000fe200078e3cff */
[----:B------:R-:W-:-:S04]  /*1a4e0*/  IMAD R2, R184, 0x400, R42 ;  /* 0x00000400b8027824 */ /* 0x000fc800078e022a */
[----:B------:R-:W-:Y:S01]  /*1a4f0*/  IMAD R0, R183, 0x200, R0 ;  /* 0x00000200b7007824 */ /* 0x000fe200078e0200 */
[----:B------:R-:W-:-:S04]  /*1a500*/  LEA R215, R2, UR4, 0x1 ;  /* 0x0000000402d77c11 */ /* 0x000fc8000f8e08ff */
[----:B------:R-:W-:Y:S01]  /*1a510*/  LEA R208, R0, UR4, 0x1 ;  /* 0x0000000400d07c11 */ /* 0x000fe2000f8e08ff */
[----:B------:R-:W-:Y:S01]  /*1a520*/  LDSM.16.M88.4 R4, [R215] ;  /* 0x00000000d704783b */ /* 0x000fe20000000200 */
[--C-:B------:R-:W-:Y:S02]  /*1a530*/  IMAD R216, R43, 0x2, R215.reuse ;  /* 0x000000022bd87824 */ /* 0x100fe400078e02d7 */
[----:B------:R-:W-:Y:S01]  /*1a540*/  IMAD R218, R39, 0x2, R215 ;  /* 0x0000000227da7824 */ /* 0x000fe200078e02d7 */
[----:B------:R-:W1:Y:S01]  /*1a550*/  LDSM.16.M88.4 R16, [R208+0x8000] ;  /* 0x00800000d010783b */ /* 0x000e620000000200 */
[C---:B------:R-:W-:Y:S02]  /*1a560*/  VIADD R0, R208.reuse, 0x8000 ;  /* 0x00008000d0007836 */ /* 0x040fe40000000000 */
[----:B------:R-:W-:Y:S01]  /*1a570*/  VIADD R219, R208, 0x8020 ;  /* 0x00008020d0db7836 */ /* 0x000fe20000000000 */
[----:B------:R-:W3:Y:S01]  /*1a580*/  LDSM.16.M88.4 R12, [R208+0x8800] ;  /* 0x00880000d00c783b */ /* 0x000ee20000000200 */
[----:B------:R-:W-:-:S02]  /*1a590*/  @P1 VIADD R219, R0, 0xffffffe0 ;  /* 0xffffffe000db1836 */ /* 0x000fc40000000000 */
[----:B------:R-:W-:Y:S01]  /*1a5a0*/  IMAD.MOV.U32 R0, RZ, RZ, 0x40 ;  /* 0x00000040ff007424 */ /* 0x000fe200078e00ff */
[----:B------:R-:W5:Y:S01]  /*1a5b0*/  LDSM.16.M88.4 R20, [R208+0x9000] ;  /* 0x00900000d014783b */ /* 0x000f620000000200 */
[----:B------:R-:W-:Y:S01]  /*1a5c0*/  IMAD R217, R39, 0x2, R216 ;  /* 0x0000000227d97824 */ /* 0x000fe200078e02d8 */
[C---:B------:R-:W-:Y:S01]  /*1a5d0*/  IADD3 R231, R219.reuse, 0x2000, RZ ;  /* 0x00002000dbe77810 */ /* 0x040fe20007ffe0ff */
[C---:B------:R-:W-:Y:S01]  /*1a5e0*/  VIADD R234, R219.reuse, 0x800 ;  /* 0x00000800dbea7836 */ /* 0x040fe20000000000 */
[----:B------:R-:W4:Y:S01]  /*1a5f0*/  LDSM.16.M88.4 R52, [R208+0x9800] ;  /* 0x00980000d034783b */ /* 0x000f220000000200 */
[----:B------:R-:W-:Y:S01]  /*1a600*/  SEL R0, R0, 0xffffffc0, !P2 ;  /* 0xffffffc000007807 */ /* 0x000fe20005000000 */
[C---:B------:R-:W-:Y:S02]  /*1a610*/  VIADD R233, R219.reuse, 0x1000 ;  /* 0x00001000dbe97836 */ /* 0x040fe40000000000 */
[----:B------:R-:W-:Y:S01]  /*1a620*/  LDSM.16.M88.4 R8, [R216] ;  /* 0x00000000d808783b */ /* 0x000fe20000000200 */
[----:B------:R-:W-:-:S02]  /*1a630*/  VIADD R232, R219, 0x1800 ;  /* 0x00001800dbe87836 */ /* 0x000fc40000000000 */
[----:B------:R-:W-:Y:S01]  /*1a640*/  IMAD.IADD R214, R208, 0x1, R0 ;  /* 0x00000001d0d67824 */ /* 0x000fe200078e0200 */
[----:B------:R-:W2:Y:S01]  /*1a650*/  LDSM.16.M88.4 R48, [R219] ;  /* 0x00000000db30783b */ /* 0x000ea20000000200 */
[----:B------:R-:W-:Y:S01]  /*1a660*/  IMAD.IADD R213, R0, 0x1, R219 ;  /* 0x0000000100d57824 */ /* 0x000fe200078e02db */
[----:B------:R-:W-:Y:S01]  /*1a670*/  SHF.R.S32.HI R0, RZ, 0x1f, R31 ;  /* 0x0000001fff007819 */ /* 0x000fe2000001141f */
[C---:B------:R-:W-:Y:S01]  /*1a680*/  VIADD R230, R219.reuse, 0x2800 ;  /* 0x00002800dbe67836 */ /* 0x040fe20000000000 */
[----:B------:R-:W2:Y:S01]  /*1a690*/  LDSM.16.M88.4 R60, [R219+0x800] ;  /* 0x00080000db3c783b */ /* 0x000ea20000000200 */
[C---:B------:R-:W-:Y:S01]  /*1a6a0*/  VIADD R229, R219.reuse, 0x3000 ;  /* 0x00003000dbe57836 */ /* 0x040fe20000000000 */
[----:B------:R-:W-:Y:S01]  /*1a6b0*/  LEA.HI R0, R0, R31, RZ, 0x2 ;  /* 0x0000001f00007211 */ /* 0x000fe200078f10ff */
[C---:B------:R-:W-:Y:S01]  /*1a6c0*/  VIADD R228, R219.reuse, 0x3800 ;  /* 0x00003800dbe47836 */ /* 0x040fe20000000000 */
[----:B------:R-:W2:Y:S01]  /*1a6d0*/  LDSM.16.M88.4 R68, [R219+0x1000] ;  /* 0x00100000db44783b */ /* 0x000ea20000000200 */
[C---:B------:R-:W-:Y:S01]  /*1a6e0*/  VIADD R227, R219.reuse, 0x4000 ;  /* 0x00004000dbe37836 */ /* 0x040fe20000000000 */
[----:B------:R-:W-:Y:S01]  /*1a6f0*/  SHF.R.S32.HI R0, RZ, 0x2, R0 ;  /* 0x00000002ff007819 */ /* 0x000fe20000011400 */
[C---:B------:R-:W-:Y:S01]  /*1a700*/  VIADD R226, R219.reuse, 0x4800 ;  /* 0x00004800dbe27836 */ /* 0x040fe20000000000 */
[----:B------:R-:W2:Y:S01]  /*1a710*/  LDSM.16.M88.4 R84, [R219+0x1800] ;  /* 0x00180000db54783b */ /* 0x000ea20000000200 */
[----:B------:R-:W-:-:S02]  /*1a720*/  VIADD R225, R219, 0x5000 ;  /* 0x00005000dbe17836 */ /* 0x000fc40000000000 */
[----:B------:R-:W-:Y:S01]  /*1a730*/  IMAD R0, R184, 0x10, R0 ;  /* 0x00000010b8007824 */ /* 0x000fe200078e0200 */
[----:B------:R-:W-:Y:S01]  /*1a740*/  LDSM.16.M88.4 R96, [R214+0x8000] ;  /* 0x00800000d660783b */ /* 0x000fe20000000200 */
[C---:B------:R-:W-:Y:S02]  /*1a750*/  VIADD R224, R219.reuse, 0x5800 ;  /* 0x00005800dbe07836 */ /* 0x040fe40000000000 */
[----:B------:R-:W-:Y:S01]  /*1a760*/  IMAD.IADD R3, R186, 0x1, R0 ;  /* 0x00000001ba037824 */ /* 0x000fe200078e0200 */
[C---:B-1----:R-:W-:Y:S01]  /*1a770*/  HMMA.16816.F32 R32, R4.reuse, R16, RZ ;  /* 0x000000100420723c */ /* 0x042fe200000018ff */
[----:B------:R-:W-:Y:S01]  /*1a780*/  LDSM.16.M88.4 R92, [R214+0x8800] ;  /* 0x00880000d65c783b */ /* 0x000fe20000000200 */
[----:B------:R-:W-:Y:S02]  /*1a790*/  VIADD R223, R219, 0x6000 ;  /* 0x00006000dbdf7836 */ /* 0x000fe40000000000 */
[----:B------:R-:W-:Y:S01]  /*1a7a0*/  IADD3 R0, R237, R3, -R188 ;  /* 0x00000003ed007210 */ /* 0x000fe20007ffe8bc */
[----:B------:R-:W-:Y:S01]  /*1a7b0*/  LDSM.16.M88.4 R88, [R214+0x9000] ;  /* 0x00900000d658783b */ /* 0x000fe20000000200 */
[----:B------:R-:W-:Y:S01]  /*1a7c0*/  HMMA.16816.F32 R16, R4, R18, RZ ;  /* 0x000000120410723c */ /* 0x000fe200000018ff */
[----:B------:R-:W-:-:S02]  /*1a7d0*/  VIADD R222, R219, 0x6800 ;  /* 0x00006800dbde7836 */ /* 0x000fc40000000000 */
[----:B------:R-:W-:Y:S01]  /*1a7e0*/  LDSM.16.M88.4 R100, [R214+0x9800] ;  /* 0x00980000d664783b */ /* 0x000fe20000000200 */
[C---:B------:R-:W-:Y:S02]  /*1a7f0*/  VIADD R221, R219.reuse, 0x7000 ;  /* 0x00007000dbdd7836 */ /* 0x040fe40000000000 */
[----:B---3--:R-:W-:Y:S01]  /*1a800*/  HMMA.16816.F32 R24, R4, R12, RZ ;  /* 0x0000000c0418723c */ /* 0x008fe200000018ff */
[----:B------:R-:W-:Y:S01]  /*1a810*/  LDSM.16.M88.4 R104, [R213] ;  /* 0x00000000d568783b */ /* 0x000fe20000000200 */
[----:B------:R-:W-:-:S03]  /*1a820*/  VIADD R220, R219, 0x7800 ;  /* 0x00007800dbdc7836 */ /* 0x000fc60000000000 */
[----:B------:R-:W-:Y:S01]  /*1a830*/  STL [R1+0x4], R3 ;  /* 0x0000040301007387 */ /* 0x000fe20000100800 */
[C---:B------:R-:W-:Y:S03]  /*1a840*/  HMMA.16816.F32 R44, R4.reuse, R14, RZ ;  /* 0x0000000e042c723c */ /* 0x040fe600000018ff */
[----:B------:R-:W1:Y:S03]  /*1a850*/  LDSM.16.M88.4 R12, [R218] ;  /* 0x00000000da0c783b */ /* 0x000e660000000200 */
[C---:B-----5:R-:W-:Y:S06]  /*1a860*/  HMMA.16816.F32 R56, R4.reuse, R20, RZ ;  /* 0x000000140438723c */ /* 0x060fec00000018ff */
[C---:B------:R-:W-:Y:S06]  /*1a870*/  HMMA.16816.F32 R64, R4.reuse, R22, RZ ;  /* 0x000000160440723c */ /* 0x040fec00000018ff */
[C---:B----4-:R-:W-:Y:S06]  /*1a880*/  HMMA.16816.F32 R76, R4.reuse, R52, RZ ;  /* 0x00000034044c723c */ /* 0x050fec00000018ff */
[----:B------:R-:W-:Y:S01]  /*1a890*/  HMMA.16816.F32 R80, R4, R54, RZ ;  /* 0x000000360450723c */ /* 0x000fe200000018ff */
[----:B------:R-:W3:Y:S05]  /*1a8a0*/  LDSM.16.M88.4 R4, [R217] ;  /* 0x00000000d904783b */ /* 0x000eea0000000200 */
[C---:B--2---:R-:W-:Y:S06]  /*1a8b0*/  HMMA.16816.F32 R72, R8.reuse, R48, R32 ;  /* 0x000000300848723c */ /* 0x044fec0000001820 */
[C---:B------:R-:W-:Y:S06]  /*1a8c0*/  HMMA.16816.F32 R20, R8.reuse, R50, R16 ;  /* 0x000000320814723c */ /* 0x040fec0000001810 */
[C---:B------:R-:W-:Y:S06]  /*1a8d0*/  HMMA.16816.F32 R16, R8.reuse, R60, R24 ;  /* 0x0000003c0810723c */ /* 0x040fec0000001818 */
[C---:B------:R-:W-:Y:S01]  /*1a8e0*/  HMMA.16816.F32 R32, R8.reuse, R62, R44 ;  /* 0x0000003e0820723c */ /* 0x040fe2000000182c */
[----:B------:R-:W-:Y:S05]  /*1a8f0*/  LDSM.16.M88.4 R60, [R213+0x1000] ;  /* 0x00100000d53c783b */ /* 0x000fea0000000200 */
[C---:B------:R-:W-:Y:S06]  /*1a900*/  HMMA.16816.F32 R44, R8.reuse, R68, R56 ;  /* 0x00000044082c723c */ /* 0x040fec0000001838 */
[C---:B------:R-:W-:Y:S01]  /*1a910*/  HMMA.16816.F32 R48, R8.reuse, R70, R64 ;  /* 0x000000460830723c */ /* 0x040fe20000001840 */
[----:B------:R-:W2:Y:S05]  /*1a920*/  LDSM.16.M88.4 R68, [R213+0x800] ;  /* 0x00080000d544783b */ /* 0x000eaa0000000200 */
[C---:B------:R-:W-:Y:S01]  /*1a930*/  HMMA.16816.F32 R52, R8.reuse, R84, R76 ;  /* 0x000000540834723c */ /* 0x040fe2000000184c */
[----:B------:R-:W-:Y:S05]  /*1a940*/  LDSM.16.M88.4 R76, [R208+0xa800] ;  /* 0x00a80000d04c783b */ /* 0x000fea0000000200 */
[----:B------:R-:W-:Y:S01]  /*1a950*/  HMMA.16816.F32 R56, R8, R86, R80 ;  /* 0x000000560838723c */ /* 0x000fe20000001850 */
[----:B------:R-:W-:Y:S04]  /*1a960*/  LDSM.16.M88.4 R8, [R215+0x2000] ;  /* 0x00200000d708783b */ /* 0x000fe80000000200 */
[----:B------:R-:W-:Y:S01]  /*1a970*/  LDSM.16.M88.4 R80, [R208+0xa000] ;  /* 0x00a00000d050783b */ /* 0x000fe20000000200 */
[C---:B-1----:R-:W-:Y:S03]  /*1a980*/  HMMA.16816.F32 R64, R12.reuse, R96, R72 ;  /* 0x000000600c40723c */ /* 0x042fe60000001848 */
[----:B------:R-:W1:Y:S03]  /*1a990*/  LDSM.16.M88.4 R72, [R213+0x1800] ;  /* 0x00180000d548783b */ /* 0x000e660000000200 */
[C---:B------:R-:W-:Y:S01]  /*1a9a0*/  HMMA.16816.F32 R24, R12.reuse, R98, R20 ;  /* 0x000000620c18723c */ /* 0x040fe20000001814 */
[----:B------:R-:W4:Y:S04]  /*1a9b0*/  LDSM.16.M88.4 R84, [R208+0xb000] ;  /* 0x00b00000d054783b */ /* 0x000f280000000200 */
[----:B------:R-:W-:Y:S01]  /*1a9c0*/  LDSM.16.M88.4 R96, [R219+0x4000] ;  /* 0x00400000db60783b */ /* 0x000fe20000000200 */
[C---:B------:R-:W-:Y:S06]  /*1a9d0*/  HMMA.16816.F32 R20, R12.reuse, R92, R16 ;  /* 0x0000005c0c14723c */ /* 0x040fec0000001810 */
[C---:B------:R-:W-:Y:S01]  /*1a9e0*/  HMMA.16816.F32 R16, R12.reuse, R94, R32 ;  /* 0x0000005e0c10723c */ /* 0x040fe20000001820 */
[----:B------:R-:W-:Y:S05]  /*1a9f0*/  LDSM.16.M88.4 R92, [R219+0x2000] ;  /* 0x00200000db5c783b */ /* 0x000fea0000000200 */
[C---:B------:R-:W-:Y:S06]  /*1aa00*/  HMMA.16816.F32 R44, R12.reuse, R88, R44 ;  /* 0x000000580c2c723c */ /* 0x040fec000000182c */
[C---:B------:R-:W-:Y:S01]  /*1aa10*/  HMMA.16816.F32 R48, R12.reuse, R90, R48 ;  /* 0x0000005a0c30723c */ /* 0x040fe20000001830 */
[----:B------:R-:W5:Y:S05]  /*1aa20*/  LDSM.16.M88.4 R88, [R208+0xb800] ;  /* 0x00b80000d058783b */ /* 0x000f6a0000000200 */
[C---:B------:R-:W-:Y:S06]  /*1aa30*/  HMMA.16816.F32 R52, R12.reuse, R100, R52 ;  /* 0x000000640c34723c */ /* 0x040fec0000001834 */
[----:B------:R-:W-:Y:S06]  /*1aa40*/  HMMA.16816.F32 R56, R12, R102, R56 ;  /* 0x000000660c38723c */ /* 0x000fec0000001838 */
[C---:B---3--:R-:W-:Y:S06]  /*1aa50*/  HMMA.16816.F32 R64, R4.reuse, R104, R64 ;  /* 0x000000680440723c */ /* 0x048fec0000001840 */
[C---:B------:R-:W-:Y:S06]  /*1aa60*/  HMMA.16816.F32 R32, R4.reuse, R106, R24 ;  /* 0x0000006a0420723c */ /* 0x040fec0000001818 */
[C---:B--2---:R-:W-:Y:S06]  /*1aa70*/  HMMA.16816.F32 R24, R4.reuse, R68, R20 ;  /* 0x000000440418723c */ /* 0x044fec0000001814 */
[C---:B------:R-:W-:Y:S01]  /*1aa80*/  HMMA.16816.F32 R20, R4.reuse, R70, R16 ;  /* 0x000000460414723c */ /* 0x040fe20000001810 */
[----:B------:R-:W2:Y:S04]  /*1aa90*/  LDSM.16.M88.4 R16, [R216+0x2000] ;  /* 0x00200000d810783b */ /* 0x000ea80000000200 */
[----:B------:R-:W3:Y:S01]  /*1aaa0*/  LDSM.16.M88.4 R68, [R219+0x2800] ;  /* 0x00280000db44783b */ /* 0x000ee20000000200 */
[C---:B------:R-:W-:Y:S06]  /*1aab0*/  HMMA.16816.F32 R12, R4.reuse, R60, R44 ;  /* 0x0000003c040c723c */ /* 0x040fec000000182c */
[C---:B------:R-:W-:Y:S01]  /*1aac0*/  HMMA.16816.F32 R48, R4.reuse, R62, R48 ;  /* 0x0000003e0430723c */ /* 0x040fe20000001830 */
[----:B------:R-:W3:Y:S05]  /*1aad0*/  LDSM.16.M88.4 R60, [R219+0x3000] ;  /* 0x00300000db3c783b */ /* 0x000eea0000000200 */
[C---:B-1----:R-:W-:Y:S06]  /*1aae0*/  HMMA.16816.F32 R52, R4.reuse, R72, R52 ;  /* 0x000000480434723c */ /* 0x042fec0000001834 */
[----:B------:R-:W-:Y:S01]  /*1aaf0*/  HMMA.16816.F32 R56, R4, R74, R56 ;  /* 0x0000004a0438723c */ /* 0x000fe20000001838 */
[----:B------:R-:W1:Y:S04]  /*1ab00*/  LDSM.16.M88.4 R72, [R219+0x3800] ;  /* 0x00380000db48783b */ /* 0x000e680000000200 */
[----:B------:R-:W-:Y:S01]  /*1ab10*/  LDSM.16.M88.4 R4, [R218+0x2000] ;  /* 0x00200000da04783b */ /* 0x000fe20000000200 */
[C---:B------:R-:W-:Y:S06]  /*1ab20*/  HMMA.16816.F32 R64, R8.reuse, R80, R64 ;  /* 0x000000500840723c */ /* 0x040fec0000001840 */
[C---:B------:R-:W-:Y:S01]  /*1ab30*/  HMMA.16816.F32 R44, R8.reuse, R82, R32 ;  /* 0x00000052082c723c */ /* 0x040fe20000001820 */
[----:B------:R-:W1:Y:S05]  /*1ab40*/  LDSM.16.M88.4 R80, [R214+0xa000] ;  /* 0x00a00000d650783b */ /* 0x000e6a0000000200 */
[C---:B------:R-:W-:Y:S06]  /*1ab50*/  HMMA.16816.F32 R32, R8.reuse, R76, R24 ;  /* 0x0000004c0820723c */ /* 0x040fec0000001818 */
[C---:B------:R-:W-:Y:S01]  /*1ab60*/  HMMA.16816.F32 R24, R8.reuse, R78, R20 ;  /* 0x0000004e0818723c */ /* 0x040fe20000001814 */
[----:B------:R-:W1:Y:S05]  /*1ab70*/  LDSM.16.M88.4 R76, [R214+0xa800] ;  /* 0x00a80000d64c783b */ /* 0x000e6a0000000200 */
[C---:B----4-:R-:W-:Y:S06]  /*1ab80*/  HMMA.16816.F32 R20, R8.reuse, R84, R12 ;  /* 0x000000540814723c */ /* 0x050fec000000180c */
[C---:B------:R-:W-:Y:S01]  /*1ab90*/  HMMA.16816.F32 R12, R8.reuse, R86, R48 ;  /* 0x00000056080c723c */ /* 0x040fe20000001830 */
[----:B------:R-:W4:Y:S05]  /*1aba0*/  LDSM.16.M88.4 R84, [R214+0xb000] ;  /* 0x00b00000d654783b */ /* 0x000f2a0000000200 */
[C---:B-----5:R-:W-:Y:S06]  /*1abb0*/  HMMA.16816.F32 R52, R8.reuse, R88, R52 ;  /* 0x000000580834723c */ /* 0x060fec0000001834 */
[----:B------:R-:W-:Y:S01]  /*1abc0*/  HMMA.16816.F32 R56, R8, R90, R56 ;  /* 0x0000005a0838723c */ /* 0x000fe20000001838 */
[----:B------:R-:W5:Y:S05]  /*1abd0*/  LDSM.16.M88.4 R88, [R214+0xb800] ;  /* 0x00b80000d658783b */ /* 0x000f6a0000000200 */
[C---:B--2---:R-:W-:Y:S06]  /*1abe0*/  HMMA.16816.F32 R64, R16.reuse, R92, R64 ;  /* 0x0000005c1040723c */ /* 0x044fec0000001840 */
[C---:B------:R-:W-:Y:S01]  /*1abf0*/  HMMA.16816.F32 R48, R16.reuse, R94, R44 ;  /* 0x0000005e1030723c */ /* 0x040fe2000000182c */
[----:B------:R-:W-:Y:S05]  /*1ac00*/  LDSM.16.M88.4 R92, [R208+0xc000] ;  /* 0x00c00000d05c783b */ /* 0x000fea0000000200 */
[C---:B---3--:R-:W-:Y:S06]  /*1ac10*/  HMMA.16816.F32 R44, R16.reuse, R68, R32 ;  /* 0x00000044102c723c */ /* 0x048fec0000001820 */
[C---:B------:R-:W-:Y:S01]  /*1ac20*/  HMMA.16816.F32 R32, R16.reuse, R70, R24 ;  /* 0x000000461020723c */ /* 0x040fe20000001818 */
[----:B------:R-:W-:Y:S05]  /*1ac30*/  LDSM.16.M88.4 R68, [R213+0x3000] ;  /* 0x00300000d544783b */ /* 0x000fea0000000200 */
[C---:B------:R-:W-:Y:S06]  /*1ac40*/  HMMA.16816.F32 R24, R16.reuse, R60, R20 ;  /* 0x0000003c1018723c */ /* 0x040fec0000001814 */
[C---:B------:R-:W-:Y:S01]  /*1ac50*/  HMMA.16816.F32 R20, R16.reuse, R62, R12 ;  /* 0x0000003e1014723c */ /* 0x040fe2000000180c */
[----:B------:R-:W-:Y:S04]  /*1ac60*/  LDSM.16.M88.4 R12, [R217+0x2000] ;  /* 0x00200000d90c783b */ /* 0x000fe80000000200 */
[----:B------:R-:W2:Y:S01]  /*1ac70*/  LDSM.16.M88.4 R60, [R213+0x2000] ;  /* 0x00200000d53c783b */ /* 0x000ea20000000200 */
[C---:B-1----:R-:W-:Y:S06]  /*1ac80*/  HMMA.16816.F32 R8, R16.reuse, R72, R52 ;  /* 0x000000481008723c */ /* 0x042fec0000001834 */
[----:B------:R-:W-:Y:S01]  /*1ac90*/  HMMA.16816.F32 R52, R16, R74, R56 ;  /* 0x0000004a1034723c */ /* 0x000fe20000001838 */
[----:B------:R-:W1:Y:S04]  /*1aca0*/  LDSM.16.M88.4 R72, [R213+0x2800] ;  /* 0x00280000d548783b */ /* 0x000e680000000200 */
        /* <DEDUP_REMOVED lines=8> */
[C---:B-----5:R-:W-:Y:S06]  /*1ad30*/  HMMA.16816.F32 R8, R4.reuse, R88, R8 ;  /* 0x000000580408723c */ /* 0x060fec0000001808 */
[C---:B------:R-:W-:Y:S01]  /*1ad40*/  HMMA.16816.F32 R20, R4.reuse, R86, R20 ;  /* 0x000000560414723c */ /* 0x040fe20000001814 */
[----:B------:R-:W4:Y:S05]  /*1ad50*/  LDSM.16.M88.4 R84, [R208+0xc800] ;  /* 0x00c80000d054783b */ /* 0x000f2a0000000200 */
[----:B------:R-:W-:Y:S01]  /*1ad60*/  HMMA.16816.F32 R4, R4, R90, R52 ;  /* 0x0000005a0404723c */ /* 0x000fe20000001834 */
[----:B------:R-:W5:Y:S05]  /*1ad70*/  LDSM.16.M88.4 R88, [R208+0xd800] ;  /* 0x00d80000d058783b */ /* 0x000f6a0000000200 */
[C---:B--2---:R-:W-:Y:S06]  /*1ad80*/  HMMA.16816.F32 R64, R12.reuse, R60, R64 ;  /* 0x0000003c0c40723c */ /* 0x044fec0000001840 */
[C---:B------:R-:W-:Y:S06]  /*1ad90*/  HMMA.16816.F32 R56, R12.reuse, R62, R48 ;  /* 0x0000003e0c38723c */ /* 0x040fec0000001830 */
[C---:B-1----:R-:W-:Y:S06]  /*1ada0*/  HMMA.16816.F32 R60, R12.reuse, R72, R44 ;  /* 0x000000480c3c723c */ /* 0x042fec000000182c */
[C---:B------:R-:W-:Y:S01]  /*1adb0*/  HMMA.16816.F32 R52, R12.reuse, R74, R32 ;  /* 0x0000004a0c34723c */ /* 0x040fe20000001820 */
[----:B------:R-:W-:Y:S05]  /*1adc0*/  LDSM.16.M88.4 R72, [R219+0x4800] ;  /* 0x00480000db48783b */ /* 0x000fea0000000200 */
[C---:B------:R-:W-:Y:S06]  /*1add0*/  HMMA.16816.F32 R48, R12.reuse, R68, R24 ;  /* 0x000000440c30723c */ /* 0x040fec0000001818 */
[C---:B---3--:R-:W-:Y:S01]  /*1ade0*/  HMMA.16816.F32 R24, R12.reuse, R80, R8 ;  /* 0x000000500c18723c */ /* 0x048fe20000001808 */
[----:B------:R-:W1:Y:S05]  /*1adf0*/  LDSM.16.M88.4 R8, [R216+0x4000] ;  /* 0x00400000d808783b */ /* 0x000e6a0000000200 */
[C---:B------:R-:W-:Y:S06]  /*1ae00*/  HMMA.16816.F32 R32, R12.reuse, R70, R20 ;  /* 0x000000460c20723c */ /* 0x040fec0000001814 */
[----:B------:R-:W-:Y:S01]  /*1ae10*/  HMMA.16816.F32 R20, R12, R82, R4 ;  /* 0x000000520c14723c */ /* 0x000fe20000001804 */
[----:B------:R-:W-:Y:S04]  /*1ae20*/  LDSM.16.M88.4 R80, [R219+0x5800] ;  /* 0x00580000db50783b */ /* 0x000fe80000000200 */
[----:B------:R-:W-:Y:S01]  /*1ae30*/  LDSM.16.M88.4 R4, [R218+0x4000] ;  /* 0x00400000da04783b */ /* 0x000fe20000000200 */
[C---:B------:R-:W-:Y:S06]  /*1ae40*/  HMMA.16816.F32 R12, R16.reuse, R92, R64 ;  /* 0x0000005c100c723c */ /* 0x040fec0000001840 */
        /* <DEDUP_REMOVED lines=8> */
[C---:B-----5:R-:W-:Y:S06]  /*1aed0*/  HMMA.16816.F32 R64, R16.reuse, R88, R24 ;  /* 0x000000581040723c */ /* 0x060fec0000001818 */
[----:B------:R-:W-:Y:S01]  /*1aee0*/  HMMA.16816.F32 R32, R16, R90, R20 ;  /* 0x0000005a1020723c */ /* 0x000fe20000001814 */
[----:B------:R-:W-:Y:S04]  /*1aef0*/  LDSM.16.M88.4 R16, [R217+0x4000] ;  /* 0x00400000d910783b */ /* 0x000fe80000000200 */
[----:B------:R-:W-:Y:S01]  /*1af00*/  LDSM.16.M88.4 R88, [R213+0x4800] ;  /* 0x00480000d558783b */ /* 0x000fe20000000200 */
[C---:B-1----:R-:W-:Y:S06]  /*1af10*/  HMMA.16816.F32 R24, R8.reuse, R96, R12 ;  /* 0x000000600818723c */ /* 0x042fec000000180c */
[C---:B------:R-:W-:Y:S01]  /*1af20*/  HMMA.16816.F32 R12, R8.reuse, R72, R60 ;  /* 0x00000048080c723c */ /* 0x040fe2000000183c */
[----:B------:R-:W1:Y:S05]  /*1af30*/  LDSM.16.M88.4 R60, [R214+0xd000] ;  /* 0x00d00000d63c783b */ /* 0x000e6a0000000200 */
[C---:B------:R-:W-:Y:S01]  /*1af40*/  HMMA.16816.F32 R48, R8.reuse, R74, R56 ;  /* 0x0000004a0830723c */ /* 0x040fe20000001838 */
[----:B------:R-:W5:Y:S05]  /*1af50*/  LDSM.16.M88.4 R72, [R214+0xd800] ;  /* 0x00d80000d648783b */ /* 0x000f6a0000000200 */
[C---:B------:R-:W-:Y:S01]  /*1af60*/  HMMA.16816.F32 R20, R8.reuse, R98, R44 ;  /* 0x000000620814723c */ /* 0x040fe2000000182c */
[----:B------:R-:W5:Y:S05]  /*1af70*/  LDSM.16.M88.4 R96, [R213+0x4000] ;  /* 0x00400000d560783b */ /* 0x000f6a0000000200 */
[C---:B--2---:R-:W-:Y:S06]  /*1af80*/  HMMA.16816.F32 R52, R8.reuse, R92, R52 ;  /* 0x0000005c0834723c */ /* 0x044fec0000001834 */
[C---:B------:R-:W-:Y:S01]  /*1af90*/  HMMA.16816.F32 R56, R8.reuse, R94, R68 ;  /* 0x0000005e0838723c */ /* 0x040fe20000001844 */
[----:B------:R-:W-:Y:S04]  /*1afa0*/  LDSM.16.M88.4 R92, [R213+0x5800] ;  /* 0x00580000d55c783b */ /* 0x000fe80000000200 */
[----:B------:R-:W-:Y:S01]  /*1afb0*/  LDSM.16.M88.4 R68, [R208+0xe000] ;  /* 0x00e00000d044783b */ /* 0x000fe20000000200 */
[C---:B------:R-:W-:Y:S06]  /*1afc0*/  HMMA.16816.F32 R64, R8.reuse, R80, R64 ;  /* 0x000000500840723c */ /* 0x040fec0000001840 */
[----:B------:R-:W-:Y:S01]  /*1afd0*/  HMMA.16816.F32 R44, R8, R82, R32 ;  /* 0x00000052082c723c */ /* 0x000fe20000001820 */
[----:B------:R-:W2:Y:S05]  /*1afe0*/  LDSM.16.M88.4 R80, [R213+0x5000] ;  /* 0x00500000d550783b */ /* 0x000eaa0000000200 */
[C---:B---3--:R-:W-:Y:S06]  /*1aff0*/  HMMA.16816.F32 R32, R4.reuse, R84, R24 ;  /* 0x000000540420723c */ /* 0x048fec0000001818 */
[C---:B------:R-:W-:Y:S01]  /*1b000*/  HMMA.16816.F32 R24, R4.reuse, R86, R20 ;  /* 0x000000560418723c */ /* 0x040fe20000001814 */
[----:B------:R-:W-:Y:S05]  /*1b010*/  LDSM.16.M88.4 R84, [R208+0xf800] ;  /* 0x00f80000d054783b */ /* 0x000fea0000000200 */
[C---:B----4-:R-:W-:Y:S06]  /*1b020*/  HMMA.16816.F32 R20, R4.reuse, R76, R12 ;  /* 0x0000004c0414723c */ /* 0x050fec000000180c */
[C---:B-1----:R-:W-:Y:S06]  /*1b030*/  HMMA.16816.F32 R8, R4.reuse, R60, R52 ;  /* 0x0000003c0408723c */ /* 0x042fec0000001834 */
[C---:B------:R-:W-:Y:S01]  /*1b040*/  HMMA.16816.F32 R12, R4.reuse, R78, R48 ;  /* 0x0000004e040c723c */ /* 0x040fe20000001830 */
[----:B------:R-:W-:Y:S05]  /*1b050*/  LDSM.16.M88.4 R76, [R208+0xe800] ;  /* 0x00e80000d04c783b */ /* 0x000fea0000000200 */
[C---:B------:R-:W-:Y:S06]  /*1b060*/  HMMA.16816.F32 R52, R4.reuse, R62, R56 ;  /* 0x0000003e0434723c */ /* 0x040fec0000001838 */
[C---:B-----5:R-:W-:Y:S06]  /*1b070*/  HMMA.16816.F32 R64, R4.reuse, R72, R64 ;  /* 0x000000480440723c */ /* 0x060fec0000001840 */
[----:B------:R-:W-:Y:S01]  /*1b080*/  HMMA.16816.F32 R56, R4, R74, R44 ;  /* 0x0000004a0438723c */ /* 0x000fe2000000182c */
[----:B------:R-:W1:Y:S04]  /*1b090*/  LDSM.16.M88.4 R4, [R215+0x6000] ;  /* 0x00600000d704783b */ /* 0x000e680000000200 */
[----:B------:R-:W3:Y:S01]  /*1b0a0*/  LDSM.16.M88.4 R72, [R208+0xf000] ;  /* 0x00f00000d048783b */ /* 0x000ee20000000200 */
[C---:B------:R-:W-:Y:S06]  /*1b0b0*/  HMMA.16816.F32 R48, R16.reuse, R98, R24 ;  /* 0x000000621030723c */ /* 0x040fec0000001818 */
[C---:B------:R-:W-:Y:S01]  /*1b0c0*/  HMMA.16816.F32 R60, R16.reuse, R96, R32 ;  /* 0x00000060103c723c */ /* 0x040fe20000001820 */
[----:B------:R-:W-:Y:S05]  /*1b0d0*/  LDSM.16.M88.4 R96, [R219+0x6800] ;  /* 0x00680000db60783b */ /* 0x000fea0000000200 */
[C---:B------:R-:W-:Y:S06]  /*1b0e0*/  HMMA.16816.F32 R44, R16.reuse, R88, R20 ;  /* 0x00000058102c723c */ /* 0x040fec0000001814 */
[C---:B--2---:R-:W-:Y:S06]  /*1b0f0*/  HMMA.16816.F32 R24, R16.reuse, R80, R8 ;  /* 0x000000501018723c */ /* 0x044fec0000001808 */
[C---:B------:R-:W-:Y:S01]  /*1b100*/  HMMA.16816.F32 R32, R16.reuse, R90, R12 ;  /* 0x0000005a1020723c */ /* 0x040fe2000000180c */
[----:B------:R-:W-:Y:S04]  /*1b110*/  LDSM.16.M88.4 R12, [R216+0x6000] ;  /* 0x00600000d80c783b */ /* 0x000fe80000000200 */
[----:B------:R-:W2:Y:S01]  /*1b120*/  LDSM.16.M88.4 R88, [R219+0x6000] ;  /* 0x00600000db58783b */ /* 0x000ea20000000200 */
[C---:B------:R-:W-:Y:S03]  /*1b130*/  HMMA.16816.F32 R20, R16.reuse, R82, R52 ;  /* 0x000000521014723c */ /* 0x040fe60000001834 */
[----:B------:R-:W-:Y:S03]  /*1b140*/  LDSM.16.M88.4 R80, [R219+0x7800] ;  /* 0x00780000db50783b */ /* 0x000fe60000000200 */
[C---:B------:R-:W-:Y:S06]  /*1b150*/  HMMA.16816.F32 R8, R16.reuse, R92, R64 ;  /* 0x0000005c1008723c */ /* 0x040fec0000001840 */
[----:B------:R-:W-:Y:S01]  /*1b160*/  HMMA.16816.F32 R16, R16, R94, R56 ;  /* 0x0000005e1010723c */ /* 0x000fe20000001838 */
[----:B------:R-:W4:Y:S05]  /*1b170*/  LDSM.16.M88.4 R92, [R219+0x7000] ;  /* 0x00700000db5c783b */ /* 0x000f2a0000000200 */
[C---:B-1----:R-:W-:Y:S06]  /*1b180*/  HMMA.16816.F32 R56, R4.reuse, R70, R48 ;  /* 0x000000460438723c */ /* 0x042fec0000001830 */
[C---:B------:R-:W-:Y:S06]  /*1b190*/  HMMA.16816.F32 R60, R4.reuse, R68, R60 ;  /* 0x00000044043c723c */ /* 0x040fec000000183c */
[C---:B------:R-:W-:Y:S06]  /*1b1a0*/  HMMA.16816.F32 R52, R4.reuse, R76, R44 ;  /* 0x0000004c0434723c */ /* 0x040fec000000182c */
[C---:B---3--:R-:W-:Y:S06]  /*1b1b0*/  HMMA.16816.F32 R48, R4.reuse, R72, R24 ;  /* 0x000000480430723c */ /* 0x048fec0000001818 */
[C---:B------:R-:W-:Y:S01]  /*1b1c0*/  HMMA.16816.F32 R44, R4.reuse, R78, R32 ;  /* 0x0000004e042c723c */ /* 0x040fe20000001820 */
[----:B------:R-:W-:Y:S05]  /*1b1d0*/  LDSM.16.M88.4 R76, [R214+0xe800] ;  /* 0x00e80000d64c783b */ /* 0x000fea0000000200 */
[C---:B------:R-:W-:Y:S01]  /*1b1e0*/  HMMA.16816.F32 R68, R4.reuse, R74, R20 ;  /* 0x0000004a0444723c */ /* 0x040fe20000001814 */
[----:B------:R-:W-:Y:S05]  /*1b1f0*/  LDSM.16.M88.4 R72, [R214+0xe000] ;  /* 0x00e00000d648783b */ /* 0x000fea0000000200 */
[C---:B------:R-:W-:Y:S01]  /*1b200*/  HMMA.16816.F32 R64, R4.reuse, R84, R8 ;  /* 0x000000540440723c */ /* 0x040fe20000001808 */
[----:B------:R-:W-:Y:S05]  /*1b210*/  LDSM.16.M88.4 R8, [R217+0x6000] ;  /* 0x00600000d908783b */ /* 0x000fea0000000200 */
        /* <DEDUP_REMOVED lines=8> */
[----:B------:R-:W5:Y:S05]  /*1b2a0*/  LDSM.16.M88.4 R96, [R213+0x6000] ;  /* 0x00600000d560783b */ /* 0x000f6a0000000200 */
[C---:B----4-:R-:W-:Y:S01]  /*1b2b0*/  HMMA.16816.F32 R52, R12.reuse, R94, R68 ;  /* 0x0000005e0c34723c */ /* 0x050fe20000001844 */
[----:B------:R-:W-:Y:S05]  /*1b2c0*/  LDSM.16.M88.4 R68, [R213+0x7000] ;  /* 0x00700000d544783b */ /* 0x000fea0000000200 */
[C---:B------:R-:W-:Y:S01]  /*1b2d0*/  HMMA.16816.F32 R48, R12.reuse, R92, R48 ;  /* 0x0000005c0c30723c */ /* 0x040fe20000001830 */
[----:B------:R-:W4:Y:S05]  /*1b2e0*/  LDSM.16.M88.4 R92, [R213+0x6800] ;  /* 0x00680000d55c783b */ /* 0x000f2a0000000200 */
[C---:B------:R-:W-:Y:S06]  /*1b2f0*/  HMMA.16816.F32 R64, R12.reuse, R80, R64 ;  /* 0x000000500c40723c */ /* 0x040fec0000001840 */
[----:B------:R-:W-:Y:S06]  /*1b300*/  HMMA.16816.F32 R60, R12, R82, R24 ;  /* 0x000000520c3c723c */ /* 0x000fec0000001818 */
[C---:B-1----:R-:W-:Y:S06]  /*1b310*/  HMMA.16816.F32 R12, R4.reuse, R74, R16 ;  /* 0x0000004a040c723c */ /* 0x042fec0000001810 */
[C---:B------:R-:W-:Y:S06]  /*1b320*/  HMMA.16816.F32 R56, R4.reuse, R72, R20 ;  /* 0x000000480438723c */ /* 0x040fec0000001814 */
[C---:B------:R-:W-:Y:S06]  /*1b330*/  HMMA.16816.F32 R16, R4.reuse, R76, R32 ;  /* 0x0000004c0410723c */ /* 0x040fec0000001820 */
[----:B---3--:R-:W-:Y:S01]  /*1b340*/  HMMA.16816.F32 R32, R4, R86, R52 ;  /* 0x000000560420723c */ /* 0x008fe20000001834 */
[----:B------:R-:W1:Y:S01]  /*1b350*/  LDSM.16.M88.4 R52, [R213+0x7800] ;  /* 0x00780000d534783b */ /* 0x000e620000000200 */
[----:B------:R-:W-:-:S04]  /*1b360*/  DEPBAR.LE SB0, 0x0 ;  /* 0x000080000000791a */ /* 0x000fc80000000000 */
[C---:B------:R-:W-:Y:S06]  /*1b370*/  HMMA.16816.F32 R24, R4.reuse, R84, R48 ;  /* 0x000000540418723c */ /* 0x040fec0000001830 */
[----:B--2---:R-:W-:Y:S06]  /*1b380*/  HMMA.16816.F32 R48, R4, R90, R60 ;  /* 0x0000005a0430723c */ /* 0x004fec000000183c */
[----:B-----5:R-:W-:Y:S06]  /*1b390*/  HMMA.16816.F32 R60, R8, R98, R12 ;  /* 0x00000062083c723c */ /* 0x020fec000000180c */
[----:B------:R-:W-:Y:S01]  /*1b3a0*/  HMMA.16816.F32 R20, R4, R78, R44 ;  /* 0x0000004e0414723c */ /* 0x000fe2000000182c */
[----:B------:R-:W-:-:S05]  /*1b3b0*/  IMAD.SHL.U32 R13, R185, 0x2, RZ ;  /* 0x00000002b90d7824 */ /* 0x000fca00078e00ff */
[----:B------:R-:W-:Y:S01]  /*1b3c0*/  HMMA.16816.F32 R44, R4, R88, R64 ;  /* 0x00000058042c723c */ /* 0x000fe20000001840 */
[----:B------:R-:W-:-:S04]  /*1b3d0*/  LOP3.LUT R13, R13, 0x6, RZ, 0xc0, !PT ;  /* 0x000000060d0d7812 */ /* 0x000fc800078ec0ff */
[----:B------:R-:W-:Y:S01]  /*1b3e0*/  LEA R13, R36, R13, 0x6 ;  /* 0x0000000d240d7211 */ /* 0x000fe200078e30ff */
[C---:B------:R-:W-:Y:S04]  /*1b3f0*/  HMMA.16816.F32 R56, R8.reuse, R96, R56 ;  /* 0x000000600838723c */ /* 0x040fe80000001838 */
[C---:B------:R-:W-:Y:S02]  /*1b400*/  VIADD R15, R13.reuse, 0xffffffc0 ;  /* 0xffffffc00d0f7836 */ /* 0x040fe40000000000 */
[C---:B----4-:R-:W-:Y:S01]  /*1b410*/  HMMA.16816.F32 R72, R8.reuse, R92, R16 ;  /* 0x0000005c0848723c */ /* 0x050fe20000001810 */
[----:B------:R-:W-:Y:S02]  /*1b420*/  VIADD R12, R13, 0xffffffd1 ;  /* 0xffffffd10d0c7836 */ /* 0x000fe40000000000 */
[----:B------:R-:W-:Y:S01]  /*1b430*/  IMAD.IADD R3, R0, 0x1, -R15 ;  /* 0x0000000100037824 */ /* 0x000fe200078e0a0f */
[----:B------:R-:W-:Y:S01]  /*1b440*/  ISETP.GE.AND P1, PT, R15, R237, PT ;  /* 0x000000ed0f00720c */ /* 0x000fe20003f26270 */
[C---:B------:R-:W-:Y:S01]  /*1b450*/  VIADD R14, R13.reuse, 0xffffffd8 ;  /* 0xffffffd80d0e7836 */ /* 0x040fe20000000000 */
[C---:B------:R-:W-:Y:S01]  /*1b460*/  HMMA.16816.F32 R76, R8.reuse, R68, R24 ;  /* 0x00000044084c723c */ /* 0x040fe20000001818 */
[C---:B------:R-:W-:Y:S01]  /*1b470*/  VIADD R16, R13.reuse, 0xffffffc1 ;  /* 0xffffffc10d107836 */ /* 0x040fe20000000000 */
[----:B------:R-:W-:Y:S01]  /*1b480*/  IABS R4, R3 ;  /* 0x0000000300047213 */ /* 0x000fe20000000000 */
[C---:B------:R-:W-:Y:S01]  /*1b490*/  VIADD R17, R13.reuse, 0xffffffc8 ;  /* 0xffffffc80d117836 */ /* 0x040fe20000000000 */
[----:B------:R-:W-:Y:S01]  /*1b4a0*/  ISETP.GE.AND P3, PT, R12, R237, PT ;  /* 0x000000ed0c00720c */ /* 0x000fe20003f66270 */
[C---:B------:R-:W-:Y:S01]  /*1b4b0*/  IMAD.IADD R2, R0.reuse, 0x1, -R16 ;  /* 0x0000000100027824 */ /* 0x040fe200078e0a10 */
[C---:B------:R-:W-:Y:S01]  /*1b4c0*/  HMMA.16816.F32 R32, R8.reuse, R70, R32 ;  /* 0x000000460820723c */ /* 0x040fe20000001820 */
[C---:B------:R-:W-:Y:S01]  /*1b4d0*/  IMAD.IADD R5, R0.reuse, 0x1, -R17 ;  /* 0x0000000100057824 */ /* 0x040fe200078e0a11 */
[----:B------:R-:W-:Y:S01]  /*1b4e0*/  I2FP.F32.S32 R4, R4 ;  /* 0x0000000400047245 */ /* 0x000fe20000201400 */
[----:B------:R-:W-:Y:S01]  /*1b4f0*/  VIADD R18, R13, 0xffffffd9 ;  /* 0xffffffd90d127836 */ /* 0x000fe20000000000 */
[----:B------:R-:W-:Y:S01]  /*1b500*/  IABS R3, R2 ;  /* 0x0000000200037213 */ /* 0x000fe20000000000 */
[C---:B------:R-:W-:Y:S01]  /*1b510*/  IMAD.IADD R7, R0.reuse, 0x1, -R14 ;  /* 0x0000000100077824 */ /* 0x040fe200078e0a0e */
[----:B------:R-:W-:Y:S01]  /*1b520*/  IABS R2, R5 ;  /* 0x0000000500027213 */ /* 0x000fe20000000000 */
[C---:B-1----:R-:W-:Y:S01]  /*1b530*/  HMMA.16816.F32 R68, R8.reuse, R52, R44 ;  /* 0x000000340844723c */ /* 0x042fe2000000182c */
[----:B------:R-:W-:Y:S01]  /*1b540*/  I2FP.F32.S32 R3, R3 ;  /* 0x0000000300037245 */ /* 0x000fe20000201400 */
[----:B------:R-:W-:Y:S01]  /*1b550*/  IMAD.IADD R5, R0, 0x1, -R12 ;  /* 0x0000000100057824 */ /* 0x000fe200078e0a0c */
[----:B------:R-:W-:Y:S01]  /*1b560*/  I2FP.F32.S32 R2, R2 ;  /* 0x0000000200027245 */ /* 0x000fe20000201400 */
[----:B------:R-:W-:Y:S01]  /*1b570*/  BAR.SYNC.DEFER_BLOCKING 0x0 ;  /* 0x0000000000007b1d */ /* 0x000fe20000010000 */
[----:B------:R-:W-:Y:S01]  /*1b580*/  ISETP.GE.AND P0, PT, R16, R237, PT ;  /* 0x000000ed1000720c */ /* 0x000fe20003f06270 */
[----:B------:R-:W-:Y:S01]  /*1b590*/  HMMA.16816.F32 R64, R8, R94, R20 ;  /* 0x0000005e0840723c */ /* 0x000fe20000001814 */
[C---:B------:R-:W-:Y:S01]  /*1b5a0*/  FFMA.FTZ R19, -R149.reuse, R3, R57 ;  /* 0x0000000395137223 */ /* 0x040fe20000010139 */
[----:B------:R-:W-:Y:S01]  /*1b5b0*/  FFMA.FTZ R26, -R149, R2, R60 ;  /* 0x00000002951a7223 */ /* 0x000fe2000001013c */
[----:B------:R-:W-:-:S02]  /*1b5c0*/  ISETP.GE.AND P5, PT, R17, R237, PT ;  /* 0x000000ed1100720c */ /* 0x000fc40003fa6270 */
[----:B------:R-:W-:Y:S01]  /*1b5d0*/  ISETP.GE.AND P2, PT, R14, R237, PT ;  /* 0x000000ed0e00720c */ /* 0x000fe20003f46270 */
[----:B------:R-:W-:Y:S01]  /*1b5e0*/  HMMA.16816.F32 R52, R8, R54, R48 ;  /* 0x000000360834723c */ /* 0x000fe20000001830 */
[----:B------:R-:W-:Y:S01]  /*1b5f0*/  FFMA.FTZ R20, -R149, R4, R56 ;  /* 0x0000000495147223 */ /* 0x000fe20000010138 */
[----:B------:R-:W-:Y:S02]  /*1b600*/  FSEL R41, R19, -INF , !P0 ;  /* 0xff80000013297808 */ /* 0x000fe40004000000 */
[----:B------:R-:W-:Y:S02]  /*1b610*/  FSEL R40, R26, -INF , !P5 ;  /* 0xff8000001a287808 */ /* 0x000fe40006800000 */
[----:B------:R-:W-:Y:S01]  /*1b620*/  FSEL R46, R20, -INF , !P1 ;  /* 0xff800000142e7808 */ /* 0x000fe20004800000 */
[C---:B------:R-:W-:Y:S02]  /*1b630*/  VIADD R9, R13.reuse, 0xffffffc9 ;  /* 0xffffffc90d097836 */ /* 0x040fe40000000000 */
[----:B------:R-:W-:-:S02]  /*1b640*/  VIADD R11, R13, 0xffffffd0 ;  /* 0xffffffd00d0b7836 */ /* 0x000fc40000000000 */
[C---:B------:R-:W-:Y:S01]  /*1b650*/  IMAD.IADD R8, R0.reuse, 0x1, -R18 ;  /* 0x0000000100087824 */ /* 0x040fe200078e0a12 */
[C---:B------:R-:W-:Y:S01]  /*1b660*/  IADD3 R3, R0.reuse, -R9, RZ ;  /* 0x8000000900037210 */ /* 0x040fe20007ffe0ff */
[C---:B------:R-:W-:Y:S01]  /*1b670*/  IMAD.IADD R2, R0.reuse, 0x1, -R11 ;  /* 0x0000000100027824 */ /* 0x040fe200078e0a0b */
[----:B------:R-:W-:Y:S01]  /*1b680*/  ISETP.GE.AND P6, PT, R9, R237, PT ;  /* 0x000000ed0900720c */ /* 0x000fe20003fc6270 */
[----:B------:R-:W-:Y:S01]  /*1b690*/  VIADD R10, R13, 0xffffffe0 ;  /* 0xffffffe00d0a7836 */ /* 0x000fe20000000000 */
[----:B------:R-:W-:Y:S02]  /*1b6a0*/  IABS R6, R3 ;  /* 0x0000000300067213 */ /* 0x000fe40000000000 */
[----:B------:R-:W-:Y:S02]  /*1b6b0*/  IABS R4, R2 ;  /* 0x0000000200047213 */ /* 0x000fe40000000000 */
[----:B------:R-:W-:Y:S02]  /*1b6c0*/  IABS R3, R5 ;  /* 0x0000000500037213 */ /* 0x000fe40000000000 */
[----:B------:R-:W-:Y:S01]  /*1b6d0*/  IABS R2, R7 ;  /* 0x0000000700027213 */ /* 0x000fe20000000000 */
[----:B------:R-:W-:Y:S01]  /*1b6e0*/  IMAD.MOV.U32 R5, RZ, RZ, R4 ;  /* 0x000000ffff057224 */ /* 0x000fe200078e0004 */
[----:B------:R-:W-:Y:S01]  /*1b6f0*/  IABS R7, R8 ;  /* 0x0000000800077213 */ /* 0x000fe20000000000 */
[----:B------:R-:W-:Y:S01]  /*1b700*/  IMAD.MOV.U32 R4, RZ, RZ, R3 ;  /* 0x000000ffff047224 */ /* 0x000fe200078e0003 */
[----:B------:R-:W-:Y:S01]  /*1b710*/  I2FP.F32.S32 R6, R6 ;  /* 0x0000000600067245 */ /* 0x000fe20000201400 */
[----:B------:R-:W-:Y:S01]  /*1b720*/  IMAD.MOV.U32 R3, RZ, RZ, R2 ;  /* 0x000000ffff037224 */ /* 0x000fe200078e0002 */
[----:B------:R-:W-:Y:S01]  /*1b730*/  I2FP.F32.S32 R5, R5 ;  /* 0x0000000500057245 */ /* 0x000fe20000201400 */
[----:B------:R-:W-:Y:S01]  /*1b740*/  IMAD.MOV.U32 R2, RZ, RZ, R7 ;  /* 0x000000ffff027224 */ /* 0x000fe200078e0007 */
[----:B------:R-:W-:Y:S01]  /*1b750*/  I2FP.F32.S32 R4, R4 ;  /* 0x0000000400047245 */ /* 0x000fe20000201400 */
[C---:B------:R-:W-:Y:S01]  /*1b760*/  FFMA.FTZ R25, -R149.reuse, R6, R61 ;  /* 0x0000000695197223 */ /* 0x040fe2000001013d */
[----:B------:R-:W-:Y:S01]  /*1b770*/  I2FP.F32.S32 R3, R3 ;  /* 0x0000000300037245 */ /* 0x000fe20000201400 */
[C---:B------:R-:W-:Y:S01]  /*1b780*/  FFMA.FTZ R24, -R149.reuse, R5, R72 ;  /* 0x0000000595187223 */ /* 0x040fe20000010148 */
[----:B------:R-:W-:Y:S01]  /*1b790*/  I2FP.F32.S32 R2, R2 ;  /* 0x0000000200027245 */ /* 0x000fe20000201400 */
[----:B------:R-:W-:Y:S01]  /*1b7a0*/  FFMA.FTZ R23, -R149, R4, R73 ;  /* 0x0000000495177223 */ /* 0x000fe20000010149 */
[----:B------:R-:W-:Y:S01]  /*1b7b0*/  ISETP.GE.AND P4, PT, R11, R237, PT ;  /* 0x000000ed0b00720c */ /* 0x000fe20003f86270 */
[----:B------:R-:W-:Y:S01]  /*1b7c0*/  FFMA.FTZ R22, -R149, R3, R64 ;  /* 0x0000000395167223 */ /* 0x000fe20000010140 */
[----:B------:R-:W-:-:S02]  /*1b7d0*/  IMAD.IADD R3, R0, 0x1, -R10 ;  /* 0x0000000100037824 */ /* 0x000fc400078e0a0a */
[----:B------:R-:W-:Y:S01]  /*1b7e0*/  FFMA.FTZ R21, -R149, R2, R65 ;  /* 0x0000000295157223 */ /* 0x000fe20000010141 */
[----:B------:R-:W-:Y:S01]  /*1b7f0*/  VIADD R2, R0, 0x8 ;  /* 0x0000000800027836 */ /* 0x000fe20000000000 */
[----:B------:R-:W-:Y:S02]  /*1b800*/  FSEL R38, R25, -INF , !P6 ;  /* 0xff80000019267808 */ /* 0x000fe40007000000 */
[----:B------:R-:W-:Y:S01]  /*1b810*/  IABS R3, R3 ;  /* 0x0000000300037213 */ /* 0x000fe20000000000 */
[----:B------:R-:W-:Y:S01]  /*1b820*/  IMAD.IADD R4, R2, 0x1, -R15 ;  /* 0x0000000102047824 */ /* 0x000fe200078e0a0f */
[----:B------:R-:W-:Y:S01]  /*1b830*/  IADD3 R6, -R16, R2, RZ ;  /* 0x0000000210067210 */ /* 0x000fe20007ffe1ff */
[----:B------:R-:W-:Y:S01]  /*1b840*/  IMAD.IADD R7, R2, 0x1, -R17 ;  /* 0x0000000102077824 */ /* 0x000fe200078e0a11 */
[----:B------:R-:W-:Y:S01]  /*1b850*/  FSEL R104, R24, -INF , !P4 ;  /* 0xff80000018687808 */ /* 0x000fe20006000000 */
[----:B------:R-:W-:Y:S01]  /*1b860*/  IMAD.IADD R9, R2, 0x1, -R9 ;  /* 0x0000000102097824 */ /* 0x000fe200078e0a09 */
[----:B------:R-:W-:Y:S01]  /*1b870*/  IABS R5, R4 ;  /* 0x0000000400057213 */ /* 0x000fe20000000000 */
[----:B------:R-:W-:Y:S01]  /*1b880*/  IMAD.MOV.U32 R8, RZ, RZ, R3 ;  /* 0x000000ffff087224 */ /* 0x000fe200078e0003 */
[----:B------:R-:W-:-:S02]  /*1b890*/  IABS R4, R6 ;  /* 0x0000000600047213 */ /* 0x000fc40000000000 */
        /* <DEDUP_REMOVED lines=14> */
[----:B------:R-:W-:-:S02]  /*1b980*/  IMAD.IADD R7, R2, 0x1, -R18 ;  /* 0x0000000102077824 */ /* 0x000fc400078e0a12 */
[C---:B------:R-:W-:Y:S01]  /*1b990*/  FFMA.FTZ R16, -R149.reuse, R6, R62 ;  /* 0x0000000695107223 */ /* 0x040fe2000001013e */
[----:B------:R-:W-:Y:S02]  /*1b9a0*/  IMAD.IADD R6, R2, 0x1, -R14 ;  /* 0x0000000102067824 */ /* 0x000fe400078e0a0e */
[----:B------:R-:W-:Y:S01]  /*1b9b0*/  FFMA.FTZ R15, -R149, R3, R63 ;  /* 0x00000003950f7223 */ /* 0x000fe2000001013f */
[----:B------:R-:W-:Y:S01]  /*1b9c0*/  FSEL R48, R4, -INF , !P0 ;  /* 0xff80000004307808 */ /* 0x000fe20004000000 */
[C---:B------:R-:W-:Y:S01]  /*1b9d0*/  IMAD.IADD R4, R2.reuse, 0x1, -R11 ;  /* 0x0000000102047824 */ /* 0x040fe200078e0a0b */
[----:B------:R-:W-:Y:S01]  /*1b9e0*/  FSEL R47, R5, -INF , !P1 ;  /* 0xff800000052f7808 */ /* 0x000fe20004800000 */
[----:B------:R-:W-:Y:S01]  /*1b9f0*/  IMAD.IADD R3, R2, 0x1, -R12 ;  /* 0x0000000102037824 */ /* 0x000fe200078e0a0c */
[----:B------:R-:W-:Y:S01]  /*1ba00*/  ISETP.GE.AND P0, PT, R10, R237, PT ;  /* 0x000000ed0a00720c */ /* 0x000fe20003f06270 */
[----:B------:R-:W-:Y:S01]  /*1ba10*/  IMAD.IADD R9, R2, 0x1, -R10 ;  /* 0x0000000102097824 */ /* 0x000fe200078e0a0a */
[----:B------:R-:W-:Y:S01]  /*1ba20*/  IABS R8, R4 ;  /* 0x0000000400087213 */ /* 0x000fe20000000000 */
[C---:B------:R-:W-:Y:S01]  /*1ba30*/  VIADD R12, R13.reuse, 0xffffffe1 ;  /* 0xffffffe10d0c7836 */ /* 0x040fe20000000000 */
[----:B------:R-:W-:Y:S01]  /*1ba40*/  IABS R5, R3 ;  /* 0x0000000300057213 */ /* 0x000fe20000000000 */
[C---:B------:R-:W-:Y:S01]  /*1ba50*/  VIADD R11, R13.reuse, 0xffffffe8 ;  /* 0xffffffe80d0b7836 */ /* 0x040fe20000000000 */
[----:B------:R-:W-:Y:S01]  /*1ba60*/  IABS R4, R6 ;  /* 0x0000000600047213 */ /* 0x000fe20000000000 */
[C---:B------:R-:W-:Y:S01]  /*1ba70*/  VIADD R10, R13.reuse, 0xffffffe9 ;  /* 0xffffffe90d0a7836 */ /* 0x040fe20000000000 */
[----:B------:R-:W-:Y:S01]  /*1ba80*/  IABS R3, R7 ;  /* 0x0000000700037213 */ /* 0x000fe20000000000 */
[C---:B------:R-:W-:Y:S01]  /*1ba90*/  VIADD R14, R13.reuse, 0xfffffff8 ;  /* 0xfffffff80d0e7836 */ /* 0x040fe20000000000 */
[----:B------:R-:W-:Y:S01]  /*1baa0*/  IABS R6, R9 ;  /* 0x0000000900067213 */ /* 0x000fe20000000000 */
[----:B------:R-:W-:Y:S01]  /*1bab0*/  VIADD R9, R13, 0xfffffff0 ;  /* 0xfffffff00d097836 */ /* 0x000fe20000000000 */
[----:B------:R-:W-:Y:S01]  /*1bac0*/  MOV R7, R5 ;  /* 0x0000000500077202 */ /* 0x000fe20000000f00 */
[----:B------:R-:W-:Y:S01]  /*1bad0*/  IMAD.MOV.U32 R5, RZ, RZ, R4 ;  /* 0x000000ffff057224 */ /* 0x000fe200078e0004 */
[----:B------:R-:W-:Y:S01]  /*1bae0*/  I2FP.F32.S32 R8, R8 ;  /* 0x0000000800087245 */ /* 0x000fe20000201400 */
[----:B------:R-:W-:Y:S01]  /*1baf0*/  IMAD.MOV.U32 R4, RZ, RZ, R3 ;  /* 0x000000ffff047224 */ /* 0x000fe200078e0003 */
[----:B------:R-:W-:Y:S01]  /*1bb00*/  ISETP.GE.AND P1, PT, R18, R237, PT ;  /* 0x000000ed1200720c */ /* 0x000fe20003f26270 */
[----:B------:R-:W-:Y:S01]  /*1bb10*/  IMAD.MOV.U32 R3, RZ, RZ, R6 ;  /* 0x000000ffff037224 */ /* 0x000fe200078e0006 */
[----:B------:R-:W-:Y:S01]  /*1bb20*/  I2FP.F32.S32 R5, R5 ;  /* 0x0000000500057245 */ /* 0x000fe20000201400 */
[----:B------:R-:W-:Y:S01]  /*1bb30*/  IMAD.IADD R20, R2, 0x1, -R10 ;  /* 0x0000000102147824 */ /* 0x000fe200078e0a0a */
[----:B------:R-:W-:Y:S01]  /*1bb40*/  I2FP.F32.S32 R6, R7 ;  /* 0x0000000700067245 */ /* 0x000fe20000201400 */
[C---:B------:R-:W-:Y:S01]  /*1bb50*/  FFMA.FTZ R7, -R149.reuse, R8, R74 ;  /* 0x0000000895077223 */ /* 0x040fe2000001014a */
[----:B------:R-:W-:Y:S01]  /*1bb60*/  I2FP.F32.S32 R3, R3 ;  /* 0x0000000300037245 */ /* 0x000fe20000201400 */
[C---:B------:R-:W-:Y:S01]  /*1bb70*/  FFMA.FTZ R5, -R149.reuse, R5, R66 ;  /* 0x0000000595057223 */ /* 0x040fe20000010142 */
[----:B------:R-:W-:Y:S01]  /*1bb80*/  I2FP.F32.S32 R4, R4 ;  /* 0x0000000400047245 */ /* 0x000fe20000201400 */
[----:B------:R-:W-:Y:S01]  /*1bb90*/  FFMA.FTZ R6, -R149, R6, R75 ;  /* 0x0000000695067223 */ /* 0x000fe2000001014b */
[----:B------:R-:W-:-:S02]  /*1bba0*/  VIADD R8, R13, 0xfffffff1 ;  /* 0xfffffff10d087836 */ /* 0x000fc40000000000 */
[----:B------:R-:W-:Y:S01]  /*1bbb0*/  FFMA.FTZ R3, -R149, R3, R78 ;  /* 0x0000000395037223 */ /* 0x000fe2000001014e */
[----:B------:R-:W-:Y:S01]  /*1bbc0*/  FSEL R136, R5, -INF , !P2 ;  /* 0xff80000005887808 */ /* 0x000fe20005000000 */
[----:B------:R-:W-:Y:S01]  /*1bbd0*/  FFMA.FTZ R4, -R149, R4, R67 ;  /* 0x0000000495047223 */ /* 0x000fe20000010143 */
[C---:B------:R-:W-:Y:S01]  /*1bbe0*/  IMAD.IADD R5, R0.reuse, 0x1, -R11 ;  /* 0x0000000100057824 */ /* 0x040fe200078e0a0b */
[----:B------:R-:W-:Y:S01]  /*1bbf0*/  FSEL R129, R7, -INF , !P4 ;  /* 0xff80000007817808 */ /* 0x000fe20006000000 */
[----:B------:R-:W-:Y:S01]  /*1bc00*/  VIADD R13, R13, 0xfffffff9 ;  /* 0xfffffff90d0d7836 */ /* 0x000fe20000000000 */
[----:B------:R-:W-:Y:S01]  /*1bc10*/  FSEL R165, R3, -INF , !P0 ;  /* 0xff80000003a57808 */ /* 0x000fe20004000000 */
[----:B------:R-:W-:Y:S01]  /*1bc20*/  IMAD.IADD R3, R0, 0x1, -R12 ;  /* 0x0000000100037824 */ /* 0x000fe200078e0a0c */
[----:B------:R-:W-:Y:S01]  /*1bc30*/  FSEL R132, R6, -INF , !P3 ;  /* 0xff80000006847808 */ /* 0x000fe20005800000 */
[--C-:B------:R-:W-:Y:S01]  /*1bc40*/  IMAD.IADD R7, R0, 0x1, -R9.reuse ;  /* 0x0000000100077824 */ /* 0x100fe200078e0a09 */
[----:B------:R-:W-:Y:S01]  /*1bc50*/  FSEL R137, R4, -INF , !P1 ;  /* 0xff80000004897808 */ /* 0x000fe20004800000 */
[----:B------:R-:W-:Y:S01]  /*1bc60*/  IMAD.IADD R19, R2, 0x1, -R9 ;  /* 0x0000000102137824 */ /* 0x000fe200078e0a09 */
[----:B------:R-:W-:Y:S01]  /*1bc70*/  IADD3 R6, R0, -R10, RZ ;  /* 0x8000000a00067210 */ /* 0x000fe20007ffe0ff */
[----:B------:R-:W-:Y:S01]  /*1bc80*/  IMAD.IADD R18, R2, 0x1, -R8 ;  /* 0x0000000102127824 */ /* 0x000fe200078e0a08 */
[----:B------:R-:W-:-:S02]  /*1bc90*/  IABS R4, R3 ;  /* 0x0000000300047213 */ /* 0x000fc40000000000 */
[----:B------:R-:W-:Y:S01]  /*1bca0*/  FSEL R44, R16, -INF , !P5 ;  /* 0xff800000102c7808 */ /* 0x000fe20006800000 */
[C---:B------:R-:W-:Y:S01]  /*1bcb0*/  IMAD.IADD R16, R0.reuse, 0x1, -R13 ;  /* 0x0000000100107824 */ /* 0x040fe200078e0a0d */
[----:B------:R-:W-:Y:S01]  /*1bcc0*/  FSEL R45, R15, -INF , !P6 ;  /* 0xff8000000f2d7808 */ /* 0x000fe20007000000 */
[C---:B------:R-:W-:Y:S01]  /*1bcd0*/  IMAD.IADD R15, R0.reuse, 0x1, -R8 ;  /* 0x00000001000f7824 */ /* 0x040fe200078e0a08 */
[----:B------:R-:W-:Y:S01]  /*1bce0*/  FSEL R251, R17, -INF , !P0 ;  /* 0xff80000011fb7808 */ /* 0x000fe20004000000 */
[----:B------:R-:W-:Y:S01]  /*1bcf0*/  IMAD.IADD R17, R0, 0x1, -R14 ;  /* 0x0000000100117824 */ /* 0x000fe200078e0a0e */
[----:B------:R-:W-:Y:S01]  /*1bd00*/  IABS R3, R5 ;  /* 0x0000000500037213 */ /* 0x000fe20000000000 */
[----:B------:R-:W-:Y:S01]  /*1bd10*/  IMAD.MOV.U32 R5, RZ, RZ, R4 ;  /* 0x000000ffff057224 */ /* 0x000fe200078e0004 */
[----:B------:R-:W-:Y:S02]  /*1bd20*/  IABS R0, R6 ;  /* 0x0000000600007213 */ /* 0x000fe40000000000 */
[----:B------:R-:W-:Y:S01]  /*1bd30*/  IABS R7, R7 ;  /* 0x0000000700077213 */ /* 0x000fe20000000000 */
[----:B------:R-:W-:Y:S01]  /*1bd40*/  IMAD.MOV.U32 R4, RZ, RZ, R3 ;  /* 0x000000ffff047224 */ /* 0x000fe200078e0003 */
[----:B------:R-:W-:-:S02]  /*1bd50*/  MOV R3, R0 ;  /* 0x0000000000037202 */ /* 0x000fc40000000f00 */
[----:B------:R-:W-:Y:S01]  /*1bd60*/  I2FP.F32.S32 R6, R5 ;  /* 0x0000000500067245 */ /* 0x000fe20000201400 */
[----:B------:R-:W-:Y:S01]  /*1bd70*/  IMAD.MOV.U32 R0, RZ, RZ, R7 ;  /* 0x000000ffff007224 */ /* 0x000fe200078e0007 */
[-C--:B------:R-:W-:Y:S01]  /*1bd80*/  ISETP.GE.AND P5, PT, R12, R237.reuse, PT ;  /* 0x000000ed0c00720c */ /* 0x080fe20003fa6270 */
[C---:B------:R-:W-:Y:S01]  /*1bd90*/  IMAD.IADD R12, R2.reuse, 0x1, -R12 ;  /* 0x00000001020c7824 */ /* 0x040fe200078e0a0c */
[-C--:B------:R-:W-:Y:S01]  /*1bda0*/  ISETP.GE.AND P6, PT, R11, R237.reuse, PT ;  /* 0x000000ed0b00720c */ /* 0x080fe20003fc6270 */
[----:B------:R-:W-:Y:S01]  /*1bdb0*/  IMAD.IADD R11, R2, 0x1, -R11 ;  /* 0x00000001020b7824 */ /* 0x000fe200078e0a0b */
[----:B------:R-:W-:Y:S01]  /*1bdc0*/  ISETP.GE.AND P4, PT, R10, R237, PT ;  /* 0x000000ed0a00720c */ /* 0x000fe20003f86270 */
[C---:B------:R-:W-:Y:S01]  /*1bdd0*/  IMAD.IADD R10, R2.reuse, 0x1, -R14 ;  /* 0x00000001020a7824 */ /* 0x040fe200078e0a0e */
[----:B------:R-:W-:Y:S01]  /*1bde0*/  I2FP.F32.S32 R5, R4 ;  /* 0x0000000400057245 */ /* 0x000fe20000201400 */
[----:B------:R-:W-:Y:S01]  /*1bdf0*/  IMAD.IADD R7, R2, 0x1, -R13 ;  /* 0x0000000102077824 */ /* 0x000fe200078e0a0d */
[----:B------:R-:W-:-:S02]  /*1be00*/  I2FP.F32.S32 R4, R3 ;  /* 0x0000000300047245 */ /* 0x000fc40000201400 */
[----:B------:R-:W-:Y:S02]  /*1be10*/  I2FP.F32.S32 R3, R0 ;  /* 0x0000000000037245 */ /* 0x000fe40000201400 */
[----:B------:R-:W-:Y:S02]  /*1be20*/  IABS R2, R15 ;  /* 0x0000000f00027213 */ /* 0x000fe40000000000 */
[----:B------:R-:W-:Y:S01]  /*1be30*/  IABS R0, R17 ;  /* 0x0000001100007213 */ /* 0x000fe20000000000 */
[----:B------:R-:W-:Y:S01]  /*1be40*/  FFMA.FTZ R15, -R149, R3, R68 ;  /* 0x00000003950f7223 */ /* 0x000fe20000010144 */
[----:B------:R-:W-:Y:S01]  /*1be50*/  FSEL R128, R21, -INF , !P1 ;  /* 0xff80000015807808 */ /* 0x000fe20004800000 */
[C---:B------:R-:W-:Y:S01]  /*1be60*/  FFMA.FTZ R21, -R149.reuse, R4, R33 ;  /* 0x0000000495157223 */ /* 0x040fe20000010121 */
[----:B------:R-:W-:Y:S01]  /*1be70*/  FSEL R124, R22, -INF , !P2 ;  /* 0xff800000167c7808 */ /* 0x000fe20005000000 */
[----:B------:R-:W-:Y:S01]  /*1be80*/  FFMA.FTZ R22, -R149, R5, R32 ;  /* 0x0000000595167223 */ /* 0x000fe20000010120 */
[----:B------:R-:W-:Y:S01]  /*1be90*/  IMAD.MOV.U32 R4, RZ, RZ, R2 ;  /* 0x000000ffff047224 */ /* 0x000fe200078e0002 */
[----:B------:R-:W-:Y:S01]  /*1bea0*/  IABS R2, R12 ;  /* 0x0000000c00027213 */ /* 0x000fe20000000000 */
[----:B------:R-:W-:Y:S01]  /*1beb0*/  IMAD.MOV.U32 R5, RZ, RZ, R0 ;  /* 0x000000ffff057224 */ /* 0x000fe200078e0000 */
[----:B------:R-:W-:-:S02]  /*1bec0*/  IABS R0, R11 ;  /* 0x0000000b00007213 */ /* 0x000fc40000000000 */
[----:B------:R-:W-:Y:S02]  /*1bed0*/  IABS R3, R16 ;  /* 0x0000001000037213 */ /* 0x000fe40000000000 */
[----:B------:R-:W-:Y:S01]  /*1bee0*/  ISETP.GE.AND P1, PT, R14, R237, PT ;  /* 0x000000ed0e00720c */ /* 0x000fe20003f26270 */
[----:B------:R-:W-:Y:S01]  /*1bef0*/  FFMA.FTZ R14, -R149, R6, R77 ;  /* 0x00000006950e7223 */ /* 0x000fe2000001014d */
[----:B------:R-:W-:Y:S02]  /*1bf00*/  I2FP.F32.S32 R2, R2 ;  /* 0x0000000200027245 */ /* 0x000fe40000201400 */
[----:B------:R-:W-:Y:S02]  /*1bf10*/  I2FP.F32.S32 R6, R4 ;  /* 0x0000000400067245 */ /* 0x000fe40000201400 */
[----:B------:R-:W-:Y:S02]  /*1bf20*/  I2FP.F32.S32 R0, R0 ;  /* 0x0000000000007245 */ /* 0x000fe40000201400 */
[----:B------:R-:W-:-:S02]  /*1bf30*/  I2FP.F32.S32 R4, R5 ;  /* 0x0000000500047245 */ /* 0x000fc40000201400 */
[----:B------:R-:W-:Y:S02]  /*1bf40*/  I2FP.F32.S32 R3, R3 ;  /* 0x0000000300037245 */ /* 0x000fe40000201400 */
[----:B------:R-:W-:Y:S01]  /*1bf50*/  FSEL R105, R23, -INF , !P3 ;  /* 0xff80000017697808 */ /* 0x000fe20005800000 */
[C---:B------:R-:W-:Y:S01]  /*1bf60*/  FFMA.FTZ R12, -R149.reuse, R4, R52 ;  /* 0x00000004950c7223 */ /* 0x040fe20000010134 */
[-C--:B------:R-:W-:Y:S01]  /*1bf70*/  ISETP.GE.AND P2, PT, R8, R237.reuse, PT ;  /* 0x000000ed0800720c */ /* 0x080fe20003f46270 */
[----:B------:R-:W-:Y:S01]  /*1bf80*/  FFMA.FTZ R8, -R149, R2, R79 ;  /* 0x0000000295087223 */ /* 0x000fe2000001014f */
[----:B------:R-:W-:Y:S01]  /*1bf90*/  ISETP.GE.AND P3, PT, R9, R237, PT ;  /* 0x000000ed0900720c */ /* 0x000fe20003f66270 */
[C---:B------:R-:W-:Y:S01]  /*1bfa0*/  FFMA.FTZ R9, -R149.reuse, R0, R34 ;  /* 0x0000000095097223 */ /* 0x040fe20000010122 */
[----:B------:R-:W-:Y:S01]  /*1bfb0*/  IABS R2, R19 ;  /* 0x0000001300027213 */ /* 0x000fe20000000000 */
[----:B------:R-:W-:Y:S01]  /*1bfc0*/  FFMA.FTZ R11, -R149, R3, R53 ;  /* 0x00000003950b7223 */ /* 0x000fe20000010135 */
[----:B------:R-:W-:Y:S01]  /*1bfd0*/  ISETP.GE.AND P0, PT, R13, R237, PT ;  /* 0x000000ed0d00720c */ /* 0x000fe20003f06270 */
[----:B------:R-:W-:Y:S01]  /*1bfe0*/  FFMA.FTZ R13, -R149, R6, R69 ;  /* 0x00000006950d7223 */ /* 0x000fe20000010145 */
[----:B------:R-:W-:Y:S01]  /*1bff0*/  IABS R0, R18 ;  /* 0x0000001200007213 */ /* 0x000fe20000000000 */
[----:B------:R-:W-:Y:S01]  /*1c000*/  IMAD.MOV.U32 R5, RZ, RZ, R2 ;  /* 0x000000ffff057224 */ /* 0x000fe200078e0002 */
[----:B------:R-:W-:-:S02]  /*1c010*/  IABS R3, R20 ;  /* 0x0000001400037213 */ /* 0x000fc40000000000 */
[----:B------:R-:W-:Y:S01]  /*1c020*/  IABS R4, R10 ;  /* 0x0000000a00047213 */ /* 0x000fe20000000000 */
[----:B------:R-:W-:Y:S01]  /*1c030*/  IMAD.MOV.U32 R2, RZ, RZ, R0 ;  /* 0x000000ffff027224 */ /* 0x000fe200078e0000 */
[----:B------:R-:W-:Y:S01]  /*1c040*/  IABS R6, R7 ;  /* 0x0000000700067213 */ /* 0x000fe20000000000 */
[----:B------:R-:W-:Y:S01]  /*1c050*/  IMAD.MOV.U32 R7, RZ, RZ, R3 ;  /* 0x000000ffff077224 */ /* 0x000fe200078e0003 */
[----:B------:R-:W-:Y:S01]  /*1c060*/  FSEL R148, R14, -INF , !P5 ;  /* 0xff8000000e947808 */ /* 0x000fe20006800000 */
[----:B------:R-:W-:Y:S01]  /*1c070*/  IMAD.MOV.U32 R0, RZ, RZ, R4 ;  /* 0x000000ffff007224 */ /* 0x000fe200078e0004 */
[----:B------:R-:W-:Y:S01]  /*1c080*/  I2FP.F32.S32 R4, R2 ;  /* 0x0000000200047245 */ /* 0x000fe20000201400 */
[----:B------:R-:W-:Y:S01]  /*1c090*/  IMAD.MOV.U32 R3, RZ, RZ, R6 ;  /* 0x000000ffff037224 */ /* 0x000fe200078e0006 */
[----:B------:R-:W-:Y:S02]  /*1c0a0*/  FSEL R238, R8, -INF , !P5 ;  /* 0xff80000008ee7808 */ /* 0x000fe40006800000 */
[----:B------:R-:W-:Y:S01]  /*1c0b0*/  I2FP.F32.S32 R2, R0 ;  /* 0x0000000000027245 */ /* 0x000fe20000201400 */
[----:B------:R-:W-:Y:S01]  /*1c0c0*/  FFMA.FTZ R4, -R149, R4, R71 ;  /* 0x0000000495047223 */ /* 0x000fe20000010147 */
[----:B------:R-:W-:-:S02]  /*1c0d0*/  I2FP.F32.S32 R0, R3 ;  /* 0x0000000300007245 */ /* 0x000fc40000201400 */
[----:B------:R-:W-:Y:S01]  /*1c0e0*/  FSEL R3, R13, -INF , !P2 ;  /* 0xff8000000d037808 */ /* 0x000fe20005000000 */
[C---:B------:R-:W-:Y:S01]  /*1c0f0*/  FFMA.FTZ R2, -R149.reuse, R2, R54 ;  /* 0x0000000295027223 */ /* 0x040fe20000010136 */
[----:B------:R-:W-:Y:S01]  /*1c100*/  ISETP.GE.AND P5, PT, R36, 0x2, PT ;  /* 0x000000022400780c */ /* 0x000fe20003fa6270 */
[C---:B------:R-:W-:Y:S01]  /*1c110*/  FFMA.FTZ R0, -R149.reuse, R0, R55 ;  /* 0x0000000095007223 */ /* 0x040fe20000010137 */
[----:B------:R-:W-:Y:S01]  /*1c120*/  I2FP.F32.S32 R7, R7 ;  /* 0x0000000700077245 */ /* 0x000fe20000201400 */
[----:B------:R1:W-:Y:S01]  /*1c130*/  STL [R1], R3 ;  /* 0x0000000301007387 */ /* 0x0003e20000100800 */
[----:B------:R-:W-:Y:S02]  /*1c140*/  I2FP.F32.S32 R5, R5 ;  /* 0x0000000500057245 */ /* 0x000fe40000201400 */
[----:B------:R-:W-:Y:S01]  /*1c150*/  FSEL R151, R22, -INF , !P6 ;  /* 0xff80000016977808 */ /* 0x000fe20007000000 */
[----:B------:R-:W-:Y:S01]  /*1c160*/  FFMA.FTZ R7, -R149, R7, R35 ;  /* 0x0000000795077223 */ /* 0x000fe20000010123 */
[----:B------:R-:W-:Y:S01]  /*1c170*/  FSEL R246, R9, -INF , !P6 ;  /* 0xff80000009f67808 */ /* 0x000fe20007000000 */
[----:B------:R-:W-:Y:S01]  /*1c180*/  FFMA.FTZ R5, -R149, R5, R70 ;  /* 0x0000000595057223 */ /* 0x000fe20000010146 */
        /* <DEDUP_REMOVED lines=8> */
[----:B------:R-:W-:Y:S01]  /*1c210*/  FSEL R153, R0, -INF , !P0 ;  /* 0xff80000000997808 */ /* 0x000fe20004000000 */
[----:B------:R-:W-:Y:S06]  /*1c220*/  @!P5 BRA `(.L_x_4800) ;  /* 0x0000000c000cd947 */ /* 0x000fec0003800000 */
[----:B------:R-:W-:Y:S01]  /*1c230*/  ISETP.NE.U32.AND P0, PT, R240, RZ, PT ;  /* 0x000000fff000720c */ /* 0x000fe20003f05070 */
[----:B------:R-:W-:Y:S03]  /*1c240*/  BSSY B0, `(.L_x_4801) ;  /* 0x0000042000007945 */ /* 0x000fe60003800000 */
[----:B------:R-:W-:-:S13]  /*1c250*/  ISETP.NE.AND.EX P0, PT, R241, RZ, PT, P0 ;  /* 0x000000fff100720c */ /* 0x000fda0003f05300 */
[----:B------:R-:W-:Y:S05]  /*1c260*/  @!P0 BRA `(.L_x_4802) ;  /* 0x0000000000f08947 */ /* 0x000fea0003800000 */
[----:B------:R-:W2:Y:S01]  /*1c270*/  LD.E R2, desc[UR6][R28.64+0x170] ;  /* 0x000170061c027980 */ /* 0x000ea2000c101900 */
[----:B------:R-:W-:Y:S02]  /*1c280*/  IADD3 R8, R30, -0x40, RZ ;  /* 0xffffffc01e087810 */ /* 0x000fe40007ffe0ff */
[----:B------:R-:W-:Y:S02]  /*1c290*/  IABS R6, R30 ;  /* 0x0000001e00067213 */ /* 0x000fe40000000000 */
[----:B------:R-:W-:Y:S02]  /*1c2a0*/  IABS R9, R8 ;  /* 0x0000000800097213 */ /* 0x000fe40000000000 */
[-C--:B--2---:R-:W-:Y:S02]  /*1c2b0*/  IABS R0, R2.reuse ;  /* 0x0000000200007213 */ /* 0x084fe40000000000 */
[-C--:B------:R-:W-:Y:S02]  /*1c2c0*/  IABS R7, R2.reuse ;  /* 0x0000000200077213 */ /* 0x080fe40000000000 */
[----:B------:R-:W2:Y:S01]  /*1c2d0*/  I2F.RP R4, R0 ;  /* 0x0000000000047306 */ /* 0x000ea20000209400 */
[----:B------:R-:W-:-:S02]  /*1c2e0*/  LOP3.LUT R8, R8, R2, RZ, 0x3c, !PT ;  /* 0x0000000208087212 */ /* 0x000fc400078e3cff */
[----:B------:R-:W-:Y:S02]  /*1c2f0*/  IADD3 R7, RZ, -R7, RZ ;  /* 0x80000007ff077210 */ /* 0x000fe40007ffe0ff */
[----:B------:R-:W-:-:S03]  /*1c300*/  ISETP.GE.AND P0, PT, R8, RZ, PT ;  /* 0x000000ff0800720c */ /* 0x000fc60003f06270 */
[----:B--2---:R-:W2:Y:S02]  /*1c310*/  MUFU.RCP R4, R4 ;  /* 0x0000000400047308 */ /* 0x004ea40000001000 */
[----:B--2---:R-:W-:-:S06]  /*1c320*/  VIADD R4, R4, 0xffffffe ;  /* 0x0ffffffe04047836 */ /* 0x004fcc0000000000 */
[----:B------:R-:W1:Y:S02]  /*1c330*/  F2I.FTZ.U32.TRUNC.NTZ R5, R4 ;  /* 0x0000000400057305 */ /* 0x000e64000021f000 */
[----:B-1----:R-:W-:Y:S02]  /*1c340*/  IMAD.MOV R3, RZ, RZ, -R5 ;  /* 0x000000ffff037224 */ /* 0x002fe400078e0a05 */
[----:B------:R-:W-:Y:S02]  /*1c350*/  IMAD.MOV.U32 R4, RZ, RZ, RZ ;  /* 0x000000ffff047224 */ /* 0x000fe400078e00ff */
[----:B------:R-:W-:-:S04]  /*1c360*/  IMAD R3, R3, R0, RZ ;  /* 0x0000000003037224 */ /* 0x000fc800078e02ff */
[----:B------:R-:W-:-:S04]  /*1c370*/  IMAD.HI.U32 R3, R5, R3, R4 ;  /* 0x0000000305037227 */ /* 0x000fc800078e0004 */
[----:B------:R-:W-:Y:S02]  /*1c380*/  IMAD.MOV.U32 R5, RZ, RZ, R9 ;  /* 0x000000ffff057224 */ /* 0x000fe400078e0009 */
        /* <DEDUP_REMOVED lines=12> */
[----:B------:R-:W-:-:S02]  /*1c450*/  LOP3.LUT R0, R30, R2, RZ, 0x3c, !PT ;  /* 0x000000021e007212 */ /* 0x000fc400078e3cff */
        /* <DEDUP_REMOVED lines=8> */
[----:B------:R-:W-:Y:S02]  /*1c4e0*/  SEL R0, R5, R4, !P1 ;  /* 0x0000000405007207 */ /* 0x000fe40004800000 */
[----:B------:R-:W2:Y:S01]  /*1c4f0*/  LD.E.64 R4, desc[UR6][R28.64+0x38] ;  /* 0x000038061c047980 */ /* 0x000ea2000c101b00 */
[----:B------:R-:W-:-:S04]  /*1c500*/  IMAD.WIDE R8, R3, 0x4, R240 ;  /* 0x0000000403087825 */ /* 0x000fc800078e02f0 */
[C---:B------:R-:W-:Y:S02]  /*1c510*/  IMAD.WIDE R6, R0.reuse, 0x4, R240 ;  /* 0x0000000400067825 */ /* 0x040fe400078e02f0 */
[----:B------:R1:W3:Y:S04]  /*1c520*/  LD.E R9, desc[UR6][R8.64] ;  /* 0x0000000608097980 */ /* 0x0002e8000c101900 */
[----:B------:R-:W3:Y:S04]  /*1c530*/  LD.E R10, desc[UR6][R6.64] ;  /* 0x00000006060a7980 */ /* 0x000ee8000c101900 */
[----:B------:R-:W4:Y:S01]  /*1c540*/  LD.E.64 R6, desc[UR6][R28.64+0x20] ;  /* 0x000020061c067980 */ /* 0x000f22000c101b00 */
[----:B------:R-:W-:-:S05]  /*1c550*/  IADD3 R0, R0, -R3, RZ ;  /* 0x8000000300007210 */ /* 0x000fca0007ffe0ff */
[----:B------:R-:W-:-:S05]  /*1c560*/  IMAD R2, R2, R0, -0x40 ;  /* 0xffffffc002027424 */ /* 0x000fca00078e0200 */
[----:B-1----:R-:W-:Y:S01]  /*1c570*/  SHF.R.S32.HI R8, RZ, 0x1f, R2 ;  /* 0x0000001fff087819 */ /* 0x002fe20000011402 */
[-C--:B--2---:R-:W-:Y:S02]  /*1c580*/  IMAD R0, R5, R2.reuse, RZ ;  /* 0x0000000205007224 */ /* 0x084fe400078e02ff */
[----:B------:R-:W-:-:S04]  /*1c590*/  IMAD.WIDE.U32 R2, R4, R2, RZ ;  /* 0x0000000204027225 */ /* 0x000fc800078e00ff */
[----:B------:R-:W-:Y:S02]  /*1c5a0*/  IMAD R4, R4, R8, R0 ;  /* 0x0000000804047224 */ /* 0x000fe400078e0200 */
[----:B---3--:R-:W-:-:S03]  /*1c5b0*/  IMAD.IADD R9, R9, 0x1, -R10 ;  /* 0x0000000109097824 */ /* 0x008fc600078e0a0a */
[----:B------:R-:W-:Y:S02]  /*1c5c0*/  IADD3 R3, R3, R4, RZ ;  /* 0x0000000403037210 */ /* 0x000fe40007ffe0ff */
[----:B------:R-:W-:Y:S01]  /*1c5d0*/  SHF.R.S32.HI R5, RZ, 0x1f, R9 ;  /* 0x0000001fff057819 */ /* 0x000fe20000011409 */
[----:B----4-:R-:W-:Y:S02]  /*1c5e0*/  IMAD R0, R7, R9, RZ ;  /* 0x0000000907007224 */ /* 0x010fe400078e02ff */
[----:B------:R-:W-:-:S04]  /*1c5f0*/  IMAD.WIDE.U32 R2, R9, R6, R2 ;  /* 0x0000000609027225 */ /* 0x000fc800078e0002 */
[----:B------:R-:W-:-:S04]  /*1c600*/  IMAD R0, R6, R5, R0 ;  /* 0x0000000506007224 */ /* 0x000fc800078e0200 */
[----:B------:R-:W-:Y:S01]  /*1c610*/  IMAD.IADD R3, R3, 0x1, R0 ;  /* 0x0000000103037824 */ /* 0x000fe200078e0200 */
[----:B------:R-:W-:Y:S05]  /*1c620*/  BRA `(.L_x_4803) ;  /* 0x00000000000c7947 */ /* 0x000fea0003800000 */
.L_x_4802:
[----:B------:R-:W2:Y:S02]  /*1c630*/  LD.E R2, desc[UR6][R28.64+0x38] ;  /* 0x000038061c027980 */ /* 0x000ea4000c101900 */
[----:B--2---:R-:W-:-:S04]  /*1c640*/  LEA R2, -R2, RZ, 0x6 ;  /* 0x000000ff02027211 */ /* 0x004fc800078e31ff */
[----:B-1----:R-:W-:Y:S02]  /*1c650*/  SHF.R.S32.HI R3, RZ, 0x1f, R2 ;  /* 0x0000001fff037819 */ /* 0x002fe40000011402 */
.L_x_4803:
[----:B------:R-:W-:Y:S05]  /*1c660*/  BSYNC B0 ;  /* 0x0000000000007941 */ /* 0x000fea0003800000 */
.L_x_4801:
[C---:B------:R-:W-:Y:S02]  /*1c670*/  LOP3.LUT P3, RZ, R239.reuse, 0x4, RZ, 0xc0, !PT ;  /* 0x00000004efff7812 */ /* 0x040fe4000786c0ff */
[C---:B------:R-:W-:Y:S02]  /*1c680*/  LOP3.LUT P4, RZ, R239.reuse, 0x2, RZ, 0xc0, !PT ;  /* 0x00000002efff7812 */ /* 0x040fe4000788c0ff */
[C---:B------:R-:W-:Y:S02]  /*1c690*/  IADD3 R0, P1, R2.reuse, R172, RZ ;  /* 0x000000ac02007210 */ /* 0x040fe40007f3e0ff */
[C---:B------:R-:W-:Y:S02]  /*1c6a0*/  LOP3.LUT P2, RZ, R239.reuse, 0x8, RZ, 0xc0, !PT ;  /* 0x00000008efff7812 */ /* 0x040fe4000784c0ff */
[----:B------:R-:W-:Y:S01]  /*1c6b0*/  LOP3.LUT P6, RZ, R239, 0x1, RZ, 0xc0, !PT ;  /* 0x00000001efff7812 */ /* 0x000fe200078cc0ff */
[----:B------:R-:W-:Y:S01]  /*1c6c0*/  IMAD.X R6, R3, 0x1, R171, P1 ;  /* 0x0000000103067824 */ /* 0x000fe200008e06ab */
[----:B------:R-:W-:-:S03]  /*1c6d0*/  LEA R4, P0, R2, R245, 0x1 ;  /* 0x000000f502047211 */ /* 0x000fc600078008ff */
[----:B------:R-:W-:Y:S02]  /*1c6e0*/  @P3 LEA R34, P1, R0, R156, 0x1 ;  /* 0x0000009c00223211 */ /* 0x000fe400078208ff */
[----:B------:R-:W-:Y:S02]  /*1c6f0*/  LEA.HI.X R5, R2, R247, R3, 0x1, P0 ;  /* 0x000000f702057211 */ /* 0x000fe400000f0c03 */
[-CC-:B------:R-:W-:Y:S02]  /*1c700*/  @P3 LEA.HI.X R35, R0, R157.reuse, R6.reuse, 0x1, P1 ;  /* 0x0000009d00233211 */ /* 0x180fe400008f0c06 */
[----:B------:R-:W-:Y:S02]  /*1c710*/  IADD3 R2, P1, R2, R244, RZ ;  /* 0x000000f402027210 */ /* 0x000fe40007f3e0ff */
[CC--:B------:R-:W-:Y:S01]  /*1c720*/  @P4 LEA R36, P0, R0.reuse, R156.reuse, 0x1 ;  /* 0x0000009c00244211 */ /* 0x0c0fe200078008ff */
        /* <DEDUP_REMOVED lines=8> */
[----:B------:R-:W-:Y:S01]  /*1c7b0*/  @P6 LEA R30, P1, R2, R245, 0x1 ;  /* 0x000000f5021e6211 */ /* 0x000fe200078208ff */
[----:B------:R-:W-:Y:S01]  /*1c7c0*/  @!PT LDS RZ, [RZ] ;  /* 0x00000000fffff984 */ /* 0x000fe20000000800 */
[----:B------:R-:W-:Y:S01]  /*1c7d0*/  @!PT LDS RZ, [RZ] ;  /* 0x00000000fffff984 */ /* 0x000fe20000000800 */
[----:B------:R-:W-:Y:S01]  /*1c7e0*/  @!PT LDS RZ, [RZ] ;  /* 0x00000000fffff984 */ /* 0x000fe20000000800 */
[----:B------:R2:W-:Y:S01]  /*1c7f0*/  @P4 LDGSTS.E.BYPASS.LTC128B.128 [R235+0xa000], desc[UR6][R36.64+0x80] ;  /* 0x0a00008024eb4fae */ /* 0x0005e2000b901d46 */
[----:B------:R-:W-:Y:S02]  /*1c800*/  @P2 LEA.HI.X R33, R0, R157, R6, 0x1, P0 ;  /* 0x0000009d00212211 */ /* 0x000fe400000f0c06 */
[C-C-:B------:R-:W-:Y:S01]  /*1c810*/  @P6 LEA.HI.X R31, R2.reuse, R247, R3.reuse, 0x1, P1 ;  /* 0x000000f7021f6211 */ /* 0x140fe200008f0c03 */
        /* <DEDUP_REMOVED lines=10> */
[C---:B------:R-:W-:Y:S02]  /*1c8c0*/  @P2 LEA R22, P0, R2.reuse, R245, 0x1 ;  /* 0x000000f502162211 */ /* 0x040fe400078008ff */
[C---:B------:R-:W-:Y:S01]  /*1c8d0*/  IADD3 R0, P1, R2.reuse, R244, RZ ;  /* 0x000000f402007210 */ /* 0x040fe20007f3e0ff */
[----:B------:R-:W-:Y:S01]  /*1c8e0*/  @!PT LDS RZ, [RZ] ;  /* 0x00000000fffff984 */ /* 0x000fe20000000800 */
[----:B------:R-:W-:Y:S01]  /*1c8f0*/  @!PT LDS RZ, [RZ] ;  /* 0x00000000fffff984 */ /* 0x000fe20000000800 */
[----:B------:R-:W-:Y:S01]  /*1c900*/  @!PT LDS RZ, [RZ] ;  /* 0x00000000fffff984 */ /* 0x000fe20000000800 */
[----:B------:R2:W-:Y:S01]  /*1c910*/  @P2 LDGSTS.E.BYPASS.LTC128B.128 [R235+0xe000], desc[UR6][R32.64+0x180] ;  /* 0x0e00018020eb2fae */ /* 0x0005e2000b901d46 */
[----:B------:R-:W-:Y:S02]  /*1c920*/  @P2 LEA.HI.X R23, R2, R247, R3, 0x1, P0 ;  /* 0x000000f702172211 */ /* 0x000fe400000f0c03 */
[CC--:B------:R-:W-:Y:S01]  /*1c930*/  @P4 LEA R18, P0, R0.reuse, R245.reuse, 0x1 ;  /* 0x000000f500124211 */ /* 0x0c0fe200078008ff */
[----:B------:R-:W-:Y:S01]  /*1c940*/  IMAD.X R3, R3, 0x1, R249, P1 ;  /* 0x0000000103037824 */ /* 0x000fe200008e06f9 */
[C---:B------:R-:W-:Y:S01]  /*1c950*/  @P6 LEA R20, P1, R0.reuse, R245, 0x1 ;  /* 0x000000f500146211 */ /* 0x040fe200078208ff */
        /* <DEDUP_REMOVED lines=10> */
[C---:B------:R-:W-:Y:S01]  /*1ca00*/  @P2 LEA R14, P0, R0.reuse, R245, 0x1 ;  /* 0x000000f5000e2211 */ /* 0x040fe200078008ff */
[----:B------:R-:W-:Y:S01]  /*1ca10*/  @!PT LDS RZ, [RZ] ;  /* 0x00000000fffff984 */ /* 0x000fe20000000800 */
[----:B------:R-:W-:Y:S01]  /*1ca20*/  @!PT LDS RZ, [RZ] ;  /* 0x00000000fffff984 */ /* 0x000fe20000000800 */
[----:B------:R-:W-:Y:S01]  /*1ca30*/  @!PT LDS RZ, [RZ] ;  /* 0x00000000fffff984 */ /* 0x000fe20000000800 */
[----:B------:R2:W-:Y:S01]  /*1ca40*/  @P4 LDGSTS.E.BYPASS.LTC128B.128 [R235+0xa800], desc[UR6][R26.64+0x80] ;  /* 0x0a8000801aeb4fae */ /* 0x0005e2000b901d46 */
[C---:B------:R-:W-:Y:S02]  /*1ca50*/  IADD3 R2, P1, R0.reuse, R244, RZ ;  /* 0x000000f400027210 */ /* 0x040fe40007f3e0ff */
[----:B------:R-:W-:Y:S01]  /*1ca60*/  @P2 LEA.HI.X R15, R0, R247, R3, 0x1, P0 ;  /* 0x000000f7000f2211 */ /* 0x000fe200000f0c03 */
[----:B------:R2:W-:Y:S01]  /*1ca70*/  @!P4 STS.128 [R235+0xa800], RZ ;  /* 0x00a800ffeb00c388 */ /* 0x0005e20000000c00 */
[CC--:B------:R-:W-:Y:S01]  /*1ca80*/  @P4 LEA R10, P0, R2.reuse, R245.reuse, 0x1 ;  /* 0x000000f5020a4211 */ /* 0x0c0fe200078008ff */
[----:B------:R-:W-:Y:S01]  /*1ca90*/  IMAD.X R3, R3, 0x1, R249, P1 ;  /* 0x0000000103037824 */ /* 0x000fe200008e06f9 */
[C---:B------:R-:W-:Y:S01]  /*1caa0*/  @P6 LEA R12, P1, R2.reuse, R245, 0x1 ;  /* 0x000000f5020c6211 */ /* 0x040fe200078208ff */
[----:B------:R-:W-:Y:S01]  /*1cab0*/  @!PT LDS RZ, [RZ] ;  /* 0x00000000fffff984 */ /* 0x000fe20000000800 */
[----:B------:R-:W-:Y:S01]  /*1cac0*/  @!PT LDS RZ, [RZ] ;  /* 0x00000000fffff984 */ /* 0x000fe20000000800 */
[----:B------:R-:W-:Y:S01]  /*1cad0*/  @!PT LDS RZ, [RZ] ;  /* 0x00000000fffff984 */ /* 0x000fe20000000800 */
[----:B------:R2:W-:Y:S03]  /*1cae0*/  @P3 LDGSTS.E.BYPASS.LTC128B.128 [R235+0xc800], desc[UR6][R24.64+0x100] ;  /* 0x0c80010018eb3fae */ /* 0x0005e6000b901d46 */
[C---:B------:R-:W-:Y:S01]  /*1caf0*/  @P6 LEA.HI.X R13, R2.reuse, R247, R3, 0x1, P1 ;  /* 0x000000f7020d6211 */ /* 0x040fe200008f0c03 */
[----:B------:R2:W-:Y:S01]  /*1cb00*/  @!P3 STS.128 [R235+0xc800], RZ ;  /* 0x00c800ffeb00b388 */ /* 0x0005e20000000c00 */
[----:B------:R-:W-:-:S02]  /*1cb10*/  @P3 LEA R8, P1, R2, R245, 0x1 ;  /* 0x000000f502083211 */ /* 0x000fc400078208ff */
[C-C-:B------:R-:W-:Y:S01]  /*1cb20*/  @P4 LEA.HI.X R11, R2.reuse, R247, R3.reuse, 0x1, P0 ;  /* 0x000000f7020b4211 */ /* 0x140fe200000f0c03 */
        /* <DEDUP_REMOVED lines=51> */
.L_x_4800:
[----:B------:R-:W-:Y:S05]  /*1ce60*/  BSYNC B1 ;  /* 0x0000000000017941 */ /* 0x000fea0003800000 */
.L_x_4799:
[----:B------:R-:W-:Y:S01]  /*1ce70*/  STL [R1+0x44], R223 ;  /* 0x000044df01007387 */ /* 0x000fe20000100800 */
[----:B--2---:R-:W-:-:S03]  /*1ce80*/  MOV R16, R50 ;  /* 0x0000003200107202 */ /* 0x004fc60000000f00 */
[----:B------:R-:W-:Y:S04]  /*1ce90*/  STL [R1+0x40], R222 ;  /* 0x000040de01007387 */ /* 0x000fe80000100800 */
[----:B------:R-:W-:Y:S04]  /*1cea0*/  STL [R1+0x3c], R221 ;  /* 0x00003cdd01007387 */ /* 0x000fe80000100800 */
[----:B------:R-:W-:Y:S04]  /*1ceb0*/  STL [R1+0x38], R220 ;  /* 0x000038dc01007387 */ /* 0x000fe80000100800 */
[----:B------:R-:W-:Y:S04]  /*1cec0*/  STL [R1+0x34], R219 ;  /* 0x000034db01007387 */ /* 0x000fe80000100800 */
[----:B------:R-:W-:Y:S04]  /*1ced0*/  STL [R1+0x30], R218 ;  /* 0x000030da01007387 */ /* 0x000fe80000100800 */
[----:B------:R-:W-:Y:S04]  /*1cee0*/  STL [R1+0x2c], R217 ;  /* 0x00002cd901007387 */ /* 0x000fe80000100800 */
[----:B------:R-:W-:Y:S04]  /*1cef0*/  STL [R1+0x28], R216 ;  /* 0x000028d801007387 */ /* 0x000fe80000100800 */
[----:B------:R-:W-:Y:S04]  /*1cf00*/  STL [R1+0x24], R215 ;  /* 0x000024d701007387 */ /* 0x000fe80000100800 */
[----:B------:R2:W-:Y:S04]  /*1cf10*/  STL [R1+0x20], R214 ;  /* 0x000020d601007387 */ /* 0x0005e80000100800 */
[----:B------:R3:W4:Y:S04]  /*1cf20*/  LD.E R0, desc[UR6][R28.64+0xdc] ;  /* 0x0000dc061c007980 */ /* 0x000728000c101900 */
[----:B--2---:R-:W2:Y:S01]  /*1cf30*/  LDL.LU R214, [R1] ;  /* 0x0000000001d67983 */ /* 0x004ea20000300800 */
[----:B------:R-:W-:Y:S01]  /*1cf40*/  FMNMX.FTZ R2, R46, R41, !PT ;  /* 0x000000292e027209 */ /* 0x000fe20007810000 */
[----:B------:R-:W-:-:S02]  /*1cf50*/  IMAD.MOV.U32 R17, RZ, RZ, R49 ;  /* 0x000000ffff117224 */ /* 0x000fc400078e0031 */
[----:B------:R-:W-:Y:S01]  /*1cf60*/  STL [R1+0x1c], R213 ;  /* 0x00001cd501007387 */ /* 0x000fe20000100800 */
[----:B------:R-:W-:Y:S02]  /*1cf70*/  FMNMX.FTZ R2, R40, R2, !PT ;  /* 0x0000000228027209 */ /* 0x000fe40007810000 */
[----:B------:R-:W-:Y:S01]  /*1cf80*/  LEA R209, R42, UR4, 0x1 ;  /* 0x000000042ad17c11 */ /* 0x000fe2000f8e08ff */
[----:B------:R-:W-:Y:S01]  /*1cf90*/  STL [R1+0x18], R208 ;  /* 0x000018d001007387 */ /* 0x000fe20000100800 */
[----:B------:R-:W-:Y:S02]  /*1cfa0*/  FMNMX.FTZ R2, R38, R2, !PT ;  /* 0x0000000226027209 */ /* 0x000fe40007810000 */
[----:B------:R-:W-:Y:S01]  /*1cfb0*/  LEA R210, R43, R209, 0x1 ;  /* 0x000000d12bd27211 */ /* 0x000fe200078e08ff */
[----:B------:R-:W-:Y:S01]  /*1cfc0*/  IMAD R212, R39, 0x2, R209 ;  /* 0x0000000227d47824 */ /* 0x000fe200078e02d1 */
[----:B------:R-:W-:Y:S01]  /*1cfd0*/  FMNMX.FTZ R2, R104, R2, !PT ;  /* 0x0000000268027209 */ /* 0x000fe20007810000 */
[----:B------:R-:W-:Y:S03]  /*1cfe0*/  LDSM.16.MT88.4 R20, [R209+0x12000] ;  /* 0x01200000d114783b */ /* 0x000fe60000004200 */
[----:B-1----:R-:W-:Y:S01]  /*1cff0*/  FMNMX.FTZ R3, R105, R2, !PT ;  /* 0x0000000269037209 */ /* 0x002fe20007810000 */
[----:B------:R-:W-:Y:S01]  /*1d000*/  LDSM.16.MT88.4 R8, [R212+0x12000] ;  /* 0x01200000d408783b */ /* 0x000fe20000004200 */
[----:B------:R-:W-:-:S02]  /*1d010*/  FMNMX.FTZ R2, R47, R48, !PT ;  /* 0x000000302f027209 */ /* 0x000fc40007810000 */
[----:B------:R-:W-:Y:S01]  /*1d020*/  FMNMX.FTZ R3, R124, R3, !PT ;  /* 0x000000037c037209 */ /* 0x000fe20007810000 */
[----:B------:R-:W-:Y:S01]  /*1d030*/  LDSM.16.MT88.4 R32, [R210+0x10000] ;  /* 0x01000000d220783b */ /* 0x000fe20000004200 */
[----:B------:R-:W-:Y:S02]  /*1d040*/  FMNMX.FTZ R2, R44, R2, !PT ;  /* 0x000000022c027209 */ /* 0x000fe40007810000 */
[----:B------:R-:W-:Y:S01]  /*1d050*/  FMNMX.FTZ R150, R128, R3, !PT ;  /* 0x0000000380967209 */ /* 0x000fe20007810000 */
[----:B---3--:R-:W-:Y:S01]  /*1d060*/  LDSM.16.MT88.4 R28, [R212+0x10000] ;  /* 0x01000000d41c783b */ /* 0x008fe20000004200 */
[----:B------:R-:W-:Y:S02]  /*1d070*/  FMNMX.FTZ R2, R45, R2, !PT ;  /* 0x000000022d027209 */ /* 0x000fe40007810000 */
[----:B------:R-:W-:Y:S01]  /*1d080*/  FMNMX.FTZ R150, R251, R150, !PT ;  /* 0x00000096fb967209 */ /* 0x000fe20007810000 */
[----:B------:R-:W-:Y:S01]  /*1d090*/  LDSM.16.MT88.4 R12, [R210+0x12000] ;  /* 0x01200000d20c783b */ /* 0x000fe20000004200 */
[----:B------:R-:W-:-:S02]  /*1d0a0*/  FMNMX.FTZ R2, R129, R2, !PT ;  /* 0x0000000281027209 */ /* 0x000fc40007810000 */
[----:B------:R-:W-:Y:S01]  /*1d0b0*/  FMNMX.FTZ R150, R148, R150, !PT ;  /* 0x0000009694967209 */ /* 0x000fe20007810000 */
[----:B------:R-:W-:Y:S01]  /*1d0c0*/  STL [R1+0x14], R149 ;  /* 0x0000149501007387 */ /* 0x000fe20000100800 */
[----:B------:R-:W-:Y:S02]  /*1d0d0*/  FMNMX.FTZ R2, R132, R2, !PT ;  /* 0x0000000284027209 */ /* 0x000fe40007810000 */
[----:B------:R-:W-:Y:S02]  /*1d0e0*/  FMNMX.FTZ R150, R151, R150, !PT ;  /* 0x0000009697967209 */ /* 0x000fe40007810000 */
[----:B------:R-:W-:Y:S02]  /*1d0f0*/  FMNMX.FTZ R2, R136, R2, !PT ;  /* 0x0000000288027209 */ /* 0x000fe40007810000 */
[----:B------:R-:W-:Y:S02]  /*1d100*/  FMNMX.FTZ R150, R236, R150, !PT ;  /* 0x00000096ec967209 */ /* 0x000fe40007810000 */
[----:B------:R-:W-:-:S02]  /*1d110*/  FMNMX.FTZ R2, R137, R2, !PT ;  /* 0x0000000289027209 */ /* 0x000fc40007810000 */
[----:B------:R-:W-:Y:S02]  /*1d120*/  FMNMX.FTZ R150, R16, R150, !PT ;  /* 0x0000009610967209 */ /* 0x000fe40007810000 */
[----:B------:R-:W-:-:S04]  /*1d130*/  FMNMX.FTZ R2, R165, R2, !PT ;  /* 0x00000002a5027209 */ /* 0x000fc80007810000 */
[----:B------:R-:W-:-:S04]  /*1d140*/  FMNMX.FTZ R2, R238, R2, !PT ;  /* 0x00000002ee027209 */ /* 0x000fc80007810000 */
[----:B------:R-:W-:-:S04]  /*1d150*/  FMNMX.FTZ R2, R246, R2, !PT ;  /* 0x00000002f6027209 */ /* 0x000fc80007810000 */
[----:B------:R-:W-:-:S04]  /*1d160*/  FMNMX.FTZ R2, R248, R2, !PT ;  /* 0x00000002f8027209 */ /* 0x000fc80007810000 */
[----:B------:R-:W-:-:S04]  /*1d170*/  FMNMX.FTZ R2, R17, R2, !PT ;  /* 0x0000000211027209 */ /* 0x000fc80007810000 */
[----:B------:R-:W-:-:S04]  /*1d180*/  FMNMX.FTZ R2, R175, R2, !PT ;  /* 0x00000002af027209 */ /* 0x000fc80007810000 */
[----:B------:R-:W-:-:S04]  /*1d190*/  FMNMX.FTZ R2, R174, R2, !PT ;  /* 0x00000002ae027209 */ /* 0x000fc80007810000 */
[----:B------:R-:W-:-:S05]  /*1d1a0*/  FMNMX.FTZ R2, R153, R2, !PT ;  /* 0x0000000299027209 */ /* 0x000fca0007810000 */
[----:B------:R-:W1:Y:S02]  /*1d1b0*/  SHFL.BFLY PT, R3, R2, 0x2, 0x1f ;  /* 0x0c401f0002037f89 */ /* 0x000e6400000e0000 */
[----:B-1----:R-:W-:-:S05]  /*1d1c0*/  FMNMX.FTZ R2, R2, R3, !PT ;  /* 0x0000000302027209 */ /* 0x002fca0007810000 */
[----:B------:R-:W1:Y:S01]  /*1d1d0*/  SHFL.BFLY PT, R18, R2, 0x1, 0x1f ;  /* 0x0c201f0002127f89 */ /* 0x000e6200000e0000 */
[----:B------:R-:W-:-:S05]  /*1d1e0*/  LEA R211, R39, R210, 0x1 ;  /* 0x000000d227d37211 */ /* 0x000fca00078e08ff */
[----:B------:R-:W-:Y:S01]  /*1d1f0*/  LDSM.16.MT88.4 R24, [R211+0x10000] ;  /* 0x01000000d318783b */ /* 0x000fe20000004200 */
[----:B-1----:R-:W-:Y:S02]  /*1d200*/  FMNMX.FTZ R18, R2, R18, !PT ;  /* 0x0000001202127209 */ /* 0x002fe40007810000 */
[----:B--2---:R-:W-:-:S04]  /*1d210*/  FMNMX.FTZ R150, R214, R150, !PT ;  /* 0x00000096d6967209 */ /* 0x004fc80007810000 */
[----:B------:R-:W-:-:S04]  /*1d220*/  FMNMX.FTZ R150, R154, R150, !PT ;  /* 0x000000969a967209 */ /* 0x000fc80007810000 */
[----:B------:R-:W-:-:S05]  /*1d230*/  FMNMX.FTZ R150, R176, R150, !PT ;  /* 0x00000096b0967209 */ /* 0x000fca0007810000 */
[----:B------:R-:W1:Y:S02]  /*1d240*/  SHFL.BFLY PT, R4, R150, 0x2, 0x1f ;  /* 0x0c401f0096047f89 */ /* 0x000e6400000e0000 */
[----:B-1----:R-:W-:-:S05]  /*1d250*/  FMNMX.FTZ R150, R150, R4, !PT ;  /* 0x0000000496967209 */ /* 0x002fca0007810000 */
[----:B------:R-:W1:Y:S02]  /*1d260*/  SHFL.BFLY PT, R4, R150, 0x1, 0x1f ;  /* 0x0c201f0096047f89 */ /* 0x000e6400000e0000 */
[----:B-1----:R-:W-:-:S04]  /*1d270*/  FMNMX.FTZ R150, R150, R4, !PT ;  /* 0x0000000496967209 */ /* 0x002fc80007810000 */
[----:B------:R-:W-:Y:S01]  /*1d280*/  FSETP.NEU.FTZ.AND P0, PT, R150, -INF , PT ;  /* 0xff8000009600780b */ /* 0x000fe20003f1d000 */
[----:B----4-:R-:W-:-:S05]  /*1d290*/  FMUL.FTZ R3, R0, R150 ;  /* 0x0000009600037220 */ /* 0x010fca0000410000 */
[----:B------:R-:W-:-:S05]  /*1d2a0*/  FSEL R3, R3, RZ, P0 ;  /* 0x000000ff03037208 */ /* 0x000fca0000000000 */
[-CC-:B------:R-:W-:Y:S01]  /*1d2b0*/  FFMA.FTZ R4, R46, R0.reuse, -R3.reuse ;  /* 0x000000002e047223 */ /* 0x180fe20000010803 */
[-CC-:B------:R-:W-:Y:S01]  /*1d2c0*/  FFMA.FTZ R2, R41, R0.reuse, -R3.reuse ;  /* 0x0000000029027223 */ /* 0x180fe20000010803 */
[----:B------:R-:W-:Y:S02]  /*1d2d0*/  FSETP.NEU.FTZ.AND P0, PT, R18, -INF , PT ;  /* 0xff8000001200780b */ /* 0x000fe40003f1d000 */
[----:B------:R1:W-:Y:S08]  /*1d2e0*/  MUFU.EX2 R19, R4 ;  /* 0x0000000400137308 */ /* 0x0003f00000000800 */
[----:B------:R2:W-:Y:S01]  /*1d2f0*/  MUFU.EX2 R213, R2 ;  /* 0x0000000200d57308 */ /* 0x0005e20000000800 */
[----:B-1----:R-:W-:-:S02]  /*1d300*/  FFMA.FTZ R4, R40, R0, -R3 ;  /* 0x0000000028047223 */ /* 0x002fc40000010803 */
[----:B------:R-:W1:Y:S05]  /*1d310*/  LDSM.16.MT88.4 R40, [R209+0x10000] ;  /* 0x01000000d128783b */ /* 0x000e6a0000004200 */
[----:B------:R3:W-:Y:S01]  /*1d320*/  MUFU.EX2 R159, R4 ;  /* 0x00000004009f7308 */ /* 0x0007e20000000800 */
[----:B--2---:R-:W-:-:S05]  /*1d330*/  FMUL.FTZ R2, R0, R18 ;  /* 0x0000001200027220 */ /* 0x004fca0000410000 */
[----:B------:R-:W-:Y:S01]  /*1d340*/  FSEL R2, R2, RZ, P0 ;  /* 0x000000ff02027208 */ /* 0x000fe20000000000 */
[-C--:B---3--:R-:W-:Y:S02]  /*1d350*/  FFMA.FTZ R4, R38, R0.reuse, -R3 ;  /* 0x0000000026047223 */ /* 0x088fe40000010803 */
[----:B------:R-:W-:Y:S02]  /*1d360*/  LDSM.16.MT88.4 R36, [R211+0x12000] ;  /* 0x01200000d324783b */ /* 0x000fe40000004200 */
[----:B------:R2:W3:Y:S02]  /*1d370*/  MUFU.EX2 R215, R4 ;  /* 0x0000000400d77308 */ /* 0x0004e40000000800 */
[----:B--2---:R-:W-:-:S06]  /*1d380*/  FFMA.FTZ R4, R47, R0, -R2 ;  /* 0x000000002f047223 */ /* 0x004fcc0000010802 */
[----:B------:R2:W-:Y:S02]  /*1d390*/  MUFU.EX2 R208, R4 ;  /* 0x0000000400d07308 */ /* 0x0005e40000000800 */
[-CC-:B--2---:R-:W-:Y:S01]  /*1d3a0*/  FFMA.FTZ R4, R48, R0.reuse, -R2.reuse ;  /* 0x0000000030047223 */ /* 0x184fe20000010802 */
[----:B---3--:R-:W-:Y:S01]  /*1d3b0*/  F2FP.F16.F32.PACK_AB R6, R215, R159 ;  /* 0x0000009fd706723e */ /* 0x008fe200000000ff */
[----:B------:R-:W-:Y:S04]  /*1d3c0*/  LDSM.16.MT88.4 R48, [R212+0x14000] ;  /* 0x01400000d430783b */ /* 0x000fe80000004200 */
[----:B------:R2:W3:Y:S02]  /*1d3d0*/  MUFU.EX2 R155, R4 ;  /* 0x00000004009b7308 */ /* 0x0004e40000000800 */
[----:B--2---:R-:W-:-:S06]  /*1d3e0*/  FFMA.FTZ R4, R44, R0, -R2 ;  /* 0x000000002c047223 */ /* 0x004fcc0000010802 */
[----:B------:R2:W-:Y:S02]  /*1d3f0*/  MUFU.EX2 R139, R4 ;  /* 0x00000004008b7308 */ /* 0x0005e40000000800 */
[----:B--2---:R-:W-:Y:S01]  /*1d400*/  FFMA.FTZ R4, R45, R0, -R2 ;  /* 0x000000002d047223 */ /* 0x004fe20000010802 */
[----:B---3--:R-:W-:Y:S01]  /*1d410*/  F2FP.F16.F32.PACK_AB R5, R155, R208 ;  /* 0x000000d09b05723e */ /* 0x008fe200000000ff */
[----:B------:R-:W-:Y:S04]  /*1d420*/  LDSM.16.MT88.4 R44, [R209+0x14000] ;  /* 0x01400000d12c783b */ /* 0x000fe80000004200 */
[----:B------:R2:W3:Y:S02]  /*1d430*/  MUFU.EX2 R216, R4 ;  /* 0x0000000400d87308 */ /* 0x0004e40000000800 */
[----:B--2---:R-:W-:-:S02]  /*1d440*/  F2FP.F16.F32.PACK_AB R4, R213, R19 ;  /* 0x00000013d504723e */ /* 0x004fc400000000ff */
[----:B---3--:R-:W-:-:S07]  /*1d450*/  F2FP.F16.F32.PACK_AB R7, R216, R139 ;  /* 0x0000008bd807723e */ /* 0x008fce00000000ff */
[C---:B------:R-:W-:Y:S06]  /*1d460*/  HMMA.16816.F32 R88, R4.reuse, R24, RZ ;  /* 0x000000180458723c */ /* 0x040fec00000018ff */
[C---:B------:R-:W-:Y:S01]  /*1d470*/  HMMA.16816.F32 R116, R4.reuse, R26, RZ ;  /* 0x0000001a0474723c */ /* 0x040fe200000018ff */
[----:B------:R-:W2:Y:S05]  /*1d480*/  LDSM.16.MT88.4 R24, [R211+0x14000] ;  /* 0x01400000d318783b */ /* 0x000eaa0000004200 */
[----:B------:R-:W-:Y:S07]  /*1d490*/  HMMA.16816.F32 R76, R4, R8, RZ ;  /* 0x00000008044c723c */ /* 0x000fee00000018ff */
[----:B------:R-:W-:-:S04]  /*1d4a0*/  FFMA.FTZ R8, R104, R0, -R3 ;  /* 0x0000000068087223 */ /* 0x000fc80000010803 */
[----:B------:R3:W-:Y:S01]  /*1d4b0*/  MUFU.EX2 R217, R8 ;  /* 0x0000000800d97308 */ /* 0x0007e20000000800 */
[----:B-1----:R-:W-:Y:S01]  /*1d4c0*/  HMMA.16816.F32 R100, R4, R40, RZ ;  /* 0x000000280464723c */ /* 0x002fe200000018ff */
[----:B---3--:R-:W-:-:S06]  /*1d4d0*/  FFMA.FTZ R8, R105, R0, -R3 ;  /* 0x0000000069087223 */ /* 0x008fcc0000010803 */
[----:B------:R1:W3:Y:S01]  /*1d4e0*/  MUFU.EX2 R149, R8 ;  /* 0x0000000800957308 */ /* 0x0002e20000000800 */
[C---:B------:R-:W-:Y:S01]  /*1d4f0*/  HMMA.16816.F32 R64, R4.reuse, R42, RZ ;  /* 0x0000002a0440723c */ /* 0x040fe200000018ff */
[----:B------:R-:W4:Y:S05]  /*1d500*/  LDSM.16.MT88.4 R40, [R210+0x14000] ;  /* 0x01400000d228783b */ /* 0x000f2a0000004200 */
[----:B------:R-:W-:Y:S01]  /*1d510*/  HMMA.16816.F32 R96, R4, R32, RZ ;  /* 0x000000200460723c */ /* 0x000fe200000018ff */
[----:B-1----:R-:W-:-:S04]  /*1d520*/  FFMA.FTZ R8, R124, R0, -R3 ;  /* 0x000000007c087223 */ /* 0x002fc80000010803 */
[----:B------:R1:W-:Y:S01]  /*1d530*/  MUFU.EX2 R166, R8 ;  /* 0x0000000800a67308 */ /* 0x0003e20000000800 */
[C---:B------:R-:W-:Y:S01]  /*1d540*/  HMMA.16816.F32 R60, R4.reuse, R34, RZ ;  /* 0x00000022043c723c */ /* 0x040fe200000018ff */
[----:B------:R-:W3:Y:S05]  /*1d550*/  LDSM.16.MT88.4 R32, [R209+0x16000] ;  /* 0x01600000d120783b */ /* 0x000eea0000004200 */
[C---:B------:R-:W-:Y:S06]  /*1d560*/  HMMA.16816.F32 R92, R4.reuse, R28, RZ ;  /* 0x0000001c045c723c */ /* 0x040fec00000018ff */
[----:B------:R-:W-:Y:S01]  /*1d570*/  HMMA.16816.F32 R120, R4, R30, RZ ;  /* 0x0000001e0478723c */ /* 0x000fe200000018ff */
[----:B------:R-:W3:Y:S01]  /*1d580*/  LDSM.16.MT88.4 R28, [R210+0x16000] ;  /* 0x01600000d21c783b */ /* 0x000ee20000004200 */
[----:B-1----:R-:W-:-:S04]  /*1d590*/  FFMA.FTZ R8, R128, R0, -R3 ;  /* 0x0000000080087223 */ /* 0x002fc80000010803 */
[C---:B------:R-:W-:Y:S01]  /*1d5a0*/  HMMA.16816.F32 R84, R4.reuse, R20, RZ ;  /* 0x000000140454723c */ /* 0x040fe200000018ff */
[----:B------:R1:W-:Y:S05]  /*1d5b0*/  MUFU.EX2 R156, R8 ;  /* 0x00000008009c7308 */ /* 0x0003ea0000000800 */
[C---:B------:R-:W-:Y:S01]  /*1d5c0*/  HMMA.16816.F32 R56, R4.reuse, R22, RZ ;  /* 0x000000160438723c */ /* 0x040fe200000018ff */
[----:B------:R-:W3:Y:S05]  /*1d5d0*/  LDSM.16.MT88.4 R20, [R212+0x16000] ;  /* 0x01600000d414783b */ /* 0x000eea0000004200 */
[C---:B------:R-:W-:Y:S06]  /*1d5e0*/  HMMA.16816.F32 R80, R4.reuse, R12, RZ ;  /* 0x0000000c0450723c */ /* 0x040fec00000018ff */
[----:B------:R-:W-:Y:S01]  /*1d5f0*/  HMMA.16816.F32 R52, R4, R14, RZ ;  /* 0x0000000e0434723c */ /* 0x000fe200000018ff */
[----:B------:R-:W3:Y:S01]  /*1d600*/  LDSM.16.MT88.4 R12, [R211+0x16000] ;  /* 0x01600000d30c783b */ /* 0x000ee20000004200 */
[----:B-1----:R-:W-:-:S04]  /*1d610*/  FFMA.FTZ R8, R129, R0, -R2 ;  /* 0x0000000081087223 */ /* 0x002fc80000010802 */
[----:B------:R1:W-:Y:S01]  /*1d620*/  MUFU.EX2 R164, R8 ;  /* 0x0000000800a47308 */ /* 0x0003e20000000800 */
[----:B--2---:R-:W-:Y:S01]  /*1d630*/  HMMA.16816.F32 R128, R4, R24, RZ ;  /* 0x000000180480723c */ /* 0x004fe200000018ff */
[----:B-1----:R-:W-:-:S05]  /*1d640*/  FFMA.FTZ R8, R132, R0, -R2 ;  /* 0x0000000084087223 */ /* 0x002fca0000010802 */
[----:B------:R-:W-:Y:S01]  /*1d650*/  HMMA.16816.F32 R132, R4, R26, RZ ;  /* 0x0000001a0484723c */ /* 0x000fe200000018ff */
[----:B------:R-:W1:Y:S01]  /*1d660*/  LDSM.16.MT88.4 R24, [R210+0x10800] ;  /* 0x01080000d218783b */ /* 0x000e620000004200 */
[----:B------:R2:W1:Y:S02]  /*1d670*/  MUFU.EX2 R167, R8 ;  /* 0x0000000800a77308 */ /* 0x0004640000000800 */
[----:B--2---:R-:W-:-:S06]  /*1d680*/  FFMA.FTZ R8, R136, R0, -R2 ;  /* 0x0000000088087223 */ /* 0x004fcc0000010802 */
[----:B------:R2:W-:Y:S01]  /*1d690*/  MUFU.EX2 R152, R8 ;  /* 0x0000000800987308 */ /* 0x0005e20000000800 */
[C---:B------:R-:W-:Y:S06]  /*1d6a0*/  HMMA.16816.F32 R72, R4.reuse, R36, RZ ;  /* 0x000000240448723c */ /* 0x040fec00000018ff */
[----:B------:R-:W-:Y:S01]  /*1d6b0*/  HMMA.16816.F32 R108, R4, R38, RZ ;  /* 0x00000026046c723c */ /* 0x000fe200000018ff */
[----:B------:R-:W1:Y:S01]  /*1d6c0*/  LDSM.16.MT88.4 R36, [R209+0x10800] ;  /* 0x01080000d124783b */ /* 0x000e620000004200 */
[----:B--2---:R-:W-:-:S04]  /*1d6d0*/  FFMA.FTZ R8, R137, R0, -R2 ;  /* 0x0000000089087223 */ /* 0x004fc80000010802 */
[----:B------:R2:W1:Y:S01]  /*1d6e0*/  MUFU.EX2 R138, R8 ;  /* 0x00000008008a7308 */ /* 0x0004620000000800 */
[C---:B------:R-:W-:Y:S06]  /*1d6f0*/  HMMA.16816.F32 R68, R4.reuse, R44, RZ ;  /* 0x0000002c0444723c */ /* 0x040fec00000018ff */
[C---:B----4-:R-:W-:Y:S06]  /*1d700*/  HMMA.16816.F32 R104, R4.reuse, R40, RZ ;  /* 0x000000280468723c */ /* 0x050fec00000018ff */
[C---:B------:R-:W-:Y:S06]  /*1d710*/  HMMA.16816.F32 R124, R4.reuse, R48, RZ ;  /* 0x00000030047c723c */ /* 0x040fec00000018ff */
[C---:B------:R-:W-:Y:S01]  /*1d720*/  HMMA.16816.F32 R112, R4.reuse, R10, RZ ;  /* 0x0000000a0470723c */ /* 0x040fe200000018ff */
[----:B--2---:R-:W-:Y:S05]  /*1d730*/  LDSM.16.MT88.4 R8, [R209+0x12800] ;  /* 0x01280000d108783b */ /* 0x004fea0000004200 */
[C---:B------:R-:W-:Y:S06]  /*1d740*/  HMMA.16816.F32 R44, R4.reuse, R46, RZ ;  /* 0x0000002e042c723c */ /* 0x040fec00000018ff */
[C---:B------:R-:W-:Y:S06]  /*1d750*/  HMMA.16816.F32 R40, R4.reuse, R42, RZ ;  /* 0x0000002a0428723c */ /* 0x040fec00000018ff */
[C---:B------:R-:W-:Y:S06]  /*1d760*/  HMMA.16816.F32 R48, R4.reuse, R50, RZ ;  /* 0x000000320430723c */ /* 0x040fec00000018ff */
[C---:B---3--:R-:W-:Y:S06]  /*1d770*/  HMMA.16816.F32 R140, R4.reuse, R32, RZ ;  /* 0x00000020048c723c */ /* 0x048fec00000018ff */
[C---:B------:R-:W-:Y:S01]  /*1d780*/  HMMA.16816.F32 R144, R4.reuse, R34, RZ ;  /* 0x000000220490723c */ /* 0x040fe200000018ff */
[----:B------:R-:W2:Y:S05]  /*1d790*/  LDSM.16.MT88.4 R32, [R212+0x10800] ;  /* 0x01080000d420783b */ /* 0x000eaa0000004200 */
[C---:B------:R-:W-:Y:S06]  /*1d7a0*/  HMMA.16816.F32 R160, R4.reuse, R28, RZ ;  /* 0x0000001c04a0723c */ /* 0x040fec00000018ff */
[C---:B------:R-:W-:Y:S06]  /*1d7b0*/  HMMA.16816.F32 R168, R4.reuse, R30, RZ ;  /* 0x0000001e04a8723c */ /* 0x040fec00000018ff */
[C---:B------:R-:W-:Y:S06]  /*1d7c0*/  HMMA.16816.F32 R180, R4.reuse, R20, RZ ;  /* 0x0000001404b4723c */ /* 0x040fec00000018ff */
[C---:B------:R-:W-:Y:S06]  /*1d7d0*/  HMMA.16816.F32 R184, R4.reuse, R22, RZ ;  /* 0x0000001604b8723c */ /* 0x040fec00000018ff */
[C---:B------:R-:W-:Y:S06]  /*1d7e0*/  HMMA.16816.F32 R200, R4.reuse, R12, RZ ;  /* 0x0000000c04c8723c */ /* 0x040fec00000018ff */
[----:B------:R-:W-:Y:S01]  /*1d7f0*/  HMMA.16816.F32 R196, R4, R14, RZ ;  /* 0x0000000e04c4723c */ /* 0x000fe200000018ff */
[----:B------:R-:W3:Y:S06]  /*1d800*/  LDSM.16.MT88.4 R12, [R211+0x10800] ;  /* 0x01080000d30c783b */ /* 0x000eec0000004200 */
[----:B------:R-:W-:-:S02]  /*1d810*/  F2FP.F16.F32.PACK_AB R4, R149, R217 ;  /* 0x000000d99504723e */ /* 0x000fc400000000ff */
[----:B-1----:R-:W-:Y:S02]  /*1d820*/  F2FP.F16.F32.PACK_AB R5, R167, R164 ;  /* 0x000000a4a705723e */ /* 0x002fe400000000ff */
[----:B------:R-:W-:Y:S02]  /*1d830*/  F2FP.F16.F32.PACK_AB R6, R156, R166 ;  /* 0x000000a69c06723e */ /* 0x000fe400000000ff */
[----:B------:R-:W-:-:S07]  /*1d840*/  F2FP.F16.F32.PACK_AB R7, R138, R152 ;  /* 0x000000988a07723e */ /* 0x000fce00000000ff */
[C---:B------:R-:W-:Y:S06]  /*1d850*/  HMMA.16816.F32 R20, R4.reuse, R24, R96 ;  /* 0x000000180414723c */ /* 0x040fec0000001860 */
[C---:B------:R-:W-:Y:S06]  /*1d860*/  HMMA.16816.F32 R188, R4.reuse, R36, R100 ;  /* 0x0000002404bc723c */ /* 0x040fec0000001864 */
[----:B------:R-:W-:-:S12]  /*1d870*/  HMMA.16816.F32 R100, R4, R38, R64 ;  /* 0x000000260464723c */ /* 0x000fd80000001840 */
[----:B------:R-:W-:Y:S01]  /*1d880*/  IMAD.MOV.U32 R38, RZ, RZ, R22 ;  /* 0x000000ffff267224 */ /* 0x000fe200078e0016 */
[----:B------:R-:W-:Y:S01]  /*1d890*/  MOV R36, R23 ;  /* 0x0000001700247202 */ /* 0x000fe20000000f00 */
[----:B------:R-:W-:Y:S01]  /*1d8a0*/  IMAD.MOV.U32 R31, RZ, RZ, R20 ;  /* 0x000000ffff1f7224 */ /* 0x000fe200078e0014 */
[----:B------:R-:W-:Y:S02]  /*1d8b0*/  MOV R30, R21 ;  /* 0x00000015001e7202 */ /* 0x000fe40000000f00 */
[C---:B------:R-:W-:Y:S06]  /*1d8c0*/  HMMA.16816.F32 R20, R4.reuse, R26, R60 ;  /* 0x0000001a0414723c */ /* 0x040fec000000183c */
[C---:B--2---:R-:W-:Y:S06]  /*1d8d0*/  HMMA.16816.F32 R24, R4.reuse, R32, R92 ;  /* 0x000000200418723c */ /* 0x044fec000000185c */
[----:B------:R-:W-:-:S12]  /*1d8e0*/  HMMA.16816.F32 R32, R4, R34, R120 ;  /* 0x000000220420723c */ /* 0x000fd80000001878 */
[----:B------:R-:W-:Y:S01]  /*1d8f0*/  IMAD.MOV.U32 R29, RZ, RZ, R21 ;  /* 0x000000ffff1d7224 */ /* 0x000fe200078e0015 */
[----:B------:R-:W-:Y:S01]  /*1d900*/  MOV R28, R20 ;  /* 0x00000014001c7202 */ /* 0x000fe20000000f00 */
[----:B------:R-:W-:Y:S01]  /*1d910*/  IMAD.MOV.U32 R223, RZ, RZ, R22 ;  /* 0x000000ffffdf7224 */ /* 0x000fe200078e0016 */
[----:B------:R-:W-:Y:S02]  /*1d920*/  MOV R222, R23 ;  /* 0x0000001700de7202 */ /* 0x000fe40000000f00 */
[----:B------:R-:W1:Y:S01]  /*1d930*/  LDSM.16.MT88.4 R20, [R210+0x12800] ;  /* 0x01280000d214783b */ /* 0x000e620000004200 */
[----:B------:R-:W-:Y:S01]  /*1d940*/  IMAD.MOV.U32 R61, RZ, RZ, R26 ;  /* 0x000000ffff3d7224 */ /* 0x000fe200078e001a */
[----:B------:R-:W-:Y:S01]  /*1d950*/  MOV R60, R24 ;  /* 0x00000018003c7202 */ /* 0x000fe20000000f00 */
[----:B------:R-:W-:Y:S01]  /*1d960*/  IMAD.MOV.U32 R39, RZ, RZ, R25 ;  /* 0x000000ffff277224 */ /* 0x000fe200078e0019 */
[----:B------:R-:W-:Y:S02]  /*1d970*/  MOV R92, R27 ;  /* 0x0000001b005c7202 */ /* 0x000fe40000000f00 */
[----:B------:R-:W2:Y:S01]  /*1d980*/  LDSM.16.MT88.4 R24, [R212+0x12800] ;  /* 0x01280000d418783b */ /* 0x000ea20000004200 */
[----:B------:R-:W-:Y:S01]  /*1d990*/  IMAD.MOV.U32 R221, RZ, RZ, R32 ;  /* 0x000000ffffdd7224 */ /* 0x000fe200078e0020 */
[----:B------:R-:W-:Y:S01]  /*1d9a0*/  MOV R220, R33 ;  /* 0x0000002100dc7202 */ /* 0x000fe20000000f00 */
[----:B------:R-:W-:Y:S01]  /*1d9b0*/  IMAD.MOV.U32 R219, RZ, RZ, R34 ;  /* 0x000000ffffdb7224 */ /* 0x000fe200078e0022 */
[----:B------:R-:W-:-:S02]  /*1d9c0*/  MOV R218, R35 ;  /* 0x0000002300da7202 */ /* 0x000fc40000000f00 */
[----:B------:R-:W4:Y:S01]  /*1d9d0*/  LDSM.16.MT88.4 R32, [R211+0x12800] ;  /* 0x01280000d320783b */ /* 0x000f220000004200 */
[----:B------:R-:W-:Y:S01]  /*1d9e0*/  IMAD.MOV.U32 R158, RZ, RZ, R190 ;  /* 0x000000ffff9e7224 */ /* 0x000fe200078e00be */
[----:B------:R-:W-:Y:S01]  /*1d9f0*/  MOV R157, R191 ;  /* 0x000000bf009d7202 */ /* 0x000fe20000000f00 */
[----:B------:R-:W-:Y:S01]  /*1da00*/  IMAD.MOV.U32 R137, RZ, RZ, R188 ;  /* 0x000000ffff897224 */ /* 0x000fe200078e00bc */
[----:B------:R-:W-:Y:S01]  /*1da10*/  MOV R136, R189 ;  /* 0x000000bd00887202 */ /* 0x000fe20000000f00 */
[----:B------:R-:W-:Y:S01]  /*1da20*/  IMAD.MOV.U32 R67, RZ, RZ, R176 ;  /* 0x000000ffff437224 */ /* 0x000fe200078e00b0 */
[C---:B------:R-:W-:Y:S06]  /*1da30*/  HMMA.16816.F32 R188, R4.reuse, R8, R84 ;  /* 0x0000000804bc723c */ /* 0x040fec0000001854 */
[----:B------:R-:W-:Y:S01]  /*1da40*/  HMMA.16816.F32 R176, R4, R10, R56 ;  /* 0x0000000a04b0723c */ /* 0x000fe20000001838 */
[----:B------:R-:W4:Y:S01]  /*1da50*/  LDSM.16.MT88.4 R8, [R210+0x14800] ;  /* 0x01480000d208783b */ /* 0x000f220000004200 */
[----:B------:R-:W-:Y:S01]  /*1da60*/  MOV R66, R175 ;  /* 0x000000af00427202 */ /* 0x000fe20000000f00 */
[----:B------:R-:W-:-:S03]  /*1da70*/  IMAD.MOV.U32 R65, RZ, RZ, R174 ;  /* 0x000000ffff417224 */ /* 0x000fc600078e00ae */
[C---:B---3--:R-:W-:Y:S06]  /*1da80*/  HMMA.16816.F32 R204, R4.reuse, R12, R88 ;  /* 0x0000000c04cc723c */ /* 0x048fec0000001858 */
[----:B------:R-:W-:Y:S01]  /*1da90*/  HMMA.16816.F32 R192, R4, R14, R116 ;  /* 0x0000000e04c0723c */ /* 0x000fe20000001874 */
[----:B------:R-:W3:Y:S01]  /*1daa0*/  LDSM.16.MT88.4 R12, [R209+0x14800] ;  /* 0x01480000d10c783b */ /* 0x000ee20000004200 */
[----:B------:R-:W-:Y:S01]  /*1dab0*/  IMAD.MOV.U32 R91, RZ, RZ, R29 ;  /* 0x000000ffff5b7224 */ /* 0x000fe200078e001d */
[----:B------:R-:W-:-:S03]  /*1dac0*/  MOV R90, R28 ;  /* 0x0000001c005a7202 */ /* 0x000fc60000000f00 */
[----:B-1----:R-:W-:Y:S01]  /*1dad0*/  HMMA.16816.F32 R172, R4, R20, R80 ;  /* 0x0000001404ac723c */ /* 0x002fe20000001850 */
[----:B------:R-:W-:-:S06]  /*1dae0*/  MOV R37, R165 ;  /* 0x000000a500257202 */ /* 0x000fcc0000000f00 */
[----:B------:R-:W-:Y:S01]  /*1daf0*/  MOV R81, R31 ;  /* 0x0000001f00517202 */ /* 0x000fe20000000f00 */
[----:B------:R-:W-:Y:S02]  /*1db00*/  IMAD.MOV.U32 R80, RZ, RZ, R30 ;  /* 0x000000ffff507224 */ /* 0x000fe400078e001e */
[----:B------:R-:W1:Y:S01]  /*1db10*/  LDSM.16.MT88.4 R28, [R211+0x14800] ;  /* 0x01480000d31c783b */ /* 0x000e620000004200 */
        /* <DEDUP_REMOVED lines=15> */
[----:B--2---:R-:W-:Y:S01]  /*1dc10*/  HMMA.16816.F32 R156, R4, R24, R76 ;  /* 0x00000018049c723c */ /* 0x004fe2000000184c */
[----:B------:R-:W-:Y:S01]  /*1dc20*/  IMAD.MOV.U32 R86, RZ, RZ, R39 ;  /* 0x000000ffff567224 */ /* 0x000fe200078e0027 */
[----:B------:R-:W-:Y:S01]  /*1dc30*/  MOV R116, R38 ;  /* 0x0000002600747202 */ /* 0x000fe20000000f00 */
[----:B------:R-:W-:-:S03]  /*1dc40*/  IMAD.MOV.U32 R117, RZ, RZ, R36 ;  /* 0x000000ffff757224 */ /* 0x000fc600078e0024 */
[C---:B------:R-:W-:Y:S01]  /*1dc50*/  HMMA.16816.F32 R152, R4.reuse, R26, R112 ;  /* 0x0000001a0498723c */ /* 0x040fe20000001870 */
[----:B------:R-:W2:Y:S05]  /*1dc60*/  LDSM.16.MT88.4 R24, [R210+0x16800] ;  /* 0x01680000d218783b */ /* 0x000eaa0000004200 */
[C---:B------:R-:W-:Y:S01]  /*1dc70*/  HMMA.16816.F32 R164, R4.reuse, R22, R52 ;  /* 0x0000001604a4723c */ /* 0x040fe20000001834 */
[----:B------:R-:W2:Y:S05]  /*1dc80*/  LDSM.16.MT88.4 R20, [R212+0x14800] ;  /* 0x01480000d414783b */ /* 0x000eaa0000004200 */
[C---:B----4-:R-:W-:Y:S06]  /*1dc90*/  HMMA.16816.F32 R136, R4.reuse, R32, R72 ;  /* 0x000000200488723c */ /* 0x050fec0000001848 */
[----:B------:R-:W-:Y:S01]  /*1dca0*/  HMMA.16816.F32 R120, R4, R34, R108 ;  /* 0x000000220478723c */ /* 0x000fe2000000186c */
[----:B------:R-:W4:Y:S06]  /*1dcb0*/  LDSM.16.MT88.4 R32, [R209+0x16800] ;  /* 0x01680000d120783b */ /* 0x000f2c0000004200 */
[----:B------:R-:W-:-:S02]  /*1dcc0*/  IMAD.MOV.U32 R111, RZ, RZ, R37 ;  /* 0x000000ffff6f7224 */ /* 0x000fc400078e0025 */
[----:B------:R-:W4:Y:S01]  /*1dcd0*/  LDSM.16.MT88.4 R36, [R212+0x16800] ;  /* 0x01680000d424783b */ /* 0x000f220000004200 */
[----:B------:R-:W-:Y:S07]  /*1dce0*/  HMMA.16816.F32 R76, R4, R8, R104 ;  /* 0x00000008044c723c */ /* 0x000fee0000001868 */
[----:B------:R-:W-:-:S04]  /*1dcf0*/  FFMA.FTZ R8, R251, R0, -R3 ;  /* 0x00000000fb087223 */ /* 0x000fc80000010803 */
[----:B------:R3:W-:Y:S01]  /*1dd00*/  MUFU.EX2 R108, R8 ;  /* 0x00000008006c7308 */ /* 0x0007e20000000800 */
[----:B------:R-:W-:Y:S01]  /*1dd10*/  IMAD.MOV.U32 R87, RZ, RZ, R61 ;  /* 0x000000ffff577224 */ /* 0x000fe200078e003d */
[----:B------:R-:W-:Y:S01]  /*1dd20*/  MOV R85, R60 ;  /* 0x0000003c00557202 */ /* 0x000fe20000000f00 */
[----:B---3--:R-:W-:-:S05]  /*1dd30*/  FFMA.FTZ R8, R148, R0, -R3 ;  /* 0x0000000094087223 */ /* 0x008fca0000010803 */
[----:B------:R3:W2:Y:S01]  /*1dd40*/  MUFU.EX2 R109, R8 ;  /* 0x00000008006d7308 */ /* 0x0006a20000000800 */
[----:B------:R-:W-:Y:S01]  /*1dd50*/  HMMA.16816.F32 R60, R4, R14, R44 ;  /* 0x0000000e043c723c */ /* 0x000fe2000000182c */
[----:B------:R-:W-:-:S06]  /*1dd60*/  IMAD.MOV.U32 R110, RZ, RZ, R83 ;  /* 0x000000ffff6e7224 */ /* 0x000fcc00078e0053 */
[----:B------:R-:W-:Y:S01]  /*1dd70*/  IMAD.MOV.U32 R45, RZ, RZ, R111 ;  /* 0x000000ffff2d7224 */ /* 0x000fe200078e006f */
[----:B------:R-:W-:Y:S01]  /*1dd80*/  MOV R111, R84 ;  /* 0x00000054006f7202 */ /* 0x000fe20000000f00 */
[----:B------:R-:W-:Y:S01]  /*1dd90*/  IMAD.MOV.U32 R84, RZ, RZ, R16 ;  /* 0x000000ffff547224 */ /* 0x000fe200078e0010 */
[----:B------:R-:W-:Y:S01]  /*1dda0*/  HMMA.16816.F32 R112, R4, R12, R68 ;  /* 0x0000000c0470723c */ /* 0x000fe20000001844 */
[----:B------:R-:W-:Y:S02]  /*1ddb0*/  IMAD.MOV.U32 R47, RZ, RZ, R81 ;  /* 0x000000ffff2f7224 */ /* 0x000fe400078e0051 */
[----:B---3--:R-:W-:-:S03]  /*1ddc0*/  FFMA.FTZ R8, R151, R0, -R3 ;  /* 0x0000000097087223 */ /* 0x008fc60000010803 */
[----:B-1----:R-:W-:Y:S01]  /*1ddd0*/  HMMA.16816.F32 R68, R4, R28, R128 ;  /* 0x0000001c0444723c */ /* 0x002fe20000001880 */
[----:B------:R-:W-:Y:S01]  /*1dde0*/  MOV R46, R80 ;  /* 0x00000050002e7202 */ /* 0x000fe20000000f00 */
[----:B------:R-:W1:Y:S01]  /*1ddf0*/  LDSM.16.MT88.4 R12, [R211+0x16800] ;  /* 0x01680000d30c783b */ /* 0x000e620000004200 */
[----:B------:R3:W-:Y:S01]  /*1de00*/  MUFU.EX2 R16, R8 ;  /* 0x0000000800107308 */ /* 0x0007e20000000800 */
[----:B------:R-:W-:-:S03]  /*1de10*/  IMAD.MOV.U32 R80, RZ, RZ, R64 ;  /* 0x000000ffff507224 */ /* 0x000fc600078e0040 */
[----:B--2---:R-:W-:Y:S02]  /*1de20*/  MOV R129, R109 ;  /* 0x0000006d00817202 */ /* 0x004fe40000000f00 */
[----:B------:R-:W-:Y:S01]  /*1de30*/  MOV R109, R82 ;  /* 0x00000052006d7202 */ /* 0x000fe20000000f00 */
[----:B------:R-:W-:Y:S01]  /*1de40*/  IMAD.MOV.U32 R82, RZ, RZ, R66 ;  /* 0x000000ffff527224 */ /* 0x000fe200078e0042 */
[----:B------:R-:W-:Y:S01]  /*1de50*/  MOV R81, R65 ;  /* 0x0000004100517202 */ /* 0x000fe20000000f00 */
[----:B------:R-:W-:Y:S01]  /*1de60*/  IMAD.MOV.U32 R106, RZ, RZ, R47 ;  /* 0x000000ffff6a7224 */ /* 0x000fe200078e002f */
[----:B------:R-:W-:Y:S01]  /*1de70*/  MOV R83, R67 ;  /* 0x0000004300537202 */ /* 0x000fe20000000f00 */
[----:B------:R-:W-:Y:S01]  /*1de80*/  HMMA.16816.F32 R56, R4, R10, R40 ;  /* 0x0000000a0438723c */ /* 0x000fe20000001828 */
[----:B------:R-:W-:Y:S01]  /*1de90*/  MOV R107, R46 ;  /* 0x0000002e006b7202 */ /* 0x000fe20000000f00 */
[----:B---3--:R-:W-:Y:S01]  /*1dea0*/  FFMA.FTZ R8, R236, R0, -R3 ;  /* 0x00000000ec087223 */ /* 0x008fe20000010803 */
[----:B------:R-:W-:-:S03]  /*1deb0*/  MOV R130, R108 ;  /* 0x0000006c00827202 */ /* 0x000fc60000000f00 */
[----:B------:R2:W-:Y:S01]  /*1dec0*/  MUFU.EX2 R128, R8 ;  /* 0x0000000800807308 */ /* 0x0005e20000000800 */
[----:B------:R-:W-:Y:S01]  /*1ded0*/  IMAD.MOV.U32 R131, RZ, RZ, R109 ;  /* 0x000000ffff837224 */ /* 0x000fe200078e006d */
[----:B------:R-:W-:Y:S01]  /*1dee0*/  MOV R148, R110 ;  /* 0x0000006e00947202 */ /* 0x000fe20000000f00 */
[C---:B------:R-:W-:Y:S01]  /*1def0*/  HMMA.16816.F32 R40, R4.reuse, R24, R160 ;  /* 0x000000180428723c */ /* 0x040fe200000018a0 */
[----:B------:R-:W-:Y:S01]  /*1df00*/  MOV R11, R84 ;  /* 0x00000054000b7202 */ /* 0x000fe20000000f00 */
[----:B------:R-:W-:Y:S01]  /*1df10*/  IMAD.MOV.U32 R108, RZ, RZ, R85 ;  /* 0x000000ffff6c7224 */ /* 0x000fe200078e0055 */
[----:B------:R-:W-:Y:S01]  /*1df20*/  MOV R109, R86 ;  /* 0x00000056006d7202 */ /* 0x000fe20000000f00 */
[----:B------:R-:W-:Y:S02]  /*1df30*/  IMAD.MOV.U32 R110, RZ, RZ, R87 ;  /* 0x000000ffff6e7224 */ /* 0x000fe400078e0057 */
[----:B------:R-:W-:Y:S01]  /*1df40*/  HMMA.16816.F32 R72, R4, R20, R124 ;  /* 0x000000140448723c */ /* 0x000fe2000000187c */
[----:B------:R-:W-:Y:S01]  /*1df50*/  IMAD.MOV.U32 R24, RZ, RZ, R106 ;  /* 0x000000ffff187224 */ /* 0x000fe200078e006a */
[----:B------:R-:W-:Y:S01]  /*1df60*/  MOV R25, R107 ;  /* 0x0000006b00197202 */ /* 0x000fe20000000f00 */
[----:B------:R-:W-:-:S02]  /*1df70*/  IMAD.MOV.U32 R10, RZ, RZ, R83 ;  /* 0x000000ffff0a7224 */ /* 0x000fc400078e0053 */
[----:B--2---:R-:W-:Y:S01]  /*1df80*/  FFMA.FTZ R8, R45, R0, -R2 ;  /* 0x000000002d087223 */ /* 0x004fe20000010802 */
[C---:B----4-:R-:W-:Y:S01]  /*1df90*/  HMMA.16816.F32 R64, R4.reuse, R32, R140 ;  /* 0x000000200440723c */ /* 0x050fe2000000188c */
[----:B------:R-:W-:Y:S01]  /*1dfa0*/  MOV R125, R80 ;  /* 0x00000050007d7202 */ /* 0x000fe20000000f00 */
[----:B------:R-:W-:Y:S01]  /*1dfb0*/  IMAD.MOV.U32 R126, RZ, RZ, R81 ;  /* 0x000000ffff7e7224 */ /* 0x000fe200078e0051 */
[----:B------:R-:W-:Y:S01]  /*1dfc0*/  MOV R127, R82 ;  /* 0x00000052007f7202 */ /* 0x000fe20000000f00 */
[----:B------:R2:W3:Y:S01]  /*1dfd0*/  MUFU.EX2 R32, R8 ;  /* 0x0000000800207308 */ /* 0x0004e20000000800 */
[----:B------:R-:W-:Y:S01]  /*1dfe0*/  IMAD.MOV.U32 R106, RZ, RZ, R223 ;  /* 0x000000ffff6a7224 */ /* 0x000fe200078e00df */
[----:B------:R-:W-:Y:S01]  /*1dff0*/  HMMA.16816.F32 R84, R4, R26, R168 ;  /* 0x0000001a0454723c */ /* 0x000fe200000018a8 */
[----:B------:R4:W5:Y:S01]  /*1e000*/  LDL.LU R223, [R1+0x44] ;  /* 0x0000440001df7983 */ /* 0x0009620000300800 */
[----:B------:R-:W-:-:S03]  /*1e010*/  MOV R107, R222 ;  /* 0x000000de006b7202 */ /* 0x000fc60000000f00 */
[----:B------:R4:W5:Y:S01]  /*1e020*/  LDL.LU R222, [R1+0x40] ;  /* 0x0000400001de7983 */ /* 0x0009620000300800 */
[C---:B------:R-:W-:Y:S01]  /*1e030*/  HMMA.16816.F32 R80, R4.reuse, R38, R184 ;  /* 0x000000260450723c */ /* 0x040fe200000018b8 */
[----:B------:R-:W-:Y:S01]  /*1e040*/  IMAD.MOV.U32 R26, RZ, RZ, R116 ;  /* 0x000000ffff1a7224 */ /* 0x000fe200078e0074 */
[----:B------:R-:W-:Y:S01]  /*1e050*/  MOV R27, R117 ;  /* 0x00000075001b7202 */ /* 0x000fe20000000f00 */
[----:B------:R-:W-:Y:S01]  /*1e060*/  IMAD.MOV.U32 R116, RZ, RZ, R221 ;  /* 0x000000ffff747224 */ /* 0x000fe200078e00dd */
[----:B------:R-:W-:Y:S01]  /*1e070*/  MOV R117, R220 ;  /* 0x000000dc00757202 */ /* 0x000fe20000000f00 */
[----:B------:R4:W5:Y:S01]  /*1e080*/  LDL.LU R221, [R1+0x3c] ;  /* 0x00003c0001dd7983 */ /* 0x0009620000300800 */
[----:B------:R-:W-:Y:S01]  /*1e090*/  HMMA.16816.F32 R44, R4, R34, R144 ;  /* 0x00000022042c723c */ /* 0x000fe20000001890 */
[----:B------:R-:W-:Y:S01]  /*1e0a0*/  MOV R185, R130 ;  /* 0x0000008200b97202 */ /* 0x000fe20000000f00 */
[----:B--2---:R-:W-:Y:S01]  /*1e0b0*/  FFMA.FTZ R8, R238, R0, -R2 ;  /* 0x00000000ee087223 */ /* 0x004fe20000010802 */
[----:B------:R-:W-:Y:S01]  /*1e0c0*/  IMAD.MOV.U32 R130, RZ, RZ, R118 ;  /* 0x000000ffff827224 */ /* 0x000fe200078e0076 */
[----:B------:R4:W5:Y:S01]  /*1e0d0*/  LDL.LU R220, [R1+0x38] ;  /* 0x0000380001dc7983 */ /* 0x0009620000300800 */
[----:B------:R-:W-:-:S02]  /*1e0e0*/  IMAD.MOV.U32 R118, RZ, RZ, R219 ;  /* 0x000000ffff767224 */ /* 0x000fc400078e00db */
[----:B------:R-:W-:Y:S01]  /*1e0f0*/  MOV R144, R119 ;  /* 0x0000007700907202 */ /* 0x000fe20000000f00 */
[----:B------:R2:W4:Y:S01]  /*1e100*/  MUFU.EX2 R251, R8 ;  /* 0x0000000800fb7308 */ /* 0x0005220000000800 */
[----:B------:R1:W5:Y:S01]  /*1e110*/  LDL.LU R219, [R1+0x34] ;  /* 0x0000340001db7983 */ /* 0x0003620000300800 */
[----:B------:R-:W-:Y:S01]  /*1e120*/  MOV R119, R218 ;  /* 0x000000da00777202 */ /* 0x000fe20000000f00 */
[----:B------:R-:W-:Y:S02]  /*1e130*/  IMAD.MOV.U32 R171, RZ, RZ, R217 ;  /* 0x000000ffffab7224 */ /* 0x000fe400078e00d9 */
[----:B------:R1:W5:Y:S01]  /*1e140*/  LDL.LU R218, [R1+0x30] ;  /* 0x0000300001da7983 */ /* 0x0003620000300800 */
[C---:B------:R-:W-:Y:S01]  /*1e150*/  HMMA.16816.F32 R52, R4.reuse, R22, R48 ;  /* 0x000000160434723c */ /* 0x040fe20000001830 */
[----:B------:R-:W-:Y:S02]  /*1e160*/  IMAD.MOV.U32 R151, RZ, RZ, R215 ;  /* 0x000000ffff977224 */ /* 0x000fe400078e00d7 */
[----:B------:R1:W5:Y:S01]  /*1e170*/  LDL.LU R217, [R1+0x2c] ;  /* 0x00002c0001d97983 */ /* 0x0003620000300800 */
[----:B------:R-:W-:Y:S01]  /*1e180*/  MOV R140, R214 ;  /* 0x000000d6008c7202 */ /* 0x000fe20000000f00 */
[----:B------:R-:W-:Y:S01]  /*1e190*/  IMAD.MOV.U32 R141, RZ, RZ, R213 ;  /* 0x000000ffff8d7224 */ /* 0x000fe200078e00d5 */
[----:B------:R-:W-:Y:S01]  /*1e1a0*/  HMMA.16816.F32 R48, R4, R30, R132 ;  /* 0x0000001e0430723c */ /* 0x000fe20000001884 */
[----:B------:R-:W-:Y:S01]  /*1e1b0*/  MOV R104, R94 ;  /* 0x0000005e00687202 */ /* 0x000fe20000000f00 */
[----:B------:R-:W-:Y:S01]  /*1e1c0*/  IMAD.MOV.U32 R105, RZ, RZ, R95 ;  /* 0x000000ffff697224 */ /* 0x000fe200078e005f */
[----:B------:R-:W4:Y:S01]  /*1e1d0*/  LDSM.16.MT88.4 R28, [R209+0x11000] ;  /* 0x01100000d11c783b */ /* 0x000f220000004200 */
[----:B--2---:R-:W-:Y:S01]  /*1e1e0*/  FFMA.FTZ R8, R246, R0, -R2 ;  /* 0x00000000f6087223 */ /* 0x004fe20000010802 */
[----:B------:R-:W-:Y:S01]  /*1e1f0*/  MOV R246, R216 ;  /* 0x000000d800f67202 */ /* 0x000fe20000000f00 */
[----:B------:R-:W-:Y:S01]  /*1e200*/  IMAD.MOV.U32 R124, RZ, RZ, R111 ;  /* 0x000000ffff7c7224 */ /* 0x000fe200078e006f */
[----:B------:R2:W5:Y:S01]  /*1e210*/  LDL.LU R216, [R1+0x28] ;  /* 0x0000280001d87983 */ /* 0x0005620000300800 */
[----:B------:R-:W-:Y:S01]  /*1e220*/  IMAD.MOV.U32 R132, RZ, RZ, R127 ;  /* 0x000000ffff847224 */ /* 0x000fe200078e007f */
[----:B------:R-:W-:-:S02]  /*1e230*/  MOV R133, R126 ;  /* 0x0000007e00857202 */ /* 0x000fc40000000f00 */
[----:B------:R2:W5:Y:S01]  /*1e240*/  LDL.LU R215, [R1+0x24] ;  /* 0x0000240001d77983 */ /* 0x0005620000300800 */
[----:B------:R-:W-:Y:S01]  /*1e250*/  MOV R127, R208 ;  /* 0x000000d0007f7202 */ /* 0x000fe20000000f00 */
[----:B------:R-:W-:Y:S02]  /*1e260*/  IMAD.MOV.U32 R126, RZ, RZ, R149 ;  /* 0x000000ffff7e7224 */ /* 0x000fe400078e0095 */
[----:B------:R2:W5:Y:S04]  /*1e270*/  LDL.LU R214, [R1+0x20] ;  /* 0x0000200001d67983 */ /* 0x0005680000300800 */
[----:B------:R2:W5:Y:S04]  /*1e280*/  LDL.LU R213, [R1+0x1c] ;  /* 0x00001c0001d57983 */ /* 0x0005680000300800 */
[----:B------:R2:W5:Y:S04]  /*1e290*/  LDL.LU R208, [R1+0x18] ;  /* 0x0000180001d07983 */ /* 0x0005680000300800 */
[----:B------:R2:W5:Y:S01]  /*1e2a0*/  LDL.LU R149, [R1+0x14] ;  /* 0x0000140001957983 */ /* 0x0005620000300800 */
[----:B------:R-:W-:Y:S01]  /*1e2b0*/  IMAD.MOV.U32 R134, RZ, RZ, R148 ;  /* 0x000000ffff867224 */ /* 0x000fe200078e0094 */
[----:B------:R-:W-:Y:S01]  /*1e2c0*/  MOV R111, R92 ;  /* 0x0000005c006f7202 */ /* 0x000fe20000000f00 */
        /* <DEDUP_REMOVED lines=8> */
[----:B------:R-:W2:Y:S01]  /*1e350*/  LDSM.16.MT88.4 R20, [R210+0x11000] ;  /* 0x01100000d214783b */ /* 0x000ea20000004200 */
[C---:B-1----:R-:W-:Y:S06]  /*1e360*/  HMMA.16816.F32 R88, R4.reuse, R12, R200 ;  /* 0x0000000c0458723c */ /* 0x042fec00000018c8 */
[----:B------:R-:W-:Y:S01]  /*1e370*/  HMMA.16816.F32 R36, R4, R14, R196 ;  /* 0x0000000e0424723c */ /* 0x000fe200000018c4 */
[----:B------:R-:W1:Y:S01]  /*1e380*/  LDSM.16.MT88.4 R12, [R211+0x11000] ;  /* 0x01100000d30c783b */ /* 0x000e620000004200 */
[----:B------:R4:W-:Y:S01]  /*1e390*/  MUFU.EX2 R238, R8 ;  /* 0x0000000800ee7308 */ /* 0x0009e20000000800 */
[----:B---3--:R-:W-:Y:S01]  /*1e3a0*/  IMAD.MOV.U32 R186, RZ, RZ, R32 ;  /* 0x000000ffffba7224 */ /* 0x008fe200078e0020 */
[----:B------:R-:W-:Y:S01]  /*1e3b0*/  MOV R135, R131 ;  /* 0x0000008300877202 */ /* 0x000fe20000000f00 */
[----:B------:R-:W-:-:S02]  /*1e3c0*/  IMAD.MOV.U32 R142, RZ, RZ, R11 ;  /* 0x000000ffff8e7224 */ /* 0x000fc400078e000b */
[----:B----4-:R-:W-:Y:S01]  /*1e3d0*/  FFMA.FTZ R8, R248, R0, -R2 ;  /* 0x00000000f8087223 */ /* 0x010fe20000010802 */
[----:B------:R-:W-:Y:S01]  /*1e3e0*/  MOV R143, R10 ;  /* 0x0000000a008f7202 */ /* 0x000fe20000000f00 */
[----:B------:R-:W3:Y:S02]  /*1e3f0*/  LDSM.16.MT88.4 R32, [R212+0x11000] ;  /* 0x01100000d420783b */ /* 0x000ee40000004200 */
[----:B------:R4:W2:Y:S01]  /*1e400*/  MUFU.EX2 R236, R8 ;  /* 0x0000000800ec7308 */ /* 0x0008a20000000800 */
[----:B------:R-:W-:Y:S02]  /*1e410*/  MOV R131, R9 ;  /* 0x0000000900837202 */ /* 0x000fe40000000f00 */
[----:B------:R-:W-:Y:S02]  /*1e420*/  F2FP.F16.F32.PACK_AB R4, R129, R185 ;  /* 0x000000b98104723e */ /* 0x000fe400000000ff */
[----:B------:R-:W-:Y:S02]  /*1e430*/  F2FP.F16.F32.PACK_AB R5, R251, R186 ;  /* 0x000000bafb05723e */ /* 0x000fe400000000ff */
[----:B------:R-:W-:Y:S01]  /*1e440*/  F2FP.F16.F32.PACK_AB R6, R128, R16 ;  /* 0x000000108006723e */ /* 0x000fe200000000ff */
[----:B----4-:R-:W4:Y:S01]  /*1e450*/  LDSM.16.MT88.4 R8, [R209+0x13000] ;  /* 0x01300000d108783b */ /* 0x010f220000004200 */
[----:B--2---:R-:W-:-:S07]  /*1e460*/  F2FP.F16.F32.PACK_AB R7, R236, R238 ;  /* 0x000000eeec07723e */ /* 0x004fce00000000ff */
[C---:B------:R-:W-:Y:S06]  /*1e470*/  HMMA.16816.F32 R160, R4.reuse, R28, R96 ;  /* 0x0000001c04a0723c */ /* 0x040fec0000001860 */
[C---:B------:R-:W-:Y:S01]  /*1e480*/  HMMA.16816.F32 R96, R4.reuse, R30, R100 ;  /* 0x0000001e0460723c */ /* 0x040fe20000001864 */
[----:B------:R-:W-:Y:S05]  /*1e490*/  LDSM.16.MT88.4 R28, [R212+0x13000] ;  /* 0x01300000d41c783b */ /* 0x000fea0000004200 */
[C---:B------:R-:W-:Y:S01]  /*1e4a0*/  HMMA.16816.F32 R100, R4.reuse, R20, R24 ;  /* 0x000000140464723c */ /* 0x040fe20000001818 */
[----:B------:R-:W2:Y:S05]  /*1e4b0*/  LDSM.16.MT88.4 R24, [R210+0x13000] ;  /* 0x01300000d218783b */ /* 0x000eaa0000004200 */
[C---:B------:R-:W-:Y:S06]  /*1e4c0*/  HMMA.16816.F32 R104, R4.reuse, R22, R104 ;  /* 0x000000160468723c */ /* 0x040fec0000001868 */
[C---:B-1----:R-:W-:Y:S01]  /*1e4d0*/  HMMA.16816.F32 R20, R4.reuse, R12, R204 ;  /* 0x0000000c0414723c */ /* 0x042fe200000018cc */
[----:B------:R-:W-:Y:S01]  /*1e4e0*/  IMAD.MOV.U32 R170, RZ, RZ, R246 ;  /* 0x000000ffffaa7224 */ /* 0x000fe200078e00f6 */
[----:B------:R-:W-:Y:S01]  /*1e4f0*/  MOV R246, R140 ;  /* 0x0000008c00f67202 */ /* 0x000fe20000000f00 */
[----:B------:R-:W-:Y:S01]  /*1e500*/  IMAD.MOV.U32 R183, RZ, RZ, R141 ;  /* 0x000000ffffb77224 */ /* 0x000fe200078e008d */
[----:B------:R-:W-:Y:S01]  /*1e510*/  MOV R140, R142 ;  /* 0x0000008e008c7202 */ /* 0x000fe20000000f00 */
[----:B------:R-:W-:Y:S01]  /*1e520*/  IMAD.MOV.U32 R141, RZ, RZ, R143 ;  /* 0x000000ffff8d7224 */ /* 0x000fe200078e008f */
[----:B------:R-:W-:Y:S01]  /*1e530*/  MOV R142, R132 ;  /* 0x00000084008e7202 */ /* 0x000fe20000000f00 */
[----:B------:R-:W-:Y:S01]  /*1e540*/  IMAD.MOV.U32 R143, RZ, RZ, R133 ;  /* 0x000000ffff8f7224 */ /* 0x000fe200078e0085 */
[C---:B---3--:R-:W-:Y:S06]  /*1e550*/  HMMA.16816.F32 R108, R4.reuse, R32, R108 ;  /* 0x00000020046c723c */ /* 0x048fec000000186c */
[C---:B------:R-:W-:Y:S06]  /*1e560*/  HMMA.16816.F32 R116, R4.reuse, R34, R116 ;  /* 0x000000220474723c */ /* 0x040fec0000001874 */
[----:B----4-:R-:W-:Y:S04]  /*1e570*/  HMMA.16816.F32 R204, R4, R8, R188 ;  /* 0x0000000804cc723c */ /* 0x010fe800000018bc */
[----:B------:R-:W-:Y:S01]  /*1e580*/  MOV R133, R20 ;  /* 0x0000001400857202 */ /* 0x000fe20000000f00 */
[----:B------:R-:W-:Y:S01]  /*1e590*/  IMAD.MOV.U32 R132, RZ, RZ, R21 ;  /* 0x000000ffff847224 */ /* 0x000fe200078e0015 */
[----:B------:R-:W-:Y:S01]  /*1e5a0*/  MOV R248, R22 ;  /* 0x0000001600f87202 */ /* 0x000fe20000000f00 */
[----:B------:R-:W-:-:S02]  /*1e5b0*/  IMAD.MOV.U32 R168, RZ, RZ, R23 ;  /* 0x000000ffffa87224 */ /* 0x000fc400078e0017 */
[----:B------:R-:W-:Y:S01]  /*1e5c0*/  LDSM.16.MT88.4 R20, [R211+0x13000] ;  /* 0x01300000d314783b */ /* 0x000fe20000004200 */
[C---:B------:R-:W-:Y:S03]  /*1e5d0*/  HMMA.16816.F32 R32, R4.reuse, R10, R176 ;  /* 0x0000000a0420723c */ /* 0x040fe600000018b0 */
[----:B------:R-:W1:Y:S03]  /*1e5e0*/  LDSM.16.MT88.4 R8, [R210+0x15000] ;  /* 0x01500000d208783b */ /* 0x000e660000004200 */
[----:B------:R-:W-:Y:S01]  /*1e5f0*/  HMMA.16816.F32 R192, R4, R14, R192 ;  /* 0x0000000e04c0723c */ /* 0x000fe200000018c0 */
[----:B------:R-:W3:Y:S01]  /*1e600*/  LDSM.16.MT88.4 R12, [R209+0x15000] ;  /* 0x01500000d10c783b */ /* 0x000ee20000004200 */
[----:B------:R-:W-:Y:S02]  /*1e610*/  MOV R169, R171 ;  /* 0x000000ab00a97202 */ /* 0x000fe40000000f00 */
[----:B------:R-:W-:-:S02]  /*1e620*/  MOV R171, R146 ;  /* 0x0000009200ab7202 */ /* 0x000fc40000000f00 */
[----:B------:R-:W-:Y:S02]  /*1e630*/  MOV R187, R183 ;  /* 0x000000b700bb7202 */ /* 0x000fe40000000f00 */
[----:B------:R-:W-:Y:S01]  /*1e640*/  MOV R184, R144 ;  /* 0x0000009000b87202 */ /* 0x000fe20000000f00 */
[----:B--2---:R-:W-:Y:S01]  /*1e650*/  HMMA.16816.F32 R180, R4, R26, R164 ;  /* 0x0000001a04b4723c */ /* 0x004fe200000018a4 */
[----:B------:R-:W-:Y:S02]  /*1e660*/  IMAD.MOV.U32 R199, RZ, RZ, R145 ;  /* 0x000000ffffc77224 */ /* 0x000fe400078e0091 */
[----:B------:R-:W-:-:S04]  /*1e670*/  IMAD.MOV.U32 R198, RZ, RZ, R147 ;  /* 0x000000ffffc67224 */ /* 0x000fc800078e0093 */
        /* <DEDUP_REMOVED lines=9> */
[C---:B------:R-:W-:Y:S01]  /*1e710*/  HMMA.16816.F32 R128, R4.reuse, R28, R156 ;  /* 0x0000001c0480723c */ /* 0x040fe2000000189c */
[----:B------:R-:W2:Y:S06]  /*1e720*/  LDSM.16.MT88.4 R32, [R212+0x15000] ;  /* 0x01500000d420783b */ /* 0x000eac0000004200 */
[----:B------:R-:W-:Y:S01]  /*1e730*/  MOV R156, R184 ;  /* 0x000000b8009c7202 */ /* 0x000fe20000000f00 */
[----:B------:R-:W-:Y:S01]  /*1e740*/  IMAD.MOV.U32 R157, RZ, RZ, R185 ;  /* 0x000000ffff9d7224 */ /* 0x000fe200078e00b9 */
[----:B------:R-:W-:Y:S01]  /*1e750*/  MOV R158, R186 ;  /* 0x000000ba009e7202 */ /* 0x000fe20000000f00 */
[----:B------:R-:W-:Y:S01]  /*1e760*/  HMMA.16816.F32 R200, R4, R24, R172 ;  /* 0x0000001804c8723c */ /* 0x000fe200000018ac */
[----:B------:R-:W-:-:S05]  /*1e770*/  IMAD.MOV.U32 R159, RZ, RZ, R187 ;  /* 0x000000ffff9f7224 */ /* 0x000fca00078e00bb */
[----:B------:R-:W-:Y:S01]  /*1e780*/  HMMA.16816.F32 R176, R4, R30, R152 ;  /* 0x0000001e04b0723c */ /* 0x000fe20000001898 */
[----:B------:R-:W-:-:S05]  /*1e790*/  MOV R28, R198 ;  /* 0x000000c6001c7202 */ /* 0x000fca0000000f00 */
[C---:B-1----:R-:W-:Y:S01]  /*1e7a0*/  HMMA.16816.F32 R188, R4.reuse, R8, R76 ;  /* 0x0000000804bc723c */ /* 0x042fe2000000184c */
[----:B------:R-:W-:Y:S01]  /*1e7b0*/  MOV R152, R140 ;  /* 0x0000008c00987202 */ /* 0x000fe20000000f00 */
[----:B------:R-:W-:Y:S01]  /*1e7c0*/  IMAD.MOV.U32 R29, RZ, RZ, R199 ;  /* 0x000000ffff1d7224 */ /* 0x000fe200078e00c7 */
[----:B------:R-:W1:Y:S03]  /*1e7d0*/  LDSM.16.MT88.4 R24, [R211+0x15000] ;  /* 0x01500000d318783b */ /* 0x000e660000004200 */
[----:B------:R-:W-:Y:S01]  /*1e7e0*/  HMMA.16816.F32 R172, R4, R22, R120 ;  /* 0x0000001604ac723c */ /* 0x000fe20000001878 */
[----:B------:R-:W-:-:S06]  /*1e7f0*/  FFMA.FTZ R8, R152, R0, -R3 ;  /* 0x0000000098087223 */ /* 0x000fcc0000010803 */
        /* <DEDUP_REMOVED lines=8> */
[----:B------:R-:W-:Y:S01]  /*1e880*/  HMMA.16816.F32 R136, R4, R20, R136 ;  /* 0x000000140488723c */ /* 0x000fe20000001888 */
[----:B------:R4:W-:Y:S01]  /*1e890*/  MUFU.EX2 R151, R8 ;  /* 0x0000000800977308 */ /* 0x0009e20000000800 */
[----:B------:R-:W1:Y:S01]  /*1e8a0*/  LDSM.16.MT88.4 R20, [R209+0x17000] ;  /* 0x01700000d114783b */ /* 0x000e620000004200 */
[----:B------:R-:W-:-:S03]  /*1e8b0*/  IMAD.MOV.U32 R153, RZ, RZ, R141 ;  /* 0x000000ffff997224 */ /* 0x000fc600078e008d */
[C---:B------:R-:W-:Y:S01]  /*1e8c0*/  HMMA.16816.F32 R184, R4.reuse, R10, R56 ;  /* 0x0000000a04b8723c */ /* 0x040fe20000001838 */
[----:B------:R-:W-:Y:S01]  /*1e8d0*/  MOV R154, R142 ;  /* 0x0000008e009a7202 */ /* 0x000fe20000000f00 */
[----:B------:R-:W-:Y:S01]  /*1e8e0*/  IMAD.MOV.U32 R155, RZ, RZ, R143 ;  /* 0x000000ffff9b7224 */ /* 0x000fe200078e008f */
[----:B------:R-:W-:Y:S01]  /*1e8f0*/  MOV R122, R29 ;  /* 0x0000001d007a7202 */ /* 0x000fe20000000f00 */
[----:B------:R-:W-:Y:S02]  /*1e900*/  IMAD.MOV.U32 R121, RZ, RZ, R28 ;  /* 0x000000ffff797224 */ /* 0x000fe400078e001c */
[----:B------:R-:W1:Y:S01]  /*1e910*/  LDSM.16.MT88.4 R28, [R212+0x17000] ;  /* 0x01700000d41c783b */ /* 0x000e620000004200 */
[----:B----4-:R-:W-:Y:S01]  /*1e920*/  FFMA.FTZ R8, R246, R0, -R3 ;  /* 0x00000000f6087223 */ /* 0x010fe20000010803 */
[----:B---3--:R-:W-:Y:S03]  /*1e930*/  HMMA.16816.F32 R196, R4, R12, R112 ;  /* 0x0000000c04c4723c */ /* 0x008fe60000001870 */
[----:B------:R3:W4:Y:S01]  /*1e940*/  MUFU.EX2 R246, R8 ;  /* 0x0000000800f67308 */ /* 0x0007220000000800 */
[----:B------:R-:W-:-:S03]  /*1e950*/  MOV R120, R155 ;  /* 0x0000009b00787202 */ /* 0x000fc60000000f00 */
[----:B------:R-:W-:Y:S01]  /*1e960*/  MOV R114, R153 ;  /* 0x0000009900727202 */ /* 0x000fe20000000f00 */
[----:B------:R-:W-:Y:S01]  /*1e970*/  IMAD.MOV.U32 R115, RZ, RZ, R154 ;  /* 0x000000ffff737224 */ /* 0x000fe200078e009a */
[----:B------:R-:W-:Y:S01]  /*1e980*/  HMMA.16816.F32 R140, R4, R14, R60 ;  /* 0x0000000e048c723c */ /* 0x000fe2000000183c */
[----:B------:R-:W4:Y:S01]  /*1e990*/  LDSM.16.MT88.4 R12, [R210+0x17000] ;  /* 0x01700000d20c783b */ /* 0x000f220000004200 */
[----:B------:R-:W-:Y:S01]  /*1e9a0*/  IMAD.MOV.U32 R112, RZ, RZ, R121 ;  /* 0x000000ffff707224 */ /* 0x000fe200078e0079 */
[----:B------:R-:W-:Y:S01]  /*1e9b0*/  MOV R113, R122 ;  /* 0x0000007a00717202 */ /* 0x000fe20000000f00 */
[-CC-:B---3--:R-:W-:Y:S01]  /*1e9c0*/  FFMA.FTZ R8, R148, R0.reuse, -R3.reuse ;  /* 0x0000000094087223 */ /* 0x188fe20000010803 */
[----:B------:R-:W-:-:S03]  /*1e9d0*/  FFMA.FTZ R3, R114, R0, -R3 ;  /* 0x0000000072037223 */ /* 0x000fc60000010803 */
[----:B------:R3:W-:Y:S01]  /*1e9e0*/  MUFU.EX2 R148, R8 ;  /* 0x0000000800947308 */ /* 0x0007e20000000800 */
        /* <DEDUP_REMOVED lines=11> */
[----:B---3--:R-:W3:Y:S01]  /*1eaa0*/  LDSM.16.MT88.4 R8, [R211+0x17000] ;  /* 0x01700000d308783b */ /* 0x008ee20000004200 */
[----:B------:R-:W-:Y:S01]  /*1eab0*/  MOV R133, R19 ;  /* 0x0000001300857202 */ /* 0x000fe20000000f00 */
[----:B------:R-:W-:Y:S01]  /*1eac0*/  IMAD.MOV.U32 R76, RZ, RZ, R113 ;  /* 0x000000ffff4c7224 */ /* 0x000fe200078e0071 */
[----:B------:R-:W-:Y:S01]  /*1ead0*/  MOV R77, R114 ;  /* 0x00000072004d7202 */ /* 0x000fe20000000f00 */
[----:B------:R-:W-:Y:S01]  /*1eae0*/  IMAD.MOV.U32 R78, RZ, RZ, R115 ;  /* 0x000000ffff4e7224 */ /* 0x000fe200078e0073 */
[----:B------:R2:W-:Y:S01]  /*1eaf0*/  MUFU.EX2 R19, R3 ;  /* 0x0000000300137308 */ /* 0x0005e20000000800 */
[----:B------:R-:W-:Y:S01]  /*1eb00*/  MOV R115, R156 ;  /* 0x0000009c00737202 */ /* 0x000fe20000000f00 */
[----:B------:R-:W-:Y:S01]  /*1eb10*/  IMAD.MOV.U32 R114, RZ, RZ, R157 ;  /* 0x000000ffff727224 */ /* 0x000fe200078e009d */
[----:B------:R-:W-:Y:S01]  /*1eb20*/  MOV R113, R158 ;  /* 0x0000009e00717202 */ /* 0x000fe20000000f00 */
[----:B------:R-:W-:Y:S01]  /*1eb30*/  IMAD.MOV.U32 R60, RZ, RZ, R159 ;  /* 0x000000ffff3c7224 */ /* 0x000fe200078e009f */
[----:B------:R-:W-:Y:S01]  /*1eb40*/  MOV R123, R164 ;  /* 0x000000a4007b7202 */ /* 0x000fe20000000f00 */
[----:B------:R-:W3:Y:S01]  /*1eb50*/  LDSM.16.MT88.4 R156, [R209+0x11800] ;  /* 0x01180000d19c783b */ /* 0x000ee20000004200 */
[----:B------:R-:W-:Y:S01]  /*1eb60*/  IMAD.MOV.U32 R164, RZ, RZ, R132 ;  /* 0x000000ffffa47224 */ /* 0x000fe200078e0084 */
[----:B------:R-:W-:Y:S01]  /*1eb70*/  MOV R59, R185 ;  /* 0x000000b9003b7202 */ /* 0x000fe20000000f00 */
[----:B------:R-:W-:Y:S01]  /*1eb80*/  IMAD.MOV.U32 R58, RZ, RZ, R186 ;  /* 0x000000ffff3a7224 */ /* 0x000fe200078e00ba */
[----:B------:R-:W-:Y:S01]  /*1eb90*/  MOV R57, R187 ;  /* 0x000000bb00397202 */ /* 0x000fe20000000f00 */
[----:B------:R-:W-:Y:S01]  /*1eba0*/  IMAD.MOV.U32 R56, RZ, RZ, R184 ;  /* 0x000000ffff387224 */ /* 0x000fe200078e00b8 */
[----:B------:R-:W-:Y:S01]  /*1ebb0*/  MOV R171, R126 ;  /* 0x0000007e00ab7202 */ /* 0x000fe20000000f00 */
[----:B--2---:R-:W-:Y:S01]  /*1ebc0*/  FFMA.FTZ R3, R17, R0, -R2 ;  /* 0x0000000011037223 */ /* 0x004fe20000010802 */
[----:B------:R-:W-:Y:S03]  /*1ebd0*/  HMMA.16816.F32 R184, R4, R32, R72 ;  /* 0x0000002004b8723c */ /* 0x000fe60000001848 */
[----:B------:R2:W-:Y:S01]  /*1ebe0*/  MUFU.EX2 R17, R3 ;  /* 0x0000000300117308 */ /* 0x0005e20000000800 */
[----:B------:R-:W-:-:S03]  /*1ebf0*/  MOV R61, R164 ;  /* 0x000000a4003d7202 */ /* 0x000fc60000000f00 */
[----:B------:R-:W-:Y:S01]  /*1ec00*/  IMAD.MOV.U32 R74, RZ, RZ, R63 ;  /* 0x000000ffff4a7224 */ /* 0x000fe200078e003f */
[----:B------:R-:W-:Y:S02]  /*1ec10*/  MOV R75, R112 ;  /* 0x00000070004b7202 */ /* 0x000fe40000000f00 */
[----:B------:R-:W-:Y:S01]  /*1ec20*/  MOV R164, R16 ;  /* 0x0000001000a47202 */ /* 0x000fe20000000f00 */
[C---:B------:R-:W-:Y:S01]  /*1ec30*/  HMMA.16816.F32 R32, R4.reuse, R34, R52 ;  /* 0x000000220420723c */ /* 0x040fe20000001834 */
[----:B--2---:R-:W-:Y:S01]  /*1ec40*/  FFMA.FTZ R3, R62, R0, -R2 ;  /* 0x000000003e037223 */ /* 0x004fe20000010802 */
[----:B------:R-:W-:Y:S02]  /*1ec50*/  IMAD.MOV.U32 R62, RZ, RZ, R248 ;  /* 0x000000ffff3e7224 */ /* 0x000fe400078e00f8 */
[----:B------:R-:W-:Y:S01]  /*1ec60*/  IMAD.MOV.U32 R248, RZ, RZ, R171 ;  /* 0x000000fffff87224 */ /* 0x000fe200078e00ab */
[----:B------:R2:W3:Y:S02]  /*1ec70*/  MUFU.EX2 R16, R3 ;  /* 0x0000000300107308 */ /* 0x0004e40000000800 */
[----:B------:R-:W-:Y:S01]  /*1ec80*/  MOV R53, R61 ;  /* 0x0000003d00357202 */ /* 0x000fe20000000f00 */
[----:B------:R-:W-:Y:S01]  /*1ec90*/  IMAD.MOV.U32 R61, RZ, RZ, R248 ;  /* 0x000000ffff3d7224 */ /* 0x000fe200078e00f8 */
[----:B------:R-:W-:Y:S01]  /*1eca0*/  MOV R169, R124 ;  /* 0x0000007c00a97202 */ /* 0x000fe20000000f00 */
[----:B------:R-:W-:Y:S01]  /*1ecb0*/  IMAD.MOV.U32 R170, RZ, RZ, R125 ;  /* 0x000000ffffaa7224 */ /* 0x000fe200078e007d */
[----:B-1----:R-:W-:Y:S01]  /*1ecc0*/  HMMA.16816.F32 R152, R4, R24, R68 ;  /* 0x000000180498723c */ /* 0x002fe20000001844 */
[----:B------:R-:W-:-:S02]  /*1ecd0*/  IMAD.MOV.U32 R132, RZ, RZ, R127 ;  /* 0x000000ffff847224 */ /* 0x000fc400078e007f */
[-CC-:B--2---:R-:W-:Y:S01]  /*1ece0*/  FFMA.FTZ R3, R74, R0.reuse, -R2.reuse ;  /* 0x000000004a037223 */ /* 0x184fe20000010802 */
[----:B------:R-:W-:Y:S02]  /*1ecf0*/  FFMA.FTZ R0, R75, R0, -R2 ;  /* 0x000000004b007223 */ /* 0x000fe40000010802 */
[----:B------:R-:W-:Y:S01]  /*1ed00*/  HMMA.16816.F32 R124, R4, R20, R64 ;  /* 0x00000014047c723c */ /* 0x000fe20000001840 */
[----:B------:R-:W-:Y:S01]  /*1ed10*/  LDSM.16.MT88.4 R64, [R209+0x13800] ;  /* 0x01380000d140783b */ /* 0x000fe20000004200 */
[----:B------:R-:W-:Y:S01]  /*1ed20*/  MUFU.EX2 R248, R0 ;  /* 0x0000000000f87308 */ /* 0x000fe20000000800 */
[----:B------:R-:W-:-:S03]  /*1ed30*/  MOV R79, R120 ;  /* 0x00000078004f7202 */ /* 0x000fc60000000f00 */
[C---:B------:R-:W-:Y:S01]  /*1ed40*/  HMMA.16816.F32 R24, R4.reuse, R26, R48 ;  /* 0x0000001a0418723c */ /* 0x040fe20000001830 */
[----:B------:R-:W1:Y:S03]  /*1ed50*/  LDSM.16.MT88.4 R48, [R212+0x11800] ;  /* 0x01180000d430783b */ /* 0x000e660000004200 */
[----:B------:R-:W2:Y:S01]  /*1ed60*/  MUFU.EX2 R3, R3 ;  /* 0x0000000300037308 */ /* 0x000ea20000000800 */
        /* <DEDUP_REMOVED lines=8> */
[C---:B------:R-:W-:Y:S01]  /*1edf0*/  HMMA.16816.F32 R164, R4.reuse, R28, R92 ;  /* 0x0000001c04a4723c */ /* 0x040fe2000000185c */
[----:B------:R-:W1:Y:S01]  /*1ee00*/  LDSM.16.MT88.4 R72, [R210+0x13800] ;  /* 0x01380000d248783b */ /* 0x000e620000004200 */
[----:B------:R-:W-:Y:S01]  /*1ee10*/  MOV R168, R132 ;  /* 0x0000008400a87202 */ /* 0x000fe20000000f00 */
[----:B------:R-:W-:Y:S01]  /*1ee20*/  IMAD.MOV.U32 R169, RZ, RZ, R133 ;  /* 0x000000ffffa97224 */ /* 0x000fe200078e0085 */
[----:B------:R-:W-:Y:S01]  /*1ee30*/  MOV R170, R134 ;  /* 0x0000008600aa7202 */ /* 0x000fe20000000f00 */
[----:B------:R-:W-:Y:S01]  /*1ee40*/  IMAD.MOV.U32 R171, RZ, RZ, R135 ;  /* 0x000000ffffab7224 */ /* 0x000fe200078e0087 */
        /* <DEDUP_REMOVED lines=12> */
[C---:B----4-:R-:W-:Y:S01]  /*1ef10*/  HMMA.16816.F32 R132, R4.reuse, R12, R40 ;  /* 0x0000000c0484723c */ /* 0x050fe20000001828 */
[----:B------:R-:W-:Y:S01]  /*1ef20*/  MOV R68, R57 ;  /* 0x0000003900447202 */ /* 0x000fe20000000f00 */
[----:B------:R-:W-:Y:S04]  /*1ef30*/  LDSM.16.MT88.4 R40, [R210+0x11800] ;  /* 0x01180000d228783b */ /* 0x000fe80000004200 */
[C---:B---3--:R-:W-:Y:S01]  /*1ef40*/  HMMA.16816.F32 R168, R4.reuse, R8, R88 ;  /* 0x0000000804a8723c */ /* 0x048fe20000001858 */
[----:B------:R-:W-:Y:S05]  /*1ef50*/  LDSM.16.MT88.4 R88, [R211+0x13800] ;  /* 0x01380000d358783b */ /* 0x000fea0000004200 */
[C---:B------:R-:W-:Y:S06]  /*1ef60*/  HMMA.16816.F32 R20, R4.reuse, R22, R44 ;  /* 0x000000160414723c */ /* 0x040fec000000182c */
[C---:B------:R-:W-:Y:S06]  /*1ef70*/  HMMA.16816.F32 R12, R4.reuse, R14, R84 ;  /* 0x0000000e040c723c */ /* 0x040fec0000001854 */
[----:B------:R-:W-:Y:S01]  /*1ef80*/  HMMA.16816.F32 R8, R4, R10, R36 ;  /* 0x0000000a0408723c */ /* 0x000fe20000001824 */
[----:B------:R-:W-:-:S06]  /*1ef90*/  MOV R85, R59 ;  /* 0x0000003b00557202 */ /* 0x000fcc0000000f00 */
[----:B------:R-:W-:Y:S01]  /*1efa0*/  MOV R4, R147 ;  /* 0x0000009300047202 */ /* 0x000fe20000000f00 */
[----:B------:R-:W-:Y:S01]  /*1efb0*/  IMAD.MOV.U32 R5, RZ, RZ, R146 ;  /* 0x000000ffff057224 */ /* 0x000fe200078e0092 */
[----:B------:R-:W-:Y:S01]  /*1efc0*/  MOV R6, R145 ;  /* 0x0000009100067202 */ /* 0x000fe20000000f00 */
[----:B------:R-:W-:Y:S01]  /*1efd0*/  IMAD.MOV.U32 R7, RZ, RZ, R144 ;  /* 0x000000ffff077224 */ /* 0x000fe200078e0090 */
[----:B------:R-:W-:Y:S02]  /*1efe0*/  F2FP.F16.F32.PACK_AB R144, R246, R151 ;  /* 0x00000097f690723e */ /* 0x000fe400000000ff */
[----:B------:R-:W-:Y:S02]  /*1eff0*/  F2FP.F16.F32.PACK_AB R145, R16, R17 ;  /* 0x000000111091723e */ /* 0x000fe400000000ff */
[----:B------:R-:W-:Y:S02]  /*1f000*/  F2FP.F16.F32.PACK_AB R146, R19, R148 ;  /* 0x000000941392723e */ /* 0x000fe400000000ff */
[----:B--2---:R-:W-:Y:S01]  /*1f010*/  F2FP.F16.F32.PACK_AB R147, R248, R3 ;  /* 0x00000003f893723e */ /* 0x004fe200000000ff */
[----:B------:R-:W-:-:S02]  /*1f020*/  IMAD.MOV.U32 R86, RZ, RZ, R58 ;  /* 0x000000ffff567224 */ /* 0x000fc400078e003a */
[----:B------:R-:W-:Y:S02]  /*1f030*/  IMAD.MOV.U32 R84, RZ, RZ, R56 ;  /* 0x000000ffff547224 */ /* 0x000fe400078e0038 */
[----:B------:R-:W2:Y:S02]  /*1f040*/  LDSM.16.MT88.4 R56, [R211+0x11800] ;  /* 0x01180000d338783b */ /* 0x000ea40000004200 */
[C---:B------:R-:W-:Y:S06]  /*1f050*/  HMMA.16816.F32 R160, R144.reuse, R156, R160 ;  /* 0x0000009c90a0723c */ /* 0x040fec00000018a0 */
[C---:B------:R-:W-:Y:S01]  /*1f060*/  HMMA.16816.F32 R156, R144.reuse, R158, R96 ;  /* 0x0000009e909c723c */ /* 0x040fe20000001860 */
[----:B------:R-:W3:Y:S01]  /*1f070*/  LDSM.16.MT88.4 R96, [R209+0x15800] ;  /* 0x01580000d160783b */ /* 0x000ee20000004200 */
        /* <DEDUP_REMOVED lines=8> */
[C---:B-1----:R-:W-:Y:S06]  /*1f100*/  HMMA.16816.F32 R44, R144.reuse, R48, R108 ;  /* 0x00000030902c723c */ /* 0x042fec000000186c */
[----:B------:R-:W-:Y:S01]  /*1f110*/  HMMA.16816.F32 R60, R144, R64, R204 ;  /* 0x00000040903c723c */ /* 0x000fe200000018cc */
[----:B------:R-:W-:-:S02]  /*1f120*/  MOV R111, R68 ;  /* 0x00000044006f7202 */ /* 0x000fc40000000f00 */
[----:B------:R-:W-:-:S03]  /*1f130*/  MOV R0, R78 ;  /* 0x0000004e00007202 */ /* 0x000fc60000000f00 */
[----:B------:R-:W-:Y:S01]  /*1f140*/  HMMA.16816.F32 R64, R144, R66, R4 ;  /* 0x000000429040723c */ /* 0x000fe20000001804 */
[----:B------:R-:W-:Y:S02]  /*1f150*/  IMAD.MOV.U32 R204, RZ, RZ, R2 ;  /* 0x000000ffffcc7224 */ /* 0x000fe400078e0002 */
[----:B------:R-:W-:-:S04]  /*1f160*/  IMAD.MOV.U32 R2, RZ, RZ, R79 ;  /* 0x000000ffff027224 */ /* 0x000fc800078e004f */
[----:B------:R-:W-:Y:S01]  /*1f170*/  MOV R5, R69 ;  /* 0x0000004500057202 */ /* 0x000fe20000000f00 */
[----:B------:R-:W-:Y:S01]  /*1f180*/  IMAD.MOV.U32 R6, RZ, RZ, R70 ;  /* 0x000000ffff067224 */ /* 0x000fe200078e0046 */
[----:B------:R-:W-:Y:S02]  /*1f190*/  MOV R7, R71 ;  /* 0x0000004700077202 */ /* 0x000fe40000000f00 */
[----:B------:R-:W-:Y:S07]  /*1f1a0*/  HMMA.16816.F32 R68, R144, R72, R200 ;  /* 0x000000489044723c */ /* 0x000fee00000018c8 */
[----:B------:R-:W-:Y:S01]  /*1f1b0*/  IMAD.MOV.U32 R202, RZ, RZ, R76 ;  /* 0x000000ffffca7224 */ /* 0x000fe200078e004c */
[----:B------:R-:W-:-:S02]  /*1f1c0*/  MOV R201, R77 ;  /* 0x0000004d00c97202 */ /* 0x000fc40000000f00 */
[C---:B------:R-:W-:Y:S06]  /*1f1d0*/  HMMA.16816.F32 R76, R144.reuse, R80, R128 ;  /* 0x00000050904c723c */ /* 0x040fec0000001880 */
[----:B------:R-:W-:Y:S01]  /*1f1e0*/  HMMA.16816.F32 R72, R144, R74, R180 ;  /* 0x0000004a9048723c */ /* 0x000fe200000018b4 */
[----:B------:R-:W-:Y:S01]  /*1f1f0*/  MOV R200, R112 ;  /* 0x0000007000c87202 */ /* 0x000fe20000000f00 */
[----:B------:R-:W-:Y:S01]  /*1f200*/  IMAD.MOV.U32 R206, RZ, RZ, R94 ;  /* 0x000000ffffce7224 */ /* 0x000fe200078e005e */
[----:B------:R-:W-:-:S03]  /*1f210*/  MOV R207, R93 ;  /* 0x0000005d00cf7202 */ /* 0x000fc60000000f00 */
[----:B--2---:R-:W-:Y:S01]  /*1f220*/  HMMA.16816.F32 R52, R144, R56, R52 ;  /* 0x000000389034723c */ /* 0x004fe20000001834 */
[----:B------:R-:W-:-:S05]  /*1f230*/  MOV R180, R113 ;  /* 0x0000007100b47202 */ /* 0x000fca0000000f00 */
[----:B------:R-:W-:Y:S01]  /*1f240*/  HMMA.16816.F32 R80, R144, R82, R176 ;  /* 0x000000529050723c */ /* 0x000fe200000018b0 */
[----:B------:R-:W-:Y:S01]  /*1f250*/  MOV R205, R95 ;  /* 0x0000005f00cd7202 */ /* 0x000fe20000000f00 */
[----:B------:R-:W-:Y:S01]  /*1f260*/  IMAD.MOV.U32 R110, RZ, RZ, R86 ;  /* 0x000000ffff6e7224 */ /* 0x000fe200078e0056 */
[----:B------:R-:W-:Y:S01]  /*1f270*/  MOV R108, R84 ;  /* 0x00000054006c7202 */ /* 0x000fe20000000f00 */
[----:B------:R-:W-:Y:S03]  /*1f280*/  LDSM.16.MT88.4 R128, [R209+0x17800] ;  /* 0x01780000d180783b */ /* 0x000fe60000004200 */
[----:B------:R-:W-:Y:S01]  /*1f290*/  MOV R178, R122 ;  /* 0x0000007a00b27202 */ /* 0x000fe20000000f00 */
[----:B------:R-:W-:Y:S01]  /*1f2a0*/  IMAD.MOV.U32 R177, RZ, RZ, R121 ;  /* 0x000000ffffb17224 */ /* 0x000fe200078e0079 */
[----:B------:R-:W-:-:S03]  /*1f2b0*/  MOV R179, R123 ;  /* 0x0000007b00b37202 */ /* 0x000fc60000000f00 */
[----:B------:R-:W-:Y:S01]  /*1f2c0*/  FADD.FTZ R2, R2, R177 ;  /* 0x000000b102027221 */ /* 0x000fe20000010000 */
[----:B------:R-:W-:Y:S01]  /*1f2d0*/  FADD.FTZ R0, R0, R178 ;  /* 0x000000b200007221 */ /* 0x000fe20000010000 */
[----:B------:R-:W-:Y:S01]  /*1f2e0*/  MOV R182, R115 ;  /* 0x0000007300b67202 */ /* 0x000fe20000000f00 */
[----:B------:R-:W-:Y:S02]  /*1f2f0*/  IMAD.MOV.U32 R181, RZ, RZ, R114 ;  /* 0x000000ffffb57224 */ /* 0x000fe400078e0072 */
[----:B------:R-:W-:Y:S01]  /*1f300*/  FADD.FTZ R2, R179, R2 ;  /* 0x00000002b3027221 */ /* 0x000fe20000010000 */
[----:B------:R-:W-:Y:S01]  /*1f310*/  FADD.FTZ R0, R180, R0 ;  /* 0x00000000b4007221 */ /* 0x000fe20000010000 */
[C---:B------:R-:W-:Y:S01]  /*1f320*/  HMMA.16816.F32 R36, R144.reuse, R40, R100 ;  /* 0x000000289024723c */ /* 0x040fe20000001864 */
[----:B------:R-:W-:Y:S01]  /*1f330*/  MOV R183, R120 ;  /* 0x0000007800b77202 */ /* 0x000fe20000000f00 */
[----:B------:R-:W-:Y:S01]  /*1f340*/  FADD.FTZ R2, R181, R2 ;  /* 0x00000002b5027221 */ /* 0x000fe20000010000 */
[----:B------:R-:W-:Y:S01]  /*1f350*/  FADD.FTZ R0, R182, R0 ;  /* 0x00000000b6007221 */ /* 0x000fe20000010000 */
[----:B------:R-:W-:Y:S01]  /*1f360*/  MOV R109, R85 ;  /* 0x00000055006d7202 */ /* 0x000fe20000000f00 */
[----:B------:R-:W-:Y:S01]  /*1f370*/  LDSM.16.MT88.4 R112, [R212+0x15800] ;  /* 0x01580000d470783b */ /* 0x000fe20000004200 */
[C---:B------:R-:W-:Y:S01]  /*1f380*/  HMMA.16816.F32 R56, R144.reuse, R58, R192 ;  /* 0x0000003a9038723c */ /* 0x040fe200000018c0 */
[----:B------:R-:W-:Y:S01]  /*1f390*/  MOV R203, R87 ;  /* 0x0000005700cb7202 */ /* 0x000fe20000000f00 */
[----:B------:R-:W-:Y:S01]  /*1f3a0*/  FADD.FTZ R2, R183, R2 ;  /* 0x00000002b7027221 */ /* 0x000fe20000010000 */
[----:B------:R-:W-:Y:S03]  /*1f3b0*/  LDSM.16.MT88.4 R120, [R211+0x15800] ;  /* 0x01580000d378783b */ /* 0x000fe60000004200 */
[----:B------:R-:W-:Y:S01]  /*1f3c0*/  HMMA.16816.F32 R40, R144, R42, R104 ;  /* 0x0000002a9028723c */ /* 0x000fe20000001868 */
[----:B------:R-:W-:Y:S01]  /*1f3d0*/  IMAD.MOV.U32 R192, RZ, RZ, R92 ;  /* 0x000000ffffc07224 */ /* 0x000fe200078e005c */
[----:B------:R-:W1:Y:S01]  /*1f3e0*/  LDSM.16.MT88.4 R104, [R210+0x15800] ;  /* 0x01580000d268783b */ /* 0x000e620000004200 */
[----:B------:R-:W-:Y:S01]  /*1f3f0*/  IMAD.MOV.U32 R193, RZ, RZ, R5 ;  /* 0x000000ffffc17224 */ /* 0x000fe200078e0005 */
[----:B------:R-:W-:-:S02]  /*1f400*/  MOV R195, R6 ;  /* 0x0000000600c37202 */ /* 0x000fc40000000f00 */
[C---:B---3--:R-:W-:Y:S01]  /*1f410*/  HMMA.16816.F32 R92, R144.reuse, R96, R196 ;  /* 0x00000060905c723c */ /* 0x048fe200000018c4 */
[----:B------:R-:W-:Y:S01]  /*1f420*/  MOV R194, R7 ;  /* 0x0000000700c27202 */ /* 0x000fe20000000f00 */
[----:B------:R-:W-:Y:S01]  /*1f430*/  FADD.FTZ R0, R200, R0 ;  /* 0x00000000c8007221 */ /* 0x000fe20000010000 */
[----:B------:R-:W-:Y:S03]  /*1f440*/  LDSM.16.MT88.4 R4, [R211+0x17800] ;  /* 0x01780000d304783b */ /* 0x000fe60000004200 */
[C---:B------:R-:W-:Y:S01]  /*1f450*/  HMMA.16816.F32 R84, R144.reuse, R88, R136 ;  /* 0x000000589054723c */ /* 0x040fe20000001888 */
[----:B------:R-:W2:Y:S05]  /*1f460*/  LDSM.16.MT88.4 R136, [R210+0x17800] ;  /* 0x01780000d288783b */ /* 0x000eaa0000004200 */
[----:B------:R-:W-:Y:S01]  /*1f470*/  HMMA.16816.F32 R96, R144, R98, R140 ;  /* 0x000000629060723c */ /* 0x000fe2000000188c */
[----:B------:R-:W3:Y:S01]  /*1f480*/  LDSM.16.MT88.4 R140, [R212+0x17800] ;  /* 0x01780000d48c783b */ /* 0x000ee20000004200 */
[----:B------:R-:W-:Y:S01]  /*1f490*/  FADD.FTZ R2, R201, R2 ;  /* 0x00000002c9027221 */ /* 0x000fe20000010000 */
[----:B------:R-:W-:-:S03]  /*1f4a0*/  FADD.FTZ R0, R202, R0 ;  /* 0x00000000ca007221 */ /* 0x000fc60000010000 */
        /* <DEDUP_REMOVED lines=13> */
[----:B------:R-:W-:Y:S01]  /*1f580*/  FADD.FTZ R0, R17, R0 ;  /* 0x0000000011007221 */ /* 0x000fe20000010000 */
[----:B-1----:R-:W-:Y:S02]  /*1f590*/  HMMA.16816.F32 R100, R144, R104, R188 ;  /* 0x000000689064723c */ /* 0x002fe400000018bc */
[----:B------:R-:W-:Y:S01]  /*1f5a0*/  FADD.FTZ R246, R246, R2 ;  /* 0x00000002f6f67221 */ /* 0x000fe20000010000 */
[----:B------:R-:W-:-:S03]  /*1f5b0*/  FADD.FTZ R0, R16, R0 ;  /* 0x0000000010007221 */ /* 0x000fc60000010000 */
[----:B------:R-:W-:Y:S01]  /*1f5c0*/  HMMA.16816.F32 R48, R144, R50, R116 ;  /* 0x000000329030723c */ /* 0x000fe20000001874 */
[----:B------:R-:W-:Y:S01]  /*1f5d0*/  FADD.FTZ R246, R148, R246 ;  /* 0x000000f694f67221 */ /* 0x000fe20000010000 */
[----:B------:R-:W-:-:S04]  /*1f5e0*/  FADD.FTZ R0, R3, R0 ;  /* 0x0000000003007221 */ /* 0x000fc80000010000 */
[----:B------:R-:W-:Y:S01]  /*1f5f0*/  HMMA.16816.F32 R104, R144, R106, R108 ;  /* 0x0000006a9068723c */ /* 0x000fe2000000186c */
[----:B------:R-:W-:-:S05]  /*1f600*/  FADD.FTZ R246, R19, R246 ;  /* 0x000000f613f67221 */ /* 0x000fca0000010000 */
[----:B------:R-:W-:Y:S01]  /*1f610*/  HMMA.16816.F32 R108, R144, R112, R184 ;  /* 0x00000070906c723c */ /* 0x000fe200000018b8 */
[----:B------:R-:W-:-:S05]  /*1f620*/  FADD.FTZ R248, R248, R0 ;  /* 0x00000000f8f87221 */ /* 0x000fca0000010000 */
[C---:B------:R-:W-:Y:S06]  /*1f630*/  HMMA.16816.F32 R116, R144.reuse, R120, R152 ;  /* 0x000000789074723c */ /* 0x040fec0000001898 */
[C---:B------:R-:W-:Y:S06]  /*1f640*/  HMMA.16816.F32 R124, R144.reuse, R128, R124 ;  /* 0x00000080907c723c */ /* 0x040fec000000187c */
[C---:B--2---:R-:W-:Y:S06]  /*1f650*/  HMMA.16816.F32 R132, R144.reuse, R136, R132 ;  /* 0x000000889084723c */ /* 0x044fec0000001884 */
        /* <DEDUP_REMOVED lines=11> */
[----:B------:R-:W2:Y:S04]  /*1f710*/  LDL.LU R193, [R1+0x4] ;  /* 0x0000040001c17983 */ /* 0x000ea80000300800 */
[----:B------:R-:W3:Y:S04]  /*1f720*/  LDL.LU R194, [R1+0xc] ;  /* 0x00000c0001c27983 */ /* 0x000ee80000300800 */
[----:B------:R-:W4:Y:S01]  /*1f730*/  LDL R195, [R1+0x10] ;  /* 0x0000100001c37983 */ /* 0x000f220000100800 */
[----:B------:R-:W-:Y:S01]  /*1f740*/  MOV R152, R18 ;  /* 0x0000001200987202 */ /* 0x000fe20000000f00 */
[----:B------:R-:W-:Y:S01]  /*1f750*/  IMAD.MOV.U32 R151, RZ, RZ, R150 ;  /* 0x000000ffff977224 */ /* 0x000fe200078e0096 */
[----:B------:R-:W1:Y:S02]  /*1f760*/  S2R R0, SR_TID.X ;  /* 0x0000000000007919 */ /* 0x000e640000002100 */
[----:B-1----:R-:W-:-:S05]  /*1f770*/  LOP3.LUT R0, R0, 0x3, RZ, 0xc0, !PT ;  /* 0x0000000300007812 */ /* 0x002fca00078ec0ff */
[----:B--2---:R-:W-:Y:S02]  /*1f780*/  IMAD R0, R0, -0x2, R193 ;  /* 0xfffffffe00007824 */ /* 0x004fe400078e02c1 */
[----:B---3--:R-:W-:-:S03]  /*1f790*/  VIADD R238, R194, 0xfffffffe ;  /* 0xfffffffec2ee7836 */ /* 0x008fc60000000000 */
[----:B----4-:R-:W-:Y:S02]  /*1f7a0*/  IADD3 R251, R237, R0, -R195 ;  /* 0x00000000edfb7210 */ /* 0x010fe40007ffe8c3 */
.L_x_4813:
        /* <DEDUP_REMOVED lines=11> */
[----:B-1----:R-:W-:Y:S02]  /*1f860*/  R2UR UR4, R2 ;  /* 0x00000000020472ca */ /* 0x002fe400000e0000 */
        /* <DEDUP_REMOVED lines=8> */
[----:B--2---:R-:W2:Y:S01]  /*1f8f0*/  LD.E R4, desc[UR4][R154.64+0x170] ;  /* 0x000170049a047980 */ /* 0x004ea2000c101900 */
[----:B------:R-:W-:Y:S02]  /*1f900*/  R2UR UR8, R2 ;  /* 0x00000000020872ca */ /* 0x000fe400000e0000 */
[----:B------:R-:W-:Y:S02]  /*1f910*/  R2UR UR9, R3 ;  /* 0x00000000030972ca */ /* 0x000fe400000e0000 */
[-C--:B--2---:R-:W-:Y:S02]  /*1f920*/  IABS R0, R4.reuse ;  /* 0x0000000400007213 */ /* 0x084fe40000000000 */
[-C--:B------:R-:W-:Y:S02]  /*1f930*/  IABS R9, R4.reuse ;  /* 0x0000000400097213 */ /* 0x080fe40000000000 */
[----:B------:R-:W1:Y:S01]  /*1f940*/  I2F.RP R6, R0 ;  /* 0x0000000000067306 */ /* 0x000e620000209400 */
[-C--:B------:R-:W-:Y:S02]  /*1f950*/  LOP3.LUT R12, R12, R4.reuse, RZ, 0x3c, !PT ;  /* 0x000000040c0c7212 */ /* 0x080fe400078e3cff */
[----:B------:R-:W-:Y:S01]  /*1f960*/  IMAD.MOV R9, RZ, RZ, -R9 ;  /* 0x000000ffff097224 */ /* 0x000fe200078e0a09 */
[----:B------:R-:W-:Y:S04]  /*1f970*/  LOP3.LUT R10, R10, R4, RZ, 0x3c, !PT ;  /* 0x000000040a0a7212 */ /* 0x000fe800078e3cff */
[----:B------:R-:W-:Y:S02]  /*1f980*/  ISETP.GE.AND P0, PT, R10, RZ, PT ;  /* 0x000000ff0a00720c */ /* 0x000fe40003f06270 */
        /* <DEDUP_REMOVED lines=20> */
[----:B------:R-:W-:Y:S02]  /*1fad0*/  ISETP.NE.AND P2, PT, R4, RZ, PT ;  /* 0x000000ff0400720c */ /* 0x000fe40003f45270 */
[----:B------:R-:W-:Y:S05]  /*1fae0*/  LOP3.LUT R0, RZ, R4, RZ, 0x33, !PT ;  /* 0x00000004ff007212 */ /* 0x000fea00078e33ff */
[----:B------:R-:W-:Y:S02]  /*1faf0*/  @P3 VIADD R5, R5, 0x1 ;  /* 0x0000000105053836 */ /* 0x000fe40000000000 */
[----:B------:R-:W-:Y:S02]  /*1fb00*/  @P4 VIADD R6, R6, 0x1 ;  /* 0x0000000106064836 */ /* 0x000fe40000000000 */
[----:B------:R-:W-:Y:S02]  /*1fb10*/  @!P0 IMAD.MOV R5, RZ, RZ, -R5 ;  /* 0x000000ffff058224 */ /* 0x000fe400078e0a05 */
[----:B------:R-:W-:Y:S03]  /*1fb20*/  @!P1 IMAD.MOV R6, RZ, RZ, -R6 ;  /* 0x000000ffff069224 */ /* 0x000fe600078e0a06 */
[C---:B------:R-:W-:Y:S02]  /*1fb30*/  SEL R5, R0.reuse, R5, !P2 ;  /* 0x0000000500057207 */ /* 0x040fe40005000000 */
[----:B------:R-:W-:Y:S02]  /*1fb40*/  SEL R0, R0, R6, !P2 ;  /* 0x0000000600007207 */ /* 0x000fe40005000000 */
[CC--:B------:R-:W-:Y:S01]  /*1fb50*/  LEA R10, P1, R5.reuse, R240.reuse, 0x2 ;  /* 0x000000f0050a7211 */ /* 0x0c0fe200078210ff */
[----:B------:R-:W2:Y:S01]  /*1fb60*/  LD.E.64 R6, desc[UR4][R154.64+0x40] ;  /* 0x000040049a067980 */ /* 0x000ea2000c101b00 */
[C---:B------:R-:W-:Y:S02]  /*1fb70*/  LEA R8, P0, R0.reuse, R240, 0x2 ;  /* 0x000000f000087211 */ /* 0x040fe400078010ff */
[-C--:B------:R-:W-:Y:S02]  /*1fb80*/  LEA.HI.X.SX32 R11, R5, R241.reuse, 0x2, P1 ;  /* 0x000000f1050b7211 */ /* 0x080fe400008f16ff */
[C---:B------:R-:W-:Y:S01]  /*1fb90*/  LEA.HI.X.SX32 R9, R0.reuse, R241, 0x2, P0 ;  /* 0x000000f100097211 */ /* 0x040fe200000f16ff */
[----:B------:R-:W-:Y:S02]  /*1fba0*/  IMAD.IADD R0, R0, 0x1, -R5 ;  /* 0x0000000100007824 */ /* 0x000fe400078e0a05 */
[----:B------:R1:W3:Y:S02]  /*1fbb0*/  LD.E R12, desc[UR10][R10.64] ;  /* 0x0000000a0a0c7980 */ /* 0x0002e4000c101900 */
[----:B------:R-:W-:Y:S02]  /*1fbc0*/  IMAD R4, R4, R0, -0x40 ;  /* 0xffffffc004047424 */ /* 0x000fe400078e0200 */
[----:B------:R-:W3:Y:S03]  /*1fbd0*/  LD.E R11, desc[UR12][R8.64] ;  /* 0x0000000c080b7980 */ /* 0x000ee6000c101900 */
[----:B-1----:R-:W-:Y:S01]  /*1fbe0*/  SHF.R.S32.HI R10, RZ, 0x1f, R4 ;  /* 0x0000001fff0a7819 */ /* 0x002fe20000011404 */
[----:B------:R-:W4:Y:S01]  /*1fbf0*/  LD.E.64 R8, desc[UR8][R154.64+0x28] ;  /* 0x000028089a087980 */ /* 0x000f22000c101b00 */
[-C--:B--2---:R-:W-:Y:S02]  /*1fc00*/  IMAD R0, R7, R4.reuse, RZ ;  /* 0x0000000407007224 */ /* 0x084fe400078e02ff */
[C---:B------:R-:W-:Y:S04]  /*1fc10*/  IMAD.WIDE.U32 R4, R6.reuse, R4, RZ ;  /* 0x0000000406047225 */ /* 0x040fe800078e00ff */
[----:B------:R-:W-:Y:S04]  /*1fc20*/  IMAD R6, R6, R10, R0 ;  /* 0x0000000a06067224 */ /* 0x000fe800078e0200 */
[----:B------:R-:W-:Y:S01]  /*1fc30*/  IMAD.IADD R5, R5, 0x1, R6 ;  /* 0x0000000105057824 */ /* 0x000fe200078e0206 */
[----:B---3--:R-:W-:Y:S04]  /*1fc40*/  IADD3 R11, -R11, R12, RZ ;  /* 0x0000000c0b0b7210 */ /* 0x008fe80007ffe1ff */
[----:B------:R-:W-:Y:S01]  /*1fc50*/  SHF.R.S32.HI R6, RZ, 0x1f, R11 ;  /* 0x0000001fff067819 */ /* 0x000fe2000001140b */
[----:B----4-:R-:W-:Y:S02]  /*1fc60*/  IMAD R0, R9, R11, RZ ;  /* 0x0000000b09007224 */ /* 0x010fe400078e02ff */
[----:B------:R-:W-:Y:S04]  /*1fc70*/  IMAD.WIDE.U32 R4, R11, R8, R4 ;  /* 0x000000080b047225 */ /* 0x000fe800078e0004 */
[----:B------:R-:W-:Y:S02]  /*1fc80*/  IMAD R8, R8, R6, R0 ;  /* 0x0000000608087224 */ /* 0x000fe400078e0200 */
[----:B------:R-:W-:Y:S02]  /*1fc90*/  IMAD.MOV.U32 R0, RZ, RZ, R4 ;  /* 0x000000ffff007224 */ /* 0x000fe400078e0004 */
[----:B------:R-:W-:Y:S01]  /*1fca0*/  IMAD.IADD R5, R5, 0x1, R8 ;  /* 0x0000000105057824 */ /* 0x000fe200078e0208 */
[----:B------:R-:W-:Y:S05]  /*1fcb0*/  BRA `(.L_x_4807) ;  /* 0x0000000000187947 */ /* 0x000fea0003800000 */
.L_x_4806:
[----:B-1----:R-:W-:Y:S02]  /*1fcc0*/  R2UR UR4, R2 ;  /* 0x00000000020472ca */ /* 0x002fe400000e0000 */
[----:B------:R-:W-:Y:S11]  /*1fcd0*/  R2UR UR5, R3 ;  /* 0x00000000030572ca */ /* 0x000ff600000e0000 */
[----:B------:R-:W-:Y:S02]  /*1fce0*/  @!UPT UIADD3 URZ, URZ, URZ, URZ ;  /* 0x0000003f3f3ff290 */ /* 0x000fe4000fffe03f */
[----:B--2---:R-:W2:Y:S02]  /*1fcf0*/  LD.E R0, desc[UR4][R154.64+0x40] ;  /* 0x000040049a007980 */ /* 0x004ea4000c101900 */
[----:B--2---:R-:W-:Y:S05]  /*1fd00*/  IMAD.U32 R0, R0, -0x40, RZ ;  /* 0xffffffc000007824 */ /* 0x004fea00078e00ff */
[----:B------:R-:W-:Y:S02]  /*1fd10*/  SHF.R.S32.HI R5, RZ, 0x1f, R0 ;  /* 0x0000001fff057819 */ /* 0x000fe40000011400 */
.L_x_4807:
[----:B------:R-:W-:Y:S05]  /*1fd20*/  BSYNC B0 ;  /* 0x0000000000007941 */ /* 0x000fea0003800000 */
.L_x_4805:
[C---:B------:R-:W-:Y:S01]  /*1fd30*/  LOP3.LUT P6, RZ, R239.reuse, 0x1, RZ, 0xc0, !PT ;  /* 0x00000001efff7812 */ /* 0x040fe200078cc0ff */
[----:B------:R-:W-:Y:S01]  /*1fd40*/  BSSY B1, `(.L_x_4808) ;  /* 0x0000241000017945 */ /* 0x000fe20003800000 */
[C---:B------:R-:W-:Y:S02]  /*1fd50*/  LOP3.LUT P5, RZ, R239.reuse, 0x2, RZ, 0xc0, !PT ;  /* 0x00000002efff7812 */ /* 0x040fe400078ac0ff */
[C---:B------:R-:W-:Y:S02]  /*1fd60*/  LOP3.LUT P4, RZ, R239.reuse, 0x4, RZ, 0xc0, !PT ;  /* 0x00000004efff7812 */ /* 0x040fe4000788c0ff */
[----:B------:R-:W-:Y:S02]  /*1fd70*/  LOP3.LUT P3, RZ, R239, 0x8, RZ, 0xc0, !PT ;  /* 0x00000008efff7812 */ /* 0x000fe4000786c0ff */
[CC--:B------:R-:W-:Y:S02]  /*1fd80*/  LEA R236, P1, R0.reuse, R243.reuse, 0x1 ;  /* 0x000000f300ec7211 */ /* 0x0c0fe400078208ff */
[C---:B------:R-:W-:Y:S02]  /*1fd90*/  IADD3 R4, P0, R0.reuse, R250, RZ ;  /* 0x000000fa00047210 */ /* 0x040fe40007f1e0ff */
[-C--:B------:R-:W-:Y:S02]  /*1fda0*/  LEA.HI.X R237, R0, R242.reuse, R5, 0x1, P1 ;  /* 0x000000f200ed7211 */ /* 0x080fe400008f0c05 */
[----:B------:R-:W-:Y:S01]  /*1fdb0*/  @P6 R2UR UR4, R2 ;  /* 0x00000000020462ca */ /* 0x000fe200000e0000 */
[--C-:B------:R-:W-:Y:S01]  /*1fdc0*/  IMAD.X R5, R5, 0x1, R252.reuse, P0 ;  /* 0x0000000105057824 */ /* 0x100fe200000e06fc */
[CC--:B------:R-:W-:Y:S02]  /*1fdd0*/  @P6 LEA R28, P0, R4.reuse, R243.reuse, 0x1 ;  /* 0x000000f3041c6211 */ /* 0x0c0fe400078008ff */
[CC--:B------:R-:W-:Y:S02]  /*1fde0*/  @P5 LEA R26, P2, R4.reuse, R243.reuse, 0x1 ;  /* 0x000000f3041a5211 */ /* 0x0c0fe400078408ff */
[CCC-:B------:R-:W-:Y:S02]  /*1fdf0*/  @P6 LEA.HI.X R29, R4.reuse, R242.reuse, R5.reuse, 0x1, P0 ;  /* 0x000000f2041d6211 */ /* 0x1c0fe400000f0c05 */
[C-C-:B------:R-:W-:Y:S02]  /*1fe00*/  @P5 LEA.HI.X R27, R4.reuse, R242, R5.reuse, 0x1, P2 ;  /* 0x000000f2041b5211 */ /* 0x140fe400010f0c05 */
[CC--:B------:R-:W-:Y:S02]  /*1fe10*/  @P4 LEA R24, P1, R4.reuse, R243.reuse, 0x1 ;  /* 0x000000f304184211 */ /* 0x0c0fe400078208ff */
[CC--:B------:R-:W-:Y:S02]  /*1fe20*/  @P3 LEA R22, P0, R4.reuse, R243.reuse, 0x1 ;  /* 0x000000f304163211 */ /* 0x0c0fe400078008ff */
[C---:B------:R-:W-:Y:S02]  /*1fe30*/  IADD3 R0, P2, R4.reuse, R250, RZ ;  /* 0x000000fa04007210 */ /* 0x040fe40007f5e0ff */
[CCC-:B------:R-:W-:Y:S02]  /*1fe40*/  @P4 LEA.HI.X R25, R4.reuse, R242.reuse, R5.reuse, 0x1, P1 ;  /* 0x000000f204194211 */ /* 0x1c0fe400008f0c05 */
[-C--:B------:R-:W-:Y:S01]  /*1fe50*/  @P3 LEA.HI.X R23, R4, R242.reuse, R5, 0x1, P0 ;  /* 0x000000f204173211 */ /* 0x080fe200000f0c05 */
[--C-:B------:R-:W-:Y:S01]  /*1fe60*/  IMAD.X R5, R5, 0x1, R252.reuse, P2 ;  /* 0x0000000105057824 */ /* 0x100fe200010e06fc */
[CC--:B------:R-:W-:Y:S02]  /*1fe70*/  @P6 LEA R20, P0, R0.reuse, R243.reuse, 0x1 ;  /* 0x000000f300146211 */ /* 0x0c0fe400078008ff */
[CC--:B------:R-:W-:Y:S02]  /*1fe80*/  @P5 LEA R18, P2, R0.reuse, R243.reuse, 0x1 ;  /* 0x000000f300125211 */ /* 0x0c0fe400078408ff */
[CCC-:B------:R-:W-:Y:S02]  /*1fe90*/  @P6 LEA.HI.X R21, R0.reuse, R242.reuse, R5.reuse, 0x1, P0 ;  /* 0x000000f200156211 */ /* 0x1c0fe400000f0c05 */
[C-C-:B------:R-:W-:Y:S02]  /*1fea0*/  @P5 LEA.HI.X R19, R0.reuse, R242, R5.reuse, 0x1, P2 ;  /* 0x000000f200135211 */ /* 0x140fe400010f0c05 */
[CC--:B------:R-:W-:Y:S02]  /*1feb0*/  @P4 LEA R16, P1, R0.reuse, R243.reuse, 0x1 ;  /* 0x000000f300104211 */ /* 0x0c0fe400078208ff */
[CC--:B------:R-:W-:Y:S02]  /*1fec0*/  @P3 LEA R14, P0, R0.reuse, R243.reuse, 0x1 ;  /* 0x000000f3000e3211 */ /* 0x0c0fe400078008ff */
[----:B------:R-:W-:Y:S02]  /*1fed0*/  @P6 R2UR UR5, R3 ;  /* 0x00000000030562ca */ /* 0x000fe400000e0000 */
[C---:B------:R-:W-:Y:S02]  /*1fee0*/  IADD3 R4, P2, R0.reuse, R250, RZ ;  /* 0x000000fa00047210 */ /* 0x040fe40007f5e0ff */
[CCC-:B------:R-:W-:Y:S02]  /*1fef0*/  @P4 LEA.HI.X R17, R0.reuse, R242.reuse, R5.reuse, 0x1, P1 ;  /* 0x000000f200114211 */ /* 0x1c0fe400008f0c05 */
[-C--:B------:R-:W-:Y:S01]  /*1ff00*/  @P3 LEA.HI.X R15, R0, R242.reuse, R5, 0x1, P0 ;  /* 0x000000f2000f3211 */ /* 0x080fe200000f0c05 */
[----:B------:R-:W-:Y:S01]  /*1ff10*/  IMAD.X R5, R5, 0x1, R252, P2 ;  /* 0x0000000105057824 */ /* 0x000fe200010e06fc */
[-C--:B------:R-:W-:Y:S02]  /*1ff20*/  @P6 LEA R12, P0, R4, R243.reuse, 0x1 ;  /* 0x000000f3040c6211 */ /* 0x080fe400078008ff */
[----:B------:R-:W-:Y:S02]  /*1ff30*/  @P5 R2UR UR8, R2 ;  /* 0x00000000020852ca */ /* 0x000fe400000e0000 */
[C---:B------:R-:W-:Y:S01]  /*1ff40*/  @P5 R2UR UR9, R3.reuse ;  /* 0x00000000030952ca */ /* 0x040fe200000e0000 */
[----:B------:R-:W-:Y:S01]  /*1ff50*/  @!PT LDS RZ, [RZ] ;  /* 0x00000000fffff984 */ /* 0x000fe20000000800 */
[----:B------:R-:W-:Y:S01]  /*1ff60*/  @!PT LDS RZ, [RZ] ;  /* 0x00000000fffff984 */ /* 0x000fe20000000800 */
[----:B------:R-:W-:Y:S01]  /*1ff70*/  @!PT LDS RZ, [RZ] ;  /* 0x00000000fffff984 */ /* 0x000fe20000000800 */
[----:B------:R-:W-:Y:S01]  /*1ff80*/  @P6 LDGSTS.E.BYPASS.LTC128B.128 [R235+0x10000], desc[UR4][R236.64] ;  /* 0x10000000eceb6fae */ /* 0x000fe2000b901d44 */
[CCC-:B------:R-:W-:Y:S02]  /*1ff90*/  @P6 LEA.HI.X R13, R4.reuse, R242.reuse, R5.reuse, 0x1, P0 ;  /* 0x000000f2040d6211 */ /* 0x1c0fe400000f0c05 */
[CC--:B------:R-:W-:Y:S01]  /*1ffa0*/  @P5 LEA R10, P2, R4.reuse, R243.reuse, 0x1 ;  /* 0x000000f3040a5211 */ /* 0x0c0fe200078408ff */
[----:B------:R-:W-:Y:S01]  /*1ffb0*/  @!P6 STS.128 [R235+0x10000], RZ ;  /* 0x010000ffeb00e388 */ /* 0x000fe20000000c00 */
[CC--:B------:R-:W-:Y:S02]  /*1ffc0*/  @P4 LEA R8, P1, R4.reuse, R243.reuse, 0x1 ;  /* 0x000000f304084211 */ /* 0x0c0fe400078208ff */
[C---:B------:R-:W-:Y:S01]  /*1ffd0*/  @P3 LEA R6, P0, R4.reuse, R243, 0x1 ;  /* 0x000000f304063211 */ /* 0x040fe200078008ff */
[--C-:B------:R-:W-:Y:S01]  /*1ffe0*/  IMAD.MOV.U32 R243, RZ, RZ, R236.reuse ;  /* 0x000000fffff37224 */ /* 0x100fe200078e00ec */
[CCC-:B------:R-:W-:Y:S02]  /*1fff0*/  @P5 LEA.HI.X R11, R4.reuse, R242.reuse, R5.reuse, 0x1, P2 ;  /* 0x000000f2040b5211 */ /* 0x1c0fe400010f0c05 */
[CCC-:B------:R-:W-:Y:S02]  /*20000*/  @P4 LEA.HI.X R9, R4.reuse, R242.reuse, R5.reuse, 0x1, P1 ;  /* 0x000000f204094211 */ /* 0x1c0fe400008f0c05 */
[----:B------:R-:W-:Y:S01]  /*20010*/  @P3 LEA.HI.X R7, R4, R242, R5, 0x1, P0 ;  /* 0x000000f204073211 */ /* 0x000fe200000f0c05 */
[--C-:B------:R-:W-:Y:S01]  /*20020*/  @P5 IMAD.MOV.U32 R4, RZ, RZ, R236.reuse ;  /* 0x000000ffff045224 */ /* 0x100fe200078e00ec */
[C---:B------:R-:W-:Y:S01]  /*20030*/  @P4 R2UR UR4, R2.reuse ;  /* 0x00000000020442ca */ /* 0x040fe200000e0000 */
[--C-:B------:R-:W-:Y:S01]  /*20040*/  @P5 IMAD.MOV.U32 R5, RZ, RZ, R237.reuse ;  /* 0x000000ffff055224 */ /* 0x100fe200078e00ed */
[C---:B------:R-:W-:Y:S01]  /*20050*/  @P4 R2UR UR5, R3.reuse ;  /* 0x00000000030542ca */ /* 0x040fe200000e0000 */
[--C-:B------:R-:W-:Y:S01]  /*20060*/  IMAD.MOV.U32 R242, RZ, RZ, R237.reuse ;  /* 0x000000fffff27224 */ /* 0x100fe200078e00ed */
        /* <DEDUP_REMOVED lines=8> */
[C---:B------:R-:W-:Y:S02]  /*200f0*/  @P6 R2UR UR11, R3.reuse ;  /* 0x00000000030b62ca */ /* 0x040fe400000e0000 */
[----:B------:R-:W-:Y:S02]  /*20100*/  @P3 R2UR UR14, R2 ;  /* 0x00000000020e32ca */ /* 0x000fe400000e0000 */
[C---:B------:R-:W-:Y:S02]  /*20110*/  @P3 R2UR UR15, R3.reuse ;  /* 0x00000000030f32ca */ /* 0x040fe400000e0000 */
[----:B------:R-:W-:Y:S01]  /*20120*/  ISETP.GE.AND P0, PT, R238, 0x1, PT ;  /* 0x00000001ee00780c */ /* 0x000fe20003f06270 */
[--C-:B-1----:R-:W-:Y:S02]  /*20130*/  @P4 IMAD.MOV.U32 R4, RZ, RZ, R236.reuse ;  /* 0x000000ffff044224 */ /* 0x102fe400078e00ec */
[--C-:B------:R-:W-:Y:S05]  /*20140*/  @P4 IMAD.MOV.U32 R5, RZ, RZ, R237.reuse ;  /* 0x000000ffff054224 */ /* 0x100fea00078e00ed */
[----:B------:R-:W-:Y:S01]  /*20150*/  @!PT LDS RZ, [RZ] ;  /* 0x00000000fffff984 */ /* 0x000fe20000000800 */
[----:B------:R-:W-:Y:S01]  /*20160*/  @!PT LDS RZ, [RZ] ;  /* 0x00000000fffff984 */ /* 0x000fe20000000800 */
[----:B------:R-:W-:Y:S01]  /*20170*/  @!PT LDS RZ, [RZ] ;  /* 0x00000000fffff984 */ /* 0x000fe20000000800 */
[----:B------:R1:W-:Y:S04]  /*20180*/  @P4 LDGSTS.E.BYPASS.LTC128B.128 [R235+0x14000], desc[UR4][R4.64+0x100] ;  /* 0x1400010004eb4fae */ /* 0x0003e8000b901d44 */
[----:B------:R-:W-:Y:S01]  /*20190*/  @!P4 STS.128 [R235+0x14000], RZ ;  /* 0x014000ffeb00c388 */ /* 0x000fe20000000c00 */
[----:B-1----:R-:W-:Y:S02]  /*201a0*/  @P3 IMAD.MOV.U32 R4, RZ, RZ, R236 ;  /* 0x000000ffff043224 */ /* 0x002fe400078e00ec */
[----:B------:R-:W-:Y:S05]  /*201b0*/  @P3 IMAD.MOV.U32 R5, RZ, RZ, R237 ;  /* 0x000000ffff053224 */ /* 0x000fea00078e00ed */
        /* <DEDUP_REMOVED lines=73> */
[----:B-----5:R-:W-:Y:S04]  /*20650*/  LDSM.16.M88.4 R32, [R215] ;  /* 0x00000000d720783b */ /* 0x020fe80000000200 */
[----:B-1----:R-:W-:Y:S04]  /*20660*/  LDSM.16.M88.4 R16, [R208+0x8800] ;  /* 0x00880000d010783b */ /* 0x002fe80000000200 */
[----:B------:R-:W-:Y:S04]  /*20670*/  LDSM.16.M88.4 R24, [R208+0x9000] ;  /* 0x00900000d018783b */ /* 0x000fe80000000200 */
[----:B--2---:R-:W3:Y:S04]  /*20680*/  LDSM.16.M88.4 R8, [R208+0x8000] ;  /* 0x00800000d008783b */ /* 0x004ee80000000200 */
[----:B------:R-:W1:Y:S04]  /*20690*/  LDSM.16.M88.4 R172, [R208+0x9800] ;  /* 0x00980000d0ac783b */ /* 0x000e680000000200 */
[----:B------:R-:W0:Y:S04]  /*206a0*/  LDGDEPBAR ;  /* 0x00000000000079af */ /* 0x000e280000000000 */
[----:B------:R-:W-:Y:S04]  /*206b0*/  LDSM.16.M88.4 R176, [R216] ;  /* 0x00000000d8b0783b */ /* 0x000fe80000000200 */
[----:B------:R-:W2:Y:S04]  /*206c0*/  LDSM.16.M88.4 R180, [R219] ;  /* 0x00000000dbb4783b */ /* 0x000ea80000000200 */
[----:B------:R-:W4:Y:S04]  /*206d0*/  LDSM.16.M88.4 R184, [R234] ;  /* 0x00000000eab8783b */ /* 0x000f280000000200 */
[----:B------:R-:W4:Y:S04]  /*206e0*/  LDSM.16.M88.4 R188, [R233] ;  /* 0x00000000e9bc783b */ /* 0x000f280000000200 */
[----:B------:R-:W4:Y:S04]  /*206f0*/  LDSM.16.M88.4 R192, [R232] ;  /* 0x00000000e8c0783b */ /* 0x000f280000000200 */
[----:B------:R-:W-:Y:S04]  /*20700*/  LDSM.16.M88.4 R196, [R214+0x8000] ;  /* 0x00800000d6c4783b */ /* 0x000fe80000000200 */
[----:B------:R-:W-:Y:S01]  /*20710*/  LDSM.16.M88.4 R200, [R217] ;  /* 0x00000000d9c8783b */ /* 0x000fe20000000200 */
[C---:B---3--:R-:W-:Y:S03]  /*20720*/  HMMA.16816.F32 R4, R32.reuse, R8, RZ ;  /* 0x000000082004723c */ /* 0x048fe600000018ff */
[----:B------:R-:W-:Y:S03]  /*20730*/  LDSM.16.M88.4 R204, [R213] ;  /* 0x00000000d5cc783b */ /* 0x000fe60000000200 */
[C---:B------:R-:W-:Y:S06]  /*20740*/  HMMA.16816.F32 R8, R32.reuse, R10, RZ ;  /* 0x0000000a2008723c */ /* 0x040fec00000018ff */
[C---:B------:R-:W-:Y:S06]  /*20750*/  HMMA.16816.F32 R12, R32.reuse, R16, RZ ;  /* 0x00000010200c723c */ /* 0x040fec00000018ff */
[C---:B------:R-:W-:Y:S06]  /*20760*/  HMMA.16816.F32 R16, R32.reuse, R18, RZ ;  /* 0x000000122010723c */ /* 0x040fec00000018ff */
[C---:B------:R-:W-:Y:S06]  /*20770*/  HMMA.16816.F32 R20, R32.reuse, R24, RZ ;  /* 0x000000182014723c */ /* 0x040fec00000018ff */
[C---:B------:R-:W-:Y:S06]  /*20780*/  HMMA.16816.F32 R24, R32.reuse, R26, RZ ;  /* 0x0000001a2018723c */ /* 0x040fec00000018ff */
[C---:B-1----:R-:W-:Y:S06]  /*20790*/  HMMA.16816.F32 R28, R32.reuse, R172, RZ ;  /* 0x000000ac201c723c */ /* 0x042fec00000018ff */
[----:B------:R-:W-:Y:S01]  /*207a0*/  HMMA.16816.F32 R32, R32, R174, RZ ;  /* 0x000000ae2020723c */ /* 0x000fe200000018ff */
[----:B------:R-:W1:Y:S05]  /*207b0*/  LDSM.16.M88.4 R172, [R218] ;  /* 0x00000000daac783b */ /* 0x000e6a0000000200 */
[C---:B--2---:R-:W-:Y:S06]  /*207c0*/  HMMA.16816.F32 R4, R176.reuse, R180, R4 ;  /* 0x000000b4b004723c */ /* 0x044fec0000001804 */
        /* <DEDUP_REMOVED lines=24> */
[----:B------:R-:W-:Y:S01]  /*20950*/  LDSM.16.M88.4 R188, [R208+0xb800] ;  /* 0x00b80000d0bc783b */ /* 0x000fe20000000200 */
[C---:B------:R-:W-:Y:S06]  /*20960*/  HMMA.16816.F32 R4, R200.reuse, R204, R4 ;  /* 0x000000ccc804723c */ /* 0x040fec0000001804 */
[C---:B------:R-:W-:Y:S01]  /*20970*/  HMMA.16816.F32 R8, R200.reuse, R206, R8 ;  /* 0x000000cec808723c */ /* 0x040fe20000001808 */
[----:B------:R-:W-:Y:S05]  /*20980*/  LDSM.16.M88.4 R204, [R231] ;  /* 0x00000000e7cc783b */ /* 0x000fea0000000200 */
[C---:B------:R-:W-:Y:S06]  /*20990*/  HMMA.16816.F32 R12, R200.reuse, R176, R12 ;  /* 0x000000b0c80c723c */ /* 0x040fec000000180c */
        /* <DEDUP_REMOVED lines=14> */
[----:B------:R-:W2:Y:S05]  /*20a80*/  LDSM.16.M88.4 R184, [R228] ;  /* 0x00000000e4b8783b */ /* 0x000eaa0000000200 */
[C---:B---3--:R-:W-:Y:S06]  /*20a90*/  HMMA.16816.F32 R20, R172.reuse, R176, R20 ;  /* 0x000000b0ac14723c */ /* 0x048fec0000001814 */
[C---:B------:R-:W-:Y:S01]  /*20aa0*/  HMMA.16816.F32 R24, R172.reuse, R178, R24 ;  /* 0x000000b2ac18723c */ /* 0x040fe20000001818 */
[----:B------:R-:W-:Y:S05]  /*20ab0*/  LDSM.16.M88.4 R176, [R214+0xa000] ;  /* 0x00a00000d6b0783b */ /* 0x000fea0000000200 */
[C---:B------:R-:W-:Y:S06]  /*20ac0*/  HMMA.16816.F32 R28, R172.reuse, R188, R28 ;  /* 0x000000bcac1c723c */ /* 0x040fec000000181c */
[----:B------:R-:W-:Y:S01]  /*20ad0*/  HMMA.16816.F32 R32, R172, R190, R32 ;  /* 0x000000beac20723c */ /* 0x000fe20000001820 */
[----:B------:R-:W3:Y:S04]  /*20ae0*/  LDSM.16.M88.4 R172, [R218+0x2000] ;  /* 0x00200000daac783b */ /* 0x000ee80000000200 */
[----:B------:R-:W3:Y:S01]  /*20af0*/  LDSM.16.M88.4 R188, [R214+0xa800] ;  /* 0x00a80000d6bc783b */ /* 0x000ee20000000200 */
        /* <DEDUP_REMOVED lines=35> */
[C---:B------:R-:W-:Y:S06]  /*20d30*/  HMMA.16816.F32 R28, R180.reuse, R188, R28 ;  /* 0x000000bcb41c723c */ /* 0x040fec000000181c */
[----:B------:R-:W-:Y:S01]  /*20d40*/  HMMA.16816.F32 R32, R180, R190, R32 ;  /* 0x000000beb420723c */ /* 0x000fe20000001820 */
[----:B------:R-:W3:Y:S04]  /*20d50*/  LDSM.16.M88.4 R180, [R227] ;  /* 0x00000000e3b4783b */ /* 0x000ee80000000200 */
[----:B------:R-:W3:Y:S01]  /*20d60*/  LDSM.16.M88.4 R188, [R226] ;  /* 0x00000000e2bc783b */ /* 0x000ee20000000200 */
[C---:B------:R-:W-:Y:S06]  /*20d70*/  HMMA.16816.F32 R4, R192.reuse, R200, R4 ;  /* 0x000000c8c004723c */ /* 0x040fec0000001804 */
[C---:B------:R-:W-:Y:S01]  /*20d80*/  HMMA.16816.F32 R8, R192.reuse, R202, R8 ;  /* 0x000000cac008723c */ /* 0x040fe20000001808 */
[----:B------:R-:W3:Y:S05]  /*20d90*/  LDSM.16.M88.4 R200, [R225] ;  /* 0x00000000e1c8783b */ /* 0x000eea0000000200 */
[C---:B----4-:R-:W-:Y:S06]  /*20da0*/  HMMA.16816.F32 R12, R192.reuse, R172, R12 ;  /* 0x000000acc00c723c */ /* 0x050fec000000180c */
        /* <DEDUP_REMOVED lines=37> */
[----:B------:R-:W4:Y:S05]  /*21000*/  LDSM.16.M88.4 R200, [R208+0xf800] ;  /* 0x00f80000d0c8783b */ /* 0x000f2a0000000200 */
[C---:B------:R-:W-:Y:S06]  /*21010*/  HMMA.16816.F32 R12, R192.reuse, R176, R12 ;  /* 0x000000b0c00c723c */ /* 0x040fec000000180c */
[C---:B------:R-:W-:Y:S01]  /*21020*/  HMMA.16816.F32 R16, R192.reuse, R178, R16 ;  /* 0x000000b2c010723c */ /* 0x040fe20000001810 */
[----:B------:R-:W-:Y:S05]  /*21030*/  LDSM.16.M88.4 R176, [R216+0x6000] ;  /* 0x00600000d8b0783b */ /* 0x000fea0000000200 */
[C---:B-1----:R-:W-:Y:S06]  /*21040*/  HMMA.16816.F32 R20, R192.reuse, R196, R20 ;  /* 0x000000c4c014723c */ /* 0x042fec0000001814 */
[C---:B------:R-:W-:Y:S01]  /*21050*/  HMMA.16816.F32 R24, R192.reuse, R198, R24 ;  /* 0x000000c6c018723c */ /* 0x040fe20000001818 */
[----:B------:R-:W1:Y:S05]  /*21060*/  LDSM.16.M88.4 R196, [R223] ;  /* 0x00000000dfc4783b */ /* 0x000e6a0000000200 */
[C---:B------:R-:W-:Y:S06]  /*21070*/  HMMA.16816.F32 R28, R192.reuse, R204, R28 ;  /* 0x000000ccc01c723c */ /* 0x040fec000000181c */
        /* <DEDUP_REMOVED lines=25> */
[C---:B------:R-:W-:Y:S06]  /*21210*/  HMMA.16816.F32 R28, R176.reuse, R184, R28 ;  /* 0x000000b8b01c723c */ /* 0x040fec000000181c */
[----:B------:R-:W-:Y:S01]  /*21220*/  HMMA.16816.F32 R32, R176, R186, R32 ;  /* 0x000000bab020723c */ /* 0x000fe20000001820 */
[----:B------:R-:W2:Y:S04]  /*21230*/  LDSM.16.M88.4 R176, [R217+0x6000] ;  /* 0x00600000d9b0783b */ /* 0x000ea80000000200 */
[----:B------:R-:W2:Y:S01]  /*21240*/  LDSM.16.M88.4 R184, [R213+0x6800] ;  /* 0x00680000d5b8783b */ /* 0x000ea20000000200 */
[C---:B---3--:R-:W-:Y:S06]  /*21250*/  HMMA.16816.F32 R4, R188.reuse, R204, R4 ;  /* 0x000000ccbc04723c */ /* 0x048fec0000001804 */
[C---:B------:R-:W-:Y:S01]  /*21260*/  HMMA.16816.F32 R8, R188.reuse, R206, R8 ;  /* 0x000000cebc08723c */ /* 0x040fe20000001808 */
[----:B------:R-:W3:Y:S01]  /*21270*/  LDSM.16.M88.4 R204, [R213+0x7800] ;  /* 0x00780000d5cc783b */ /* 0x000ee20000000200 */
[----:B------:R-:W-:Y:S04]  /*21280*/  DEPBAR.LE SB0, 0x0 ;  /* 0x000080000000791a */ /* 0x000fe80000000000 */
[C---:B----4-:R-:W-:Y:S01]  /*21290*/  HMMA.16816.F32 R12, R188.reuse, R172, R12 ;  /* 0x000000acbc0c723c */ /* 0x050fe2000000180c */
[----:B------:R-:W-:Y:S05]  /*212a0*/  BAR.SYNC.DEFER_BLOCKING 0x0 ;  /* 0x0000000000007b1d */ /* 0x000fea0000010000 */
[C---:B------:R-:W-:Y:S06]  /*212b0*/  HMMA.16816.F32 R16, R188.reuse, R174, R16 ;  /* 0x000000aebc10723c */ /* 0x040fec0000001810 */
[C---:B-1----:R-:W-:Y:S06]  /*212c0*/  HMMA.16816.F32 R20, R188.reuse, R196, R20 ;  /* 0x000000c4bc14723c */ /* 0x042fec0000001814 */
[C---:B------:R-:W-:Y:S06]  /*212d0*/  HMMA.16816.F32 R24, R188.reuse, R198, R24 ;  /* 0x000000c6bc18723c */ /* 0x040fec0000001818 */
[C---:B------:R-:W-:Y:S06]  /*212e0*/  HMMA.16816.F32 R28, R188.reuse, R200, R28 ;  /* 0x000000c8bc1c723c */ /* 0x040fec000000181c */
[----:B------:R-:W-:Y:S06]  /*212f0*/  HMMA.16816.F32 R32, R188, R202, R32 ;  /* 0x000000cabc20723c */ /* 0x000fec0000001820 */
[C---:B--2---:R-:W-:Y:S06]  /*21300*/  HMMA.16816.F32 R4, R176.reuse, R180, R4 ;  /* 0x000000b4b004723c */ /* 0x044fec0000001804 */
[C---:B------:R-:W-:Y:S06]  /*21310*/  HMMA.16816.F32 R8, R176.reuse, R182, R8 ;  /* 0x000000b6b008723c */ /* 0x040fec0000001808 */
[C---:B------:R-:W-:Y:S06]  /*21320*/  HMMA.16816.F32 R12, R176.reuse, R184, R12 ;  /* 0x000000b8b00c723c */ /* 0x040fec000000180c */
[C---:B------:R-:W-:Y:S06]  /*21330*/  HMMA.16816.F32 R16, R176.reuse, R186, R16 ;  /* 0x000000bab010723c */ /* 0x040fec0000001810 */
[C---:B------:R-:W-:Y:S06]  /*21340*/  HMMA.16816.F32 R20, R176.reuse, R192, R20 ;  /* 0x000000c0b014723c */ /* 0x040fec0000001814 */
[C---:B------:R-:W-:Y:S06]  /*21350*/  HMMA.16816.F32 R24, R176.reuse, R194, R24 ;  /* 0x000000c2b018723c */ /* 0x040fec0000001818 */
[C---:B---3--:R-:W-:Y:S06]  /*21360*/  HMMA.16816.F32 R28, R176.reuse, R204, R28 ;  /* 0x000000ccb01c723c */ /* 0x048fec000000181c */
        /* <DEDUP_REMOVED lines=36> */
[----:B------:R-:W-:Y:S02]  /*215b0*/  IMAD R172, R150, R174, R153 ;  /* 0x000000ae96ac7224 */ /* 0x000fe400078e0299 */
        /* <DEDUP_REMOVED lines=13> */
[----:B------:R-:W-:Y:S02]  /*21690*/  ISETP.GE.AND P1, PT, R175, RZ, PT ;  /* 0x000000ffaf00720c */ /* 0x000fe40003f26270 */
[----:B------:R-:W2:Y:S01]  /*216a0*/  LD.E.64 R174, desc[UR4][R154.64+0x38] ;  /* 0x000038049aae7980 */ /* 0x000ea2000c101b00 */
[----:B------:R-:W-:Y:S02]  /*216b0*/  @!P0 IMAD.MOV R150, RZ, RZ, -R150 ;  /* 0x000000ffff968224 */ /* 0x000fe400078e0a96 */
[----:B------:R-:W-:Y:S01]  /*216c0*/  @P2 VIADD R153, R153, 0x1 ;  /* 0x0000000199992836 */ /* 0x000fe20000000000 */
[----:B------:R-:W-:Y:S04]  /*216d0*/  ISETP.NE.AND P2, PT, R148, RZ, PT ;  /* 0x000000ff9400720c */ /* 0x000fe80003f45270 */
[----:B------:R-:W-:Y:S03]  /*216e0*/  SEL R150, R0, R150, !P2 ;  /* 0x0000009600967207 */ /* 0x000fe60005000000 */
[----:B------:R-:W-:Y:S01]  /*216f0*/  @!P1 IMAD.MOV R153, RZ, RZ, -R153 ;  /* 0x000000ffff999224 */ /* 0x000fe200078e0a99 */
[CC--:B------:R-:W-:Y:S04]  /*21700*/  LEA R176, P1, R150.reuse, R240.reuse, 0x2 ;  /* 0x000000f096b07211 */ /* 0x0c0fe800078210ff */
[----:B------:R-:W-:Y:S02]  /*21710*/  LEA.HI.X.SX32 R177, R150, R241, 0x2, P1 ;  /* 0x000000f196b17211 */ /* 0x000fe400008f16ff */
[----:B------:R-:W-:Y:S03]  /*21720*/  SEL R153, R0, R153, !P2 ;  /* 0x0000009900997207 */ /* 0x000fe60005000000 */
[----:B------:R-:W3:Y:S01]  /*21730*/  LD.E R179, desc[UR10][R176.64] ;  /* 0x0000000ab0b37980 */ /* 0x000ee2000c101900 */
[C---:B------:R-:W-:Y:S01]  /*21740*/  LEA R172, P0, R153.reuse, R240, 0x2 ;  /* 0x000000f099ac7211 */ /* 0x040fe200078010ff */
[C---:B------:R-:W-:Y:S03]  /*21750*/  IMAD.IADD R150, R153.reuse, 0x1, -R150 ;  /* 0x0000000199967824 */ /* 0x040fe600078e0a96 */
[----:B------:R-:W-:Y:S01]  /*21760*/  LEA.HI.X.SX32 R173, R153, R241, 0x2, P0 ;  /* 0x000000f199ad7211 */ /* 0x000fe200000f16ff */
[----:B------:R-:W-:Y:S04]  /*21770*/  IMAD R148, R148, R150, -0x40 ;  /* 0xffffffc094947424 */ /* 0x000fe800078e0296 */
[----:B------:R1:W3:Y:S01]  /*21780*/  LD.E R178, desc[UR12][R172.64] ;  /* 0x0000000cacb27980 */ /* 0x0002e2000c101900 */
[----:B------:R-:W-:Y:S03]  /*21790*/  SHF.R.S32.HI R150, RZ, 0x1f, R148 ;  /* 0x0000001fff967819 */ /* 0x000fe60000011494 */
[----:B------:R-:W4:Y:S01]  /*217a0*/  LD.E.64 R176, desc[UR8][R154.64+0x20] ;  /* 0x000020089ab07980 */ /* 0x000f22000c101b00 */
[-C--:B--2---:R-:W-:Y:S02]  /*217b0*/  IMAD R0, R175, R148.reuse, RZ ;  /* 0x00000094af007224 */ /* 0x084fe400078e02ff */
[C---:B-1----:R-:W-:Y:S04]  /*217c0*/  IMAD.WIDE.U32 R172, R174.reuse, R148, RZ ;  /* 0x00000094aeac7225 */ /* 0x042fe800078e00ff */
        /* <DEDUP_REMOVED lines=10> */
.L_x_4811:
[----:B------:R-:W-:Y:S02]  /*21870*/  R2UR UR4, R2 ;  /* 0x00000000020472ca */ /* 0x000fe400000e0000 */
[----:B------:R-:W-:Y:S11]  /*21880*/  R2UR UR5, R3 ;  /* 0x00000000030572ca */ /* 0x000ff600000e0000 */
[----:B------:R-:W-:Y:S02]  /*21890*/  @!UPT UIADD3 URZ, URZ, URZ, URZ ;  /* 0x0000003f3f3ff290 */ /* 0x000fe4000fffe03f */
[----:B------:R-:W2:Y:S02]  /*218a0*/  LD.E R0, desc[UR4][R154.64+0x38] ;  /* 0x000038049a007980 */ /* 0x000ea4000c101900 */
[----:B--2---:R-:W-:Y:S05]  /*218b0*/  IMAD.U32 R0, R0, -0x40, RZ ;  /* 0xffffffc000007824 */ /* 0x004fea00078e00ff */
[----:B------:R-:W-:Y:S02]  /*218c0*/  SHF.R.S32.HI R150, RZ, 0x1f, R0 ;  /* 0x0000001fff967819 */ /* 0x000fe40000011400 */
.L_x_4812:
[----:B------:R-:W-:Y:S05]  /*218d0*/  BSYNC B0 ;  /* 0x0000000000007941 */ /* 0x000fea0003800000 */
.L_x_4810:
[----:B------:R-:W-:Y:S02]  /*218e0*/  @P6 R2UR UR4, R2 ;  /* 0x00000000020462ca */ /* 0x000fe400000e0000 */
[C---:B------:R-:W-:Y:S02]  /*218f0*/  @P6 R2UR UR5, R3.reuse ;  /* 0x00000000030562ca */ /* 0x040fe400000e0000 */
[----:B------:R-:W-:Y:S02]  /*21900*/  LEA R172, P1, R0, R245, 0x1 ;  /* 0x000000f500ac7211 */ /* 0x000fe400078208ff */
        /* <DEDUP_REMOVED lines=19> */
[C---:B------:R-:W-:Y:S01]  /*21a40*/  @P3 R2UR UR15, R3.reuse ;  /* 0x00000000030f32ca */ /* 0x040fe200000e0000 */
[----:B------:R1:W-:Y:S01]  /*21a50*/  @!P5 STS.128 [R235+0xa000], RZ ;  /* 0x00a000ffeb00d388 */ /* 0x0003e20000000c00 */
[-C--:B------:R-:W-:Y:S03]  /*21a60*/  IADD3 R148, P0, R0, R244.reuse, RZ ;  /* 0x000000f400947210 */ /* 0x080fe60007f1e0ff */
[----:B------:R-:W-:Y:S01]  /*21a70*/  @!PT LDS RZ, [RZ] ;  /* 0x00000000fffff984 */ /* 0x000fe20000000800 */
[----:B------:R-:W-:Y:S01]  /*21a80*/  @!PT LDS RZ, [RZ] ;  /* 0x00000000fffff984 */ /* 0x000fe20000000800 */
[----:B------:R-:W-:Y:S01]  /*21a90*/  @!PT LDS RZ, [RZ] ;  /* 0x00000000fffff984 */ /* 0x000fe20000000800 */
[----:B------:R1:W-:Y:S01]  /*21aa0*/  @P4 LDGSTS.E.BYPASS.LTC128B.128 [R235+0xc000], desc[UR4][R172.64+0x100] ;  /* 0x0c000100aceb4fae */ /* 0x0003e2000b901d44 */
[-C--:B------:R-:W-:Y:S01]  /*21ab0*/  @P5 LEA R194, P2, R148, R245.reuse, 0x1 ;  /* 0x000000f594c25211 */ /* 0x080fe200078408ff */
[--C-:B------:R-:W-:Y:S01]  /*21ac0*/  IMAD.X R150, R150, 0x1, R249.reuse, P0 ;  /* 0x0000000196967824 */ /* 0x100fe200000e06f9 */
[CC--:B------:R-:W-:Y:S01]  /*21ad0*/  @P6 LEA R196, P0, R148.reuse, R245.reuse, 0x1 ;  /* 0x000000f594c46211 */ /* 0x0c0fe200078008ff */
[----:B------:R1:W-:Y:S01]  /*21ae0*/  @!P4 STS.128 [R235+0xc000], RZ ;  /* 0x00c000ffeb00c388 */ /* 0x0003e20000000c00 */
[C---:B------:R-:W-:Y:S02]  /*21af0*/  @P4 LEA R192, P1, R148.reuse, R245, 0x1 ;  /* 0x000000f594c04211 */ /* 0x040fe400078208ff */
        /* <DEDUP_REMOVED lines=8> */
[C---:B------:R-:W-:Y:S02]  /*21b80*/  @P3 LEA R190, P0, R148.reuse, R245, 0x1 ;  /* 0x000000f594be3211 */ /* 0x040fe400078008ff */
[CC--:B------:R-:W-:Y:S01]  /*21b90*/  IADD3 R0, P2, R148.reuse, R244.reuse, RZ ;  /* 0x000000f494007210 */ /* 0x0c0fe20007f5e0ff */
[----:B------:R-:W-:Y:S01]  /*21ba0*/  @!PT LDS RZ, [RZ] ;  /* 0x00000000fffff984 */ /* 0x000fe20000000800 */
[----:B------:R-:W-:Y:S01]  /*21bb0*/  @!PT LDS RZ, [RZ] ;  /* 0x00000000fffff984 */ /* 0x000fe20000000800 */
[----:B------:R-:W-:Y:S01]  /*21bc0*/  @!PT LDS RZ, [RZ] ;  /* 0x00000000fffff984 */ /* 0x000fe20000000800 */
[----:B------:R1:W-:Y:S01]  /*21bd0*/  @P6 LDGSTS.E.BYPASS.LTC128B.128 [R235+0x8800], desc[UR10][R196.64] ;  /* 0x08800000c4eb6fae */ /* 0x0003e2000b901d4a */
[----:B------:R-:W-:Y:S02]  /*21be0*/  @P3 LEA.HI.X R191, R148, R247, R150, 0x1, P0 ;  /* 0x000000f794bf3211 */ /* 0x000fe400000f0c96 */
[CC--:B------:R-:W-:Y:S01]  /*21bf0*/  @P6 LEA R188, P0, R0.reuse, R245.reuse, 0x1 ;  /* 0x000000f500bc6211 */ /* 0x0c0fe200078008ff */
[----:B------:R1:W-:Y:S01]  /*21c00*/  @!P6 STS.128 [R235+0x8800], RZ ;  /* 0x008800ffeb00e388 */ /* 0x0003e20000000c00 */
[-C--:B------:R-:W-:Y:S01]  /*21c10*/  @P4 LEA R184, P1, R0, R245.reuse, 0x1 ;  /* 0x000000f500b84211 */ /* 0x080fe200078208ff */
[--C-:B------:R-:W-:Y:S01]  /*21c20*/  IMAD.X R150, R150, 0x1, R249.reuse, P2 ;  /* 0x0000000196967824 */ /* 0x100fe200010e06f9 */
[C---:B------:R-:W-:Y:S01]  /*21c30*/  @P5 LEA R186, P2, R0.reuse, R245, 0x1 ;  /* 0x000000f500ba5211 */ /* 0x040fe200078408ff */
        /* <DEDUP_REMOVED lines=12> */
[C---:B------:R-:W-:Y:S02]  /*21d00*/  @P3 LEA R182, P0, R0.reuse, R245, 0x1 ;  /* 0x000000f500b63211 */ /* 0x040fe400078008ff */
[C---:B------:R-:W-:Y:S01]  /*21d10*/  IADD3 R148, P2, R0.reuse, R244, RZ ;  /* 0x000000f400947210 */ /* 0x040fe20007f5e0ff */
[----:B------:R1:W-:Y:S01]  /*21d20*/  @!P4 STS.128 [R235+0xc800], RZ ;  /* 0x00c800ffeb00c388 */ /* 0x0003e20000000c00 */
[----:B------:R-:W-:Y:S02]  /*21d30*/  @P3 LEA.HI.X R183, R0, R247, R150, 0x1, P0 ;  /* 0x000000f700b73211 */ /* 0x000fe400000f0c96 */
        /* <DEDUP_REMOVED lines=9> */
[C---:B------:R-:W-:Y:S02]  /*21dd0*/  @P5 LEA R178, P2, R148.reuse, R245, 0x1 ;  /* 0x000000f594b25211 */ /* 0x040fe400078408ff */
        /* <DEDUP_REMOVED lines=8> */
[C-C-:B------:R-:W-:Y:S02]  /*21e60*/  @P5 LEA.HI.X R179, R148.reuse, R247, R150.reuse, 0x1, P2 ;  /* 0x000000f794b35211 */ /* 0x140fe400010f0c96 */
[----:B------:R-:W-:Y:S01]  /*21e70*/  @P4 LEA R176, P1, R148, R245, 0x1 ;  /* 0x000000f594b04211 */ /* 0x000fe200078208ff */
[----:B------:R-:W-:Y:S01]  /*21e80*/  @!PT LDS RZ, [RZ] ;  /* 0x00000000fffff984 */ /* 0x000fe20000000800 */
[----:B------:R-:W-:Y:S01]  /*21e90*/  @!PT LDS RZ, [RZ] ;  /* 0x00000000fffff984 */ /* 0x000fe20000000800 */
[----:B------:R-:W-:Y:S01]  /*21ea0*/  @!PT LDS RZ, [RZ] ;  /* 0x00000000fffff984 */ /* 0x000fe20000000800 */
[----:B------:R1:W-:Y:S01]  /*21eb0*/  @P5 LDGSTS.E.BYPASS.LTC128B.128 [R235+0xb000], desc[UR8][R186.64+0x80] ;  /* 0x0b000080baeb5fae */ /* 0x0003e2000b901d48 */
[----:B------:R-:W-:Y:S02]  /*21ec0*/  @P4 R2UR UR8, R2 ;  /* 0x00000000020842ca */ /* 0x000fe400000e0000 */
[C---:B------:R-:W-:Y:S01]  /*21ed0*/  @P4 R2UR UR9, R3.reuse ;  /* 0x00000000030942ca */ /* 0x040fe200000e0000 */
[----:B------:R1:W-:Y:S01]  /*21ee0*/  @!P5 STS.128 [R235+0xb000], RZ ;  /* 0x00b000ffeb00d388 */ /* 0x0003e20000000c00 */
[C---:B------:R-:W-:Y:S02]  /*21ef0*/  @P4 LEA.HI.X R177, R148.reuse, R247, R150, 0x1, P1 ;  /* 0x000000f794b14211 */ /* 0x040fe400008f0c96 */
        /* <DEDUP_REMOVED lines=37> */
.L_x_4809:
[----:B------:R-:W-:Y:S05]  /*22150*/  BSYNC B1 ;  /* 0x0000000000017941 */ /* 0x000fea0003800000 */
.L_x_4808:
[----:B------:R-:W-:Y:S01]  /*22160*/  R2UR UR4, R2 ;  /* 0x00000000020472ca */ /* 0x000fe200000e0000 */
[----:B------:R-:W-:Y:S01]  /*22170*/  IMAD R0, R238, -0x40, R251 ;  /* 0xffffffc0ee007824 */ /* 0x000fe200078e02fb */
[----:B------:R-:W-:Y:S04]  /*22180*/  R2UR UR5, R3 ;  /* 0x00000000030572ca */ /* 0x000fe800000e0000 */
[C---:B------:R-:W-:Y:S02]  /*22190*/  IADD3 R3, R0.reuse, 0x8, RZ ;  /* 0x0000000800037810 */ /* 0x040fe40007ffe0ff */
[C---:B-1----:R-:W-:Y:S02]  /*221a0*/  IADD3 R180, R0.reuse, -0x1, RZ ;  /* 0xffffffff00b47810 */ /* 0x042fe40007ffe0ff */
[----:B------:R-:W-:Y:S02]  /*221b0*/  IADD3 R179, R0, -0x8, RZ ;  /* 0xfffffff800b37810 */ /* 0x000fe40007ffe0ff */
[----:B------:R-:W-:Y:S02]  /*221c0*/  ISETP.GE.AND P6, PT, R180, RZ, PT ;  /* 0x000000ffb400720c */ /* 0x000fe40003fc6270 */
[----:B------:R-:W-:Y:S01]  /*221d0*/  ISETP.GE.AND P1, PT, R3, RZ, PT ;  /* 0x000000ff0300720c */ /* 0x000fe20003f26270 */
[----:B------:R1:W2:Y:S01]  /*221e0*/  LD.E R148, desc[UR4][R154.64+0xdc] ;  /* 0x0000dc049a947980 */ /* 0x0002a2000c101900 */
[C---:B------:R-:W-:Y:S02]  /*221f0*/  IADD3 R2, R0.reuse, 0x7, RZ ;  /* 0x0000000700027810 */ /* 0x040fe40007ffe0ff */
[----:B------:R-:W-:Y:S02]  /*22200*/  IADD3 R178, R0, -0x9, RZ ;  /* 0xfffffff700b27810 */ /* 0x000fe40007ffe0ff */
[----:B------:R-:W-:Y:S02]  /*22210*/  ISETP.GE.AND P5, PT, R179, RZ, PT ;  /* 0x000000ffb300720c */ /* 0x000fe40003fa6270 */
[----:B------:R-:W-:Y:S02]  /*22220*/  ISETP.GE.AND P0, PT, R2, RZ, PT ;  /* 0x000000ff0200720c */ /* 0x000fe40003f06270 */
[----:B------:R-:W-:Y:S02]  /*22230*/  IADD3 R177, R0, -0x10, RZ ;  /* 0xfffffff000b17810 */ /* 0x000fe40007ffe0ff */
[----:B------:R-:W-:Y:S02]  /*22240*/  ISETP.GE.AND P4, PT, R178, RZ, PT ;  /* 0x000000ffb200720c */ /* 0x000fe40003f86270 */
[----:B------:R-:W-:Y:S02]  /*22250*/  IABS R183, R0 ;  /* 0x0000000000b77213 */ /* 0x000fe40000000000 */
[C---:B------:R-:W-:Y:S02]  /*22260*/  IADD3 R176, R0.reuse, -0x11, RZ ;  /* 0xffffffef00b07810 */ /* 0x040fe40007ffe0ff */
[----:B------:R-:W-:Y:S02]  /*22270*/  ISETP.GE.AND P3, PT, R177, RZ, PT ;  /* 0x000000ffb100720c */ /* 0x000fe40003f66270 */
[----:B------:R-:W-:Y:S02]  /*22280*/  I2FP.F32.S32 R183, R183 ;  /* 0x000000b700b77245 */ /* 0x000fe40000201400 */
[C---:B------:R-:W-:Y:S02]  /*22290*/  @!P6 IADD3 R180, -R0.reuse, 0x1, RZ ;  /* 0x0000000100b4e810 */ /* 0x040fe40007ffe1ff */
[C---:B------:R-:W-:Y:S01]  /*222a0*/  @!P1 IADD3 R3, -R0.reuse, -0x8, RZ ;  /* 0xfffffff800039810 */ /* 0x040fe20007ffe1ff */
[CC--:B------:R-:W-:Y:S01]  /*222b0*/  FFMA.FTZ R4, -R149.reuse, R183.reuse, R4 ;  /* 0x000000b795047223 */ /* 0x0c0fe20000010104 */
[----:B------:R-:W-:Y:S01]  /*222c0*/  IADD3 R175, R0, -0x18, RZ ;  /* 0xffffffe800af7810 */ /* 0x000fe20007ffe0ff */
[C---:B------:R-:W-:Y:S01]  /*222d0*/  FFMA.FTZ R10, -R149.reuse, R183, R10 ;  /* 0x000000b7950a7223 */ /* 0x040fe2000001010a */
[----:B------:R-:W-:Y:S02]  /*222e0*/  ISETP.GE.AND P2, PT, R176, RZ, PT ;  /* 0x000000ffb000720c */ /* 0x000fe40003f46270 */
[----:B------:R-:W-:Y:S02]  /*222f0*/  I2FP.F32.S32 R180, R180 ;  /* 0x000000b400b47245 */ /* 0x000fe40000201400 */
[C---:B------:R-:W-:Y:S02]  /*22300*/  @!P5 IADD3 R179, -R0.reuse, 0x8, RZ ;  /* 0x0000000800b3d810 */ /* 0x040fe40007ffe1ff */
[----:B------:R-:W-:Y:S01]  /*22310*/  I2FP.F32.S32 R3, R3 ;  /* 0x0000000300037245 */ /* 0x000fe20000201400 */
[CC--:B------:R-:W-:Y:S01]  /*22320*/  FFMA.FTZ R5, -R149.reuse, R180.reuse, R5 ;  /* 0x000000b495057223 */ /* 0x0c0fe20000010105 */
[C---:B------:R-:W-:Y:S01]  /*22330*/  @!P0 IADD3 R2, -R0.reuse, -0x7, RZ ;  /* 0xfffffff900028810 */ /* 0x040fe20007ffe1ff */
[C---:B------:R-:W-:Y:S01]  /*22340*/  FFMA.FTZ R11, -R149.reuse, R180, R11 ;  /* 0x000000b4950b7223 */ /* 0x040fe2000001010b */
[C---:B------:R-:W-:Y:S01]  /*22350*/  IADD3 R174, R0.reuse, -0x19, RZ ;  /* 0xffffffe700ae7810 */ /* 0x040fe20007ffe0ff */
[----:B------:R-:W-:Y:S01]  /*22360*/  FFMA.FTZ R6, -R149, R3, R6 ;  /* 0x0000000395067223 */ /* 0x000fe20000010106 */
[----:B------:R-:W-:Y:S02]  /*22370*/  ISETP.GE.AND P1, PT, R175, RZ, PT ;  /* 0x000000ffaf00720c */ /* 0x000fe40003f26270 */
[----:B------:R-:W-:Y:S02]  /*22380*/  I2FP.F32.S32 R179, R179 ;  /* 0x000000b300b37245 */ /* 0x000fe40000201400 */
[----:B------:R-:W-:Y:S02]  /*22390*/  @!P4 IADD3 R178, -R0, 0x9, RZ ;  /* 0x0000000900b2c810 */ /* 0x000fe40007ffe1ff */
[----:B------:R-:W-:Y:S01]  /*223a0*/  FMNMX.FTZ R3, R4, R151, !PT ;  /* 0x0000009704037209 */ /* 0x000fe20007810000 */
[CC--:B------:R-:W-:Y:S01]  /*223b0*/  FFMA.FTZ R8, -R149.reuse, R179.reuse, R8 ;  /* 0x000000b395087223 */ /* 0x0c0fe20000010108 */
[----:B------:R-:W-:Y:S01]  /*223c0*/  I2FP.F32.S32 R2, R2 ;  /* 0x0000000200027245 */ /* 0x000fe20000201400 */
[C---:B------:R-:W-:Y:S01]  /*223d0*/  FFMA.FTZ R14, -R149.reuse, R179, R14 ;  /* 0x000000b3950e7223 */ /* 0x040fe2000001010e */
[----:B------:R-:W-:Y:S02]  /*223e0*/  IADD3 R173, R0, -0x20, RZ ;  /* 0xffffffe000ad7810 */ /* 0x000fe40007ffe0ff */
[----:B------:R-:W-:Y:S01]  /*223f0*/  ISETP.GE.AND P0, PT, R174, RZ, PT ;  /* 0x000000ffae00720c */ /* 0x000fe20003f06270 */
[----:B------:R-:W-:Y:S01]  /*22400*/  FFMA.FTZ R7, -R149, R2, R7 ;  /* 0x0000000295077223 */ /* 0x000fe20000010107 */
[----:B------:R-:W-:Y:S02]  /*22410*/  I2FP.F32.S32 R178, R178 ;  /* 0x000000b200b27245 */ /* 0x000fe40000201400 */
[C---:B------:R-:W-:Y:S02]  /*22420*/  @!P3 IADD3 R177, -R0.reuse, 0x10, RZ ;  /* 0x0000001000b1b810 */ /* 0x040fe40007ffe1ff */
[----:B------:R-:W-:Y:S01]  /*22430*/  FMNMX.FTZ R3, R5, R3, !PT ;  /* 0x0000000305037209 */ /* 0x000fe20007810000 */
[CC--:B------:R-:W-:Y:S01]  /*22440*/  FFMA.FTZ R9, -R149.reuse, R178.reuse, R9 ;  /* 0x000000b295097223 */ /* 0x0c0fe20000010109 */
[C---:B------:R-:W-:Y:S01]  /*22450*/  IADD3 R172, R0.reuse, -0x21, RZ ;  /* 0xffffffdf00ac7810 */ /* 0x040fe20007ffe0ff */
[----:B------:R-:W-:Y:S01]  /*22460*/  FFMA.FTZ R15, -R149, R178, R15 ;  /* 0x000000b2950f7223 */ /* 0x000fe2000001010f */
[----:B------:R-:W-:Y:S02]  /*22470*/  ISETP.GE.AND P6, PT, R173, RZ, PT ;  /* 0x000000ffad00720c */ /* 0x000fe40003fc6270 */
[----:B------:R-:W-:Y:S02]  /*22480*/  I2FP.F32.S32 R177, R177 ;  /* 0x000000b100b17245 */ /* 0x000fe40000201400 */
[----:B------:R-:W-:Y:S02]  /*22490*/  @!P2 IADD3 R176, -R0, 0x11, RZ ;  /* 0x0000001100b0a810 */ /* 0x000fe40007ffe1ff */
[----:B------:R-:W-:Y:S01]  /*224a0*/  FMNMX.FTZ R2, R6, R152, !PT ;  /* 0x0000009806027209 */ /* 0x000fe20007810000 */
[C---:B------:R-:W-:Y:S01]  /*224b0*/  FFMA.FTZ R12, -R149.reuse, R177, R12 ;  /* 0x000000b1950c7223 */ /* 0x040fe2000001010c */
[----:B------:R-:W-:Y:S01]  /*224c0*/  FMNMX.FTZ R3, R8, R3, !PT ;  /* 0x0000000308037209 */ /* 0x000fe20007810000 */
[----:B------:R-:W-:Y:S01]  /*224d0*/  FFMA.FTZ R18, -R149, R177, R18 ;  /* 0x000000b195127223 */ /* 0x000fe20000010112 */
[----:B-1----:R-:W-:Y:S02]  /*224e0*/  IADD3 R155, R0, -0x28, RZ ;  /* 0xffffffd8009b7810 */ /* 0x002fe40007ffe0ff */
[----:B------:R-:W-:Y:S02]  /*224f0*/  ISETP.GE.AND P5, PT, R172, RZ, PT ;  /* 0x000000ffac00720c */ /* 0x000fe40003fa6270 */
[----:B------:R-:W-:Y:S02]  /*22500*/  I2FP.F32.S32 R176, R176 ;  /* 0x000000b000b07245 */ /* 0x000fe40000201400 */
[C---:B------:R-:W-:Y:S02]  /*22510*/  @!P1 IADD3 R175, -R0.reuse, 0x18, RZ ;  /* 0x0000001800af9810 */ /* 0x040fe40007ffe1ff */
[----:B------:R-:W-:Y:S01]  /*22520*/  FMNMX.FTZ R2, R7, R2, !PT ;  /* 0x0000000207027209 */ /* 0x000fe20007810000 */
[-C--:B------:R-:W-:Y:S01]  /*22530*/  FFMA.FTZ R13, -R149, R176.reuse, R13 ;  /* 0x000000b0950d7223 */ /* 0x080fe2000001010d */
[----:B------:R-:W-:Y:S01]  /*22540*/  FMNMX.FTZ R3, R9, R3, !PT ;  /* 0x0000000309037209 */ /* 0x000fe20007810000 */
[----:B------:R-:W-:Y:S01]  /*22550*/  FFMA.FTZ R19, -R149, R176, R19 ;  /* 0x000000b095137223 */ /* 0x000fe20000010113 */
[C---:B------:R-:W-:Y:S01]  /*22560*/  IADD3 R154, R0.reuse, -0x29, RZ ;  /* 0xffffffd7009a7810 */ /* 0x040fe20007ffe0ff */
[----:B------:R-:W-:Y:S01]  /*22570*/  LDSM.16.MT88.4 R176, [R210+0x10000] ;  /* 0x01000000d2b0783b */ /* 0x000fe20000004200 */
[----:B------:R-:W-:Y:S02]  /*22580*/  ISETP.GE.AND P4, PT, R155, RZ, PT ;  /* 0x000000ff9b00720c */ /* 0x000fe40003f86270 */
[----:B------:R-:W-:Y:S02]  /*22590*/  I2FP.F32.S32 R175, R175 ;  /* 0x000000af00af7245 */ /* 0x000fe40000201400 */
[----:B------:R-:W-:Y:S02]  /*225a0*/  @!P0 IADD3 R174, -R0, 0x19, RZ ;  /* 0x0000001900ae8810 */ /* 0x000fe40007ffe1ff */
[----:B------:R-:W-:Y:S01]  /*225b0*/  FMNMX.FTZ R2, R10, R2, !PT ;  /* 0x000000020a027209 */ /* 0x000fe20007810000 */
[C---:B------:R-:W-:Y:S01]  /*225c0*/  FFMA.FTZ R16, -R149.reuse, R175, R16 ;  /* 0x000000af95107223 */ /* 0x040fe20000010110 */
[----:B------:R-:W-:Y:S01]  /*225d0*/  FMNMX.FTZ R3, R12, R3, !PT ;  /* 0x000000030c037209 */ /* 0x000fe20007810000 */
[----:B------:R-:W-:Y:S01]  /*225e0*/  FFMA.FTZ R22, -R149, R175, R22 ;  /* 0x000000af95167223 */ /* 0x000fe20000010116 */
[----:B------:R-:W-:Y:S02]  /*225f0*/  IADD3 R153, R0, -0x30, RZ ;  /* 0xffffffd000997810 */ /* 0x000fe40007ffe0ff */
[----:B------:R-:W-:Y:S02]  /*22600*/  ISETP.GE.AND P3, PT, R154, RZ, PT ;  /* 0x000000ff9a00720c */ /* 0x000fe40003f66270 */
[----:B------:R-:W-:Y:S02]  /*22610*/  I2FP.F32.S32 R174, R174 ;  /* 0x000000ae00ae7245 */ /* 0x000fe40000201400 */
[C---:B------:R-:W-:Y:S02]  /*22620*/  @!P6 IADD3 R173, -R0.reuse, 0x20, RZ ;  /* 0x0000002000ade810 */ /* 0x040fe40007ffe1ff */
[----:B------:R-:W-:Y:S01]  /*22630*/  FMNMX.FTZ R2, R11, R2, !PT ;  /* 0x000000020b027209 */ /* 0x000fe20007810000 */
[-C--:B------:R-:W-:Y:S01]  /*22640*/  FFMA.FTZ R17, -R149, R174.reuse, R17 ;  /* 0x000000ae95117223 */ /* 0x080fe20000010111 */
[----:B------:R-:W-:Y:S01]  /*22650*/  FMNMX.FTZ R3, R13, R3, !PT ;  /* 0x000000030d037209 */ /* 0x000fe20007810000 */
[----:B------:R-:W-:Y:S01]  /*22660*/  FFMA.FTZ R23, -R149, R174, R23 ;  /* 0x000000ae95177223 */ /* 0x000fe20000010117 */
[C---:B------:R-:W-:Y:S02]  /*22670*/  IADD3 R150, R0.reuse, -0x31, RZ ;  /* 0xffffffcf00967810 */ /* 0x040fe40007ffe0ff */
[----:B------:R-:W-:Y:S02]  /*22680*/  ISETP.GE.AND P2, PT, R153, RZ, PT ;  /* 0x000000ff9900720c */ /* 0x000fe40003f46270 */
[----:B------:R-:W-:Y:S02]  /*22690*/  I2FP.F32.S32 R173, R173 ;  /* 0x000000ad00ad7245 */ /* 0x000fe40000201400 */
[----:B------:R-:W-:Y:S02]  /*226a0*/  @!P5 IADD3 R172, -R0, 0x21, RZ ;  /* 0x0000002100acd810 */ /* 0x000fe40007ffe1ff */
[----:B------:R-:W-:Y:S01]  /*226b0*/  FMNMX.FTZ R2, R14, R2, !PT ;  /* 0x000000020e027209 */ /* 0x000fe20007810000 */
[CC--:B------:R-:W-:Y:S01]  /*226c0*/  FFMA.FTZ R20, -R149.reuse, R173.reuse, R20 ;  /* 0x000000ad95147223 */ /* 0x0c0fe20000010114 */
[C---:B------:R-:W-:Y:S01]  /*226d0*/  IADD3 R182, R0.reuse, -0x38, RZ ;  /* 0xffffffc800b67810 */ /* 0x040fe20007ffe0ff */
[----:B------:R-:W-:Y:S01]  /*226e0*/  FFMA.FTZ R26, -R149, R173, R26 ;  /* 0x000000ad951a7223 */ /* 0x000fe2000001011a */
[----:B------:R-:W-:Y:S02]  /*226f0*/  IADD3 R181, R0, -0x39, RZ ;  /* 0xffffffc700b57810 */ /* 0x000fe40007ffe0ff */
[----:B------:R-:W-:Y:S02]  /*22700*/  FMNMX.FTZ R3, R16, R3, !PT ;  /* 0x0000000310037209 */ /* 0x000fe40007810000 */
[----:B------:R-:W-:Y:S02]  /*22710*/  ISETP.GE.AND P1, PT, R150, RZ, PT ;  /* 0x000000ff9600720c */ /* 0x000fe40003f26270 */
[----:B------:R-:W-:Y:S02]  /*22720*/  I2FP.F32.S32 R172, R172 ;  /* 0x000000ac00ac7245 */ /* 0x000fe40000201400 */
[----:B------:R-:W-:Y:S02]  /*22730*/  FMNMX.FTZ R2, R15, R2, !PT ;  /* 0x000000020f027209 */ /* 0x000fe40007810000 */
[----:B------:R-:W-:Y:S01]  /*22740*/  @!P4 IADD3 R155, -R0, 0x28, RZ ;  /* 0x00000028009bc810 */ /* 0x000fe20007ffe1ff */
[CC--:B------:R-:W-:Y:S01]  /*22750*/  FFMA.FTZ R21, -R149.reuse, R172.reuse, R21 ;  /* 0x000000ac95157223 */ /* 0x0c0fe20000010115 */
[----:B------:R-:W-:Y:S01]  /*22760*/  ISETP.GE.AND P0, PT, R182, RZ, PT ;  /* 0x000000ffb600720c */ /* 0x000fe20003f06270 */
[----:B------:R-:W-:Y:S01]  /*22770*/  FFMA.FTZ R27, -R149, R172, R27 ;  /* 0x000000ac951b7223 */ /* 0x000fe2000001011b */
[----:B------:R-:W-:Y:S01]  /*22780*/  ISETP.GE.AND P6, PT, R181, RZ, PT ;  /* 0x000000ffb500720c */ /* 0x000fe20003fc6270 */
[----:B------:R-:W-:Y:S01]  /*22790*/  LDSM.16.MT88.4 R172, [R209+0x10000] ;  /* 0x01000000d1ac783b */ /* 0x000fe20000004200 */
[----:B------:R-:W-:Y:S02]  /*227a0*/  FMNMX.FTZ R3, R17, R3, !PT ;  /* 0x0000000311037209 */ /* 0x000fe40007810000 */
[----:B------:R-:W-:Y:S02]  /*227b0*/  @!P3 IADD3 R154, -R0, 0x29, RZ ;  /* 0x00000029009ab810 */ /* 0x000fe40007ffe1ff */
[----:B------:R-:W-:Y:S02]  /*227c0*/  I2FP.F32.S32 R155, R155 ;  /* 0x0000009b009b7245 */ /* 0x000fe40000201400 */
[----:B------:R-:W-:Y:S02]  /*227d0*/  FMNMX.FTZ R2, R18, R2, !PT ;  /* 0x0000000212027209 */ /* 0x000fe40007810000 */
[----:B------:R-:W-:Y:S01]  /*227e0*/  FMNMX.FTZ R3, R20, R3, !PT ;  /* 0x0000000314037209 */ /* 0x000fe20007810000 */
[CC--:B------:R-:W-:Y:S01]  /*227f0*/  FFMA.FTZ R24, -R149.reuse, R155.reuse, R24 ;  /* 0x0000009b95187223 */ /* 0x0c0fe20000010118 */
[----:B------:R-:W-:Y:S01]  /*22800*/  I2FP.F32.S32 R154, R154 ;  /* 0x0000009a009a7245 */ /* 0x000fe20000201400 */
[----:B------:R-:W-:Y:S01]  /*22810*/  FFMA.FTZ R30, -R149, R155, R30 ;  /* 0x0000009b951e7223 */ /* 0x000fe2000001011e */
[C---:B------:R-:W-:Y:S02]  /*22820*/  @!P2 IADD3 R153, -R0.reuse, 0x30, RZ ;  /* 0x000000300099a810 */ /* 0x040fe40007ffe1ff */
[----:B------:R-:W-:Y:S01]  /*22830*/  FMNMX.FTZ R2, R19, R2, !PT ;  /* 0x0000000213027209 */ /* 0x000fe20007810000 */
[-C--:B------:R-:W-:Y:S01]  /*22840*/  FFMA.FTZ R25, -R149, R154.reuse, R25 ;  /* 0x0000009a95197223 */ /* 0x080fe20000010119 */
[----:B------:R-:W-:Y:S01]  /*22850*/  FMNMX.FTZ R3, R21, R3, !PT ;  /* 0x0000000315037209 */ /* 0x000fe20007810000 */
[C---:B------:R-:W-:Y:S01]  /*22860*/  FFMA.FTZ R31, -R149.reuse, R154, R31 ;  /* 0x0000009a951f7223 */ /* 0x040fe2000001011f */
[----:B------:R-:W-:Y:S02]  /*22870*/  @!P1 IADD3 R150, -R0, 0x31, RZ ;  /* 0x0000003100969810 */ /* 0x000fe40007ffe1ff */
[----:B------:R-:W-:Y:S02]  /*22880*/  I2FP.F32.S32 R153, R153 ;  /* 0x0000009900997245 */ /* 0x000fe40000201400 */
[----:B------:R-:W-:Y:S02]  /*22890*/  FMNMX.FTZ R2, R22, R2, !PT ;  /* 0x0000000216027209 */ /* 0x000fe40007810000 */
[----:B------:R-:W-:Y:S01]  /*228a0*/  FMNMX.FTZ R3, R24, R3, !PT ;  /* 0x0000000318037209 */ /* 0x000fe20007810000 */
[CC--:B------:R-:W-:Y:S01]  /*228b0*/  FFMA.FTZ R28, -R149.reuse, R153.reuse, R28 ;  /* 0x00000099951c7223 */ /* 0x0c0fe2000001011c */
[C---:B------:R-:W-:Y:S01]  /*228c0*/  @!P0 IADD3 R182, -R0.reuse, 0x38, RZ ;  /* 0x0000003800b68810 */ /* 0x040fe20007ffe1ff */
[----:B------:R-:W-:Y:S01]  /*228d0*/  FFMA.FTZ R34, -R149, R153, R34 ;  /* 0x0000009995227223 */ /* 0x000fe20000010122 */
[----:B------:R-:W-:Y:S02]  /*228e0*/  @!P6 IADD3 R181, -R0, 0x39, RZ ;  /* 0x0000003900b5e810 */ /* 0x000fe40007ffe1ff */
[----:B------:R-:W-:Y:S02]  /*228f0*/  I2FP.F32.S32 R0, R150 ;  /* 0x0000009600007245 */ /* 0x000fe40000201400 */
[----:B------:R-:W-:Y:S02]  /*22900*/  FMNMX.FTZ R2, R23, R2, !PT ;  /* 0x0000000217027209 */ /* 0x000fe40007810000 */
[----:B------:R-:W-:Y:S01]  /*22910*/  FMNMX.FTZ R150, R25, R3, !PT ;  /* 0x0000000319967209 */ /* 0x000fe20007810000 */
[C---:B------:R-:W-:Y:S01]  /*22920*/  FFMA.FTZ R29, -R149.reuse, R0, R29 ;  /* 0x00000000951d7223 */ /* 0x040fe2000001011d */
[----:B------:R-:W-:Y:S01]  /*22930*/  I2FP.F32.S32 R182, R182 ;  /* 0x000000b600b67245 */ /* 0x000fe20000201400 */
[C---:B------:R-:W-:Y:S01]  /*22940*/  FFMA.FTZ R35, -R149.reuse, R0, R35 ;  /* 0x0000000095237223 */ /* 0x040fe20000010123 */
[----:B------:R-:W-:Y:S02]  /*22950*/  FMNMX.FTZ R2, R26, R2, !PT ;  /* 0x000000021a027209 */ /* 0x000fe40007810000 */
[----:B------:R-:W-:Y:S01]  /*22960*/  FMNMX.FTZ R150, R28, R150, !PT ;  /* 0x000000961c967209 */ /* 0x000fe20007810000 */
[----:B------:R-:W-:Y:S01]  /*22970*/  FFMA.FTZ R32, -R149, R182, R32 ;  /* 0x000000b695207223 */ /* 0x000fe20000010120 */
[----:B------:R-:W-:Y:S02]  /*22980*/  I2FP.F32.S32 R181, R181 ;  /* 0x000000b500b57245 */ /* 0x000fe40000201400 */
[----:B------:R-:W-:Y:S02]  /*22990*/  FMNMX.FTZ R2, R27, R2, !PT ;  /* 0x000000021b027209 */ /* 0x000fe40007810000 */
[----:B------:R-:W-:Y:S01]  /*229a0*/  FMNMX.FTZ R150, R29, R150, !PT ;  /* 0x000000961d967209 */ /* 0x000fe20007810000 */
[----:B------:R-:W-:Y:S01]  /*229b0*/  FFMA.FTZ R33, -R149, R181, R33 ;  /* 0x000000b595217223 */ /* 0x000fe20000010121 */
[----:B------:R-:W-:Y:S01]  /*229c0*/  FMNMX.FTZ R2, R30, R2, !PT ;  /* 0x000000021e027209 */ /* 0x000fe20007810000 */
[----:B------:R-:W-:Y:S01]  /*229d0*/  LDSM.16.MT88.4 R180, [R212+0x10000] ;  /* 0x01000000d4b4783b */ /* 0x000fe20000004200 */
        /* <DEDUP_REMOVED lines=15> */
[----:B------:R-:W-:Y:S01]  /*22ad0*/  FADD.FTZ R0, -R3, R152 ;  /* 0x0000009803007221 */ /* 0x000fe20000010100 */
[C---:B--2---:R-:W-:Y:S01]  /*22ae0*/  FMUL.FTZ R151, R148.reuse, R150 ;  /* 0x0000009694977220 */ /* 0x044fe20000410000 */
[C---:B------:R-:W-:Y:S01]  /*22af0*/  FMUL.FTZ R184, R148.reuse, R3 ;  /* 0x0000000394b87220 */ /* 0x040fe20000410000 */
[C---:B------:R-:W-:Y:S01]  /*22b00*/  FMUL.FTZ R2, R148.reuse, R2 ;  /* 0x0000000294027220 */ /* 0x040fe20000410000 */
[----:B------:R-:W-:Y:S02]  /*22b10*/  FMUL.FTZ R0, R148, R0 ;  /* 0x0000000094007220 */ /* 0x000fe40000410000 */
[----:B------:R-:W-:Y:S02]  /*22b20*/  FSEL R151, R151, RZ, P0 ;  /* 0x000000ff97977208 */ /* 0x000fe40000000000 */
[----:B------:R-:W-:Y:S01]  /*22b30*/  FSETP.NEU.FTZ.AND P0, PT, R3, -INF , PT ;  /* 0xff8000000300780b */ /* 0x000fe20003f1d000 */
[----:B------:R-:W1:Y:S02]  /*22b40*/  MUFU.EX2 R2, R2 ;  /* 0x0000000200027308 */ /* 0x000e640000000800 */
        /* <DEDUP_REMOVED lines=18> */
[----:B------:R1:W-:Y:S01]  /*22c70*/  MUFU.EX2 R205, R4 ;  /* 0x0000000400cd7308 */ /* 0x0003e20000000800 */
[C---:B------:R-:W-:Y:S01]  /*22c80*/  FMUL.FTZ R41, R2.reuse, R41 ;  /* 0x0000002902297220 */ /* 0x040fe20000410000 */
[C---:B------:R-:W-:Y:S01]  /*22c90*/  FMUL.FTZ R44, R2.reuse, R44 ;  /* 0x0000002c022c7220 */ /* 0x040fe20000410000 */
[C---:B------:R-:W-:Y:S01]  /*22ca0*/  FMUL.FTZ R45, R2.reuse, R45 ;  /* 0x0000002d022d7220 */ /* 0x040fe20000410000 */
[C---:B------:R-:W-:Y:S01]  /*22cb0*/  FMUL.FTZ R48, R2.reuse, R48 ;  /* 0x0000003002307220 */ /* 0x040fe20000410000 */
[C---:B------:R-:W-:Y:S01]  /*22cc0*/  FMUL.FTZ R49, R2.reuse, R49 ;  /* 0x0000003102317220 */ /* 0x040fe20000410000 */
[C---:B------:R-:W-:Y:S01]  /*22cd0*/  FMUL.FTZ R52, R2.reuse, R52 ;  /* 0x0000003402347220 */ /* 0x040fe20000410000 */
[----:B------:R-:W-:Y:S03]  /*22ce0*/  FMUL.FTZ R53, R2, R53 ;  /* 0x0000003502357220 */ /* 0x000fe60000410000 */
[----:B------:R3:W4:Y:S01]  /*22cf0*/  MUFU.EX2 R236, R5 ;  /* 0x0000000500ec7308 */ /* 0x0007220000000800 */
[C---:B--2---:R-:W-:Y:S01]  /*22d00*/  FMUL.FTZ R38, R0.reuse, R38 ;  /* 0x0000002600267220 */ /* 0x044fe20000410000 */
[C---:B------:R-:W-:Y:S01]  /*22d10*/  FMUL.FTZ R39, R0.reuse, R39 ;  /* 0x0000002700277220 */ /* 0x040fe20000410000 */
[C---:B------:R-:W-:Y:S01]  /*22d20*/  FMUL.FTZ R42, R0.reuse, R42 ;  /* 0x0000002a002a7220 */ /* 0x040fe20000410000 */
[C---:B------:R-:W-:Y:S01]  /*22d30*/  FMUL.FTZ R43, R0.reuse, R43 ;  /* 0x0000002b002b7220 */ /* 0x040fe20000410000 */
[C---:B------:R-:W-:Y:S01]  /*22d40*/  FMUL.FTZ R46, R0.reuse, R46 ;  /* 0x0000002e002e7220 */ /* 0x040fe20000410000 */
[C---:B------:R-:W-:Y:S01]  /*22d50*/  FMUL.FTZ R47, R0.reuse, R47 ;  /* 0x0000002f002f7220 */ /* 0x040fe20000410000 */
[----:B------:R-:W-:Y:S03]  /*22d60*/  FMUL.FTZ R50, R0, R50 ;  /* 0x0000003200327220 */ /* 0x000fe60000410000 */
[----:B------:R2:W-:Y:S01]  /*22d70*/  MUFU.EX2 R207, R8 ;  /* 0x0000000800cf7308 */ /* 0x0005e20000000800 */
[----:B-1----:R-:W-:Y:S01]  /*22d80*/  FMUL.FTZ R4, R2, R160 ;  /* 0x000000a002047220 */ /* 0x002fe20000410000 */
[C---:B------:R-:W-:Y:S01]  /*22d90*/  FMUL.FTZ R51, R0.reuse, R51 ;  /* 0x0000003300337220 */ /* 0x040fe20000410000 */
[C---:B------:R-:W-:Y:S01]  /*22da0*/  FMUL.FTZ R54, R0.reuse, R54 ;  /* 0x0000003600367220 */ /* 0x040fe20000410000 */
[----:B------:R-:W-:Y:S01]  /*22db0*/  FMUL.FTZ R55, R0, R55 ;  /* 0x0000003700377220 */ /* 0x000fe20000410000 */
[C---:B------:R-:W-:Y:S01]  /*22dc0*/  FMUL.FTZ R56, R2.reuse, R56 ;  /* 0x0000003802387220 */ /* 0x040fe20000410000 */
[----:B------:R-:W-:Y:S01]  /*22dd0*/  FMUL.FTZ R57, R2, R57 ;  /* 0x0000003902397220 */ /* 0x000fe20000410000 */
[----:B------:R-:W-:Y:S03]  /*22de0*/  FMUL.FTZ R58, R0, R58 ;  /* 0x0000003a003a7220 */ /* 0x000fe60000410000 */
[----:B------:R-:W1:Y:S01]  /*22df0*/  MUFU.EX2 R206, R9 ;  /* 0x0000000900ce7308 */ /* 0x000e620000000800 */
[----:B---3--:R-:W-:Y:S01]  /*22e00*/  FMUL.FTZ R5, R2, R161 ;  /* 0x000000a102057220 */ /* 0x008fe20000410000 */
[----:B----4-:R-:W-:Y:S01]  /*22e10*/  F2FP.F16.F32.PACK_AB R152, R236, R205 ;  /* 0x000000cdec98723e */ /* 0x010fe200000000ff */
[----:B------:R-:W-:Y:S01]  /*22e20*/  FMUL.FTZ R59, R0, R59 ;  /* 0x0000003b003b7220 */ /* 0x000fe20000410000 */
[C---:B------:R-:W-:Y:S01]  /*22e30*/  FMUL.FTZ R60, R2.reuse, R60 ;  /* 0x0000003c023c7220 */ /* 0x040fe20000410000 */
[----:B------:R-:W-:Y:S01]  /*22e40*/  FMUL.FTZ R61, R2, R61 ;  /* 0x0000003d023d7220 */ /* 0x000fe20000410000 */
[C---:B------:R-:W-:Y:S01]  /*22e50*/  FMUL.FTZ R62, R0.reuse, R62 ;  /* 0x0000003e003e7220 */ /* 0x040fe20000410000 */
[----:B------:R-:W-:Y:S03]  /*22e60*/  FMUL.FTZ R63, R0, R63 ;  /* 0x0000003f003f7220 */ /* 0x000fe60000410000 */
[----:B------:R3:W-:Y:S01]  /*22e70*/  MUFU.EX2 R201, R6 ;  /* 0x0000000600c97308 */ /* 0x0007e20000000800 */
[C---:B--2---:R-:W-:Y:S01]  /*22e80*/  FMUL.FTZ R8, R2.reuse, R156 ;  /* 0x0000009c02087220 */ /* 0x044fe20000410000 */
[C---:B------:R-:W-:Y:S01]  /*22e90*/  FMUL.FTZ R64, R2.reuse, R64 ;  /* 0x0000004002407220 */ /* 0x040fe20000410000 */
[----:B------:R-:W-:Y:S01]  /*22ea0*/  FMUL.FTZ R65, R2, R65 ;  /* 0x0000004102417220 */ /* 0x000fe20000410000 */
[C---:B------:R-:W-:Y:S01]  /*22eb0*/  FMUL.FTZ R66, R0.reuse, R66 ;  /* 0x0000004200427220 */ /* 0x040fe20000410000 */
[----:B------:R-:W-:Y:S01]  /*22ec0*/  FMUL.FTZ R67, R0, R67 ;  /* 0x0000004300437220 */ /* 0x000fe20000410000 */
[C---:B------:R-:W-:Y:S01]  /*22ed0*/  FMUL.FTZ R68, R2.reuse, R68 ;  /* 0x0000004402447220 */ /* 0x040fe20000410000 */
[----:B------:R-:W-:Y:S03]  /*22ee0*/  FMUL.FTZ R69, R2, R69 ;  /* 0x0000004502457220 */ /* 0x000fe60000410000 */
[----:B------:R2:W4:Y:S01]  /*22ef0*/  MUFU.EX2 R204, R7 ;  /* 0x0000000700cc7308 */ /* 0x0005220000000800 */
[----:B-1----:R-:W-:Y:S01]  /*22f00*/  F2FP.F16.F32.PACK_AB R154, R206, R207 ;  /* 0x000000cfce9a723e */ /* 0x002fe200000000ff */
[----:B------:R-:W-:Y:S01]  /*22f10*/  FMUL.FTZ R9, R2, R157 ;  /* 0x0000009d02097220 */ /* 0x000fe20000410000 */
[C---:B------:R-:W-:Y:S01]  /*22f20*/  FMUL.FTZ R70, R0.reuse, R70 ;  /* 0x0000004600467220 */ /* 0x040fe20000410000 */
[----:B------:R-:W-:Y:S01]  /*22f30*/  FMUL.FTZ R71, R0, R71 ;  /* 0x0000004700477220 */ /* 0x000fe20000410000 */
[-CC-:B------:R-:W-:Y:S01]  /*22f40*/  FFMA.FTZ R30, R30, R148.reuse, -R184.reuse ;  /* 0x000000941e1e7223 */ /* 0x180fe200000108b8 */
[--C-:B------:R-:W-:Y:S01]  /*22f50*/  FFMA.FTZ R34, R34, R148, -R184.reuse ;  /* 0x0000009422227223 */ /* 0x100fe200000108b8 */
[----:B------:R-:W-:Y:S03]  /*22f60*/  FMUL.FTZ R72, R2, R72 ;  /* 0x0000004802487220 */ /* 0x000fe60000410000 */
[----:B------:R1:W-:Y:S01]  /*22f70*/  MUFU.EX2 R203, R10 ;  /* 0x0000000a00cb7308 */ /* 0x0003e20000000800 */
[----:B---3--:R-:W-:Y:S01]  /*22f80*/  FMUL.FTZ R6, R0, R162 ;  /* 0x000000a200067220 */ /* 0x008fe20000410000 */
[----:B------:R-:W-:Y:S01]  /*22f90*/  FMUL.FTZ R73, R2, R73 ;  /* 0x0000004902497220 */ /* 0x000fe20000410000 */
[C---:B------:R-:W-:Y:S01]  /*22fa0*/  FMUL.FTZ R74, R0.reuse, R74 ;  /* 0x0000004a004a7220 */ /* 0x040fe20000410000 */
[----:B------:R-:W-:Y:S01]  /*22fb0*/  FMUL.FTZ R75, R0, R75 ;  /* 0x0000004b004b7220 */ /* 0x000fe20000410000 */
[C---:B------:R-:W-:Y:S01]  /*22fc0*/  FMUL.FTZ R76, R2.reuse, R76 ;  /* 0x0000004c024c7220 */ /* 0x040fe20000410000 */
[----:B------:R-:W-:Y:S01]  /*22fd0*/  FMUL.FTZ R77, R2, R77 ;  /* 0x0000004d024d7220 */ /* 0x000fe20000410000 */
[C---:B------:R-:W-:Y:S03]  /*22fe0*/  FMUL.FTZ R78, R0.reuse, R78 ;  /* 0x0000004e004e7220 */ /* 0x040fe60000410000 */
[----:B------:R-:W3:Y:S01]  /*22ff0*/  MUFU.EX2 R202, R11 ;  /* 0x0000000b00ca7308 */ /* 0x000ee20000000800 */
[----:B--2---:R-:W-:Y:S01]  /*23000*/  FMUL.FTZ R7, R0, R163 ;  /* 0x000000a300077220 */ /* 0x004fe20000410000 */
[----:B----4-:R-:W-:Y:S01]  /*23010*/  F2FP.F16.F32.PACK_AB R153, R204, R201 ;  /* 0x000000c9cc99723e */ /* 0x010fe200000000ff */
[----:B------:R-:W-:Y:S01]  /*23020*/  LDSM.16.MT88.4 R160, [R209+0x12000] ;  /* 0x01200000d1a0783b */ /* 0x000fe20000004200 */
[----:B------:R-:W-:Y:S01]  /*23030*/  FMUL.FTZ R79, R0, R79 ;  /* 0x0000004f004f7220 */ /* 0x000fe20000410000 */
[C---:B------:R-:W-:Y:S01]  /*23040*/  FMUL.FTZ R80, R2.reuse, R80 ;  /* 0x0000005002507220 */ /* 0x040fe20000410000 */
[----:B------:R-:W-:Y:S01]  /*23050*/  FMUL.FTZ R81, R2, R81 ;  /* 0x0000005102517220 */ /* 0x000fe20000410000 */
[C---:B------:R-:W-:Y:S03]  /*23060*/  FMUL.FTZ R82, R0.reuse, R82 ;  /* 0x0000005200527220 */ /* 0x040fe60000410000 */
[----:B------:R-:W-:Y:S01]  /*23070*/  MUFU.EX2 R190, R24 ;  /* 0x0000001800be7308 */ /* 0x000fe20000000800 */
[C---:B-1----:R-:W-:Y:S01]  /*23080*/  FMUL.FTZ R10, R0.reuse, R158 ;  /* 0x0000009e000a7220 */ /* 0x042fe20000410000 */
[----:B------:R-:W-:Y:S01]  /*23090*/  FMUL.FTZ R83, R0, R83 ;  /* 0x0000005300537220 */ /* 0x000fe20000410000 */
[C---:B------:R-:W-:Y:S01]  /*230a0*/  FMUL.FTZ R84, R2.reuse, R84 ;  /* 0x0000005402547220 */ /* 0x040fe20000410000 */
[----:B------:R-:W-:Y:S01]  /*230b0*/  FMUL.FTZ R85, R2, R85 ;  /* 0x0000005502557220 */ /* 0x000fe20000410000 */
[C---:B------:R-:W-:Y:S01]  /*230c0*/  FMUL.FTZ R86, R0.reuse, R86 ;  /* 0x0000005600567220 */ /* 0x040fe20000410000 */
[----:B------:R-:W-:Y:S01]  /*230d0*/  FMUL.FTZ R87, R0, R87 ;  /* 0x0000005700577220 */ /* 0x000fe20000410000 */
[----:B------:R-:W-:Y:S03]  /*230e0*/  FMUL.FTZ R88, R2, R88 ;  /* 0x0000005802587220 */ /* 0x000fe60000410000 */
[----:B------:R-:W-:Y:S01]  /*230f0*/  MUFU.EX2 R189, R25 ;  /* 0x0000001900bd7308 */ /* 0x000fe20000000800 */
[----:B---3--:R-:W-:Y:S01]  /*23100*/  F2FP.F16.F32.PACK_AB R155, R202, R203 ;  /* 0x000000cbca9b723e */ /* 0x008fe200000000ff */
[----:B------:R-:W-:Y:S01]  /*23110*/  FMUL.FTZ R11, R0, R159 ;  /* 0x0000009f000b7220 */ /* 0x000fe20000410000 */
[----:B------:R-:W-:Y:S01]  /*23120*/  FMUL.FTZ R89, R2, R89 ;  /* 0x0000005902597220 */ /* 0x000fe20000410000 */
[----:B------:R-:W1:Y:S01]  /*23130*/  LDSM.16.MT88.4 R156, [R211+0x10000] ;  /* 0x01000000d39c783b */ /* 0x000e620000004200 */
[C---:B------:R-:W-:Y:S01]  /*23140*/  FMUL.FTZ R90, R0.reuse, R90 ;  /* 0x0000005a005a7220 */ /* 0x040fe20000410000 */
[----:B------:R-:W-:Y:S01]  /*23150*/  FMUL.FTZ R91, R0, R91 ;  /* 0x0000005b005b7220 */ /* 0x000fe20000410000 */
[C---:B------:R-:W-:Y:S01]  /*23160*/  FMUL.FTZ R92, R2.reuse, R92 ;  /* 0x0000005c025c7220 */ /* 0x040fe20000410000 */
[C---:B------:R-:W-:Y:S02]  /*23170*/  HMMA.16816.F32 R4, R152.reuse, R172, R4 ;  /* 0x000000ac9804723c */ /* 0x040fe40000001804 */
[----:B------:R-:W-:Y:S03]  /*23180*/  MUFU.EX2 R186, R26 ;  /* 0x0000001a00ba7308 */ /* 0x000fe60000000800 */
[----:B------:R-:W-:Y:S01]  /*23190*/  FMUL.FTZ R93, R2, R93 ;  /* 0x0000005d025d7220 */ /* 0x000fe20000410000 */
[C---:B------:R-:W-:Y:S01]  /*231a0*/  HMMA.16816.F32 R8, R152.reuse, R174, R8 ;  /* 0x000000ae9808723c */ /* 0x040fe20000001808 */
[----:B------:R-:W2:Y:S02]  /*231b0*/  LDSM.16.MT88.4 R172, [R210+0x12000] ;  /* 0x01200000d2ac783b */ /* 0x000ea40000004200 */
[----:B------:R-:W-:Y:S02]  /*231c0*/  ISETP.GT.AND P0, PT, R238, RZ, PT ;  /* 0x000000ffee00720c */ /* 0x000fe40003f04270 */
[C---:B------:R-:W-:Y:S01]  /*231d0*/  FMUL.FTZ R94, R0.reuse, R94 ;  /* 0x0000005e005e7220 */ /* 0x040fe20000410000 */
[C---:B------:R-:W-:Y:S05]  /*231e0*/  HMMA.16816.F32 R36, R152.reuse, R176, R36 ;  /* 0x000000b09824723c */ /* 0x040fea0000001824 */
[----:B------:R-:W-:Y:S01]  /*231f0*/  FMUL.FTZ R95, R0, R95 ;  /* 0x0000005f005f7220 */ /* 0x000fe20000410000 */
[C---:B------:R-:W-:Y:S01]  /*23200*/  HMMA.16816.F32 R40, R152.reuse, R178, R40 ;  /* 0x000000b29828723c */ /* 0x040fe20000001828 */
[----:B------:R-:W-:Y:S04]  /*23210*/  LDSM.16.MT88.4 R176, [R212+0x12800] ;  /* 0x01280000d4b0783b */ /* 0x000fe80000004200 */
[C---:B------:R-:W-:Y:S01]  /*23220*/  FMUL.FTZ R96, R2.reuse, R96 ;  /* 0x0000006002607220 */ /* 0x040fe20000410000 */
[C---:B------:R-:W-:Y:S05]  /*23230*/  HMMA.16816.F32 R44, R152.reuse, R180, R44 ;  /* 0x000000b4982c723c */ /* 0x040fea000000182c */
        /* <DEDUP_REMOVED lines=51> */
[--C-:B------:R-:W-:Y:S01]  /*23570*/  FFMA.FTZ R16, R16, R148, -R151.reuse ;  /* 0x0000009410107223 */ /* 0x100fe20000010897 */
[C---:B------:R-:W-:Y:S01]  /*23580*/  FMUL.FTZ R128, R2.reuse, R128 ;  /* 0x0000008002807220 */ /* 0x040fe20000410000 */
[----:B------:R-:W-:Y:S01]  /*23590*/  FMUL.FTZ R129, R2, R129 ;  /* 0x0000008102817220 */ /* 0x000fe20000410000 */
[C---:B-1----:R-:W-:Y:S01]  /*235a0*/  HMMA.16816.F32 R100, R152.reuse, R156, R100 ;  /* 0x0000009c9864723c */ /* 0x042fe20000001864 */
[----:B------:R-:W-:Y:S02]  /*235b0*/  MUFU.EX2 R198, R16 ;  /* 0x0000001000c67308 */ /* 0x000fe40000000800 */
[C---:B------:R-:W-:Y:S01]  /*235c0*/  FMUL.FTZ R130, R0.reuse, R130 ;  /* 0x0000008200827220 */ /* 0x040fe20000410000 */
[----:B------:R-:W-:Y:S01]  /*235d0*/  FMUL.FTZ R131, R0, R131 ;  /* 0x0000008300837220 */ /* 0x000fe20000410000 */
[-CC-:B------:R-:W-:Y:S01]  /*235e0*/  FFMA.FTZ R12, R12, R148.reuse, -R151.reuse ;  /* 0x000000940c0c7223 */ /* 0x180fe20000010897 */
[C---:B------:R-:W-:Y:S01]  /*235f0*/  HMMA.16816.F32 R104, R152.reuse, R158, R104 ;  /* 0x0000009e9868723c */ /* 0x040fe20000001868 */
[----:B------:R-:W1:Y:S04]  /*23600*/  LDSM.16.MT88.4 R156, [R209+0x16000] ;  /* 0x01600000d19c783b */ /* 0x000e680000004200 */
[----:B------:R4:W-:Y:S01]  /*23610*/  MUFU.EX2 R200, R12 ;  /* 0x0000000c00c87308 */ /* 0x0009e20000000800 */
[-CC-:B------:R-:W-:Y:S01]  /*23620*/  FFMA.FTZ R13, R13, R148.reuse, -R151.reuse ;  /* 0x000000940d0d7223 */ /* 0x180fe20000010897 */
[C---:B---3--:R-:W-:Y:S04]  /*23630*/  HMMA.16816.F32 R108, R152.reuse, R160, R108 ;  /* 0x000000a0986c723c */ /* 0x048fe8000000186c */
[--C-:B------:R-:W-:Y:S02]  /*23640*/  FFMA.FTZ R14, R14, R148, -R184.reuse ;  /* 0x000000940e0e7223 */ /* 0x100fe400000108b8 */
[C---:B------:R-:W-:Y:S01]  /*23650*/  HMMA.16816.F32 R112, R152.reuse, R162, R112 ;  /* 0x000000a29870723c */ /* 0x040fe20000001870 */
[----:B------:R-:W3:Y:S01]  /*23660*/  LDSM.16.MT88.4 R160, [R210+0x16000] ;  /* 0x01600000d2a0783b */ /* 0x000ee20000004200 */
[----:B------:R5:W3:Y:S03]  /*23670*/  MUFU.EX2 R199, R13 ;  /* 0x0000000d00c77308 */ /* 0x000ae60000000800 */
[C---:B------:R-:W-:Y:S01]  /*23680*/  FMUL.FTZ R132, R2.reuse, R132 ;  /* 0x0000008402847220 */ /* 0x040fe20000410000 */
[C---:B--2---:R-:W-:Y:S06]  /*23690*/  HMMA.16816.F32 R116, R152.reuse, R172, R116 ;  /* 0x000000ac9874723c */ /* 0x044fec0000001874 */
[----:B------:R2:W-:Y:S01]  /*236a0*/  MUFU.EX2 R196, R14 ;  /* 0x0000000e00c47308 */ /* 0x0005e20000000800 */
[C---:B----4-:R-:W-:Y:S01]  /*236b0*/  FMUL.FTZ R12, R2.reuse, R164 ;  /* 0x000000a4020c7220 */ /* 0x050fe20000410000 */
[C---:B------:R-:W-:Y:S01]  /*236c0*/  HMMA.16816.F32 R120, R152.reuse, R174, R120 ;  /* 0x000000ae9878723c */ /* 0x040fe20000001878 */
[----:B------:R-:W4:Y:S02]  /*236d0*/  LDSM.16.MT88.4 R172, [R212+0x16000] ;  /* 0x01600000d4ac783b */ /* 0x000f240000004200 */
[----:B------:R-:W-:Y:S01]  /*236e0*/  FMUL.FTZ R133, R2, R133 ;  /* 0x0000008502857220 */ /* 0x000fe20000410000 */
[----:B------:R-:W-:Y:S01]  /*236f0*/  FMUL.FTZ R134, R0, R134 ;  /* 0x0000008600867220 */ /* 0x000fe20000410000 */
[----:B-----5:R-:W-:Y:S01]  /*23700*/  FMUL.FTZ R13, R2, R165 ;  /* 0x000000a5020d7220 */ /* 0x020fe20000410000 */
[----:B------:R-:W-:Y:S01]  /*23710*/  FMUL.FTZ R135, R0, R135 ;  /* 0x0000008700877220 */ /* 0x000fe20000410000 */
[--C-:B------:R-:W-:Y:S01]  /*23720*/  FFMA.FTZ R17, R17, R148, -R151.reuse ;  /* 0x0000009411117223 */ /* 0x100fe20000010897 */
[C---:B------:R-:W-:Y:S03]  /*23730*/  FMUL.FTZ R136, R2.reuse, R136 ;  /* 0x0000008802887220 */ /* 0x040fe60000410000 */
[----:B------:R-:W-:Y:S01]  /*23740*/  FMUL.FTZ R137, R2, R137 ;  /* 0x0000008902897220 */ /* 0x000fe20000410000 */
[C---:B------:R-:W-:Y:S01]  /*23750*/  FMUL.FTZ R138, R0.reuse, R138 ;  /* 0x0000008a008a7220 */ /* 0x040fe20000410000 */
[C---:B--2---:R-:W-:Y:S01]  /*23760*/  FMUL.FTZ R14, R0.reuse, R166 ;  /* 0x000000a6000e7220 */ /* 0x044fe20000410000 */
[C---:B------:R-:W-:Y:S01]  /*23770*/  FMUL.FTZ R139, R0.reuse, R139 ;  /* 0x0000008b008b7220 */ /* 0x040fe20000410000 */
[C---:B-1----:R-:W-:Y:S01]  /*23780*/  HMMA.16816.F32 R124, R152.reuse, R156, R124 ;  /* 0x0000009c987c723c */ /* 0x042fe2000000187c */
[----:B------:R-:W1:Y:S02]  /*23790*/  MUFU.EX2 R197, R17 ;  /* 0x0000001100c57308 */ /* 0x000e640000000800 */
[-CC-:B------:R-:W-:Y:S01]  /*237a0*/  FFMA.FTZ R16, R15, R148.reuse, -R184.reuse ;  /* 0x000000940f107223 */ /* 0x180fe200000108b8 */
[----:B------:R-:W-:Y:S01]  /*237b0*/  FMUL.FTZ R15, R0, R167 ;  /* 0x000000a7000f7220 */ /* 0x000fe20000410000 */
[-CC-:B------:R-:W-:Y:S01]  /*237c0*/  FFMA.FTZ R18, R18, R148.reuse, -R184.reuse ;  /* 0x0000009412127223 */ /* 0x180fe200000108b8 */
[C---:B------:R-:W-:Y:S01]  /*237d0*/  HMMA.16816.F32 R128, R152.reuse, R158, R128 ;  /* 0x0000009e9880723c */ /* 0x040fe20000001880 */
[----:B------:R-:W2:Y:S04]  /*237e0*/  LDSM.16.MT88.4 R156, [R211+0x16000] ;  /* 0x01600000d39c783b */ /* 0x000ea80000004200 */
[----:B------:R5:W1:Y:S01]  /*237f0*/  MUFU.EX2 R195, R16 ;  /* 0x0000001000c37308 */ /* 0x000a620000000800 */
[--C-:B------:R-:W-:Y:S01]  /*23800*/  FFMA.FTZ R19, R19, R148, -R184.reuse ;  /* 0x0000009413137223 */ /* 0x100fe200000108b8 */
[C---:B---3--:R-:W-:Y:S02]  /*23810*/  HMMA.16816.F32 R132, R152.reuse, R160, R132 ;  /* 0x000000a09884723c */ /* 0x048fe40000001884 */
[----:B------:R-:W-:Y:S06]  /*23820*/  LDSM.16.MT88.4 R164, [R210+0x10800] ;  /* 0x01080000d2a4783b */ /* 0x000fec0000004200 */
[----:B------:R3:W-:Y:S01]  /*23830*/  MUFU.EX2 R194, R18 ;  /* 0x0000001200c27308 */ /* 0x0007e20000000800 */
[C---:B------:R-:W-:Y:S01]  /*23840*/  HMMA.16816.F32 R136, R152.reuse, R162, R136 ;  /* 0x000000a29888723c */ /* 0x040fe20000001888 */
[----:B------:R-:W1:Y:S05]  /*23850*/  LDSM.16.MT88.4 R160, [R209+0x10800] ;  /* 0x01080000d1a0783b */ /* 0x000e6a0000004200 */
[C---:B----4-:R-:W-:Y:S03]  /*23860*/  HMMA.16816.F32 R12, R152.reuse, R172, R12 ;  /* 0x000000ac980c723c */ /* 0x050fe6000000180c */
[----:B------:R4:W1:Y:S02]  /*23870*/  MUFU.EX2 R193, R19 ;  /* 0x0000001300c17308 */ /* 0x0008640000000800 */
[C---:B------:R-:W-:Y:S01]  /*23880*/  FMUL.FTZ R140, R2.reuse, R140 ;  /* 0x0000008c028c7220 */ /* 0x040fe20000410000 */
[----:B------:R-:W-:Y:S01]  /*23890*/  FMUL.FTZ R141, R2, R141 ;  /* 0x0000008d028d7220 */ /* 0x000fe20000410000 */
[C---:B------:R-:W-:Y:S01]  /*238a0*/  FMUL.FTZ R142, R0.reuse, R142 ;  /* 0x0000008e008e7220 */ /* 0x040fe20000410000 */
[----:B------:R-:W-:Y:S03]  /*238b0*/  FMUL.FTZ R143, R0, R143 ;  /* 0x0000008f008f7220 */ /* 0x000fe60000410000 */
[C---:B-----5:R-:W-:Y:S01]  /*238c0*/  FMUL.FTZ R16, R2.reuse, R168 ;  /* 0x000000a802107220 */ /* 0x060fe20000410000 */
[----:B------:R-:W-:Y:S01]  /*238d0*/  FMUL.FTZ R17, R2, R169 ;  /* 0x000000a902117220 */ /* 0x000fe20000410000 */
[----:B---3--:R-:W-:Y:S01]  /*238e0*/  FMUL.FTZ R18, R0, R170 ;  /* 0x000000aa00127220 */ /* 0x008fe20000410000 */
[----:B------:R-:W-:Y:S01]  /*238f0*/  FMUL.FTZ R144, R2, R144 ;  /* 0x0000009002907220 */ /* 0x000fe20000410000 */
[C---:B------:R-:W-:Y:S01]  /*23900*/  HMMA.16816.F32 R140, R152.reuse, R174, R140 ;  /* 0x000000ae988c723c */ /* 0x040fe2000000188c */
[----:B------:R-:W3:Y:S02]  /*23910*/  LDSM.16.MT88.4 R172, [R212+0x10800] ;  /* 0x01080000d4ac783b */ /* 0x000ee40000004200 */
[----:B----4-:R-:W-:Y:S01]  /*23920*/  FMUL.FTZ R19, R0, R171 ;  /* 0x000000ab00137220 */ /* 0x010fe20000410000 */
[----:B------:R-:W-:Y:S01]  /*23930*/  FMUL.FTZ R145, R2, R145 ;  /* 0x0000009102917220 */ /* 0x000fe20000410000 */
[C---:B------:R-:W-:Y:S01]  /*23940*/  FMUL.FTZ R146, R0.reuse, R146 ;  /* 0x0000009200927220 */ /* 0x040fe20000410000 */
[----:B------:R-:W-:Y:S01]  /*23950*/  FMUL.FTZ R147, R0, R147 ;  /* 0x0000009300937220 */ /* 0x000fe20000410000 */
[-CC-:B------:R-:W-:Y:S01]  /*23960*/  FFMA.FTZ R20, R20, R148.reuse, -R151.reuse ;  /* 0x0000009414147223 */ /* 0x180fe20000010897 */
[-CC-:B------:R-:W-:Y:S01]  /*23970*/  FFMA.FTZ R21, R21, R148.reuse, -R151.reuse ;  /* 0x0000009415157223 */ /* 0x180fe20000010897 */
[----:B------:R-:W-:Y:S01]  /*23980*/  LDSM.16.MT88.4 R168, [R210+0x12800] ;  /* 0x01280000d2a8783b */ /* 0x000fe20000004200 */
[C---:B--2---:R-:W-:Y:S01]  /*23990*/  HMMA.16816.F32 R16, R152.reuse, R156, R16 ;  /* 0x0000009c9810723c */ /* 0x044fe20000001810 */
[----:B------:R2:W-:Y:S02]  /*239a0*/  MUFU.EX2 R192, R20 ;  /* 0x0000001400c07308 */ /* 0x0005e40000000800 */
[-CC-:B------:R-:W-:Y:S01]  /*239b0*/  FFMA.FTZ R22, R22, R148.reuse, -R184.reuse ;  /* 0x0000009416167223 */ /* 0x180fe200000108b8 */
[-CC-:B------:R-:W-:Y:S01]  /*239c0*/  FFMA.FTZ R23, R23, R148.reuse, -R184.reuse ;  /* 0x0000009417177223 */ /* 0x180fe200000108b8 */
[-CC-:B------:R-:W-:Y:S01]  /*239d0*/  FFMA.FTZ R32, R32, R148.reuse, -R151.reuse ;  /* 0x0000009420207223 */ /* 0x180fe20000010897 */
[----:B------:R-:W-:Y:S01]  /*239e0*/  HMMA.16816.F32 R144, R152, R158, R144 ;  /* 0x0000009e9890723c */ /* 0x000fe20000001890 */
[----:B------:R-:W4:Y:S04]  /*239f0*/  LDSM.16.MT88.4 R156, [R211+0x10800] ;  /* 0x01080000d39c783b */ /* 0x000f280000004200 */
[----:B------:R-:W-:Y:S01]  /*23a00*/  MUFU.EX2 R191, R21 ;  /* 0x0000001500bf7308 */ /* 0x000fe20000000800 */
[----:B------:R-:W-:Y:S01]  /*23a10*/  FFMA.FTZ R151, R33, R148, -R151 ;  /* 0x0000009421977223 */ /* 0x000fe20000010897 */
[----:B------:R-:W-:Y:S01]  /*23a20*/  FFMA.FTZ R0, R0, R248, R201 ;  /* 0x000000f800007223 */ /* 0x000fe200000100c9 */
[----:B------:R-:W-:Y:S03]  /*23a30*/  F2FP.F16.F32.PACK_AB R152, R199, R200 ;  /* 0x000000c8c798723e */ /* 0x000fe600000000ff */
[----:B-1----:R-:W-:Y:S01]  /*23a40*/  F2FP.F16.F32.PACK_AB R154, R197, R198 ;  /* 0x000000c6c59a723e */ /* 0x002fe200000000ff */
[--C-:B--2---:R-:W-:Y:S01]  /*23a50*/  FFMA.FTZ R20, R27, R148, -R184.reuse ;  /* 0x000000941b147223 */ /* 0x104fe200000108b8 */
[----:B------:R-:W-:Y:S01]  /*23a60*/  F2FP.F16.F32.PACK_AB R153, R195, R196 ;  /* 0x000000c4c399723e */ /* 0x000fe200000000ff */
[----:B------:R-:W-:Y:S01]  /*23a70*/  LDSM.16.MT88.4 R24, [R211+0x11000] ;  /* 0x01100000d318783b */ /* 0x000fe20000004200 */
[----:B------:R-:W-:Y:S01]  /*23a80*/  F2FP.F16.F32.PACK_AB R155, R193, R194 ;  /* 0x000000c2c19b723e */ /* 0x000fe200000000ff */
[----:B------:R1:W-:Y:S06]  /*23a90*/  MUFU.EX2 R188, R22 ;  /* 0x0000001600bc7308 */ /* 0x0003ec0000000800 */
[C---:B------:R-:W-:Y:S04]  /*23aa0*/  HMMA.16816.F32 R4, R152.reuse, R160, R4 ;  /* 0x000000a09804723c */ /* 0x040fe80000001804 */
[----:B------:R-:W2:Y:S02]  /*23ab0*/  MUFU.EX2 R187, R23 ;  /* 0x0000001700bb7308 */ /* 0x000ea40000000800 */
[C---:B------:R-:W-:Y:S01]  /*23ac0*/  HMMA.16816.F32 R8, R152.reuse, R162, R8 ;  /* 0x000000a29808723c */ /* 0x040fe20000001808 */
[----:B------:R-:W5:Y:S07]  /*23ad0*/  LDSM.16.MT88.4 R160, [R209+0x12800] ;  /* 0x01280000d1a0783b */ /* 0x000f6e0000004200 */
[----:B------:R4:W4:Y:S03]  /*23ae0*/  MUFU.EX2 R185, R20 ;  /* 0x0000001400b97308 */ /* 0x0009260000000800 */
[----:B-1----:R-:W-:Y:S01]  /*23af0*/  F2FP.F16.F32.PACK_AB R22, R189, R190 ;  /* 0x000000bebd16723e */ /* 0x002fe200000000ff */
[C---:B------:R-:W-:Y:S06]  /*23b00*/  HMMA.16816.F32 R36, R152.reuse, R164, R36 ;  /* 0x000000a49824723c */ /* 0x040fec0000001824 */
[C---:B------:R-:W-:Y:S01]  /*23b10*/  HMMA.16816.F32 R40, R152.reuse, R166, R40 ;  /* 0x000000a69828723c */ /* 0x040fe20000001828 */
[----:B------:R-:W1:Y:S04]  /*23b20*/  LDSM.16.MT88.4 R164, [R209+0x14800] ;  /* 0x01480000d1a4783b */ /* 0x000e680000004200 */
[----:B--2---:R-:W-:Y:S01]  /*23b30*/  F2FP.F16.F32.PACK_AB R21, R187, R188 ;  /* 0x000000bcbb15723e */ /* 0x004fe200000000ff */
[C---:B---3--:R-:W-:Y:S05]  /*23b40*/  HMMA.16816.F32 R44, R152.reuse, R172, R44 ;  /* 0x000000ac982c723c */ /* 0x048fea000000182c */
[----:B----4-:R-:W-:Y:S01]  /*23b50*/  F2FP.F16.F32.PACK_AB R20, R191, R192 ;  /* 0x000000c0bf14723e */ /* 0x010fe200000000ff */
[C---:B------:R-:W-:Y:S01]  /*23b60*/  HMMA.16816.F32 R48, R152.reuse, R174, R48 ;  /* 0x000000ae9830723c */ /* 0x040fe20000001830 */
[----:B------:R-:W2:Y:S04]  /*23b70*/  LDSM.16.MT88.4 R172, [R210+0x14800] ;  /* 0x01480000d2ac783b */ /* 0x000ea80000004200 */
[----:B------:R-:W-:Y:S01]  /*23b80*/  F2FP.F16.F32.PACK_AB R23, R185, R186 ;  /* 0x000000bab917723e */ /* 0x000fe200000000ff */
[C---:B------:R-:W-:Y:S06]  /*23b90*/  HMMA.16816.F32 R52, R152.reuse, R156, R52 ;  /* 0x0000009c9834723c */ /* 0x040fec0000001834 */
[C---:B------:R-:W-:Y:S01]  /*23ba0*/  HMMA.16816.F32 R56, R152.reuse, R158, R56 ;  /* 0x0000009e9838723c */ /* 0x040fe20000001838 */
[----:B------:R-:W3:Y:S05]  /*23bb0*/  LDSM.16.MT88.4 R156, [R212+0x14800] ;  /* 0x01480000d49c783b */ /* 0x000eea0000004200 */
[C---:B-----5:R-:W-:Y:S06]  /*23bc0*/  HMMA.16816.F32 R60, R152.reuse, R160, R60 ;  /* 0x000000a0983c723c */ /* 0x060fec000000183c */
[C---:B------:R-:W-:Y:S01]  /*23bd0*/  HMMA.16816.F32 R64, R152.reuse, R162, R64 ;  /* 0x000000a29840723c */ /* 0x040fe20000001840 */
[----:B------:R-:W4:Y:S05]  /*23be0*/  LDSM.16.MT88.4 R160, [R211+0x14800] ;  /* 0x01480000d3a0783b */ /* 0x000f2a0000004200 */
        /* <DEDUP_REMOVED lines=29> */
[----:B------:R-:W-:Y:S05]  /*23dc0*/  LDSM.16.MT88.4 R172, [R210+0x15000] ;  /* 0x01500000d2ac783b */ /* 0x000fea0000004200 */
[C---:B------:R-:W-:Y:S01]  /*23dd0*/  HMMA.16816.F32 R16, R152.reuse, R176, R16 ;  /* 0x000000b09810723c */ /* 0x040fe20000001810 */
[----:B------:R-:W-:Y:S05]  /*23de0*/  MUFU.EX2 R177, R28 ;  /* 0x0000001c00b17308 */ /* 0x000fea0000000800 */
[----:B------:R-:W-:Y:S01]  /*23df0*/  HMMA.16816.F32 R144, R152, R178, R144 ;  /* 0x000000b29890723c */ /* 0x000fe20000001890 */
[----:B------:R-:W2:Y:S04]  /*23e00*/  LDSM.16.MT88.4 R152, [R210+0x13000] ;  /* 0x01300000d298783b */ /* 0x000ea80000004200 */
[----:B------:R-:W5:Y:S01]  /*23e10*/  MUFU.EX2 R176, R29 ;  /* 0x0000001d00b07308 */ /* 0x000f620000000800 */
[C---:B---3--:R-:W-:Y:S06]  /*23e20*/  HMMA.16816.F32 R4, R20.reuse, R156, R4 ;  /* 0x0000009c1404723c */ /* 0x048fec0000001804 */
[C---:B------:R-:W-:Y:S01]  /*23e30*/  HMMA.16816.F32 R8, R20.reuse, R158, R8 ;  /* 0x0000009e1408723c */ /* 0x040fe20000001808 */
[----:B------:R-:W3:Y:S05]  /*23e40*/  LDSM.16.MT88.4 R156, [R212+0x13000] ;  /* 0x01300000d49c783b */ /* 0x000eea0000004200 */
[C---:B------:R-:W-:Y:S06]  /*23e50*/  HMMA.16816.F32 R36, R20.reuse, R180, R36 ;  /* 0x000000b41424723c */ /* 0x040fec0000001824 */
[C---:B------:R-:W-:Y:S06]  /*23e60*/  HMMA.16816.F32 R40, R20.reuse, R182, R40 ;  /* 0x000000b61428723c */ /* 0x040fec0000001828 */
[C---:B----4-:R-:W-:Y:S06]  /*23e70*/  HMMA.16816.F32 R44, R20.reuse, R160, R44 ;  /* 0x000000a0142c723c */ /* 0x050fec000000182c */
        /* <DEDUP_REMOVED lines=17> */
[C---:B------:R-:W-:Y:S06]  /*23f90*/  HMMA.16816.F32 R92, R20.reuse, R168, R92 ;  /* 0x000000a8145c723c */ /* 0x040fec000000185c */
[C---:B------:R-:W-:Y:S01]  /*23fa0*/  HMMA.16816.F32 R96, R20.reuse, R170, R96 ;  /* 0x000000aa1460723c */ /* 0x040fe20000001860 */
[----:B------:R-:W-:Y:S05]  /*23fb0*/  LDSM.16.MT88.4 R168, [R209+0x13800] ;  /* 0x01380000d1a8783b */ /* 0x000fea0000004200 */
[C---:B------:R-:W-:Y:S01]  /*23fc0*/  HMMA.16816.F32 R100, R20.reuse, R172, R100 ;  /* 0x000000ac1464723c */ /* 0x040fe20000001864 */
[----:B------:R-:W-:Y:S05]  /*23fd0*/  MUFU.EX2 R173, R30 ;  /* 0x0000001e00ad7308 */ /* 0x000fea0000000800 */
[C---:B------:R-:W-:Y:S05]  /*23fe0*/  HMMA.16816.F32 R104, R20.reuse, R174, R104 ;  /* 0x000000ae1468723c */ /* 0x040fea0000001868 */
[----:B------:R4:W-:Y:S01]  /*23ff0*/  MUFU.EX2 R175, R32 ;  /* 0x0000002000af7308 */ /* 0x0009e20000000800 */
[C---:B-----5:R-:W-:Y:S09]  /*24000*/  HMMA.16816.F32 R108, R20.reuse, R24, R108 ;  /* 0x00000018146c723c */ /* 0x060ff2000000186c */
[----:B------:R-:W5:Y:S01]  /*24010*/  MUFU.EX2 R174, R151 ;  /* 0x0000009700ae7308 */ /* 0x000f620000000800 */
[C---:B------:R-:W-:Y:S01]  /*24020*/  HMMA.16816.F32 R112, R20.reuse, R26, R112 ;  /* 0x0000001a1470723c */ /* 0x040fe20000001870 */
[----:B------:R-:W5:Y:S05]  /*24030*/  LDSM.16.MT88.4 R24, [R212+0x17000] ;  /* 0x01700000d418783b */ /* 0x000f6a0000004200 */
[C---:B-1----:R-:W-:Y:S03]  /*24040*/  HMMA.16816.F32 R116, R20.reuse, R164, R116 ;  /* 0x000000a41474723c */ /* 0x042fe60000001874 */
[----:B------:R-:W-:Y:S02]  /*24050*/  MUFU.EX2 R151, R34 ;  /* 0x0000002200977308 */ /* 0x000fe40000000800 */
[-CC-:B----4-:R-:W-:Y:S01]  /*24060*/  FFMA.FTZ R32, R31, R148.reuse, -R184.reuse ;  /* 0x000000941f207223 */ /* 0x190fe200000108b8 */
[C---:B------:R-:W-:Y:S01]  /*24070*/  HMMA.16816.F32 R120, R20.reuse, R166, R120 ;  /* 0x000000a61478723c */ /* 0x040fe20000001878 */
[----:B------:R-:W1:Y:S06]  /*24080*/  LDSM.16.MT88.4 R28, [R209+0x11800] ;  /* 0x01180000d11c783b */ /* 0x000e6c0000004200 */
[----:B------:R4:W1:Y:S01]  /*24090*/  MUFU.EX2 R172, R32 ;  /* 0x0000002000ac7308 */ /* 0x0008620000000800 */
[----:B------:R-:W-:Y:S01]  /*240a0*/  FFMA.FTZ R184, R35, R148, -R184 ;  /* 0x0000009423b87223 */ /* 0x000fe200000108b8 */
[C---:B--2---:R-:W-:Y:S01]  /*240b0*/  HMMA.16816.F32 R124, R20.reuse, R152, R124 ;  /* 0x00000098147c723c */ /* 0x044fe2000000187c */
[----:B------:R-:W-:Y:S07]  /*240c0*/  LDSM.16.MT88.4 R164, [R211+0x11800] ;  /* 0x01180000d3a4783b */ /* 0x000fee0000004200 */
[----:B------:R-:W2:Y:S01]  /*240d0*/  MUFU.EX2 R184, R184 ;  /* 0x000000b800b87308 */ /* 0x000ea20000000800 */
[C---:B------:R-:W-:Y:S01]  /*240e0*/  HMMA.16816.F32 R128, R20.reuse, R154, R128 ;  /* 0x0000009a1480723c */ /* 0x040fe20000001880 */
[----:B------:R-:W2:Y:S05]  /*240f0*/  LDSM.16.MT88.4 R152, [R210+0x11800] ;  /* 0x01180000d298783b */ /* 0x000eaa0000004200 */
[C---:B---3--:R-:W-:Y:S06]  /*24100*/  HMMA.16816.F32 R132, R20.reuse, R156, R132 ;  /* 0x0000009c1484723c */ /* 0x048fec0000001884 */
[C---:B------:R-:W-:Y:S01]  /*24110*/  HMMA.16816.F32 R136, R20.reuse, R158, R136 ;  /* 0x0000009e1488723c */ /* 0x040fe20000001888 */
[----:B----4-:R-:W3:Y:S05]  /*24120*/  LDSM.16.MT88.4 R32, [R212+0x11800] ;  /* 0x01180000d420783b */ /* 0x010eea0000004200 */
[C---:B-----5:R-:W-:Y:S06]  /*24130*/  HMMA.16816.F32 R12, R20.reuse, R24, R12 ;  /* 0x00000018140c723c */ /* 0x060fec000000180c */
[C---:B------:R-:W-:Y:S05]  /*24140*/  HMMA.16816.F32 R140, R20.reuse, R26, R140 ;  /* 0x0000001a148c723c */ /* 0x040fea000000188c */
[----:B------:R-:W-:Y:S01]  /*24150*/  F2FP.F16.F32.PACK_AB R24, R176, R177 ;  /* 0x000000b1b018723e */ /* 0x000fe200000000ff */
[C---:B------:R-:W-:Y:S05]  /*24160*/  HMMA.16816.F32 R16, R20.reuse, R160, R16 ;  /* 0x000000a01410723c */ /* 0x040fea0000001810 */
[----:B------:R-:W-:Y:S01]  /*24170*/  F2FP.F16.F32.PACK_AB R26, R174, R175 ;  /* 0x000000afae1a723e */ /* 0x000fe200000000ff */
[----:B------:R-:W-:Y:S01]  /*24180*/  HMMA.16816.F32 R144, R20, R162, R144 ;  /* 0x000000a21490723c */ /* 0x000fe20000001890 */
[----:B------:R-:W-:Y:S04]  /*24190*/  LDSM.16.MT88.4 R20, [R211+0x13800] ;  /* 0x01380000d314783b */ /* 0x000fe80000004200 */
[----:B-1----:R-:W-:Y:S02]  /*241a0*/  F2FP.F16.F32.PACK_AB R25, R172, R173 ;  /* 0x000000adac19723e */ /* 0x002fe400000000ff */
[----:B--2---:R-:W-:Y:S07]  /*241b0*/  F2FP.F16.F32.PACK_AB R27, R184, R151 ;  /* 0x00000097b81b723e */ /* 0x004fee00000000ff */
[C---:B------:R-:W-:Y:S01]  /*241c0*/  HMMA.16816.F32 R160, R24.reuse, R28, R4 ;  /* 0x0000001c18a0723c */ /* 0x040fe20000001804 */
[----:B------:R-:W1:Y:S05]  /*241d0*/  LDSM.16.MT88.4 R4, [R210+0x13800] ;  /* 0x01380000d204783b */ /* 0x000e6a0000004200 */
[C---:B------:R-:W-:Y:S03]  /*241e0*/  HMMA.16816.F32 R156, R24.reuse, R30, R8 ;  /* 0x0000001e189c723c */ /* 0x040fe60000001808 */
[----:B------:R-:W2:Y:S03]  /*241f0*/  LDSM.16.MT88.4 R8, [R212+0x13800] ;  /* 0x01380000d408783b */ /* 0x000ea60000004200 */
[C---:B------:R-:W-:Y:S05]  /*24200*/  HMMA.16816.F32 R36, R24.reuse, R152, R36 ;  /* 0x000000981824723c */ /* 0x040fea0000001824 */
[----:B------:R-:W4:Y:S01]  /*24210*/  LDSM.16.MT88.4 R28, [R209+0x15800] ;  /* 0x01580000d11c783b */ /* 0x000f220000004200 */
[C---:B------:R-:W-:Y:S06]  /*24220*/  HMMA.16816.F32 R40, R24.reuse, R154, R40 ;  /* 0x0000009a1828723c */ /* 0x040fec0000001828 */
[C---:B---3--:R-:W-:Y:S01]  /*24230*/  HMMA.16816.F32 R44, R24.reuse, R32, R44 ;  /* 0x00000020182c723c */ /* 0x048fe2000000182c */
[----:B------:R-:W3:Y:S05]  /*24240*/  LDSM.16.MT88.4 R152, [R210+0x15800] ;  /* 0x01580000d298783b */ /* 0x000eea0000004200 */
[C---:B------:R-:W-:Y:S03]  /*24250*/  HMMA.16816.F32 R48, R24.reuse, R34, R48 ;  /* 0x000000221830723c */ /* 0x040fe60000001830 */
[----:B------:R-:W5:Y:S03]  /*24260*/  LDSM.16.MT88.4 R32, [R212+0x15800] ;  /* 0x01580000d420783b */ /* 0x000f660000004200 */
[C---:B------:R-:W-:Y:S06]  /*24270*/  HMMA.16816.F32 R52, R24.reuse, R164, R52 ;  /* 0x000000a41834723c */ /* 0x040fec0000001834 */
[C---:B------:R-:W-:Y:S01]  /*24280*/  HMMA.16816.F32 R56, R24.reuse, R166, R56 ;  /* 0x000000a61838723c */ /* 0x040fe20000001838 */
[----:B------:R-:W5:Y:S05]  /*24290*/  LDSM.16.MT88.4 R164, [R211+0x15800] ;  /* 0x01580000d3a4783b */ /* 0x000f6a0000004200 */
        /* <DEDUP_REMOVED lines=12> */
[C---:B----4-:R-:W-:Y:S06]  /*24360*/  HMMA.16816.F32 R92, R24.reuse, R28, R92 ;  /* 0x0000001c185c723c */ /* 0x050fec000000185c */
[C---:B------:R-:W-:Y:S05]  /*24370*/  HMMA.16816.F32 R96, R24.reuse, R30, R96 ;  /* 0x0000001e1860723c */ /* 0x040fea0000001860 */
[----:B------:R-:W-:Y:S01]  /*24380*/  FFMA.FTZ R28, R2, R246, R205 ;  /* 0x000000f6021c7223 */ /* 0x000fe200000100cd */
[C---:B---3--:R-:W-:Y:S05]  /*24390*/  HMMA.16816.F32 R100, R24.reuse, R152, R100 ;  /* 0x000000981864723c */ /* 0x048fea0000001864 */
[----:B------:R-:W-:Y:S01]  /*243a0*/  FADD.FTZ R28, R236, R28 ;  /* 0x0000001cec1c7221 */ /* 0x000fe20000010000 */
[C---:B------:R-:W-:Y:S05]  /*243b0*/  HMMA.16816.F32 R104, R24.reuse, R154, R104 ;  /* 0x0000009a1868723c */ /* 0x040fea0000001868 */
[-C--:B------:R-:W-:Y:S01]  /*243c0*/  MOV R152, R3.reuse ;  /* 0x0000000300987202 */ /* 0x080fe20000000f00 */
[C---:B-----5:R-:W-:Y:S05]  /*243d0*/  HMMA.16816.F32 R108, R24.reuse, R32, R108 ;  /* 0x00000020186c723c */ /* 0x060fea000000186c */
        /* <DEDUP_REMOVED lines=15> */
[C---:B--2---:R-:W-:Y:S05]  /*244d0*/  HMMA.16816.F32 R164, R24.reuse, R8, R12 ;  /* 0x0000000818a4723c */ /* 0x044fea000000180c */
[----:B------:R-:W-:Y:S01]  /*244e0*/  FADD.FTZ R2, R195, R2 ;  /* 0x00000002c3027221 */ /* 0x000fe20000010000 */
[----:B------:R-:W-:Y:S01]  /*244f0*/  FADD.FTZ R4, R198, R0 ;  /* 0x00000000c6047221 */ /* 0x000fe20000010000 */
[C---:B------:R-:W-:Y:S04]  /*24500*/  HMMA.16816.F32 R140, R24.reuse, R10, R140 ;  /* 0x0000000a188c723c */ /* 0x040fe8000000188c */
[----:B------:R-:W-:Y:S01]  /*24510*/  FADD.FTZ R0, R194, R2 ;  /* 0x00000002c2007221 */ /* 0x000fe20000010000 */
[----:B------:R-:W-:Y:S01]  /*24520*/  FADD.FTZ R4, R197, R4 ;  /* 0x00000004c5047221 */ /* 0x000fe20000010000 */
[C---:B------:R-:W-:Y:S05]  /*24530*/  HMMA.16816.F32 R168, R24.reuse, R20, R16 ;  /* 0x0000001418a8723c */ /* 0x040fea0000001810 */
[----:B------:R-:W-:Y:S01]  /*24540*/  FADD.FTZ R2, R193, R0 ;  /* 0x00000000c1027221 */ /* 0x000fe20000010000 */
[----:B------:R-:W-:Y:S01]  /*24550*/  FADD.FTZ R0, R192, R4 ;  /* 0x00000004c0007221 */ /* 0x000fe20000010000 */
[----:B------:R-:W-:Y:S04]  /*24560*/  HMMA.16816.F32 R144, R24, R22, R144 ;  /* 0x000000161890723c */ /* 0x000fe80000001890 */
[----:B------:R-:W-:Y:S01]  /*24570*/  FADD.FTZ R2, R188, R2 ;  /* 0x00000002bc027221 */ /* 0x000fe20000010000 */
[----:B------:R-:W-:Y:S01]  /*24580*/  FADD.FTZ R4, R191, R0 ;  /* 0x00000000bf047221 */ /* 0x000fe20000010000 */
[----:B------:R-:W-:Y:S02]  /*24590*/  MOV R18, R3 ;  /* 0x0000000300127202 */ /* 0x000fe40000000f00 */
        /* <DEDUP_REMOVED lines=11> */
[----:B------:R-:W-:Y:S02]  /*24650*/  IADD3 R0, R238, -0x1, RZ ;  /* 0xffffffffee007810 */ /* 0x000fe40007ffe0ff */
[----:B------:R-:W-:Y:S01]  /*24660*/  MOV R151, R150 ;  /* 0x0000009600977202 */ /* 0x000fe20000000f00 */
[----:B------:R-:W-:Y:S01]  /*24670*/  FADD.FTZ R246, R174, R4 ;  /* 0x00000004aef67221 */ /* 0x000fe20000010000 */
[----:B------:R-:W-:Y:S01]  /*24680*/  MOV R238, R0 ;  /* 0x0000000000ee7202 */ /* 0x000fe20000000f00 */
[----:B------:R-:W-:Y:S01]  /*24690*/  FADD.FTZ R248, R184, R2 ;  /* 0x00000002b8f87221 */ /* 0x000fe20000010000 */
[----:B------:R-:W-:Y:S06]  /*246a0*/  @P0 BRA `(.L_x_4813) ;  /* 0xffffffb000400947 */ /* 0x000fec000383ffff */
.L_x_4804:
[----:B-----5:R-:W1:Y:S08]  /*246b0*/  LDC.64 R148, c[0x0][0x208] ;  /* 0x00008200ff947b82 */ /* 0x020e700000000a00 */
        /* <DEDUP_REMOVED lines=13> */
.L_x_4830:
[----:B------:R-:W2:Y:S01]  /*24790*/  LDL R175, [R1+0x8] ;  /* 0x0000080001af7983 */ /* 0x000ea20000100800 */
        /* <DEDUP_REMOVED lines=12> */
[C---:B------:R-:W-:Y:S01]  /*24860*/  FMUL.FTZ R85, R0.reuse, R85 ;  /* 0x0000005500557220 */ /* 0x040fe20000410000 */
[C---:B------:R-:W-:Y:S01]  /*24870*/  FMUL.FTZ R160, R0.reuse, R160 ;  /* 0x000000a000a07220 */ /* 0x040fe20000410000 */
[C---:B------:R-:W-:Y:S01]  /*24880*/  FMUL.FTZ R7, R0.reuse, R161 ;  /* 0x000000a100077220 */ /* 0x040fe20000410000 */
[C---:B------:R-:W-:Y:S01]  /*24890*/  FMUL.FTZ R156, R0.reuse, R156 ;  /* 0x0000009c009c7220 */ /* 0x040fe20000410000 */
[C---:B------:R-:W-:Y:S01]  /*248a0*/  FMUL.FTZ R157, R0.reuse, R157 ;  /* 0x0000009d009d7220 */ /* 0x040fe20000410000 */
[----:B------:R-:W-:Y:S01]  /*248b0*/  F2FP.F16.F32.PACK_AB R84, R85, R84 ;  /* 0x000000545554723e */ /* 0x000fe200000000ff */
[C---:B------:R-:W-:Y:S01]  /*248c0*/  FMUL.FTZ R36, R0.reuse, R36 ;  /* 0x0000002400247220 */ /* 0x040fe20000410000 */
[----:B------:R-:W1:Y:S01]  /*248d0*/  S2R R85, SR_TID.X ;  /* 0x0000000000557919 */ /* 0x000e620000002100 */
[C---:B------:R-:W-:Y:S01]  /*248e0*/  FMUL.FTZ R37, R0.reuse, R37 ;  /* 0x0000002500257220 */ /* 0x040fe20000410000 */
[C---:B------:R-:W-:Y:S01]  /*248f0*/  FMUL.FTZ R40, R0.reuse, R40 ;  /* 0x0000002800287220 */ /* 0x040fe20000410000 */
[C---:B------:R-:W-:Y:S01]  /*24900*/  FMUL.FTZ R3, R0.reuse, R41 ;  /* 0x0000002900037220 */ /* 0x040fe20000410000 */
        /* <DEDUP_REMOVED lines=55> */
[----:B------:R-:W-:Y:S02]  /*24c80*/  F2FP.F16.F32.PACK_AB R45, R3, R40 ;  /* 0x00000028032d723e */ /* 0x000fe400000000ff */
[----:B------:R-:W-:Y:S02]  /*24c90*/  F2FP.F16.F32.PACK_AB R44, R37, R36 ;  /* 0x00000024252c723e */ /* 0x000fe400000000ff */
[----:B------:R-:W3:Y:S01]  /*24ca0*/  @P3 MUFU.RCP R0, R151 ;  /* 0x0000009700003308 */ /* 0x000ee20000001000 */
[----:B------:R-:W-:Y:S02]  /*24cb0*/  F2FP.F16.F32.PACK_AB R153, R153, R2 ;  /* 0x000000029999723e */ /* 0x000fe400000000ff */
[----:B------:R-:W-:Y:S02]  /*24cc0*/  F2FP.F16.F32.PACK_AB R7, R7, R160 ;  /* 0x000000a00707723e */ /* 0x000fe400000000ff */
[----:B------:R-:W-:Y:S02]  /*24cd0*/  F2FP.F16.F32.PACK_AB R41, R157, R156 ;  /* 0x0000009c9d29723e */ /* 0x000fe400000000ff */
[----:B------:R-:W-:-:S02]  /*24ce0*/  F2FP.F16.F32.PACK_AB R48, R49, R48 ;  /* 0x000000303130723e */ /* 0x000fc400000000ff */
[----:B------:R-:W-:Y:S02]  /*24cf0*/  F2FP.F16.F32.PACK_AB R52, R53, R52 ;  /* 0x000000343534723e */ /* 0x000fe400000000ff */
[----:B------:R-:W-:Y:S02]  /*24d00*/  F2FP.F16.F32.PACK_AB R56, R57, R56 ;  /* 0x000000383938723e */ /* 0x000fe400000000ff */
[----:B------:R-:W-:Y:S02]  /*24d10*/  F2FP.F16.F32.PACK_AB R60, R61, R60 ;  /* 0x0000003c3d3c723e */ /* 0x000fe400000000ff */
[----:B------:R-:W-:Y:S01]  /*24d20*/  F2FP.F16.F32.PACK_AB R64, R65, R64 ;  /* 0x000000404140723e */ /* 0x000fe200000000ff */
[C---:B---3--:R-:W-:Y:S01]  /*24d30*/  FMUL.FTZ R29, R0.reuse, R86 ;  /* 0x00000056001d7220 */ /* 0x048fe20000410000 */
        /* <DEDUP_REMOVED lines=65> */
[----:B------:R-:W-:-:S02]  /*25150*/  SHF.R.S32.HI R2, RZ, 0x2, R3 ;  /* 0x00000002ff027819 */ /* 0x000fc40000011403 */
[----:B------:R-:W-:Y:S02]  /*25160*/  SHF.R.S32.HI R0, RZ, 0x1f, R3 ;  /* 0x0000001fff007819 */ /* 0x000fe40000011403 */
[----:B------:R-:W-:Y:S02]  /*25170*/  LEA.HI R40, R86, R85, RZ, 0x5 ;  /* 0x0000005556287211 */ /* 0x000fe400078f28ff */
[----:B------:R-:W-:Y:S02]  /*25180*/  LEA.HI R0, R0, R2, RZ, 0x3 ;  /* 0x0000000200007211 */ /* 0x000fe400078f18ff */
[----:B------:R-:W-:Y:S02]  /*25190*/  F2FP.F16.F32.PACK_AB R19, R39, R19 ;  /* 0x000000132713723e */ /* 0x000fe400000000ff */
[----:B------:R-:W-:Y:S02]  /*251a0*/  LOP3.LUT R0, R0, 0xfffffff8, RZ, 0xc0, !PT ;  /* 0xfffffff800007812 */ /* 0x000fe400078ec0ff */
[----:B------:R-:W-:-:S02]  /*251b0*/  SHF.R.S32.HI R39, RZ, 0x5, R40 ;  /* 0x00000005ff277819 */ /* 0x000fc40000011428 */
[----:B------:R-:W-:Y:S02]  /*251c0*/  IADD3 R2, R2, -R0, RZ ;  /* 0x8000000002027210 */ /* 0x000fe40007ffe0ff */
[----:B------:R-:W-:Y:S02]  /*251d0*/  LOP3.LUT R0, R3, 0x3ffffffc, RZ, 0xc0, !PT ;  /* 0x3ffffffc03007812 */ /* 0x000fe400078ec0ff */
[----:B------:R-:W-:Y:S02]  /*251e0*/  SHF.L.U32 R3, R2, 0x6, RZ ;  /* 0x0000000602037819 */ /* 0x000fe400000006ff */
[----:B------:R-:W-:Y:S02]  /*251f0*/  IADD3 R0, -R0, R85, RZ ;  /* 0x0000005500007210 */ /* 0x000fe40007ffe1ff */
[----:B------:R-:W-:Y:S02]  /*25200*/  LOP3.LUT R3, R3, 0x1c0, RZ, 0xc0, !PT ;  /* 0x000001c003037812 */ /* 0x000fe400078ec0ff */
[----:B------:R-:W-:-:S02]  /*25210*/  LOP3.LUT R4, R2, 0x1, RZ, 0xc0, !PT ;  /* 0x0000000102047812 */ /* 0x000fc400078ec0ff */
[----:B------:R-:W-:Y:S02]  /*25220*/  LEA R0, R39, R0, 0x9 ;  /* 0x0000000027007211 */ /* 0x000fe400078e48ff */
[----:B------:R-:W-:Y:S02]  /*25230*/  LEA.HI R3, R3, R3, RZ, 0x1d ;  /* 0x0000000303037211 */ /* 0x000fe400078fe8ff */
[----:B------:R-:W-:Y:S02]  /*25240*/  ISETP.NE.U32.AND P0, PT, R4, 0x1, PT ;  /* 0x000000010400780c */ /* 0x000fe40003f05070 */
[----:B------:R-:W-:Y:S02]  /*25250*/  LEA R0, R0, R3, 0x1 ;  /* 0x0000000300007211 */ /* 0x000fe400078e08ff */
[----:B------:R-:W-:Y:S02]  /*25260*/  R2P PR, R2, 0x6 ;  /* 0x0000000602007804 */ /* 0x000fe40000000000 */
[----:B------:R-:W-:-:S02]  /*25270*/  LEA R0, R0, UR4, 0x1 ;  /* 0x0000000400007c11 */ /* 0x000fc4000f8e08ff */
[----:B------:R-:W-:Y:S02]  /*25280*/  MOV R3, 0x20 ;  /* 0x0000002000037802 */ /* 0x000fe40000000f00 */
[----:B------:R-:W-:Y:S01]  /*25290*/  F2FP.F16.F32.PACK_AB R5, R163, R5 ;  /* 0x00000005a305723e */ /* 0x000fe200000000ff */
[----:B------:R1:W-:Y:S01]  /*252a0*/  STS [R0], R7 ;  /* 0x0000000700007388 */ /* 0x0003e20000000800 */
[C---:B------:R-:W-:Y:S02]  /*252b0*/  IADD3 R2, R0.reuse, -0x10, RZ ;  /* 0xfffffff000027810 */ /* 0x040fe40007ffe0ff */
[----:B------:R-:W-:Y:S01]  /*252c0*/  SEL R3, R3, 0xffffffe0, !P1 ;  /* 0xffffffe003037807 */ /* 0x000fe20004800000 */
[----:B------:R3:W-:Y:S01]  /*252d0*/  STS [R0+0x400], R5 ;  /* 0x0004000500007388 */ /* 0x0007e20000000800 */
[----:B------:R-:W-:Y:S02]  /*252e0*/  @P0 IADD3 R2, R0, 0x10, RZ ;  /* 0x0000001000020810 */ /* 0x000fe40007ffe0ff */
[----:B------:R-:W-:-:S02]  /*252f0*/  F2FP.F16.F32.PACK_AB R6, R159, R6 ;  /* 0x000000069f06723e */ /* 0x000fc400000000ff */
[----:B------:R-:W-:Y:S01]  /*25300*/  IADD3 R4, R0, R3, RZ ;  /* 0x0000000300047210 */ /* 0x000fe20007ffe0ff */
[----:B------:R-:W-:Y:S01]  /*25310*/  STS [R2], R41 ;  /* 0x0000002902007388 */ /* 0x000fe20000000800 */
[----:B------:R-:W-:Y:S02]  /*25320*/  F2FP.F16.F32.PACK_AB R8, R43, R8 ;  /* 0x000000082b08723e */ /* 0x000fe400000000ff */
[----:B------:R-:W-:Y:S01]  /*25330*/  IADD3 R3, R3, R2, RZ ;  /* 0x0000000203037210 */ /* 0x000fe20007ffe0ff */
[----:B------:R4:W-:Y:S01]  /*25340*/  STS [R2+0x400], R6 ;  /* 0x0004000602007388 */ /* 0x0009e20000000800 */
[----:B------:R-:W-:Y:S02]  /*25350*/  F2FP.F16.F32.PACK_AB R23, R47, R23 ;  /* 0x000000172f17723e */ /* 0x000fe400000000ff */
[----:B------:R-:W-:Y:S01]  /*25360*/  F2FP.F16.F32.PACK_AB R38, R51, R38 ;  /* 0x000000263326723e */ /* 0x000fe200000000ff */
[----:B------:R-:W-:Y:S01]  /*25370*/  STS [R4], R44 ;  /* 0x0000002c04007388 */ /* 0x000fe20000000800 */
[----:B------:R-:W-:-:S02]  /*25380*/  F2FP.F16.F32.PACK_AB R37, R55, R37 ;  /* 0x000000253725723e */ /* 0x000fc400000000ff */
[----:B------:R-:W-:Y:S01]  /*25390*/  F2FP.F16.F32.PACK_AB R36, R59, R36 ;  /* 0x000000243b24723e */ /* 0x000fe200000000ff */
[----:B------:R-:W-:Y:S01]  /*253a0*/  STS [R4+0x400], R19 ;  /* 0x0004001304007388 */ /* 0x000fe20000000800 */
[----:B------:R-:W-:Y:S02]  /*253b0*/  F2FP.F16.F32.PACK_AB R35, R63, R35 ;  /* 0x000000233f23723e */ /* 0x000fe400000000ff */
[----:B-1----:R-:W-:Y:S01]  /*253c0*/  MOV R7, 0x40 ;  /* 0x0000004000077802 */ /* 0x002fe20000000f00 */
[----:B------:R1:W-:Y:S01]  /*253d0*/  STS [R3+0x400], R8 ;  /* 0x0004000803007388 */ /* 0x0003e20000000800 */
[----:B------:R-:W-:Y:S02]  /*253e0*/  F2FP.F16.F32.PACK_AB R34, R67, R34 ;  /* 0x000000224322723e */ /* 0x000fe400000000ff */
[----:B---3--:R-:W-:Y:S01]  /*253f0*/  SEL R5, R7, 0xffffffc0, !P2 ;  /* 0xffffffc007057807 */ /* 0x008fe20005000000 */
[----:B------:R-:W-:Y:S01]  /*25400*/  STS [R3], R45 ;  /* 0x0000002d03007388 */ /* 0x000fe20000000800 */
[----:B------:R-:W-:-:S02]  /*25410*/  F2FP.F16.F32.PACK_AB R68, R69, R68 ;  /* 0x000000444544723e */ /* 0x000fc400000000ff */
[----:B------:R-:W-:Y:S02]  /*25420*/  IADD3 R7, R0, R5, RZ ;  /* 0x0000000500077210 */ /* 0x000fe40007ffe0ff */
[----:B------:R-:W-:Y:S02]  /*25430*/  F2FP.F16.F32.PACK_AB R33, R71, R33 ;  /* 0x000000214721723e */ /* 0x000fe400000000ff */
[----:B------:R-:W-:Y:S01]  /*25440*/  F2FP.F16.F32.PACK_AB R72, R73, R72 ;  /* 0x000000484948723e */ /* 0x000fe200000000ff */
[----:B------:R-:W-:Y:S01]  /*25450*/  STS [R7], R153 ;  /* 0x0000009907007388 */ /* 0x000fe20000000800 */
[----:B----4-:R-:W-:Y:S02]  /*25460*/  IADD3 R6, R4, R5, RZ ;  /* 0x0000000504067210 */ /* 0x010fe40007ffe0ff */
[----:B------:R-:W-:Y:S01]  /*25470*/  F2FP.F16.F32.PACK_AB R32, R75, R32 ;  /* 0x000000204b20723e */ /* 0x000fe200000000ff */
[----:B------:R-:W-:Y:S01]  /*25480*/  STS [R7+0x400], R23 ;  /* 0x0004001707007388 */ /* 0x000fe20000000800 */
[----:B------:R-:W-:-:S02]  /*25490*/  F2FP.F16.F32.PACK_AB R76, R77, R76 ;  /* 0x0000004c4d4c723e */ /* 0x000fc400000000ff */
[----:B------:R-:W-:Y:S02]  /*254a0*/  F2FP.F16.F32.PACK_AB R31, R79, R31 ;  /* 0x0000001f4f1f723e */ /* 0x000fe400000000ff */
[----:B------:R-:W-:Y:S02]  /*254b0*/  F2FP.F16.F32.PACK_AB R80, R81, R80 ;  /* 0x000000505150723e */ /* 0x000fe400000000ff */
[----:B------:R-:W-:Y:S02]  /*254c0*/  F2FP.F16.F32.PACK_AB R30, R83, R30 ;  /* 0x0000001e531e723e */ /* 0x000fe400000000ff */
[----:B-1----:R-:W-:Y:S02]  /*254d0*/  IADD3 R8, R5, R2, RZ ;  /* 0x0000000205087210 */ /* 0x002fe40007ffe0ff */
[----:B------:R-:W-:Y:S02]  /*254e0*/  IADD3 R5, R3, R5, RZ ;  /* 0x0000000503057210 */ /* 0x000fe40007ffe0ff */
        /* <DEDUP_REMOVED lines=14> */
[----:B--2---:R-:W-:Y:S02]  /*255d0*/  ISETP.NE.AND P0, PT, R175, -0x1, PT ;  /* 0xffffffffaf00780c */ /* 0x004fe40003f05270 */
        /* <DEDUP_REMOVED lines=18> */
[----:B------:R-:W-:Y:S01]  /*25700*/  R2UR UR4, R148 ;  /* 0x00000000940472ca */ /* 0x000fe200000e0000 */
        /* <DEDUP_REMOVED lines=16> */
[----:B------:R-:W-:Y:S02]  /*25810*/  @!P0 R2UR UR8, R148 ;  /* 0x00000000940882ca */ /* 0x000fe400000e0000 */
[----:B------:R-:W-:Y:S01]  /*25820*/  @!P0 R2UR UR9, R149 ;  /* 0x00000000950982ca */ /* 0x000fe200000e0000 */
[----:B------:R-:W-:Y:S01]  /*25830*/  STS [R8+0x2400], R30 ;  /* 0x0024001e08007388 */ /* 0x000fe20000000800 */
[----:B------:R-:W-:Y:S02]  /*25840*/  F2FP.F16.F32.PACK_AB R168, R169, R168 ;  /* 0x000000a8a9a8723e */ /* 0x000fe400000000ff */
[----:B------:R-:W-:Y:S01]  /*25850*/  F2FP.F16.F32.PACK_AB R10, R171, R10 ;  /* 0x0000000aab0a723e */ /* 0x000fe200000000ff */
[----:B------:R-:W-:Y:S01]  /*25860*/  STS [R6+0x2000], R84 ;  /* 0x0020005406007388 */ /* 0x000fe20000000800 */
[----:B------:R-:W-:-:S02]  /*25870*/  F2FP.F16.F32.PACK_AB R144, R145, R144 ;  /* 0x000000909190723e */ /* 0x000fc400000000ff */
        /* <DEDUP_REMOVED lines=36> */
[----:B-1----:R-:W4:Y:S04]  /*25ac0*/  LD.E.U8 R0, desc[UR4][R172.64+0x1c8] ;  /* 0x0001c804ac007980 */ /* 0x002f28000c101100 */
[----:B--2---:R-:W2:Y:S01]  /*25ad0*/  LD.E.64 R2, desc[UR10][R172.64+0x88] ;  /* 0x0000880aac027980 */ /* 0x004ea2000c101b00 */
[----:B------:R-:W1:Y:S01]  /*25ae0*/  S2R R174, SR_CTAID.Y ;  /* 0x0000000000ae7919 */ /* 0x000e620000002600 */
[----:B---3--:R-:W3:Y:S01]  /*25af0*/  @P3 MUFU.LG2 R8, R151 ;  /* 0x0000009700083308 */ /* 0x008ee20000000c00 */
[----:B------:R-:W2:Y:S01]  /*25b00*/  S2R R155, SR_CTAID.Z ;  /* 0x00000000009b7919 */ /* 0x000ea20000002700 */
[----:B------:R-:W-:Y:S01]  /*25b10*/  BSSY B0, `(.L_x_4815) ;  /* 0x0000029000007945 */ /* 0x000fe20003800000 */
[----:B------:R-:W-:Y:S01]  /*25b20*/  MOV R12, 0x7f800000 ;  /* 0x7f800000000c7802 */ /* 0x000fe20000000f00 */
[----:B------:R1:W5:Y:S04]  /*25b30*/  LD.E.64 R14, desc[UR4][R172.64+0x90] ;  /* 0x00009004ac0e7980 */ /* 0x000368000c101b00 */
[----:B----4-:R-:W4:Y:S01]  /*25b40*/  @!P0 LD.E.64 R4, desc[UR8][R172.64+0x80] ;  /* 0x00008008ac048980 */ /* 0x010f22000c101b00 */
[----:B------:R-:W1:Y:S01]  /*25b50*/  @P4 MUFU.LG2 R9, R152 ;  /* 0x0000009800094308 */ /* 0x000e620000000c00 */
[----:B------:R-:W-:Y:S01]  /*25b60*/  MOV R13, 0x7f800000 ;  /* 0x7f800000000d7802 */ /* 0x000fe20000000f00 */
[----:B---3--:R-:W-:Y:S01]  /*25b70*/  @P3 FMUL.FTZ R8, R8, 0.69314718246459960938 ;  /* 0x3f31721808083820 */ /* 0x008fe20000410000 */
[----:B-1----:R-:W-:Y:S01]  /*25b80*/  @!P0 SHF.R.S32.HI R10, RZ, 0x1f, R174 ;  /* 0x0000001fff0a8819 */ /* 0x002fe200000114ae */
[----:B------:R-:W-:-:S02]  /*25b90*/  @P4 FMUL.FTZ R9, R9, 0.69314718246459960938 ;  /* 0x3f31721809094820 */ /* 0x000fc40000410000 */
[C---:B-----5:R-:W-:Y:S02]  /*25ba0*/  @P3 FFMA.FTZ R13, R154.reuse, R18, R8 ;  /* 0x000000129a0d3223 */ /* 0x060fe40000010008 */
[----:B------:R-:W-:Y:S01]  /*25bb0*/  @P4 FFMA.FTZ R12, R154, R150, R9 ;  /* 0x000000969a0c4223 */ /* 0x000fe20000010009 */
[----:B------:R-:W-:Y:S01]  /*25bc0*/  ISETP.NE.AND P1, PT, R0, RZ, PT ;  /* 0x000000ff0000720c */ /* 0x000fe20003f25270 */
[-C--:B--2---:R-:W-:Y:S02]  /*25bd0*/  @P0 IMAD R0, R3, R175.reuse, RZ ;  /* 0x000000af03000224 */ /* 0x084fe400078e02ff */
[----:B------:R-:W-:-:S05]  /*25be0*/  @P0 IMAD.WIDE.U32 R6, R2, R175, RZ ;  /* 0x000000af02060225 */ /* 0x000fca00078e00ff */
[----:B------:R-:W-:Y:S01]  /*25bf0*/  @P0 IADD3 R19, R7, R0, RZ ;  /* 0x0000000007130210 */ /* 0x000fe20007ffe0ff */
[----:B----4-:R-:W-:-:S04]  /*25c00*/  @!P0 IMAD R5, R5, R174, RZ ;  /* 0x000000ae05058224 */ /* 0x010fc800078e02ff */
[C---:B------:R-:W-:Y:S02]  /*25c10*/  @!P0 IMAD R10, R4.reuse, R10, R5 ;  /* 0x0000000a040a8224 */ /* 0x040fe400078e0205 */
[----:B------:R-:W-:Y:S01]  /*25c20*/  @!P0 IMAD.WIDE.U32 R4, R4, R174, RZ ;  /* 0x000000ae04048225 */ /* 0x000fe200078e00ff */
[----:B------:R-:W-:-:S04]  /*25c30*/  @P0 MOV R17, R6 ;  /* 0x0000000600110202 */ /* 0x000fc80000000f00 */
        /* <DEDUP_REMOVED lines=10> */
[----:B---3--:R-:W-:-:S05]  /*25ce0*/  @!P0 IMAD R175, R0, R174, RZ ;  /* 0x000000ae00af8224 */ /* 0x008fca00078e02ff */
[----:B------:R1:W-:Y:S01]  /*25cf0*/  @!P0 STL [R1+0x8], R175 ;  /* 0x000008af01008387 */ /* 0x0003e20000100800 */
[----:B--2---:R-:W-:Y:S01]  /*25d00*/  IMAD R8, R4, R155, R175 ;  /* 0x0000009b04087224 */ /* 0x004fe200078e02af */
[----:B------:R-:W-:Y:S05]  /*25d10*/  BRA `(.L_x_4817) ;  /* 0x0000000000207947 */ /* 0x000fea0003800000 */
.L_x_4816:
        /* <DEDUP_REMOVED lines=8> */
.L_x_4817:
[----:B------:R-:W-:Y:S05]  /*25da0*/  BSYNC B0 ;  /* 0x0000000000007941 */ /* 0x000fea0003800000 */
.L_x_4815:
[----:B------:R2:W5:Y:S01]  /*25db0*/  LDL R87, [R1+0x10] ;  /* 0x0000100001577983 */ /* 0x0005620000100800 */
[----:B------:R-:W-:Y:S02]  /*25dc0*/  SHF.R.S32.HI R4, RZ, 0x1f, R39 ;  /* 0x0000001fff047819 */ /* 0x000fe40000011427 */
[C---:B------:R-:W-:Y:S01]  /*25dd0*/  R2UR UR8, R148.reuse ;  /* 0x00000000940872ca */ /* 0x040fe200000e0000 */
[----:B------:R-:W3:Y:S01]  /*25de0*/  S2R R18, SR_TID.X ;  /* 0x0000000000127919 */ /* 0x000ee20000002100 */
[C---:B------:R-:W-:Y:S02]  /*25df0*/  R2UR UR9, R149.reuse ;  /* 0x00000000950972ca */ /* 0x040fe400000e0000 */
[----:B------:R-:W-:Y:S02]  /*25e00*/  R2UR UR4, R148 ;  /* 0x00000000940472ca */ /* 0x000fe400000e0000 */
[----:B------:R-:W-:Y:S02]  /*25e10*/  R2UR UR5, R149 ;  /* 0x00000000950572ca */ /* 0x000fe400000e0000 */
[----:B------:R-:W-:-:S02]  /*25e20*/  LOP3.LUT R5, R40, 0xffffffe0, RZ, 0xc0, !PT ;  /* 0xffffffe028057812 */ /* 0x000fc400078ec0ff */
[----:B------:R-:W-:-:S03]  /*25e30*/  LEA.HI R4, R4, R39, RZ, 0x2 ;  /* 0x0000002704047211 */ /* 0x000fc600078f10ff */
[----:B------:R-:W-:Y:S01]  /*25e40*/  IMAD.IADD R5, R85, 0x1, -R5 ;  /* 0x0000000155057824 */ /* 0x000fe200078e0a05 */
[----:B------:R-:W-:Y:S01]  /*25e50*/  LOP3.LUT R4, R4, 0xffffffc, RZ, 0xc0, !PT ;  /* 0x0ffffffc04047812 */ /* 0x000fe200078ec0ff */
[----:B------:R2:W5:Y:S03]  /*25e60*/  LD.E.64 R10, desc[UR8][R172.64+0x70] ;  /* 0x00007008ac0a7980 */ /* 0x000566000c101b00 */
[----:B------:R-:W-:Y:S02]  /*25e70*/  LOP3.LUT P0, RZ, R5, 0x3, RZ, 0xc0, !PT ;  /* 0x0000000305ff7812 */ /* 0x000fe4000780c0ff */
[----:B---3--:R-:W-:-:S04]  /*25e80*/  SHF.R.S32.HI R0, RZ, 0x1f, R18 ;  /* 0x0000001fff007819 */ /* 0x008fc80000011412 */
[----:B------:R-:W-:-:S04]  /*25e90*/  LEA.HI R0, R0, R18, RZ, 0x5 ;  /* 0x0000001200007211 */ /* 0x000fc800078f28ff */
[----:B------:R-:W-:-:S05]  /*25ea0*/  LOP3.LUT R0, R0, 0xffffffe0, RZ, 0xc0, !PT ;  /* 0xffffffe000007812 */ /* 0x000fca00078ec0ff */
[----:B------:R-:W-:-:S05]  /*25eb0*/  IMAD.IADD R0, R18, 0x1, -R0 ;  /* 0x0000000112007824 */ /* 0x000fca00078e0a00 */
[----:B------:R-:W-:-:S04]  /*25ec0*/  SHF.R.S32.HI R6, RZ, 0x1f, R0 ;  /* 0x0000001fff067819 */ /* 0x000fc80000011400 */
[----:B------:R-:W-:Y:S01]  /*25ed0*/  LEA.HI R0, R6, R0, RZ, 0x2 ;  /* 0x0000000006007211 */ /* 0x000fe200078f10ff */
[----:B------:R-:W-:Y:S02]  /*25ee0*/  IMAD.IADD R6, R39, 0x1, -R4 ;  /* 0x0000000127067824 */ /* 0x000fe400078e0a04 */
[----:B------:R2:W5:Y:S01]  /*25ef0*/  LD.E.64 R4, desc[UR4][R172.64+0xa0] ;  /* 0x0000a004ac047980 */ /* 0x000562000c101b00 */
[----:B------:R-:W-:Y:S05]  /*25f00*/  WARPSYNC.ALL ;  /* 0x0000000000007948 */ /* 0x000fea0003800000 */
[----:B------:R-:W-:Y:S06]  /*25f10*/  BAR.SYNC.DEFER_BLOCKING 0x0 ;  /* 0x0000000000007b1d */ /* 0x000fec0000010000 */
[----:B------:R-:W3:Y:S01]  /*25f20*/  S2R R9, SR_CTAID.X ;  /* 0x0000000000097919 */ /* 0x000ee20000002500 */
[----:B------:R2:W4:Y:S04]  /*25f30*/  LDS.128 R32, [R235] ;  /* 0x00000000eb207984 */ /* 0x0005280000000c00 */
        /* <DEDUP_REMOVED lines=15> */
[----:B------:R-:W-:Y:S01]  /*26030*/  SHF.R.S32.HI R0, RZ, 0x2, R0 ;  /* 0x00000002ff007819 */ /* 0x000fe20000011400 */
[----:B------:R-:W-:Y:S04]  /*26040*/  BSSY B0, `(.L_x_4818) ;  /* 0x0000013000007945 */ /* 0x000fe80003800000 */
[----:B------:R-:W-:Y:S01]  /*26050*/  IMAD R0, R6, 0x10, R0 ;  /* 0x0000001006007824 */ /* 0x000fe200078e0200 */
[----:B---34-:R-:W-:Y:S06]  /*26060*/  @P0 BRA `(.L_x_4819) ;  /* 0x0000000000400947 */ /* 0x018fec0003800000 */
[----:B-----5:R-:W-:Y:S02]  /*26070*/  IMAD R6, R9, -0x40, R87 ;  /* 0xffffffc009067824 */ /* 0x020fe400078e0257 */
[----:B------:R-:W-:-:S03]  /*26080*/  VIADD R7, R0, 0x8 ;  /* 0x0000000800077836 */ /* 0x000fc60000000000 */
[-C--:B------:R-:W-:Y:S02]  /*26090*/  ISETP.GE.AND P2, PT, R0, R6.reuse, PT ;  /* 0x000000060000720c */ /* 0x080fe40003f46270 */
[----:B------:R-:W-:Y:S01]  /*260a0*/  ISETP.GE.AND P1, PT, R7, R6, PT ;  /* 0x000000060700720c */ /* 0x000fe20003f26270 */
[----:B------:R-:W-:-:S05]  /*260b0*/  IMAD R6, R9, 0x40, R8 ;  /* 0x0000004009067824 */ /* 0x000fca00078e0208 */
[----:B------:R-:W-:Y:S02]  /*260c0*/  SHF.R.S32.HI R7, RZ, 0x1f, R6 ;  /* 0x0000001fff077819 */ /* 0x000fe40000011406 */
[----:B------:R-:W-:-:S03]  /*260d0*/  IADD3 R6, P0, R0, R6, RZ ;  /* 0x0000000600067210 */ /* 0x000fc60007f1e0ff */
[C---:B------:R-:W-:Y:S02]  /*260e0*/  @!P2 R2UR UR8, R148.reuse ;  /* 0x000000009408a2ca */ /* 0x040fe400000e0000 */
[C---:B------:R-:W-:Y:S02]  /*260f0*/  @!P2 R2UR UR9, R149.reuse ;  /* 0x000000009509a2ca */ /* 0x040fe400000e0000 */
[----:B------:R-:W-:Y:S02]  /*26100*/  @!P1 R2UR UR4, R148 ;  /* 0x00000000940492ca */ /* 0x000fe400000e0000 */
[----:B------:R-:W-:Y:S02]  /*26110*/  @!P1 R2UR UR5, R149 ;  /* 0x00000000950592ca */ /* 0x000fe400000e0000 */
[----:B------:R-:W-:Y:S02]  /*26120*/  LEA.HI.X.SX32 R0, R0, R7, 0x1, P0 ;  /* 0x0000000700007211 */ /* 0x000fe400000f0eff */
[----:B------:R-:W-:-:S04]  /*26130*/  LEA R4, P0, R6, R4, 0x2 ;  /* 0x0000000406047211 */ /* 0x000fc800078010ff */
[----:B------:R-:W-:-:S05]  /*26140*/  LEA.HI.X R5, R6, R5, R0, 0x2, P0 ;  /* 0x0000000506057211 */ /* 0x000fca00000f1400 */
[----:B------:R3:W-:Y:S04]  /*26150*/  @!P2 ST.E desc[UR8][R4.64], R12 ;  /* 0x0000000c0400a985 */ /* 0x0007e8000c101908 */
[----:B------:R3:W-:Y:S02]  /*26160*/  @!P1 ST.E desc[UR4][R4.64+0x20], R13 ;  /* 0x0000200d04009985 */ /* 0x0007e4000c101904 */
.L_x_4819:
[----:B------:R-:W-:Y:S05]  /*26170*/  BSYNC B0 ;  /* 0x0000000000007941 */ /* 0x000fea0003800000 */
.L_x_4818:
[----:B------:R-:W-:Y:S02]  /*26180*/  LEA.HI R6, R86, R85, RZ, 0x3 ;  /* 0x0000005556067211 */ /* 0x000fe400078f18ff */
[----:B------:R-:W-:Y:S02]  /*26190*/  R2UR UR4, R148 ;  /* 0x00000000940472ca */ /* 0x000fe400000e0000 */
[----:B------:R-:W-:Y:S02]  /*261a0*/  LOP3.LUT R6, R6, 0xfffffff8, RZ, 0xc0, !PT ;  /* 0xfffffff806067812 */ /* 0x000fe400078ec0ff */
[----:B------:R-:W-:-:S03]  /*261b0*/  R2UR UR5, R149 ;  /* 0x00000000950572ca */ /* 0x000fc600000e0000 */
[----:B------:R-:W-:-:S04]  /*261c0*/  IMAD.IADD R6, R85, 0x1, -R6 ;  /* 0x0000000155067824 */ /* 0x000fc800078e0a06 */
[----:B------:R-:W-:Y:S02]  /*261d0*/  IMAD.SHL.U32 R6, R6, 0x8, RZ ;  /* 0x0000000806067824 */ /* 0x000fe400078e00ff */
[----:B---3--:R-:W-:Y:S01]  /*261e0*/  IMAD.SHL.U32 R13, R9, 0x40, RZ ;  /* 0x00000040090d7824 */ /* 0x008fe200078e00ff */
[----:B------:R-:W-:Y:S02]  /*261f0*/  SHF.R.S32.HI R9, RZ, 0x1f, R18 ;  /* 0x0000001fff097819 */ /* 0x000fe40000011412 */
[--C-:B------:R-:W-:Y:S01]  /*26200*/  SHF.R.S32.HI R7, RZ, 0x1f, R6.reuse ;  /* 0x0000001fff077819 */ /* 0x100fe20000011406 */
[----:B------:R-:W-:Y:S01]  /*26210*/  IMAD R16, R15, R155, RZ ;  /* 0x0000009b0f107224 */ /* 0x000fe200078e02ff */
[--C-:B------:R-:W-:Y:S01]  /*26220*/  SHF.R.S32.HI R15, RZ, 0x1f, R13.reuse ;  /* 0x0000001fff0f7819 */ /* 0x100fe2000001140d */
[----:B-----5:R-:W-:Y:S01]  /*26230*/  IMAD.IADD R8, R87, 0x1, -R13 ;  /* 0x0000000157087824 */ /* 0x020fe200078e0a0d */
[----:B------:R-:W-:Y:S01]  /*26240*/  LEA.HI R9, R9, R18, RZ, 0x3 ;  /* 0x0000001209097211 */ /* 0x000fe200078f18ff */
[-C--:B------:R-:W-:Y:S01]  /*26250*/  IMAD.WIDE.U32 R4, R2, R13.reuse, R6 ;  /* 0x0000000d02047225 */ /* 0x080fe200078e0006 */
[----:B------:R-:W-:Y:S01]  /*26260*/  SHF.R.S32.HI R84, RZ, 0x1f, R155 ;  /* 0x0000001fff547819 */ /* 0x000fe2000001149b */
[----:B------:R3:W5:Y:S01]  /*26270*/  LD.E R0, desc[UR4][R172.64+0xc0] ;  /* 0x0000c004ac007980 */ /* 0x000762000c101900 */
[----:B------:R-:W-:Y:S01]  /*26280*/  SHF.R.S32.HI R12, RZ, 0x3, R9 ;  /* 0x00000003ff0c7819 */ /* 0x000fe20000011409 */
[----:B------:R-:W-:Y:S01]  /*26290*/  IMAD R13, R3, R13, RZ ;  /* 0x0000000d030d7224 */ /* 0x000fe200078e02ff */
[----:B------:R-:W-:Y:S01]  /*262a0*/  IADD3 R4, P1, R17, R4, RZ ;  /* 0x0000000411047210 */ /* 0x000fe20007f3e0ff */
[----:B------:R-:W-:Y:S01]  /*262b0*/  IMAD R16, R14, R84, R16 ;  /* 0x000000540e107224 */ /* 0x000fe200078e0210 */
[----:B------:R-:W-:Y:S01]  /*262c0*/  LOP3.LUT R9, R9, 0xfffffff8, RZ, 0xc0, !PT ;  /* 0xfffffff809097812 */ /* 0x000fe200078ec0ff */
[----:B------:R-:W-:Y:S01]  /*262d0*/  IMAD R13, R2, R15, R13 ;  /* 0x0000000f020d7224 */ /* 0x000fe200078e020d */
[C---:B------:R-:W-:Y:S01]  /*262e0*/  IADD3 R17, R12.reuse, 0x20, RZ ;  /* 0x000000200c117810 */ /* 0x040fe20007ffe0ff */
[----:B------:R-:W-:Y:S01]  /*262f0*/  VIADD R15, R12, 0x10 ;  /* 0x000000100c0f7836 */ /* 0x000fe20000000000 */
[----:B------:R-:W-:Y:S01]  /*26300*/  BSSY B0, `(.L_x_4820) ;  /* 0x0000027000007945 */ /* 0x000fe20003800000 */
[----:B------:R-:W-:Y:S01]  /*26310*/  IMAD.IADD R9, R18, 0x1, -R9 ;  /* 0x0000000112097824 */ /* 0x000fe200078e0a09 */
[----:B------:R-:W-:-:S02]  /*26320*/  IADD3.X R5, R19, R5, R13, P1, !PT ;  /* 0x0000000513057210 */ /* 0x000fc40000ffe40d */
[CC--:B------:R-:W-:Y:S02]  /*26330*/  ISETP.GE.AND P1, PT, R12.reuse, R8.reuse, PT ;  /* 0x000000080c00720c */ /* 0x0c0fe40003f26270 */
[-C--:B------:R-:W-:Y:S01]  /*26340*/  ISETP.GE.AND P0, PT, R15, R8.reuse, PT ;  /* 0x000000080f00720c */ /* 0x080fe20003f06270 */
[----:B------:R-:W-:Y:S01]  /*26350*/  VIADD R15, R12, 0x30 ;  /* 0x000000300c0f7836 */ /* 0x000fe20000000000 */
[-C--:B------:R-:W-:Y:S02]  /*26360*/  ISETP.GE.AND P6, PT, R17, R8.reuse, PT ;  /* 0x000000081100720c */ /* 0x080fe40003fc6270 */
[----:B------:R-:W-:Y:S02]  /*26370*/  SHF.R.S32.HI R84, RZ, 0x1f, R12 ;  /* 0x0000001fff547819 */ /* 0x000fe4000001140c */
[----:B------:R-:W-:Y:S01]  /*26380*/  ISETP.GE.AND P5, PT, R15, R8, PT ;  /* 0x000000080f00720c */ /* 0x000fe20003fa6270 */
[----:B------:R-:W-:Y:S02]  /*26390*/  IMAD.SHL.U32 R8, R9, 0x8, RZ ;  /* 0x0000000809087824 */ /* 0x000fe400078e00ff */
[----:B------:R-:W-:-:S03]  /*263a0*/  IMAD.WIDE.U32 R14, R14, R155, R4 ;  /* 0x0000009b0e0e7225 */ /* 0x000fc600078e0004 */
[C---:B------:R-:W-:Y:S01]  /*263b0*/  IADD3 R18, R8.reuse, 0x40, RZ ;  /* 0x0000004008127810 */ /* 0x040fe20007ffe0ff */
[C---:B------:R-:W-:Y:S02]  /*263c0*/  VIADD R19, R8.reuse, 0xc0 ;  /* 0x000000c008137836 */ /* 0x040fe40000000000 */
[----:B------:R-:W-:Y:S02]  /*263d0*/  VIADD R13, R8, 0x80 ;  /* 0x00000080080d7836 */ /* 0x000fe40000000000 */
[----:B------:R-:W-:Y:S01]  /*263e0*/  IMAD.IADD R9, R15, 0x1, R16 ;  /* 0x000000010f097824 */ /* 0x000fe200078e0210 */
[----:B---3--:R-:W-:Y:S06]  /*263f0*/  @P1 BRA `(.L_x_4821) ;  /* 0x00000000005c1947 */ /* 0x008fec0003800000 */
        /* <DEDUP_REMOVED lines=20> */
[----:B-1----:R3:W-:Y:S04]  /*26540*/  @!P3 ST.E.128 desc[UR10][R4.64+0x80], R28 ;  /* 0x0000801c0400b985 */ /* 0x0027e8000c101d0a */
[----:B------:R3:W-:Y:S04]  /*26550*/  @!P2 ST.E.128 desc[UR8][R4.64+0x100], R24 ;  /* 0x000100180400a985 */ /* 0x0007e8000c101d08 */
[----:B------:R3:W-:Y:S02]  /*26560*/  @!P1 ST.E.128 desc[UR4][R4.64+0x180], R20 ;  /* 0x0001801404009985 */ /* 0x0007e4000c101d04 */
.L_x_4821:
[----:B------:R-:W-:Y:S05]  /*26570*/  BSYNC B0 ;  /* 0x0000000000007941 */ /* 0x000fea0003800000 */
.L_x_4820:
[----:B------:R-:W-:Y:S04]  /*26580*/  BSSY B0, `(.L_x_4822) ;  /* 0x000001c000007945 */ /* 0x000fe80003800000 */
[----:B------:R-:W-:Y:S05]  /*26590*/  @P0 BRA `(.L_x_4823) ;  /* 0x0000000000680947 */ /* 0x000fea0003800000 */
[----:B-1-3--:R-:W-:Y:S01]  /*265a0*/  IADD3 R20, P3, R12, 0x10, RZ ;  /* 0x000000100c147810 */ /* 0x00afe20007f7e0ff */
[----:B------:R-:W-:Y:S01]  /*265b0*/  IMAD.MOV.U32 R5, RZ, RZ, R9 ;  /* 0x000000ffff057224 */ /* 0x000fe200078e0009 */
[-C--:B-----5:R-:W-:Y:S02]  /*265c0*/  ISETP.GE.AND P4, PT, R6, R0.reuse, PT ;  /* 0x000000000600720c */ /* 0x0a0fe40003f86270 */
[-C--:B------:R-:W-:Y:S01]  /*265d0*/  ISETP.GE.AND P2, PT, R18, R0.reuse, PT ;  /* 0x000000001200720c */ /* 0x080fe20003f46270 */
[----:B------:R-:W-:Y:S01]  /*265e0*/  IMAD.X R4, RZ, RZ, R84, P3 ;  /* 0x000000ffff047224 */ /* 0x000fe200018e0654 */
[-C--:B------:R-:W-:Y:S02]  /*265f0*/  ISETP.GE.AND P1, PT, R13, R0.reuse, PT ;  /* 0x000000000d00720c */ /* 0x080fe40003f26270 */
[----:B------:R-:W-:Y:S01]  /*26600*/  ISETP.GE.AND P0, PT, R19, R0, PT ;  /* 0x000000001300720c */ /* 0x000fe20003f06270 */
[----:B------:R-:W-:Y:S02]  /*26610*/  IMAD R21, R4, R2, RZ ;  /* 0x0000000204157224 */ /* 0x000fe400078e02ff */
[----:B------:R-:W-:-:S04]  /*26620*/  IMAD.MOV.U32 R4, RZ, RZ, R14 ;  /* 0x000000ffff047224 */ /* 0x000fc800078e000e */
[-C--:B------:R-:W-:Y:S01]  /*26630*/  IMAD.WIDE.U32 R16, R2, R20.reuse, R4 ;  /* 0x0000001402107225 */ /* 0x080fe200078e0004 */
[C---:B------:R-:W-:Y:S02]  /*26640*/  @!P4 R2UR UR12, R148.reuse ;  /* 0x00000000940cc2ca */ /* 0x040fe400000e0000 */
[----:B------:R-:W-:Y:S01]  /*26650*/  @!P4 R2UR UR13, R149 ;  /* 0x00000000950dc2ca */ /* 0x000fe200000e0000 */
        /* <DEDUP_REMOVED lines=14> */
.L_x_4823:
[----:B------:R-:W-:Y:S05]  /*26740*/  BSYNC B0 ;  /* 0x0000000000007941 */ /* 0x000fea0003800000 */
.L_x_4822:
[----:B------:R-:W-:Y:S04]  /*26750*/  BSSY B0, `(.L_x_4824) ;  /* 0x000001c000007945 */ /* 0x000fe80003800000 */
[----:B------:R-:W-:Y:S05]  /*26760*/  @P6 BRA `(.L_x_4825) ;  /* 0x0000000000686947 */ /* 0x000fea0003800000 */
[----:B-1-3--:R-:W-:Y:S01]  /*26770*/  IADD3 R20, P3, R12, 0x20, RZ ;  /* 0x000000200c147810 */ /* 0x00afe20007f7e0ff */
[----:B----4-:R-:W-:Y:S01]  /*26780*/  IMAD.MOV.U32 R5, RZ, RZ, R9 ;  /* 0x000000ffff057224 */ /* 0x010fe200078e0009 */
        /* <DEDUP_REMOVED lines=24> */
.L_x_4825:
[----:B------:R-:W-:Y:S05]  /*26910*/  BSYNC B0 ;  /* 0x0000000000007941 */ /* 0x000fea0003800000 */
.L_x_4824:
[----:B------:R-:W-:Y:S02]  /*26920*/  MOV R16, 0x50 ;  /* 0x0000005000107802 */ /* 0x000fe40000000f00 */
[----:B-1-34-:R-:W-:-:S03]  /*26930*/  MOV R5, 0x0 ;  /* 0x0000000000057802 */ /* 0x01afc60000000f00 */
[----:B------:R-:W-:-:S04]  /*26940*/  IMAD.MOV.U32 R4, RZ, RZ, R16 ;  /* 0x000000ffff047224 */ /* 0x000fc800078e0010 */
[----:B--2--5:R-:W-:Y:S05]  /*26950*/  @P5 RET.REL.NODEC R4 `(_ZN5flash24flash_fwd_splitkv_kernelI23Flash_fwd_kernel_traitsILi256ELi64ELi64ELi4ELb0ELb0EN7cutlass6half_tE19Flash_kernel_traitsILi256ELi64ELi64ELi4ES3_EELb0ELb0ELb1ELb0ELb0ELb0ELb0ELb1EEEvNS_16Flash_fwd_paramsE) ;  /* 0xfffffd9404a85950 */ /* 0x024fea0003c3ffff */
[----:B------:R-:W-:Y:S01]  /*26960*/  IADD3 R7, P0, R12, 0x30, RZ ;  /* 0x000000300c077810 */ /* 0x000fe20007f1e0ff */
[----:B------:R-:W-:Y:S01]  /*26970*/  IMAD.MOV.U32 R5, RZ, RZ, R9 ;  /* 0x000000ffff057224 */ /* 0x000fe200078e0009 */
[-C--:B------:R-:W-:Y:S02]  /*26980*/  ISETP.GE.AND P3, PT, R6, R0.reuse, PT ;  /* 0x000000000600720c */ /* 0x080fe40003f66270 */
[-C--:B------:R-:W-:Y:S01]  /*26990*/  ISETP.GE.AND P2, PT, R18, R0.reuse, PT ;  /* 0x000000001200720c */ /* 0x080fe20003f46270 */
[----:B------:R-:W-:Y:S01]  /*269a0*/  IMAD.X R4, RZ, RZ, R84, P0 ;  /* 0x000000ffff047224 */ /* 0x000fe200000e0654 */
[-C--:B------:R-:W-:Y:S02]  /*269b0*/  ISETP.GE.AND P1, PT, R13, R0.reuse, PT ;  /* 0x000000000d00720c */ /* 0x080fe40003f26270 */
[----:B------:R-:W-:Y:S01]  /*269c0*/  ISETP.GE.AND P0, PT, R19, R0, PT ;  /* 0x000000001300720c */ /* 0x000fe20003f06270 */
[----:B------:R-:W-:Y:S02]  /*269d0*/  IMAD R6, R4, R2, RZ ;  /* 0x0000000204067224 */ /* 0x000fe400078e02ff */
[----:B------:R-:W-:-:S02]  /*269e0*/  IMAD.MOV.U32 R4, RZ, RZ, R14 ;  /* 0x000000ffff047224 */ /* 0x000fc400078e000e */
[-C--:B------:R-:W-:Y:S02]  /*269f0*/  IMAD R3, R3, R7.reuse, R6 ;  /* 0x0000000703037224 */ /* 0x080fe400078e0206 */
[----:B------:R-:W-:Y:S01]  /*26a00*/  IMAD.WIDE.U32 R4, R2, R7, R4 ;  /* 0x0000000702047225 */ /* 0x000fe200078e0004 */
[C---:B------:R-:W-:Y:S02]  /*26a10*/  @!P3 R2UR UR10, R148.reuse ;  /* 0x00000000940ab2ca */ /* 0x040fe400000e0000 */
[----:B------:R-:W-:Y:S01]  /*26a20*/  @!P3 R2UR UR11, R149 ;  /* 0x00000000950bb2ca */ /* 0x000fe200000e0000 */
[----:B------:R-:W-:Y:S01]  /*26a30*/  IMAD.IADD R3, R5, 0x1, R3 ;  /* 0x0000000105037824 */ /* 0x000fe200078e0203 */
[C---:B------:R-:W-:Y:S01]  /*26a40*/  @!P2 R2UR UR8, R148.reuse ;  /* 0x000000009408a2ca */ /* 0x040fe200000e0000 */
[----:B------:R-:W-:Y:S01]  /*26a50*/  IMAD.MOV.U32 R5, RZ, RZ, 0x0 ;  /* 0x00000000ff057424 */ /* 0x000fe200078e00ff */
[----:B------:R-:W-:Y:S02]  /*26a60*/  @!P2 R2UR UR9, R149 ;  /* 0x000000009509a2ca */ /* 0x000fe400000e0000 */
[----:B------:R-:W-:-:S02]  /*26a70*/  @!P1 R2UR UR4, R148 ;  /* 0x00000000940492ca */ /* 0x000fc400000e0000 */
[----:B------:R-:W-:Y:S02]  /*26a80*/  @!P1 R2UR UR5, R149 ;  /* 0x00000000950592ca */ /* 0x000fe400000e0000 */
[----:B------:R-:W-:-:S04]  /*26a90*/  LEA R2, P4, R4, R10, 0x1 ;  /* 0x0000000a04027211 */ /* 0x000fc800078808ff */
[----:B------:R-:W-:Y:S01]  /*26aa0*/  LEA.HI.X R3, R4, R11, R3, 0x1, P4 ;  /* 0x0000000b04037211 */ /* 0x000fe200020f0c03 */
[----:B------:R-:W-:-:S04]  /*26ab0*/  IMAD.MOV.U32 R4, RZ, RZ, R16 ;  /* 0x000000ffff047224 */ /* 0x000fc800078e0010 */
[----:B------:R-:W-:Y:S04]  /*26ac0*/  @!P3 ST.E.128 desc[UR10][R2.64], R80 ;  /* 0x000000500200b985 */ /* 0x000fe8000c101d0a */
[----:B------:R-:W-:Y:S04]  /*26ad0*/  @!P2 ST.E.128 desc[UR8][R2.64+0x80], R76 ;  /* 0x0000804c0200a985 */ /* 0x000fe8000c101d08 */
[----:B------:R1:W-:Y:S02]  /*26ae0*/  @!P1 ST.E.128 desc[UR4][R2.64+0x100], R72 ;  /* 0x0001004802009985 */ /* 0x0003e4000c101d04 */
[----:B-1----:R-:W-:Y:S05]  /*26af0*/  @P0 RET.REL.NODEC R4 `(_ZN5flash24flash_fwd_splitkv_kernelI23Flash_fwd_kernel_traitsILi256ELi64ELi64ELi4ELb0ELb0EN7cutlass6half_tE19Flash_kernel_traitsILi256ELi64ELi64ELi4ES3_EELb0ELb0ELb1ELb0ELb0ELb0ELb0ELb1EEEvNS_16Flash_fwd_paramsE) ;  /* 0xfffffd9404400950 */ /* 0x002fea0003c3ffff */
[----:B------:R-:W-:Y:S02]  /*26b00*/  R2UR UR4, R148 ;  /* 0x00000000940472ca */ /* 0x000fe400000e0000 */
[----:B------:R-:W-:-:S13]  /*26b10*/  R2UR UR5, R149 ;  /* 0x00000000950572ca */ /* 0x000fda00000e0000 */
[----:B------:R1:W-:Y:S02]  /*26b20*/  ST.E.128 desc[UR4][R2.64+0x180], R68 ;  /* 0x0001804402007985 */ /* 0x0003e4000c101d04 */
[----:B-1----:R-:W-:Y:S02]  /*26b30*/  IMAD.MOV.U32 R2, RZ, RZ, R16 ;  /* 0x000000ffff027224 */ /* 0x002fe400078e0010 */
[----:B------:R-:W-:-:S04]  /*26b40*/  IMAD.MOV.U32 R3, RZ, RZ, 0x0 ;  /* 0x00000000ff037424 */ /* 0x000fc800078e00ff */
[----:B------:R-:W-:Y:S05]  /*26b50*/  RET.REL.NODEC R2 `(_ZN5flash24flash_fwd_splitkv_kernelI23Flash_fwd_kernel_traitsILi256ELi64ELi64ELi4ELb0ELb0EN7cutlass6half_tE19Flash_kernel_traitsILi256ELi64ELi64ELi4ES3_EELb0ELb0ELb1ELb0ELb0ELb0ELb0ELb1EEEvNS_16Flash_fwd_paramsE) ;  /* 0xfffffd9402287950 */ /* 0x000fea0003c3ffff */
.L_x_4814:
[----:B------:R-:W-:Y:S01]  /*26b60*/  IMAD.MOV.U32 R0, RZ, RZ, 0x2 ;  /* 0x00000002ff007424 */ /* 0x000fe200078e00ff */
[----:B------:R-:W-:Y:S01]  /*26b70*/  MOV R2, R246 ;  /* 0x000000f600027202 */ /* 0x000fe20000000f00 */
[----:B------:R-:W-:Y:S01]  /*26b80*/  IMAD.MOV.U32 R4, RZ, RZ, -0x1 ;  /* 0xffffffffff047424 */ /* 0x000fe200078e00ff */
[----:B------:R-:W-:-:S07]  /*26b90*/  MOV R3, 0x1f ;  /* 0x0000001f00037802 */ /* 0x000fce0000000f00 */
[----:B-1---5:R-:W-:Y:S05]  /*26ba0*/  WARPSYNC.COLLECTIVE R4, `(.L_x_4826) ;  /* 0x0000000004087348 */ /* 0x022fea0003c00000 */
[----:B------:R2:W3:Y:S02]  /*26bb0*/  SHFL.BFLY P0, R0, R2, R0, R3 ;  /* 0x0c00000002007389 */ /* 0x0004e40000000003 */
[----:B-123-5:R-:W-:Y:S01]  /*26bc0*/  ENDCOLLECTIVE ;  /* 0x000000000000791b */ /* 0x02efe20003800000 */
.L_x_4826:
[----:B------:R-:W-:Y:S02]  /*26bd0*/  MOV R5, R0 ;  /* 0x0000000000057202 */ /* 0x000fe40000000f00 */
[----:B------:R-:W-:-:S03]  /*26be0*/  MOV R0, 0x1 ;  /* 0x0000000100007802 */ /* 0x000fc60000000f00 */
[----:B------:R-:W-:-:S04]  /*26bf0*/  FADD.FTZ R5, R5, R246 ;  /* 0x000000f605057221 */ /* 0x000fc80000010000 */
[----:B------:R-:W-:-:S07]  /*26c00*/  IMAD.MOV.U32 R2, RZ, RZ, R5 ;  /* 0x000000ffff027224 */ /* 0x000fce00078e0005 */
[----:B------:R-:W-:Y:S05]  /*26c10*/  WARPSYNC.COLLECTIVE R4, `(.L_x_4827) ;  /* 0x0000000004087348 */ /* 0x000fea0003c00000 */
[----:B------:R1:W2:Y:S02]  /*26c20*/  SHFL.BFLY P0, R0, R2, R0, R3 ;  /* 0x0c00000002007389 */ /* 0x0002a40000000003 */
[----:B-12---:R-:W-:Y:S01]  /*26c30*/  ENDCOLLECTIVE ;  /* 0x000000000000791b */ /* 0x006fe20003800000 */
.L_x_4827:
[----:B------:R-:W-:Y:S01]  /*26c40*/  IMAD.MOV.U32 R6, RZ, RZ, R0 ;  /* 0x000000ffff067224 */ /* 0x000fe200078e0000 */
[----:B------:R-:W-:Y:S02]  /*26c50*/  MOV R0, 0x2 ;  /* 0x0000000200007802 */ /* 0x000fe40000000f00 */
[----:B------:R-:W-:Y:S01]  /*26c60*/  MOV R2, R248 ;  /* 0x000000f800027202 */ /* 0x000fe20000000f00 */
[----:B------:R-:W-:-:S07]  /*26c70*/  FADD.FTZ R152, R5, R6 ;  /* 0x0000000605987221 */ /* 0x000fce0000010000 */
[----:B------:R-:W-:Y:S05]  /*26c80*/  WARPSYNC.COLLECTIVE R4, `(.L_x_4828) ;  /* 0x0000000004087348 */ /* 0x000fea0003c00000 */
[----:B------:R1:W2:Y:S02]  /*26c90*/  SHFL.BFLY P0, R0, R2, R0, R3 ;  /* 0x0c00000002007389 */ /* 0x0002a40000000003 */
[----:B-12---:R-:W-:Y:S01]  /*26ca0*/  ENDCOLLECTIVE ;  /* 0x000000000000791b */ /* 0x006fe20003800000 */
.L_x_4828:
[----:B------:R-:W-:Y:S01]  /*26cb0*/  IMAD.MOV.U32 R2, RZ, RZ, R0 ;  /* 0x000000ffff027224 */ /* 0x000fe200078e0000 */
[----:B------:R-:W-:-:S03]  /*26cc0*/  MOV R0, 0x1 ;  /* 0x0000000100007802 */ /* 0x000fc60000000f00 */
[----:B------:R-:W-:-:S07]  /*26cd0*/  FADD.FTZ R2, R2, R248 ;  /* 0x000000f802027221 */ /* 0x000fce0000010000 */
[----:B------:R-:W-:Y:S05]  /*26ce0*/  WARPSYNC.COLLECTIVE R4, `(.L_x_4829) ;  /* 0x0000000004087348 */ /* 0x000fea0003c00000 */
[----:B------:R1:W2:Y:S02]  /*26cf0*/  SHFL.BFLY P0, R0, R2, R0, R3 ;  /* 0x0c00000002007389 */ /* 0x0002a40000000003 */
[----:B-12---:R-:W-:Y:S01]  /*26d00*/  ENDCOLLECTIVE ;  /* 0x000000000000791b */ /* 0x006fe20003800000 */
.L_x_4829:
[----:B------:R-:W-:Y:S01]  /*26d10*/  MOV R3, R0 ;  /* 0x0000000000037202 */ /* 0x000fe20000000f00 */
[----:B------:R-:W-:Y:S06]  /*26d20*/  BRA `(.L_x_4830) ;  /* 0xffffffd800987947 */ /* 0x000fec000383ffff */
.L_x_4831:
        /* <DEDUP_REMOVED lines=13> */
.L_x_8860:


//--------------------- .text._ZN5flash24flash_fwd_splitkv_kernelI23Flash_fwd_kernel_traitsILi256ELi64ELi64ELi4ELb0ELb0EN7cutlass6half_tE19Flash_kernel_traitsILi256ELi64ELi64ELi4ES3_EELb0ELb0ELb1ELb0ELb0ELb1ELb0ELb1EEEvNS_16Flash_fwd_paramsE --------------------------
	.section	.text._ZN5flash24flash_fwd_splitkv_kernelI23Flash_fwd_kernel_traitsILi256ELi64ELi64ELi4ELb0ELb0EN7cutlass6half_tE19Flash_kernel_traitsILi256ELi64ELi64ELi4ES3_EELb0ELb0ELb1ELb0ELb0ELb1ELb0ELb1EEEvNS_16Flash_fwd_paramsE,"ax",@progbits
	.align	128
        .global         _ZN5flash24flash_fwd_splitkv_kernelI23Flash_fwd_kernel_traitsILi256ELi64ELi64ELi4ELb0ELb0EN7cutlass6half_tE19Flash_kernel_traitsILi256ELi64ELi64ELi4ES3_EELb0ELb0ELb1ELb0ELb0ELb1ELb0ELb1EEEvNS_16Flash_fwd_paramsE
        .type           _ZN5flash24flash_fwd_splitkv_kernelI23Flash_fwd_kernel_traitsILi256ELi64ELi64ELi4ELb0ELb0EN7cutlass6half_tE19Flash_kernel_traitsILi256ELi64ELi64ELi4ES3_EELb0ELb0ELb1ELb0ELb0ELb1ELb0ELb1EEEvNS_16Flash_fwd_paramsE,@function
        .size           _ZN5flash24flash_fwd_splitkv_kernelI23Flash_fwd_kernel_traitsILi256ELi64ELi64ELi4ELb0ELb0EN7cutlass6half_tE19Flash_kernel_traitsILi256ELi64ELi64ELi4ES3_EELb0ELb0ELb1ELb0ELb0ELb1ELb0ELb1EEEvNS_16Flash_fwd_paramsE,(.L_x_8861 - _ZN5flash24flash_fwd_splitkv_kernelI23Flash_fwd_kernel_traitsILi256ELi64ELi64ELi4ELb0ELb0EN7cutlass6half_tE19Flash_kernel_traitsILi256ELi64ELi64ELi4ES3_EELb0ELb0ELb1ELb0ELb0ELb1ELb0ELb1EEEvNS_16Flash_fwd_paramsE)
        .other          _ZN5flash24flash_fwd_splitkv_kernelI23Flash_fwd_kernel_traitsILi256ELi64ELi64ELi4ELb0ELb0EN7cutlass6half_tE19Flash_kernel_traitsILi256ELi64ELi64ELi4ES3_EELb0ELb0ELb1ELb0ELb0ELb1ELb0ELb1EEEvNS_16Flash_fwd_paramsE,@"STO_CUDA_ENTRY STV_DEFAULT"
_ZN5flash24flash_fwd_splitkv_kernelI23Flash_fwd_kernel_traitsILi256ELi64ELi64ELi4ELb0ELb0EN7cutlass6half_tE19Flash_kernel_traitsILi256ELi64ELi64ELi4ES3_EELb0ELb0ELb1ELb0ELb0ELb1ELb0ELb1EEEvNS_16Flash_fwd_paramsE:
.text._ZN5flash24flash_fwd_splitkv_kernelI23Flash_fwd_kernel_traitsILi256ELi64ELi64ELi4ELb0ELb0EN7cutlass6half_tE19Flash_kernel_traitsILi256ELi64ELi64ELi4ES3_EELb0ELb0ELb1ELb0ELb0ELb1ELb0ELb1EEEvNS_16Flash_fwd_paramsE:
[----:B------:R-:W1:Y:S08]  /*0000*/  LDC R1, c[0x0][0x28] ;  /* 0x00000a00ff017b82 */ /* 0x000e700000000800 */
[----:B------:R-:W2:Y:S01]  /*0010*/  LDC.64 R28, c[0x0][0x198] ;  /* 0x00006600ff1c7b82 */ /* 0x000ea20000000a00 */
[----:B------:R-:W-:Y:S01]  /*0020*/  BSSY B4, `(.L_x_4832) ;  /* 0x0000003000047945 */ /* 0x000fe20003800000 */
[----:B-1----:R-:W-:-:S06]  /*0030*/  IADD3 R1, R1, -0x40, RZ ;  /* 0xffffffc001017810 */ /* 0x002fcc0007ffe0ff */
[----:B--2---:R-:W-:Y:S05]  /*0040*/  CALL.REL.NOINC `($_ZN5flash24flash_fwd_splitkv_kernelI23Flash_fwd_kernel_traitsILi256ELi64ELi64ELi4ELb0ELb0EN7cutlass6half_tE19Flash_kernel_traitsILi256ELi64ELi64ELi4ES3_EELb0ELb0ELb1ELb0ELb0ELb1ELb0ELb1EEEvNS_16Flash_fwd_paramsE$_ZN5flash30compute_attn_1rowblock_splitkvI23Flash_fwd_kernel_traitsILi256ELi64ELi64ELi4ELb0ELb0EN7cutlass6half_tE19Flash_kernel_traitsILi256ELi64ELi64ELi4ES3_EELb0ELb0ELb1ELb0ELb0ELb1ELb0ELb1ENS_16Flash_fwd_paramsEEEvRKT8_iiiii) ;  /* 0x0000000000087944 */ /* 0x004fea0003c00000 */
[----:B------:R-:W-:Y:S05]  /*0050*/  BSYNC B4 ;  /* 0x0000000000047941 */ /* 0x000fea0003800000 */
.L_x_4832:
[----:B------:R-:W-:Y:S05]  /*0060*/  EXIT ;  /* 0x000000000000794d */ /* 0x000fea0003800000 */
        .type           $_ZN5flash24flash_fwd_splitkv_kernelI23Flash_fwd_kernel_traitsILi256ELi64ELi64ELi4ELb0ELb0EN7cutlass6half_tE19Flash_kernel_traitsILi256ELi64ELi64ELi4ES3_EELb0ELb0ELb1ELb0ELb0ELb1ELb0ELb1EEEvNS_16Flash_fwd_paramsE$_ZN5flash30compute_attn_1rowblock_splitkvI23Flash_fwd_kernel_traitsILi256ELi64ELi64ELi4ELb0ELb0EN7cutlass6half_tE19Flash_kernel_traitsILi256ELi64ELi64ELi4ES3_EELb0ELb0ELb1ELb0ELb0ELb1ELb0ELb1ENS_16Flash_fwd_paramsEEEvRKT8_iiiii,@function
        .size           $_ZN5flash24flash_fwd_splitkv_kernelI23Flash_fwd_kernel_traitsILi256ELi64ELi64ELi4ELb0ELb0EN7cutlass6half_tE19Flash_kernel_traitsILi256ELi64ELi64ELi4ES3_EELb0ELb0ELb1ELb0ELb0ELb1ELb0ELb1EEEvNS_16Flash_fwd_paramsE$_ZN5flash30compute_attn_1rowblock_splitkvI23Flash_fwd_kernel_traitsILi256ELi64ELi64ELi4ELb0ELb0EN7cutlass6half_tE19Flash_kernel_traitsILi256ELi64ELi64ELi4ES3_EELb0ELb0ELb1ELb0ELb0ELb1ELb0ELb1ENS_16Flash_fwd_paramsEEEvRKT8_iiiii,(.L_x_8861 - $_ZN5flash24flash_fwd_splitkv_kernelI23Flash_fwd_kernel_traitsILi256ELi64ELi64ELi4ELb0ELb0EN7cutlass6half_tE19Flash_kernel_traitsILi256ELi64ELi64ELi4ES3_EELb0ELb0ELb1ELb0ELb0ELb1ELb0ELb1EEEvNS_16Flash_fwd_paramsE$_ZN5flash30compute_attn_1rowblock_splitkvI23Flash_fwd_kernel_traitsILi256ELi64ELi64ELi4ELb0ELb0EN7cutlass6half_tE19Flash_kernel_traitsILi256ELi64ELi64ELi4ES3_EELb0ELb0ELb1ELb0ELb0ELb1ELb0ELb1ENS_16Flash_fwd_paramsEEEvRKT8_iiiii)
$_ZN5flash24flash_fwd_splitkv_kernelI23Flash_fwd_kernel_traitsILi256ELi64ELi64ELi4ELb0ELb0EN7cutlass6half_tE19Flash_kernel_traitsILi256ELi64ELi64ELi4ES3_EELb0ELb0ELb1ELb0ELb0ELb1ELb0ELb1EEEvNS_16Flash_fwd_paramsE$_ZN5flash30compute_attn_1rowblock_splitkvI23Flash_fwd_kernel_traitsILi256ELi64ELi64ELi4ELb0ELb0EN7cutlass6half_tE19Flash_kernel_traitsILi256ELi64ELi64ELi4ES3_EELb0ELb0ELb1ELb0ELb0ELb1ELb0ELb1ENS_16Flash_fwd_paramsEEEvRKT8_iiiii:
        /* <DEDUP_REMOVED lines=31> */
.L_x_4834:
[----:B------:R-:W-:Y:S05]  /*0260*/  BSYNC B0 ;  /* 0x0000000000007941 */ /* 0x000fea0003800000 */
.L_x_4833:
        /* <DEDUP_REMOVED lines=8> */
.L_x_4836:
[----:B------:R3:W5:Y:S02]  /*02f0*/  LD.E R0, desc[UR6][R28.64+0xb8] ;  /* 0x0000b8061c007980 */ /* 0x000764000c101900 */
.L_x_4837:
[----:B------:R-:W-:Y:S05]  /*0300*/  BSYNC B0 ;  /* 0x0000000000007941 */ /* 0x000fea0003800000 */
.L_x_4835:
        /* <DEDUP_REMOVED lines=10> */
.L_x_4839:
[----:B------:R-:W2:Y:S01]  /*03b0*/  LD.E.64 R2, desc[UR6][R28.64+0x108] ;  /* 0x000108061c027980 */ /* 0x000ea2000c101b00 */
[----:B------:R-:W-:Y:S01]  /*03c0*/  BSSY B0, `(.L_x_4841) ;  /* 0x0000006000007945 */ /* 0x000fe20003800000 */
[----:B------:R-:W-:Y:S01]  /*03d0*/  IMAD.MOV.U32 R0, RZ, RZ, RZ ;  /* 0x000000ffff007224 */ /* 0x000fe200078e00ff */
[----:B--2---:R-:W-:-:S04]  /*03e0*/  ISETP.NE.U32.AND P0, PT, R2, RZ, PT ;  /* 0x000000ff0200720c */ /* 0x004fc80003f05070 */
[----:B------:R-:W-:-:S13]  /*03f0*/  ISETP.NE.AND.EX P0, PT, R3, RZ, PT, P0 ;  /* 0x000000ff0300720c */ /* 0x000fda0003f05300 */
[----:B------:R-:W-:Y:S05]  /*0400*/  @!P0 BRA `(.L_x_4842) ;  /* 0x0000000000048947 */ /* 0x000fea0003800000 */
[----:B------:R2:W5:Y:S02]  /*0410*/  LD.E R0, desc[UR6][R28.64+0xbc] ;  /* 0x0000bc061c007980 */ /* 0x000564000c101900 */
.L_x_4842:
[----:B------:R-:W-:Y:S05]  /*0420*/  BSYNC B0 ;  /* 0x0000000000007941 */ /* 0x000fea0003800000 */
.L_x_4841:
[----:B-----5:R-:W-:Y:S02]  /*0430*/  IADD3 R241, R131, R0, RZ ;  /* 0x0000000083f17210 */ /* 0x020fe40007ffe0ff */
.L_x_4840:
[----:B------:R-:W-:Y:S05]  /*0440*/  BSYNC B1 ;  /* 0x0000000000017941 */ /* 0x000fea0003800000 */
.L_x_4838:
[----:B------:R-:W4:Y:S01]  /*0450*/  S2R R34, SR_CTAID.X ;  /* 0x0000000000227919 */ /* 0x000f220000002500 */
[----:B------:R-:W-:Y:S01]  /*0460*/  MOV R27, 0x50 ;  /* 0x00000050001b7802 */ /* 0x000fe20000000f00 */
[----:B------:R-:W-:-:S03]  /*0470*/  IMAD.MOV.U32 R3, RZ, RZ, 0x0 ;  /* 0x00000000ff037424 */ /* 0x000fc600078e00ff */
[----:B------:R-:W-:Y:S01]  /*0480*/  MOV R2, R27 ;  /* 0x0000001b00027202 */ /* 0x000fe20000000f00 */
[----:B----4-:R-:W-:-:S05]  /*0490*/  IMAD.SHL.U32 R186, R34, 0x40, RZ ;  /* 0x0000004022ba7824 */ /* 0x010fca00078e00ff */
[----:B------:R-:W-:-:S13]  /*04a0*/  ISETP.GT.AND P0, PT, R19, R186, PT ;  /* 0x000000ba1300720c */ /* 0x000fda0003f04270 */
[----:B-123--:R-:W-:Y:S05]  /*04b0*/  @!P0 RET.REL.NODEC R2 `(_ZN5flash24flash_fwd_splitkv_kernelI23Flash_fwd_kernel_traitsILi256ELi64ELi64ELi4ELb0ELb0EN7cutlass6half_tE19Flash_kernel_traitsILi256ELi64ELi64ELi4ES3_EELb0ELb0ELb1ELb0ELb0ELb1ELb0ELb1EEEvNS_16Flash_fwd_paramsE) ;  /* 0xfffffff802d08950 */ /* 0x00efea0003c3ffff */
        /* <DEDUP_REMOVED lines=78> */
.L_x_4845:
[----:B------:R-:W-:Y:S05]  /*09a0*/  BSYNC B0 ;  /* 0x0000000000007941 */ /* 0x000fea0003800000 */
.L_x_4844:
        /* <DEDUP_REMOVED lines=21> */
.L_x_4847:
[----:B------:R-:W-:Y:S05]  /*0b00*/  BSYNC B0 ;  /* 0x0000000000007941 */ /* 0x000fea0003800000 */
.L_x_4846:
        /* <DEDUP_REMOVED lines=23> */
.L_x_4849:
[----:B------:R-:W-:Y:S05]  /*0c80*/  BSYNC B0 ;  /* 0x0000000000007941 */ /* 0x000fea0003800000 */
.L_x_4848:
        /* <DEDUP_REMOVED lines=31> */
.L_x_4851:
[----:B------:R-:W-:Y:S05]  /*0e80*/  BSYNC B0 ;  /* 0x0000000000007941 */ /* 0x000fea0003800000 */
.L_x_4850:
[----:B-1----:R-:W-:Y:S01]  /*0e90*/  MOV R2, R27 ;  /* 0x0000001b00027202 */ /* 0x002fe20000000f00 */
[----:B------:R-:W-:Y:S01]  /*0ea0*/  @!P6 ST.E desc[UR6][R6.64], R15 ;  /* 0x0000000f0600e985 */ /* 0x000fe2000c101906 */
[----:B------:R-:W-:-:S03]  /*0eb0*/  MOV R3, 0x0 ;  /* 0x0000000000037802 */ /* 0x000fc60000000f00 */
[----:B------:R-:W-:Y:S04]  /*0ec0*/  @!P5 ST.E desc[UR6][R6.64+0x40], R14 ;  /* 0x0000400e0600d985 */ /* 0x000fe8000c101906 */
[----:B------:R1:W-:Y:S02]  /*0ed0*/  @!P4 ST.E desc[UR6][R6.64+0x80], R9 ;  /* 0x000080090600c985 */ /* 0x0003e4000c101906 */
[----:B-1----:R-:W-:Y:S05]  /*0ee0*/  @P3 RET.REL.NODEC R2 `(_ZN5flash24flash_fwd_splitkv_kernelI23Flash_fwd_kernel_traitsILi256ELi64ELi64ELi4ELb0ELb0EN7cutlass6half_tE19Flash_kernel_traitsILi256ELi64ELi64ELi4ES3_EELb0ELb0ELb1ELb0ELb0ELb1ELb0ELb1EEEvNS_16Flash_fwd_paramsE) ;  /* 0xfffffff002443950 */ /* 0x002fea0003c3ffff */
[----:B------:R-:W-:Y:S02]  /*0ef0*/  MOV R0, 0x7f800000 ;  /* 0x7f80000000007802 */ /* 0x000fe40000000f00 */
[----:B------:R-:W-:Y:S02]  /*0f00*/  MOV R2, R27 ;  /* 0x0000001b00027202 */ /* 0x000fe40000000f00 */
[----:B------:R-:W-:Y:S01]  /*0f10*/  MOV R3, 0x0 ;  /* 0x0000000000037802 */ /* 0x000fe20000000f00 */
[----:B------:R1:W-:Y:S03]  /*0f20*/  ST.E desc[UR6][R6.64+0xc0], R0 ;  /* 0x0000c00006007985 */ /* 0x0003e6000c101906 */
[----:B-1----:R-:W-:Y:S05]  /*0f30*/  RET.REL.NODEC R2 `(_ZN5flash24flash_fwd_splitkv_kernelI23Flash_fwd_kernel_traitsILi256ELi64ELi64ELi4ELb0ELb0EN7cutlass6half_tE19Flash_kernel_traitsILi256ELi64ELi64ELi4ES3_EELb0ELb0ELb1ELb0ELb0ELb1ELb0ELb1EEEvNS_16Flash_fwd_paramsE) ;  /* 0xfffffff002307950 */ /* 0x002fea0003c3ffff */
.L_x_4843:
        /* <DEDUP_REMOVED lines=116> */
.L_x_4853:
        /* <DEDUP_REMOVED lines=82> */
.L_x_4854:
[----:B------:R-:W-:Y:S05]  /*1ba0*/  BSYNC B0 ;  /* 0x0000000000007941 */ /* 0x000fea0003800000 */
.L_x_4852:
        /* <DEDUP_REMOVED lines=63> */
[----:B------:R-:W-:Y:S02]  /*1fa0*/  SHF.L.U32 R248, R118, 0x4, RZ ;  /* 0x0000000476f87819 */ /* 0x000fe400000006ff */
        /* <DEDUP_REMOVED lines=33> */
[----:B------:R-:W-:Y:S01]  /*21c0*/  LEA.HI R0, R0, R131, RZ, 0x6 ;  /* 0x0000008300007211 */ /* 0x000fe200078f30ff */
[----:B------:R-:W-:Y:S01]  /*21d0*/  IMAD.WIDE.U32 R136, R4, R150, R2 ;  /* 0x0000009604887225 */ /* 0x000fe200078e0002 */
[----:B------:R-:W-:Y:S02]  /*21e0*/  ISETP.GE.AND P0, PT, R22, R154, PT ;  /* 0x0000009a1600720c */ /* 0x000fe40003f06270 */
[----:B------:R-:W-:Y:S01]  /*21f0*/  SHF.R.S32.HI R0, RZ, 0x6, R0 ;  /* 0x00000006ff007819 */ /* 0x000fe20000011400 */
[C---:B------:R-:W-:Y:S01]  /*2200*/  IMAD.SHL.U32 R2, R162.reuse, 0x10, RZ ;  /* 0x00000010a2027824 */ /* 0x040fe200078e00ff */
[----:B------:R-:W-:Y:S02]  /*2210*/  SEL R5, RZ, 0x8, P0 ;  /* 0x00000008ff057807 */ /* 0x000fe40000000000 */
[----:B------:R-:W-:Y:S02]  /*2220*/  SHF.L.U64.HI R3, R162, 0x4, R163 ;  /* 0x00000004a2037819 */ /* 0x000fe400000102a3 */
[----:B------:R1:W-:Y:S01]  /*2230*/  STL [R1], R2 ;  /* 0x0000000201007387 */ /* 0x0003e20000100800 */
[----:B------:R-:W-:Y:S01]  /*2240*/  VIMNMX R122, RZ, R0, !PT ;  /* 0x00000000ff7a7248 */ /* 0x000fe20007fe0100 */
[----:B------:R-:W-:Y:S01]  /*2250*/  @!P4 IMAD.MOV.U32 R35, RZ, RZ, RZ ;  /* 0x000000ffff23c224 */ /* 0x000fe200078e00ff */
[----:B------:R-:W-:Y:S01]  /*2260*/  ISETP.GE.AND P1, PT, R20, R154, PT ;  /* 0x0000009a1400720c */ /* 0x000fe20003f26270 */
[----:B------:R2:W-:Y:S01]  /*2270*/  STL [R1+0x8], R3 ;  /* 0x0000080301007387 */ /* 0x0005e20000100800 */
[----:B------:R-:W-:Y:S01]  /*2280*/  ISETP.GT.AND P4, PT, R36, R122, PT ;  /* 0x0000007a2400720c */ /* 0x000fe20003f84270 */
[----:B------:R-:W-:-:S02]  /*2290*/  IMAD R4, R119, R116, RZ ;  /* 0x0000007477047224 */ /* 0x000fc400078e02ff */
[----:B------:R-:W-:Y:S01]  /*22a0*/  IMAD R0, R163, R116, RZ ;  /* 0x00000074a3007224 */ /* 0x000fe200078e02ff */
[----:B------:R-:W-:Y:S01]  /*22b0*/  SEL R6, RZ, 0x4, P1 ;  /* 0x00000004ff067807 */ /* 0x000fe20000800000 */
[C---:B------:R-:W-:Y:S02]  /*22c0*/  IMAD R4, R117.reuse, R118, R4 ;  /* 0x0000007675047224 */ /* 0x040fe400078e0204 */
[----:B------:R-:W-:Y:S01]  /*22d0*/  IMAD R0, R117, R162, R0 ;  /* 0x000000a275007224 */ /* 0x000fe200078e0200 */
[----:B-1----:R-:W-:-:S05]  /*22e0*/  IADD3 R2, P0, R18, R26, RZ ;  /* 0x0000001a12027210 */ /* 0x002fca0007f1e0ff */
[----:B--2---:R-:W-:Y:S02]  /*22f0*/  IMAD.X R3, R19, 0x1, R27, P0 ;  /* 0x0000000113037824 */ /* 0x004fe400000e061b */
[----:B------:R-:W-:Y:S01]  /*2300*/  IMAD.WIDE.U32 R172, R116, R118, R2 ;  /* 0x0000007674ac7225 */ /* 0x000fe200078e0002 */
[----:B------:R-:W-:Y:S02]  /*2310*/  LOP3.LUT R246, R5, R7, R6, 0xfe, !PT ;  /* 0x0000000705f67212 */ /* 0x000fe400078efe06 */
[----:B------:R-:W-:Y:S01]  /*2320*/  LEA.HI R5, R30, R185, RZ, 0x5 ;  /* 0x000000b91e057211 */ /* 0x000fe200078f28ff */
[----:B------:R-:W-:Y:S01]  /*2330*/  IMAD.IADD R171, R173, 0x1, R4 ;  /* 0x00000001adab7824 */ /* 0x000fe200078e0204 */
[----:B------:R-:W-:Y:S01]  /*2340*/  LEA R247, P1, R172, R156, 0x1 ;  /* 0x0000009cacf77211 */ /* 0x000fe200078208ff */
[----:B------:R-:W-:Y:S01]  /*2350*/  IMAD.IADD R167, R169, 0x1, R0 ;  /* 0x00000001a9a77824 */ /* 0x000fe200078e0200 */
[----:B------:R-:W-:Y:S01]  /*2360*/  LEA R245, P0, R168, R158, 0x1 ;  /* 0x0000009ea8f57211 */ /* 0x000fe200078008ff */
[----:B------:R-:W-:Y:S01]  /*2370*/  IMAD.IADD R155, R137, 0x1, R10 ;  /* 0x00000001899b7824 */ /* 0x000fe200078e020a */
[----:B------:R-:W-:-:S02]  /*2380*/  SHF.R.S32.HI R184, RZ, 0x5, R5 ;  /* 0x00000005ffb87819 */ /* 0x000fc40000011405 */
[----:B------:R-:W-:Y:S02]  /*2390*/  LEA.HI.X R249, R172, R157, R171, 0x1, P1 ;  /* 0x0000009dacf97211 */ /* 0x000fe400008f0cab */
        /* <DEDUP_REMOVED lines=108> */
[----:B------:R-:W-:Y:S01]  /*2a60*/  IADD3.X R102, RZ, R252, RZ, P2, !PT ;  /* 0x000000fcff667210 */ /* 0x000fe200017fe4ff */
[C---:B------:R-:W-:Y:S01]  /*2a70*/  IMAD.SHL.U32 R93, R0.reuse, 0x20, RZ ;  /* 0x00000020005d7824 */ /* 0x040fe200078e00ff */
[-C--:B------:R-:W-:Y:S01]  /*2a80*/  IADD3 R78, P2, R81, R248.reuse, RZ ;  /* 0x000000f8514e7210 */ /* 0x080fe20007f5e0ff */
[--C-:B------:R-:W-:Y:S01]  /*2a90*/  IMAD.X R101, RZ, RZ, R252.reuse, P1 ;  /* 0x000000ffff657224 */ /* 0x100fe200008e06fc */
[-C--:B------:R-:W-:Y:S01]  /*2aa0*/  IADD3 R76, P0, R79, R248.reuse, RZ ;  /* 0x000000f84f4c7210 */ /* 0x080fe20007f1e0ff */
[----:B------:R-:W-:Y:S01]  /*2ab0*/  IMAD R92, R0, 0x30, RZ ;  /* 0x00000030005c7824 */ /* 0x000fe200078e02ff */
[----:B------:R-:W-:Y:S01]  /*2ac0*/  IADD3 R77, P1, R80, R248, RZ ;  /* 0x000000f8504d7210 */ /* 0x000fe20007f3e0ff */
[--C-:B------:R-:W-:Y:S01]  /*2ad0*/  IMAD.X R99, R102, 0x1, R252.reuse, P2 ;  /* 0x0000000166637824 */ /* 0x100fe200010e06fc */
[----:B------:R-:W-:Y:S01]  /*2ae0*/  SHF.L.U64.HI R7, R162, 0x5, R163 ;  /* 0x00000005a2077819 */ /* 0x000fe200000102a3 */
[----:B------:R-:W-:Y:S01]  /*2af0*/  IMAD.X R97, R100, 0x1, R252, P0 ;  /* 0x0000000164617824 */ /* 0x000fe200000e06fc */
        /* <DEDUP_REMOVED lines=58> */
.L_x_4973:
        /* <DEDUP_REMOVED lines=33> */
.L_x_4857:
[----:B------:R-:W-:Y:S05]  /*30b0*/  BSYNC B0 ;  /* 0x0000000000007941 */ /* 0x000fea0003800000 */
.L_x_4856:
[----:B------:R-:W-:Y:S04]  /*30c0*/  BSSY B0, `(.L_x_4858) ;  /* 0x0000014000007945 */ /* 0x000fe80003800000 */
[----:B------:R-:W-:Y:S05]  /*30d0*/  @!P0 BRA `(.L_x_4859) ;  /* 0x0000000000488947 */ /* 0x000fea0003800000 */
[----:B------:R-:W2:Y:S01]  /*30e0*/  LDL R0, [R1] ;  /* 0x0000000001007983 */ /* 0x000ea20000100800 */
[----:B------:R-:W-:Y:S02]  /*30f0*/  ISETP.NE.AND P1, PT, R66, RZ, PT ;  /* 0x000000ff4200720c */ /* 0x000fe40003f25270 */
[----:B------:R-:W-:Y:S01]  /*3100*/  IADD3 R6, P0, R2, R144, RZ ;  /* 0x0000009002067210 */ /* 0x000fe20007f1e0ff */
[----:B------:R-:W3:Y:S04]  /*3110*/  LDL R12, [R1+0x8] ;  /* 0x00000800010c7983 */ /* 0x000ee80000100800 */
[----:B------:R-:W-:Y:S01]  /*3120*/  IMAD.X R7, R3, 0x1, R145, P0 ;  /* 0x0000000103077824 */ /* 0x000fe200000e0691 */
[----:B------:R-:W-:Y:S05]  /*3130*/  ISETP.NE.AND P0, PT, R69, RZ, PT ;  /* 0x000000ff4500720c */ /* 0x000fea0003f05270 */
[----:B-1----:R-:W4:Y:S01]  /*3140*/  @P1 LD.E.128 R8, desc[UR6][R6.64] ;  /* 0x0000000606081980 */ /* 0x002f22000c101d00 */
[C---:B--2---:R-:W-:Y:S04]  /*3150*/  LEA R4, P2, R0.reuse, R62, 0x1 ;  /* 0x0000003e00047211 */ /* 0x044fe800078408ff */
[----:B---3--:R-:W-:Y:S05]  /*3160*/  LEA.HI.X R5, R0, R61, R12, 0x1, P2 ;  /* 0x0000003d00057211 */ /* 0x008fea00010f0c0c */
[----:B----4-:R1:W-:Y:S01]  /*3170*/  @P1 ST.E.128 desc[UR6][R4.64], R8 ;  /* 0x0000000804001985 */ /* 0x0103e2000c101d06 */
        /* <DEDUP_REMOVED lines=8> */
.L_x_4859:
[----:B------:R-:W-:Y:S05]  /*3200*/  BSYNC B0 ;  /* 0x0000000000007941 */ /* 0x000fea0003800000 */
.L_x_4858:
        /* <DEDUP_REMOVED lines=21> */
.L_x_4861:
[----:B------:R-:W-:Y:S05]  /*3360*/  BSYNC B0 ;  /* 0x0000000000007941 */ /* 0x000fea0003800000 */
.L_x_4860:
        /* <DEDUP_REMOVED lines=18> */
.L_x_4863:
[----:B------:R-:W-:Y:S05]  /*3490*/  BSYNC B0 ;  /* 0x0000000000007941 */ /* 0x000fea0003800000 */
.L_x_4862:
        /* <DEDUP_REMOVED lines=74> */
.L_x_4870:
[----:B------:R-:W-:Y:S05]  /*3940*/  BSYNC B0 ;  /* 0x0000000000007941 */ /* 0x000fea0003800000 */
.L_x_4869:
        /* <DEDUP_REMOVED lines=55> */
.L_x_4872:
[----:B------:R-:W-:Y:S05]  /*3cc0*/  BSYNC B0 ;  /* 0x0000000000007941 */ /* 0x000fea0003800000 */
.L_x_4871:
        /* <DEDUP_REMOVED lines=55> */
.L_x_4874:
[----:B------:R-:W-:Y:S05]  /*4040*/  BSYNC B0 ;  /* 0x0000000000007941 */ /* 0x000fea0003800000 */
.L_x_4873:
        /* <DEDUP_REMOVED lines=54> */
.L_x_4868:
[----:B------:R-:W-:Y:S05]  /*43b0*/  BSYNC B1 ;  /* 0x0000000000017941 */ /* 0x000fea0003800000 */
.L_x_4867:
        /* <DEDUP_REMOVED lines=70> */
.L_x_4878:
[----:B------:R-:W-:Y:S05]  /*4820*/  BSYNC B0 ;  /* 0x0000000000007941 */ /* 0x000fea0003800000 */
.L_x_4877:
        /* <DEDUP_REMOVED lines=55> */
.L_x_4880:
[----:B------:R-:W-:Y:S05]  /*4ba0*/  BSYNC B0 ;  /* 0x0000000000007941 */ /* 0x000fea0003800000 */
.L_x_4879:
        /* <DEDUP_REMOVED lines=55> */
.L_x_4882:
[----:B------:R-:W-:Y:S05]  /*4f20*/  BSYNC B0 ;  /* 0x0000000000007941 */ /* 0x000fea0003800000 */
.L_x_4881:
        /* <DEDUP_REMOVED lines=54> */
.L_x_4876:
[----:B------:R-:W-:Y:S05]  /*5290*/  BSYNC B1 ;  /* 0x0000000000017941 */ /* 0x000fea0003800000 */
.L_x_4875:
        /* <DEDUP_REMOVED lines=70> */
.L_x_4886:
[----:B------:R-:W-:Y:S05]  /*5700*/  BSYNC B0 ;  /* 0x0000000000007941 */ /* 0x000fea0003800000 */
.L_x_4885:
        /* <DEDUP_REMOVED lines=55> */
.L_x_4888:
[----:B------:R-:W-:Y:S05]  /*5a80*/  BSYNC B0 ;  /* 0x0000000000007941 */ /* 0x000fea0003800000 */
.L_x_4887:
        /* <DEDUP_REMOVED lines=55> */
.L_x_4890:
[----:B------:R-:W-:Y:S05]  /*5e00*/  BSYNC B0 ;  /* 0x0000000000007941 */ /* 0x000fea0003800000 */
.L_x_4889:
        /* <DEDUP_REMOVED lines=54> */
.L_x_4884:
[----:B------:R-:W-:Y:S05]  /*6170*/  BSYNC B1 ;  /* 0x0000000000017941 */ /* 0x000fea0003800000 */
.L_x_4883:
        /* <DEDUP_REMOVED lines=77> */
.L_x_4894:
[----:B------:R-:W-:Y:S05]  /*6650*/  BSYNC B0 ;  /* 0x0000000000007941 */ /* 0x000fea0003800000 */
.L_x_4893:
        /* <DEDUP_REMOVED lines=55> */
.L_x_4896:
[----:B------:R-:W-:Y:S05]  /*69d0*/  BSYNC B0 ;  /* 0x0000000000007941 */ /* 0x000fea0003800000 */
.L_x_4895:
        /* <DEDUP_REMOVED lines=55> */
.L_x_4898:
[----:B------:R-:W-:Y:S05]  /*6d50*/  BSYNC B0 ;  /* 0x0000000000007941 */ /* 0x000fea0003800000 */
.L_x_4897:
        /* <DEDUP_REMOVED lines=54> */
.L_x_4892:
[----:B------:R-:W-:Y:S05]  /*70c0*/  BSYNC B1 ;  /* 0x0000000000017941 */ /* 0x000fea0003800000 */
.L_x_4891:
[----:B------:R-:W2:Y:S02]  /*70d0*/  LD.E R0, desc[UR6][R28.64+0xd0] ;  /* 0x0000d0061c007980 */ /* 0x000ea4000c101900 */
[----:B--2---:R-:W-:Y:S05]  /*70e0*/  IMAD.U32 R0, R0, -0x20, RZ ;  /* 0xffffffe000007824 */ /* 0x004fea00078e00ff */
[C---:B------:R-:W-:Y:S02]  /*70f0*/  LEA R24, P1, R0.reuse, R24, 0x1 ;  /* 0x0000001800187211 */ /* 0x040fe400078208ff */
[C---:B------:R-:W-:Y:S02]  /*7100*/  LEA R40, P0, R0.reuse, R40, 0x1 ;  /* 0x0000002800287211 */ /* 0x040fe400078008ff */
[C---:B------:R-:W-:Y:S02]  /*7110*/  LEA.HI.X.SX32 R25, R0.reuse, R25, 0x1, P1 ;  /* 0x0000001900197211 */ /* 0x040fe400008f0eff */
[----:B------:R-:W-:Y:S01]  /*7120*/  LEA.HI.X.SX32 R41, R0, R41, 0x1, P0 ;  /* 0x0000002900297211 */ /* 0x000fe200000f0eff */
[----:B------:R-:W-:Y:S05]  /*7130*/  BRA `(.L_x_4899) ;  /* 0x0000007000187947 */ /* 0x000fea0003800000 */
.L_x_4866:
        /* <DEDUP_REMOVED lines=101> */
.L_x_4905:
[----:B------:R-:W-:Y:S05]  /*7790*/  BSYNC B0 ;  /* 0x0000000000007941 */ /* 0x000fea0003800000 */
.L_x_4904:
[----:B-----5:R2:W-:Y:S02]  /*77a0*/  ST.E.128 desc[UR6][R48.64], R8 ;  /* 0x0000000830007985 */ /* 0x0205e4000c101d06 */
.L_x_4903:
[----:B------:R-:W-:Y:S05]  /*77b0*/  BSYNC B1 ;  /* 0x0000000000017941 */ /* 0x000fea0003800000 */
.L_x_4902:
        /* <DEDUP_REMOVED lines=99> */
.L_x_4909:
[----:B------:R-:W-:Y:S05]  /*7df0*/  BSYNC B0 ;  /* 0x0000000000007941 */ /* 0x000fea0003800000 */
.L_x_4908:
[----:B-----5:R2:W-:Y:S02]  /*7e00*/  ST.E.128 desc[UR6][R48.64+0x80], R8 ;  /* 0x0000800830007985 */ /* 0x0205e4000c101d06 */
.L_x_4907:
[----:B------:R-:W-:Y:S05]  /*7e10*/  BSYNC B1 ;  /* 0x0000000000017941 */ /* 0x000fea0003800000 */
.L_x_4906:
        /* <DEDUP_REMOVED lines=99> */
.L_x_4913:
[----:B------:R-:W-:Y:S05]  /*8450*/  BSYNC B0 ;  /* 0x0000000000007941 */ /* 0x000fea0003800000 */
.L_x_4912:
[----:B-----5:R2:W-:Y:S02]  /*8460*/  ST.E.128 desc[UR6][R48.64+0x100], R8 ;  /* 0x0001000830007985 */ /* 0x0205e4000c101d06 */
.L_x_4911:
[----:B------:R-:W-:Y:S05]  /*8470*/  BSYNC B1 ;  /* 0x0000000000017941 */ /* 0x000fea0003800000 */
.L_x_4910:
        /* <DEDUP_REMOVED lines=98> */
.L_x_4915:
[----:B------:R-:W-:Y:S05]  /*8aa0*/  BSYNC B0 ;  /* 0x0000000000007941 */ /* 0x000fea0003800000 */
.L_x_4914:
[----:B-----5:R2:W-:Y:S02]  /*8ab0*/  ST.E.128 desc[UR6][R48.64+0x180], R8 ;  /* 0x0001800830007985 */ /* 0x0205e4000c101d06 */
.L_x_4901:
[----:B------:R-:W-:Y:S05]  /*8ac0*/  BSYNC B2 ;  /* 0x0000000000027941 */ /* 0x000fea0003800000 */
.L_x_4900:
        /* <DEDUP_REMOVED lines=104> */
.L_x_4921:
[----:B------:R-:W-:Y:S05]  /*9150*/  BSYNC B0 ;  /* 0x0000000000007941 */ /* 0x000fea0003800000 */
.L_x_4920:
[----:B-----5:R2:W-:Y:S02]  /*9160*/  ST.E.128 desc[UR6][R48.64], R8 ;  /* 0x0000000830007985 */ /* 0x0205e4000c101d06 */
.L_x_4919:
[----:B------:R-:W-:Y:S05]  /*9170*/  BSYNC B1 ;  /* 0x0000000000017941 */ /* 0x000fea0003800000 */
.L_x_4918:
        /* <DEDUP_REMOVED lines=99> */
.L_x_4925:
[----:B------:R-:W-:Y:S05]  /*97b0*/  BSYNC B0 ;  /* 0x0000000000007941 */ /* 0x000fea0003800000 */
.L_x_4924:
[----:B-----5:R2:W-:Y:S02]  /*97c0*/  ST.E.128 desc[UR6][R48.64], R8 ;  /* 0x0000000830007985 */ /* 0x0205e4000c101d06 */
.L_x_4923:
[----:B------:R-:W-:Y:S05]  /*97d0*/  BSYNC B1 ;  /* 0x0000000000017941 */ /* 0x000fea0003800000 */
.L_x_4922:
        /* <DEDUP_REMOVED lines=99> */
.L_x_4929:
[----:B------:R-:W-:Y:S05]  /*9e10*/  BSYNC B0 ;  /* 0x0000000000007941 */ /* 0x000fea0003800000 */
.L_x_4928:
[----:B-----5:R2:W-:Y:S02]  /*9e20*/  ST.E.128 desc[UR6][R48.64], R8 ;  /* 0x0000000830007985 */ /* 0x0205e4000c101d06 */
.L_x_4927:
[----:B------:R-:W-:Y:S05]  /*9e30*/  BSYNC B1 ;  /* 0x0000000000017941 */ /* 0x000fea0003800000 */
.L_x_4926:
        /* <DEDUP_REMOVED lines=98> */
.L_x_4931:
[----:B------:R-:W-:Y:S05]  /*a460*/  BSYNC B0 ;  /* 0x0000000000007941 */ /* 0x000fea0003800000 */
.L_x_4930:
[----:B-----5:R2:W-:Y:S02]  /*a470*/  ST.E.128 desc[UR6][R48.64], R8 ;  /* 0x0000000830007985 */ /* 0x0205e4000c101d06 */
.L_x_4917:
[----:B------:R-:W-:Y:S05]  /*a480*/  BSYNC B2 ;  /* 0x0000000000027941 */ /* 0x000fea0003800000 */
.L_x_4916:
        /* <DEDUP_REMOVED lines=104> */
.L_x_4937:
[----:B------:R-:W-:Y:S05]  /*ab10*/  BSYNC B0 ;  /* 0x0000000000007941 */ /* 0x000fea0003800000 */
.L_x_4936:
[----:B-----5:R2:W-:Y:S02]  /*ab20*/  ST.E.128 desc[UR6][R48.64], R8 ;  /* 0x0000000830007985 */ /* 0x0205e4000c101d06 */
.L_x_4935:
[----:B------:R-:W-:Y:S05]  /*ab30*/  BSYNC B1 ;  /* 0x0000000000017941 */ /* 0x000fea0003800000 */
.L_x_4934:
        /* <DEDUP_REMOVED lines=99> */
.L_x_4941:
[----:B------:R-:W-:Y:S05]  /*b170*/  BSYNC B0 ;  /* 0x0000000000007941 */ /* 0x000fea0003800000 */
.L_x_4940:
[----:B-----5:R2:W-:Y:S02]  /*b180*/  ST.E.128 desc[UR6][R48.64], R8 ;  /* 0x0000000830007985 */ /* 0x0205e4000c101d06 */
.L_x_4939:
[----:B------:R-:W-:Y:S05]  /*b190*/  BSYNC B1 ;  /* 0x0000000000017941 */ /* 0x000fea0003800000 */
.L_x_4938:
        /* <DEDUP_REMOVED lines=99> */
.L_x_4945:
[----:B------:R-:W-:Y:S05]  /*b7d0*/  BSYNC B0 ;  /* 0x0000000000007941 */ /* 0x000fea0003800000 */
.L_x_4944:
[----:B-----5:R2:W-:Y:S02]  /*b7e0*/  ST.E.128 desc[UR6][R48.64], R8 ;  /* 0x0000000830007985 */ /* 0x0205e4000c101d06 */
.L_x_4943:
[----:B------:R-:W-:Y:S05]  /*b7f0*/  BSYNC B1 ;  /* 0x0000000000017941 */ /* 0x000fea0003800000 */
.L_x_4942:
        /* <DEDUP_REMOVED lines=98> */
.L_x_4947:
[----:B------:R-:W-:Y:S05]  /*be20*/  BSYNC B0 ;  /* 0x0000000000007941 */ /* 0x000fea0003800000 */
.L_x_4946:
[----:B-----5:R2:W-:Y:S02]  /*be30*/  ST.E.128 desc[UR6][R48.64], R8 ;  /* 0x0000000830007985 */ /* 0x0205e4000c101d06 */
.L_x_4933:
[----:B------:R-:W-:Y:S05]  /*be40*/  BSYNC B2 ;  /* 0x0000000000027941 */ /* 0x000fea0003800000 */
.L_x_4932:
        /* <DEDUP_REMOVED lines=111> */
.L_x_4953:
[----:B------:R-:W-:Y:S05]  /*c540*/  BSYNC B0 ;  /* 0x0000000000007941 */ /* 0x000fea0003800000 */
.L_x_4952:
[----:B-----5:R2:W-:Y:S02]  /*c550*/  ST.E.128 desc[UR6][R48.64], R8 ;  /* 0x0000000830007985 */ /* 0x0205e4000c101d06 */
.L_x_4951:
[----:B------:R-:W-:Y:S05]  /*c560*/  BSYNC B1 ;  /* 0x0000000000017941 */ /* 0x000fea0003800000 */
.L_x_4950:
        /* <DEDUP_REMOVED lines=99> */
.L_x_4957:
[----:B------:R-:W-:Y:S05]  /*cba0*/  BSYNC B0 ;  /* 0x0000000000007941 */ /* 0x000fea0003800000 */
.L_x_4956:
[----:B-----5:R2:W-:Y:S02]  /*cbb0*/  ST.E.128 desc[UR6][R48.64], R8 ;  /* 0x0000000830007985 */ /* 0x0205e4000c101d06 */
.L_x_4955:
[----:B------:R-:W-:Y:S05]  /*cbc0*/  BSYNC B1 ;  /* 0x0000000000017941 */ /* 0x000fea0003800000 */
.L_x_4954:
        /* <DEDUP_REMOVED lines=99> */
.L_x_4961:
[----:B------:R-:W-:Y:S05]  /*d200*/  BSYNC B0 ;  /* 0x0000000000007941 */ /* 0x000fea0003800000 */
.L_x_4960:
[----:B-----5:R2:W-:Y:S02]  /*d210*/  ST.E.128 desc[UR6][R48.64], R8 ;  /* 0x0000000830007985 */ /* 0x0205e4000c101d06 */
.L_x_4959:
[----:B------:R-:W-:Y:S05]  /*d220*/  BSYNC B1 ;  /* 0x0000000000017941 */ /* 0x000fea0003800000 */
.L_x_4958:
        /* <DEDUP_REMOVED lines=98> */
.L_x_4963:
[----:B------:R-:W-:Y:S05]  /*d850*/  BSYNC B0 ;  /* 0x0000000000007941 */ /* 0x000fea0003800000 */
.L_x_4962:
[----:B-----5:R2:W-:Y:S02]  /*d860*/  ST.E.128 desc[UR6][R48.64], R8 ;  /* 0x0000000830007985 */ /* 0x0205e4000c101d06 */
.L_x_4949:
[----:B------:R-:W-:Y:S05]  /*d870*/  BSYNC B2 ;  /* 0x0000000000027941 */ /* 0x000fea0003800000 */
.L_x_4948:
        /* <DEDUP_REMOVED lines=11> */
.L_x_4865:
        /* <DEDUP_REMOVED lines=37> */
.L_x_4965:
[----:B------:R-:W-:Y:S05]  /*db80*/  BSYNC B0 ;  /* 0x0000000000007941 */ /* 0x000fea0003800000 */
.L_x_4964:
        /* <DEDUP_REMOVED lines=30> */
.L_x_4967:
[----:B------:R-:W-:Y:S05]  /*dd70*/  BSYNC B0 ;  /* 0x0000000000007941 */ /* 0x000fea0003800000 */
.L_x_4966:
        /* <DEDUP_REMOVED lines=30> */
.L_x_4969:
[----:B------:R-:W-:Y:S05]  /*df60*/  BSYNC B0 ;  /* 0x0000000000007941 */ /* 0x000fea0003800000 */
.L_x_4968:
        /* <DEDUP_REMOVED lines=35> */
.L_x_4899:
[----:B------:R-:W-:Y:S05]  /*e1a0*/  BSYNC B3 ;  /* 0x0000000000037941 */ /* 0x000fea0003800000 */
.L_x_4864:
        /* <DEDUP_REMOVED lines=92> */
.L_x_4971:
        /* <DEDUP_REMOVED lines=12> */
.L_x_4972:
[----:B------:R-:W-:Y:S05]  /*e830*/  BSYNC B0 ;  /* 0x0000000000007941 */ /* 0x000fea0003800000 */
.L_x_4970:
[----:B------:R-:W-:Y:S04]  /*e840*/  IADD3 R26, R26, -0x1, RZ ;  /* 0xffffffff1a1a7810 */ /* 0x000fe80007ffe0ff */
[----:B------:R-:W-:Y:S11]  /*e850*/  ISETP.GT.AND P0, PT, R26, R122, PT ;  /* 0x0000007a1a00720c */ /* 0x000ff60003f04270 */
[----:B------:R-:W-:Y:S02]  /*e860*/  @!UPT UIADD3 URZ, URZ, URZ, URZ ;  /* 0x0000003f3f3ff290 */ /* 0x000fe4000fffe03f */
[----:B------:R-:W-:Y:S05]  /*e870*/  @P0 BRA `(.L_x_4973) ;  /* 0xffffff4400880947 */ /* 0x000fea000383ffff */
.L_x_4855:
        /* <DEDUP_REMOVED lines=114> */
.L_x_4982:
[----:B------:R-:W-:Y:S05]  /*efa0*/  BSYNC B0 ;  /* 0x0000000000007941 */ /* 0x000fea0003800000 */
.L_x_4981:
[----:B-----5:R3:W-:Y:S02]  /*efb0*/  STS.128 [R239], R4 ;  /* 0x00000004ef007388 */ /* 0x0207e40000000c00 */
.L_x_4980:
[----:B------:R-:W-:Y:S05]  /*efc0*/  BSYNC B1 ;  /* 0x0000000000017941 */ /* 0x000fea0003800000 */
.L_x_4979:
        /* <DEDUP_REMOVED lines=50> */
.L_x_4986:
[----:B------:R-:W-:Y:S05]  /*f2f0*/  BSYNC B0 ;  /* 0x0000000000007941 */ /* 0x000fea0003800000 */
.L_x_4985:
[----:B-----5:R1:W-:Y:S02]  /*f300*/  STS.128 [R239+0x2000], R4 ;  /* 0x00200004ef007388 */ /* 0x0203e40000000c00 */
.L_x_4984:
[----:B------:R-:W-:Y:S05]  /*f310*/  BSYNC B1 ;  /* 0x0000000000017941 */ /* 0x000fea0003800000 */
.L_x_4983:
        /* <DEDUP_REMOVED lines=50> */
.L_x_4990:
[----:B------:R-:W-:Y:S05]  /*f640*/  BSYNC B0 ;  /* 0x0000000000007941 */ /* 0x000fea0003800000 */
.L_x_4989:
[----:B-----5:R3:W-:Y:S02]  /*f650*/  STS.128 [R239+0x4000], R4 ;  /* 0x00400004ef007388 */ /* 0x0207e40000000c00 */
.L_x_4988:
[----:B------:R-:W-:Y:S05]  /*f660*/  BSYNC B1 ;  /* 0x0000000000017941 */ /* 0x000fea0003800000 */
.L_x_4987:
        /* <DEDUP_REMOVED lines=49> */
.L_x_4992:
[----:B------:R-:W-:Y:S05]  /*f980*/  BSYNC B0 ;  /* 0x0000000000007941 */ /* 0x000fea0003800000 */
.L_x_4991:
[----:B-----5:R3:W-:Y:S02]  /*f990*/  STS.128 [R239+0x6000], R4 ;  /* 0x00600004ef007388 */ /* 0x0207e40000000c00 */
.L_x_4978:
[----:B------:R-:W-:Y:S05]  /*f9a0*/  BSYNC B2 ;  /* 0x0000000000027941 */ /* 0x000fea0003800000 */
.L_x_4977:
        /* <DEDUP_REMOVED lines=55> */
.L_x_4998:
[----:B------:R-:W-:Y:S05]  /*fd20*/  BSYNC B0 ;  /* 0x0000000000007941 */ /* 0x000fea0003800000 */
.L_x_4997:
[----:B-----5:R3:W-:Y:S02]  /*fd30*/  STS.128 [R239+0x800], R4 ;  /* 0x00080004ef007388 */ /* 0x0207e40000000c00 */
.L_x_4996:
[----:B------:R-:W-:Y:S05]  /*fd40*/  BSYNC B1 ;  /* 0x0000000000017941 */ /* 0x000fea0003800000 */
.L_x_4995:
        /* <DEDUP_REMOVED lines=50> */
.L_x_5002:
[----:B------:R-:W-:Y:S05]  /*10070*/  BSYNC B0 ;  /* 0x0000000000007941 */ /* 0x000fea0003800000 */
.L_x_5001:
[----:B-----5:R3:W-:Y:S02]  /*10080*/  STS.128 [R239+0x2800], R4 ;  /* 0x00280004ef007388 */ /* 0x0207e40000000c00 */
.L_x_5000:
[----:B------:R-:W-:Y:S05]  /*10090*/  BSYNC B1 ;  /* 0x0000000000017941 */ /* 0x000fea0003800000 */
.L_x_4999:
        /* <DEDUP_REMOVED lines=50> */
.L_x_5006:
[----:B------:R-:W-:Y:S05]  /*103c0*/  BSYNC B0 ;  /* 0x0000000000007941 */ /* 0x000fea0003800000 */
.L_x_5005:
[----:B-----5:R3:W-:Y:S02]  /*103d0*/  STS.128 [R239+0x4800], R4 ;  /* 0x00480004ef007388 */ /* 0x0207e40000000c00 */
.L_x_5004:
[----:B------:R-:W-:Y:S05]  /*103e0*/  BSYNC B1 ;  /* 0x0000000000017941 */ /* 0x000fea0003800000 */
.L_x_5003:
        /* <DEDUP_REMOVED lines=49> */
.L_x_5008:
[----:B------:R-:W-:Y:S05]  /*10700*/  BSYNC B0 ;  /* 0x0000000000007941 */ /* 0x000fea0003800000 */
.L_x_5007:
[----:B-----5:R3:W-:Y:S02]  /*10710*/  STS.128 [R239+0x6800], R4 ;  /* 0x00680004ef007388 */ /* 0x0207e40000000c00 */
.L_x_4994:
[----:B------:R-:W-:Y:S05]  /*10720*/  BSYNC B2 ;  /* 0x0000000000027941 */ /* 0x000fea0003800000 */
.L_x_4993:
        /* <DEDUP_REMOVED lines=55> */
.L_x_5014:
[----:B------:R-:W-:Y:S05]  /*10aa0*/  BSYNC B0 ;  /* 0x0000000000007941 */ /* 0x000fea0003800000 */
.L_x_5013:
[----:B-----5:R3:W-:Y:S02]  /*10ab0*/  STS.128 [R239+0x1000], R4 ;  /* 0x00100004ef007388 */ /* 0x0207e40000000c00 */
.L_x_5012:
[----:B------:R-:W-:Y:S05]  /*10ac0*/  BSYNC B1 ;  /* 0x0000000000017941 */ /* 0x000fea0003800000 */
.L_x_5011:
        /* <DEDUP_REMOVED lines=50> */
.L_x_5018:
[----:B------:R-:W-:Y:S05]  /*10df0*/  BSYNC B0 ;  /* 0x0000000000007941 */ /* 0x000fea0003800000 */
.L_x_5017:
[----:B-----5:R3:W-:Y:S02]  /*10e00*/  STS.128 [R239+0x3000], R4 ;  /* 0x00300004ef007388 */ /* 0x0207e40000000c00 */
.L_x_5016:
[----:B------:R-:W-:Y:S05]  /*10e10*/  BSYNC B1 ;  /* 0x0000000000017941 */ /* 0x000fea0003800000 */
.L_x_5015:
        /* <DEDUP_REMOVED lines=50> */
.L_x_5022:
[----:B------:R-:W-:Y:S05]  /*11140*/  BSYNC B0 ;  /* 0x0000000000007941 */ /* 0x000fea0003800000 */
.L_x_5021:
[----:B-----5:R3:W-:Y:S02]  /*11150*/  STS.128 [R239+0x5000], R4 ;  /* 0x00500004ef007388 */ /* 0x0207e40000000c00 */
.L_x_5020:
[----:B------:R-:W-:Y:S05]  /*11160*/  BSYNC B1 ;  /* 0x0000000000017941 */ /* 0x000fea0003800000 */
.L_x_5019:
        /* <DEDUP_REMOVED lines=49> */
.L_x_5024:
[----:B------:R-:W-:Y:S05]  /*11480*/  BSYNC B0 ;  /* 0x0000000000007941 */ /* 0x000fea0003800000 */
.L_x_5023:
[----:B-----5:R3:W-:Y:S02]  /*11490*/  STS.128 [R239+0x7000], R4 ;  /* 0x00700004ef007388 */ /* 0x0207e40000000c00 */
.L_x_5010:
[----:B------:R-:W-:Y:S05]  /*114a0*/  BSYNC B2 ;  /* 0x0000000000027941 */ /* 0x000fea0003800000 */
.L_x_5009:
        /* <DEDUP_REMOVED lines=54> */
.L_x_5029:
[----:B------:R-:W-:Y:S05]  /*11810*/  BSYNC B0 ;  /* 0x0000000000007941 */ /* 0x000fea0003800000 */
.L_x_5028:
[----:B-----5:R3:W-:Y:S02]  /*11820*/  STS.128 [R239+0x1800], R4 ;  /* 0x00180004ef007388 */ /* 0x0207e40000000c00 */
.L_x_5027:
[----:B------:R-:W-:Y:S05]  /*11830*/  BSYNC B1 ;  /* 0x0000000000017941 */ /* 0x000fea0003800000 */
.L_x_5026:
        /* <DEDUP_REMOVED lines=50> */
.L_x_5033:
[----:B------:R-:W-:Y:S05]  /*11b60*/  BSYNC B0 ;  /* 0x0000000000007941 */ /* 0x000fea0003800000 */
.L_x_5032:
[----:B-----5:R3:W-:Y:S02]  /*11b70*/  STS.128 [R239+0x3800], R4 ;  /* 0x00380004ef007388 */ /* 0x0207e40000000c00 */
.L_x_5031:
[----:B------:R-:W-:Y:S05]  /*11b80*/  BSYNC B1 ;  /* 0x0000000000017941 */ /* 0x000fea0003800000 */
.L_x_5030:
        /* <DEDUP_REMOVED lines=50> */
.L_x_5037:
[----:B------:R-:W-:Y:S05]  /*11eb0*/  BSYNC B0 ;  /* 0x0000000000007941 */ /* 0x000fea0003800000 */
.L_x_5036:
[----:B-----5:R3:W-:Y:S02]  /*11ec0*/  STS.128 [R239+0x5800], R4 ;  /* 0x00580004ef007388 */ /* 0x0207e40000000c00 */
.L_x_5035:
[----:B------:R-:W-:Y:S05]  /*11ed0*/  BSYNC B1 ;  /* 0x0000000000017941 */ /* 0x000fea0003800000 */
.L_x_5034:
        /* <DEDUP_REMOVED lines=49> */
.L_x_5039:
[----:B------:R-:W-:Y:S05]  /*121f0*/  BSYNC B0 ;  /* 0x0000000000007941 */ /* 0x000fea0003800000 */
.L_x_5038:
[----:B-----5:R3:W-:Y:S01]  /*12200*/  STS.128 [R239+0x7800], R4 ;  /* 0x00780004ef007388 */ /* 0x0207e20000000c00 */
[----:B------:R-:W-:Y:S05]  /*12210*/  BRA `(.L_x_5025) ;  /* 0x0000006800f07947 */ /* 0x000fea0003800000 */
.L_x_4976:
        /* <DEDUP_REMOVED lines=96> */
.L_x_5045:
[----:B------:R-:W-:Y:S05]  /*12820*/  BSYNC B0 ;  /* 0x0000000000007941 */ /* 0x000fea0003800000 */
.L_x_5044:
[----:B-----5:R3:W-:Y:S02]  /*12830*/  STS.128 [R239], R4 ;  /* 0x00000004ef007388 */ /* 0x0207e40000000c00 */
.L_x_5043:
[----:B------:R-:W-:Y:S05]  /*12840*/  BSYNC B1 ;  /* 0x0000000000017941 */ /* 0x000fea0003800000 */
.L_x_5042:
        /* <DEDUP_REMOVED lines=94> */
.L_x_5049:
[----:B------:R-:W-:Y:S05]  /*12e30*/  BSYNC B0 ;  /* 0x0000000000007941 */ /* 0x000fea0003800000 */
.L_x_5048:
[----:B-----5:R1:W-:Y:S02]  /*12e40*/  STS.128 [R239+0x2000], R4 ;  /* 0x00200004ef007388 */ /* 0x0203e40000000c00 */
.L_x_5047:
[----:B------:R-:W-:Y:S05]  /*12e50*/  BSYNC B1 ;  /* 0x0000000000017941 */ /* 0x000fea0003800000 */
.L_x_5046:
        /* <DEDUP_REMOVED lines=94> */
.L_x_5053:
[----:B------:R-:W-:Y:S05]  /*13440*/  BSYNC B0 ;  /* 0x0000000000007941 */ /* 0x000fea0003800000 */
.L_x_5052:
[----:B-----5:R3:W-:Y:S02]  /*13450*/  STS.128 [R239+0x4000], R4 ;  /* 0x00400004ef007388 */ /* 0x0207e40000000c00 */
.L_x_5051:
[----:B------:R-:W-:Y:S05]  /*13460*/  BSYNC B1 ;  /* 0x0000000000017941 */ /* 0x000fea0003800000 */
.L_x_5050:
        /* <DEDUP_REMOVED lines=94> */
.L_x_5055:
[----:B------:R-:W-:Y:S05]  /*13a50*/  BSYNC B0 ;  /* 0x0000000000007941 */ /* 0x000fea0003800000 */
.L_x_5054:
[----:B-----5:R3:W-:Y:S02]  /*13a60*/  STS.128 [R239+0x6000], R4 ;  /* 0x00600004ef007388 */ /* 0x0207e40000000c00 */
.L_x_5041:
[----:B------:R-:W-:Y:S05]  /*13a70*/  BSYNC B2 ;  /* 0x0000000000027941 */ /* 0x000fea0003800000 */
.L_x_5040:
        /* <DEDUP_REMOVED lines=99> */
.L_x_5061:
[----:B------:R-:W-:Y:S05]  /*140b0*/  BSYNC B0 ;  /* 0x0000000000007941 */ /* 0x000fea0003800000 */
.L_x_5060:
[----:B-----5:R3:W-:Y:S02]  /*140c0*/  STS.128 [R239+0x800], R4 ;  /* 0x00080004ef007388 */ /* 0x0207e40000000c00 */
.L_x_5059:
[----:B------:R-:W-:Y:S05]  /*140d0*/  BSYNC B1 ;  /* 0x0000000000017941 */ /* 0x000fea0003800000 */
.L_x_5058:
        /* <DEDUP_REMOVED lines=94> */
.L_x_5065:
[----:B------:R-:W-:Y:S05]  /*146c0*/  BSYNC B0 ;  /* 0x0000000000007941 */ /* 0x000fea0003800000 */
.L_x_5064:
[----:B-----5:R3:W-:Y:S02]  /*146d0*/  STS.128 [R239+0x2800], R4 ;  /* 0x00280004ef007388 */ /* 0x0207e40000000c00 */
.L_x_5063:
[----:B------:R-:W-:Y:S05]  /*146e0*/  BSYNC B1 ;  /* 0x0000000000017941 */ /* 0x000fea0003800000 */
.L_x_5062:
        /* <DEDUP_REMOVED lines=94> */
.L_x_5069:
[----:B------:R-:W-:Y:S05]  /*14cd0*/  BSYNC B0 ;  /* 0x0000000000007941 */ /* 0x000fea0003800000 */
.L_x_5068:
[----:B-----5:R3:W-:Y:S02]  /*14ce0*/  STS.128 [R239+0x4800], R4 ;  /* 0x00480004ef007388 */ /* 0x0207e40000000c00 */
.L_x_5067:
[----:B------:R-:W-:Y:S05]  /*14cf0*/  BSYNC B1 ;  /* 0x0000000000017941 */ /* 0x000fea0003800000 */
.L_x_5066:
        /* <DEDUP_REMOVED lines=94> */
.L_x_5071:
[----:B------:R-:W-:Y:S05]  /*152e0*/  BSYNC B0 ;  /* 0x0000000000007941 */ /* 0x000fea0003800000 */
.L_x_5070:
[----:B-----5:R3:W-:Y:S02]  /*152f0*/  STS.128 [R239+0x6800], R4 ;  /* 0x00680004ef007388 */ /* 0x0207e40000000c00 */
.L_x_5057:
[----:B------:R-:W-:Y:S05]  /*15300*/  BSYNC B2 ;  /* 0x0000000000027941 */ /* 0x000fea0003800000 */
.L_x_5056:
        /* <DEDUP_REMOVED lines=99> */
.L_x_5077:
[----:B------:R-:W-:Y:S05]  /*15940*/  BSYNC B0 ;  /* 0x0000000000007941 */ /* 0x000fea0003800000 */
.L_x_5076:
[----:B-----5:R3:W-:Y:S02]  /*15950*/  STS.128 [R239+0x1000], R4 ;  /* 0x00100004ef007388 */ /* 0x0207e40000000c00 */
.L_x_5075:
[----:B------:R-:W-:Y:S05]  /*15960*/  BSYNC B1 ;  /* 0x0000000000017941 */ /* 0x000fea0003800000 */
.L_x_5074:
        /* <DEDUP_REMOVED lines=94> */
.L_x_5081:
[----:B------:R-:W-:Y:S05]  /*15f50*/  BSYNC B0 ;  /* 0x0000000000007941 */ /* 0x000fea0003800000 */
.L_x_5080:
[----:B-----5:R3:W-:Y:S02]  /*15f60*/  STS.128 [R239+0x3000], R4 ;  /* 0x00300004ef007388 */ /* 0x0207e40000000c00 */
.L_x_5079:
[----:B------:R-:W-:Y:S05]  /*15f70*/  BSYNC B1 ;  /* 0x0000000000017941 */ /* 0x000fea0003800000 */
.L_x_5078:
        /* <DEDUP_REMOVED lines=94> */
.L_x_5085:
[----:B------:R-:W-:Y:S05]  /*16560*/  BSYNC B0 ;  /* 0x0000000000007941 */ /* 0x000fea0003800000 */
.L_x_5084:
[----:B-----5:R3:W-:Y:S02]  /*16570*/  STS.128 [R239+0x5000], R4 ;  /* 0x00500004ef007388 */ /* 0x0207e40000000c00 */
.L_x_5083:
[----:B------:R-:W-:Y:S05]  /*16580*/  BSYNC B1 ;  /* 0x0000000000017941 */ /* 0x000fea0003800000 */
.L_x_5082:
        /* <DEDUP_REMOVED lines=94> */
.L_x_5087:
[----:B------:R-:W-:Y:S05]  /*16b70*/  BSYNC B0 ;  /* 0x0000000000007941 */ /* 0x000fea0003800000 */
.L_x_5086:
[----:B-----5:R3:W-:Y:S02]  /*16b80*/  STS.128 [R239+0x7000], R4 ;  /* 0x00700004ef007388 */ /* 0x0207e40000000c00 */
.L_x_5073:
[----:B------:R-:W-:Y:S05]  /*16b90*/  BSYNC B2 ;  /* 0x0000000000027941 */ /* 0x000fea0003800000 */
.L_x_5072:
        /* <DEDUP_REMOVED lines=99> */
.L_x_5091:
[----:B------:R-:W-:Y:S05]  /*171d0*/  BSYNC B0 ;  /* 0x0000000000007941 */ /* 0x000fea0003800000 */
.L_x_5090:
[----:B-----5:R3:W-:Y:S02]  /*171e0*/  STS.128 [R239+0x1800], R4 ;  /* 0x00180004ef007388 */ /* 0x0207e40000000c00 */
.L_x_5089:
[----:B------:R-:W-:Y:S05]  /*171f0*/  BSYNC B1 ;  /* 0x0000000000017941 */ /* 0x000fea0003800000 */
.L_x_5088:
        /* <DEDUP_REMOVED lines=95> */
.L_x_5095:
[----:B------:R-:W-:Y:S05]  /*177f0*/  BSYNC B0 ;  /* 0x0000000000007941 */ /* 0x000fea0003800000 */
.L_x_5094:
[----:B-----5:R3:W-:Y:S02]  /*17800*/  STS.128 [R239+0x3800], R4 ;  /* 0x00380004ef007388 */ /* 0x0207e40000000c00 */
.L_x_5093:
[----:B------:R-:W-:Y:S05]  /*17810*/  BSYNC B1 ;  /* 0x0000000000017941 */ /* 0x000fea0003800000 */
.L_x_5092:
        /* <DEDUP_REMOVED lines=95> */
.L_x_5099:
[----:B------:R-:W-:Y:S05]  /*17e10*/  BSYNC B0 ;  /* 0x0000000000007941 */ /* 0x000fea0003800000 */
.L_x_5098:
[----:B-----5:R3:W-:Y:S02]  /*17e20*/  STS.128 [R239+0x5800], R4 ;  /* 0x00580004ef007388 */ /* 0x0207e40000000c00 */
.L_x_5097:
[----:B------:R-:W-:Y:S05]  /*17e30*/  BSYNC B1 ;  /* 0x0000000000017941 */ /* 0x000fea0003800000 */
.L_x_5096:
        /* <DEDUP_REMOVED lines=97> */
.L_x_5101:
[----:B------:R-:W-:Y:S05]  /*18450*/  BSYNC B0 ;  /* 0x0000000000007941 */ /* 0x000fea0003800000 */
.L_x_5100:
[----:B-----5:R3:W-:Y:S01]  /*18460*/  STS.128 [R239+0x7800], R4 ;  /* 0x00780004ef007388 */ /* 0x0207e20000000c00 */
[----:B------:R-:W-:Y:S05]  /*18470*/  BRA `(.L_x_5025) ;  /* 0x0000000800587947 */ /* 0x000fea0003800000 */
.L_x_4975:
        /* <DEDUP_REMOVED lines=42> */
.L_x_5103:
[----:B------:R-:W-:Y:S05]  /*18720*/  BSYNC B0 ;  /* 0x0000000000007941 */ /* 0x000fea0003800000 */
.L_x_5102:
        /* <DEDUP_REMOVED lines=35> */
.L_x_5105:
[----:B------:R-:W-:Y:S05]  /*18960*/  BSYNC B0 ;  /* 0x0000000000007941 */ /* 0x000fea0003800000 */
.L_x_5104:
        /* <DEDUP_REMOVED lines=34> */
.L_x_5107:
[----:B------:R-:W-:Y:S05]  /*18b90*/  BSYNC B0 ;  /* 0x0000000000007941 */ /* 0x000fea0003800000 */
.L_x_5106:
        /* <DEDUP_REMOVED lines=36> */
.L_x_5025:
[----:B------:R-:W-:Y:S05]  /*18de0*/  BSYNC B3 ;  /* 0x0000000000037941 */ /* 0x000fea0003800000 */
.L_x_4974:
        /* <DEDUP_REMOVED lines=41> */
.L_x_5109:
[----:B------:R-:W-:Y:S05]  /*19080*/  BSYNC B0 ;  /* 0x0000000000007941 */ /* 0x000fea0003800000 */
.L_x_5108:
[----:B------:R-:W-:Y:S04]  /*19090*/  BSSY B0, `(.L_x_5110) ;  /* 0x0000025000007945 */ /* 0x000fe80003800000 */
[----:B------:R-:W-:Y:S05]  /*190a0*/  @P5 BRA `(.L_x_5111) ;  /* 0x00000000008c5947 */ /* 0x000fea0003800000 */
[C---:B------:R-:W-:Y:S02]  /*190b0*/  LOP3.LUT R0, R246.reuse, 0x1, RZ, 0xc0, !PT ;  /* 0x00000001f6007812 */ /* 0x040fe400078ec0ff */
[----:B------:R-:W-:Y:S02]  /*190c0*/  LOP3.LUT P5, RZ, R246, 0x2, RZ, 0xc0, !PT ;  /* 0x00000002f6ff7812 */ /* 0x000fe400078ac0ff */
        /* <DEDUP_REMOVED lines=33> */
.L_x_5111:
[----:B------:R-:W-:Y:S05]  /*192e0*/  BSYNC B0 ;  /* 0x0000000000007941 */ /* 0x000fea0003800000 */
.L_x_5110:
[----:B------:R-:W-:Y:S04]  /*192f0*/  BSSY B0, `(.L_x_5112) ;  /* 0x0000027000007945 */ /* 0x000fe80003800000 */
[----:B------:R-:W-:Y:S05]  /*19300*/  @P4 BRA `(.L_x_5113) ;  /* 0x0000000000944947 */ /* 0x000fea0003800000 */
[----:B------:R-:W-:Y:S01]  /*19310*/  LOP3.LUT R0, R246, 0x1, RZ, 0xc0, !PT ;  /* 0x00000001f6007812 */ /* 0x000fe200078ec0ff */
[----:B-1234-:R-:W-:Y:S01]  /*19320*/  IMAD.SHL.U32 R2, R118, 0x20, RZ ;  /* 0x0000002076027824 */ /* 0x01efe200078e00ff */
[----:B------:R-:W-:Y:S02]  /*19330*/  LOP3.LUT P5, RZ, R246, 0x2, RZ, 0xc0, !PT ;  /* 0x00000002f6ff7812 */ /* 0x000fe400078ac0ff */
        /* <DEDUP_REMOVED lines=34> */
.L_x_5113:
[----:B------:R-:W-:Y:S05]  /*19560*/  BSYNC B0 ;  /* 0x0000000000007941 */ /* 0x000fea0003800000 */
.L_x_5112:
        /* <DEDUP_REMOVED lines=43> */
.L_x_5115:
[----:B------:R-:W-:Y:S05]  /*19820*/  BSYNC B0 ;  /* 0x0000000000007941 */ /* 0x000fea0003800000 */
.L_x_5114:
        /* <DEDUP_REMOVED lines=57> */
.L_x_5117:
[----:B------:R-:W-:Y:S05]  /*19bc0*/  BSYNC B0 ;  /* 0x0000000000007941 */ /* 0x000fea0003800000 */
.L_x_5116:
[----:B------:R4:W-:Y:S01]  /*19bd0*/  @P6 STS.128 [R239+0x10800], RZ ;  /* 0x010800ffef006388 */ /* 0x0009e20000000c00 */
[----:B------:R-:W-:Y:S03]  /*19be0*/  BSSY B0, `(.L_x_5118) ;  /* 0x000002a000007945 */ /* 0x000fe60003800000 */
[----:B------:R4:W-:Y:S04]  /*19bf0*/  @P6 STS.128 [R239+0x12800], RZ ;  /* 0x012800ffef006388 */ /* 0x0009e80000000c00 */
[----:B------:R4:W-:Y:S04]  /*19c00*/  @P6 STS.128 [R239+0x14800], RZ ;  /* 0x014800ffef006388 */ /* 0x0009e80000000c00 */
[----:B------:R4:W-:Y:S01]  /*19c10*/  @P6 STS.128 [R239+0x16800], RZ ;  /* 0x016800ffef006388 */ /* 0x0009e20000000c00 */
[----:B------:R-:W-:Y:S05]  /*19c20*/  @P6 BRA `(.L_x_5119) ;  /* 0x0000000000946947 */ /* 0x000fea0003800000 */
[----:B-1-3--:R-:W3:Y:S04]  /*19c30*/  LDL R3, [R1] ;  /* 0x0000000001037983 */ /* 0x00aee80000100800 */
[----:B------:R-:W2:Y:S01]  /*19c40*/  LDL R2, [R1+0x8] ;  /* 0x0000080001027983 */ /* 0x000ea20000100800 */
[C---:B------:R-:W-:Y:S02]  /*19c50*/  LOP3.LUT R0, R246.reuse, 0x1, RZ, 0xc0, !PT ;  /* 0x00000001f6007812 */ /* 0x040fe400078ec0ff */
[----:B------:R-:W-:Y:S02]  /*19c60*/  LOP3.LUT P5, RZ, R246, 0x2, RZ, 0xc0, !PT ;  /* 0x00000002f6ff7812 */ /* 0x000fe400078ac0ff */
[----:B------:R-:W-:Y:S02]  /*19c70*/  ISETP.NE.U32.AND P6, PT, R0, 0x1, PT ;  /* 0x000000010000780c */ /* 0x000fe40003fc5070 */
[----:B------:R-:W-:-:S11]  /*19c80*/  LOP3.LUT P3, RZ, R246, 0x4, RZ, 0xc0, !PT ;  /* 0x00000004f6ff7812 */ /* 0x000fd6000786c0ff */
[C---:B---3--:R-:W-:Y:S02]  /*19c90*/  @!P6 LEA R8, P2, R3.reuse, R245, 0x1 ;  /* 0x000000f50308e211 */ /* 0x048fe400078408ff */
[C---:B------:R-:W-:Y:S02]  /*19ca0*/  IADD3 R0, P1, R3.reuse, R168, RZ ;  /* 0x000000a803007210 */ /* 0x040fe40007f3e0ff */
[----:B--2---:R-:W-:Y:S02]  /*19cb0*/  @!P6 LEA.HI.X R9, R3, R244, R2, 0x1, P2 ;  /* 0x000000f40309e211 */ /* 0x004fe400010f0c02 */
[----:B------:R-:W-:Y:S01]  /*19cc0*/  LOP3.LUT P2, RZ, R246, 0x8, RZ, 0xc0, !PT ;  /* 0x00000008f6ff7812 */ /* 0x000fe2000784c0ff */
[----:B------:R-:W-:Y:S01]  /*19cd0*/  IMAD.X R3, R2, 0x1, R167, P1 ;  /* 0x0000000102037824 */ /* 0x000fe200008e06a7 */
[CC--:B------:R-:W-:Y:S01]  /*19ce0*/  @P5 LEA R6, P1, R0.reuse, R158.reuse, 0x1 ;  /* 0x0000009e00065211 */ /* 0x0c0fe200078208ff */
[----:B------:R-:W-:Y:S01]  /*19cf0*/  @!PT LDS RZ, [RZ] ;  /* 0x00000000fffff984 */ /* 0x000fe20000000800 */
[----:B------:R-:W-:Y:S01]  /*19d00*/  @!PT LDS RZ, [RZ] ;  /* 0x00000000fffff984 */ /* 0x000fe20000000800 */
[----:B------:R-:W-:Y:S01]  /*19d10*/  @!PT LDS RZ, [RZ] ;  /* 0x00000000fffff984 */ /* 0x000fe20000000800 */
[----:B------:R1:W-:Y:S03]  /*19d20*/  @!P6 LDGSTS.E.BYPASS.LTC128B.128 [R239+0x10800], desc[UR6][R8.64] ;  /* 0x1080000008efefae */ /* 0x0003e6000b901d46 */
[C---:B------:R-:W-:Y:S01]  /*19d30*/  @P5 LEA.HI.X R7, R0.reuse, R159, R3, 0x1, P1 ;  /* 0x0000009f00075211 */ /* 0x040fe200008f0c03 */
[----:B------:R1:W-:Y:S01]  /*19d40*/  @P6 STS.128 [R239+0x10800], RZ ;  /* 0x010800ffef006388 */ /* 0x0003e20000000c00 */
[----:B------:R-:W-:-:S03]  /*19d50*/  @P3 LEA R4, P1, R0, R158, 0x1 ;  /* 0x0000009e00043211 */ /* 0x000fc600078208ff */
[----:B------:R-:W-:Y:S01]  /*19d60*/  @!PT LDS RZ, [RZ] ;  /* 0x00000000fffff984 */ /* 0x000fe20000000800 */
[----:B------:R-:W-:Y:S01]  /*19d70*/  @!PT LDS RZ, [RZ] ;  /* 0x00000000fffff984 */ /* 0x000fe20000000800 */
[----:B------:R-:W-:Y:S01]  /*19d80*/  @!PT LDS RZ, [RZ] ;  /* 0x00000000fffff984 */ /* 0x000fe20000000800 */
[----:B------:R1:W-:Y:S01]  /*19d90*/  @P5 LDGSTS.E.BYPASS.LTC128B.128 [R239+0x12800], desc[UR6][R6.64+0x80] ;  /* 0x1280008006ef5fae */ /* 0x0003e2000b901d46 */
[CCC-:B------:R-:W-:Y:S02]  /*19da0*/  @P3 LEA.HI.X R5, R0.reuse, R159.reuse, R3.reuse, 0x1, P1 ;  /* 0x0000009f00053211 */ /* 0x1c0fe400008f0c03 */
[C---:B------:R-:W-:Y:S01]  /*19db0*/  @P2 LEA R2, P1, R0.reuse, R158, 0x1 ;  /* 0x0000009e00022211 */ /* 0x040fe200078208ff */
[----:B------:R1:W-:Y:S03]  /*19dc0*/  @!P5 STS.128 [R239+0x12800], RZ ;  /* 0x012800ffef00d388 */ /* 0x0003e60000000c00 */
[----:B------:R-:W-:Y:S01]  /*19dd0*/  @P2 LEA.HI.X R3, R0, R159, R3, 0x1, P1 ;  /* 0x0000009f00032211 */ /* 0x000fe200008f0c03 */
        /* <DEDUP_REMOVED lines=10> */
.L_x_5119:
[----:B------:R-:W-:Y:S05]  /*19e80*/  BSYNC B0 ;  /* 0x0000000000007941 */ /* 0x000fea0003800000 */
.L_x_5118:
[----:B------:R1:W-:Y:S01]  /*19e90*/  @P4 STS.128 [R239+0x11000], RZ ;  /* 0x011000ffef004388 */ /* 0x0003e20000000c00 */
[----:B------:R-:W-:Y:S03]  /*19ea0*/  BSSY B0, `(.L_x_5120) ;  /* 0x000002a000007945 */ /* 0x000fe60003800000 */
[----:B------:R1:W-:Y:S04]  /*19eb0*/  @P4 STS.128 [R239+0x13000], RZ ;  /* 0x013000ffef004388 */ /* 0x0003e80000000c00 */
[----:B------:R1:W-:Y:S04]  /*19ec0*/  @P4 STS.128 [R239+0x15000], RZ ;  /* 0x015000ffef004388 */ /* 0x0003e80000000c00 */
[----:B------:R1:W-:Y:S01]  /*19ed0*/  @P4 STS.128 [R239+0x17000], RZ ;  /* 0x017000ffef004388 */ /* 0x0003e20000000c00 */
[----:B------:R-:W-:Y:S05]  /*19ee0*/  @P4 BRA `(.L_x_5121) ;  /* 0x0000000000944947 */ /* 0x000fea0003800000 */
[----:B-1----:R-:W-:Y:S01]  /*19ef0*/  LOP3.LUT R0, R246, 0x1, RZ, 0xc0, !PT ;  /* 0x00000001f6007812 */ /* 0x002fe200078ec0ff */
[----:B---3--:R-:W-:Y:S01]  /*19f00*/  IMAD.SHL.U32 R2, R162, 0x20, RZ ;  /* 0x00000020a2027824 */ /* 0x008fe200078e00ff */
        /* <DEDUP_REMOVED lines=35> */
.L_x_5121:
[----:B------:R-:W-:Y:S05]  /*1a140*/  BSYNC B0 ;  /* 0x0000000000007941 */ /* 0x000fea0003800000 */
.L_x_5120:
        /* <DEDUP_REMOVED lines=52> */
.L_x_5124:
[----:B------:R2:W-:Y:S02]  /*1a490*/  STS.128 [R239+0x17800], RZ ;  /* 0x017800ffef007388 */ /* 0x0005e40000000c00 */
.L_x_5123:
[----:B------:R-:W-:Y:S05]  /*1a4a0*/  BSYNC B0 ;  /* 0x0000000000007941 */ /* 0x000fea0003800000 */
.L_x_5122:
[C---:B------:R-:W-:Y:S01]  /*1a4b0*/  IMAD.SHL.U32 R0, R174.reuse, 0x40, RZ ;  /* 0x00000040ae007824 */ /* 0x040fe200078e00ff */
[----:B------:R-:W-:Y:S01]  /*1a4c0*/  R2P PR, R174, 0x6 ;  /* 0x00000006ae007804 */ /* 0x000fe20000000000 */
[----:B-1-3--:R-:W-:Y:S01]  /*1a4d0*/  IMAD.SHL.U32 R2, R116, 0x8, RZ ;  /* 0x0000000874027824 */ /* 0x00afe200078e00ff */
[----:B------:R-:W0:Y:S02]  /*1a4e0*/  LDGDEPBAR ;  /* 0x00000000000079af */ /* 0x000e240000000000 */
        /* <DEDUP_REMOVED lines=9> */
[----:B------:R-:W-:Y:S01]  /*1a580*/  IMAD R220, R43, 0x2, R219 ;  /* 0x000000022bdc7824 */ /* 0x000fe200078e02db */
[C---:B------:R-:W-:Y:S02]  /*1a590*/  LEA R222, R39.reuse, R219, 0x1 ;  /* 0x000000db27de7211 */ /* 0x040fe400078e08ff */
[----:B------:R-:W1:Y:S01]  /*1a5a0*/  LDSM.16.M88.4 R16, [R212+0x8000] ;  /* 0x00800000d410783b */ /* 0x000e620000000200 */
[C---:B------:R-:W-:Y:S01]  /*1a5b0*/  IADD3 R0, R212.reuse, 0x8000, RZ ;  /* 0x00008000d4007810 */ /* 0x040fe20007ffe0ff */
[----:B------:R-:W-:Y:S02]  /*1a5c0*/  VIADD R223, R212, 0x8020 ;  /* 0x00008020d4df7836 */ /* 0x000fe40000000000 */
[----:B------:R-:W3:Y:S01]  /*1a5d0*/  LDSM.16.M88.4 R12, [R212+0x8800] ;  /* 0x00880000d40c783b */ /* 0x000ee20000000200 */
[----:B------:R-:W-:-:S02]  /*1a5e0*/  IMAD R221, R39, 0x2, R220 ;  /* 0x0000000227dd7824 */ /* 0x000fc400078e02dc */
[----:B------:R-:W-:Y:S01]  /*1a5f0*/  @P1 VIADD R223, R0, 0xffffffe0 ;  /* 0xffffffe000df1836 */ /* 0x000fe20000000000 */
[----:B------:R-:W5:Y:S01]  /*1a600*/  LDSM.16.M88.4 R20, [R212+0x9000] ;  /* 0x00900000d414783b */ /* 0x000f620000000200 */
[----:B------:R-:W-:-:S03]  /*1a610*/  IMAD.MOV.U32 R0, RZ, RZ, 0x40 ;  /* 0x00000040ff007424 */ /* 0x000fc600078e00ff */
[----:B------:R-:W-:Y:S02]  /*1a620*/  LDSM.16.M88.4 R8, [R220] ;  /* 0x00000000dc08783b */ /* 0x000fe40000000200 */
[----:B------:R-:W-:Y:S02]  /*1a630*/  SEL R0, R0, 0xffffffc0, !P2 ;  /* 0xffffffc000007807 */ /* 0x000fe40005000000 */
[----:B------:R-:W4:Y:S03]  /*1a640*/  LDSM.16.M88.4 R48, [R223] ;  /* 0x00000000df30783b */ /* 0x000f260000000200 */
[----:B------:R-:W-:Y:S01]  /*1a650*/  IMAD.IADD R218, R212, 0x1, R0 ;  /* 0x00000001d4da7824 */ /* 0x000fe200078e0200 */
[----:B------:R-:W2:Y:S01]  /*1a660*/  LDSM.16.M88.4 R52, [R212+0x9800] ;  /* 0x00980000d434783b */ /* 0x000ea20000000200 */
[----:B------:R-:W-:-:S03]  /*1a670*/  IMAD.IADD R217, R0, 0x1, R223 ;  /* 0x0000000100d97824 */ /* 0x000fc600078e02df */
[----:B------:R-:W2:Y:S04]  /*1a680*/  LDSM.16.M88.4 R60, [R223+0x800] ;  /* 0x00080000df3c783b */ /* 0x000ea80000000200 */
[----:B------:R-:W2:Y:S04]  /*1a690*/  LDSM.16.M88.4 R68, [R223+0x1000] ;  /* 0x00100000df44783b */ /* 0x000ea80000000200 */
[----:B------:R-:W-:Y:S04]  /*1a6a0*/  LDSM.16.M88.4 R96, [R218+0x8000] ;  /* 0x00800000da60783b */ /* 0x000fe80000000200 */
[----:B------:R-:W-:Y:S01]  /*1a6b0*/  LDSM.16.M88.4 R84, [R223+0x1800] ;  /* 0x00180000df54783b */ /* 0x000fe20000000200 */
[C---:B-1----:R-:W-:Y:S03]  /*1a6c0*/  HMMA.16816.F32 R44, R4.reuse, R16, RZ ;  /* 0x00000010042c723c */ /* 0x042fe600000018ff */
[----:B------:R-:W-:Y:S04]  /*1a6d0*/  LDSM.16.M88.4 R92, [R218+0x8800] ;  /* 0x00880000da5c783b */ /* 0x000fe80000000200 */
[----:B------:R-:W-:Y:S01]  /*1a6e0*/  LDSM.16.M88.4 R88, [R218+0x9000] ;  /* 0x00900000da58783b */ /* 0x000fe20000000200 */
[C---:B------:R-:W-:Y:S03]  /*1a6f0*/  HMMA.16816.F32 R24, R4.reuse, R18, RZ ;  /* 0x000000120418723c */ /* 0x040fe600000018ff */
[----:B------:R-:W1:Y:S03]  /*1a700*/  LDSM.16.M88.4 R16, [R222] ;  /* 0x00000000de10783b */ /* 0x000e660000000200 */
[C---:B---3--:R-:W-:Y:S01]  /*1a710*/  HMMA.16816.F32 R32, R4.reuse, R12, RZ ;  /* 0x0000000c0420723c */ /* 0x048fe200000018ff */
[----:B------:R-:W-:Y:S04]  /*1a720*/  LDSM.16.M88.4 R100, [R217] ;  /* 0x00000000d964783b */ /* 0x000fe80000000200 */
[----:B------:R-:W3:Y:S01]  /*1a730*/  LD.E R0, desc[UR6][R28.64+0x18c] ;  /* 0x00018c061c007980 */ /* 0x000ee2000c101900 */
[C---:B-----5:R-:W-:Y:S06]  /*1a740*/  HMMA.16816.F32 R56, R4.reuse, R20, RZ ;  /* 0x000000140438723c */ /* 0x060fec00000018ff */
[C---:B------:R-:W-:Y:S06]  /*1a750*/  HMMA.16816.F32 R12, R4.reuse, R14, RZ ;  /* 0x0000000e040c723c */ /* 0x040fec00000018ff */
[----:B------:R-:W-:Y:S06]  /*1a760*/  HMMA.16816.F32 R64, R4, R22, RZ ;  /* 0x000000160440723c */ /* 0x000fec00000018ff */
[----:B----4-:R-:W-:Y:S06]  /*1a770*/  HMMA.16816.F32 R72, R8, R48, R44 ;  /* 0x000000300848723c */ /* 0x010fec000000182c */
[C---:B--2---:R-:W-:Y:S06]  /*1a780*/  HMMA.16816.F32 R76, R4.reuse, R52, RZ ;  /* 0x00000034044c723c */ /* 0x044fec00000018ff */
[----:B------:R-:W-:Y:S06]  /*1a790*/  HMMA.16816.F32 R80, R4, R54, RZ ;  /* 0x000000360450723c */ /* 0x000fec00000018ff */
[C---:B------:R-:W-:Y:S06]  /*1a7a0*/  HMMA.16816.F32 R4, R8.reuse, R60, R32 ;  /* 0x0000003c0804723c */ /* 0x040fec0000001820 */
[C---:B------:R-:W-:Y:S01]  /*1a7b0*/  HMMA.16816.F32 R32, R8.reuse, R68, R56 ;  /* 0x000000440820723c */ /* 0x040fe20000001838 */
[----:B------:R-:W2:Y:S05]  /*1a7c0*/  LDSM.16.M88.4 R56, [R218+0x9800] ;  /* 0x00980000da38783b */ /* 0x000eaa0000000200 */
[C---:B------:R-:W-:Y:S06]  /*1a7d0*/  HMMA.16816.F32 R20, R8.reuse, R50, R24 ;  /* 0x000000320814723c */ /* 0x040fec0000001818 */
[C---:B------:R-:W-:Y:S01]  /*1a7e0*/  HMMA.16816.F32 R24, R8.reuse, R62, R12 ;  /* 0x0000003e0818723c */ /* 0x040fe2000000180c */
[----:B------:R-:W4:Y:S05]  /*1a7f0*/  LDSM.16.M88.4 R12, [R221] ;  /* 0x00000000dd0c783b */ /* 0x000f2a0000000200 */
[----:B------:R-:W-:Y:S01]  /*1a800*/  HMMA.16816.F32 R44, R8, R70, R64 ;  /* 0x00000046082c723c */ /* 0x000fe20000001840 */
[----:B------:R-:W-:Y:S05]  /*1a810*/  LDSM.16.M88.4 R68, [R217+0x1000] ;  /* 0x00100000d944783b */ /* 0x000fea0000000200 */
[----:B-1----:R-:W-:Y:S01]  /*1a820*/  HMMA.16816.F32 R64, R16, R96, R72 ;  /* 0x000000601040723c */ /* 0x002fe20000001848 */
[----:B------:R-:W1:Y:S05]  /*1a830*/  LDSM.16.M88.4 R72, [R217+0x800] ;  /* 0x00080000d948783b */ /* 0x000e6a0000000200 */
[C---:B------:R-:W-:Y:S01]  /*1a840*/  HMMA.16816.F32 R52, R8.reuse, R84, R76 ;  /* 0x000000540834723c */ /* 0x040fe2000000184c */
[----:B------:R-:W5:Y:S05]  /*1a850*/  LDSM.16.M88.4 R76, [R217+0x1800] ;  /* 0x00180000d94c783b */ /* 0x000f6a0000000200 */
[----:B------:R-:W-:Y:S01]  /*1a860*/  HMMA.16816.F32 R60, R8, R86, R80 ;  /* 0x00000056083c723c */ /* 0x000fe20000001850 */
[----:B------:R-:W-:Y:S04]  /*1a870*/  LDSM.16.M88.4 R8, [R219+0x2000] ;  /* 0x00200000db08783b */ /* 0x000fe80000000200 */
[----:B------:R-:W5:Y:S01]  /*1a880*/  LDSM.16.M88.4 R84, [R212+0xa000] ;  /* 0x00a00000d454783b */ /* 0x000f620000000200 */
[C---:B------:R-:W-:Y:S03]  /*1a890*/  HMMA.16816.F32 R48, R16.reuse, R98, R20 ;  /* 0x000000621030723c */ /* 0x040fe60000001814 */
[----:B------:R-:W5:Y:S03]  /*1a8a0*/  LDSM.16.M88.4 R80, [R212+0xa800] ;  /* 0x00a80000d450783b */ /* 0x000f660000000200 */
[C---:B------:R-:W-:Y:S01]  /*1a8b0*/  HMMA.16816.F32 R20, R16.reuse, R92, R4 ;  /* 0x0000005c1014723c */ /* 0x040fe20000001804 */
[----:B------:R-:W-:Y:S05]  /*1a8c0*/  LDSM.16.M88.4 R96, [R223+0x2000] ;  /* 0x00200000df60783b */ /* 0x000fea0000000200 */
[C---:B------:R-:W-:Y:S01]  /*1a8d0*/  HMMA.16816.F32 R4, R16.reuse, R94, R24 ;  /* 0x0000005e1004723c */ /* 0x040fe20000001818 */
[----:B------:R-:W-:Y:S05]  /*1a8e0*/  LDSM.16.M88.4 R92, [R212+0xb800] ;  /* 0x00b80000d45c783b */ /* 0x000fea0000000200 */
[C---:B------:R-:W-:Y:S06]  /*1a8f0*/  HMMA.16816.F32 R24, R16.reuse, R88, R32 ;  /* 0x000000581018723c */ /* 0x040fec0000001820 */
[C---:B------:R-:W-:Y:S01]  /*1a900*/  HMMA.16816.F32 R32, R16.reuse, R90, R44 ;  /* 0x0000005a1020723c */ /* 0x040fe2000000182c */
[----:B------:R-:W5:Y:S05]  /*1a910*/  LDSM.16.M88.4 R88, [R212+0xb000] ;  /* 0x00b00000d458783b */ /* 0x000f6a0000000200 */
[C---:B--2---:R-:W-:Y:S06]  /*1a920*/  HMMA.16816.F32 R44, R16.reuse, R56, R52 ;  /* 0x00000038102c723c */ /* 0x044fec0000001834 */
[----:B------:R-:W-:Y:S06]  /*1a930*/  HMMA.16816.F32 R60, R16, R58, R60 ;  /* 0x0000003a103c723c */ /* 0x000fec000000183c */
[C---:B----4-:R-:W-:Y:S06]  /*1a940*/  HMMA.16816.F32 R56, R12.reuse, R102, R48 ;  /* 0x000000660c38723c */ /* 0x050fec0000001830 */
[C---:B------:R-:W-:Y:S01]  /*1a950*/  HMMA.16816.F32 R64, R12.reuse, R100, R64 ;  /* 0x000000640c40723c */ /* 0x040fe20000001840 */
[----:B------:R-:W-:Y:S05]  /*1a960*/  LDSM.16.M88.4 R100, [R217+0x2000] ;  /* 0x00200000d964783b */ /* 0x000fea0000000200 */
[C---:B-1----:R-:W-:Y:S06]  /*1a970*/  HMMA.16816.F32 R52, R12.reuse, R72, R20 ;  /* 0x000000480c34723c */ /* 0x042fec0000001814 */
[C---:B------:R-:W-:Y:S01]  /*1a980*/  HMMA.16816.F32 R20, R12.reuse, R74, R4 ;  /* 0x0000004a0c14723c */ /* 0x040fe20000001804 */
[----:B------:R-:W1:Y:S04]  /*1a990*/  LDSM.16.M88.4 R4, [R220+0x2000] ;  /* 0x00200000dc04783b */ /* 0x000e680000000200 */
[----:B------:R-:W2:Y:S01]  /*1a9a0*/  LDSM.16.M88.4 R72, [R223+0x2800] ;  /* 0x00280000df48783b */ /* 0x000ea20000000200 */
[C---:B------:R-:W-:Y:S06]  /*1a9b0*/  HMMA.16816.F32 R16, R12.reuse, R68, R24 ;  /* 0x000000440c10723c */ /* 0x040fec0000001818 */
[C---:B------:R-:W-:Y:S01]  /*1a9c0*/  HMMA.16816.F32 R32, R12.reuse, R70, R32 ;  /* 0x000000460c20723c */ /* 0x040fe20000001820 */
[----:B------:R-:W4:Y:S05]  /*1a9d0*/  LDSM.16.M88.4 R68, [R223+0x3000] ;  /* 0x00300000df44783b */ /* 0x000f2a0000000200 */
[C---:B-----5:R-:W-:Y:S06]  /*1a9e0*/  HMMA.16816.F32 R44, R12.reuse, R76, R44 ;  /* 0x0000004c0c2c723c */ /* 0x060fec000000182c */
[----:B------:R-:W-:Y:S01]  /*1a9f0*/  HMMA.16816.F32 R48, R12, R78, R60 ;  /* 0x0000004e0c30723c */ /* 0x000fe2000000183c */
[----:B------:R-:W5:Y:S05]  /*1aa00*/  LDSM.16.M88.4 R76, [R223+0x3800] ;  /* 0x00380000df4c783b */ /* 0x000f6a0000000200 */
[C---:B------:R-:W-:Y:S06]  /*1aa10*/  HMMA.16816.F32 R60, R8.reuse, R86, R56 ;  /* 0x00000056083c723c */ /* 0x040fec0000001838 */
[C---:B------:R-:W-:Y:S01]  /*1aa20*/  HMMA.16816.F32 R64, R8.reuse, R84, R64 ;  /* 0x000000540840723c */ /* 0x040fe20000001840 */
[----:B------:R-:W-:Y:S05]  /*1aa30*/  LDSM.16.M88.4 R84, [R218+0xa000] ;  /* 0x00a00000da54783b */ /* 0x000fea0000000200 */
[C---:B------:R-:W-:Y:S06]  /*1aa40*/  HMMA.16816.F32 R56, R8.reuse, R80, R52 ;  /* 0x000000500838723c */ /* 0x040fec0000001834 */
[C---:B------:R-:W-:Y:S01]  /*1aa50*/  HMMA.16816.F32 R52, R8.reuse, R82, R20 ;  /* 0x000000520834723c */ /* 0x040fe20000001814 */
[----:B------:R-:W-:Y:S05]  /*1aa60*/  LDSM.16.M88.4 R80, [R218+0xa800] ;  /* 0x00a80000da50783b */ /* 0x000fea0000000200 */
[C---:B------:R-:W-:Y:S01]  /*1aa70*/  HMMA.16816.F32 R24, R8.reuse, R88, R16 ;  /* 0x000000580818723c */ /* 0x040fe20000001810 */
[----:B------:R-:W5:Y:S05]  /*1aa80*/  LDSM.16.M88.4 R16, [R222+0x2000] ;  /* 0x00200000de10783b */ /* 0x000f6a0000000200 */
[C---:B------:R-:W-:Y:S01]  /*1aa90*/  HMMA.16816.F32 R20, R8.reuse, R90, R32 ;  /* 0x0000005a0814723c */ /* 0x040fe20000001820 */
[----:B------:R-:W-:Y:S05]  /*1aaa0*/  LDSM.16.M88.4 R88, [R218+0xb800] ;  /* 0x00b80000da58783b */ /* 0x000fea0000000200 */
[C---:B------:R-:W-:Y:S06]  /*1aab0*/  HMMA.16816.F32 R12, R8.reuse, R92, R44 ;  /* 0x0000005c080c723c */ /* 0x040fec000000182c */
[----:B------:R-:W-:Y:S01]  /*1aac0*/  HMMA.16816.F32 R32, R8, R94, R48 ;  /* 0x0000005e0820723c */ /* 0x000fe20000001830 */
[----:B------:R-:W5:Y:S05]  /*1aad0*/  LDSM.16.M88.4 R92, [R218+0xb000] ;  /* 0x00b00000da5c783b */ /* 0x000f6a0000000200 */
[C---:B-1----:R-:W-:Y:S06]  /*1aae0*/  HMMA.16816.F32 R44, R4.reuse, R96, R64 ;  /* 0x00000060042c723c */ /* 0x042fec0000001840 */
[C---:B--2---:R-:W-:Y:S06]  /*1aaf0*/  HMMA.16816.F32 R56, R4.reuse, R72, R56 ;  /* 0x000000480438723c */ /* 0x044fec0000001838 */
[C---:B------:R-:W-:Y:S01]  /*1ab00*/  HMMA.16816.F32 R48, R4.reuse, R74, R52 ;  /* 0x0000004a0430723c */ /* 0x040fe20000001834 */
[----:B------:R-:W-:Y:S05]  /*1ab10*/  LDSM.16.M88.4 R72, [R217+0x2800] ;  /* 0x00280000d948783b */ /* 0x000fea0000000200 */
[C---:B------:R-:W-:Y:S01]  /*1ab20*/  HMMA.16816.F32 R60, R4.reuse, R98, R60 ;  /* 0x00000062043c723c */ /* 0x040fe2000000183c */
[----:B------:R-:W-:Y:S05]  /*1ab30*/  LDSM.16.M88.4 R96, [R212+0xc000] ;  /* 0x00c00000d460783b */ /* 0x000fea0000000200 */
[C---:B----4-:R-:W-:Y:S06]  /*1ab40*/  HMMA.16816.F32 R20, R4.reuse, R70, R20 ;  /* 0x000000460414723c */ /* 0x050fec0000001814 */
[C---:B------:R-:W-:Y:S01]  /*1ab50*/  HMMA.16816.F32 R64, R4.reuse, R68, R24 ;  /* 0x000000440440723c */ /* 0x040fe20000001818 */
[----:B------:R-:W-:Y:S05]  /*1ab60*/  LDSM.16.M88.4 R68, [R217+0x3000] ;  /* 0x00300000d944783b */ /* 0x000fea0000000200 */
[C---:B-----5:R-:W-:Y:S01]  /*1ab70*/  HMMA.16816.F32 R8, R4.reuse, R76, R12 ;  /* 0x0000004c0408723c */ /* 0x060fe2000000180c */
[----:B------:R-:W1:Y:S05]  /*1ab80*/  LDSM.16.M88.4 R12, [R221+0x2000] ;  /* 0x00200000dd0c783b */ /* 0x000e6a0000000200 */
[----:B------:R-:W-:Y:S01]  /*1ab90*/  HMMA.16816.F32 R4, R4, R78, R32 ;  /* 0x0000004e0404723c */ /* 0x000fe20000001820 */
[----:B------:R-:W2:Y:S05]  /*1aba0*/  LDSM.16.M88.4 R76, [R217+0x3800] ;  /* 0x00380000d94c783b */ /* 0x000eaa0000000200 */
[C---:B------:R-:W-:Y:S06]  /*1abb0*/  HMMA.16816.F32 R24, R16.reuse, R84, R44 ;  /* 0x000000541018723c */ /* 0x040fec000000182c */
[C---:B------:R-:W-:Y:S06]  /*1abc0*/  HMMA.16816.F32 R52, R16.reuse, R80, R56 ;  /* 0x000000501034723c */ /* 0x040fec0000001838 */
[C---:B------:R-:W-:Y:S01]  /*1abd0*/  HMMA.16816.F32 R44, R16.reuse, R82, R48 ;  /* 0x00000052102c723c */ /* 0x040fe20000001830 */
[----:B------:R-:W-:Y:S05]  /*1abe0*/  LDSM.16.M88.4 R80, [R223+0x4000] ;  /* 0x00400000df50783b */ /* 0x000fea0000000200 */
[C---:B------:R-:W-:Y:S01]  /*1abf0*/  HMMA.16816.F32 R60, R16.reuse, R86, R60 ;  /* 0x00000056103c723c */ /* 0x040fe2000000183c */
[----:B------:R-:W-:Y:S05]  /*1ac00*/  LDSM.16.M88.4 R84, [R212+0xc800] ;  /* 0x00c80000d454783b */ /* 0x000fea0000000200 */
[C---:B------:R-:W-:Y:S06]  /*1ac10*/  HMMA.16816.F32 R32, R16.reuse, R94, R20 ;  /* 0x0000005e1020723c */ /* 0x040fec0000001814 */
[C---:B------:R-:W-:Y:S01]  /*1ac20*/  HMMA.16816.F32 R64, R16.reuse, R92, R64 ;  /* 0x0000005c1040723c */ /* 0x040fe20000001840 */
[----:B------:R-:W-:Y:S05]  /*1ac30*/  LDSM.16.M88.4 R92, [R212+0xd000] ;  /* 0x00d00000d45c783b */ /* 0x000fea0000000200 */
[C---:B------:R-:W-:Y:S01]  /*1ac40*/  HMMA.16816.F32 R20, R16.reuse, R88, R8 ;  /* 0x000000581014723c */ /* 0x040fe20000001808 */
[----:B------:R-:W4:Y:S05]  /*1ac50*/  LDSM.16.M88.4 R8, [R219+0x4000] ;  /* 0x00400000db08783b */ /* 0x000f2a0000000200 */
[----:B------:R-:W-:Y:S01]  /*1ac60*/  HMMA.16816.F32 R16, R16, R90, R4 ;  /* 0x0000005a1010723c */ /* 0x000fe20000001804 */
[----:B------:R-:W5:Y:S04]  /*1ac70*/  LDSM.16.M88.4 R88, [R212+0xd800] ;  /* 0x00d80000d458783b */ /* 0x000f680000000200 */
[----:B------:R-:W-:Y:S01]  /*1ac80*/  LDSM.16.M88.4 R4, [R220+0x4000] ;  /* 0x00400000dc04783b */ /* 0x000fe20000000200 */
[C---:B-1----:R-:W-:Y:S06]  /*1ac90*/  HMMA.16816.F32 R52, R12.reuse, R72, R52 ;  /* 0x000000480c34723c */ /* 0x042fec0000001834 */
[C---:B------:R-:W-:Y:S01]  /*1aca0*/  HMMA.16816.F32 R48, R12.reuse, R74, R44 ;  /* 0x0000004a0c30723c */ /* 0x040fe2000000182c */
[----:B------:R-:W-:Y:S05]  /*1acb0*/  LDSM.16.M88.4 R72, [R223+0x5800] ;  /* 0x00580000df48783b */ /* 0x000fea0000000200 */
[C---:B------:R-:W-:Y:S06]  /*1acc0*/  HMMA.16816.F32 R24, R12.reuse, R100, R24 ;  /* 0x000000640c18723c */ /* 0x040fec0000001818 */
[C---:B------:R-:W-:Y:S06]  /*1acd0*/  HMMA.16816.F32 R56, R12.reuse, R102, R60 ;  /* 0x000000660c38723c */ /* 0x040fec000000183c */
[C---:B------:R-:W-:Y:S01]  /*1ace0*/  HMMA.16816.F32 R60, R12.reuse, R68, R64 ;  /* 0x000000440c3c723c */ /* 0x040fe20000001840 */
[----:B------:R-:W-:Y:S05]  /*1acf0*/  LDSM.16.M88.4 R64, [R223+0x5000] ;  /* 0x00500000df40783b */ /* 0x000fea0000000200 */
[C---:B------:R-:W-:Y:S01]  /*1ad00*/  HMMA.16816.F32 R44, R12.reuse, R70, R32 ;  /* 0x000000460c2c723c */ /* 0x040fe20000001820 */
[----:B------:R-:W1:Y:S05]  /*1ad10*/  LDSM.16.M88.4 R68, [R223+0x4800] ;  /* 0x00480000df44783b */ /* 0x000e6a0000000200 */
[C---:B--2---:R-:W-:Y:S06]  /*1ad20*/  HMMA.16816.F32 R20, R12.reuse, R76, R20 ;  /* 0x0000004c0c14723c */ /* 0x044fec0000001814 */
[----:B------:R-:W-:Y:S01]  /*1ad30*/  HMMA.16816.F32 R12, R12, R78, R16 ;  /* 0x0000004e0c0c723c */ /* 0x000fe20000001810 */
[----:B------:R-:W-:Y:S04]  /*1ad40*/  LDSM.16.M88.4 R16, [R222+0x4000] ;  /* 0x00400000de10783b */ /* 0x000fe80000000200 */
[----:B------:R-:W-:Y:S01]  /*1ad50*/  LDSM.16.M88.4 R76, [R218+0xd000] ;  /* 0x00d00000da4c783b */ /* 0x000fe20000000200 */
[C---:B----4-:R-:W-:Y:S06]  /*1ad60*/  HMMA.16816.F32 R52, R8.reuse, R84, R52 ;  /* 0x000000540834723c */ /* 0x050fec0000001834 */
[C---:B------:R-:W-:Y:S01]  /*1ad70*/  HMMA.16816.F32 R48, R8.reuse, R86, R48 ;  /* 0x000000560830723c */ /* 0x040fe20000001830 */
[----:B------:R-:W2:Y:S05]  /*1ad80*/  LDSM.16.M88.4 R84, [R218+0xc000] ;  /* 0x00c00000da54783b */ /* 0x000eaa0000000200 */
[C---:B------:R-:W-:Y:S06]  /*1ad90*/  HMMA.16816.F32 R24, R8.reuse, R96, R24 ;  /* 0x000000600818723c */ /* 0x040fec0000001818 */
[C---:B------:R-:W-:Y:S06]  /*1ada0*/  HMMA.16816.F32 R32, R8.reuse, R98, R56 ;  /* 0x000000620820723c */ /* 0x040fec0000001838 */
[C---:B------:R-:W-:Y:S06]  /*1adb0*/  HMMA.16816.F32 R60, R8.reuse, R92, R60 ;  /* 0x0000005c083c723c */ /* 0x040fec000000183c */
[C---:B------:R-:W-:Y:S01]  /*1adc0*/  HMMA.16816.F32 R56, R8.reuse, R94, R44 ;  /* 0x0000005e0838723c */ /* 0x040fe2000000182c */
[----:B------:R-:W-:Y:S05]  /*1add0*/  LDSM.16.M88.4 R92, [R212+0xe000] ;  /* 0x00e00000d45c783b */ /* 0x000fea0000000200 */
[C---:B-----5:R-:W-:Y:S06]  /*1ade0*/  HMMA.16816.F32 R20, R8.reuse, R88, R20 ;  /* 0x000000580814723c */ /* 0x060fec0000001814 */
        /* <DEDUP_REMOVED lines=14> */
[----:B------:R-:W5:Y:S04]  /*1aed0*/  LDSM.16.M88.4 R4, [R221+0x4000] ;  /* 0x00400000dd04783b */ /* 0x000f680000000200 */
[----:B------:R-:W3:Y:S01]  /*1aee0*/  LDSM.16.M88.4 R72, [R217+0x4800] ;  /* 0x00480000d948783b */ /* 0x000ee20000000200 */
[C---:B--2---:R-:W-:Y:S06]  /*1aef0*/  HMMA.16816.F32 R24, R16.reuse, R84, R24 ;  /* 0x000000541018723c */ /* 0x044fec0000001818 */
[C---:B----4-:R-:W-:Y:S06]  /*1af00*/  HMMA.16816.F32 R44, R16.reuse, R12, R44 ;  /* 0x0000000c102c723c */ /* 0x050fec000000182c */
[C---:B------:R-:W-:Y:S01]  /*1af10*/  HMMA.16816.F32 R32, R16.reuse, R86, R32 ;  /* 0x000000561020723c */ /* 0x040fe20000001820 */
[----:B------:R-:W2:Y:S05]  /*1af20*/  LDSM.16.M88.4 R84, [R217+0x5800] ;  /* 0x00580000d954783b */ /* 0x000eaa0000000200 */
[C---:B------:R-:W-:Y:S01]  /*1af30*/  HMMA.16816.F32 R48, R16.reuse, R14, R48 ;  /* 0x0000000e1030723c */ /* 0x040fe20000001830 */
[----:B------:R-:W4:Y:S05]  /*1af40*/  LDSM.16.M88.4 R12, [R219+0x6000] ;  /* 0x00600000db0c783b */ /* 0x000f2a0000000200 */
[C---:B------:R-:W-:Y:S06]  /*1af50*/  HMMA.16816.F32 R52, R16.reuse, R76, R52 ;  /* 0x0000004c1034723c */ /* 0x040fec0000001834 */
[C---:B------:R-:W-:Y:S01]  /*1af60*/  HMMA.16816.F32 R56, R16.reuse, R78, R56 ;  /* 0x0000004e1038723c */ /* 0x040fe20000001838 */
[----:B------:R-:W-:Y:S05]  /*1af70*/  LDSM.16.M88.4 R76, [R223+0x6000] ;  /* 0x00600000df4c783b */ /* 0x000fea0000000200 */
[C---:B-1----:R-:W-:Y:S01]  /*1af80*/  HMMA.16816.F32 R60, R16.reuse, R68, R20 ;  /* 0x00000044103c723c */ /* 0x042fe20000001814 */
[----:B------:R-:W1:Y:S05]  /*1af90*/  LDSM.16.M88.4 R20, [R212+0xf000] ;  /* 0x00f00000d414783b */ /* 0x000e6a0000000200 */
[----:B------:R-:W-:Y:S01]  /*1afa0*/  HMMA.16816.F32 R8, R16, R70, R8 ;  /* 0x000000461008723c */ /* 0x000fe20000001808 */
[----:B------:R-:W1:Y:S04]  /*1afb0*/  LDSM.16.M88.4 R68, [R212+0xf800] ;  /* 0x00f80000d444783b */ /* 0x000e680000000200 */
[----:B------:R-:W1:Y:S01]  /*1afc0*/  LDSM.16.M88.4 R16, [R220+0x6000] ;  /* 0x00600000dc10783b */ /* 0x000e620000000200 */
[C---:B-----5:R-:W-:Y:S06]  /*1afd0*/  HMMA.16816.F32 R24, R4.reuse, R64, R24 ;  /* 0x000000400418723c */ /* 0x060fec0000001818 */
[C---:B---3--:R-:W-:Y:S06]  /*1afe0*/  HMMA.16816.F32 R44, R4.reuse, R72, R44 ;  /* 0x00000048042c723c */ /* 0x048fec000000182c */
[C---:B------:R-:W-:Y:S01]  /*1aff0*/  HMMA.16816.F32 R32, R4.reuse, R66, R32 ;  /* 0x000000420420723c */ /* 0x040fe20000001820 */
[----:B------:R-:W3:Y:S05]  /*1b000*/  LDSM.16.M88.4 R64, [R223+0x6800] ;  /* 0x00680000df40783b */ /* 0x000eea0000000200 */
[C---:B------:R-:W-:Y:S01]  /*1b010*/  HMMA.16816.F32 R48, R4.reuse, R74, R48 ;  /* 0x0000004a0430723c */ /* 0x040fe20000001830 */
[----:B------:R-:W5:Y:S05]  /*1b020*/  LDSM.16.M88.4 R72, [R223+0x7000] ;  /* 0x00700000df48783b */ /* 0x000f6a0000000200 */
[C---:B------:R-:W-:Y:S06]  /*1b030*/  HMMA.16816.F32 R52, R4.reuse, R80, R52 ;  /* 0x000000500434723c */ /* 0x040fec0000001834 */
[C---:B------:R-:W-:Y:S01]  /*1b040*/  HMMA.16816.F32 R56, R4.reuse, R82, R56 ;  /* 0x000000520438723c */ /* 0x040fe20000001838 */
[----:B------:R-:W-:Y:S05]  /*1b050*/  LDSM.16.M88.4 R80, [R218+0xe000] ;  /* 0x00e00000da50783b */ /* 0x000fea0000000200 */
[C---:B--2---:R-:W-:Y:S06]  /*1b060*/  HMMA.16816.F32 R60, R4.reuse, R84, R60 ;  /* 0x00000054043c723c */ /* 0x044fec000000183c */
[----:B------:R-:W-:Y:S01]  /*1b070*/  HMMA.16816.F32 R4, R4, R86, R8 ;  /* 0x000000560404723c */ /* 0x000fe20000001808 */
[----:B------:R-:W2:Y:S04]  /*1b080*/  LDSM.16.M88.4 R84, [R223+0x7800] ;  /* 0x00780000df54783b */ /* 0x000ea80000000200 */
[----:B------:R-:W2:Y:S01]  /*1b090*/  LDSM.16.M88.4 R8, [R222+0x6000] ;  /* 0x00600000de08783b */ /* 0x000ea20000000200 */
[C---:B----4-:R-:W-:Y:S06]  /*1b0a0*/  HMMA.16816.F32 R24, R12.reuse, R92, R24 ;  /* 0x0000005c0c18723c */ /* 0x050fec0000001818 */
[C---:B------:R-:W-:Y:S06]  /*1b0b0*/  HMMA.16816.F32 R44, R12.reuse, R88, R44 ;  /* 0x000000580c2c723c */ /* 0x040fec000000182c */
[C---:B------:R-:W-:Y:S06]  /*1b0c0*/  HMMA.16816.F32 R32, R12.reuse, R94, R32 ;  /* 0x0000005e0c20723c */ /* 0x040fec0000001820 */
[C---:B------:R-:W-:Y:S01]  /*1b0d0*/  HMMA.16816.F32 R48, R12.reuse, R90, R48 ;  /* 0x0000005a0c30723c */ /* 0x040fe20000001830 */
[----:B------:R-:W4:Y:S05]  /*1b0e0*/  LDSM.16.M88.4 R88, [R218+0xe800] ;  /* 0x00e80000da58783b */ /* 0x000f2a0000000200 */
[C---:B-1----:R-:W-:Y:S06]  /*1b0f0*/  HMMA.16816.F32 R52, R12.reuse, R20, R52 ;  /* 0x000000140c34723c */ /* 0x042fec0000001834 */
[C---:B------:R-:W-:Y:S06]  /*1b100*/  HMMA.16816.F32 R56, R12.reuse, R22, R56 ;  /* 0x000000160c38723c */ /* 0x040fec0000001838 */
[C---:B------:R-:W-:Y:S06]  /*1b110*/  HMMA.16816.F32 R60, R12.reuse, R68, R60 ;  /* 0x000000440c3c723c */ /* 0x040fec000000183c */
[----:B------:R-:W-:Y:S01]  /*1b120*/  HMMA.16816.F32 R20, R12, R70, R4 ;  /* 0x000000460c14723c */ /* 0x000fe20000001804 */
[----:B------:R-:W1:Y:S04]  /*1b130*/  LDSM.16.M88.4 R68, [R218+0xf000] ;  /* 0x00f00000da44783b */ /* 0x000e680000000200 */
[----:B------:R-:W-:Y:S01]  /*1b140*/  LDSM.16.M88.4 R4, [R221+0x6000] ;  /* 0x00600000dd04783b */ /* 0x000fe20000000200 */
[C---:B------:R-:W-:Y:S06]  /*1b150*/  HMMA.16816.F32 R12, R16.reuse, R76, R24 ;  /* 0x0000004c100c723c */ /* 0x040fec0000001818 */
[C---:B---3--:R-:W-:Y:S06]  /*1b160*/  HMMA.16816.F32 R44, R16.reuse, R64, R44 ;  /* 0x00000040102c723c */ /* 0x048fec000000182c */
[C---:B------:R-:W-:Y:S01]  /*1b170*/  HMMA.16816.F32 R32, R16.reuse, R78, R32 ;  /* 0x0000004e1020723c */ /* 0x040fe20000001820 */
[----:B------:R-:W-:Y:S05]  /*1b180*/  LDSM.16.M88.4 R76, [R217+0x6000] ;  /* 0x00600000d94c783b */ /* 0x000fea0000000200 */
[C---:B------:R-:W-:Y:S01]  /*1b190*/  HMMA.16816.F32 R48, R16.reuse, R66, R48 ;  /* 0x000000421030723c */ /* 0x040fe20000001830 */
[----:B------:R-:W3:Y:S05]  /*1b1a0*/  LDSM.16.M88.4 R64, [R218+0xf800] ;  /* 0x00f80000da40783b */ /* 0x000eea0000000200 */
[C---:B-----5:R-:W-:Y:S06]  /*1b1b0*/  HMMA.16816.F32 R52, R16.reuse, R72, R52 ;  /* 0x000000481034723c */ /* 0x060fec0000001834 */
[C---:B------:R-:W-:Y:S01]  /*1b1c0*/  HMMA.16816.F32 R56, R16.reuse, R74, R56 ;  /* 0x0000004a1038723c */ /* 0x040fe20000001838 */
[----:B------:R-:W5:Y:S05]  /*1b1d0*/  LDSM.16.M88.4 R72, [R217+0x6800] ;  /* 0x00680000d948783b */ /* 0x000f6a0000000200 */
[C---:B--2---:R-:W-:Y:S06]  /*1b1e0*/  HMMA.16816.F32 R60, R16.reuse, R84, R60 ;  /* 0x00000054103c723c */ /* 0x044fec000000183c */
[----:B------:R-:W-:Y:S01]  /*1b1f0*/  HMMA.16816.F32 R24, R16, R86, R20 ;  /* 0x000000561018723c */ /* 0x000fe20000001814 */
[----:B------:R-:W-:Y:S05]  /*1b200*/  LDSM.16.M88.4 R84, [R217+0x7000] ;  /* 0x00700000d954783b */ /* 0x000fea0000000200 */
[C---:B------:R-:W-:Y:S06]  /*1b210*/  HMMA.16816.F32 R20, R8.reuse, R80, R12 ;  /* 0x000000500814723c */ /* 0x040fec000000180c */
[C---:B----4-:R-:W-:Y:S06]  /*1b220*/  HMMA.16816.F32 R12, R8.reuse, R88, R44 ;  /* 0x00000058080c723c */ /* 0x050fec000000182c */
[----:B------:R-:W-:Y:S01]  /*1b230*/  HMMA.16816.F32 R16, R8, R82, R32 ;  /* 0x000000520810723c */ /* 0x000fe20000001820 */
[----:B------:R-:W2:Y:S01]  /*1b240*/  LDSM.16.M88.4 R80, [R217+0x7800] ;  /* 0x00780000d950783b */ /* 0x000ea20000000200 */
[----:B------:R-:W-:Y:S01]  /*1b250*/  SHF.R.S32.HI R2, RZ, 0x1f, R30 ;  /* 0x0000001fff027819 */ /* 0x000fe2000001141e */
[----:B------:R-:W-:-:S04]  /*1b260*/  DEPBAR.LE SB0, 0x0 ;  /* 0x000080000000791a */ /* 0x000fc80000000000 */
[C---:B------:R-:W-:Y:S06]  /*1b270*/  HMMA.16816.F32 R32, R8.reuse, R90, R48 ;  /* 0x0000005a0820723c */ /* 0x040fec0000001830 */
[C---:B-1----:R-:W-:Y:S06]  /*1b280*/  HMMA.16816.F32 R48, R8.reuse, R68, R52 ;  /* 0x000000440830723c */ /* 0x042fec0000001834 */
[C---:B------:R-:W-:Y:S06]  /*1b290*/  HMMA.16816.F32 R52, R8.reuse, R70, R56 ;  /* 0x000000460834723c */ /* 0x040fec0000001838 */
[C---:B---3--:R-:W-:Y:S06]  /*1b2a0*/  HMMA.16816.F32 R56, R8.reuse, R64, R60 ;  /* 0x000000400838723c */ /* 0x048fec000000183c */
[----:B------:R-:W-:Y:S06]  /*1b2b0*/  HMMA.16816.F32 R44, R8, R66, R24 ;  /* 0x00000042082c723c */ /* 0x000fec0000001818 */
[C---:B-----5:R-:W-:Y:S06]  /*1b2c0*/  HMMA.16816.F32 R12, R4.reuse, R72, R12 ;  /* 0x00000048040c723c */ /* 0x060fec000000180c */
[C---:B------:R-:W-:Y:S06]  /*1b2d0*/  HMMA.16816.F32 R24, R4.reuse, R76, R20 ;  /* 0x0000004c0418723c */ /* 0x040fec0000001814 */
[C---:B------:R-:W-:Y:S06]  /*1b2e0*/  HMMA.16816.F32 R20, R4.reuse, R78, R16 ;  /* 0x0000004e0414723c */ /* 0x040fec0000001810 */
[----:B------:R-:W-:Y:S01]  /*1b2f0*/  HMMA.16816.F32 R8, R4, R74, R32 ;  /* 0x0000004a0408723c */ /* 0x000fe20000001820 */
[----:B------:R-:W-:-:S04]  /*1b300*/  LEA.HI R2, R2, R30, RZ, 0x2 ;  /* 0x0000001e02027211 */ /* 0x000fc800078f10ff */
[----:B------:R-:W-:Y:S01]  /*1b310*/  SHF.R.S32.HI R2, RZ, 0x2, R2 ;  /* 0x00000002ff027819 */ /* 0x000fe20000011402 */
[----:B--2---:R-:W-:Y:S01]  /*1b320*/  HMMA.16816.F32 R56, R4, R80, R56 ;  /* 0x000000500438723c */ /* 0x004fe20000001838 */
[----:B------:R-:W-:-:S05]  /*1b330*/  FMUL.FTZ R40, R14, R0 ;  /* 0x000000000e287220 */ /* 0x000fca0000410000 */
[----:B------:R-:W-:Y:S01]  /*1b340*/  HMMA.16816.F32 R16, R4, R84, R48 ;  /* 0x000000540410723c */ /* 0x000fe20000001830 */
[----:B------:R-:W-:-:S05]  /*1b350*/  IMAD R2, R184, 0x10, R2 ;  /* 0x00000010b8027824 */ /* 0x000fca00078e0202 */
[C---:B------:R-:W-:Y:S06]  /*1b360*/  HMMA.16816.F32 R52, R4.reuse, R86, R52 ;  /* 0x000000560434723c */ /* 0x040fec0000001834 */
[----:B------:R-:W-:Y:S07]  /*1b370*/  HMMA.16816.F32 R80, R4, R82, R44 ;  /* 0x000000520450723c */ /* 0x000fee000000182c */
[----:B------:R-:W-:Y:S01]  /*1b380*/  IMAD.SHL.U32 R5, R185, 0x2, RZ ;  /* 0x00000002b9057824 */ /* 0x000fe200078e00ff */
[----:B------:R-:W-:Y:S01]  /*1b390*/  IADD3 R36, R186, R2, RZ ;  /* 0x00000002ba247210 */ /* 0x000fe20007ffe0ff */
[----:B------:R-:W-:-:S03]  /*1b3a0*/  FMUL.FTZ R2, R20, R0 ;  /* 0x0000000014027220 */ /* 0x000fc60000410000 */
[----:B------:R-:W-:Y:S01]  /*1b3b0*/  LOP3.LUT R14, R5, 0x6, RZ, 0xc0, !PT ;  /* 0x00000006050e7812 */ /* 0x000fe200078ec0ff */
[-C--:B------:R-:W-:Y:S01]  /*1b3c0*/  FMUL.FTZ R3, R24, R0.reuse ;  /* 0x0000000018037220 */ /* 0x080fe20000410000 */
[-C--:B------:R-:W-:Y:S01]  /*1b3d0*/  FMUL.FTZ R24, R9, R0.reuse ;  /* 0x0000000009187220 */ /* 0x080fe20000410000 */
[-C--:B------:R-:W-:Y:S02]  /*1b3e0*/  FMUL.FTZ R4, R25, R0.reuse ;  /* 0x0000000019047220 */ /* 0x080fe40000410000 */
[----:B------:R-:W-:Y:S01]  /*1b3f0*/  IMAD R14, R105, 0x40, R14 ;  /* 0x00000040690e7824 */ /* 0x000fe200078e020e */
[----:B------:R1:W-:Y:S01]  /*1b400*/  MUFU.TANH R9, R2 ;  /* 0x0000000200097308 */ /* 0x0003e20000002400 */
[-C--:B------:R-:W-:Y:S01]  /*1b410*/  FMUL.FTZ R44, R10, R0.reuse ;  /* 0x000000000a2c7220 */ /* 0x080fe20000410000 */
[-C--:B------:R-:W-:Y:S01]  /*1b420*/  FMUL.FTZ R20, R12, R0.reuse ;  /* 0x000000000c147220 */ /* 0x080fe20000410000 */
[----:B------:R-:W-:Y:S01]  /*1b430*/  FMUL.FTZ R45, R11, R0 ;  /* 0x000000000b2d7220 */ /* 0x000fe20000410000 */
[C---:B------:R-:W-:Y:S01]  /*1b440*/  VIADD R10, R14.reuse, 0xffffffc0 ;  /* 0xffffffc00e0a7836 */ /* 0x040fe20000000000 */
[C---:B------:R-:W-:Y:S01]  /*1b450*/  IADD3 R12, R14.reuse, -0x38, RZ ;  /* 0xffffffc80e0c7810 */ /* 0x040fe20007ffe0ff */
[----:B------:R-:W-:-:S02]  /*1b460*/  VIADD R11, R14, 0xffffffc1 ;  /* 0xffffffc10e0b7836 */ /* 0x000fc40000000000 */
[----:B------:R2:W-:Y:S01]  /*1b470*/  MUFU.TANH R25, R3 ;  /* 0x0000000300197308 */ /* 0x0005e20000002400 */
[-C--:B------:R-:W-:Y:S01]  /*1b480*/  FMUL.FTZ R37, R22, R0.reuse ;  /* 0x0000000016257220 */ /* 0x080fe20000410000 */
[-C--:B------:R-:W-:Y:S01]  /*1b490*/  FMUL.FTZ R41, R15, R0.reuse ;  /* 0x000000000f297220 */ /* 0x080fe20000410000 */
[----:B------:R-:W-:Y:S01]  /*1b4a0*/  FMUL.FTZ R15, R8, R0 ;  /* 0x00000000080f7220 */ /* 0x000fe20000410000 */
[----:B-1----:R-:W-:-:S04]  /*1b4b0*/  IADD3 R2, R241, R36, -R188 ;  /* 0x00000024f1027210 */ /* 0x002fc80007ffe8bc */
[----:B------:R1:W-:Y:S01]  /*1b4c0*/  MUFU.TANH R22, R4 ;  /* 0x0000000400167308 */ /* 0x0003e20000002400 */
[-C--:B--2---:R-:W-:Y:S01]  /*1b4d0*/  FMUL.FTZ R3, R21, R0.reuse ;  /* 0x0000000015037220 */ /* 0x084fe20000410000 */
[----:B------:R-:W-:Y:S01]  /*1b4e0*/  FMUL.FTZ R21, R13, R0 ;  /* 0x000000000d157220 */ /* 0x000fe20000410000 */
[----:B------:R-:W-:-:S05]  /*1b4f0*/  VIADD R13, R14, 0xffffffc9 ;  /* 0xffffffc90e0d7836 */ /* 0x000fca0000000000 */
[----:B------:R2:W3:Y:S01]  /*1b500*/  MUFU.TANH R8, R3 ;  /* 0x0000000300087308 */ /* 0x0004e20000002400 */
[C---:B------:R-:W-:Y:S02]  /*1b510*/  IMAD.IADD R5, R2.reuse, 0x1, -R12 ;  /* 0x0000000102057824 */ /* 0x040fe400078e0a0c */
[C---:B-1----:R-:W-:Y:S01]  /*1b520*/  IMAD.IADD R4, R2.reuse, 0x1, -R10 ;  /* 0x0000000102047824 */ /* 0x042fe200078e0a0a */
[----:B------:R-:W-:-:S04]  /*1b530*/  IADD3 R7, R2, -R13, RZ ;  /* 0x8000000d02077210 */ /* 0x000fc80007ffe0ff */
[----:B------:R-:W-:Y:S01]  /*1b540*/  IABS R6, R4 ;  /* 0x0000000400067213 */ /* 0x000fe20000000000 */
[----:B--2---:R-:W-:-:S05]  /*1b550*/  IMAD.IADD R3, R2, 0x1, -R11 ;  /* 0x0000000102037824 */ /* 0x004fca00078e0a0b */
[----:B------:R-:W-:Y:S02]  /*1b560*/  IABS R4, R3 ;  /* 0x0000000300047213 */ /* 0x000fe40000000000 */
[----:B------:R-:W-:Y:S02]  /*1b570*/  IABS R3, R5 ;  /* 0x0000000500037213 */ /* 0x000fe40000000000 */
[----:B------:R-:W-:Y:S01]  /*1b580*/  IABS R5, R7 ;  /* 0x0000000700057213 */ /* 0x000fe20000000000 */
[----:B------:R-:W-:Y:S02]  /*1b590*/  IMAD.MOV.U32 R7, RZ, RZ, R6 ;  /* 0x000000ffff077224 */ /* 0x000fe400078e0006 */
[----:B------:R-:W-:Y:S02]  /*1b5a0*/  IMAD.MOV.U32 R6, RZ, RZ, R4 ;  /* 0x000000ffff067224 */ /* 0x000fe400078e0004 */
[----:B------:R-:W-:Y:S02]  /*1b5b0*/  IMAD.MOV.U32 R4, RZ, RZ, R3 ;  /* 0x000000ffff047224 */ /* 0x000fe400078e0003 */
[----:B------:R-:W-:-:S02]  /*1b5c0*/  IMAD.MOV.U32 R3, RZ, RZ, R5 ;  /* 0x000000ffff037224 */ /* 0x000fc400078e0005 */
[-C--:B------:R-:W-:Y:S01]  /*1b5d0*/  FMUL.FTZ R34, R27, R0.reuse ;  /* 0x000000001b227220 */ /* 0x080fe20000410000 */
[-C--:B------:R-:W-:Y:S01]  /*1b5e0*/  FMUL.FTZ R31, R26, R0.reuse ;  /* 0x000000001a1f7220 */ /* 0x080fe20000410000 */
[----:B------:R-:W-:Y:S01]  /*1b5f0*/  FMUL.FTZ R27, R16, R0 ;  /* 0x00000000101b7220 */ /* 0x000fe20000410000 */
[----:B------:R-:W-:Y:S02]  /*1b600*/  I2FP.F32.S32 R6, R6 ;  /* 0x0000000600067245 */ /* 0x000fe40000201400 */
[----:B------:R-:W-:Y:S01]  /*1b610*/  I2FP.F32.S32 R3, R3 ;  /* 0x0000000300037245 */ /* 0x000fe20000201400 */
[----:B------:R-:W-:Y:S01]  /*1b620*/  FMUL.FTZ R60, R19, R0 ;  /* 0x00000000133c7220 */ /* 0x000fe20000410000 */
[----:B------:R-:W-:Y:S01]  /*1b630*/  I2FP.F32.S32 R4, R4 ;  /* 0x0000000400047245 */ /* 0x000fe20000201400 */
[----:B------:R1:W-:Y:S01]  /*1b640*/  MUFU.TANH R26, R15 ;  /* 0x0000000f001a7308 */ /* 0x0003e20000002400 */
[----:B------:R-:W-:Y:S01]  /*1b650*/  I2FP.F32.S32 R7, R7 ;  /* 0x0000000700077245 */ /* 0x000fe20000201400 */
[----:B------:R-:W-:-:S02]  /*1b660*/  VIADD R16, R14, 0xffffffd1 ;  /* 0xffffffd10e107836 */ /* 0x000fc40000000000 */
[----:B------:R-:W-:Y:S01]  /*1b670*/  VIADD R19, R14, 0xffffffd8 ;  /* 0xffffffd80e137836 */ /* 0x000fe20000000000 */
[----:B------:R2:W-:Y:S01]  /*1b680*/  STL [R1+0xc], R36 ;  /* 0x00000c2401007387 */ /* 0x0005e20000100800 */
[----:B---3--:R-:W-:Y:S02]  /*1b690*/  FFMA.FTZ R33, -R133, R3, R8 ;  /* 0x0000000385217223 */ /* 0x008fe40000010108 */
[----:B------:R3:W-:Y:S01]  /*1b6a0*/  MUFU.TANH R30, R20 ;  /* 0x00000014001e7308 */ /* 0x0007e20000002400 */
[----:B------:R-:W-:Y:S01]  /*1b6b0*/  FMUL.FTZ R38, R23, R0 ;  /* 0x0000000017267220 */ /* 0x000fe20000410000 */
[C---:B------:R-:W-:Y:S01]  /*1b6c0*/  FFMA.FTZ R22, -R133.reuse, R6, R22 ;  /* 0x0000000685167223 */ /* 0x040fe20000010116 */
[C---:B------:R-:W-:Y:S02]  /*1b6d0*/  IMAD.IADD R3, R2.reuse, 0x1, -R16 ;  /* 0x0000000102037824 */ /* 0x040fe400078e0a10 */
[----:B------:R-:W-:Y:S01]  /*1b6e0*/  FFMA.FTZ R23, -R133, R7, R25 ;  /* 0x0000000785177223 */ /* 0x000fe20000010119 */
[----:B------:R-:W-:Y:S01]  /*1b6f0*/  IMAD.IADD R6, R2, 0x1, -R19 ;  /* 0x0000000102067824 */ /* 0x000fe200078e0a13 */
[C---:B-1----:R-:W-:Y:S01]  /*1b700*/  IADD3 R15, R14.reuse, -0x30, RZ ;  /* 0xffffffd00e0f7810 */ /* 0x042fe20007ffe0ff */
[----:B------:R1:W-:Y:S01]  /*1b710*/  MUFU.TANH R32, R21 ;  /* 0x0000001500207308 */ /* 0x0003e20000002400 */
[----:B------:R-:W-:Y:S01]  /*1b720*/  FMUL.FTZ R51, R17, R0 ;  /* 0x0000000011337220 */ /* 0x000fe20000410000 */
[----:B---3--:R-:W-:-:S02]  /*1b730*/  VIADD R20, R14, 0xffffffd9 ;  /* 0xffffffd90e147836 */ /* 0x008fc40000000000 */
[----:B--2---:R-:W-:Y:S01]  /*1b740*/  FFMA.FTZ R36, -R133, R4, R9 ;  /* 0x0000000485247223 */ /* 0x004fe20000010109 */
[C---:B------:R-:W-:Y:S01]  /*1b750*/  IADD3 R4, R2.reuse, -R15, RZ ;  /* 0x8000000f02047210 */ /* 0x040fe20007ffe0ff */
[----:B------:R-:W-:Y:S02]  /*1b760*/  IMAD.IADD R7, R2, 0x1, -R20 ;  /* 0x0000000102077824 */ /* 0x000fe400078e0a14 */
[----:B-1----:R-:W-:Y:S01]  /*1b770*/  VIADD R21, R14, 0xffffffe0 ;  /* 0xffffffe00e157836 */ /* 0x002fe20000000000 */
[----:B------:R-:W1:Y:S01]  /*1b780*/  MUFU.TANH R17, R27 ;  /* 0x0000001b00117308 */ /* 0x000e620000002400 */
[----:B------:R-:W-:Y:S02]  /*1b790*/  IABS R8, R4 ;  /* 0x0000000400087213 */ /* 0x000fe40000000000 */
[----:B------:R-:W-:Y:S02]  /*1b7a0*/  IABS R5, R3 ;  /* 0x0000000300057213 */ /* 0x000fe40000000000 */
[----:B------:R-:W-:-:S02]  /*1b7b0*/  IADD3 R9, R2, -R21, RZ ;  /* 0x8000001502097210 */ /* 0x000fc40007ffe0ff */
[----:B------:R-:W-:Y:S02]  /*1b7c0*/  IABS R4, R6 ;  /* 0x0000000600047213 */ /* 0x000fe40000000000 */
[----:B------:R-:W-:Y:S01]  /*1b7d0*/  IABS R3, R7 ;  /* 0x0000000700037213 */ /* 0x000fe20000000000 */
[----:B------:R-:W-:Y:S01]  /*1b7e0*/  FMUL.FTZ R50, R18, R0 ;  /* 0x0000000012327220 */ /* 0x000fe20000410000 */
[----:B------:R-:W-:Y:S01]  /*1b7f0*/  IABS R6, R9 ;  /* 0x0000000900067213 */ /* 0x000fe20000000000 */
[----:B------:R1:W2:Y:S01]  /*1b800*/  MUFU.TANH R18, R24 ;  /* 0x0000001800127308 */ /* 0x0002a20000002400 */
[----:B------:R-:W-:Y:S02]  /*1b810*/  IMAD.MOV.U32 R7, RZ, RZ, R5 ;  /* 0x000000ffff077224 */ /* 0x000fe400078e0005 */
[----:B------:R-:W-:Y:S02]  /*1b820*/  IMAD.MOV.U32 R5, RZ, RZ, R4 ;  /* 0x000000ffff057224 */ /* 0x000fe400078e0004 */
[----:B------:R-:W-:Y:S01]  /*1b830*/  IMAD.MOV.U32 R4, RZ, RZ, R3 ;  /* 0x000000ffff047224 */ /* 0x000fe200078e0003 */
[----:B------:R-:W-:-:S04]  /*1b840*/  MOV R3, R6 ;  /* 0x0000000600037202 */ /* 0x000fc80000000f00 */
[----:B------:R-:W-:Y:S02]  /*1b850*/  I2FP.F32.S32 R3, R3 ;  /* 0x0000000300037245 */ /* 0x000fe40000201400 */
[----:B------:R-:W-:Y:S02]  /*1b860*/  I2FP.F32.S32 R5, R5 ;  /* 0x0000000500057245 */ /* 0x000fe40000201400 */
[----:B------:R-:W-:Y:S01]  /*1b870*/  I2FP.F32.S32 R4, R4 ;  /* 0x0000000400047245 */ /* 0x000fe20000201400 */
[C---:B-1----:R-:W-:Y:S01]  /*1b880*/  FFMA.FTZ R24, -R133.reuse, R3, R17 ;  /* 0x0000000385187223 */ /* 0x042fe20000010111 */
[----:B------:R-:W-:Y:S01]  /*1b890*/  VIADD R3, R2, 0x8 ;  /* 0x0000000802037836 */ /* 0x000fe20000000000 */
[----:B------:R-:W-:Y:S01]  /*1b8a0*/  I2FP.F32.S32 R6, R8 ;  /* 0x0000000800067245 */ /* 0x000fe20000201400 */
[C---:B------:R-:W-:Y:S01]  /*1b8b0*/  FFMA.FTZ R26, -R133.reuse, R5, R26 ;  /* 0x00000005851a7223 */ /* 0x040fe2000001011a */
[----:B------:R-:W-:Y:S01]  /*1b8c0*/  I2FP.F32.S32 R7, R7 ;  /* 0x0000000700077245 */ /* 0x000fe20000201400 */
[----:B--2---:R-:W-:Y:S01]  /*1b8d0*/  FFMA.FTZ R25, -R133, R4, R18 ;  /* 0x0000000485197223 */ /* 0x004fe20000010112 */
[----:B------:R-:W-:-:S02]  /*1b8e0*/  IMAD.IADD R5, R3, 0x1, -R10 ;  /* 0x0000000103057824 */ /* 0x000fc400078e0a0a */
[----:B------:R-:W-:Y:S01]  /*1b8f0*/  IMAD.IADD R4, R3, 0x1, -R11 ;  /* 0x0000000103047824 */ /* 0x000fe200078e0a0b */
[----:B------:R-:W-:Y:S01]  /*1b900*/  MUFU.TANH R35, R31 ;  /* 0x0000001f00237308 */ /* 0x000fe20000002400 */
[C---:B------:R-:W-:Y:S01]  /*1b910*/  FFMA.FTZ R30, -R133.reuse, R6, R30 ;  /* 0x00000006851e7223 */ /* 0x040fe2000001011e */
[----:B------:R-:W-:Y:S01]  /*1b920*/  FFMA.FTZ R27, -R133, R7, R32 ;  /* 0x00000007851b7223 */ /* 0x000fe20000010120 */
[----:B------:R-:W-:Y:S01]  /*1b930*/  IADD3 R6, -R12, R3, RZ ;  /* 0x000000030c067210 */ /* 0x000fe20007ffe1ff */
[----:B------:R-:W-:Y:S01]  /*1b940*/  IMAD.IADD R8, R3, 0x1, -R13 ;  /* 0x0000000103087824 */ /* 0x000fe200078e0a0d */
[----:B------:R-:W-:-:S03]  /*1b950*/  IABS R7, R5 ;  /* 0x0000000500077213 */ /* 0x000fc60000000000 */
[----:B------:R-:W1:Y:S01]  /*1b960*/  MUFU.TANH R31, R34 ;  /* 0x00000022001f7308 */ /* 0x000e620000002400 */
[----:B------:R-:W-:Y:S02]  /*1b970*/  IABS R5, R4 ;  /* 0x0000000400057213 */ /* 0x000fe40000000000 */
[----:B------:R-:W-:Y:S02]  /*1b980*/  IABS R4, R6 ;  /* 0x0000000600047213 */ /* 0x000fe40000000000 */
[----:B------:R-:W-:Y:S01]  /*1b990*/  IABS R6, R8 ;  /* 0x0000000800067213 */ /* 0x000fe20000000000 */
[----:B------:R-:W-:Y:S02]  /*1b9a0*/  IMAD.MOV.U32 R8, RZ, RZ, R7 ;  /* 0x000000ffff087224 */ /* 0x000fe400078e0007 */
[----:B------:R-:W2:Y:S01]  /*1b9b0*/  MUFU.TANH R9, R38 ;  /* 0x0000002600097308 */ /* 0x000ea20000002400 */
[----:B------:R-:W-:Y:S01]  /*1b9c0*/  IMAD.MOV.U32 R7, RZ, RZ, R5 ;  /* 0x000000ffff077224 */ /* 0x000fe200078e0005 */
[----:B------:R-:W-:Y:S01]  /*1b9d0*/  MOV R5, R4 ;  /* 0x0000000400057202 */ /* 0x000fe20000000f00 */
[----:B------:R-:W-:Y:S01]  /*1b9e0*/  IMAD.MOV.U32 R4, RZ, RZ, R6 ;  /* 0x000000ffff047224 */ /* 0x000fe200078e0006 */
[----:B------:R-:W-:-:S04]  /*1b9f0*/  I2FP.F32.S32 R6, R8 ;  /* 0x0000000800067245 */ /* 0x000fc80000201400 */
[----:B------:R-:W3:Y:S01]  /*1ba00*/  MUFU.TANH R18, R37 ;  /* 0x0000002500127308 */ /* 0x000ee20000002400 */
[----:B------:R-:W-:Y:S02]  /*1ba10*/  I2FP.F32.S32 R8, R7 ;  /* 0x0000000700087245 */ /* 0x000fe40000201400 */
[----:B------:R-:W-:Y:S02]  /*1ba20*/  I2FP.F32.S32 R7, R5 ;  /* 0x0000000500077245 */ /* 0x000fe40000201400 */
[----:B------:R-:W-:Y:S01]  /*1ba30*/  I2FP.F32.S32 R4, R4 ;  /* 0x0000000400047245 */ /* 0x000fe20000201400 */
[----:B-1----:R-:W-:Y:S01]  /*1ba40*/  FFMA.FTZ R5, -R133, R8, R31 ;  /* 0x0000000885057223 */ /* 0x002fe2000001011f */
[-C--:B------:R-:W-:Y:S01]  /*1ba50*/  ISETP.GE.AND P0, PT, R11, R241.reuse, PT ;  /* 0x000000f10b00720c */ /* 0x080fe20003f06270 */
[C---:B------:R-:W-:Y:S01]  /*1ba60*/  FFMA.FTZ R6, -R133.reuse, R6, R35 ;  /* 0x0000000685067223 */ /* 0x040fe20000010123 */
[----:B------:R-:W-:Y:S01]  /*1ba70*/  ISETP.GE.AND P1, PT, R10, R241, PT ;  /* 0x000000f10a00720c */ /* 0x000fe20003f26270 */
[----:B--2---:R-:W-:Y:S01]  /*1ba80*/  FFMA.FTZ R17, -R133, R4, R9 ;  /* 0x0000000485117223 */ /* 0x004fe20000010109 */
[----:B------:R-:W-:Y:S01]  /*1ba90*/  FSEL R49, R5, -INF , !P0 ;  /* 0xff80000005317808 */ /* 0x000fe20004000000 */
[----:B------:R-:W-:-:S02]  /*1baa0*/  IMAD.IADD R4, R3, 0x1, -R16 ;  /* 0x0000000103047824 */ /* 0x000fc400078e0a10 */
[C---:B------:R-:W-:Y:S02]  /*1bab0*/  IMAD.IADD R5, R3.reuse, 0x1, -R15 ;  /* 0x0000000103057824 */ /* 0x040fe400078e0a0f */
[----:B------:R-:W-:Y:S02]  /*1bac0*/  IMAD.IADD R8, R3, 0x1, -R20 ;  /* 0x0000000103087824 */ /* 0x000fe400078e0a14 */
[----:B---3--:R-:W-:Y:S01]  /*1bad0*/  FFMA.FTZ R18, -R133, R7, R18 ;  /* 0x0000000785127223 */ /* 0x008fe20000010112 */
[----:B------:R-:W-:Y:S01]  /*1bae0*/  IADD3 R7, -R19, R3, RZ ;  /* 0x0000000313077210 */ /* 0x000fe20007ffe1ff */
[----:B------:R-:W-:Y:S01]  /*1baf0*/  IMAD.IADD R10, R3, 0x1, -R21 ;  /* 0x00000001030a7824 */ /* 0x000fe200078e0a15 */
[----:B------:R-:W-:Y:S01]  /*1bb00*/  FSEL R48, R6, -INF , !P1 ;  /* 0xff80000006307808 */ /* 0x000fe20004800000 */
[----:B------:R-:W-:Y:S01]  /*1bb10*/  MUFU.TANH R34, R40 ;  /* 0x0000002800227308 */ /* 0x000fe20000002400 */
[-C--:B------:R-:W-:Y:S02]  /*1bb20*/  ISETP.GE.AND P5, PT, R12, R241.reuse, PT ;  /* 0x000000f10c00720c */ /* 0x080fe40003fa6270 */
[----:B------:R-:W-:-:S02]  /*1bb30*/  ISETP.GE.AND P6, PT, R13, R241, PT ;  /* 0x000000f10d00720c */ /* 0x000fc40003fc6270 */
[----:B------:R-:W-:Y:S02]  /*1bb40*/  IABS R6, R4 ;  /* 0x0000000400067213 */ /* 0x000fe40000000000 */
[----:B------:R-:W-:Y:S01]  /*1bb50*/  IABS R9, R5 ;  /* 0x0000000500097213 */ /* 0x000fe20000000000 */
[----:B------:R-:W-:Y:S01]  /*1bb60*/  MUFU.TANH R32, R41 ;  /* 0x0000002900207308 */ /* 0x000fe20000002400 */
[----:B------:R-:W-:Y:S02]  /*1bb70*/  IABS R5, R7 ;  /* 0x0000000700057213 */ /* 0x000fe40000000000 */
[----:B------:R-:W-:Y:S02]  /*1bb80*/  IABS R4, R8 ;  /* 0x0000000800047213 */ /* 0x000fe40000000000 */
[----:B------:R-:W-:-:S03]  /*1bb90*/  IABS R7, R10 ;  /* 0x0000000a00077213 */ /* 0x000fc60000000000 */
[----:B------:R-:W1:Y:S01]  /*1bba0*/  MUFU.TANH R13, R44 ;  /* 0x0000002c000d7308 */ /* 0x000e620000002400 */
[----:B------:R-:W-:Y:S01]  /*1bbb0*/  IMAD.MOV.U32 R8, RZ, RZ, R6 ;  /* 0x000000ffff087224 */ /* 0x000fe200078e0006 */
[----:B------:R-:W-:-:S06]  /*1bbc0*/  MOV R6, R5 ;  /* 0x0000000500067202 */ /* 0x000fcc0000000f00 */
[----:B------:R-:W2:Y:S01]  /*1bbd0*/  MUFU.TANH R12, R45 ;  /* 0x0000002d000c7308 */ /* 0x000ea20000002400 */
[----:B------:R-:W-:-:S07]  /*1bbe0*/  IMAD.MOV.U32 R5, RZ, RZ, R4 ;  /* 0x000000ffff057224 */ /* 0x000fce00078e0004 */
[----:B------:R-:W3:Y:S01]  /*1bbf0*/  MUFU.TANH R11, R50 ;  /* 0x00000032000b7308 */ /* 0x000ee20000002400 */
[----:B------:R-:W-:Y:S01]  /*1bc00*/  IMAD.MOV.U32 R4, RZ, RZ, R7 ;  /* 0x000000ffff047224 */ /* 0x000fe200078e0007 */
[----:B------:R-:W-:Y:S02]  /*1bc10*/  I2FP.F32.S32 R9, R9 ;  /* 0x0000000900097245 */ /* 0x000fe40000201400 */
[----:B------:R-:W-:Y:S02]  /*1bc20*/  I2FP.F32.S32 R7, R8 ;  /* 0x0000000800077245 */ /* 0x000fe40000201400 */
[----:B------:R-:W-:Y:S02]  /*1bc30*/  I2FP.F32.S32 R6, R6 ;  /* 0x0000000600067245 */ /* 0x000fe40000201400 */
[----:B------:R-:W-:Y:S02]  /*1bc40*/  I2FP.F32.S32 R5, R5 ;  /* 0x0000000500057245 */ /* 0x000fe40000201400 */
[----:B------:R-:W-:Y:S01]  /*1bc50*/  I2FP.F32.S32 R4, R4 ;  /* 0x0000000400047245 */ /* 0x000fe20000201400 */
[----:B-1----:R-:W-:Y:S01]  /*1bc60*/  FFMA.FTZ R13, -R133, R6, R13 ;  /* 0x00000006850d7223 */ /* 0x002fe2000001010d */
[----:B------:R-:W-:Y:S01]  /*1bc70*/  ISETP.GE.AND P4, PT, R15, R241, PT ;  /* 0x000000f10f00720c */ /* 0x000fe20003f86270 */
[C---:B------:R-:W-:Y:S01]  /*1bc80*/  FFMA.FTZ R15, -R133.reuse, R7, R32 ;  /* 0x00000007850f7223 */ /* 0x040fe20000010120 */
[----:B------:R-:W-:Y:S01]  /*1bc90*/  ISETP.GE.AND P3, PT, R16, R241, PT ;  /* 0x000000f11000720c */ /* 0x000fe20003f66270 */
[----:B------:R-:W-:Y:S01]  /*1bca0*/  FFMA.FTZ R16, -R133, R9, R34 ;  /* 0x0000000985107223 */ /* 0x000fe20000010122 */
[----:B------:R-:W-:Y:S01]  /*1bcb0*/  FSEL R47, R23, -INF , !P1 ;  /* 0xff800000172f7808 */ /* 0x000fe20004800000 */
[C---:B--2---:R-:W-:Y:S01]  /*1bcc0*/  FFMA.FTZ R12, -R133.reuse, R5, R12 ;  /* 0x00000005850c7223 */ /* 0x044fe2000001010c */
[----:B------:R-:W-:Y:S01]  /*1bcd0*/  FSEL R46, R22, -INF , !P0 ;  /* 0xff800000162e7808 */ /* 0x000fe20004000000 */
[----:B---3--:R-:W-:Y:S01]  /*1bce0*/  FFMA.FTZ R11, -R133, R4, R11 ;  /* 0x00000004850b7223 */ /* 0x008fe2000001010b */
[-C--:B------:R-:W-:Y:S01]  /*1bcf0*/  ISETP.GE.AND P2, PT, R19, R241.reuse, PT ;  /* 0x000000f11300720c */ /* 0x080fe20003f46270 */
[----:B------:R-:W-:Y:S01]  /*1bd00*/  VIADD R8, R14, 0xffffffe9 ;  /* 0xffffffe90e087836 */ /* 0x000fe20000000000 */
[-C--:B------:R-:W-:Y:S01]  /*1bd10*/  ISETP.GE.AND P1, PT, R20, R241.reuse, PT ;  /* 0x000000f11400720c */ /* 0x080fe20003f26270 */
[C---:B------:R-:W-:Y:S01]  /*1bd20*/  VIADD R4, R14.reuse, 0xfffffff9 ;  /* 0xfffffff90e047836 */ /* 0x040fe20000000000 */
[----:B------:R-:W-:Y:S01]  /*1bd30*/  ISETP.GE.AND P0, PT, R21, R241, PT ;  /* 0x000000f11500720c */ /* 0x000fe20003f06270 */
[C---:B------:R-:W-:Y:S01]  /*1bd40*/  VIADD R10, R14.reuse, 0xffffffe1 ;  /* 0xffffffe10e0a7836 */ /* 0x040fe20000000000 */
[C---:B------:R-:W-:Y:S01]  /*1bd50*/  IADD3 R9, R14.reuse, -0x18, RZ ;  /* 0xffffffe80e097810 */ /* 0x040fe20007ffe0ff */
[C---:B------:R-:W-:Y:S01]  /*1bd60*/  VIADD R7, R14.reuse, 0xfffffff0 ;  /* 0xfffffff00e077836 */ /* 0x040fe20000000000 */
[C---:B------:R-:W-:Y:S01]  /*1bd70*/  IADD3 R5, R14.reuse, -0x8, RZ ;  /* 0xfffffff80e057810 */ /* 0x040fe20007ffe0ff */
[----:B------:R-:W-:Y:S01]  /*1bd80*/  VIADD R6, R14, 0xfffffff1 ;  /* 0xfffffff10e067836 */ /* 0x000fe20000000000 */
[----:B------:R-:W-:Y:S01]  /*1bd90*/  FSEL R45, R17, -INF , !P6 ;  /* 0xff800000112d7808 */ /* 0x000fe20007000000 */
[----:B------:R-:W-:Y:S01]  /*1bda0*/  IMAD.IADD R14, R2, 0x1, -R7 ;  /* 0x00000001020e7824 */ /* 0x000fe200078e0a07 */
[----:B------:R-:W-:Y:S01]  /*1bdb0*/  FSEL R125, R16, -INF , !P4 ;  /* 0xff800000107d7808 */ /* 0x000fe20006000000 */
[C---:B------:R-:W-:Y:S01]  /*1bdc0*/  IMAD.IADD R17, R2.reuse, 0x1, -R5 ;  /* 0x0000000102117824 */ /* 0x040fe200078e0a05 */
[----:B------:R-:W-:Y:S01]  /*1bdd0*/  FSEL R128, R15, -INF , !P3 ;  /* 0xff8000000f807808 */ /* 0x000fe20005800000 */
[----:B------:R-:W-:Y:S01]  /*1bde0*/  IMAD.IADD R15, R2, 0x1, -R6 ;  /* 0x00000001020f7824 */ /* 0x000fe200078e0a06 */
[----:B------:R-:W-:-:S02]  /*1bdf0*/  FSEL R132, R13, -INF , !P2 ;  /* 0xff8000000d847808 */ /* 0x000fc40005000000 */
[----:B------:R-:W-:Y:S01]  /*1be00*/  FSEL R140, R12, -INF , !P1 ;  /* 0xff8000000c8c7808 */ /* 0x000fe20004800000 */
[C---:B------:R-:W-:Y:S01]  /*1be10*/  IMAD.IADD R12, R2.reuse, 0x1, -R9 ;  /* 0x00000001020c7824 */ /* 0x040fe200078e0a09 */
[----:B------:R-:W-:Y:S01]  /*1be20*/  FSEL R165, R11, -INF , !P0 ;  /* 0xff8000000ba57808 */ /* 0x000fe20004000000 */
[C---:B------:R-:W-:Y:S01]  /*1be30*/  IMAD.IADD R11, R2.reuse, 0x1, -R10 ;  /* 0x00000001020b7824 */ /* 0x040fe200078e0a0a */
[C---:B------:R-:W-:Y:S02]  /*1be40*/  IADD3 R13, R2.reuse, -R8, RZ ;  /* 0x80000008020d7210 */ /* 0x040fe40007ffe0ff */
[----:B------:R-:W-:Y:S01]  /*1be50*/  IADD3 R16, R2, -R4, RZ ;  /* 0x8000000402107210 */ /* 0x000fe20007ffe0ff */
[-C--:B------:R-:W-:Y:S01]  /*1be60*/  FMUL.FTZ R2, R56, R0.reuse ;  /* 0x0000000038027220 */ /* 0x080fe20000410000 */
[----:B------:R-:W-:Y:S01]  /*1be70*/  FSEL R64, R30, -INF , !P4 ;  /* 0xff8000001e407808 */ /* 0x000fe20006000000 */
[----:B------:R-:W-:Y:S01]  /*1be80*/  IMAD.IADD R22, R3, 0x1, -R8 ;  /* 0x0000000103167824 */ /* 0x000fe200078e0a08 */
[----:B------:R-:W-:Y:S01]  /*1be90*/  ISETP.GE.AND P4, PT, R8, R241, PT ;  /* 0x000000f10800720c */ /* 0x000fe20003f86270 */
[-C--:B------:R-:W-:Y:S01]  /*1bea0*/  FMUL.FTZ R53, R53, R0.reuse ;  /* 0x0000000035357220 */ /* 0x080fe20000410000 */
[----:B------:R1:W-:Y:S01]  /*1beb0*/  MUFU.TANH R8, R2 ;  /* 0x0000000200087308 */ /* 0x0003e20000002400 */
[----:B------:R-:W-:Y:S01]  /*1bec0*/  FMUL.FTZ R52, R52, R0 ;  /* 0x0000000034347220 */ /* 0x000fe20000410000 */
[----:B------:R-:W-:-:S02]  /*1bed0*/  FSEL R41, R36, -INF , !P5 ;  /* 0xff80000024297808 */ /* 0x000fc40006800000 */
[----:B------:R-:W-:Y:S02]  /*1bee0*/  FSEL R44, R18, -INF , !P5 ;  /* 0xff800000122c7808 */ /* 0x000fe40006800000 */
[----:B------:R-:W-:Y:S01]  /*1bef0*/  FSEL R40, R33, -INF , !P6 ;  /* 0xff80000021287808 */ /* 0x000fe20007000000 */
[----:B------:R-:W-:Y:S01]  /*1bf00*/  IMAD.IADD R20, R3, 0x1, -R6 ;  /* 0x0000000103147824 */ /* 0x000fe200078e0a06 */
[-C--:B------:R-:W-:Y:S01]  /*1bf10*/  ISETP.GE.AND P5, PT, R10, R241.reuse, PT ;  /* 0x000000f10a00720c */ /* 0x080fe20003fa6270 */
[----:B------:R-:W2:Y:S01]  /*1bf20*/  MUFU.TANH R23, R53 ;  /* 0x0000003500177308 */ /* 0x000ea20000002400 */
[-C--:B------:R-:W-:Y:S01]  /*1bf30*/  ISETP.GE.AND P6, PT, R9, R241.reuse, PT ;  /* 0x000000f10900720c */ /* 0x080fe20003fc6270 */
[----:B------:R-:W-:Y:S01]  /*1bf40*/  IMAD.IADD R10, R3, 0x1, -R10 ;  /* 0x00000001030a7824 */ /* 0x000fe200078e0a0a */
[----:B------:R-:W-:Y:S01]  /*1bf50*/  FSEL R100, R27, -INF , !P3 ;  /* 0xff8000001b647808 */ /* 0x000fe20005800000 */
[----:B------:R-:W-:Y:S01]  /*1bf60*/  IMAD.IADD R9, R3, 0x1, -R9 ;  /* 0x0000000103097824 */ /* 0x000fe200078e0a09 */
[----:B------:R-:W-:Y:S01]  /*1bf70*/  FSEL R120, R26, -INF , !P2 ;  /* 0xff8000001a787808 */ /* 0x000fe20005000000 */
[-C--:B-1----:R-:W-:Y:S01]  /*1bf80*/  FMUL.FTZ R2, R57, R0.reuse ;  /* 0x0000000039027220 */ /* 0x082fe20000410000 */
[-C--:B------:R-:W-:Y:S01]  /*1bf90*/  ISETP.GE.AND P3, PT, R7, R241.reuse, PT ;  /* 0x000000f10700720c */ /* 0x080fe20003f66270 */
[C---:B------:R-:W-:Y:S01]  /*1bfa0*/  IMAD.IADD R19, R3.reuse, 0x1, -R5 ;  /* 0x0000000103137824 */ /* 0x040fe200078e0a05 */
[----:B------:R-:W-:Y:S01]  /*1bfb0*/  ISETP.GE.AND P2, PT, R6, R241, PT ;  /* 0x000000f10600720c */ /* 0x000fe20003f46270 */
[----:B------:R-:W-:Y:S01]  /*1bfc0*/  IMAD.IADD R18, R3, 0x1, -R4 ;  /* 0x0000000103127824 */ /* 0x000fe200078e0a04 */
[----:B------:R-:W-:Y:S01]  /*1bfd0*/  IADD3 R21, -R7, R3, RZ ;  /* 0x0000000307157210 */ /* 0x000fe20007ffe1ff */
[----:B------:R1:W-:Y:S01]  /*1bfe0*/  MUFU.TANH R27, R2 ;  /* 0x00000002001b7308 */ /* 0x0003e20000002400 */
[-C--:B------:R-:W-:Y:S01]  /*1bff0*/  FMUL.FTZ R54, R54, R0.reuse ;  /* 0x0000000036367220 */ /* 0x080fe20000410000 */
[-C--:B------:R-:W-:Y:S01]  /*1c000*/  FMUL.FTZ R55, R55, R0.reuse ;  /* 0x0000000037377220 */ /* 0x080fe20000410000 */
[----:B------:R-:W-:Y:S01]  /*1c010*/  FSEL R251, R24, -INF , !P0 ;  /* 0xff80000018fb7808 */ /* 0x000fe20004000000 */
[-C--:B------:R-:W-:Y:S01]  /*1c020*/  FMUL.FTZ R6, R58, R0.reuse ;  /* 0x000000003a067220 */ /* 0x080fe20000410000 */
[-C--:B------:R-:W-:Y:S01]  /*1c030*/  FMUL.FTZ R30, R59, R0.reuse ;  /* 0x000000003b1e7220 */ /* 0x080fe20000410000 */
[-C--:B------:R-:W-:Y:S01]  /*1c040*/  FMUL.FTZ R7, R80, R0.reuse ;  /* 0x0000000050077220 */ /* 0x080fe20000410000 */
[-C--:B------:R-:W-:Y:S01]  /*1c050*/  FMUL.FTZ R26, R81, R0.reuse ;  /* 0x00000000511a7220 */ /* 0x080fe20000410000 */
[----:B------:R-:W3:Y:S01]  /*1c060*/  MUFU.TANH R31, R52 ;  /* 0x00000034001f7308 */ /* 0x000ee20000002400 */
[-C--:B------:R-:W-:Y:S01]  /*1c070*/  FMUL.FTZ R32, R82, R0.reuse ;  /* 0x0000000052207220 */ /* 0x080fe20000410000 */
[----:B------:R-:W-:Y:S01]  /*1c080*/  FMUL.FTZ R33, R83, R0 ;  /* 0x0000000053217220 */ /* 0x000fe20000410000 */
[----:B------:R-:W-:-:S02]  /*1c090*/  IABS R3, R11 ;  /* 0x0000000b00037213 */ /* 0x000fc40000000000 */
[----:B------:R-:W-:Y:S02]  /*1c0a0*/  ISETP.GE.AND P0, PT, R4, R241, PT ;  /* 0x000000f10400720c */ /* 0x000fe40003f06270 */
[----:B------:R-:W-:Y:S02]  /*1c0b0*/  IABS R0, R13 ;  /* 0x0000000d00007213 */ /* 0x000fe40000000000 */
[----:B-1----:R-:W-:Y:S02]  /*1c0c0*/  IABS R2, R12 ;  /* 0x0000000c00027213 */ /* 0x002fe40000000000 */
[----:B------:R-:W-:Y:S02]  /*1c0d0*/  FSEL R124, R25, -INF , !P1 ;  /* 0xff800000197c7808 */ /* 0x000fe40004800000 */
[----:B------:R-:W-:Y:S02]  /*1c0e0*/  IABS R4, R14 ;  /* 0x0000000e00047213 */ /* 0x000fe40000000000 */
[----:B------:R-:W-:Y:S01]  /*1c0f0*/  ISETP.GE.AND P1, PT, R5, R241, PT ;  /* 0x000000f10500720c */ /* 0x000fe20003f26270 */
[----:B------:R-:W1:Y:S01]  /*1c100*/  MUFU.TANH R35, R51 ;  /* 0x0000003300237308 */ /* 0x000e620000002400 */
[----:B------:R-:W-:Y:S01]  /*1c110*/  MOV R5, R3 ;  /* 0x0000000300057202 */ /* 0x000fe20000000f00 */
[----:B------:R-:W-:-:S02]  /*1c120*/  IMAD.MOV.U32 R3, RZ, RZ, R2 ;  /* 0x000000ffff037224 */ /* 0x000fc400078e0002 */
[----:B------:R-:W-:Y:S02]  /*1c130*/  IMAD.MOV.U32 R2, RZ, RZ, R0 ;  /* 0x000000ffff027224 */ /* 0x000fe400078e0000 */
[----:B------:R-:W-:Y:S01]  /*1c140*/  IMAD.MOV.U32 R0, RZ, RZ, R4 ;  /* 0x000000ffff007224 */ /* 0x000fe200078e0004 */
[----:B------:R-:W-:Y:S02]  /*1c150*/  I2FP.F32.S32 R3, R3 ;  /* 0x0000000300037245 */ /* 0x000fe40000201400 */
[----:B------:R-:W-:Y:S02]  /*1c160*/  I2FP.F32.S32 R2, R2 ;  /* 0x0000000200027245 */ /* 0x000fe40000201400 */
[----:B------:R-:W-:Y:S01]  /*1c170*/  I2FP.F32.S32 R0, R0 ;  /* 0x0000000000007245 */ /* 0x000fe20000201400 */
[----:B------:R-:W4:Y:S01]  /*1c180*/  MUFU.TANH R37, R60 ;  /* 0x0000003c00257308 */ /* 0x000f220000002400 */
[----:B------:R-:W-:Y:S01]  /*1c190*/  I2FP.F32.S32 R5, R5 ;  /* 0x0000000500057245 */ /* 0x000fe20000201400 */
[C---:B--2---:R-:W-:Y:S01]  /*1c1a0*/  FFMA.FTZ R24, -R133.reuse, R2, R23 ;  /* 0x0000000285187223 */ /* 0x044fe20000010117 */
[C---:B---3--:R-:W-:Y:S01]  /*1c1b0*/  FFMA.FTZ R25, -R133.reuse, R3, R31 ;  /* 0x0000000385197223 */ /* 0x048fe2000001011f */
[----:B------:R-:W-:Y:S01]  /*1c1c0*/  FFMA.FTZ R23, -R133, R0, R8 ;  /* 0x0000000085177223 */ /* 0x000fe20000010108 */
[----:B------:R-:W-:-:S03]  /*1c1d0*/  IABS R3, R15 ;  /* 0x0000000f00037213 */ /* 0x000fc60000000000 */
[----:B------:R-:W2:Y:S01]  /*1c1e0*/  MUFU.TANH R36, R54 ;  /* 0x0000003600247308 */ /* 0x000ea20000002400 */
[----:B------:R-:W-:Y:S02]  /*1c1f0*/  IABS R2, R17 ;  /* 0x0000001100027213 */ /* 0x000fe40000000000 */
[----:B------:R-:W-:-:S05]  /*1c200*/  IABS R0, R16 ;  /* 0x0000001000007213 */ /* 0x000fca0000000000 */
[----:B------:R-:W3:Y:S01]  /*1c210*/  MUFU.TANH R11, R7 ;  /* 0x00000007000b7308 */ /* 0x000ee20000002400 */
[----:B-1----:R-:W-:Y:S01]  /*1c220*/  FFMA.FTZ R13, -R133, R5, R35 ;  /* 0x00000005850d7223 */ /* 0x002fe20000010123 */
[----:B------:R-:W-:-:S06]  /*1c230*/  MOV R4, R3 ;  /* 0x0000000300047202 */ /* 0x000fcc0000000f00 */
[----:B------:R-:W1:Y:S01]  /*1c240*/  MUFU.TANH R7, R26 ;  /* 0x0000001a00077308 */ /* 0x000e620000002400 */
[----:B------:R-:W-:Y:S01]  /*1c250*/  IMAD.MOV.U32 R3, RZ, RZ, R2 ;  /* 0x000000ffff037224 */ /* 0x000fe200078e0002 */
[----:B------:R-:W-:Y:S01]  /*1c260*/  IABS R2, R10 ;  /* 0x0000000a00027213 */ /* 0x000fe20000000000 */
[----:B------:R-:W-:Y:S01]  /*1c270*/  IMAD.MOV.U32 R5, RZ, RZ, R0 ;  /* 0x000000ffff057224 */ /* 0x000fe200078e0000 */
[----:B------:R-:W-:Y:S02]  /*1c280*/  IABS R0, R9 ;  /* 0x0000000900007213 */ /* 0x000fe40000000000 */
[----:B------:R-:W-:Y:S02]  /*1c290*/  I2FP.F32.S32 R2, R2 ;  /* 0x0000000200027245 */ /* 0x000fe40000201400 */
[----:B------:R5:W-:Y:S01]  /*1c2a0*/  MUFU.TANH R34, R6 ;  /* 0x0000000600227308 */ /* 0x000be20000002400 */
[----:B------:R-:W-:Y:S02]  /*1c2b0*/  I2FP.F32.S32 R0, R0 ;  /* 0x0000000000007245 */ /* 0x000fe40000201400 */
[----:B------:R-:W-:Y:S01]  /*1c2c0*/  I2FP.F32.S32 R4, R4 ;  /* 0x0000000400047245 */ /* 0x000fe20000201400 */
[C---:B----4-:R-:W-:Y:S01]  /*1c2d0*/  FFMA.FTZ R8, -R133.reuse, R2, R37 ;  /* 0x0000000285087223 */ /* 0x050fe20000010125 */
[----:B------:R-:W-:Y:S01]  /*1c2e0*/  IABS R2, R21 ;  /* 0x0000001500027213 */ /* 0x000fe20000000000 */
[C---:B--2---:R-:W-:Y:S01]  /*1c2f0*/  FFMA.FTZ R9, -R133.reuse, R0, R36 ;  /* 0x0000000085097223 */ /* 0x044fe20000010124 */
[----:B------:R-:W-:Y:S01]  /*1c300*/  IABS R0, R20 ;  /* 0x0000001400007213 */ /* 0x000fe20000000000 */
[----:B------:R-:W2:Y:S01]  /*1c310*/  MUFU.TANH R38, R55 ;  /* 0x0000003700267308 */ /* 0x000ea20000002400 */
[----:B------:R-:W-:Y:S01]  /*1c320*/  FFMA.FTZ R12, -R133, R4, R27 ;  /* 0x00000004850c7223 */ /* 0x000fe2000001011b */
[----:B------:R-:W-:-:S02]  /*1c330*/  IABS R4, R19 ;  /* 0x0000001300047213 */ /* 0x000fc40000000000 */
[----:B-----5:R-:W-:Y:S02]  /*1c340*/  I2FP.F32.S32 R6, R3 ;  /* 0x0000000300067245 */ /* 0x020fe40000201400 */
[----:B------:R-:W-:Y:S02]  /*1c350*/  I2FP.F32.S32 R3, R5 ;  /* 0x0000000500037245 */ /* 0x000fe40000201400 */
[----:B------:R-:W4:Y:S01]  /*1c360*/  MUFU.TANH R16, R30 ;  /* 0x0000001e00107308 */ /* 0x000f220000002400 */
[C---:B---3--:R-:W-:Y:S02]  /*1c370*/  FFMA.FTZ R11, -R133.reuse, R6, R11 ;  /* 0x00000006850b7223 */ /* 0x048fe4000001010b */
[----:B-1----:R-:W-:Y:S01]  /*1c380*/  FFMA.FTZ R10, -R133, R3, R7 ;  /* 0x00000003850a7223 */ /* 0x002fe20000010107 */
[----:B------:R-:W-:-:S04]  /*1c390*/  IABS R3, R22 ;  /* 0x0000001600037213 */ /* 0x000fc80000000000 */
[----:B------:R-:W1:Y:S01]  /*1c3a0*/  MUFU.TANH R15, R32 ;  /* 0x00000020000f7308 */ /* 0x000e620000002400 */
[----:B------:R-:W-:Y:S02]  /*1c3b0*/  IABS R6, R18 ;  /* 0x0000001200067213 */ /* 0x000fe40000000000 */
[----:B------:R-:W-:-:S05]  /*1c3c0*/  MOV R5, R2 ;  /* 0x0000000200057202 */ /* 0x000fca0000000f00 */
[----:B------:R-:W3:Y:S01]  /*1c3d0*/  MUFU.TANH R14, R33 ;  /* 0x00000021000e7308 */ /* 0x000ee20000002400 */
[----:B------:R-:W-:Y:S01]  /*1c3e0*/  IMAD.MOV.U32 R2, RZ, RZ, R0 ;  /* 0x000000ffff027224 */ /* 0x000fe200078e0000 */
[----:B------:R-:W-:Y:S01]  /*1c3f0*/  FSEL R192, R13, -INF , !P5 ;  /* 0xff8000000dc07808 */ /* 0x000fe20006800000 */
[----:B------:R-:W-:Y:S01]  /*1c400*/  IMAD.MOV.U32 R7, RZ, RZ, R3 ;  /* 0x000000ffff077224 */ /* 0x000fe200078e0003 */
[----:B------:R-:W-:Y:S01]  /*1c410*/  FSEL R195, R8, -INF , !P5 ;  /* 0xff80000008c37808 */ /* 0x000fe20006800000 */
[----:B------:R-:W-:Y:S01]  /*1c420*/  IMAD.MOV.U32 R0, RZ, RZ, R4 ;  /* 0x000000ffff007224 */ /* 0x000fe200078e0004 */
[----:B------:R-:W-:Y:S01]  /*1c430*/  ISETP.GE.AND P5, PT, R105, 0x2, PT ;  /* 0x000000026900780c */ /* 0x000fe20003fa6270 */
[----:B------:R-:W-:Y:S01]  /*1c440*/  IMAD.MOV.U32 R3, RZ, RZ, R6 ;  /* 0x000000ffff037224 */ /* 0x000fe200078e0006 */
[----:B------:R-:W-:Y:S02]  /*1c450*/  I2FP.F32.S32 R4, R2 ;  /* 0x0000000200047245 */ /* 0x000fe40000201400 */
[----:B------:R-:W-:-:S02]  /*1c460*/  I2FP.F32.S32 R2, R0 ;  /* 0x0000000000027245 */ /* 0x000fc40000201400 */
[----:B------:R-:W-:Y:S02]  /*1c470*/  I2FP.F32.S32 R7, R7 ;  /* 0x0000000700077245 */ /* 0x000fe40000201400 */
[----:B------:R-:W-:Y:S02]  /*1c480*/  I2FP.F32.S32 R5, R5 ;  /* 0x0000000500057245 */ /* 0x000fe40000201400 */
[----:B------:R-:W-:Y:S01]  /*1c490*/  I2FP.F32.S32 R0, R3 ;  /* 0x0000000300007245 */ /* 0x000fe20000201400 */
[C---:B--2---:R-:W-:Y:S01]  /*1c4a0*/  FFMA.FTZ R7, -R133.reuse, R7, R38 ;  /* 0x0000000785077223 */ /* 0x044fe20000010126 */
[C---:B----4-:R-:W-:Y:S01]  /*1c4b0*/  FFMA.FTZ R4, -R133.reuse, R4, R16 ;  /* 0x0000000485047223 */ /* 0x050fe20000010110 */
[C---:B------:R-:W-:Y:S01]  /*1c4c0*/  FFMA.FTZ R5, -R133.reuse, R5, R34 ;  /* 0x0000000585057223 */ /* 0x040fe20000010122 */
[C---:B-1----:R-:W-:Y:S01]  /*1c4d0*/  FFMA.FTZ R2, -R133.reuse, R2, R15 ;  /* 0x0000000285027223 */ /* 0x042fe2000001010f */
[----:B---3--:R-:W-:Y:S01]  /*1c4e0*/  FFMA.FTZ R0, -R133, R0, R14 ;  /* 0x0000000085007223 */ /* 0x008fe2000001010e */
[----:B------:R-:W-:Y:S01]  /*1c4f0*/  BSSY B1, `(.L_x_5125) ;  /* 0x00000e1000017945 */ /* 0x000fe20003800000 */
[C---:B------:R-:W-:Y:S01]  /*1c500*/  IADD3 R238, R223.reuse, 0x800, RZ ;  /* 0x00000800dfee7810 */ /* 0x040fe20007ffe0ff */
[C---:B------:R-:W-:Y:S01]  /*1c510*/  VIADD R237, R223.reuse, 0x1000 ;  /* 0x00001000dfed7836 */ /* 0x040fe20000000000 */
[C---:B------:R-:W-:Y:S01]  /*1c520*/  IADD3 R234, R223.reuse, 0x2800, RZ ;  /* 0x00002800dfea7810 */ /* 0x040fe20007ffe0ff */
[C---:B------:R-:W-:Y:S01]  /*1c530*/  VIADD R236, R223.reuse, 0x1800 ;  /* 0x00001800dfec7836 */ /* 0x040fe20000000000 */
[C---:B------:R-:W-:Y:S01]  /*1c540*/  IADD3 R230, R223.reuse, 0x4800, RZ ;  /* 0x00004800dfe67810 */ /* 0x040fe20007ffe0ff */
[C---:B------:R-:W-:Y:S01]  /*1c550*/  VIADD R235, R223.reuse, 0x2000 ;  /* 0x00002000dfeb7836 */ /* 0x040fe20000000000 */
[C---:B------:R-:W-:Y:S01]  /*1c560*/  IADD3 R226, R223.reuse, 0x6800, RZ ;  /* 0x00006800dfe27810 */ /* 0x040fe20007ffe0ff */
[----:B------:R-:W-:Y:S01]  /*1c570*/  VIADD R233, R223, 0x3000 ;  /* 0x00003000dfe97836 */ /* 0x000fe20000000000 */
[----:B------:R-:W-:Y:S01]  /*1c580*/  FSEL R193, R25, -INF , !P6 ;  /* 0xff80000019c17808 */ /* 0x000fe20007000000 */
[----:B------:R-:W-:Y:S01]  /*1c590*/  VIADD R232, R223, 0x3800 ;  /* 0x00003800dfe87836 */ /* 0x000fe20000000000 */
[----:B------:R-:W-:Y:S01]  /*1c5a0*/  FSEL R240, R9, -INF , !P6 ;  /* 0xff80000009f07808 */ /* 0x000fe20007000000 */
[C---:B------:R-:W-:Y:S01]  /*1c5b0*/  VIADD R231, R223.reuse, 0x4000 ;  /* 0x00004000dfe77836 */ /* 0x040fe20000000000 */
[----:B------:R-:W-:Y:S01]  /*1c5c0*/  FSEL R194, R24, -INF , !P4 ;  /* 0xff80000018c27808 */ /* 0x000fe20006000000 */
[----:B------:R-:W-:Y:S01]  /*1c5d0*/  VIADD R229, R223, 0x5000 ;  /* 0x00005000dfe57836 */ /* 0x000fe20000000000 */
[----:B------:R-:W-:Y:S01]  /*1c5e0*/  FSEL R250, R7, -INF , !P4 ;  /* 0xff80000007fa7808 */ /* 0x000fe20006000000 */
[----:B------:R-:W-:Y:S01]  /*1c5f0*/  VIADD R228, R223, 0x5800 ;  /* 0x00005800dfe47836 */ /* 0x000fe20000000000 */
[----:B------:R-:W-:Y:S01]  /*1c600*/  FSEL R164, R23, -INF , !P3 ;  /* 0xff80000017a47808 */ /* 0x000fe20005800000 */
[----:B------:R-:W-:Y:S01]  /*1c610*/  VIADD R227, R223, 0x6000 ;  /* 0x00006000dfe37836 */ /* 0x000fe20000000000 */
[----:B------:R-:W-:Y:S01]  /*1c620*/  FSEL R158, R5, -INF , !P3 ;  /* 0xff800000059e7808 */ /* 0x000fe20005800000 */
[C---:B------:R-:W-:Y:S01]  /*1c630*/  VIADD R225, R223.reuse, 0x7000 ;  /* 0x00007000dfe17836 */ /* 0x040fe20000000000 */
[----:B------:R-:W-:Y:S01]  /*1c640*/  FSEL R38, R12, -INF , !P2 ;  /* 0xff8000000c267808 */ /* 0x000fe20005000000 */
[----:B------:R-:W-:Y:S01]  /*1c650*/  VIADD R224, R223, 0x7800 ;  /* 0x00007800dfe07836 */ /* 0x000fe20000000000 */
        /* <DEDUP_REMOVED lines=71> */
.L_x_5128:
[----:B------:R-:W2:Y:S02]  /*1cad0*/  LD.E R2, desc[UR6][R28.64+0x38] ;  /* 0x000038061c027980 */ /* 0x000ea4000c101900 */
[----:B--2---:R-:W-:-:S04]  /*1cae0*/  LEA R2, -R2, RZ, 0x6 ;  /* 0x000000ff02027211 */ /* 0x004fc800078e31ff */
[----:B------:R-:W-:Y:S02]  /*1caf0*/  SHF.R.S32.HI R3, RZ, 0x1f, R2 ;  /* 0x0000001fff037819 */ /* 0x000fe40000011402 */
.L_x_5129:
[----:B------:R-:W-:Y:S05]  /*1cb00*/  BSYNC B0 ;  /* 0x0000000000007941 */ /* 0x000fea0003800000 */
.L_x_5127:
[C---:B------:R-:W-:Y:S02]  /*1cb10*/  LOP3.LUT P3, RZ, R246.reuse, 0x4, RZ, 0xc0, !PT ;  /* 0x00000004f6ff7812 */ /* 0x040fe4000786c0ff */
[----:B------:R-:W-:Y:S02]  /*1cb20*/  LOP3.LUT P4, RZ, R246, 0x2, RZ, 0xc0, !PT ;  /* 0x00000002f6ff7812 */ /* 0x000fe4000788c0ff */
[----:B------:R-:W-:Y:S02]  /*1cb30*/  IADD3 R0, P1, R2, R172, RZ ;  /* 0x000000ac02007210 */ /* 0x000fe40007f3e0ff */
[C---:B------:R-:W-:Y:S02]  /*1cb40*/  LOP3.LUT P2, RZ, R246.reuse, 0x8, RZ, 0xc0, !PT ;  /* 0x00000008f6ff7812 */ /* 0x040fe4000784c0ff */
[----:B------:R-:W-:Y:S01]  /*1cb50*/  LOP3.LUT P6, RZ, R246, 0x1, RZ, 0xc0, !PT ;  /* 0x00000001f6ff7812 */ /* 0x000fe200078cc0ff */
[----:B------:R-:W-:Y:S01]  /*1cb60*/  IMAD.X R6, R3, 0x1, R171, P1 ;  /* 0x0000000103067824 */ /* 0x000fe200008e06ab */
[----:B------:R-:W-:-:S03]  /*1cb70*/  LEA R4, P0, R2, R247, 0x1 ;  /* 0x000000f702047211 */ /* 0x000fc600078008ff */
[----:B------:R-:W-:Y:S02]  /*1cb80*/  @P3 LEA R34, P1, R0, R156, 0x1 ;  /* 0x0000009c00223211 */ /* 0x000fe400078208ff */
[----:B------:R-:W-:Y:S02]  /*1cb90*/  LEA.HI.X R5, R2, R249, R3, 0x1, P0 ;  /* 0x000000f902057211 */ /* 0x000fe400000f0c03 */
[-C--:B------:R-:W-:Y:S02]  /*1cba0*/  @P3 LEA.HI.X R35, R0, R157.reuse, R6, 0x1, P1 ;  /* 0x0000009d00233211 */ /* 0x080fe400008f0c06 */
        /* <DEDUP_REMOVED lines=117> */
.L_x_5126:
[----:B------:R-:W-:Y:S05]  /*1d300*/  BSYNC B1 ;  /* 0x0000000000017941 */ /* 0x000fea0003800000 */
.L_x_5125:
[----:B------:R2:W3:Y:S01]  /*1d310*/  LD.E R0, desc[UR6][R28.64+0xdc] ;  /* 0x0000dc061c007980 */ /* 0x0004e2000c101900 */
[----:B------:R-:W-:-:S03]  /*1d320*/  FMNMX.FTZ R2, R47, R46, !PT ;  /* 0x0000002e2f027209 */ /* 0x000fc60007810000 */
[----:B------:R-:W-:Y:S01]  /*1d330*/  STL [R1+0x3c], R223 ;  /* 0x00003cdf01007387 */ /* 0x000fe20000100800 */
[----:B------:R-:W-:-:S03]  /*1d340*/  FMNMX.FTZ R2, R41, R2, !PT ;  /* 0x0000000229027209 */ /* 0x000fc60007810000 */
[----:B------:R-:W-:Y:S01]  /*1d350*/  STL [R1+0x38], R222 ;  /* 0x000038de01007387 */ /* 0x000fe20000100800 */
[----:B------:R-:W-:-:S03]  /*1d360*/  FMNMX.FTZ R2, R40, R2, !PT ;  /* 0x0000000228027209 */ /* 0x000fc60007810000 */
[----:B------:R-:W-:Y:S01]  /*1d370*/  STL [R1+0x34], R221 ;  /* 0x000034dd01007387 */ /* 0x000fe20000100800 */
[----:B------:R-:W-:-:S03]  /*1d380*/  FMNMX.FTZ R2, R64, R2, !PT ;  /* 0x0000000240027209 */ /* 0x000fc60007810000 */
[----:B------:R-:W-:Y:S01]  /*1d390*/  STL [R1+0x30], R220 ;  /* 0x000030dc01007387 */ /* 0x000fe20000100800 */
[----:B------:R-:W-:Y:S02]  /*1d3a0*/  FMNMX.FTZ R3, R100, R2, !PT ;  /* 0x0000000264037209 */ /* 0x000fe40007810000 */
[----:B------:R-:W-:Y:S01]  /*1d3b0*/  FMNMX.FTZ R2, R48, R49, !PT ;  /* 0x0000003130027209 */ /* 0x000fe20007810000 */
[----:B------:R-:W-:Y:S01]  /*1d3c0*/  STL [R1+0x2c], R219 ;  /* 0x00002cdb01007387 */ /* 0x000fe20000100800 */
[----:B------:R-:W-:Y:S02]  /*1d3d0*/  FMNMX.FTZ R3, R120, R3, !PT ;  /* 0x0000000378037209 */ /* 0x000fe40007810000 */
[----:B------:R-:W-:Y:S01]  /*1d3e0*/  FMNMX.FTZ R2, R44, R2, !PT ;  /* 0x000000022c027209 */ /* 0x000fe20007810000 */
[----:B------:R4:W-:Y:S01]  /*1d3f0*/  STL [R1+0x28], R218 ;  /* 0x000028da01007387 */ /* 0x0009e20000100800 */
[----:B------:R-:W-:Y:S02]  /*1d400*/  FMNMX.FTZ R135, R124, R3, !PT ;  /* 0x000000037c877209 */ /* 0x000fe40007810000 */
[----:B------:R-:W-:Y:S01]  /*1d410*/  FMNMX.FTZ R2, R45, R2, !PT ;  /* 0x000000022d027209 */ /* 0x000fe20007810000 */
[----:B------:R-:W-:Y:S01]  /*1d420*/  STL [R1+0x24], R217 ;  /* 0x000024d901007387 */ /* 0x000fe20000100800 */
[----:B------:R-:W-:-:S02]  /*1d430*/  FMNMX.FTZ R135, R251, R135, !PT ;  /* 0x00000087fb877209 */ /* 0x000fc40007810000 */
[----:B------:R-:W-:Y:S01]  /*1d440*/  FMNMX.FTZ R2, R125, R2, !PT ;  /* 0x000000027d027209 */ /* 0x000fe20007810000 */
[----:B------:R-:W-:Y:S01]  /*1d450*/  STL [R1+0x20], R212 ;  /* 0x000020d401007387 */ /* 0x000fe20000100800 */
[----:B------:R-:W-:Y:S02]  /*1d460*/  FMNMX.FTZ R135, R192, R135, !PT ;  /* 0x00000087c0877209 */ /* 0x000fe40007810000 */
[----:B------:R-:W-:Y:S01]  /*1d470*/  FMNMX.FTZ R2, R128, R2, !PT ;  /* 0x0000000280027209 */ /* 0x000fe20007810000 */
[----:B------:R-:W-:Y:S01]  /*1d480*/  STL [R1+0x1c], R133 ;  /* 0x00001c8501007387 */ /* 0x000fe20000100800 */
[----:B------:R-:W-:Y:S02]  /*1d490*/  FMNMX.FTZ R135, R193, R135, !PT ;  /* 0x00000087c1877209 */ /* 0x000fe40007810000 */
[----:B------:R-:W-:Y:S02]  /*1d4a0*/  FMNMX.FTZ R2, R132, R2, !PT ;  /* 0x0000000284027209 */ /* 0x000fe40007810000 */
[----:B------:R-:W-:-:S02]  /*1d4b0*/  FMNMX.FTZ R135, R194, R135, !PT ;  /* 0x00000087c2877209 */ /* 0x000fc40007810000 */
[----:B------:R-:W-:Y:S02]  /*1d4c0*/  FMNMX.FTZ R2, R140, R2, !PT ;  /* 0x000000028c027209 */ /* 0x000fe40007810000 */
[----:B------:R-:W-:Y:S02]  /*1d4d0*/  FMNMX.FTZ R135, R164, R135, !PT ;  /* 0x00000087a4877209 */ /* 0x000fe40007810000 */
[----:B------:R-:W-:Y:S01]  /*1d4e0*/  FMNMX.FTZ R2, R165, R2, !PT ;  /* 0x00000002a5027209 */ /* 0x000fe20007810000 */
[----:B----4-:R-:W-:Y:S01]  /*1d4f0*/  IMAD.MOV.U32 R218, RZ, RZ, R38 ;  /* 0x000000ffffda7224 */ /* 0x010fe200078e0026 */
[----:B------:R-:W-:Y:S02]  /*1d500*/  MOV R220, R50 ;  /* 0x0000003200dc7202 */ /* 0x000fe40000000f00 */
[----:B------:R-:W-:Y:S02]  /*1d510*/  FMNMX.FTZ R2, R195, R2, !PT ;  /* 0x00000002c3027209 */ /* 0x000fe40007810000 */
[----:B------:R-:W-:-:S02]  /*1d520*/  FMNMX.FTZ R135, R218, R135, !PT ;  /* 0x00000087da877209 */ /* 0x000fc40007810000 */
[----:B------:R-:W-:Y:S02]  /*1d530*/  FMNMX.FTZ R2, R240, R2, !PT ;  /* 0x00000002f0027209 */ /* 0x000fe40007810000 */
[----:B------:R-:W-:Y:S02]  /*1d540*/  FMNMX.FTZ R135, R167, R135, !PT ;  /* 0x00000087a7877209 */ /* 0x000fe40007810000 */
[----:B------:R-:W-:Y:S02]  /*1d550*/  FMNMX.FTZ R2, R250, R2, !PT ;  /* 0x00000002fa027209 */ /* 0x000fe40007810000 */
[----:B------:R-:W-:Y:S02]  /*1d560*/  FMNMX.FTZ R135, R220, R135, !PT ;  /* 0x00000087dc877209 */ /* 0x000fe40007810000 */
[----:B------:R-:W-:-:S03]  /*1d570*/  FMNMX.FTZ R2, R158, R2, !PT ;  /* 0x000000029e027209 */ /* 0x000fc60007810000 */
[----:B-1----:R-:W1:Y:S01]  /*1d580*/  SHFL.BFLY PT, R4, R135, 0x2, 0x1f ;  /* 0x0c401f0087047f89 */ /* 0x002e6200000e0000 */
[----:B------:R-:W-:-:S04]  /*1d590*/  FMNMX.FTZ R2, R168, R2, !PT ;  /* 0x00000002a8027209 */ /* 0x000fc80007810000 */
[----:B------:R-:W-:-:S04]  /*1d5a0*/  FMNMX.FTZ R2, R152, R2, !PT ;  /* 0x0000000298027209 */ /* 0x000fc80007810000 */
[----:B------:R-:W-:-:S05]  /*1d5b0*/  FMNMX.FTZ R2, R148, R2, !PT ;  /* 0x0000000294027209 */ /* 0x000fca0007810000 */
[----:B------:R-:W4:Y:S01]  /*1d5c0*/  SHFL.BFLY PT, R3, R2, 0x2, 0x1f ;  /* 0x0c401f0002037f89 */ /* 0x000f2200000e0000 */
[----:B-1----:R-:W-:-:S05]  /*1d5d0*/  FMNMX.FTZ R135, R135, R4, !PT ;  /* 0x0000000487877209 */ /* 0x002fca0007810000 */
[----:B------:R-:W1:Y:S01]  /*1d5e0*/  SHFL.BFLY PT, R4, R135, 0x1, 0x1f ;  /* 0x0c201f0087047f89 */ /* 0x000e6200000e0000 */
[----:B----4-:R-:W-:-:S05]  /*1d5f0*/  FMNMX.FTZ R2, R2, R3, !PT ;  /* 0x0000000302027209 */ /* 0x010fca0007810000 */
[----:B------:R-:W4:Y:S01]  /*1d600*/  SHFL.BFLY PT, R134, R2, 0x1, 0x1f ;  /* 0x0c201f0002867f89 */ /* 0x000f2200000e0000 */
[----:B-1----:R-:W-:-:S04]  /*1d610*/  FMNMX.FTZ R135, R135, R4, !PT ;  /* 0x0000000487877209 */ /* 0x002fc80007810000 */
[----:B------:R-:W-:Y:S02]  /*1d620*/  FSETP.NEU.FTZ.AND P0, PT, R135, -INF , PT ;  /* 0xff8000008700780b */ /* 0x000fe40003f1d000 */
[----:B----4-:R-:W-:Y:S02]  /*1d630*/  FMNMX.FTZ R134, R2, R134, !PT ;  /* 0x0000008602867209 */ /* 0x010fe40007810000 */
[----:B------:R-:W-:-:S04]  /*1d640*/  LEA R213, R42, UR4, 0x1 ;  /* 0x000000042ad57c11 */ /* 0x000fc8000f8e08ff */
[----:B------:R-:W-:Y:S01]  /*1d650*/  LEA R214, R43, R213, 0x1 ;  /* 0x000000d52bd67211 */ /* 0x000fe200078e08ff */
[C---:B------:R-:W-:Y:S01]  /*1d660*/  IMAD R216, R39.reuse, 0x2, R213 ;  /* 0x0000000227d87824 */ /* 0x040fe200078e02d5 */
[----:B------:R-:W-:Y:S04]  /*1d670*/  LDSM.16.MT88.4 R16, [R213+0x12000] ;  /* 0x01200000d510783b */ /* 0x000fe80000004200 */
[----:B--2---:R-:W1:Y:S04]  /*1d680*/  LDSM.16.MT88.4 R28, [R214+0x10000] ;  /* 0x01000000d61c783b */ /* 0x004e680000004200 */
[----:B------:R-:W2:Y:S01]  /*1d690*/  LDSM.16.MT88.4 R8, [R216+0x12000] ;  /* 0x01200000d808783b */ /* 0x000ea20000004200 */
[----:B------:R-:W-:-:S03]  /*1d6a0*/  LEA R215, R39, R214, 0x1 ;  /* 0x000000d627d77211 */ /* 0x000fc600078e08ff */
[----:B------:R-:W-:Y:S04]  /*1d6b0*/  LDSM.16.MT88.4 R12, [R214+0x12000] ;  /* 0x01200000d60c783b */ /* 0x000fe80000004200 */
[----:B------:R-:W4:Y:S04]  /*1d6c0*/  LDSM.16.MT88.4 R20, [R215+0x10000] ;  /* 0x01000000d714783b */ /* 0x000f280000004200 */
[----:B------:R-:W4:Y:S04]  /*1d6d0*/  LDSM.16.MT88.4 R24, [R216+0x10000] ;  /* 0x01000000d818783b */ /* 0x000f280000004200 */
[----:B------:R-:W-:Y:S04]  /*1d6e0*/  LDSM.16.MT88.4 R32, [R215+0x12000] ;  /* 0x01200000d720783b */ /* 0x000fe80000004200 */
[----:B------:R-:W-:Y:S01]  /*1d6f0*/  LDSM.16.MT88.4 R36, [R214+0x14000] ;  /* 0x01400000d624783b */ /* 0x000fe20000004200 */
[----:B---3--:R-:W-:-:S05]  /*1d700*/  FMUL.FTZ R3, R0, R135 ;  /* 0x0000008700037220 */ /* 0x008fca0000410000 */
[----:B------:R-:W-:-:S05]  /*1d710*/  FSEL R3, R3, RZ, P0 ;  /* 0x000000ff03037208 */ /* 0x000fca0000000000 */
[-CC-:B------:R-:W-:Y:S01]  /*1d720*/  FFMA.FTZ R4, R47, R0.reuse, -R3.reuse ;  /* 0x000000002f047223 */ /* 0x180fe20000010803 */
[-CC-:B------:R-:W-:Y:S01]  /*1d730*/  FFMA.FTZ R2, R46, R0.reuse, -R3.reuse ;  /* 0x000000002e027223 */ /* 0x180fe20000010803 */
[----:B------:R-:W-:Y:S02]  /*1d740*/  FSETP.NEU.FTZ.AND P0, PT, R134, -INF , PT ;  /* 0xff8000008600780b */ /* 0x000fe40003f1d000 */
[----:B------:R3:W-:Y:S08]  /*1d750*/  MUFU.EX2 R153, R4 ;  /* 0x0000000400997308 */ /* 0x0007f00000000800 */
[----:B------:R1:W-:Y:S01]  /*1d760*/  MUFU.EX2 R221, R2 ;  /* 0x0000000200dd7308 */ /* 0x0003e20000000800 */
[----:B---3--:R-:W-:-:S07]  /*1d770*/  FFMA.FTZ R4, R41, R0, -R3 ;  /* 0x0000000029047223 */ /* 0x008fce0000010803 */
[----:B------:R3:W-:Y:S01]  /*1d780*/  MUFU.EX2 R133, R4 ;  /* 0x0000000400857308 */ /* 0x0007e20000000800 */
[----:B-1----:R-:W-:-:S05]  /*1d790*/  FMUL.FTZ R2, R0, R134 ;  /* 0x0000008600027220 */ /* 0x002fca0000410000 */
[----:B------:R-:W-:Y:S01]  /*1d7a0*/  FSEL R2, R2, RZ, P0 ;  /* 0x000000ff02027208 */ /* 0x000fe20000000000 */
[-C--:B---3--:R-:W-:Y:S02]  /*1d7b0*/  FFMA.FTZ R4, R40, R0.reuse, -R3 ;  /* 0x0000000028047223 */ /* 0x088fe40000010803 */
[----:B------:R-:W1:Y:S02]  /*1d7c0*/  LDSM.16.MT88.4 R40, [R213+0x10000] ;  /* 0x01000000d528783b */ /* 0x000e640000004200 */
[----:B------:R3:W2:Y:S02]  /*1d7d0*/  MUFU.EX2 R149, R4 ;  /* 0x0000000400957308 */ /* 0x0006a40000000800 */
[----:B---3--:R-:W-:-:S06]  /*1d7e0*/  FFMA.FTZ R4, R48, R0, -R2 ;  /* 0x0000000030047223 */ /* 0x008fcc0000010802 */
[----:B------:R3:W-:Y:S02]  /*1d7f0*/  MUFU.EX2 R212, R4 ;  /* 0x0000000400d47308 */ /* 0x0007e40000000800 */
[----:B---3--:R-:W-:-:S06]  /*1d800*/  FFMA.FTZ R4, R49, R0, -R2 ;  /* 0x0000000031047223 */ /* 0x008fcc0000010802 */
[----:B------:R3:W4:Y:S02]  /*1d810*/  MUFU.EX2 R223, R4 ;  /* 0x0000000400df7308 */ /* 0x0007240000000800 */
[----:B---3--:R-:W-:-:S06]  /*1d820*/  FFMA.FTZ R4, R44, R0, -R2 ;  /* 0x000000002c047223 */ /* 0x008fcc0000010802 */
[----:B------:R3:W-:Y:S02]  /*1d830*/  MUFU.EX2 R217, R4 ;  /* 0x0000000400d97308 */ /* 0x0007e40000000800 */
[----:B---3--:R-:W-:Y:S01]  /*1d840*/  FFMA.FTZ R4, R45, R0, -R2 ;  /* 0x000000002d047223 */ /* 0x008fe20000010802 */
[----:B--2---:R-:W-:Y:S01]  /*1d850*/  F2FP.F16.F32.PACK_AB R6, R149, R133 ;  /* 0x000000859506723e */ /* 0x004fe200000000ff */
[----:B------:R-:W-:Y:S04]  /*1d860*/  LDSM.16.MT88.4 R44, [R213+0x14000] ;  /* 0x01400000d52c783b */ /* 0x000fe80000004200 */
[----:B------:R2:W3:Y:S01]  /*1d870*/  MUFU.EX2 R222, R4 ;  /* 0x0000000400de7308 */ /* 0x0004e20000000800 */
[----:B----4-:R-:W-:Y:S02]  /*1d880*/  F2FP.F16.F32.PACK_AB R5, R223, R212 ;  /* 0x000000d4df05723e */ /* 0x010fe400000000ff */
        /* <DEDUP_REMOVED lines=8> */
[C---:B------:R-:W-:Y:S06]  /*1d910*/  HMMA.16816.F32 R84, R4.reuse, R20, RZ ;  /* 0x000000140454723c */ /* 0x040fec00000018ff */
[----:B------:R-:W-:Y:S01]  /*1d920*/  HMMA.16816.F32 R112, R4, R22, RZ ;  /* 0x000000160470723c */ /* 0x000fe200000018ff */
[----:B------:R-:W4:Y:S01]  /*1d930*/  LDSM.16.MT88.4 R20, [R215+0x14000] ;  /* 0x01400000d714783b */ /* 0x000f220000004200 */
[----:B---3--:R-:W-:-:S04]  /*1d940*/  FFMA.FTZ R8, R100, R0, -R3 ;  /* 0x0000000064087223 */ /* 0x008fc80000010803 */
[----:B------:R3:W4:Y:S01]  /*1d950*/  MUFU.EX2 R219, R8 ;  /* 0x0000000800db7308 */ /* 0x0007220000000800 */
[----:B------:R-:W-:Y:S01]  /*1d960*/  HMMA.16816.F32 R76, R4, R12, RZ ;  /* 0x0000000c044c723c */ /* 0x000fe200000018ff */
[----:B---3--:R-:W-:-:S06]  /*1d970*/  FFMA.FTZ R8, R120, R0, -R3 ;  /* 0x0000000078087223 */ /* 0x008fcc0000010803 */
[----:B------:R3:W-:Y:S01]  /*1d980*/  MUFU.EX2 R151, R8 ;  /* 0x0000000800977308 */ /* 0x0007e20000000800 */
[----:B------:R-:W-:Y:S01]  /*1d990*/  HMMA.16816.F32 R48, R4, R14, RZ ;  /* 0x0000000e0430723c */ /* 0x000fe200000018ff */
[----:B------:R-:W4:Y:S01]  /*1d9a0*/  LDSM.16.MT88.4 R12, [R215+0x16000] ;  /* 0x01600000d70c783b */ /* 0x000f220000004200 */
[----:B---3--:R-:W-:-:S05]  /*1d9b0*/  FFMA.FTZ R8, R124, R0, -R3 ;  /* 0x000000007c087223 */ /* 0x008fca0000010803 */
[----:B------:R3:W-:Y:S01]  /*1d9c0*/  MUFU.EX2 R156, R8 ;  /* 0x00000008009c7308 */ /* 0x0007e20000000800 */
[C---:B------:R-:W-:Y:S06]  /*1d9d0*/  HMMA.16816.F32 R88, R4.reuse, R24, RZ ;  /* 0x000000180458723c */ /* 0x040fec00000018ff */
[----:B------:R-:W-:Y:S01]  /*1d9e0*/  HMMA.16816.F32 R116, R4, R26, RZ ;  /* 0x0000001a0474723c */ /* 0x000fe200000018ff */
[----:B------:R-:W4:Y:S01]  /*1d9f0*/  LDSM.16.MT88.4 R24, [R214+0x16000] ;  /* 0x01600000d618783b */ /* 0x000f220000004200 */
[----:B---3--:R-:W-:-:S04]  /*1da00*/  FFMA.FTZ R8, R125, R0, -R2 ;  /* 0x000000007d087223 */ /* 0x008fc80000010802 */
[C---:B-1----:R-:W-:Y:S01]  /*1da10*/  HMMA.16816.F32 R96, R4.reuse, R40, RZ ;  /* 0x000000280460723c */ /* 0x042fe200000018ff */
[----:B------:R1:W-:Y:S05]  /*1da20*/  MUFU.EX2 R159, R8 ;  /* 0x00000008009f7308 */ /* 0x0003ea0000000800 */
[C---:B------:R-:W-:Y:S01]  /*1da30*/  HMMA.16816.F32 R60, R4.reuse, R42, RZ ;  /* 0x0000002a043c723c */ /* 0x040fe200000018ff */
[----:B------:R-:W3:Y:S05]  /*1da40*/  LDSM.16.MT88.4 R40, [R216+0x14000] ;  /* 0x01400000d828783b */ /* 0x000eea0000004200 */
[----:B------:R-:W-:Y:S01]  /*1da50*/  HMMA.16816.F32 R80, R4, R16, RZ ;  /* 0x000000100450723c */ /* 0x000fe200000018ff */
[----:B-1----:R-:W-:-:S05]  /*1da60*/  FFMA.FTZ R8, R128, R0, -R2 ;  /* 0x0000000080087223 */ /* 0x002fca0000010802 */
[C---:B------:R-:W-:Y:S01]  /*1da70*/  HMMA.16816.F32 R52, R4.reuse, R18, RZ ;  /* 0x000000120434723c */ /* 0x040fe200000018ff */
[----:B------:R-:W1:Y:S01]  /*1da80*/  LDSM.16.MT88.4 R16, [R216+0x16000] ;  /* 0x01600000d810783b */ /* 0x000e620000004200 */
[----:B------:R4:W1:Y:S04]  /*1da90*/  MUFU.EX2 R166, R8 ;  /* 0x0000000800a67308 */ /* 0x0008680000000800 */
[----:B--2---:R-:W-:Y:S01]  /*1daa0*/  HMMA.16816.F32 R136, R4, R28, RZ ;  /* 0x0000001c0488723c */ /* 0x004fe200000018ff */
[----:B----4-:R-:W-:-:S04]  /*1dab0*/  FFMA.FTZ R8, R132, R0, -R2 ;  /* 0x0000000084087223 */ /* 0x010fc80000010802 */
[----:B------:R2:W-:Y:S01]  /*1dac0*/  MUFU.EX2 R132, R8 ;  /* 0x0000000800847308 */ /* 0x0005e20000000800 */
[----:B------:R-:W-:Y:S01]  /*1dad0*/  HMMA.16816.F32 R124, R4, R20, RZ ;  /* 0x00000014047c723c */ /* 0x000fe200000018ff */
[----:B--2---:R-:W-:-:S05]  /*1dae0*/  FFMA.FTZ R8, R140, R0, -R2 ;  /* 0x000000008c087223 */ /* 0x004fca0000010802 */
[C---:B------:R-:W-:Y:S01]  /*1daf0*/  HMMA.16816.F32 R140, R4.reuse, R30, RZ ;  /* 0x0000001e048c723c */ /* 0x040fe200000018ff */
[----:B------:R-:W2:Y:S01]  /*1db00*/  LDSM.16.MT88.4 R28, [R216+0x10800] ;  /* 0x01080000d81c783b */ /* 0x000ea20000004200 */
[----:B------:R4:W1:Y:S04]  /*1db10*/  MUFU.EX2 R157, R8 ;  /* 0x00000008009d7308 */ /* 0x0008680000000800 */
[C---:B------:R-:W-:Y:S01]  /*1db20*/  HMMA.16816.F32 R128, R4.reuse, R22, RZ ;  /* 0x000000160480723c */ /* 0x040fe200000018ff */
[----:B------:R-:W2:Y:S05]  /*1db30*/  LDSM.16.MT88.4 R20, [R214+0x10800] ;  /* 0x01080000d614783b */ /* 0x000eaa0000004200 */
[C---:B------:R-:W-:Y:S01]  /*1db40*/  HMMA.16816.F32 R108, R4.reuse, R10, RZ ;  /* 0x0000000a046c723c */ /* 0x040fe200000018ff */
[----:B----4-:R-:W4:Y:S05]  /*1db50*/  LDSM.16.MT88.4 R8, [R213+0x12800] ;  /* 0x01280000d508783b */ /* 0x010f2a0000004200 */
[C---:B------:R-:W-:Y:S06]  /*1db60*/  HMMA.16816.F32 R68, R4.reuse, R32, RZ ;  /* 0x000000200444723c */ /* 0x040fec00000018ff */
[C---:B------:R-:W-:Y:S01]  /*1db70*/  HMMA.16816.F32 R104, R4.reuse, R34, RZ ;  /* 0x000000220468723c */ /* 0x040fe200000018ff */
[----:B------:R-:W4:Y:S05]  /*1db80*/  LDSM.16.MT88.4 R32, [R213+0x10800] ;  /* 0x01080000d520783b */ /* 0x000f2a0000004200 */
[C---:B------:R-:W-:Y:S06]  /*1db90*/  HMMA.16816.F32 R188, R4.reuse, R12, RZ ;  /* 0x0000000c04bc723c */ /* 0x040fec00000018ff */
[C---:B------:R-:W-:Y:S01]  /*1dba0*/  HMMA.16816.F32 R184, R4.reuse, R14, RZ ;  /* 0x0000000e04b8723c */ /* 0x040fe200000018ff */
[----:B------:R-:W4:Y:S05]  /*1dbb0*/  LDSM.16.MT88.4 R12, [R215+0x10800] ;  /* 0x01080000d70c783b */ /* 0x000f2a0000004200 */
[C---:B------:R-:W-:Y:S06]  /*1dbc0*/  HMMA.16816.F32 R144, R4.reuse, R24, RZ ;  /* 0x000000180490723c */ /* 0x040fec00000018ff */
[----:B------:R-:W-:Y:S01]  /*1dbd0*/  HMMA.16816.F32 R64, R4, R44, RZ ;  /* 0x0000002c0440723c */ /* 0x000fe200000018ff */
[----:B------:R-:W-:Y:S01]  /*1dbe0*/  IMAD.MOV.U32 R25, RZ, RZ, R153 ;  /* 0x000000ffff197224 */ /* 0x000fe200078e0099 */
[----:B------:R-:W-:-:S04]  /*1dbf0*/  MOV R24, R152 ;  /* 0x0000009800187202 */ /* 0x000fc80000000f00 */
[C---:B------:R-:W-:Y:S06]  /*1dc00*/  HMMA.16816.F32 R100, R4.reuse, R36, RZ ;  /* 0x000000240464723c */ /* 0x040fec00000018ff */
[C---:B---3--:R-:W-:Y:S06]  /*1dc10*/  HMMA.16816.F32 R120, R4.reuse, R40, RZ ;  /* 0x000000280478723c */ /* 0x048fec00000018ff */
[C---:B------:R-:W-:Y:S06]  /*1dc20*/  HMMA.16816.F32 R44, R4.reuse, R46, RZ ;  /* 0x0000002e042c723c */ /* 0x040fec00000018ff */
[C---:B------:R-:W-:Y:S06]  /*1dc30*/  HMMA.16816.F32 R36, R4.reuse, R38, RZ ;  /* 0x000000260424723c */ /* 0x040fec00000018ff */
[C---:B------:R-:W-:Y:S06]  /*1dc40*/  HMMA.16816.F32 R40, R4.reuse, R42, RZ ;  /* 0x0000002a0428723c */ /* 0x040fec00000018ff */
[C---:B------:R-:W-:Y:S06]  /*1dc50*/  HMMA.16816.F32 R152, R4.reuse, R26, RZ ;  /* 0x0000001a0498723c */ /* 0x040fec00000018ff */
[C---:B-1----:R-:W-:Y:S06]  /*1dc60*/  HMMA.16816.F32 R160, R4.reuse, R16, RZ ;  /* 0x0000001004a0723c */ /* 0x042fec00000018ff */
[----:B------:R-:W-:Y:S01]  /*1dc70*/  HMMA.16816.F32 R172, R4, R18, RZ ;  /* 0x0000001204ac723c */ /* 0x000fe200000018ff */
[----:B------:R-:W1:Y:S06]  /*1dc80*/  LDSM.16.MT88.4 R16, [R214+0x12800] ;  /* 0x01280000d610783b */ /* 0x000e6c0000004200 */
[----:B------:R-:W-:-:S02]  /*1dc90*/  F2FP.F16.F32.PACK_AB R4, R219, R150 ;  /* 0x00000096db04723e */ /* 0x000fc400000000ff */
[----:B------:R-:W-:Y:S02]  /*1dca0*/  F2FP.F16.F32.PACK_AB R5, R166, R159 ;  /* 0x0000009fa605723e */ /* 0x000fe400000000ff */
[----:B------:R-:W-:Y:S02]  /*1dcb0*/  F2FP.F16.F32.PACK_AB R6, R156, R151 ;  /* 0x000000979c06723e */ /* 0x000fe400000000ff */
[----:B------:R-:W-:-:S07]  /*1dcc0*/  F2FP.F16.F32.PACK_AB R7, R157, R132 ;  /* 0x000000849d07723e */ /* 0x000fce00000000ff */
[C---:B--2---:R-:W-:Y:S06]  /*1dcd0*/  HMMA.16816.F32 R200, R4.reuse, R28, R88 ;  /* 0x0000001c04c8723c */ /* 0x044fec0000001858 */
[----:B------:R-:W-:Y:S01]  /*1dce0*/  HMMA.16816.F32 R28, R4, R30, R116 ;  /* 0x0000001e041c723c */ /* 0x000fe20000001874 */
[----:B------:R-:W-:-:S05]  /*1dcf0*/  IMAD.MOV.U32 R91, RZ, RZ, R168 ;  /* 0x000000ffff5b7224 */ /* 0x000fca00078e00a8 */
[C---:B------:R-:W-:Y:S06]  /*1dd00*/  HMMA.16816.F32 R204, R4.reuse, R20, R92 ;  /* 0x0000001404cc723c */ /* 0x040fec000000185c */
[C---:B------:R-:W-:Y:S01]  /*1dd10*/  HMMA.16816.F32 R56, R4.reuse, R22, R56 ;  /* 0x000000160438723c */ /* 0x040fe20000001838 */
[----:B------:R-:W2:Y:S05]  /*1dd20*/  LDSM.16.MT88.4 R20, [R216+0x12800] ;  /* 0x01280000d814783b */ /* 0x000eaa0000004200 */
[C---:B----4-:R-:W-:Y:S06]  /*1dd30*/  HMMA.16816.F32 R176, R4.reuse, R8, R80 ;  /* 0x0000000804b0723c */ /* 0x050fec0000001850 */
[----:B------:R-:W-:Y:S01]  /*1dd40*/  HMMA.16816.F32 R168, R4, R10, R52 ;  /* 0x0000000a04a8723c */ /* 0x000fe20000001834 */
[----:B------:R-:W3:Y:S01]  /*1dd50*/  LDSM.16.MT88.4 R8, [R214+0x14800] ;  /* 0x01480000d608783b */ /* 0x000ee20000004200 */
[----:B------:R-:W-:Y:S01]  /*1dd60*/  IMAD.MOV.U32 R89, RZ, RZ, R30 ;  /* 0x000000ffff597224 */ /* 0x000fe200078e001e */
[----:B------:R-:W-:-:S03]  /*1dd70*/  MOV R88, R31 ;  /* 0x0000001f00587202 */ /* 0x000fc60000000f00 */
[C---:B------:R-:W-:Y:S07]  /*1dd80*/  HMMA.16816.F32 R208, R4.reuse, R32, R96 ;  /* 0x0000002004d0723c */ /* 0x040fee0000001860 */
[----:B------:R-:W-:Y:S01]  /*1dd90*/  IMAD.MOV.U32 R33, RZ, RZ, R29 ;  /* 0x000000ffff217224 */ /* 0x000fe200078e001d */
[----:B------:R-:W-:Y:S02]  /*1dda0*/  MOV R32, R28 ;  /* 0x0000001c00207202 */ /* 0x000fe40000000f00 */
[----:B------:R-:W4:Y:S01]  /*1ddb0*/  LDSM.16.MT88.4 R28, [R215+0x12800] ;  /* 0x01280000d71c783b */ /* 0x000f220000004200 */
[C---:B------:R-:W-:Y:S06]  /*1ddc0*/  HMMA.16816.F32 R196, R4.reuse, R12, R84 ;  /* 0x0000000c04c4723c */ /* 0x040fec0000001854 */
[C---:B------:R-:W-:Y:S01]  /*1ddd0*/  HMMA.16816.F32 R180, R4.reuse, R14, R112 ;  /* 0x0000000e04b4723c */ /* 0x040fe20000001870 */
[----:B------:R-:W4:Y:S01]  /*1dde0*/  LDSM.16.MT88.4 R12, [R213+0x14800] ;  /* 0x01480000d50c783b */ /* 0x000f220000004200 */
[----:B------:R-:W-:Y:S01]  /*1ddf0*/  IMAD.MOV.U32 R27, RZ, RZ, R57 ;  /* 0x000000ffff1b7224 */ /* 0x000fe200078e0039 */
[----:B------:R-:W-:Y:S01]  /*1de00*/  MOV R26, R56 ;  /* 0x00000038001a7202 */ /* 0x000fe20000000f00 */
[----:B------:R-:W-:Y:S01]  /*1de10*/  IMAD.MOV.U32 R83, RZ, RZ, R33 ;  /* 0x000000ffff537224 */ /* 0x000fe200078e0021 */
[----:B------:R-:W-:Y:S01]  /*1de20*/  MOV R82, R32 ;  /* 0x0000002000527202 */ /* 0x000fe20000000f00 */
[----:B------:R-:W-:Y:S01]  /*1de30*/  HMMA.16816.F32 R96, R4, R34, R60 ;  /* 0x000000220460723c */ /* 0x000fe2000000183c */
[----:B------:R-:W-:Y:S01]  /*1de40*/  MOV R90, R167 ;  /* 0x000000a7005a7202 */ /* 0x000fe20000000f00 */
[----:B------:R-:W-:-:S02]  /*1de50*/  IMAD.MOV.U32 R33, RZ, RZ, R166 ;  /* 0x000000ffff217224 */ /* 0x000fc400078e00a6 */
[----:B------:R-:W-:-:S03]  /*1de60*/  IMAD.MOV.U32 R32, RZ, RZ, R164 ;  /* 0x000000ffff207224 */ /* 0x000fc600078e00a4 */
[----:B------:R-:W-:Y:S02]  /*1de70*/  MOV R63, R165 ;  /* 0x000000a5003f7202 */ /* 0x000fe40000000f00 */
[----:B-1----:R-:W-:Y:S07]  /*1de80*/  HMMA.16816.F32 R164, R4, R16, R76 ;  /* 0x0000001004a4723c */ /* 0x002fee000000184c */
[----:B------:R-:W-:Y:S01]  /*1de90*/  MOV R79, R27 ;  /* 0x0000001b004f7202 */ /* 0x000fe20000000f00 */
[----:B------:R-:W-:Y:S01]  /*1dea0*/  IMAD.MOV.U32 R78, RZ, RZ, R26 ;  /* 0x000000ffff4e7224 */ /* 0x000fe200078e001a */
[----:B------:R-:W-:Y:S01]  /*1deb0*/  MOV R77, R24 ;  /* 0x00000018004d7202 */ /* 0x000fe20000000f00 */
[----:B------:R-:W-:-:S02]  /*1dec0*/  IMAD.MOV.U32 R76, RZ, RZ, R25 ;  /* 0x000000ffff4c7224 */ /* 0x000fc400078e0019 */
[----:B------:R-:W1:Y:S01]  /*1ded0*/  LDSM.16.MT88.4 R24, [R215+0x14800] ;  /* 0x01480000d718783b */ /* 0x000e620000004200 */
[----:B------:R-:W-:Y:S01]  /*1dee0*/  MOV R92, R151 ;  /* 0x00000097005c7202 */ /* 0x000fe20000000f00 */
[----:B------:R-:W-:Y:S01]  /*1def0*/  IMAD.MOV.U32 R93, RZ, RZ, R150 ;  /* 0x000000ffff5d7224 */ /* 0x000fe200078e0096 */
[----:B------:R-:W-:Y:S01]  /*1df00*/  MOV R94, R149 ;  /* 0x00000095005e7202 */ /* 0x000fe20000000f00 */
[----:B------:R-:W-:Y:S02]  /*1df10*/  IMAD.MOV.U32 R95, RZ, RZ, R148 ;  /* 0x000000ffff5f7224 */ /* 0x000fe400078e0094 */
[----:B--2---:R-:W-:Y:S01]  /*1df20*/  HMMA.16816.F32 R148, R4, R20, R72 ;  /* 0x000000140494723c */ /* 0x004fe20000001848 */
[----:B------:R-:W-:-:S05]  /*1df30*/  IMAD.MOV.U32 R35, RZ, RZ, R58 ;  /* 0x000000ffff237224 */ /* 0x000fca00078e003a */
[----:B---3--:R-:W-:Y:S01]  /*1df40*/  HMMA.16816.F32 R72, R4, R8, R100 ;  /* 0x000000080448723c */ /* 0x008fe20000001864 */
[----:B------:R-:W-:-:S06]  /*1df50*/  MOV R34, R59 ;  /* 0x0000003b00227202 */ /* 0x000fcc0000000f00 */
[----:B------:R-:W-:Y:S01]  /*1df60*/  FFMA.FTZ R8, R251, R0, -R3 ;  /* 0x00000000fb087223 */ /* 0x000fe20000010803 */
[----:B------:R-:W-:Y:S01]  /*1df70*/  MOV R103, R220 ;  /* 0x000000dc00677202 */ /* 0x000fe20000000f00 */
[----:B------:R-:W-:Y:S02]  /*1df80*/  IMAD.MOV.U32 R85, RZ, RZ, R158 ;  /* 0x000000ffff557224 */ /* 0x000fe400078e009e */
[----:B------:R2:W-:Y:S01]  /*1df90*/  MUFU.EX2 R220, R8 ;  /* 0x0000000800dc7308 */ /* 0x0005e20000000800 */
[----:B------:R-:W-:Y:S01]  /*1dfa0*/  MOV R84, R159 ;  /* 0x0000009f00547202 */ /* 0x000fe20000000f00 */
[----:B------:R-:W-:Y:S01]  /*1dfb0*/  IMAD.MOV.U32 R87, RZ, RZ, R156 ;  /* 0x000000ffff577224 */ /* 0x000fe200078e009c */
[----:B------:R-:W-:Y:S01]  /*1dfc0*/  MOV R86, R157 ;  /* 0x0000009d00567202 */ /* 0x000fe20000000f00 */
[----:B------:R-:W-:Y:S01]  /*1dfd0*/  IMAD.MOV.U32 R102, RZ, RZ, R217 ;  /* 0x000000ffff667224 */ /* 0x000fe200078e00d9 */
[C---:B------:R-:W-:Y:S01]  /*1dfe0*/  HMMA.16816.F32 R156, R4.reuse, R18, R48 ;  /* 0x00000012049c723c */ /* 0x040fe20000001830 */
[----:B------:R-:W3:Y:S01]  /*1dff0*/  LDSM.16.MT88.4 R16, [R216+0x14800] ;  /* 0x01480000d810783b */ /* 0x000ee20000004200 */
[----:B------:R-:W-:Y:S01]  /*1e000*/  MOV R80, R35 ;  /* 0x0000002300507202 */ /* 0x000fe20000000f00 */
[----:B------:R-:W-:Y:S01]  /*1e010*/  IMAD.MOV.U32 R81, RZ, RZ, R34 ;  /* 0x000000ffff517224 */ /* 0x000fe200078e0022 */
[----:B------:R-:W-:Y:S01]  /*1e020*/  MOV R101, R33 ;  /* 0x0000002100657202 */ /* 0x000fe20000000f00 */
[----:B------:R-:W-:Y:S01]  /*1e030*/  IMAD.MOV.U32 R100, RZ, RZ, R32 ;  /* 0x000000ffff647224 */ /* 0x000fe200078e0020 */
[C---:B------:R-:W-:Y:S01]  /*1e040*/  HMMA.16816.F32 R116, R4.reuse, R22, R108 ;  /* 0x000000160474723c */ /* 0x040fe2000000186c */
[----:B------:R-:W-:Y:S05]  /*1e050*/  LDSM.16.MT88.4 R32, [R216+0x16800] ;  /* 0x01680000d820783b */ /* 0x000fea0000004200 */
[C---:B----4-:R-:W-:Y:S01]  /*1e060*/  HMMA.16816.F32 R112, R4.reuse, R28, R68 ;  /* 0x0000001c0470723c */ /* 0x050fe20000001844 */
[-CC-:B--2---:R-:W-:Y:S01]  /*1e070*/  FFMA.FTZ R8, R192, R0.reuse, -R3.reuse ;  /* 0x00000000c0087223 */ /* 0x184fe20000010803 */
[----:B------:R-:W-:Y:S01]  /*1e080*/  MOV R9, R63 ;  /* 0x0000003f00097202 */ /* 0x000fe20000000f00 */
[----:B------:R-:W-:Y:S02]  /*1e090*/  LDSM.16.MT88.4 R20, [R214+0x16800] ;  /* 0x01680000d614783b */ /* 0x000fe40000004200 */
[----:B------:R2:W-:Y:S01]  /*1e0a0*/  MUFU.EX2 R217, R8 ;  /* 0x0000000800d97308 */ /* 0x0005e20000000800 */
[C---:B------:R-:W-:Y:S01]  /*1e0b0*/  HMMA.16816.F32 R108, R4.reuse, R30, R104 ;  /* 0x0000001e046c723c */ /* 0x040fe20000001868 */
[----:B------:R-:W4:Y:S05]  /*1e0c0*/  LDSM.16.MT88.4 R28, [R213+0x16800] ;  /* 0x01680000d51c783b */ /* 0x000f2a0000004200 */
[----:B------:R-:W-:Y:S01]  /*1e0d0*/  HMMA.16816.F32 R104, R4, R12, R64 ;  /* 0x0000000c0468723c */ /* 0x000fe20000001840 */
[----:B--2---:R-:W-:-:S04]  /*1e0e0*/  FFMA.FTZ R8, R193, R0, -R3 ;  /* 0x00000000c1087223 */ /* 0x004fc80000010803 */
[----:B------:R2:W3:Y:S01]  /*1e0f0*/  MUFU.EX2 R12, R8 ;  /* 0x00000008000c7308 */ /* 0x0004e20000000800 */
[C---:B------:R-:W-:Y:S06]  /*1e100*/  HMMA.16816.F32 R56, R4.reuse, R14, R44 ;  /* 0x0000000e0438723c */ /* 0x040fec000000182c */
[----:B-1----:R-:W-:Y:S01]  /*1e110*/  HMMA.16816.F32 R44, R4, R26, R128 ;  /* 0x0000001a042c723c */ /* 0x002fe20000001880 */
[----:B--2---:R-:W-:-:S06]  /*1e120*/  FFMA.FTZ R8, R194, R0, -R3 ;  /* 0x00000000c2087223 */ /* 0x004fcc0000010803 */
[----:B---3--:R-:W-:Y:S02]  /*1e130*/  IMAD.MOV.U32 R131, RZ, RZ, R12 ;  /* 0x000000ffff837224 */ /* 0x008fe400078e000c */
[----:B------:R-:W1:Y:S01]  /*1e140*/  LDSM.16.MT88.4 R12, [R215+0x16800] ;  /* 0x01680000d70c783b */ /* 0x000e620000004200 */
[----:B------:R2:W3:Y:S01]  /*1e150*/  MUFU.EX2 R129, R8 ;  /* 0x0000000800817308 */ /* 0x0004e20000000800 */
[----:B------:R-:W-:Y:S07]  /*1e160*/  HMMA.16816.F32 R52, R4, R10, R36 ;  /* 0x0000000a0434723c */ /* 0x000fee0000001824 */
[----:B------:R-:W-:-:S02]  /*1e170*/  IMAD.MOV.U32 R10, RZ, RZ, R219 ;  /* 0x000000ffff0a7224 */ /* 0x000fc400078e00db */
[----:B--2---:R-:W-:-:S04]  /*1e180*/  FFMA.FTZ R8, R9, R0, -R2 ;  /* 0x0000000009087223 */ /* 0x004fc80000010802 */
[----:B------:R2:W-:Y:S01]  /*1e190*/  MUFU.EX2 R219, R8 ;  /* 0x0000000800db7308 */ /* 0x0005e20000000800 */
[----:B------:R-:W-:Y:S01]  /*1e1a0*/  MOV R251, R218 ;  /* 0x000000da00fb7202 */ /* 0x000fe20000000f00 */
[----:B------:R-:W-:Y:S01]  /*1e1b0*/  IMAD.MOV.U32 R11, RZ, RZ, R101 ;  /* 0x000000ffff0b7224 */ /* 0x000fe200078e0065 */
[----:B------:R-:W-:Y:S01]  /*1e1c0*/  MOV R9, R100 ;  /* 0x0000006400097202 */ /* 0x000fe20000000f00 */
[----:B------:R-:W-:Y:S01]  /*1e1d0*/  HMMA.16816.F32 R68, R4, R16, R120 ;  /* 0x000000100444723c */ /* 0x000fe20000001878 */
[----:B------:R-:W-:Y:S01]  /*1e1e0*/  MOV R193, R78 ;  /* 0x0000004e00c17202 */ /* 0x000fe20000000f00 */
[----:B--2---:R-:W-:-:S04]  /*1e1f0*/  FFMA.FTZ R8, R195, R0, -R2 ;  /* 0x00000000c3087223 */ /* 0x004fc80000010802 */
[----:B------:R2:W1:Y:S01]  /*1e200*/  MUFU.EX2 R128, R8 ;  /* 0x0000000800807308 */ /* 0x0004620000000800 */
[C---:B------:R-:W-:Y:S01]  /*1e210*/  HMMA.16816.F32 R64, R4.reuse, R24, R124 ;  /* 0x000000180440723c */ /* 0x040fe2000000187c */
[----:B------:R-:W-:Y:S01]  /*1e220*/  MOV R121, R76 ;  /* 0x0000004c00797202 */ /* 0x000fe20000000f00 */
[----:B------:R-:W-:Y:S02]  /*1e230*/  IMAD.MOV.U32 R120, RZ, RZ, R77 ;  /* 0x000000ffff787224 */ /* 0x000fe400078e004d */
[----:B------:R-:W-:Y:S02]  /*1e240*/  IMAD.MOV.U32 R194, RZ, RZ, R11 ;  /* 0x000000ffffc27224 */ /* 0x000fe400078e000b */
[----:B------:R-:W-:Y:S01]  /*1e250*/  HMMA.16816.F32 R48, R4, R18, R40 ;  /* 0x000000120430723c */ /* 0x000fe20000001828 */
[----:B------:R-:W-:Y:S02]  /*1e260*/  IMAD.MOV.U32 R124, RZ, RZ, R79 ;  /* 0x000000ffff7c7224 */ /* 0x000fe400078e004f */
[----:B--2---:R-:W-:-:S03]  /*1e270*/  FFMA.FTZ R8, R240, R0, -R2 ;  /* 0x00000000f0087223 */ /* 0x004fc60000010802 */
[C---:B----4-:R-:W-:Y:S01]  /*1e280*/  HMMA.16816.F32 R60, R4.reuse, R28, R136 ;  /* 0x0000001c043c723c */ /* 0x050fe20000001888 */
[----:B------:R-:W-:Y:S01]  /*1e290*/  MOV R125, R80 ;  /* 0x00000050007d7202 */ /* 0x000fe20000000f00 */
[----:B------:R-:W-:Y:S01]  /*1e2a0*/  IMAD.MOV.U32 R123, RZ, RZ, R103 ;  /* 0x000000ffff7b7224 */ /* 0x000fe200078e0067 */
[----:B------:R2:W-:Y:S01]  /*1e2b0*/  MUFU.EX2 R218, R8 ;  /* 0x0000000800da7308 */ /* 0x0005e20000000800 */
[----:B------:R-:W-:Y:S01]  /*1e2c0*/  MOV R122, R102 ;  /* 0x00000066007a7202 */ /* 0x000fe20000000f00 */
[----:B------:R-:W-:Y:S01]  /*1e2d0*/  IMAD.MOV.U32 R192, RZ, RZ, R91 ;  /* 0x000000ffffc07224 */ /* 0x000fe200078e005b */
[C---:B------:R-:W-:Y:S01]  /*1e2e0*/  HMMA.16816.F32 R76, R4.reuse, R34, R172 ;  /* 0x00000022044c723c */ /* 0x040fe200000018ac */
[----:B------:R-:W-:Y:S01]  /*1e2f0*/  MOV R139, R10 ;  /* 0x0000000a008b7202 */ /* 0x000fe20000000f00 */
[----:B------:R-:W-:Y:S04]  /*1e300*/  LDSM.16.MT88.4 R24, [R213+0x11000] ;  /* 0x01100000d518783b */ /* 0x000fe80000004200 */
[----:B------:R-:W-:Y:S01]  /*1e310*/  HMMA.16816.F32 R40, R4, R30, R140 ;  /* 0x0000001e0428723c */ /* 0x000fe2000000188c */
[----:B---3--:R-:W-:Y:S01]  /*1e320*/  MOV R175, R129 ;  /* 0x0000008100af7202 */ /* 0x008fe20000000f00 */
[----:B------:R-:W3:Y:S01]  /*1e330*/  LDSM.16.MT88.4 R28, [R216+0x11000] ;  /* 0x01100000d81c783b */ /* 0x000ee20000004200 */
[----:B------:R-:W-:Y:S01]  /*1e340*/  MOV R129, R9 ;  /* 0x0000000900817202 */ /* 0x000fe20000000f00 */
[----:B------:R-:W-:Y:S01]  /*1e350*/  IMAD.MOV.U32 R130, RZ, RZ, R84 ;  /* 0x000000ffff827224 */ /* 0x000fe200078e0054 */
[----:B------:R-:W-:Y:S01]  /*1e360*/  MOV R127, R90 ;  /* 0x0000005a007f7202 */ /* 0x000fe20000000f00 */
[----:B------:R-:W-:Y:S01]  /*1e370*/  LDSM.16.MT88.4 R16, [R214+0x11000] ;  /* 0x01100000d610783b */ /* 0x000fe20000004200 */
[----:B--2---:R-:W-:-:S04]  /*1e380*/  FFMA.FTZ R8, R250, R0, -R2 ;  /* 0x00000000fa087223 */ /* 0x004fc80000010802 */
[----:B------:R2:W4:Y:S02]  /*1e390*/  MUFU.EX2 R240, R8 ;  /* 0x0000000800f07308 */ /* 0x0005240000000800 */
[----:B--2---:R-:W2:Y:S01]  /*1e3a0*/  LDSM.16.MT88.4 R8, [R213+0x13000] ;  /* 0x01300000d508783b */ /* 0x004ea20000004200 */
        /* <DEDUP_REMOVED lines=8> */
[----:B------:R-:W-:-:S02]  /*1e430*/  MOV R125, R87 ;  /* 0x00000057007d7202 */ /* 0x000fc40000000f00 */
[C---:B-1----:R-:W-:Y:S06]  /*1e440*/  HMMA.16816.F32 R84, R4.reuse, R12, R188 ;  /* 0x0000000c0454723c */ /* 0x042fec00000018bc */
[----:B------:R-:W-:Y:S01]  /*1e450*/  HMMA.16816.F32 R32, R4, R14, R184 ;  /* 0x0000000e0420723c */ /* 0x000fe200000018b8 */
[----:B------:R-:W1:Y:S01]  /*1e460*/  LDSM.16.MT88.4 R12, [R215+0x11000] ;  /* 0x01100000d70c783b */ /* 0x000e620000004200 */
[----:B------:R-:W-:Y:S01]  /*1e470*/  IMAD.MOV.U32 R126, RZ, RZ, R81 ;  /* 0x000000ffff7e7224 */ /* 0x000fe200078e0051 */
[----:B------:R-:W-:Y:S01]  /*1e480*/  MOV R100, R82 ;  /* 0x0000005200647202 */ /* 0x000fe20000000f00 */
[----:B------:R-:W-:-:S02]  /*1e490*/  IMAD.MOV.U32 R101, RZ, RZ, R83 ;  /* 0x000000ffff657224 */ /* 0x000fc400078e0053 */
[C---:B------:R-:W-:Y:S06]  /*1e4a0*/  HMMA.16816.F32 R36, R4.reuse, R20, R144 ;  /* 0x000000140424723c */ /* 0x040fec0000001890 */
[----:B------:R-:W-:Y:S01]  /*1e4b0*/  HMMA.16816.F32 R80, R4, R22, R152 ;  /* 0x000000160450723c */ /* 0x000fe20000001898 */
[----:B------:R-:W1:Y:S06]  /*1e4c0*/  LDSM.16.MT88.4 R20, [R214+0x13000] ;  /* 0x01300000d614783b */ /* 0x000e6c0000004200 */
[----:B------:R-:W-:-:S02]  /*1e4d0*/  F2FP.F16.F32.PACK_AB R4, R217, R220 ;  /* 0x000000dcd904723e */ /* 0x000fc400000000ff */
[----:B------:R-:W-:Y:S02]  /*1e4e0*/  F2FP.F16.F32.PACK_AB R5, R128, R219 ;  /* 0x000000db8005723e */ /* 0x000fe400000000ff */
[----:B------:R-:W-:Y:S02]  /*1e4f0*/  F2FP.F16.F32.PACK_AB R6, R175, R131 ;  /* 0x00000083af06723e */ /* 0x000fe400000000ff */
[----:B----4-:R-:W-:-:S07]  /*1e500*/  F2FP.F16.F32.PACK_AB R7, R240, R218 ;  /* 0x000000daf007723e */ /* 0x010fce00000000ff */
[C---:B---3--:R-:W-:Y:S06]  /*1e510*/  HMMA.16816.F32 R160, R4.reuse, R28, R200 ;  /* 0x0000001c04a0723c */ /* 0x048fec00000018c8 */
[C---:B------:R-:W-:Y:S06]  /*1e520*/  HMMA.16816.F32 R100, R4.reuse, R30, R100 ;  /* 0x0000001e0464723c */ /* 0x040fec0000001864 */
[C---:B--2---:R-:W-:Y:S06]  /*1e530*/  HMMA.16816.F32 R28, R4.reuse, R8, R176 ;  /* 0x00000008041c723c */ /* 0x044fec00000018b0 */
[----:B------:R-:W-:Y:S01]  /*1e540*/  HMMA.16816.F32 R8, R4, R10, R168 ;  /* 0x0000000a0408723c */ /* 0x000fe200000018a8 */
        /* <DEDUP_REMOVED lines=10> */
[----:B------:R-:W-:Y:S01]  /*1e5f0*/  IMAD.MOV.U32 R173, RZ, RZ, R193 ;  /* 0x000000ffffad7224 */ /* 0x000fe200078e00c1 */
[C---:B------:R-:W-:Y:S01]  /*1e600*/  HMMA.16816.F32 R92, R4.reuse, R26, R96 ;  /* 0x0000001a045c723c */ /* 0x040fe20000001860 */
[----:B------:R-:W-:Y:S02]  /*1e610*/  IMAD.MOV.U32 R189, RZ, RZ, R136 ;  /* 0x000000ffffbd7224 */ /* 0x000fe400078e0088 */
[----:B------:R-:W-:Y:S02]  /*1e620*/  IMAD.MOV.U32 R136, RZ, RZ, R125 ;  /* 0x000000ffff887224 */ /* 0x000fe400078e007d */
[----:B------:R-:W-:Y:S01]  /*1e630*/  IMAD.MOV.U32 R129, RZ, RZ, R132 ;  /* 0x000000ffff817224 */ /* 0x000fe200078e0084 */
[C---:B------:R-:W-:Y:S06]  /*1e640*/  HMMA.16816.F32 R152, R4.reuse, R16, R204 ;  /* 0x000000100498723c */ /* 0x040fec00000018cc */
[----:B------:R-:W-:Y:S01]  /*1e650*/  HMMA.16816.F32 R96, R4, R18, R140 ;  /* 0x000000120460723c */ /* 0x000fe2000000188c */
[----:B------:R-:W-:Y:S01]  /*1e660*/  MOV R207, R172 ;  /* 0x000000ac00cf7202 */ /* 0x000fe20000000f00 */
[----:B------:R-:W-:Y:S01]  /*1e670*/  IMAD.MOV.U32 R172, RZ, RZ, R173 ;  /* 0x000000ffffac7224 */ /* 0x000fe200078e00ad */
[----:B------:R-:W-:-:S03]  /*1e680*/  MOV R173, R174 ;  /* 0x000000ae00ad7202 */ /* 0x000fc60000000f00 */
[C---:B-1----:R-:W-:Y:S01]  /*1e690*/  HMMA.16816.F32 R16, R4.reuse, R12, R196 ;  /* 0x0000000c0410723c */ /* 0x042fe200000018c4 */
[----:B------:R-:W-:Y:S01]  /*1e6a0*/  IMAD.MOV.U32 R174, RZ, RZ, R136 ;  /* 0x000000ffffae7224 */ /* 0x000fe200078e0088 */
[----:B------:R-:W-:Y:S01]  /*1e6b0*/  MOV R136, R129 ;  /* 0x0000008100887202 */ /* 0x000fe20000000f00 */
[----:B------:R-:W-:Y:S01]  /*1e6c0*/  IMAD.MOV.U32 R170, RZ, RZ, R9 ;  /* 0x000000ffffaa7224 */ /* 0x000fe200078e0009 */
[----:B------:R-:W-:Y:S01]  /*1e6d0*/  MOV R169, R10 ;  /* 0x0000000a00a97202 */ /* 0x000fe20000000f00 */
[----:B------:R-:W-:Y:S01]  /*1e6e0*/  IMAD.MOV.U32 R168, RZ, RZ, R8 ;  /* 0x000000ffffa87224 */ /* 0x000fe200078e0008 */
[----:B------:R-:W-:Y:S01]  /*1e6f0*/  HMMA.16816.F32 R144, R4, R24, R208 ;  /* 0x000000180490723c */ /* 0x000fe200000018d0 */
[----:B------:R-:W1:Y:S01]  /*1e700*/  LDSM.16.MT88.4 R24, [R216+0x13000] ;  /* 0x01300000d818783b */ /* 0x000e620000004200 */
[----:B------:R-:W-:-:S03]  /*1e710*/  MOV R129, R11 ;  /* 0x0000000b00817202 */ /* 0x000fc60000000f00 */
[----:B------:R-:W2:Y:S01]  /*1e720*/  LDSM.16.MT88.4 R8, [R214+0x15000] ;  /* 0x01500000d608783b */ /* 0x000ea20000004200 */
        /* <DEDUP_REMOVED lines=8> */
[----:B------:R-:W-:-:S03]  /*1e7b0*/  IMAD.MOV.U32 R199, RZ, RZ, R190 ;  /* 0x000000ffffc77224 */ /* 0x000fc600078e00be */
[----:B------:R-:W-:Y:S01]  /*1e7c0*/  MOV R141, R16 ;  /* 0x00000010008d7202 */ /* 0x000fe20000000f00 */
[----:B------:R-:W-:Y:S01]  /*1e7d0*/  IMAD.MOV.U32 R140, RZ, RZ, R17 ;  /* 0x000000ffff8c7224 */ /* 0x000fe200078e0011 */
[----:B------:R-:W-:Y:S01]  /*1e7e0*/  MOV R132, R18 ;  /* 0x0000001200847202 */ /* 0x000fe20000000f00 */
[----:B------:R-:W-:Y:S02]  /*1e7f0*/  IMAD.MOV.U32 R251, RZ, RZ, R19 ;  /* 0x000000fffffb7224 */ /* 0x000fe400078e0013 */
[----:B------:R-:W3:Y:S01]  /*1e800*/  LDSM.16.MT88.4 R16, [R215+0x13000] ;  /* 0x01300000d710783b */ /* 0x000ee20000004200 */
[----:B------:R-:W-:Y:S01]  /*1e810*/  MOV R138, R194 ;  /* 0x000000c2008a7202 */ /* 0x000fe20000000f00 */
[----:B------:R-:W-:Y:S01]  /*1e820*/  HMMA.16816.F32 R208, R4, R20, R164 ;  /* 0x0000001404d0723c */ /* 0x000fe200000018a4 */
[----:B------:R-:W-:-:S05]  /*1e830*/  MOV R130, R192 ;  /* 0x000000c000827202 */ /* 0x000fca0000000f00 */
[C---:B------:R-:W-:Y:S01]  /*1e840*/  HMMA.16816.F32 R188, R4.reuse, R22, R156 ;  /* 0x0000001604bc723c */ /* 0x040fe2000000189c */
[----:B------:R-:W-:Y:S05]  /*1e850*/  LDSM.16.MT88.4 R20, [R215+0x15000] ;  /* 0x01500000d714783b */ /* 0x000fea0000004200 */
[C---:B------:R-:W-:Y:S01]  /*1e860*/  HMMA.16816.F32 R192, R4.reuse, R14, R180 ;  /* 0x0000000e04c0723c */ /* 0x040fe200000018b4 */
        /* <DEDUP_REMOVED lines=11> */
[----:B-1----:R-:W-:Y:S01]  /*1e920*/  HMMA.16816.F32 R184, R4, R26, R116 ;  /* 0x0000001a04b8723c */ /* 0x002fe20000001874 */
[----:B------:R-:W-:-:S05]  /*1e930*/  IMAD.MOV.U32 R171, RZ, RZ, R207 ;  /* 0x000000ffffab7224 */ /* 0x000fca00078e00cf */
[C---:B------:R-:W-:Y:S06]  /*1e940*/  HMMA.16816.F32 R120, R4.reuse, R24, R148 ;  /* 0x000000180478723c */ /* 0x040fec0000001894 */
[C---:B--2---:R-:W-:Y:S06]  /*1e950*/  HMMA.16816.F32 R24, R4.reuse, R10, R52 ;  /* 0x0000000a0418723c */ /* 0x044fec0000001834 */
[----:B------:R-:W-:Y:S01]  /*1e960*/  HMMA.16816.F32 R200, R4, R8, R72 ;  /* 0x0000000804c8723c */ /* 0x000fe20000001848 */
[----:B------:R-:W-:-:S06]  /*1e970*/  MOV R118, R206 ;  /* 0x000000ce00767202 */ /* 0x000fcc0000000f00 */
[----:B------:R-:W-:-:S04]  /*1e980*/  FFMA.FTZ R8, R171, R0, -R3 ;  /* 0x00000000ab087223 */ /* 0x000fc80000010803 */
[----:B------:R1:W2:Y:S01]  /*1e990*/  MUFU.EX2 R52, R8 ;  /* 0x0000000800347308 */ /* 0x0002a20000000800 */
[C---:B---3--:R-:W-:Y:S01]  /*1e9a0*/  HMMA.16816.F32 R112, R4.reuse, R16, R112 ;  /* 0x000000100470723c */ /* 0x048fe20000001870 */
[----:B------:R-:W-:Y:S01]  /*1e9b0*/  MOV R159, R166 ;  /* 0x000000a6009f7202 */ /* 0x000fe20000000f00 */
[----:B------:R-:W-:Y:S01]  /*1e9c0*/  IMAD.MOV.U32 R119, RZ, RZ, R167 ;  /* 0x000000ffff777224 */ /* 0x000fe200078e00a7 */
[----:B------:R-:W-:Y:S01]  /*1e9d0*/  MOV R165, R173 ;  /* 0x000000ad00a57202 */ /* 0x000fe20000000f00 */
[----:B------:R-:W-:Y:S02]  /*1e9e0*/  IMAD.MOV.U32 R164, RZ, RZ, R172 ;  /* 0x000000ffffa47224 */ /* 0x000fe400078e00ac */
[----:B------:R-:W-:Y:S01]  /*1e9f0*/  HMMA.16816.F32 R180, R4, R18, R108 ;  /* 0x0000001204b4723c */ /* 0x000fe2000000186c */
[----:B------:R-:W3:Y:S01]  /*1ea00*/  LDSM.16.MT88.4 R16, [R213+0x17000] ;  /* 0x01700000d510783b */ /* 0x000ee20000004200 */
[----:B------:R-:W-:Y:S02]  /*1ea10*/  IMAD.MOV.U32 R166, RZ, RZ, R174 ;  /* 0x000000ffffa67224 */ /* 0x000fe400078e00ae */
[----:B-1----:R-:W-:-:S04]  /*1ea20*/  FFMA.FTZ R8, R250, R0, -R3 ;  /* 0x00000000fa087223 */ /* 0x002fc80000010803 */
[----:B------:R1:W-:Y:S01]  /*1ea30*/  MUFU.EX2 R250, R8 ;  /* 0x0000000800fa7308 */ /* 0x0003e20000000800 */
[----:B------:R-:W-:Y:S01]  /*1ea40*/  MOV R167, R175 ;  /* 0x000000af00a77202 */ /* 0x000fe20000000f00 */
[----:B----4-:R-:W-:Y:S01]  /*1ea50*/  HMMA.16816.F32 R176, R4, R14, R56 ;  /* 0x0000000e04b0723c */ /* 0x010fe20000001838 */
[----:B------:R-:W-:-:S05]  /*1ea60*/  MOV R116, R25 ;  /* 0x0000001900747202 */ /* 0x000fca0000000f00 */
[----:B------:R-:W-:Y:S01]  /*1ea70*/  HMMA.16816.F32 R172, R4, R20, R64 ;  /* 0x0000001404ac723c */ /* 0x000fe20000001840 */
[----:B------:R-:W-:Y:S01]  /*1ea80*/  IMAD.MOV.U32 R58, RZ, RZ, R26 ;  /* 0x000000ffff3a7224 */ /* 0x000fe200078e001a */
[----:B------:R-:W-:Y:S01]  /*1ea90*/  MOV R57, R27 ;  /* 0x0000001b00397202 */ /* 0x000fe20000000f00 */
[----:B------:R-:W-:Y:S02]  /*1eaa0*/  IMAD.MOV.U32 R56, RZ, RZ, R24 ;  /* 0x000000ffff387224 */ /* 0x000fe400078e0018 */
[----:B------:R-:W-:Y:S01]  /*1eab0*/  LDSM.16.MT88.4 R24, [R216+0x17000] ;  /* 0x01700000d818783b */ /* 0x000fe20000004200 */
[----:B-1----:R-:W-:-:S04]  /*1eac0*/  FFMA.FTZ R8, R118, R0, -R3 ;  /* 0x0000000076087223 */ /* 0x002fc80000010803 */
[----:B------:R1:W-:Y:S01]  /*1ead0*/  MUFU.EX2 R64, R8 ;  /* 0x0000000800407308 */ /* 0x0003e20000000800 */
[----:B------:R-:W-:Y:S01]  /*1eae0*/  MOV R156, R170 ;  /* 0x000000aa009c7202 */ /* 0x000fe20000000f00 */
[----:B------:R-:W-:Y:S01]  /*1eaf0*/  IMAD.MOV.U32 R157, RZ, RZ, R169 ;  /* 0x000000ffff9d7224 */ /* 0x000fe200078e00a9 */
[----:B------:R-:W-:Y:S01]  /*1eb00*/  MOV R158, R168 ;  /* 0x000000a8009e7202 */ /* 0x000fe20000000f00 */
[----:B------:R-:W-:Y:S01]  /*1eb10*/  FFMA.FTZ R3, R119, R0, -R3 ;  /* 0x0000000077037223 */ /* 0x000fe20000010803 */
[----:B------:R-:W-:Y:S01]  /*1eb20*/  MOV R148, R196 ;  /* 0x000000c400947202 */ /* 0x000fe20000000f00 */
[----:B------:R-:W-:Y:S01]  /*1eb30*/  IMAD.MOV.U32 R149, RZ, RZ, R197 ;  /* 0x000000ffff957224 */ /* 0x000fe200078e00c5 */
[----:B-1----:R-:W1:Y:S01]  /*1eb40*/  LDSM.16.MT88.4 R8, [R215+0x17000] ;  /* 0x01700000d708783b */ /* 0x002e620000004200 */
[----:B------:R-:W-:Y:S01]  /*1eb50*/  MOV R150, R198 ;  /* 0x000000c600967202 */ /* 0x000fe20000000f00 */
[----:B------:R-:W-:Y:S01]  /*1eb60*/  IMAD.MOV.U32 R151, RZ, RZ, R199 ;  /* 0x000000ffff977224 */ /* 0x000fe200078e00c7 */
[----:B------:R-:W-:Y:S01]  /*1eb70*/  MOV R169, R137 ;  /* 0x0000008900a97202 */ /* 0x000fe20000000f00 */
[----:B------:R-:W-:Y:S01]  /*1eb80*/  IMAD.MOV.U32 R168, RZ, RZ, R136 ;  /* 0x000000ffffa87224 */ /* 0x000fe200078e0088 */
[----:B------:R-:W-:Y:S01]  /*1eb90*/  MOV R171, R139 ;  /* 0x0000008b00ab7202 */ /* 0x000fe20000000f00 */
[----:B------:R-:W-:Y:S01]  /*1eba0*/  IMAD.MOV.U32 R170, RZ, RZ, R138 ;  /* 0x000000ffffaa7224 */ /* 0x000fe200078e008a */
[C---:B------:R-:W-:Y:S06]  /*1ebb0*/  HMMA.16816.F32 R196, R4.reuse, R28, R68 ;  /* 0x0000001c04c4723c */ /* 0x040fec0000001844 */
[C---:B------:R-:W-:Y:S06]  /*1ebc0*/  HMMA.16816.F32 R136, R4.reuse, R30, R48 ;  /* 0x0000001e0488723c */ /* 0x040fec0000001830 */
[C---:B------:R-:W-:Y:S01]  /*1ebd0*/  HMMA.16816.F32 R28, R4.reuse, R22, R44 ;  /* 0x00000016041c723c */ /* 0x040fe2000000182c */
[----:B------:R4:W1:Y:S05]  /*1ebe0*/  MUFU.EX2 R44, R3 ;  /* 0x00000003002c7308 */ /* 0x00086a0000000800 */
[----:B------:R-:W-:Y:S01]  /*1ebf0*/  HMMA.16816.F32 R204, R4, R12, R104 ;  /* 0x0000000c04cc723c */ /* 0x000fe20000001868 */
[----:B--2---:R-:W-:Y:S01]  /*1ec00*/  IMAD.MOV.U32 R48, RZ, RZ, R52 ;  /* 0x000000ffff307224 */ /* 0x004fe200078e0034 */
[----:B------:R-:W-:Y:S01]  /*1ec10*/  MOV R50, R56 ;  /* 0x0000003800327202 */ /* 0x000fe20000000f00 */
[----:B------:R-:W-:-:S02]  /*1ec20*/  IMAD.MOV.U32 R49, RZ, RZ, R116 ;  /* 0x000000ffff317224 */ /* 0x000fc400078e0074 */
[----:B------:R-:W-:Y:S01]  /*1ec30*/  IMAD.MOV.U32 R59, RZ, RZ, R148 ;  /* 0x000000ffff3b7224 */ /* 0x000fe200078e0094 */
[----:B------:R-:W-:Y:S01]  /*1ec40*/  MOV R51, R124 ;  /* 0x0000007c00337202 */ /* 0x000fe20000000f00 */
[----:B------:R-:W-:Y:S01]  /*1ec50*/  IMAD.MOV.U32 R105, RZ, RZ, R158 ;  /* 0x000000ffff697224 */ /* 0x000fe200078e009e */
[----:B------:R-:W-:Y:S01]  /*1ec60*/  MOV R68, R58 ;  /* 0x0000003a00447202 */ /* 0x000fe20000000f00 */
[----:B------:R-:W-:Y:S02]  /*1ec70*/  IMAD.MOV.U32 R158, RZ, RZ, R167 ;  /* 0x000000ffff9e7224 */ /* 0x000fe400078e00a7 */
[----:B----4-:R-:W-:Y:S01]  /*1ec80*/  FFMA.FTZ R3, R164, R0, -R2 ;  /* 0x00000000a4037223 */ /* 0x010fe20000010802 */
[----:B------:R-:W-:Y:S01]  /*1ec90*/  MOV R167, R240 ;  /* 0x000000f000a77202 */ /* 0x000fe20000000f00 */
[----:B------:R-:W-:Y:S01]  /*1eca0*/  IMAD.MOV.U32 R69, RZ, RZ, R57 ;  /* 0x000000ffff457224 */ /* 0x000fe200078e0039 */
[----:B------:R-:W-:Y:S01]  /*1ecb0*/  MOV R107, R157 ;  /* 0x0000009d006b7202 */ /* 0x000fe20000000f00 */
[----:B------:R2:W-:Y:S01]  /*1ecc0*/  MUFU.EX2 R240, R3 ;  /* 0x0000000300f07308 */ /* 0x0005e20000000800 */
        /* <DEDUP_REMOVED lines=12> */
[----:B---3--:R-:W-:Y:S01]  /*1ed90*/  HMMA.16816.F32 R20, R4, R16, R60 ;  /* 0x000000100414723c */ /* 0x008fe2000000183c */
[----:B------:R-:W3:Y:S01]  /*1eda0*/  LDSM.16.MT88.4 R12, [R214+0x17000] ;  /* 0x01700000d60c783b */ /* 0x000ee20000004200 */
[----:B--2---:R-:W-:Y:S01]  /*1edb0*/  FFMA.FTZ R3, R143, R0, -R2 ;  /* 0x000000008f037223 */ /* 0x004fe20000010802 */
[----:B------:R-:W-:-:S03]  /*1edc0*/  MOV R50, R51 ;  /* 0x0000003300327202 */ /* 0x000fc60000000f00 */
[----:B------:R2:W4:Y:S01]  /*1edd0*/  MUFU.EX2 R132, R3 ;  /* 0x0000000300847308 */ /* 0x0005220000000800 */
[----:B------:R-:W-:Y:S02]  /*1ede0*/  IMAD.MOV.U32 R106, RZ, RZ, R156 ;  /* 0x000000ffff6a7224 */ /* 0x000fe400078e009c */
[----:B------:R-:W-:Y:S01]  /*1edf0*/  IMAD.MOV.U32 R51, RZ, RZ, R56 ;  /* 0x000000ffff337224 */ /* 0x000fe200078e0038 */
[----:B------:R-:W-:Y:S01]  /*1ee00*/  MOV R56, R57 ;  /* 0x0000003900387202 */ /* 0x000fe20000000f00 */
[----:B------:R-:W-:Y:S01]  /*1ee10*/  IMAD.MOV.U32 R57, RZ, RZ, R58 ;  /* 0x000000ffff397224 */ /* 0x000fe200078e003a */
[----:B------:R-:W-:Y:S01]  /*1ee20*/  MOV R159, R168 ;  /* 0x000000a8009f7202 */ /* 0x000fe20000000f00 */
[----:B------:R-:W-:Y:S02]  /*1ee30*/  IMAD.MOV.U32 R168, RZ, RZ, R142 ;  /* 0x000000ffffa87224 */ /* 0x000fe400078e008e */
[----:B--2---:R-:W-:Y:S01]  /*1ee40*/  FFMA.FTZ R3, R59, R0, -R2 ;  /* 0x000000003b037223 */ /* 0x004fe20000010802 */
[----:B------:R-:W-:-:S05]  /*1ee50*/  IMAD.MOV.U32 R59, RZ, RZ, R105 ;  /* 0x000000ffff3b7224 */ /* 0x000fca00078e0069 */
        /* <DEDUP_REMOVED lines=13> */
[C---:B-1----:R-:W-:Y:S01]  /*1ef30*/  HMMA.16816.F32 R124, R4.reuse, R8, R84 ;  /* 0x00000008047c723c */ /* 0x042fe20000001854 */
[----:B------:R-:W-:Y:S01]  /*1ef40*/  MOV R54, R117 ;  /* 0x0000007500367202 */ /* 0x000fe20000000f00 */
[----:B------:R-:W-:Y:S01]  /*1ef50*/  IMAD.MOV.U32 R63, RZ, RZ, R131 ;  /* 0x000000ffff3f7224 */ /* 0x000fe200078e0083 */
[----:B------:R-:W-:Y:S01]  /*1ef60*/  MOV R53, R166 ;  /* 0x000000a600357202 */ /* 0x000fe20000000f00 */
[----:B------:R-:W-:Y:S01]  /*1ef70*/  FFMA.FTZ R0, R104, R0, -R2 ;  /* 0x0000000068007223 */ /* 0x000fe20000010802 */
[----:B------:R-:W-:Y:S01]  /*1ef80*/  MOV R129, R223 ;  /* 0x000000df00817202 */ /* 0x000fe20000000f00 */
[C---:B------:R-:W-:Y:S01]  /*1ef90*/  HMMA.16816.F32 R116, R4.reuse, R24, R88 ;  /* 0x000000180474723c */ /* 0x040fe20000001858 */
[----:B------:R-:W-:Y:S01]  /*1efa0*/  MOV R105, R156 ;  /* 0x0000009c00697202 */ /* 0x000fe20000000f00 */
[----:B------:R1:W5:Y:S01]  /*1efb0*/  LDL.LU R223, [R1+0x3c] ;  /* 0x00003c0001df7983 */ /* 0x0003620000300800 */
[----:B------:R-:W-:Y:S01]  /*1efc0*/  MOV R9, R44 ;  /* 0x0000002c00097202 */ /* 0x000fe20000000f00 */
[----:B------:R-:W-:Y:S01]  /*1efd0*/  IMAD.MOV.U32 R104, RZ, RZ, R157 ;  /* 0x000000ffff687224 */ /* 0x000fe200078e009d */
[----:B------:R-:W-:Y:S01]  /*1efe0*/  MOV R86, R60 ;  /* 0x0000003c00567202 */ /* 0x000fe20000000f00 */
[C---:B------:R-:W-:Y:S01]  /*1eff0*/  HMMA.16816.F32 R24, R4.reuse, R26, R76 ;  /* 0x0000001a0418723c */ /* 0x040fe2000000184c */
[----:B------:R1:W5:Y:S01]  /*1f000*/  LDL.LU R222, [R1+0x38] ;  /* 0x0000380001de7983 */ /* 0x0003620000300800 */
[----:B------:R-:W-:Y:S01]  /*1f010*/  MOV R44, R221 ;  /* 0x000000dd002c7202 */ /* 0x000fe20000000f00 */
[----:B------:R-:W-:Y:S01]  /*1f020*/  IMAD.MOV.U32 R87, RZ, RZ, R61 ;  /* 0x000000ffff577224 */ /* 0x000fe200078e003d */
[----:B------:R-:W-:Y:S01]  /*1f030*/  MOV R60, R70 ;  /* 0x00000046003c7202 */ /* 0x000fe20000000f00 */
[----:B------:R1:W5:Y:S01]  /*1f040*/  LDL.LU R221, [R1+0x34] ;  /* 0x0000340001dd7983 */ /* 0x0003620000300800 */
[----:B------:R-:W-:Y:S01]  /*1f050*/  IMAD.MOV.U32 R61, RZ, RZ, R71 ;  /* 0x000000ffff3d7224 */ /* 0x000fe200078e0047 */
[----:B------:R-:W-:Y:S01]  /*1f060*/  MOV R78, R62 ;  /* 0x0000003e004e7202 */ /* 0x000fe20000000f00 */
[----:B------:R-:W-:Y:S01]  /*1f070*/  IMAD.MOV.U32 R79, RZ, RZ, R63 ;  /* 0x000000ffff4f7224 */ /* 0x000fe200078e003f */
[----:B------:R-:W-:Y:S01]  /*1f080*/  MOV R70, R220 ;  /* 0x000000dc00467202 */ /* 0x000fe20000000f00 */
[----:B------:R-:W-:Y:S01]  /*1f090*/  IMAD.MOV.U32 R71, RZ, RZ, R219 ;  /* 0x000000ffff477224 */ /* 0x000fe200078e00db */
[----:B------:R-:W-:Y:S01]  /*1f0a0*/  MOV R62, R52 ;  /* 0x00000034003e7202 */ /* 0x000fe20000000f00 */
[----:B------:R1:W5:Y:S01]  /*1f0b0*/  LDL.LU R220, [R1+0x30] ;  /* 0x0000300001dc7983 */ /* 0x0003620000300800 */
[----:B------:R-:W-:Y:S01]  /*1f0c0*/  IMAD.MOV.U32 R2, RZ, RZ, R69 ;  /* 0x000000ffff027224 */ /* 0x000fe200078e0045 */
[----:B------:R-:W-:Y:S01]  /*1f0d0*/  MOV R52, R218 ;  /* 0x000000da00347202 */ /* 0x000fe20000000f00 */
[----:B------:R-:W-:Y:S01]  /*1f0e0*/  IMAD.MOV.U32 R63, RZ, RZ, R53 ;  /* 0x000000ffff3f7224 */ /* 0x000fe200078e0035 */
        /* <DEDUP_REMOVED lines=8> */
[----:B------:R1:W5:Y:S04]  /*1f170*/  LDL.LU R217, [R1+0x24] ;  /* 0x0000240001d97983 */ /* 0x0003680000300800 */
[----:B------:R1:W5:Y:S04]  /*1f180*/  LDL.LU R212, [R1+0x20] ;  /* 0x0000200001d47983 */ /* 0x0003680000300800 */
[----:B------:R1:W5:Y:S01]  /*1f190*/  LDL.LU R133, [R1+0x1c] ;  /* 0x00001c0001857983 */ /* 0x0003620000300800 */
[----:B------:R-:W-:Y:S01]  /*1f1a0*/  IMAD.MOV.U32 R164, RZ, RZ, R169 ;  /* 0x000000ffffa47224 */ /* 0x000fe200078e00a9 */
[----:B------:R-:W-:Y:S01]  /*1f1b0*/  MOV R165, R170 ;  /* 0x000000aa00a57202 */ /* 0x000fe20000000f00 */
[C---:B------:R-:W-:Y:S01]  /*1f1c0*/  HMMA.16816.F32 R16, R4.reuse, R18, R40 ;  /* 0x000000120410723c */ /* 0x040fe20000001828 */
[----:B------:R-:W-:Y:S01]  /*1f1d0*/  MOV R169, R141 ;  /* 0x0000008d00a97202 */ /* 0x000fe20000000f00 */
[----:B------:R-:W2:Y:S01]  /*1f1e0*/  LDSM.16.MT88.4 R40, [R213+0x13800] ;  /* 0x01380000d528783b */ /* 0x000ea20000004200 */
[----:B------:R-:W-:Y:S01]  /*1f1f0*/  IMAD.MOV.U32 R170, RZ, RZ, R140 ;  /* 0x000000ffffaa7224 */ /* 0x000fe200078e008c */
[----:B------:R-:W-:Y:S01]  /*1f200*/  MOV R73, R164 ;  /* 0x000000a400497202 */ /* 0x000fe20000000f00 */
[----:B------:R-:W-:Y:S01]  /*1f210*/  IMAD.MOV.U32 R72, RZ, RZ, R165 ;  /* 0x000000ffff487224 */ /* 0x000fe200078e00a5 */
[----:B------:R-:W-:Y:S01]  /*1f220*/  MOV R47, R48 ;  /* 0x00000030002f7202 */ /* 0x000fe20000000f00 */
[----:B------:R-:W-:Y:S01]  /*1f230*/  IMAD.MOV.U32 R168, RZ, RZ, R169 ;  /* 0x000000ffffa87224 */ /* 0x000fe200078e00a9 */
[----:B------:R-:W1:Y:S01]  /*1f240*/  LDSM.16.MT88.4 R164, [R215+0x11800] ;  /* 0x01180000d7a4783b */ /* 0x000e620000004200 */
[----:B------:R-:W-:Y:S01]  /*1f250*/  IMAD.MOV.U32 R46, RZ, RZ, R49 ;  /* 0x000000ffff2e7224 */ /* 0x000fe200078e0031 */
[----:B------:R-:W-:Y:S01]  /*1f260*/  MOV R75, R158 ;  /* 0x0000009e004b7202 */ /* 0x000fe20000000f00 */
[----:B------:R-:W-:Y:S01]  /*1f270*/  IMAD.MOV.U32 R74, RZ, RZ, R159 ;  /* 0x000000ffff4a7224 */ /* 0x000fe200078e009f */
[----:B------:R-:W1:Y:S01]  /*1f280*/  LDSM.16.MT88.4 R140, [R213+0x11800] ;  /* 0x01180000d58c783b */ /* 0x000e620000004200 */
[----:B------:R-:W-:Y:S01]  /*1f290*/  MOV R169, R170 ;  /* 0x000000aa00a97202 */ /* 0x000fe20000000f00 */
[----:B------:R-:W-:Y:S01]  /*1f2a0*/  IMAD.MOV.U32 R45, RZ, RZ, R128 ;  /* 0x000000ffff2d7224 */ /* 0x000fe200078e0080 */
[----:B---3--:R-:W-:Y:S01]  /*1f2b0*/  HMMA.16816.F32 R108, R4, R12, R36 ;  /* 0x0000000c046c723c */ /* 0x008fe20000001824 */
[----:B------:R-:W-:Y:S01]  /*1f2c0*/  IMAD.MOV.U32 R170, RZ, RZ, R171 ;  /* 0x000000ffffaa7224 */ /* 0x000fe200078e00ab */
[----:B------:R-:W3:Y:S01]  /*1f2d0*/  LDSM.16.MT88.4 R156, [R216+0x11800] ;  /* 0x01180000d89c783b */ /* 0x000ee20000004200 */
[----:B------:R-:W-:Y:S01]  /*1f2e0*/  MOV R171, R251 ;  /* 0x000000fb00ab7202 */ /* 0x000fe20000000f00 */
[----:B------:R-:W-:-:S02]  /*1f2f0*/  IMAD.MOV.U32 R8, RZ, RZ, R64 ;  /* 0x000000ffff087224 */ /* 0x000fc400078e0040 */
[C---:B------:R-:W-:Y:S01]  /*1f300*/  HMMA.16816.F32 R32, R4.reuse, R10, R32 ;  /* 0x0000000a0420723c */ /* 0x040fe20000001820 */
[----:B------:R4:W-:Y:S01]  /*1f310*/  MUFU.EX2 R251, R0 ;  /* 0x0000000000fb7308 */ /* 0x0009e20000000800 */
[----:B------:R-:W-:Y:S01]  /*1f320*/  MOV R38, R56 ;  /* 0x0000003800267202 */ /* 0x000fe20000000f00 */
[----:B------:R-:W-:Y:S01]  /*1f330*/  IMAD.MOV.U32 R39, RZ, RZ, R57 ;  /* 0x000000ffff277224 */ /* 0x000fe200078e0039 */
[----:B------:R-:W-:Y:S01]  /*1f340*/  MOV R89, R46 ;  /* 0x0000002e00597202 */ /* 0x000fe20000000f00 */
[----:B------:R-:W-:Y:S01]  /*1f350*/  LDSM.16.MT88.4 R148, [R214+0x11800] ;  /* 0x01180000d694783b */ /* 0x000fe20000004200 */
[----:B------:R-:W-:Y:S01]  /*1f360*/  HMMA.16816.F32 R12, R4, R14, R80 ;  /* 0x0000000e040c723c */ /* 0x000fe20000001850 */
[----:B------:R-:W-:Y:S02]  /*1f370*/  IMAD.MOV.U32 R11, RZ, RZ, R67 ;  /* 0x000000ffff0b7224 */ /* 0x000fe400078e0043 */
[----:B------:R-:W3:Y:S01]  /*1f380*/  LDSM.16.MT88.4 R64, [R215+0x13800] ;  /* 0x01380000d740783b */ /* 0x000ee20000004200 */
[----:B------:R-:W-:Y:S01]  /*1f390*/  IMAD.MOV.U32 R88, RZ, RZ, R45 ;  /* 0x000000ffff587224 */ /* 0x000fe200078e002d */
[----:B------:R-:W-:Y:S01]  /*1f3a0*/  MOV R46, R74 ;  /* 0x0000004a002e7202 */ /* 0x000fe20000000f00 */
[----:B------:R-:W-:Y:S01]  /*1f3b0*/  IMAD.MOV.U32 R90, RZ, RZ, R47 ;  /* 0x000000ffff5a7224 */ /* 0x000fe200078e002f */
[----:B------:R-:W-:Y:S01]  /*1f3c0*/  MOV R82, R58 ;  /* 0x0000003a00527202 */ /* 0x000fe20000000f00 */
[----:B------:R-:W-:-:S02]  /*1f3d0*/  IMAD.MOV.U32 R83, RZ, RZ, R59 ;  /* 0x000000ffff537224 */ /* 0x000fc400078e003b */
[----:B------:R-:W3:Y:S01]  /*1f3e0*/  LDSM.16.MT88.4 R56, [R216+0x13800] ;  /* 0x01380000d838783b */ /* 0x000ee20000004200 */
[----:B------:R-:W-:Y:S01]  /*1f3f0*/  IMAD.MOV.U32 R45, RZ, RZ, R73 ;  /* 0x000000ffff2d7224 */ /* 0x000fe200078e0049 */
[----:B----4-:R-:W-:Y:S01]  /*1f400*/  MOV R0, R44 ;  /* 0x0000002c00007202 */ /* 0x010fe20000000f00 */
[----:B------:R-:W-:Y:S01]  /*1f410*/  IMAD.MOV.U32 R47, RZ, RZ, R75 ;  /* 0x000000ffff2f7224 */ /* 0x000fe200078e004b */
[----:B------:R-:W-:Y:S02]  /*1f420*/  MOV R44, R72 ;  /* 0x00000048002c7202 */ /* 0x000fe40000000f00 */
[----:B------:R-:W4:Y:S01]  /*1f430*/  LDSM.16.MT88.4 R72, [R213+0x15800] ;  /* 0x01580000d548783b */ /* 0x000f220000004200 */
[----:B------:R-:W2:Y:S01]  /*1f440*/  MUFU.EX2 R3, R3 ;  /* 0x0000000300037308 */ /* 0x000ea20000000800 */
[----:B------:R-:W-:Y:S01]  /*1f450*/  MOV R36, R50 ;  /* 0x0000003200247202 */ /* 0x000fe20000000f00 */
[----:B------:R-:W-:Y:S02]  /*1f460*/  IMAD.MOV.U32 R37, RZ, RZ, R51 ;  /* 0x000000ffff257224 */ /* 0x000fe400078e0033 */
[----:B------:R-:W4:Y:S01]  /*1f470*/  LDSM.16.MT88.4 R48, [R214+0x13800] ;  /* 0x01380000d630783b */ /* 0x000f220000004200 */
[----:B------:R-:W-:Y:S01]  /*1f480*/  MOV R107, R129 ;  /* 0x00000081006b7202 */ /* 0x000fe20000000f00 */
[----:B------:R-:W-:Y:S01]  /*1f490*/  IMAD.MOV.U32 R106, RZ, RZ, R130 ;  /* 0x000000ffff6a7224 */ /* 0x000fe200078e0082 */
[----:B------:R-:W-:Y:S01]  /*1f4a0*/  F2FP.F16.F32.PACK_AB R128, R250, R11 ;  /* 0x0000000bfa80723e */ /* 0x000fe200000000ff */
[----:B------:R-:W-:Y:S01]  /*1f4b0*/  IMAD.MOV.U32 R85, RZ, RZ, R83 ;  /* 0x000000ffff557224 */ /* 0x000fe200078e0053 */
[----:B------:R-:W-:-:S02]  /*1f4c0*/  F2FP.F16.F32.PACK_AB R129, R132, R240 ;  /* 0x000000f08481723e */ /* 0x000fc400000000ff */
[----:B------:R-:W-:Y:S02]  /*1f4d0*/  F2FP.F16.F32.PACK_AB R130, R9, R8 ;  /* 0x000000080982723e */ /* 0x000fe400000000ff */
[----:B------:R-:W-:Y:S01]  /*1f4e0*/  MOV R84, R82 ;  /* 0x0000005200547202 */ /* 0x000fe20000000f00 */
[----:B------:R-:W-:Y:S01]  /*1f4f0*/  IMAD.MOV.U32 R5, RZ, RZ, R90 ;  /* 0x000000ffff057224 */ /* 0x000fe200078e005a */
[----:B------:R-:W-:Y:S01]  /*1f500*/  MOV R4, R89 ;  /* 0x0000005900047202 */ /* 0x000fe20000000f00 */
[----:B------:R-:W-:Y:S01]  /*1f510*/  IMAD.MOV.U32 R7, RZ, RZ, R2 ;  /* 0x000000ffff077224 */ /* 0x000fe200078e0002 */
[----:B--2---:R-:W-:Y:S01]  /*1f520*/  F2FP.F16.F32.PACK_AB R131, R251, R3 ;  /* 0x00000003fb83723e */ /* 0x004fe200000000ff */
[----:B------:R-:W-:Y:S01]  /*1f530*/  IMAD.MOV.U32 R76, RZ, RZ, R63 ;  /* 0x000000ffff4c7224 */ /* 0x000fe200078e003f */
[----:B------:R-:W-:Y:S01]  /*1f540*/  MOV R6, R91 ;  /* 0x0000005b00067202 */ /* 0x000fe20000000f00 */
[----:B------:R-:W2:Y:S01]  /*1f550*/  LDSM.16.MT88.4 R80, [R214+0x15800] ;  /* 0x01580000d650783b */ /* 0x000ea20000004200 */
[----:B------:R-:W-:-:S03]  /*1f560*/  MOV R10, R60 ;  /* 0x0000003c000a7202 */ /* 0x000fc60000000f00 */
[----:B------:R-:W-:Y:S01]  /*1f570*/  HMMA.16816.F32 R36, R128, R40, R36 ;  /* 0x000000288024723c */ /* 0x000fe20000001824 */
[----:B------:R-:W-:Y:S01]  /*1f580*/  MOV R60, R68 ;  /* 0x00000044003c7202 */ /* 0x000fe20000000f00 */
[----:B------:R-:W-:-:S04]  /*1f590*/  IMAD.MOV.U32 R63, RZ, RZ, R71 ;  /* 0x000000ffff3f7224 */ /* 0x000fc800078e0047 */
[----:B------:R-:W-:Y:S01]  /*1f5a0*/  HMMA.16816.F32 R40, R128, R42, R84 ;  /* 0x0000002a8028723c */ /* 0x000fe20000001854 */
[----:B------:R-:W-:Y:S02]  /*1f5b0*/  MOV R68, R52 ;  /* 0x0000003400447202 */ /* 0x000fe40000000f00 */
[----:B------:R-:W-:-:S04]  /*1f5c0*/  MOV R71, R54 ;  /* 0x0000003600477202 */ /* 0x000fc80000000f00 */
[----:B------:R-:W-:Y:S01]  /*1f5d0*/  IMAD.MOV.U32 R84, RZ, RZ, R61 ;  /* 0x000000ffff547224 */ /* 0x000fe200078e003d */
[----:B------:R-:W-:Y:S01]  /*1f5e0*/  MOV R85, R62 ;  /* 0x0000003e00557202 */ /* 0x000fe20000000f00 */
[----:B------:R-:W-:Y:S01]  /*1f5f0*/  IMAD.MOV.U32 R61, RZ, RZ, R69 ;  /* 0x000000ffff3d7224 */ /* 0x000fe200078e0045 */
[----:B------:R-:W-:Y:S01]  /*1f600*/  MOV R62, R70 ;  /* 0x00000046003e7202 */ /* 0x000fe20000000f00 */
[C---:B-1----:R-:W-:Y:S01]  /*1f610*/  HMMA.16816.F32 R168, R128.reuse, R164, R168 ;  /* 0x000000a480a8723c */ /* 0x042fe200000018a8 */
[----:B------:R-:W-:Y:S01]  /*1f620*/  IMAD.MOV.U32 R87, RZ, RZ, R79 ;  /* 0x000000ffff577224 */ /* 0x000fe200078e004f */
[----:B------:R-:W-:Y:S01]  /*1f630*/  MOV R79, R0 ;  /* 0x00000000004f7202 */ /* 0x000fe20000000f00 */
[----:B------:R-:W-:Y:S01]  /*1f640*/  IMAD.MOV.U32 R69, RZ, RZ, R53 ;  /* 0x000000ffff457224 */ /* 0x000fe200078e0035 */
[----:B------:R-:W-:Y:S01]  /*1f650*/  MOV R0, R46 ;  /* 0x0000002e00007202 */ /* 0x000fe20000000f00 */
[----:B------:R-:W-:Y:S01]  /*1f660*/  IMAD.MOV.U32 R70, RZ, RZ, R55 ;  /* 0x000000ffff467224 */ /* 0x000fe200078e0037 */
[----:B------:R-:W-:Y:S01]  /*1f670*/  HMMA.16816.F32 R144, R128, R140, R144 ;  /* 0x0000008c8090723c */ /* 0x000fe20000001890 */
[----:B------:R-:W-:-:S05]  /*1f680*/  IMAD.MOV.U32 R2, RZ, RZ, R47 ;  /* 0x000000ffff027224 */ /* 0x000fca00078e002f */
[C---:B------:R-:W-:Y:S06]  /*1f690*/  HMMA.16816.F32 R164, R128.reuse, R166, R192 ;  /* 0x000000a680a4723c */ /* 0x040fec00000018c0 */
[C---:B------:R-:W-:Y:S01]  /*1f6a0*/  HMMA.16816.F32 R140, R128.reuse, R142, R92 ;  /* 0x0000008e808c723c */ /* 0x040fe2000000185c */
[----:B------:R-:W-:Y:S01]  /*1f6b0*/  IMAD.MOV.U32 R192, RZ, RZ, R4 ;  /* 0x000000ffffc07224 */ /* 0x000fe200078e0004 */
[----:B------:R-:W-:Y:S01]  /*1f6c0*/  MOV R193, R5 ;  /* 0x0000000500c17202 */ /* 0x000fe20000000f00 */
[----:B------:R-:W-:Y:S01]  /*1f6d0*/  IMAD.MOV.U32 R194, RZ, RZ, R6 ;  /* 0x000000ffffc27224 */ /* 0x000fe200078e0006 */
[----:B------:R-:W-:Y:S01]  /*1f6e0*/  MOV R195, R7 ;  /* 0x0000000700c37202 */ /* 0x000fe20000000f00 */
[----:B------:R-:W-:Y:S01]  /*1f6f0*/  IMAD.MOV.U32 R4, RZ, RZ, R60 ;  /* 0x000000ffff047224 */ /* 0x000fe200078e003c */
[----:B---3--:R-:W-:Y:S01]  /*1f700*/  HMMA.16816.F32 R160, R128, R156, R160 ;  /* 0x0000009c80a0723c */ /* 0x008fe200000018a0 */
[----:B------:R-:W-:Y:S01]  /*1f710*/  MOV R95, R78 ;  /* 0x0000004e005f7202 */ /* 0x000fe20000000f00 */
[----:B------:R-:W-:Y:S01]  /*1f720*/  IMAD.MOV.U32 R6, RZ, RZ, R62 ;  /* 0x000000ffff067224 */ /* 0x000fe200078e003e */
[----:B------:R-:W-:-:S02]  /*1f730*/  MOV R5, R61 ;  /* 0x0000003d00057202 */ /* 0x000fc40000000f00 */
[----:B------:R-:W-:Y:S01]  /*1f740*/  MOV R7, R63 ;  /* 0x0000003f00077202 */ /* 0x000fe20000000f00 */
[----:B------:R-:W-:Y:S01]  /*1f750*/  HMMA.16816.F32 R156, R128, R158, R100 ;  /* 0x0000009e809c723c */ /* 0x000fe20000001864 */
[----:B------:R-:W-:Y:S01]  /*1f760*/  IMAD.MOV.U32 R94, RZ, RZ, R0 ;  /* 0x000000ffff5e7224 */ /* 0x000fe200078e0000 */
[----:B------:R-:W-:-:S04]  /*1f770*/  MOV R0, R105 ;  /* 0x0000006900007202 */ /* 0x000fc80000000f00 */
[C---:B------:R-:W-:Y:S01]  /*1f780*/  HMMA.16816.F32 R60, R128.reuse, R64, R112 ;  /* 0x00000040803c723c */ /* 0x040fe20000001870 */
[----:B------:R-:W-:Y:S01]  /*1f790*/  IMAD.MOV.U32 R101, RZ, RZ, R10 ;  /* 0x000000ffff657224 */ /* 0x000fe200078e000a */
[----:B------:R-:W-:Y:S01]  /*1f7a0*/  MOV R102, R84 ;  /* 0x0000005400667202 */ /* 0x000fe20000000f00 */
[----:B------:R-:W-:Y:S01]  /*1f7b0*/  IMAD.MOV.U32 R10, RZ, RZ, R85 ;  /* 0x000000ffff0a7224 */ /* 0x000fe200078e0055 */
[----:B------:R-:W-:Y:S01]  /*1f7c0*/  MOV R85, R69 ;  /* 0x0000004500557202 */ /* 0x000fe20000000f00 */
[----:B------:R-:W-:Y:S01]  /*1f7d0*/  IMAD.MOV.U32 R84, RZ, RZ, R68 ;  /* 0x000000ffff547224 */ /* 0x000fe200078e0044 */
[C---:B------:R-:W-:Y:S01]  /*1f7e0*/  HMMA.16816.F32 R52, R128.reuse, R56, R120 ;  /* 0x000000388034723c */ /* 0x040fe20000001878 */
[----:B------:R-:W-:Y:S01]  /*1f7f0*/  MOV R77, R44 ;  /* 0x0000002c004d7202 */ /* 0x000fe20000000f00 */
[----:B------:R-:W-:Y:S01]  /*1f800*/  IMAD.MOV.U32 R78, RZ, RZ, R45 ;  /* 0x000000ffff4e7224 */ /* 0x000fe200078e002d */
[----:B------:R-:W-:Y:S01]  /*1f810*/  MOV R103, R76 ;  /* 0x0000004c00677202 */ /* 0x000fe20000000f00 */
[----:B------:R-:W-:Y:S01]  /*1f820*/  IMAD.MOV.U32 R86, RZ, RZ, R88 ;  /* 0x000000ffff567224 */ /* 0x000fe200078e0058 */
[----:B------:R-:W-:Y:S01]  /*1f830*/  LDSM.16.MT88.4 R112, [R214+0x17800] ;  /* 0x01780000d670783b */ /* 0x000fe20000004200 */
[C---:B------:R-:W-:Y:S06]  /*1f840*/  HMMA.16816.F32 R64, R128.reuse, R66, R180 ;  /* 0x000000428040723c */ /* 0x040fec00000018b4 */
[C---:B------:R-:W-:Y:S01]  /*1f850*/  HMMA.16816.F32 R56, R128.reuse, R58, R184 ;  /* 0x0000003a8038723c */ /* 0x040fe200000018b8 */
[----:B------:R-:W-:Y:S01]  /*1f860*/  MOV R183, R70 ;  /* 0x0000004600b77202 */ /* 0x000fe20000000f00 */
[----:B------:R-:W-:Y:S01]  /*1f870*/  IMAD.MOV.U32 R182, RZ, RZ, R71 ;  /* 0x000000ffffb67224 */ /* 0x000fe200078e0047 */
[----:B------:R-:W-:Y:S01]  /*1f880*/  MOV R180, R107 ;  /* 0x0000006b00b47202 */ /* 0x000fe20000000f00 */
[----:B------:R-:W-:Y:S01]  /*1f890*/  IMAD.MOV.U32 R92, RZ, RZ, R77 ;  /* 0x000000ffff5c7224 */ /* 0x000fe200078e004d */
[----:B------:R-:W1:Y:S01]  /*1f8a0*/  LDSM.16.MT88.4 R88, [R216+0x15800] ;  /* 0x01580000d858783b */ /* 0x000e620000004200 */
[----:B----4-:R-:W-:Y:S01]  /*1f8b0*/  HMMA.16816.F32 R68, R128, R72, R204 ;  /* 0x000000488044723c */ /* 0x010fe200000018cc */
[----:B------:R-:W-:-:S02]  /*1f8c0*/  MOV R184, R95 ;  /* 0x0000005f00b87202 */ /* 0x000fc40000000f00 */
[----:B------:R-:W-:Y:S01]  /*1f8d0*/  MOV R95, R2 ;  /* 0x00000002005f7202 */ /* 0x000fe20000000f00 */
[----:B------:R-:W-:Y:S01]  /*1f8e0*/  IMAD.MOV.U32 R2, RZ, RZ, R106 ;  /* 0x000000ffff027224 */ /* 0x000fe200078e006a */
[----:B------:R-:W-:Y:S02]  /*1f8f0*/  LDSM.16.MT88.4 R120, [R216+0x17800] ;  /* 0x01780000d878783b */ /* 0x000fe40000004200 */
[----:B------:R-:W-:Y:S01]  /*1f900*/  MOV R207, R79 ;  /* 0x0000004f00cf7202 */ /* 0x000fe20000000f00 */
[----:B------:R-:W-:Y:S01]  /*1f910*/  FADD.FTZ R0, R0, R180 ;  /* 0x000000b400007221 */ /* 0x000fe20000010000 */
[----:B------:R-:W-:Y:S01]  /*1f920*/  MOV R181, R104 ;  /* 0x0000006800b57202 */ /* 0x000fe20000000f00 */
[----:B------:R-:W-:Y:S01]  /*1f930*/  IMAD.MOV.U32 R185, RZ, RZ, R101 ;  /* 0x000000ffffb97224 */ /* 0x000fe200078e0065 */
[----:B------:R-:W-:Y:S01]  /*1f940*/  MOV R186, R102 ;  /* 0x0000006600ba7202 */ /* 0x000fe20000000f00 */
[----:B------:R-:W-:Y:S01]  /*1f950*/  FADD.FTZ R2, R2, R207 ;  /* 0x000000cf02027221 */ /* 0x000fe20000010000 */
[----:B------:R-:W-:Y:S01]  /*1f960*/  FADD.FTZ R0, R182, R0 ;  /* 0x00000000b6007221 */ /* 0x000fe20000010000 */
[C---:B------:R-:W-:Y:S01]  /*1f970*/  HMMA.16816.F32 R152, R128.reuse, R148, R152 ;  /* 0x000000948098723c */ /* 0x040fe20000001898 */
[----:B------:R-:W-:Y:S01]  /*1f980*/  MOV R93, R78 ;  /* 0x0000004e005d7202 */ /* 0x000fe20000000f00 */
[----:B------:R-:W-:Y:S01]  /*1f990*/  FADD.FTZ R2, R181, R2 ;  /* 0x00000002b5027221 */ /* 0x000fe20000010000 */
[----:B------:R-:W-:Y:S01]  /*1f9a0*/  FADD.FTZ R0, R184, R0 ;  /* 0x00000000b8007221 */ /* 0x000fe20000010000 */
[----:B------:R-:W-:Y:S02]  /*1f9b0*/  LDSM.16.MT88.4 R104, [R213+0x17800] ;  /* 0x01780000d568783b */ /* 0x000fe40000004200 */
[----:B------:R-:W-:Y:S01]  /*1f9c0*/  FADD.FTZ R2, R183, R2 ;  /* 0x00000002b7027221 */ /* 0x000fe20000010000 */
[----:B------:R-:W-:Y:S01]  /*1f9d0*/  HMMA.16816.F32 R44, R128, R48, R208 ;  /* 0x00000030802c723c */ /* 0x000fe200000018d0 */
[----:B------:R-:W-:Y:S01]  /*1f9e0*/  MOV R187, R103 ;  /* 0x0000006700bb7202 */ /* 0x000fe20000000f00 */
[----:B------:R-:W-:Y:S01]  /*1f9f0*/  FADD.FTZ R0, R186, R0 ;  /* 0x00000000ba007221 */ /* 0x000fe20000010000 */
[----:B------:R-:W-:-:S03]  /*1fa00*/  FADD.FTZ R2, R185, R2 ;  /* 0x00000002b9027221 */ /* 0x000fc60000010000 */
[C---:B------:R-:W-:Y:S01]  /*1fa10*/  HMMA.16816.F32 R148, R128.reuse, R150, R96 ;  /* 0x000000968094723c */ /* 0x040fe20000001860 */
[----:B------:R-:W3:Y:S01]  /*1fa20*/  LDSM.16.MT88.4 R96, [R215+0x15800] ;  /* 0x01580000d760783b */ /* 0x000ee20000004200 */
[----:B------:R-:W-:Y:S01]  /*1fa30*/  MOV R208, R5 ;  /* 0x0000000500d07202 */ /* 0x000fe20000000f00 */
[----:B------:R-:W-:Y:S01]  /*1fa40*/  IMAD.MOV.U32 R209, RZ, RZ, R6 ;  /* 0x000000ffffd17224 */ /* 0x000fe200078e0006 */
[----:B------:R-:W-:Y:S02]  /*1fa50*/  MOV R210, R7 ;  /* 0x0000000700d27202 */ /* 0x000fe40000000f00 */
[----:B------:R-:W-:Y:S01]  /*1fa60*/  HMMA.16816.F32 R48, R128, R50, R188 ;  /* 0x000000328030723c */ /* 0x000fe200000018bc */
[----:B------:R-:W-:-:S06]  /*1fa70*/  FADD.FTZ R2, R187, R2 ;  /* 0x00000002bb027221 */ /* 0x000fcc0000010000 */
[----:B------:R-:W-:Y:S01]  /*1fa80*/  MOV R191, R4 ;  /* 0x0000000400bf7202 */ /* 0x000fe20000000f00 */
[----:B------:R-:W-:Y:S01]  /*1fa90*/  IMAD.MOV.U32 R188, RZ, RZ, R92 ;  /* 0x000000ffffbc7224 */ /* 0x000fe200078e005c */
[----:B------:R-:W4:Y:S01]  /*1faa0*/  LDSM.16.MT88.4 R4, [R215+0x17800] ;  /* 0x01780000d704783b */ /* 0x000f220000004200 */
[----:B------:R-:W-:Y:S02]  /*1fab0*/  MOV R189, R93 ;  /* 0x0000005d00bd7202 */ /* 0x000fe40000000f00 */
[----:B------:R-:W-:Y:S01]  /*1fac0*/  MOV R190, R94 ;  /* 0x0000005e00be7202 */ /* 0x000fe20000000f00 */
[----:B------:R-:W-:Y:S02]  /*1fad0*/  FADD.FTZ R0, R188, R0 ;  /* 0x00000000bc007221 */ /* 0x000fe40000010000 */
[----:B------:R-:W-:Y:S02]  /*1fae0*/  FADD.FTZ R2, R189, R2 ;  /* 0x00000002bd027221 */ /* 0x000fe40000010000 */
[----:B------:R-:W-:Y:S01]  /*1faf0*/  FADD.FTZ R0, R190, R0 ;  /* 0x00000000be007221 */ /* 0x000fe20000010000 */
[----:B--2---:R-:W-:Y:S01]  /*1fb00*/  HMMA.16816.F32 R76, R128, R80, R200 ;  /* 0x00000050804c723c */ /* 0x004fe200000018c8 */
[----:B------:R-:W-:-:S02]  /*1fb10*/  FADD.FTZ R2, R191, R2 ;  /* 0x00000002bf027221 */ /* 0x000fc40000010000 */
[----:B------:R-:W-:Y:S01]  /*1fb20*/  FADD.FTZ R0, R208, R0 ;  /* 0x00000000d0007221 */ /* 0x000fe20000010000 */
[----:B------:R-:W-:Y:S02]  /*1fb30*/  IMAD.MOV.U32 R211, RZ, RZ, R85 ;  /* 0x000000ffffd37224 */ /* 0x000fe400078e0055 */
[----:B------:R-:W-:Y:S01]  /*1fb40*/  HMMA.16816.F32 R80, R128, R82, R192 ;  /* 0x000000528050723c */ /* 0x000fe200000018c0 */
[----:B------:R-:W-:Y:S01]  /*1fb50*/  FADD.FTZ R2, R209, R2 ;  /* 0x00000002d1027221 */ /* 0x000fe20000010000 */
[----:B------:R-:W-:-:S05]  /*1fb60*/  FADD.FTZ R0, R210, R0 ;  /* 0x00000000d2007221 */ /* 0x000fca0000010000 */
[----:B------:R-:W-:Y:S01]  /*1fb70*/  MOV R192, R86 ;  /* 0x0000005600c07202 */ /* 0x000fe20000000f00 */
[----:B------:R-:W-:Y:S01]  /*1fb80*/  FADD.FTZ R2, R211, R2 ;  /* 0x00000002d3027221 */ /* 0x000fe20000010000 */
[----:B------:R-:W-:Y:S02]  /*1fb90*/  MOV R194, R84 ;  /* 0x0000005400c27202 */ /* 0x000fe40000000f00 */
[----:B------:R-:W-:Y:S01]  /*1fba0*/  MOV R193, R87 ;  /* 0x0000005700c17202 */ /* 0x000fe20000000f00 */
[----:B------:R-:W-:Y:S01]  /*1fbb0*/  FADD.FTZ R0, R192, R0 ;  /* 0x00000000c0007221 */ /* 0x000fe20000010000 */
[----:B------:R-:W-:-:S03]  /*1fbc0*/  IMAD.MOV.U32 R195, RZ, RZ, R95 ;  /* 0x000000ffffc37224 */ /* 0x000fc600078e005f */
        /* <DEDUP_REMOVED lines=11> */
[----:B---3--:R-:W-:Y:S01]  /*1fc80*/  HMMA.16816.F32 R92, R128, R96, R172 ;  /* 0x00000060805c723c */ /* 0x008fe200000018ac */
[----:B------:R-:W-:-:S05]  /*1fc90*/  FADD.FTZ R250, R9, R250 ;  /* 0x000000fa09fa7221 */ /* 0x000fca0000010000 */
[----:B------:R-:W-:Y:S01]  /*1fca0*/  HMMA.16816.F32 R100, R128, R104, R20 ;  /* 0x000000688064723c */ /* 0x000fe20000001814 */
[----:B------:R-:W-:-:S05]  /*1fcb0*/  FADD.FTZ R251, R251, R0 ;  /* 0x00000000fbfb7221 */ /* 0x000fca0000010000 */
        /* <DEDUP_REMOVED lines=8> */
[C---:B----4-:R-:W-:Y:S06]  /*1fd40*/  HMMA.16816.F32 R124, R128.reuse, R4, R124 ;  /* 0x00000004807c723c */ /* 0x050fec000000187c */
        /* <DEDUP_REMOVED lines=12> */
[----:B----4-:R-:W-:-:S05]  /*1fe10*/  IADD3 R0, R241, R0, -R9 ;  /* 0x00000000f1007210 */ /* 0x010fca0007ffe809 */
[----:B------:R1:W-:Y:S02]  /*1fe20*/  STL [R1+0x4], R0 ;  /* 0x0000040001007387 */ /* 0x0003e40000100800 */
.L_x_5139:
[----:B------:R-:W2:Y:S01]  /*1fe30*/  LDC.64 R134, c[0x0][0x208] ;  /* 0x00008200ff867b82 */ /* 0x000ea20000000a00 */
[----:B------:R-:W-:Y:S04]  /*1fe40*/  DEPBAR.LE SB0, 0x0 ;  /* 0x000080000000791a */ /* 0x000fe80000000000 */
[----:B------:R-:W-:Y:S05]  /*1fe50*/  WARPSYNC.ALL ;  /* 0x0000000000007948 */ /* 0x000fea0003800000 */
[----:B------:R-:W3:Y:S08]  /*1fe60*/  LDC.64 R172, c[0x0][0x198] ;  /* 0x00006600ffac7b82 */ /* 0x000ef00000000a00 */
[----:B------:R-:W-:Y:S01]  /*1fe70*/  BAR.SYNC.DEFER_BLOCKING 0x0 ;  /* 0x0000000000007b1d */ /* 0x000fe20000010000 */
[----:B------:R-:W-:Y:S04]  /*1fe80*/  ISETP.NE.U32.AND P0, PT, R242, RZ, PT ;  /* 0x000000fff200720c */ /* 0x000fe80003f05070 */
[----:B------:R-:W-:Y:S01]  /*1fe90*/  ISETP.NE.AND.EX P0, PT, R243, RZ, PT, P0 ;  /* 0x000000fff300720c */ /* 0x000fe20003f05300 */
[----:B------:R-:W-:Y:S11]  /*1fea0*/  BSSY B0, `(.L_x_5131) ;  /* 0x0000050000007945 */ /* 0x000ff60003800000 */
[----:B------:R-:W-:Y:S01]  /*1feb0*/  @!UPT UIADD3 URZ, URZ, URZ, URZ ;  /* 0x0000003f3f3ff290 */ /* 0x000fe2000fffe03f */
[----:B------:R-:W-:Y:S05]  /*1fec0*/  @!P0 BRA `(.L_x_5132) ;  /* 0x00000004001c8947 */ /* 0x000fea0003800000 */
[----:B------:R-:W-:Y:S01]  /*1fed0*/  IMAD.SHL.U32 R8, R240, 0x40, RZ ;  /* 0x00000040f0087824 */ /* 0x000fe200078e00ff */
[----:B--2---:R-:W-:Y:S02]  /*1fee0*/  R2UR UR4, R134 ;  /* 0x00000000860472ca */ /* 0x004fe400000e0000 */
        /* <DEDUP_REMOVED lines=8> */
[----:B---3--:R-:W1:Y:S01]  /*1ff70*/  LD.E R2, desc[UR4][R172.64+0x170] ;  /* 0x00017004ac027980 */ /* 0x008e62000c101900 */
[----:B------:R-:W-:Y:S02]  /*1ff80*/  R2UR UR8, R134 ;  /* 0x00000000860872ca */ /* 0x000fe400000e0000 */
[----:B------:R-:W-:Y:S02]  /*1ff90*/  R2UR UR9, R135 ;  /* 0x00000000870972ca */ /* 0x000fe400000e0000 */
[-C--:B-1----:R-:W-:Y:S02]  /*1ffa0*/  IABS R0, R2.reuse ;  /* 0x0000000200007213 */ /* 0x082fe40000000000 */
        /* <DEDUP_REMOVED lines=57> */
.L_x_5132:
[----:B--2---:R-:W-:Y:S02]  /*20340*/  R2UR UR4, R134 ;  /* 0x00000000860472ca */ /* 0x004fe400000e0000 */
[----:B------:R-:W-:Y:S11]  /*20350*/  R2UR UR5, R135 ;  /* 0x00000000870572ca */ /* 0x000ff600000e0000 */
[----:B------:R-:W-:Y:S02]  /*20360*/  @!UPT UIADD3 URZ, URZ, URZ, URZ ;  /* 0x0000003f3f3ff290 */ /* 0x000fe4000fffe03f */
[----:B-1-3--:R-:W2:Y:S02]  /*20370*/  LD.E R0, desc[UR4][R172.64+0x40] ;  /* 0x00004004ac007980 */ /* 0x00aea4000c101900 */
[----:B--2---:R-:W-:Y:S05]  /*20380*/  IMAD.U32 R0, R0, -0x40, RZ ;  /* 0xffffffc000007824 */ /* 0x004fea00078e00ff */
[----:B------:R-:W-:Y:S02]  /*20390*/  SHF.R.S32.HI R3, RZ, 0x1f, R0 ;  /* 0x0000001fff037819 */ /* 0x000fe40000011400 */
.L_x_5133:
[----:B------:R-:W-:Y:S05]  /*203a0*/  BSYNC B0 ;  /* 0x0000000000007941 */ /* 0x000fea0003800000 */
.L_x_5131:
[----:B------:R-:W2:Y:S01]  /*203b0*/  LDL R5, [R1] ;  /* 0x0000000001057983 */ /* 0x000ea20000100800 */
[C---:B------:R-:W-:Y:S01]  /*203c0*/  LOP3.LUT P6, RZ, R246.reuse, 0x1, RZ, 0xc0, !PT ;  /* 0x00000001f6ff7812 */ /* 0x040fe200078cc0ff */
[----:B------:R-:W-:Y:S01]  /*203d0*/  BSSY B1, `(.L_x_5134) ;  /* 0x0000283000017945 */ /* 0x000fe20003800000 */
[C---:B------:R-:W-:Y:S01]  /*203e0*/  LOP3.LUT P5, RZ, R246.reuse, 0x2, RZ, 0xc0, !PT ;  /* 0x00000002f6ff7812 */ /* 0x040fe200078ac0ff */
[----:B------:R-:W3:Y:S01]  /*203f0*/  LDL R4, [R1+0x8] ;  /* 0x0000080001047983 */ /* 0x000ee20000100800 */
[C---:B------:R-:W-:Y:S02]  /*20400*/  LOP3.LUT P4, RZ, R246.reuse, 0x4, RZ, 0xc0, !PT ;  /* 0x00000004f6ff7812 */ /* 0x040fe4000788c0ff */
[----:B------:R-:W-:Y:S02]  /*20410*/  LOP3.LUT P3, RZ, R246, 0x8, RZ, 0xc0, !PT ;  /* 0x00000008f6ff7812 */ /* 0x000fe4000786c0ff */
[C---:B------:R-:W-:Y:S04]  /*20420*/  LEA R174, P1, R0.reuse, R245, 0x1 ;  /* 0x000000f500ae7211 */ /* 0x040fe800078208ff */
[-C--:B------:R-:W-:Y:S02]  /*20430*/  LEA.HI.X R175, R0, R244.reuse, R3, 0x1, P1 ;  /* 0x000000f400af7211 */ /* 0x080fe400008f0c03 */
[C---:B------:R-:W-:Y:S02]  /*20440*/  @P6 R2UR UR4, R134.reuse ;  /* 0x00000000860462ca */ /* 0x040fe400000e0000 */
[C---:B------:R-:W-:Y:S02]  /*20450*/  @P6 R2UR UR5, R135.reuse ;  /* 0x00000000870562ca */ /* 0x040fe400000e0000 */
        /* <DEDUP_REMOVED lines=10> */
[C---:B------:R-:W-:Y:S02]  /*20500*/  @P4 R2UR UR4, R134.reuse ;  /* 0x00000000860442ca */ /* 0x040fe400000e0000 */
[C---:B------:R-:W-:Y:S01]  /*20510*/  @P4 R2UR UR5, R135.reuse ;  /* 0x00000000870542ca */ /* 0x040fe200000e0000 */
[----:B------:R-:W-:Y:S01]  /*20520*/  @!P6 STS.128 [R239+0x10000], RZ ;  /* 0x010000ffef00e388 */ /* 0x000fe20000000c00 */
[----:B------:R-:W-:Y:S02]  /*20530*/  @P3 R2UR UR14, R134 ;  /* 0x00000000860e32ca */ /* 0x000fe400000e0000 */
[----:B------:R-:W-:Y:S02]  /*20540*/  @P3 R2UR UR15, R135 ;  /* 0x00000000870f32ca */ /* 0x000fe400000e0000 */
[----:B--2---:R-:W-:Y:S04]  /*20550*/  IADD3 R2, P0, R0, R5, RZ ;  /* 0x0000000500027210 */ /* 0x004fe80007f1e0ff */
[CC--:B------:R-:W-:Y:S01]  /*20560*/  @P5 LEA R24, P2, R2.reuse, R245.reuse, 0x1 ;  /* 0x000000f502185211 */ /* 0x0c0fe200078408ff */
[--C-:B---3--:R-:W-:Y:S01]  /*20570*/  IMAD.X R3, R3, 0x1, R4.reuse, P0 ;  /* 0x0000000103037824 */ /* 0x108fe200000e0604 */
[CC--:B------:R-:W-:Y:S02]  /*20580*/  @P6 LEA R26, P0, R2.reuse, R245.reuse, 0x1 ;  /* 0x000000f5021a6211 */ /* 0x0c0fe400078008ff */
[CC--:B------:R-:W-:Y:S02]  /*20590*/  @P4 LEA R22, P1, R2.reuse, R245.reuse, 0x1 ;  /* 0x000000f502164211 */ /* 0x0c0fe400078208ff */
[CCC-:B------:R-:W-:Y:S02]  /*205a0*/  @P6 LEA.HI.X R27, R2.reuse, R244.reuse, R3.reuse, 0x1, P0 ;  /* 0x000000f4021b6211 */ /* 0x1c0fe400000f0c03 */
[CCC-:B------:R-:W-:Y:S02]  /*205b0*/  @P5 LEA.HI.X R25, R2.reuse, R244.reuse, R3.reuse, 0x1, P2 ;  /* 0x000000f402195211 */ /* 0x1c0fe400010f0c03 */
        /* <DEDUP_REMOVED lines=18> */
[CC--:B------:R-:W-:Y:S02]  /*206e0*/  @P4 LEA R6, P1, R2.reuse, R245.reuse, 0x1 ;  /* 0x000000f502064211 */ /* 0x0c0fe400078208ff */
[C---:B------:R-:W-:Y:S01]  /*206f0*/  @P3 LEA R4, P0, R2.reuse, R245, 0x1 ;  /* 0x000000f502043211 */ /* 0x040fe200078008ff */
[--C-:B------:R-:W-:Y:S01]  /*20700*/  IMAD.MOV.U32 R245, RZ, RZ, R174.reuse ;  /* 0x000000fffff57224 */ /* 0x100fe200078e00ae */
[CCC-:B------:R-:W-:Y:S02]  /*20710*/  @P5 LEA.HI.X R9, R2.reuse, R244.reuse, R3.reuse, 0x1, P2 ;  /* 0x000000f402095211 */ /* 0x1c0fe400010f0c03 */
[CCC-:B------:R-:W-:Y:S02]  /*20720*/  @P4 LEA.HI.X R7, R2.reuse, R244.reuse, R3.reuse, 0x1, P1 ;  /* 0x000000f402074211 */ /* 0x1c0fe400008f0c03 */
[----:B------:R-:W-:Y:S01]  /*20730*/  @P3 LEA.HI.X R5, R2, R244, R3, 0x1, P0 ;  /* 0x000000f402053211 */ /* 0x000fe200000f0c03 */
[--C-:B------:R-:W-:Y:S01]  /*20740*/  @P5 IMAD.MOV.U32 R2, RZ, RZ, R174.reuse ;  /* 0x000000ffff025224 */ /* 0x100fe200078e00ae */
[----:B------:R-:W-:Y:S01]  /*20750*/  ISETP.GE.AND P0, PT, R240, 0x1, PT ;  /* 0x00000001f000780c */ /* 0x000fe20003f06270 */
[--C-:B------:R-:W-:Y:S02]  /*20760*/  @P5 IMAD.MOV.U32 R3, RZ, RZ, R175.reuse ;  /* 0x000000ffff035224 */ /* 0x100fe400078e00af */
[--C-:B------:R-:W-:Y:S03]  /*20770*/  IMAD.MOV.U32 R244, RZ, RZ, R175.reuse ;  /* 0x000000fffff47224 */ /* 0x100fe600078e00af */
        /* <DEDUP_REMOVED lines=89> */
[----:B-----5:R-:W-:Y:S04]  /*20d10*/  LDSM.16.M88.4 R32, [R219] ;  /* 0x00000000db20783b */ /* 0x020fe80000000200 */
[----:B-1----:R-:W2:Y:S04]  /*20d20*/  LDSM.16.M88.4 R8, [R212+0x8000] ;  /* 0x00800000d408783b */ /* 0x002ea80000000200 */
[----:B------:R-:W1:Y:S04]  /*20d30*/  LDSM.16.M88.4 R16, [R212+0x8800] ;  /* 0x00880000d410783b */ /* 0x000e680000000200 */
[----:B------:R-:W3:Y:S04]  /*20d40*/  LDSM.16.M88.4 R24, [R212+0x9000] ;  /* 0x00900000d418783b */ /* 0x000ee80000000200 */
        /* <DEDUP_REMOVED lines=10> */
[C---:B------:R-:W-:Y:S03]  /*20df0*/  HMMA.16816.F32 R8, R32.reuse, R10, RZ ;  /* 0x0000000a2008723c */ /* 0x040fe600000018ff */
[----:B------:R-:W-:Y:S03]  /*20e00*/  LDSM.16.M88.4 R208, [R217] ;  /* 0x00000000d9d0783b */ /* 0x000fe60000000200 */
[C---:B-1----:R-:W-:Y:S01]  /*20e10*/  HMMA.16816.F32 R12, R32.reuse, R16, RZ ;  /* 0x00000010200c723c */ /* 0x042fe200000018ff */
[----:B------:R-:W2:Y:S05]  /*20e20*/  LD.E R0, desc[UR4][R172.64+0x18c] ;  /* 0x00018c04ac007980 */ /* 0x000eaa000c101900 */
[C---:B------:R-:W-:Y:S06]  /*20e30*/  HMMA.16816.F32 R16, R32.reuse, R18, RZ ;  /* 0x000000122010723c */ /* 0x040fec00000018ff */
[C---:B---3--:R-:W-:Y:S06]  /*20e40*/  HMMA.16816.F32 R20, R32.reuse, R24, RZ ;  /* 0x000000182014723c */ /* 0x048fec00000018ff */
[C---:B------:R-:W-:Y:S06]  /*20e50*/  HMMA.16816.F32 R24, R32.reuse, R26, RZ ;  /* 0x0000001a2018723c */ /* 0x040fec00000018ff */
[C---:B----4-:R-:W-:Y:S06]  /*20e60*/  HMMA.16816.F32 R28, R32.reuse, R176, RZ ;  /* 0x000000b0201c723c */ /* 0x050fec00000018ff */
[----:B------:R-:W-:Y:S01]  /*20e70*/  HMMA.16816.F32 R32, R32, R178, RZ ;  /* 0x000000b22020723c */ /* 0x000fe200000018ff */
        /* <DEDUP_REMOVED lines=8> */
[C---:B------:R-:W-:Y:S01]  /*20f00*/  HMMA.16816.F32 R24, R180.reuse, R194, R24 ;  /* 0x000000c2b418723c */ /* 0x040fe20000001818 */
[----:B------:R-:W4:Y:S05]  /*20f10*/  LDSM.16.M88.4 R192, [R221] ;  /* 0x00000000ddc0783b */ /* 0x000f2a0000000200 */
[C---:B------:R-:W-:Y:S06]  /*20f20*/  HMMA.16816.F32 R28, R180.reuse, R196, R28 ;  /* 0x000000c4b41c723c */ /* 0x040fec000000181c */
[----:B------:R-:W-:Y:S01]  /*20f30*/  HMMA.16816.F32 R32, R180, R198, R32 ;  /* 0x000000c6b420723c */ /* 0x000fe20000001820 */
[----:B------:R-:W4:Y:S04]  /*20f40*/  LDSM.16.M88.4 R180, [R217+0x800] ;  /* 0x00080000d9b4783b */ /* 0x000f280000000200 */
[----:B------:R-:W4:Y:S01]  /*20f50*/  LDSM.16.M88.4 R196, [R217+0x1000] ;  /* 0x00100000d9c4783b */ /* 0x000f220000000200 */
        /* <DEDUP_REMOVED lines=9> */
[C---:B----4-:R-:W-:Y:S06]  /*20ff0*/  HMMA.16816.F32 R28, R200.reuse, R188, R28 ;  /* 0x000000bcc81c723c */ /* 0x050fec000000181c */
[----:B------:R-:W-:Y:S01]  /*21000*/  HMMA.16816.F32 R32, R200, R190, R32 ;  /* 0x000000bec820723c */ /* 0x000fe20000001820 */
[----:B------:R-:W3:Y:S04]  /*21010*/  LDSM.16.M88.4 R188, [R212+0xa800] ;  /* 0x00a80000d4bc783b */ /* 0x000ee80000000200 */
[----:B------:R-:W4:Y:S01]  /*21020*/  LDSM.16.M88.4 R200, [R212+0xb000] ;  /* 0x00b00000d4c8783b */ /* 0x000f220000000200 */
[C---:B------:R-:W-:Y:S06]  /*21030*/  HMMA.16816.F32 R4, R192.reuse, R208, R4 ;  /* 0x000000d0c004723c */ /* 0x040fec0000001804 */
[C---:B------:R-:W-:Y:S01]  /*21040*/  HMMA.16816.F32 R8, R192.reuse, R210, R8 ;  /* 0x000000d2c008723c */ /* 0x040fe20000001808 */
[----:B------:R-:W4:Y:S05]  /*21050*/  LDSM.16.M88.4 R208, [R212+0xb800] ;  /* 0x00b80000d4d0783b */ /* 0x000f2a0000000200 */
[C---:B------:R-:W-:Y:S06]  /*21060*/  HMMA.16816.F32 R12, R192.reuse, R180, R12 ;  /* 0x000000b4c00c723c */ /* 0x040fec000000180c */
[C---:B------:R-:W-:Y:S01]  /*21070*/  HMMA.16816.F32 R16, R192.reuse, R182, R16 ;  /* 0x000000b6c010723c */ /* 0x040fe20000001810 */
[----:B------:R-:W-:Y:S05]  /*21080*/  LDSM.16.M88.4 R180, [R220+0x2000] ;  /* 0x00200000dcb4783b */ /* 0x000fea0000000200 */
[C---:B------:R-:W-:Y:S06]  /*21090*/  HMMA.16816.F32 R20, R192.reuse, R196, R20 ;  /* 0x000000c4c014723c */ /* 0x040fec0000001814 */
[C---:B------:R-:W-:Y:S01]  /*210a0*/  HMMA.16816.F32 R24, R192.reuse, R198, R24 ;  /* 0x000000c6c018723c */ /* 0x040fe20000001818 */
[----:B------:R-:W4:Y:S05]  /*210b0*/  LDSM.16.M88.4 R196, [R235] ;  /* 0x00000000ebc4783b */ /* 0x000f2a0000000200 */
[C---:B--2---:R-:W-:Y:S06]  /*210c0*/  HMMA.16816.F32 R28, R192.reuse, R204, R28 ;  /* 0x000000ccc01c723c */ /* 0x044fec000000181c */
[----:B------:R-:W-:Y:S01]  /*210d0*/  HMMA.16816.F32 R32, R192, R206, R32 ;  /* 0x000000cec020723c */ /* 0x000fe20000001820 */
[----:B------:R-:W2:Y:S04]  /*210e0*/  LDSM.16.M88.4 R192, [R234] ;  /* 0x00000000eac0783b */ /* 0x000ea80000000200 */
[----:B------:R-:W-:Y:S01]  /*210f0*/  LDSM.16.M88.4 R204, [R218+0xa000] ;  /* 0x00a00000dacc783b */ /* 0x000fe20000000200 */
[C---:B-1----:R-:W-:Y:S06]  /*21100*/  HMMA.16816.F32 R4, R176.reuse, R184, R4 ;  /* 0x000000b8b004723c */ /* 0x042fec0000001804 */
[C---:B------:R-:W-:Y:S01]  /*21110*/  HMMA.16816.F32 R8, R176.reuse, R186, R8 ;  /* 0x000000bab008723c */ /* 0x040fe20000001808 */
[----:B------:R-:W1:Y:S05]  /*21120*/  LDSM.16.M88.4 R184, [R233] ;  /* 0x00000000e9b8783b */ /* 0x000e6a0000000200 */
[C---:B---3--:R-:W-:Y:S06]  /*21130*/  HMMA.16816.F32 R12, R176.reuse, R188, R12 ;  /* 0x000000bcb00c723c */ /* 0x048fec000000180c */
[C---:B------:R-:W-:Y:S01]  /*21140*/  HMMA.16816.F32 R16, R176.reuse, R190, R16 ;  /* 0x000000beb010723c */ /* 0x040fe20000001810 */
[----:B------:R-:W3:Y:S05]  /*21150*/  LDSM.16.M88.4 R188, [R232] ;  /* 0x00000000e8bc783b */ /* 0x000eea0000000200 */
[C---:B----4-:R-:W-:Y:S06]  /*21160*/  HMMA.16816.F32 R20, R176.reuse, R200, R20 ;  /* 0x000000c8b014723c */ /* 0x050fec0000001814 */
[C---:B------:R-:W-:Y:S01]  /*21170*/  HMMA.16816.F32 R24, R176.reuse, R202, R24 ;  /* 0x000000cab018723c */ /* 0x040fe20000001818 */
[----:B------:R-:W4:Y:S05]  /*21180*/  LDSM.16.M88.4 R200, [R222+0x2000] ;  /* 0x00200000dec8783b */ /* 0x000f2a0000000200 */
[C---:B------:R-:W-:Y:S06]  /*21190*/  HMMA.16816.F32 R28, R176.reuse, R208, R28 ;  /* 0x000000d0b01c723c */ /* 0x040fec000000181c */
[----:B------:R-:W-:Y:S01]  /*211a0*/  HMMA.16816.F32 R32, R176, R210, R32 ;  /* 0x000000d2b020723c */ /* 0x000fe20000001820 */
[----:B------:R-:W4:Y:S04]  /*211b0*/  LDSM.16.M88.4 R176, [R218+0xa800] ;  /* 0x00a80000dab0783b */ /* 0x000f280000000200 */
[----:B------:R-:W-:Y:S01]  /*211c0*/  LDSM.16.M88.4 R208, [R218+0xb800] ;  /* 0x00b80000dad0783b */ /* 0x000fe20000000200 */
[C---:B------:R-:W-:Y:S06]  /*211d0*/  HMMA.16816.F32 R4, R180.reuse, R196, R4 ;  /* 0x000000c4b404723c */ /* 0x040fec0000001804 */
[C---:B------:R-:W-:Y:S01]  /*211e0*/  HMMA.16816.F32 R8, R180.reuse, R198, R8 ;  /* 0x000000c6b408723c */ /* 0x040fe20000001808 */
[----:B------:R-:W4:Y:S05]  /*211f0*/  LDSM.16.M88.4 R196, [R218+0xb000] ;  /* 0x00b00000dac4783b */ /* 0x000f2a0000000200 */
[C---:B--2---:R-:W-:Y:S06]  /*21200*/  HMMA.16816.F32 R12, R180.reuse, R192, R12 ;  /* 0x000000c0b40c723c */ /* 0x044fec000000180c */
[C---:B------:R-:W-:Y:S01]  /*21210*/  HMMA.16816.F32 R16, R180.reuse, R194, R16 ;  /* 0x000000c2b410723c */ /* 0x040fe20000001810 */
[----:B------:R-:W-:Y:S05]  /*21220*/  LDSM.16.M88.4 R192, [R217+0x3000] ;  /* 0x00300000d9c0783b */ /* 0x000fea0000000200 */
[C---:B-1----:R-:W-:Y:S06]  /*21230*/  HMMA.16816.F32 R20, R180.reuse, R184, R20 ;  /* 0x000000b8b414723c */ /* 0x042fec0000001814 */
[C---:B------:R-:W-:Y:S01]  /*21240*/  HMMA.16816.F32 R24, R180.reuse, R186, R24 ;  /* 0x000000bab418723c */ /* 0x040fe20000001818 */
[----:B------:R-:W-:Y:S05]  /*21250*/  LDSM.16.M88.4 R184, [R217+0x2000] ;  /* 0x00200000d9b8783b */ /* 0x000fea0000000200 */
[C---:B---3--:R-:W-:Y:S06]  /*21260*/  HMMA.16816.F32 R28, R180.reuse, R188, R28 ;  /* 0x000000bcb41c723c */ /* 0x048fec000000181c */
[----:B------:R-:W-:Y:S01]  /*21270*/  HMMA.16816.F32 R32, R180, R190, R32 ;  /* 0x000000beb420723c */ /* 0x000fe20000001820 */
[----:B------:R-:W1:Y:S04]  /*21280*/  LDSM.16.M88.4 R180, [R221+0x2000] ;  /* 0x00200000ddb4783b */ /* 0x000e680000000200 */
[----:B------:R-:W2:Y:S01]  /*21290*/  LDSM.16.M88.4 R188, [R217+0x2800] ;  /* 0x00280000d9bc783b */ /* 0x000ea20000000200 */
        /* <DEDUP_REMOVED lines=9> */
[C---:B------:R-:W-:Y:S06]  /*21330*/  HMMA.16816.F32 R28, R200.reuse, R208, R28 ;  /* 0x000000d0c81c723c */ /* 0x040fec000000181c */
[----:B------:R-:W-:Y:S01]  /*21340*/  HMMA.16816.F32 R32, R200, R210, R32 ;  /* 0x000000d2c820723c */ /* 0x000fe20000001820 */
        /* <DEDUP_REMOVED lines=9> */
[----:B------:R-:W-:Y:S05]  /*213e0*/  LDSM.16.M88.4 R192, [R231] ;  /* 0x00000000e7c0783b */ /* 0x000fea0000000200 */
[C---:B---3--:R-:W-:Y:S06]  /*213f0*/  HMMA.16816.F32 R28, R180.reuse, R204, R28 ;  /* 0x000000ccb41c723c */ /* 0x048fec000000181c */
[----:B------:R-:W-:Y:S01]  /*21400*/  HMMA.16816.F32 R32, R180, R206, R32 ;  /* 0x000000ceb420723c */ /* 0x000fe20000001820 */
[----:B------:R-:W2:Y:S04]  /*21410*/  LDSM.16.M88.4 R180, [R212+0xd800] ;  /* 0x00d80000d4b4783b */ /* 0x000ea80000000200 */
[----:B------:R-:W3:Y:S01]  /*21420*/  LDSM.16.M88.4 R204, [R230] ;  /* 0x00000000e6cc783b */ /* 0x000ee20000000200 */
[C---:B----4-:R-:W-:Y:S06]  /*21430*/  HMMA.16816.F32 R4, R176.reuse, R196, R4 ;  /* 0x000000c4b004723c */ /* 0x050fec0000001804 */
[C---:B------:R-:W-:Y:S01]  /*21440*/  HMMA.16816.F32 R8, R176.reuse, R198, R8 ;  /* 0x000000c6b008723c */ /* 0x040fe20000001808 */
[----:B------:R-:W4:Y:S05]  /*21450*/  LDSM.16.M88.4 R196, [R229] ;  /* 0x00000000e5c4783b */ /* 0x000f2a0000000200 */
[C---:B------:R-:W-:Y:S06]  /*21460*/  HMMA.16816.F32 R12, R176.reuse, R200, R12 ;  /* 0x000000c8b00c723c */ /* 0x040fec000000180c */
[C---:B------:R-:W-:Y:S01]  /*21470*/  HMMA.16816.F32 R16, R176.reuse, R202, R16 ;  /* 0x000000cab010723c */ /* 0x040fe20000001810 */
[----:B------:R-:W4:Y:S05]  /*21480*/  LDSM.16.M88.4 R200, [R228] ;  /* 0x00000000e4c8783b */ /* 0x000f2a0000000200 */
[C---:B-1----:R-:W-:Y:S06]  /*21490*/  HMMA.16816.F32 R20, R176.reuse, R184, R20 ;  /* 0x000000b8b014723c */ /* 0x042fec0000001814 */
[C---:B------:R-:W-:Y:S01]  /*214a0*/  HMMA.16816.F32 R24, R176.reuse, R186, R24 ;  /* 0x000000bab018723c */ /* 0x040fe20000001818 */
[----:B------:R-:W-:Y:S05]  /*214b0*/  LDSM.16.M88.4 R184, [R218+0xc800] ;  /* 0x00c80000dab8783b */ /* 0x000fea0000000200 */
[C---:B--2---:R-:W-:Y:S06]  /*214c0*/  HMMA.16816.F32 R28, R176.reuse, R180, R28 ;  /* 0x000000b4b01c723c */ /* 0x044fec000000181c */
[----:B------:R-:W-:Y:S01]  /*214d0*/  HMMA.16816.F32 R32, R176, R182, R32 ;  /* 0x000000b6b020723c */ /* 0x000fe20000001820 */
[----:B------:R-:W-:Y:S04]  /*214e0*/  LDSM.16.M88.4 R176, [R222+0x4000] ;  /* 0x00400000deb0783b */ /* 0x000fe80000000200 */
[----:B------:R-:W1:Y:S01]  /*214f0*/  LDSM.16.M88.4 R180, [R218+0xc000] ;  /* 0x00c00000dab4783b */ /* 0x000e620000000200 */
[C---:B------:R-:W-:Y:S06]  /*21500*/  HMMA.16816.F32 R4, R188.reuse, R192, R4 ;  /* 0x000000c0bc04723c */ /* 0x040fec0000001804 */
        /* <DEDUP_REMOVED lines=36> */
[----:B------:R-:W1:Y:S04]  /*21750*/  LDSM.16.M88.4 R176, [R220+0x6000] ;  /* 0x00600000dcb0783b */ /* 0x000e680000000200 */
[----:B------:R-:W2:Y:S01]  /*21760*/  LDSM.16.M88.4 R188, [R226] ;  /* 0x00000000e2bc783b */ /* 0x000ea20000000200 */
        /* <DEDUP_REMOVED lines=21> */
[----:B------:R-:W2:Y:S05]  /*218c0*/  LDSM.16.M88.4 R192, [R218+0xf800] ;  /* 0x00f80000dac0783b */ /* 0x000eaa0000000200 */
[C---:B---3--:R-:W-:Y:S06]  /*218d0*/  HMMA.16816.F32 R28, R176.reuse, R204, R28 ;  /* 0x000000ccb01c723c */ /* 0x048fec000000181c */
[----:B------:R-:W-:Y:S01]  /*218e0*/  HMMA.16816.F32 R32, R176, R206, R32 ;  /* 0x000000ceb020723c */ /* 0x000fe20000001820 */
[----:B------:R-:W3:Y:S05]  /*218f0*/  LDSM.16.M88.4 R176, [R221+0x6000] ;  /* 0x00600000ddb0783b */ /* 0x000eea0000000200 */
[C---:B----4-:R-:W-:Y:S06]  /*21900*/  HMMA.16816.F32 R4, R184.reuse, R196, R4 ;  /* 0x000000c4b804723c */ /* 0x050fec0000001804 */
        /* <DEDUP_REMOVED lines=8> */
[C---:B---3--:R-:W-:Y:S06]  /*21990*/  HMMA.16816.F32 R4, R176.reuse, R200, R4 ;  /* 0x000000c8b004723c */ /* 0x048fec0000001804 */
[C---:B------:R-:W-:Y:S06]  /*219a0*/  HMMA.16816.F32 R8, R176.reuse, R202, R8 ;  /* 0x000000cab008723c */ /* 0x040fec0000001808 */
        /* <DEDUP_REMOVED lines=43> */
[C---:B--2---:R-:W-:Y:S03]  /*21c60*/  HMMA.16816.F32 R28, R176.reuse, R8, R28 ;  /* 0x00000008b01c723c */ /* 0x044fe6000000181c */
[-C--:B------:R-:W-:Y:S01]  /*21c70*/  FMUL.FTZ R24, R24, R0.reuse ;  /* 0x0000000018187220 */ /* 0x080fe20000410000 */
[-C--:B------:R-:W-:Y:S01]  /*21c80*/  FMUL.FTZ R25, R25, R0.reuse ;  /* 0x0000000019197220 */ /* 0x080fe20000410000 */
[-C--:B------:R-:W-:Y:S01]  /*21c90*/  FMUL.FTZ R26, R26, R0.reuse ;  /* 0x000000001a1a7220 */ /* 0x080fe20000410000 */
[----:B------:R-:W-:Y:S03]  /*21ca0*/  HMMA.16816.F32 R32, R176, R10, R32 ;  /* 0x0000000ab020723c */ /* 0x000fe60000001820 */
[----:B------:R4:W2:Y:S02]  /*21cb0*/  MUFU.TANH R186, R19 ;  /* 0x0000001300ba7308 */ /* 0x0008a40000002400 */
[-C--:B------:R-:W-:Y:S08]  /*21cc0*/  FMUL.FTZ R27, R27, R0.reuse ;  /* 0x000000001b1b7220 */ /* 0x080ff00000410000 */
[----:B------:R4:W1:Y:S10]  /*21cd0*/  MUFU.TANH R189, R20 ;  /* 0x0000001400bd7308 */ /* 0x0008740000002400 */
        /* <DEDUP_REMOVED lines=21> */
[----:B------:R4:W1:Y:S10]  /*21e30*/  MUFU.TANH R138, R34 ;  /* 0x00000022008a7308 */ /* 0x0008740000002400 */
[----:B------:R-:W1:Y:S01]  /*21e40*/  MUFU.TANH R2, R2 ;  /* 0x0000000200027308 */ /* 0x000e620000002400 */
[----:B--23--:R-:W-:Y:S05]  /*21e50*/  @!P0 BRA `(.L_x_5135) ;  /* 0x0000000c00688947 */ /* 0x00cfea0003800000 */
        /* <DEDUP_REMOVED lines=16> */
[----:B------:R-:W-:Y:S02]  /*21f60*/  R2UR UR9, R135 ;  /* 0x00000000870972ca */ /* 0x000fe400000e0000 */
[-C--:B--2---:R-:W-:Y:S02]  /*21f70*/  IABS R0, R3.reuse ;  /* 0x0000000300007213 */ /* 0x084fe40000000000 */
[-C--:B------:R-:W-:Y:S02]  /*21f80*/  IABS R8, R3.reuse ;  /* 0x0000000300087213 */ /* 0x080fe40000000000 */
[----:B------:R-:W2:Y:S01]  /*21f90*/  I2F.RP R4, R0 ;  /* 0x0000000000047306 */ /* 0x000ea20000209400 */
[----:B------:R-:W-:Y:S02]  /*21fa0*/  LOP3.LUT R10, R10, R3, RZ, 0x3c, !PT ;  /* 0x000000030a0a7212 */ /* 0x000fe400078e3cff */
[----:B------:R-:W-:Y:S07]  /*21fb0*/  IMAD.MOV R8, RZ, RZ, -R8 ;  /* 0x000000ffff087224 */ /* 0x000fee00078e0a08 */
[----:B--2---:R-:W2:Y:S02]  /*21fc0*/  MUFU.RCP R4, R4 ;  /* 0x0000000400047308 */ /* 0x004ea40000001000 */
[----:B--2---:R-:W-:Y:S08]  /*21fd0*/  VIADD R4, R4, 0xffffffe ;  /* 0x0ffffffe04047836 */ /* 0x004ff00000000000 */
[----:B------:R-:W2:Y:S02]  /*21fe0*/  F2I.FTZ.U32.TRUNC.NTZ R5, R4 ;  /* 0x0000000400057305 */ /* 0x000ea4000021f000 */
[--C-:B--2---:R-:W-:Y:S04]  /*21ff0*/  IMAD.MOV R4, RZ, RZ, -R5.reuse ;  /* 0x000000ffff047224 */ /* 0x104fe800078e0a05 */
[----:B------:R-:W-:Y:S02]  /*22000*/  IMAD R7, R4, R0, RZ ;  /* 0x0000000004077224 */ /* 0x000fe400078e02ff */
[----:B------:R-:W-:Y:S04]  /*22010*/  IMAD.MOV.U32 R4, RZ, RZ, RZ ;  /* 0x000000ffff047224 */ /* 0x000fe800078e00ff */
[----:B------:R-:W-:Y:S01]  /*22020*/  IMAD.HI.U32 R5, R5, R7, R4 ;  /* 0x0000000705057227 */ /* 0x000fe200078e0004 */
[----:B------:R-:W-:Y:S02]  /*22030*/  IABS R7, R9 ;  /* 0x0000000900077213 */ /* 0x000fe40000000000 */
[----:B------:R-:W-:Y:S03]  /*22040*/  LOP3.LUT R9, R9, R3, RZ, 0x3c, !PT ;  /* 0x0000000309097212 */ /* 0x000fe600078e3cff */
        /* <DEDUP_REMOVED lines=13> */
[----:B------:R-:W2:Y:S01]  /*22120*/  LD.E.64 R6, desc[UR4][R172.64+0x38] ;  /* 0x00003804ac067980 */ /* 0x000ea2000c101b00 */
[----:B------:R-:W-:Y:S04]  /*22130*/  LOP3.LUT R0, RZ, R3, RZ, 0x33, !PT ;  /* 0x00000003ff007212 */ /* 0x000fe800078e33ff */
[----:B------:R-:W-:Y:S01]  /*22140*/  @P1 VIADD R4, R4, 0x1 ;  /* 0x0000000104041836 */ /* 0x000fe20000000000 */
[----:B------:R-:W-:Y:S03]  /*22150*/  ISETP.GE.AND P1, PT, R9, RZ, PT ;  /* 0x000000ff0900720c */ /* 0x000fe60003f26270 */
        /* <DEDUP_REMOVED lines=8> */
[----:B-1----:R1:W3:Y:S01]  /*221e0*/  LD.E R12, desc[UR10][R10.64] ;  /* 0x0000000a0a0c7980 */ /* 0x0022e2000c101900 */
[C---:B------:R-:W-:Y:S01]  /*221f0*/  LEA R8, P0, R5.reuse, R242, 0x2 ;  /* 0x000000f205087211 */ /* 0x040fe200078010ff */
[C---:B------:R-:W-:Y:S03]  /*22200*/  IMAD.IADD R4, R5.reuse, 0x1, -R4 ;  /* 0x0000000105047824 */ /* 0x040fe600078e0a04 */
[----:B------:R-:W-:Y:S01]  /*22210*/  LEA.HI.X.SX32 R9, R5, R243, 0x2, P0 ;  /* 0x000000f305097211 */ /* 0x000fe200000f16ff */
[----:B------:R-:W-:Y:S04]  /*22220*/  IMAD R3, R3, R4, -0x40 ;  /* 0xffffffc003037424 */ /* 0x000fe800078e0204 */
[----:B------:R-:W3:Y:S01]  /*22230*/  LD.E R11, desc[UR12][R8.64] ;  /* 0x0000000c080b7980 */ /* 0x000ee2000c101900 */
[----:B-1----:R-:W-:Y:S03]  /*22240*/  SHF.R.S32.HI R10, RZ, 0x1f, R3 ;  /* 0x0000001fff0a7819 */ /* 0x002fe60000011403 */
[----:B------:R-:W5:Y:S01]  /*22250*/  LD.E.64 R8, desc[UR8][R172.64+0x20] ;  /* 0x00002008ac087980 */ /* 0x000f62000c101b00 */
[-C--:B--2---:R-:W-:Y:S02]  /*22260*/  IMAD R0, R7, R3.reuse, RZ ;  /* 0x0000000307007224 */ /* 0x084fe400078e02ff */
[C---:B------:R-:W-:Y:S04]  /*22270*/  IMAD.WIDE.U32 R4, R6.reuse, R3, RZ ;  /* 0x0000000306047225 */ /* 0x040fe800078e00ff */
[----:B------:R-:W-:Y:S04]  /*22280*/  IMAD R6, R6, R10, R0 ;  /* 0x0000000a06067224 */ /* 0x000fe800078e0200 */
[----:B------:R-:W-:Y:S01]  /*22290*/  IMAD.IADD R5, R5, 0x1, R6 ;  /* 0x0000000105057824 */ /* 0x000fe200078e0206 */
[----:B---3--:R-:W-:Y:S04]  /*222a0*/  IADD3 R11, -R11, R12, RZ ;  /* 0x0000000c0b0b7210 */ /* 0x008fe80007ffe1ff */
[----:B------:R-:W-:Y:S01]  /*222b0*/  SHF.R.S32.HI R0, RZ, 0x1f, R11 ;  /* 0x0000001fff007819 */ /* 0x000fe2000001140b */
[----:B-----5:R-:W-:Y:S02]  /*222c0*/  IMAD R6, R9, R11, RZ ;  /* 0x0000000b09067224 */ /* 0x020fe400078e02ff */
[----:B------:R-:W-:Y:S04]  /*222d0*/  IMAD.WIDE.U32 R4, R11, R8, R4 ;  /* 0x000000080b047225 */ /* 0x000fe800078e0004 */
[----:B------:R-:W-:Y:S02]  /*222e0*/  IMAD R6, R8, R0, R6 ;  /* 0x0000000008067224 */ /* 0x000fe400078e0206 */
[----:B------:R-:W-:Y:S02]  /*222f0*/  IMAD.MOV.U32 R0, RZ, RZ, R4 ;  /* 0x000000ffff007224 */ /* 0x000fe400078e0004 */
[----:B------:R-:W-:Y:S01]  /*22300*/  IMAD.IADD R6, R5, 0x1, R6 ;  /* 0x0000000105067824 */ /* 0x000fe200078e0206 */
[----:B------:R-:W-:Y:S05]  /*22310*/  BRA `(.L_x_5138) ;  /* 0x0000000000187947 */ /* 0x000fea0003800000 */
.L_x_5137:
[----:B------:R-:W-:Y:S02]  /*22320*/  R2UR UR4, R134 ;  /* 0x00000000860472ca */ /* 0x000fe400000e0000 */
[----:B------:R-:W-:Y:S11]  /*22330*/  R2UR UR5, R135 ;  /* 0x00000000870572ca */ /* 0x000ff600000e0000 */
[----:B------:R-:W-:Y:S02]  /*22340*/  @!UPT UIADD3 URZ, URZ, URZ, URZ ;  /* 0x0000003f3f3ff290 */ /* 0x000fe4000fffe03f */
[----:B------:R-:W2:Y:S02]  /*22350*/  LD.E R0, desc[UR4][R172.64+0x38] ;  /* 0x00003804ac007980 */ /* 0x000ea4000c101900 */
[----:B--2---:R-:W-:Y:S05]  /*22360*/  IMAD.U32 R0, R0, -0x40, RZ ;  /* 0xffffffc000007824 */ /* 0x004fea00078e00ff */
[----:B------:R-:W-:Y:S02]  /*22370*/  SHF.R.S32.HI R6, RZ, 0x1f, R0 ;  /* 0x0000001fff067819 */ /* 0x000fe40000011400 */
.L_x_5138:
[----:B------:R-:W-:Y:S05]  /*22380*/  BSYNC B0 ;  /* 0x0000000000007941 */ /* 0x000fea0003800000 */
.L_x_5136:
        /* <DEDUP_REMOVED lines=24> */
[-C--:B------:R-:W-:Y:S03]  /*22510*/  IADD3 R3, P0, R0, R248.reuse, RZ ;  /* 0x000000f800037210 */ /* 0x080fe60007f1e0ff */
[----:B------:R-:W-:Y:S01]  /*22520*/  @!PT LDS RZ, [RZ] ;  /* 0x00000000fffff984 */ /* 0x000fe20000000800 */
[----:B------:R-:W-:Y:S01]  /*22530*/  @!PT LDS RZ, [RZ] ;  /* 0x00000000fffff984 */ /* 0x000fe20000000800 */
[----:B------:R-:W-:Y:S01]  /*22540*/  @!PT LDS RZ, [RZ] ;  /* 0x00000000fffff984 */ /* 0x000fe20000000800 */
[----:B------:R2:W-:Y:S01]  /*22550*/  @P4 LDGSTS.E.BYPASS.LTC128B.128 [R239+0xc000], desc[UR4][R4.64+0x100] ;  /* 0x0c00010004ef4fae */ /* 0x0005e2000b901d44 */
[CC--:B----4-:R-:W-:Y:S01]  /*22560*/  @P5 LEA R28, P2, R3.reuse, R247.reuse, 0x1 ;  /* 0x000000f7031c5211 */ /* 0x0d0fe200078408ff */
[----:B------:R-:W-:Y:S01]  /*22570*/  IMAD.X R6, R6, 0x1, R252, P0 ;  /* 0x0000000106067824 */ /* 0x000fe200000e06fc */
        /* <DEDUP_REMOVED lines=21> */
[----:B------:R-:W-:Y:S01]  /*226d0*/  IMAD.X R6, R6, 0x1, R252, P2 ;  /* 0x0000000106067824 */ /* 0x000fe200010e06fc */
        /* <DEDUP_REMOVED lines=17> */
[-C--:B-1----:R-:W-:Y:S01]  /*227f0*/  @P6 LEA R14, P0, R3, R247.reuse, 0x1 ;  /* 0x000000f7030e6211 */ /* 0x082fe200078008ff */
        /* <DEDUP_REMOVED lines=8> */
[C---:B------:R-:W-:Y:S02]  /*22880*/  @P5 LEA R12, P2, R3.reuse, R247, 0x1 ;  /* 0x000000f7030c5211 */ /* 0x040fe400078408ff */
        /* <DEDUP_REMOVED lines=8> */
[C-C-:B------:R-:W-:Y:S02]  /*22910*/  @P5 LEA.HI.X R13, R3.reuse, R249, R6.reuse, 0x1, P2 ;  /* 0x000000f9030d5211 */ /* 0x140fe400010f0c06 */
[----:B------:R-:W-:Y:S01]  /*22920*/  @P4 LEA R10, P1, R3, R247, 0x1 ;  /* 0x000000f7030a4211 */ /* 0x000fe200078208ff */
[----:B------:R-:W-:Y:S01]  /*22930*/  @!PT LDS RZ, [RZ] ;  /* 0x00000000fffff984 */ /* 0x000fe20000000800 */
[----:B------:R-:W-:Y:S01]  /*22940*/  @!PT LDS RZ, [RZ] ;  /* 0x00000000fffff984 */ /* 0x000fe20000000800 */
[----:B------:R-:W-:Y:S01]  /*22950*/  @!PT LDS RZ, [RZ] ;  /* 0x00000000fffff984 */ /* 0x000fe20000000800 */
[----:B------:R2:W-:Y:S01]  /*22960*/  @P5 LDGSTS.E.BYPASS.LTC128B.128 [R239+0xb000], desc[UR8][R20.64+0x80] ;  /* 0x0b00008014ef5fae */ /* 0x0005e2000b901d48 */
[C---:B------:R-:W-:Y:S02]  /*22970*/  @P4 R2UR UR8, R134.reuse ;  /* 0x00000000860842ca */ /* 0x040fe400000e0000 */
[----:B------:R-:W-:Y:S01]  /*22980*/  @P4 R2UR UR9, R135 ;  /* 0x00000000870942ca */ /* 0x000fe200000e0000 */
        /* <DEDUP_REMOVED lines=39> */
.L_x_5135:
[----:B------:R-:W-:Y:S05]  /*22c00*/  BSYNC B1 ;  /* 0x0000000000017941 */ /* 0x000fea0003800000 */
.L_x_5134:
[----:B------:R-:W3:Y:S01]  /*22c10*/  LDL R0, [R1+0x4] ;  /* 0x0000040001007983 */ /* 0x000ee20000100800 */
[----:B------:R-:W-:Y:S02]  /*22c20*/  R2UR UR4, R134 ;  /* 0x00000000860472ca */ /* 0x000fe400000e0000 */
[----:B------:R-:W-:Y:S01]  /*22c30*/  R2UR UR5, R135 ;  /* 0x00000000870572ca */ /* 0x000fe200000e0000 */
[----:B--2-4-:R-:W-:Y:S11]  /*22c40*/  LDSM.16.MT88.4 R28, [R216+0x10000] ;  /* 0x01000000d81c783b */ /* 0x014ff60000004200 */
[----:B------:R-:W-:Y:S01]  /*22c50*/  @!UPT UIADD3 URZ, URZ, URZ, URZ ;  /* 0x0000003f3f3ff290 */ /* 0x000fe2000fffe03f */
[----:B------:R2:W4:Y:S01]  /*22c60*/  LD.E R132, desc[UR4][R172.64+0xdc] ;  /* 0x0000dc04ac847980 */ /* 0x000522000c101900 */
[----:B---3--:R-:W-:Y:S05]  /*22c70*/  IMAD R0, R240, -0x40, R0 ;  /* 0xffffffc0f0007824 */ /* 0x008fea00078e0200 */
[C---:B------:R-:W-:Y:S02]  /*22c80*/  IADD3 R4, R0.reuse, 0x8, RZ ;  /* 0x0000000800047810 */ /* 0x040fe40007ffe0ff */
[C---:B------:R-:W-:Y:S02]  /*22c90*/  IADD3 R3, R0.reuse, 0x7, RZ ;  /* 0x0000000700037810 */ /* 0x040fe40007ffe0ff */
[----:B------:R-:W-:Y:S02]  /*22ca0*/  IADD3 R17, R0, -0x1, RZ ;  /* 0xffffffff00117810 */ /* 0x000fe40007ffe0ff */
        /* <DEDUP_REMOVED lines=10> */
[C---:B------:R-:W-:Y:S02]  /*22d50*/  @!P1 IADD3 R4, -R0.reuse, -0x8, RZ ;  /* 0xfffffff800049810 */ /* 0x040fe40007ffe1ff */
[C---:B------:R-:W-:Y:S02]  /*22d60*/  @!P0 IADD3 R3, -R0.reuse, -0x7, RZ ;  /* 0xfffffff900038810 */ /* 0x040fe40007ffe1ff */
        /* <DEDUP_REMOVED lines=22> */
[----:B------:R-:W-:Y:S02]  /*22ed0*/  IABS R25, R0 ;  /* 0x0000000000197213 */ /* 0x000fe40000000000 */
[----:B------:R-:W-:Y:S02]  /*22ee0*/  ISETP.GE.AND P5, PT, R9, RZ, PT ;  /* 0x000000ff0900720c */ /* 0x000fe40003fa6270 */
[----:B------:R-:W-:Y:S02]  /*22ef0*/  ISETP.GE.AND P4, PT, R8, RZ, PT ;  /* 0x000000ff0800720c */ /* 0x000fe40003f86270 */
[----:B------:R-:W-:Y:S02]  /*22f00*/  ISETP.GE.AND P3, PT, R7, RZ, PT ;  /* 0x000000ff0700720c */ /* 0x000fe40003f66270 */
[----:B------:R-:W-:Y:S02]  /*22f10*/  ISETP.GE.AND P2, PT, R6, RZ, PT ;  /* 0x000000ff0600720c */ /* 0x000fe40003f46270 */
[----:B------:R-:W-:Y:S02]  /*22f20*/  ISETP.GE.AND P1, PT, R5, RZ, PT ;  /* 0x000000ff0500720c */ /* 0x000fe40003f26270 */
[----:B------:R-:W-:Y:S02]  /*22f30*/  ISETP.GE.AND P0, PT, R19, RZ, PT ;  /* 0x000000ff1300720c */ /* 0x000fe40003f06270 */
[----:B------:R-:W-:Y:S02]  /*22f40*/  ISETP.GE.AND P6, PT, R18, RZ, PT ;  /* 0x000000ff1200720c */ /* 0x000fe40003fc6270 */
[----:B------:R-:W-:Y:S02]  /*22f50*/  I2FP.F32.S32 R25, R25 ;  /* 0x0000001900197245 */ /* 0x000fe40000201400 */
[----:B------:R-:W-:Y:S02]  /*22f60*/  I2FP.F32.S32 R17, R17 ;  /* 0x0000001100117245 */ /* 0x000fe40000201400 */
[----:B------:R-:W-:Y:S01]  /*22f70*/  I2FP.F32.S32 R20, R4 ;  /* 0x0000000400147245 */ /* 0x000fe20000201400 */
[C---:B------:R-:W-:Y:S01]  /*22f80*/  FFMA.FTZ R21, -R133.reuse, R25, R201 ;  /* 0x0000001985157223 */ /* 0x040fe200000101c9 */
[----:B------:R-:W-:Y:S01]  /*22f90*/  I2FP.F32.S32 R16, R16 ;  /* 0x0000001000107245 */ /* 0x000fe20000201400 */
[CC--:B------:R-:W-:Y:S01]  /*22fa0*/  FFMA.FTZ R22, -R133.reuse, R17.reuse, R202 ;  /* 0x0000001185167223 */ /* 0x0c0fe200000101ca */
[C---:B------:R-:W-:Y:S01]  /*22fb0*/  @!P5 IADD3 R9, -R0.reuse, 0x21, RZ ;  /* 0x000000210009d810 */ /* 0x040fe20007ffe1ff */
[C---:B------:R-:W-:Y:S01]  /*22fc0*/  FFMA.FTZ R20, -R133.reuse, R20, R200 ;  /* 0x0000001485147223 */ /* 0x040fe200000101c8 */
[C---:B------:R-:W-:Y:S01]  /*22fd0*/  @!P4 IADD3 R8, -R0.reuse, 0x28, RZ ;  /* 0x000000280008c810 */ /* 0x040fe20007ffe1ff */
[C---:B------:R-:W-:Y:S01]  /*22fe0*/  FFMA.FTZ R23, -R133.reuse, R17, R193 ;  /* 0x0000001185177223 */ /* 0x040fe200000101c1 */
[C---:B------:R-:W-:Y:S01]  /*22ff0*/  @!P3 IADD3 R7, -R0.reuse, 0x29, RZ ;  /* 0x000000290007b810 */ /* 0x040fe20007ffe1ff */
[CC--:B------:R-:W-:Y:S01]  /*23000*/  FFMA.FTZ R17, -R133.reuse, R16.reuse, R199 ;  /* 0x0000001085117223 */ /* 0x0c0fe200000101c7 */
[C---:B------:R-:W-:Y:S01]  /*23010*/  @!P2 IADD3 R6, -R0.reuse, 0x30, RZ ;  /* 0x000000300006a810 */ /* 0x040fe20007ffe1ff */
[C---:B------:R-:W-:Y:S01]  /*23020*/  FFMA.FTZ R175, -R133.reuse, R16, R191 ;  /* 0x0000001085af7223 */ /* 0x040fe200000101bf */
[C---:B------:R-:W-:Y:S01]  /*23030*/  @!P1 IADD3 R5, -R0.reuse, 0x31, RZ ;  /* 0x0000003100059810 */ /* 0x040fe20007ffe1ff */
[----:B------:R-:W-:Y:S01]  /*23040*/  FFMA.FTZ R25, -R133, R25, R194 ;  /* 0x0000001985197223 */ /* 0x000fe200000101c2 */
[C---:B------:R-:W-:Y:S02]  /*23050*/  @!P0 IADD3 R19, -R0.reuse, 0x38, RZ ;  /* 0x0000003800138810 */ /* 0x040fe40007ffe1ff */
[----:B------:R-:W-:Y:S02]  /*23060*/  @!P6 IADD3 R18, -R0, 0x39, RZ ;  /* 0x000000390012e810 */ /* 0x000fe40007ffe1ff */
[----:B------:R-:W-:Y:S02]  /*23070*/  I2FP.F32.S32 R24, R3 ;  /* 0x0000000300187245 */ /* 0x000fe40000201400 */
[----:B------:R-:W-:Y:S02]  /*23080*/  FMNMX.FTZ R0, R21, R136, !PT ;  /* 0x0000008815007209 */ /* 0x000fe40007810000 */
[----:B------:R-:W-:Y:S01]  /*23090*/  I2FP.F32.S32 R15, R15 ;  /* 0x0000000f000f7245 */ /* 0x000fe20000201400 */
[C---:B------:R-:W-:Y:S01]  /*230a0*/  FFMA.FTZ R24, -R133.reuse, R24, R197 ;  /* 0x0000001885187223 */ /* 0x040fe200000101c5 */
[----:B------:R-:W-:Y:S02]  /*230b0*/  FMNMX.FTZ R0, R22, R0, !PT ;  /* 0x0000000016007209 */ /* 0x000fe40007810000 */
[----:B------:R-:W-:Y:S01]  /*230c0*/  FMNMX.FTZ R3, R20, R137, !PT ;  /* 0x0000008914037209 */ /* 0x000fe20007810000 */
[CC--:B------:R-:W-:Y:S01]  /*230d0*/  FFMA.FTZ R16, -R133.reuse, R15.reuse, R198 ;  /* 0x0000000f85107223 */ /* 0x0c0fe200000101c6 */
[----:B------:R-:W-:Y:S01]  /*230e0*/  I2FP.F32.S32 R14, R14 ;  /* 0x0000000e000e7245 */ /* 0x000fe20000201400 */
[----:B------:R-:W-:Y:S01]  /*230f0*/  FFMA.FTZ R188, -R133, R15, R188 ;  /* 0x0000000f85bc7223 */ /* 0x000fe200000101bc */
[----:B------:R-:W-:Y:S02]  /*23100*/  FMNMX.FTZ R0, R17, R0, !PT ;  /* 0x0000000011007209 */ /* 0x000fe40007810000 */
[----:B------:R-:W-:Y:S01]  /*23110*/  FMNMX.FTZ R4, R24, R3, !PT ;  /* 0x0000000318047209 */ /* 0x000fe20007810000 */
[CC--:B------:R-:W-:Y:S01]  /*23120*/  FFMA.FTZ R139, -R133.reuse, R14.reuse, R139 ;  /* 0x0000000e858b7223 */ /* 0x0c0fe2000001018b */
[----:B------:R-:W-:Y:S01]  /*23130*/  I2FP.F32.S32 R13, R13 ;  /* 0x0000000d000d7245 */ /* 0x000fe20000201400 */
[----:B------:R-:W-:Y:S01]  /*23140*/  FFMA.FTZ R185, -R133, R14, R185 ;  /* 0x0000000e85b97223 */ /* 0x000fe200000101b9 */
[----:B------:R-:W-:Y:S02]  /*23150*/  FMNMX.FTZ R3, R16, R0, !PT ;  /* 0x0000000010037209 */ /* 0x000fe40007810000 */
[----:B------:R-:W-:Y:S01]  /*23160*/  FMNMX.FTZ R0, R25, R4, !PT ;  /* 0x0000000419007209 */ /* 0x000fe20007810000 */
[CC--:B--2---:R-:W-:Y:S01]  /*23170*/  FFMA.FTZ R172, -R133.reuse, R13.reuse, R196 ;  /* 0x0000000d85ac7223 */ /* 0x0c4fe200000101c4 */
[----:B------:R-:W-:Y:S01]  /*23180*/  I2FP.F32.S32 R12, R12 ;  /* 0x0000000c000c7245 */ /* 0x000fe20000201400 */
[----:B------:R-:W-:Y:S01]  /*23190*/  FFMA.FTZ R186, -R133, R13, R186 ;  /* 0x0000000d85ba7223 */ /* 0x000fe200000101ba */
[----:B------:R-:W-:Y:S02]  /*231a0*/  FMNMX.FTZ R4, R139, R3, !PT ;  /* 0x000000038b047209 */ /* 0x000fe40007810000 */
[----:B------:R-:W-:Y:S01]  /*231b0*/  FMNMX.FTZ R3, R23, R0, !PT ;  /* 0x0000000017037209 */ /* 0x000fe20007810000 */
[CC--:B------:R-:W-:Y:S01]  /*231c0*/  FFMA.FTZ R173, -R133.reuse, R12.reuse, R192 ;  /* 0x0000000c85ad7223 */ /* 0x0c0fe200000101c0 */
[----:B------:R-:W-:Y:S01]  /*231d0*/  I2FP.F32.S32 R11, R11 ;  /* 0x0000000b000b7245 */ /* 0x000fe20000201400 */
[----:B------:R-:W-:Y:S01]  /*231e0*/  FFMA.FTZ R182, -R133, R12, R182 ;  /* 0x0000000c85b67223 */ /* 0x000fe200000101b6 */
[----:B------:R-:W-:Y:S01]  /*231f0*/  FMNMX.FTZ R0, R172, R4, !PT ;  /* 0x00000004ac007209 */ /* 0x000fe20007810000 */
[----:B------:R-:W-:Y:S01]  /*23200*/  LDSM.16.MT88.4 R12, [R213+0x10000] ;  /* 0x01000000d50c783b */ /* 0x000fe20000004200 */
        /* <DEDUP_REMOVED lines=36> */
[----:B------:R-:W-:Y:S01]  /*23450*/  FFMA.FTZ R204, -R133, R19, R32 ;  /* 0x0000001385cc7223 */ /* 0x000fe20000010120 */
[----:B------:R-:W-:Y:S02]  /*23460*/  I2FP.F32.S32 R18, R18 ;  /* 0x0000001200127245 */ /* 0x000fe40000201400 */
[----:B------:R-:W-:Y:S02]  /*23470*/  FMNMX.FTZ R135, R179, R135, !PT ;  /* 0x00000087b3877209 */ /* 0x000fe40007810000 */
[----:B------:R-:W-:Y:S01]  /*23480*/  FMNMX.FTZ R3, R176, R3, !PT ;  /* 0x00000003b0037209 */ /* 0x000fe20007810000 */
[----:B------:R-:W-:Y:S01]  /*23490*/  FFMA.FTZ R203, -R133, R18, R33 ;  /* 0x0000001285cb7223 */ /* 0x000fe20000010121 */
[----:B------:R-:W-:Y:S02]  /*234a0*/  FMNMX.FTZ R135, R204, R135, !PT ;  /* 0x00000087cc877209 */ /* 0x000fe40007810000 */
[----:B------:R-:W-:Y:S02]  /*234b0*/  FMNMX.FTZ R3, R178, R3, !PT ;  /* 0x00000003b2037209 */ /* 0x000fe40007810000 */
[----:B------:R-:W-:Y:S02]  /*234c0*/  FMNMX.FTZ R135, R203, R135, !PT ;  /* 0x00000087cb877209 */ /* 0x000fe40007810000 */
[----:B------:R-:W-:Y:S03]  /*234d0*/  FMNMX.FTZ R0, R138, R3, !PT ;  /* 0x000000038a007209 */ /* 0x000fe60007810000 */
[----:B------:R-:W1:Y:S01]  /*234e0*/  SHFL.BFLY PT, R4, R135, 0x2, 0x1f ;  /* 0x0c401f0087047f89 */ /* 0x000e6200000e0000 */
[----:B------:R-:W-:Y:S07]  /*234f0*/  FMNMX.FTZ R0, R2, R0, !PT ;  /* 0x0000000002007209 */ /* 0x000fee0007810000 */
[----:B------:R-:W2:Y:S01]  /*23500*/  SHFL.BFLY PT, R3, R0, 0x2, 0x1f ;  /* 0x0c401f0000037f89 */ /* 0x000ea200000e0000 */
[----:B-1----:R-:W-:Y:S07]  /*23510*/  FMNMX.FTZ R135, R135, R4, !PT ;  /* 0x0000000487877209 */ /* 0x002fee0007810000 */
[----:B------:R-:W1:Y:S01]  /*23520*/  SHFL.BFLY PT, R5, R135, 0x1, 0x1f ;  /* 0x0c201f0087057f89 */ /* 0x000e6200000e0000 */
[----:B--2---:R-:W-:Y:S07]  /*23530*/  FMNMX.FTZ R0, R0, R3, !PT ;  /* 0x0000000300007209 */ /* 0x004fee0007810000 */
[----:B------:R-:W2:Y:S01]  /*23540*/  SHFL.BFLY PT, R4, R0, 0x1, 0x1f ;  /* 0x0c201f0000047f89 */ /* 0x000ea200000e0000 */
[----:B-1----:R-:W-:Y:S04]  /*23550*/  FMNMX.FTZ R135, R135, R5, !PT ;  /* 0x0000000587877209 */ /* 0x002fe80007810000 */
[C---:B------:R-:W-:Y:S01]  /*23560*/  FSETP.NEU.FTZ.AND P0, PT, R135.reuse, -INF , PT ;  /* 0xff8000008700780b */ /* 0x040fe20003f1d000 */
[----:B------:R-:W-:Y:S01]  /*23570*/  FADD.FTZ R3, -R135, R136 ;  /* 0x0000008887037221 */ /* 0x000fe20000010100 */
[----:B--2---:R-:W-:Y:S01]  /*23580*/  FMNMX.FTZ R134, R0, R4, !PT ;  /* 0x0000000400867209 */ /* 0x004fe20007810000 */
[C---:B----4-:R-:W-:Y:S02]  /*23590*/  FMUL.FTZ R136, R132.reuse, R135 ;  /* 0x0000008784887220 */ /* 0x050fe40000410000 */
[----:B------:R-:W-:Y:S02]  /*235a0*/  FMUL.FTZ R3, R132, R3 ;  /* 0x0000000384037220 */ /* 0x000fe40000410000 */
[----:B------:R-:W-:Y:S01]  /*235b0*/  FADD.FTZ R0, -R134, R137 ;  /* 0x0000008986007221 */ /* 0x000fe20000010100 */
[----:B------:R-:W-:Y:S01]  /*235c0*/  FSEL R136, R136, RZ, P0 ;  /* 0x000000ff88887208 */ /* 0x000fe20000000000 */
[----:B------:R-:W-:Y:S01]  /*235d0*/  FMUL.FTZ R137, R132, R134 ;  /* 0x0000008684897220 */ /* 0x000fe20000410000 */
        /* <DEDUP_REMOVED lines=8> */
[-CC-:B------:R-:W-:Y:S01]  /*23660*/  FFMA.FTZ R139, R139, R132.reuse, -R136.reuse ;  /* 0x000000848b8b7223 */ /* 0x180fe20000010888 */
[-CC-:B------:R-:W-:Y:S03]  /*23670*/  FFMA.FTZ R20, R20, R132.reuse, -R137.reuse ;  /* 0x0000008414147223 */ /* 0x180fe60000010889 */
[----:B------:R-:W-:Y:S01]  /*23680*/  MUFU.EX2 R209, R21 ;  /* 0x0000001500d17308 */ /* 0x000fe20000000800 */
[-CC-:B------:R-:W-:Y:S01]  /*23690*/  FFMA.FTZ R4, R23, R132.reuse, -R137.reuse ;  /* 0x0000008417047223 */ /* 0x180fe20000010889 */
[-CC-:B------:R-:W-:Y:S01]  /*236a0*/  FFMA.FTZ R25, R25, R132.reuse, -R137.reuse ;  /* 0x0000008419197223 */ /* 0x180fe20000010889 */
[-CC-:B------:R-:W-:Y:S01]  /*236b0*/  FFMA.FTZ R24, R24, R132.reuse, -R137.reuse ;  /* 0x0000008418187223 */ /* 0x180fe20000010889 */
[--C-:B------:R-:W-:Y:S01]  /*236c0*/  FFMA.FTZ R138, R138, R132, -R137.reuse ;  /* 0x000000848a8a7223 */ /* 0x100fe20000010889 */
[----:B------:R-:W-:Y:S05]  /*236d0*/  ISETP.GT.AND P0, PT, R240, RZ, PT ;  /* 0x000000fff000720c */ /* 0x000fea0003f04270 */
[----:B------:R-:W-:Y:S01]  /*236e0*/  MUFU.EX2 R241, R22 ;  /* 0x0000001600f17308 */ /* 0x000fe20000000800 */
[C---:B-1----:R-:W-:Y:S01]  /*236f0*/  FMUL.FTZ R5, R3.reuse, R145 ;  /* 0x0000009103057220 */ /* 0x042fe20000410000 */
[C---:B------:R-:W-:Y:S01]  /*23700*/  FMUL.FTZ R8, R3.reuse, R140 ;  /* 0x0000008c03087220 */ /* 0x040fe20000410000 */
[C---:B------:R-:W-:Y:S01]  /*23710*/  FMUL.FTZ R9, R3.reuse, R141 ;  /* 0x0000008d03097220 */ /* 0x040fe20000410000 */
[C---:B------:R-:W-:Y:S01]  /*23720*/  FMUL.FTZ R32, R3.reuse, R164 ;  /* 0x000000a403207220 */ /* 0x040fe20000410000 */
[C---:B------:R-:W-:Y:S01]  /*23730*/  FMUL.FTZ R33, R3.reuse, R165 ;  /* 0x000000a503217220 */ /* 0x040fe20000410000 */
        /* <DEDUP_REMOVED lines=9> */
[C---:B------:R-:W-:Y:S03]  /*237d0*/  FMUL.FTZ R52, R3.reuse, R52 ;  /* 0x0000003403347220 */ /* 0x040fe60000410000 */
[----:B------:R-:W2:Y:S01]  /*237e0*/  MUFU.EX2 R0, R0 ;  /* 0x0000000000007308 */ /* 0x000ea20000000800 */
[C---:B------:R-:W-:Y:S01]  /*237f0*/  FMUL.FTZ R53, R3.reuse, R53 ;  /* 0x0000003503357220 */ /* 0x040fe20000410000 */
[C---:B------:R-:W-:Y:S01]  /*23800*/  FMUL.FTZ R56, R3.reuse, R56 ;  /* 0x0000003803387220 */ /* 0x040fe20000410000 */
[C---:B------:R-:W-:Y:S01]  /*23810*/  FMUL.FTZ R57, R3.reuse, R57 ;  /* 0x0000003903397220 */ /* 0x040fe20000410000 */
[C---:B------:R-:W-:Y:S01]  /*23820*/  FMUL.FTZ R60, R3.reuse, R60 ;  /* 0x0000003c033c7220 */ /* 0x040fe20000410000 */
[C---:B------:R-:W-:Y:S01]  /*23830*/  FMUL.FTZ R61, R3.reuse, R61 ;  /* 0x0000003d033d7220 */ /* 0x040fe20000410000 */
[C---:B------:R-:W-:Y:S01]  /*23840*/  FMUL.FTZ R64, R3.reuse, R64 ;  /* 0x0000004003407220 */ /* 0x040fe20000410000 */
[C---:B------:R-:W-:Y:S03]  /*23850*/  FMUL.FTZ R65, R3.reuse, R65 ;  /* 0x0000004103417220 */ /* 0x040fe60000410000 */
[----:B------:R3:W-:Y:S01]  /*23860*/  MUFU.EX2 R206, R4 ;  /* 0x0000000400ce7308 */ /* 0x0007e20000000800 */
[----:B-1----:R-:W1:Y:S01]  /*23870*/  LDSM.16.MT88.4 R20, [R214+0x10000] ;  /* 0x01000000d614783b */ /* 0x002e620000004200 */
[C---:B------:R-:W-:Y:S01]  /*23880*/  FMUL.FTZ R68, R3.reuse, R68 ;  /* 0x0000004403447220 */ /* 0x040fe20000410000 */
[C---:B------:R-:W-:Y:S01]  /*23890*/  FMUL.FTZ R69, R3.reuse, R69 ;  /* 0x0000004503457220 */ /* 0x040fe20000410000 */
[C---:B------:R-:W-:Y:S01]  /*238a0*/  FMUL.FTZ R72, R3.reuse, R72 ;  /* 0x0000004803487220 */ /* 0x040fe20000410000 */
[C---:B------:R-:W-:Y:S01]  /*238b0*/  FMUL.FTZ R73, R3.reuse, R73 ;  /* 0x0000004903497220 */ /* 0x040fe20000410000 */
[C---:B------:R-:W-:Y:S01]  /*238c0*/  FMUL.FTZ R76, R3.reuse, R76 ;  /* 0x0000004c034c7220 */ /* 0x040fe20000410000 */
[C---:B------:R-:W-:Y:S03]  /*238d0*/  FMUL.FTZ R77, R3.reuse, R77 ;  /* 0x0000004d034d7220 */ /* 0x040fe60000410000 */
[----:B------:R4:W-:Y:S01]  /*238e0*/  MUFU.EX2 R211, R17 ;  /* 0x0000001100d37308 */ /* 0x0009e20000000800 */
[C---:B--2---:R-:W-:Y:S01]  /*238f0*/  FMUL.FTZ R6, R0.reuse, R146 ;  /* 0x0000009200067220 */ /* 0x044fe20000410000 */
[C---:B------:R-:W-:Y:S01]  /*23900*/  FMUL.FTZ R7, R0.reuse, R147 ;  /* 0x0000009300077220 */ /* 0x040fe20000410000 */
[C---:B------:R-:W-:Y:S01]  /*23910*/  FMUL.FTZ R10, R0.reuse, R142 ;  /* 0x0000008e000a7220 */ /* 0x040fe20000410000 */
[C---:B------:R-:W-:Y:S01]  /*23920*/  FMUL.FTZ R11, R0.reuse, R143 ;  /* 0x0000008f000b7220 */ /* 0x040fe20000410000 */
[C---:B------:R-:W-:Y:S01]  /*23930*/  FMUL.FTZ R18, R0.reuse, R150 ;  /* 0x0000009600127220 */ /* 0x040fe20000410000 */
[C---:B------:R-:W-:Y:S01]  /*23940*/  FMUL.FTZ R19, R0.reuse, R151 ;  /* 0x0000009700137220 */ /* 0x040fe20000410000 */
[----:B------:R-:W2:Y:S03]  /*23950*/  LDSM.16.MT88.4 R140, [R215+0x10000] ;  /* 0x01000000d78c783b */ /* 0x000ea60000004200 */
[----:B------:R-:W5:Y:S01]  /*23960*/  MUFU.EX2 R210, R16 ;  /* 0x0000001000d27308 */ /* 0x000f620000000800 */
[----:B---3--:R-:W-:Y:S01]  /*23970*/  FMUL.FTZ R4, R3, R144 ;  /* 0x0000009003047220 */ /* 0x008fe20000410000 */
[----:B------:R-:W-:Y:S01]  /*23980*/  F2FP.F16.F32.PACK_AB R144, R241, R209 ;  /* 0x000000d1f190723e */ /* 0x000fe200000000ff */
[C---:B------:R-:W-:Y:S01]  /*23990*/  FMUL.FTZ R26, R0.reuse, R158 ;  /* 0x0000009e001a7220 */ /* 0x040fe20000410000 */
[C---:B------:R-:W-:Y:S01]  /*239a0*/  FMUL.FTZ R27, R0.reuse, R159 ;  /* 0x0000009f001b7220 */ /* 0x040fe20000410000 */
[C---:B------:R-:W-:Y:S01]  /*239b0*/  FMUL.FTZ R34, R0.reuse, R166 ;  /* 0x000000a600227220 */ /* 0x040fe20000410000 */
[C---:B------:R-:W-:Y:S01]  /*239c0*/  FMUL.FTZ R35, R0.reuse, R167 ;  /* 0x000000a700237220 */ /* 0x040fe20000410000 */
[C---:B------:R-:W-:Y:S03]  /*239d0*/  FMUL.FTZ R38, R0.reuse, R38 ;  /* 0x0000002600267220 */ /* 0x040fe60000410000 */
[----:B------:R-:W3:Y:S01]  /*239e0*/  MUFU.EX2 R208, R24 ;  /* 0x0000001800d07308 */ /* 0x000ee20000000800 */
[C---:B----4-:R-:W-:Y:S01]  /*239f0*/  FMUL.FTZ R17, R3.reuse, R149 ;  /* 0x0000009503117220 */ /* 0x050fe20000410000 */
[C---:B------:R-:W-:Y:S01]  /*23a00*/  FMUL.FTZ R39, R0.reuse, R39 ;  /* 0x0000002700277220 */ /* 0x040fe20000410000 */
[C---:B------:R-:W-:Y:S01]  /*23a10*/  FMUL.FTZ R42, R0.reuse, R42 ;  /* 0x0000002a002a7220 */ /* 0x040fe20000410000 */
[C---:B------:R-:W-:Y:S01]  /*23a20*/  FMUL.FTZ R43, R0.reuse, R43 ;  /* 0x0000002b002b7220 */ /* 0x040fe20000410000 */
[C---:B------:R-:W-:Y:S01]  /*23a30*/  FMUL.FTZ R46, R0.reuse, R46 ;  /* 0x0000002e002e7220 */ /* 0x040fe20000410000 */
[----:B------:R-:W-:Y:S01]  /*23a40*/  FMUL.FTZ R47, R0, R47 ;  /* 0x0000002f002f7220 */ /* 0x000fe20000410000 */
[----:B------:R-:W-:Y:S03]  /*23a50*/  LDSM.16.MT88.4 R164, [R216+0x12800] ;  /* 0x01280000d8a4783b */ /* 0x000fe60000004200 */
[----:B------:R-:W4:Y:S01]  /*23a60*/  MUFU.EX2 R207, R25 ;  /* 0x0000001900cf7308 */ /* 0x000f220000000800 */
[----:B-----5:R-:W-:Y:S01]  /*23a70*/  F2FP.F16.F32.PACK_AB R146, R210, R211 ;  /* 0x000000d3d292723e */ /* 0x020fe200000000ff */
[C---:B------:R-:W-:Y:S01]  /*23a80*/  FMUL.FTZ R16, R3.reuse, R148 ;  /* 0x0000009403107220 */ /* 0x040fe20000410000 */
[C---:B------:R-:W-:Y:S01]  /*23a90*/  FMUL.FTZ R50, R0.reuse, R50 ;  /* 0x0000003200327220 */ /* 0x040fe20000410000 */
[C---:B------:R-:W-:Y:S01]  /*23aa0*/  FMUL.FTZ R51, R0.reuse, R51 ;  /* 0x0000003300337220 */ /* 0x040fe20000410000 */
[C---:B------:R-:W-:Y:S01]  /*23ab0*/  FMUL.FTZ R54, R0.reuse, R54 ;  /* 0x0000003600367220 */ /* 0x040fe20000410000 */
[C---:B------:R-:W-:Y:S01]  /*23ac0*/  FMUL.FTZ R55, R0.reuse, R55 ;  /* 0x0000003700377220 */ /* 0x040fe20000410000 */
[----:B------:R-:W5:Y:S01]  /*23ad0*/  LDSM.16.MT88.4 R148, [R213+0x12000] ;  /* 0x01200000d594783b */ /* 0x000f620000004200 */
[----:B------:R-:W-:Y:S01]  /*23ae0*/  FMUL.FTZ R58, R0, R58 ;  /* 0x0000003a003a7220 */ /* 0x000fe20000410000 */
[----:B---3--:R-:W-:Y:S01]  /*23af0*/  F2FP.F16.F32.PACK_AB R145, R208, R205 ;  /* 0x000000cdd091723e */ /* 0x008fe200000000ff */
[----:B------:R-:W-:Y:S01]  /*23b00*/  FMUL.FTZ R24, R3, R156 ;  /* 0x0000009c03187220 */ /* 0x000fe20000410000 */
[--C-:B------:R-:W-:Y:S01]  /*23b10*/  FFMA.FTZ R156, R173, R132, -R136.reuse ;  /* 0x00000084ad9c7223 */ /* 0x100fe20000010888 */
[C---:B------:R-:W-:Y:S01]  /*23b20*/  FMUL.FTZ R59, R0.reuse, R59 ;  /* 0x0000003b003b7220 */ /* 0x040fe20000410000 */
[C---:B------:R-:W-:Y:S01]  /*23b30*/  FMUL.FTZ R62, R0.reuse, R62 ;  /* 0x0000003e003e7220 */ /* 0x040fe20000410000 */
[C---:B------:R-:W-:Y:S01]  /*23b40*/  FMUL.FTZ R63, R0.reuse, R63 ;  /* 0x0000003f003f7220 */ /* 0x040fe20000410000 */
[C---:B------:R-:W-:Y:S01]  /*23b50*/  FMUL.FTZ R66, R0.reuse, R66 ;  /* 0x0000004200427220 */ /* 0x040fe20000410000 */
[----:B------:R-:W-:Y:S01]  /*23b60*/  FMUL.FTZ R67, R0, R67 ;  /* 0x0000004300437220 */ /* 0x000fe20000410000 */
[----:B----4-:R-:W-:Y:S01]  /*23b70*/  F2FP.F16.F32.PACK_AB R147, R206, R207 ;  /* 0x000000cfce93723e */ /* 0x010fe200000000ff */
[C---:B------:R-:W-:Y:S01]  /*23b80*/  FMUL.FTZ R25, R3.reuse, R157 ;  /* 0x0000009d03197220 */ /* 0x040fe20000410000 */
[C---:B------:R-:W-:Y:S01]  /*23b90*/  FMUL.FTZ R70, R0.reuse, R70 ;  /* 0x0000004600467220 */ /* 0x040fe20000410000 */
[C---:B------:R-:W-:Y:S01]  /*23ba0*/  FMUL.FTZ R71, R0.reuse, R71 ;  /* 0x0000004700477220 */ /* 0x040fe20000410000 */
[----:B------:R3:W-:Y:S01]  /*23bb0*/  MUFU.EX2 R202, R139 ;  /* 0x0000008b00ca7308 */ /* 0x0007e20000000800 */
[C---:B------:R-:W-:Y:S01]  /*23bc0*/  FMUL.FTZ R74, R0.reuse, R74 ;  /* 0x0000004a004a7220 */ /* 0x040fe20000410000 */
[C---:B------:R-:W-:Y:S01]  /*23bd0*/  FMUL.FTZ R75, R0.reuse, R75 ;  /* 0x0000004b004b7220 */ /* 0x040fe20000410000 */
[C---:B------:R-:W-:Y:S05]  /*23be0*/  HMMA.16816.F32 R4, R144.reuse, R12, R4 ;  /* 0x0000000c9004723c */ /* 0x040fea0000001804 */
[C---:B------:R-:W-:Y:S01]  /*23bf0*/  FMUL.FTZ R78, R0.reuse, R78 ;  /* 0x0000004e004e7220 */ /* 0x040fe20000410000 */
[C---:B------:R-:W-:Y:S01]  /*23c00*/  HMMA.16816.F32 R8, R144.reuse, R14, R8 ;  /* 0x0000000e9008723c */ /* 0x040fe20000001808 */
[----:B------:R4:W-:Y:S04]  /*23c10*/  MUFU.EX2 R200, R156 ;  /* 0x0000009c00c87308 */ /* 0x0009e80000000800 */
[C---:B------:R-:W-:Y:S01]  /*23c20*/  FMUL.FTZ R12, R3.reuse, R152 ;  /* 0x00000098030c7220 */ /* 0x040fe20000410000 */
[C---:B------:R-:W-:Y:S01]  /*23c30*/  FMUL.FTZ R13, R3.reuse, R153 ;  /* 0x00000099030d7220 */ /* 0x040fe20000410000 */
[C---:B------:R-:W-:Y:S01]  /*23c40*/  FMUL.FTZ R14, R0.reuse, R154 ;  /* 0x0000009a000e7220 */ /* 0x040fe20000410000 */
[----:B------:R-:W-:Y:S02]  /*23c50*/  FMUL.FTZ R15, R0, R155 ;  /* 0x0000009b000f7220 */ /* 0x000fe40000410000 */
[----:B------:R-:W5:Y:S01]  /*23c60*/  LDSM.16.MT88.4 R152, [R214+0x12000] ;  /* 0x01200000d698783b */ /* 0x000f620000004200 */
[--C-:B---3--:R-:W-:Y:S01]  /*23c70*/  FFMA.FTZ R139, R172, R132, -R136.reuse ;  /* 0x00000084ac8b7223 */ /* 0x108fe20000010888 */
[----:B------:R-:W-:Y:S01]  /*23c80*/  FMUL.FTZ R79, R0, R79 ;  /* 0x0000004f004f7220 */ /* 0x000fe20000410000 */
[C---:B------:R-:W-:Y:S01]  /*23c90*/  FMUL.FTZ R80, R3.reuse, R80 ;  /* 0x0000005003507220 */ /* 0x040fe20000410000 */
[C---:B------:R-:W-:Y:S01]  /*23ca0*/  FMUL.FTZ R81, R3.reuse, R81 ;  /* 0x0000005103517220 */ /* 0x040fe20000410000 */
[C---:B-1----:R-:W-:Y:S01]  /*23cb0*/  HMMA.16816.F32 R12, R144.reuse, R20, R12 ;  /* 0x00000014900c723c */ /* 0x042fe2000000180c */
[----:B------:R1:W3:Y:S02]  /*23cc0*/  MUFU.EX2 R201, R139 ;  /* 0x0000008b00c97308 */ /* 0x0002e40000000800 */
[--C-:B----4-:R-:W-:Y:S01]  /*23cd0*/  FFMA.FTZ R156, R188, R132, -R137.reuse ;  /* 0x00000084bc9c7223 */ /* 0x110fe20000010889 */
[C---:B------:R-:W-:Y:S01]  /*23ce0*/  FMUL.FTZ R82, R0.reuse, R82 ;  /* 0x0000005200527220 */ /* 0x040fe20000410000 */
[C---:B------:R-:W-:Y:S01]  /*23cf0*/  FMUL.FTZ R83, R0.reuse, R83 ;  /* 0x0000005300537220 */ /* 0x040fe20000410000 */
[C---:B------:R-:W-:Y:S05]  /*23d00*/  HMMA.16816.F32 R16, R144.reuse, R22, R16 ;  /* 0x000000169010723c */ /* 0x040fea0000001810 */
[----:B------:R4:W-:Y:S01]  /*23d10*/  MUFU.EX2 R197, R156 ;  /* 0x0000009c00c57308 */ /* 0x0009e20000000800 */
[C---:B------:R-:W-:Y:S01]  /*23d20*/  FMUL.FTZ R20, R3.reuse, R160 ;  /* 0x000000a003147220 */ /* 0x040fe20000410000 */
[C---:B------:R-:W-:Y:S01]  /*23d30*/  FMUL.FTZ R21, R3.reuse, R161 ;  /* 0x000000a103157220 */ /* 0x040fe20000410000 */
[C---:B------:R-:W-:Y:S03]  /*23d40*/  FMUL.FTZ R22, R0.reuse, R162 ;  /* 0x000000a200167220 */ /* 0x040fe60000410000 */
[----:B------:R-:W-:Y:S02]  /*23d50*/  FMUL.FTZ R23, R0, R163 ;  /* 0x000000a300177220 */ /* 0x000fe40000410000 */
[----:B------:R-:W-:Y:S01]  /*23d60*/  LDSM.16.MT88.4 R160, [R214+0x12800] ;  /* 0x01280000d6a0783b */ /* 0x000fe20000004200 */
[C---:B------:R-:W-:Y:S01]  /*23d70*/  FMUL.FTZ R84, R3.reuse, R84 ;  /* 0x0000005403547220 */ /* 0x040fe20000410000 */
[--C-:B-1----:R-:W-:Y:S01]  /*23d80*/  FFMA.FTZ R139, R174, R132, -R136.reuse ;  /* 0x00000084ae8b7223 */ /* 0x102fe20000010888 */
[C---:B------:R-:W-:Y:S01]  /*23d90*/  FMUL.FTZ R85, R3.reuse, R85 ;  /* 0x0000005503557220 */ /* 0x040fe20000410000 */
[C---:B------:R-:W-:Y:S01]  /*23da0*/  FMUL.FTZ R86, R0.reuse, R86 ;  /* 0x0000005600567220 */ /* 0x040fe20000410000 */
[C---:B------:R-:W-:Y:S01]  /*23db0*/  HMMA.16816.F32 R20, R144.reuse, R28, R20 ;  /* 0x0000001c9014723c */ /* 0x040fe20000001814 */
[----:B------:R1:W3:Y:S02]  /*23dc0*/  MUFU.EX2 R199, R139 ;  /* 0x0000008b00c77308 */ /* 0x0002e40000000800 */
[C---:B------:R-:W-:Y:S01]  /*23dd0*/  FMUL.FTZ R87, R0.reuse, R87 ;  /* 0x0000005700577220 */ /* 0x040fe20000410000 */
[C---:B------:R-:W-:Y:S01]  /*23de0*/  FMUL.FTZ R88, R3.reuse, R88 ;  /* 0x0000005803587220 */ /* 0x040fe20000410000 */
[----:B----4-:R-:W-:Y:S01]  /*23df0*/  LDSM.16.MT88.4 R156, [R214+0x10800] ;  /* 0x01080000d69c783b */ /* 0x010fe20000004200 */
[C---:B------:R-:W-:Y:S05]  /*23e00*/  HMMA.16816.F32 R24, R144.reuse, R30, R24 ;  /* 0x0000001e9018723c */ /* 0x040fea0000001818 */
[C---:B------:R-:W-:Y:S01]  /*23e10*/  FMUL.FTZ R28, R3.reuse, R168 ;  /* 0x000000a8031c7220 */ /* 0x040fe20000410000 */
[C---:B------:R-:W-:Y:S01]  /*23e20*/  FMUL.FTZ R29, R3.reuse, R169 ;  /* 0x000000a9031d7220 */ /* 0x040fe20000410000 */
[C---:B------:R-:W-:Y:S01]  /*23e30*/  FMUL.FTZ R30, R0.reuse, R170 ;  /* 0x000000aa001e7220 */ /* 0x040fe20000410000 */
[C---:B------:R-:W-:Y:S02]  /*23e40*/  FMUL.FTZ R31, R0.reuse, R171 ;  /* 0x000000ab001f7220 */ /* 0x040fe40000410000 */
[----:B------:R-:W-:Y:S01]  /*23e50*/  LDSM.16.MT88.4 R168, [R215+0x12800] ;  /* 0x01280000d7a8783b */ /* 0x000fe20000004200 */
[----:B------:R-:W-:Y:S01]  /*23e60*/  FMUL.FTZ R89, R3, R89 ;  /* 0x0000005903597220 */ /* 0x000fe20000410000 */
[--C-:B-1----:R-:W-:Y:S01]  /*23e70*/  FFMA.FTZ R139, R175, R132, -R137.reuse ;  /* 0x00000084af8b7223 */ /* 0x102fe20000010889 */
[C---:B------:R-:W-:Y:S01]  /*23e80*/  FMUL.FTZ R90, R0.reuse, R90 ;  /* 0x0000005a005a7220 */ /* 0x040fe20000410000 */
[C---:B------:R-:W-:Y:S01]  /*23e90*/  FMUL.FTZ R91, R0.reuse, R91 ;  /* 0x0000005b005b7220 */ /* 0x040fe20000410000 */
[C---:B--2---:R-:W-:Y:S01]  /*23ea0*/  HMMA.16816.F32 R28, R144.reuse, R140, R28 ;  /* 0x0000008c901c723c */ /* 0x044fe2000000181c */
[----:B------:R1:W2:Y:S02]  /*23eb0*/  MUFU.EX2 R198, R139 ;  /* 0x0000008b00c67308 */ /* 0x0002a40000000800 */
[----:B------:R-:W-:Y:S01]  /*23ec0*/  LDSM.16.MT88.4 R172, [R214+0x11000] ;  /* 0x01100000d6ac783b */ /* 0x000fe20000004200 */
[C---:B------:R-:W-:Y:S01]  /*23ed0*/  FMUL.FTZ R92, R3.reuse, R92 ;  /* 0x0000005c035c7220 */ /* 0x040fe20000410000 */
[C---:B------:R-:W-:Y:S01]  /*23ee0*/  FMUL.FTZ R93, R3.reuse, R93 ;  /* 0x0000005d035d7220 */ /* 0x040fe20000410000 */
[C---:B------:R-:W-:Y:S05]  /*23ef0*/  HMMA.16816.F32 R32, R144.reuse, R142, R32 ;  /* 0x0000008e9020723c */ /* 0x040fea0000001820 */
[----:B------:R-:W4:Y:S01]  /*23f00*/  LDSM.16.MT88.4 R140, [R216+0x12000] ;  /* 0x01200000d88c783b */ /* 0x000f220000004200 */
[C---:B-----5:R-:W-:Y:S05]  /*23f10*/  HMMA.16816.F32 R36, R144.reuse, R148, R36 ;  /* 0x000000949024723c */ /* 0x060fea0000001824 */
[C---:B------:R-:W-:Y:S01]  /*23f20*/  FMUL.FTZ R94, R0.reuse, R94 ;  /* 0x0000005e005e7220 */ /* 0x040fe20000410000 */
[C---:B------:R-:W-:Y:S01]  /*23f30*/  HMMA.16816.F32 R40, R144.reuse, R150, R40 ;  /* 0x000000969028723c */ /* 0x040fe20000001828 */
[----:B------:R-:W5:Y:S04]  /*23f40*/  LDSM.16.MT88.4 R148, [R215+0x12000] ;  /* 0x01200000d794783b */ /* 0x000f680000004200 */
[C---:B------:R-:W-:Y:S01]  /*23f50*/  FMUL.FTZ R95, R0.reuse, R95 ;  /* 0x0000005f005f7220 */ /* 0x040fe20000410000 */
[C---:B------:R-:W-:Y:S05]  /*23f60*/  HMMA.16816.F32 R44, R144.reuse, R152, R44 ;  /* 0x00000098902c723c */ /* 0x040fea000000182c */
[C---:B------:R-:W-:Y:S01]  /*23f70*/  FMUL.FTZ R96, R3.reuse, R96 ;  /* 0x0000006003607220 */ /* 0x040fe20000410000 */
[C---:B------:R-:W-:Y:S01]  /*23f80*/  HMMA.16816.F32 R48, R144.reuse, R154, R48 ;  /* 0x0000009a9030723c */ /* 0x040fe20000001830 */
[----:B------:R-:W3:Y:S04]  /*23f90*/  LDSM.16.MT88.4 R152, [R213+0x14000] ;  /* 0x01400000d598783b */ /* 0x000ee80000004200 */
[C---:B------:R-:W-:Y:S01]  /*23fa0*/  FMUL.FTZ R97, R3.reuse, R97 ;  /* 0x0000006103617220 */ /* 0x040fe20000410000 */
[C---:B------:R-:W-:Y:S01]  /*23fb0*/  FMUL.FTZ R98, R0.reuse, R98 ;  /* 0x0000006200627220 */ /* 0x040fe20000410000 */
[C---:B------:R-:W-:Y:S01]  /*23fc0*/  FMUL.FTZ R99, R0.reuse, R99 ;  /* 0x0000006300637220 */ /* 0x040fe20000410000 */
[C---:B------:R-:W-:Y:S03]  /*23fd0*/  FMUL.FTZ R100, R3.reuse, R100 ;  /* 0x0000006403647220 */ /* 0x040fe60000410000 */
        /* <DEDUP_REMOVED lines=10> */
[C---:B----4-:R-:W-:Y:S03]  /*24080*/  HMMA.16816.F32 R52, R144.reuse, R140, R52 ;  /* 0x0000008c9034723c */ /* 0x050fe60000001834 */
[C---:B------:R-:W-:Y:S01]  /*24090*/  FMUL.FTZ R111, R0.reuse, R111 ;  /* 0x0000006f006f7220 */ /* 0x040fe20000410000 */
[C---:B------:R-:W-:Y:S01]  /*240a0*/  FMUL.FTZ R112, R3.reuse, R112 ;  /* 0x0000007003707220 */ /* 0x040fe20000410000 */
[C---:B------:R-:W-:Y:S01]  /*240b0*/  FMUL.FTZ R113, R3.reuse, R113 ;  /* 0x0000007103717220 */ /* 0x040fe20000410000 */
[C---:B------:R-:W-:Y:S01]  /*240c0*/  HMMA.16816.F32 R56, R144.reuse, R142, R56 ;  /* 0x0000008e9038723c */ /* 0x040fe20000001838 */
[----:B------:R-:W4:Y:S04]  /*240d0*/  LDSM.16.MT88.4 R140, [R214+0x14000] ;  /* 0x01400000d68c783b */ /* 0x000f280000004200 */
[C---:B------:R-:W-:Y:S01]  /*240e0*/  FMUL.FTZ R114, R0.reuse, R114 ;  /* 0x0000007200727220 */ /* 0x040fe20000410000 */
[C---:B-----5:R-:W-:Y:S05]  /*240f0*/  HMMA.16816.F32 R60, R144.reuse, R148, R60 ;  /* 0x00000094903c723c */ /* 0x060fea000000183c */
[C---:B------:R-:W-:Y:S01]  /*24100*/  FMUL.FTZ R115, R0.reuse, R115 ;  /* 0x0000007300737220 */ /* 0x040fe20000410000 */
[C---:B------:R-:W-:Y:S01]  /*24110*/  HMMA.16816.F32 R64, R144.reuse, R150, R64 ;  /* 0x000000969040723c */ /* 0x040fe20000001840 */
[----:B------:R-:W5:Y:S04]  /*24120*/  LDSM.16.MT88.4 R148, [R216+0x14000] ;  /* 0x01400000d894783b */ /* 0x000f680000004200 */
[C---:B------:R-:W-:Y:S01]  /*24130*/  FMUL.FTZ R116, R3.reuse, R116 ;  /* 0x0000007403747220 */ /* 0x040fe20000410000 */
[C---:B---3--:R-:W-:Y:S05]  /*24140*/  HMMA.16816.F32 R68, R144.reuse, R152, R68 ;  /* 0x000000989044723c */ /* 0x048fea0000001844 */
        /* <DEDUP_REMOVED lines=15> */
[----:B------:R-:W-:Y:S01]  /*24240*/  FMUL.FTZ R129, R3, R129 ;  /* 0x0000008103817220 */ /* 0x000fe20000410000 */
[C---:B------:R-:W-:Y:S01]  /*24250*/  FMUL.FTZ R130, R0.reuse, R130 ;  /* 0x0000008200827220 */ /* 0x040fe20000410000 */
[C---:B------:R-:W-:Y:S01]  /*24260*/  HMMA.16816.F32 R80, R144.reuse, R142, R80 ;  /* 0x0000008e9050723c */ /* 0x040fe20000001850 */
[----:B------:R-:W4:Y:S04]  /*24270*/  LDSM.16.MT88.4 R140, [R213+0x16000] ;  /* 0x01600000d58c783b */ /* 0x000f280000004200 */
[C---:B------:R-:W-:Y:S01]  /*24280*/  FMUL.FTZ R131, R0.reuse, R131 ;  /* 0x0000008300837220 */ /* 0x040fe20000410000 */
[C---:B-----5:R-:W-:Y:S05]  /*24290*/  HMMA.16816.F32 R84, R144.reuse, R148, R84 ;  /* 0x000000949054723c */ /* 0x060fea0000001854 */
[----:B-1----:R-:W-:Y:S01]  /*242a0*/  FFMA.FTZ R139, R185, R132, -R137 ;  /* 0x00000084b98b7223 */ /* 0x002fe20000010889 */
[C---:B------:R-:W-:Y:S01]  /*242b0*/  HMMA.16816.F32 R88, R144.reuse, R150, R88 ;  /* 0x000000969058723c */ /* 0x040fe20000001858 */
[----:B------:R-:W1:Y:S02]  /*242c0*/  LDSM.16.MT88.4 R148, [R214+0x16000] ;  /* 0x01600000d694783b */ /* 0x000e640000004200 */
[----:B------:R5:W-:Y:S02]  /*242d0*/  MUFU.EX2 R196, R139 ;  /* 0x0000008b00c47308 */ /* 0x000be40000000800 */
[----:B------:R-:W-:Y:S01]  /*242e0*/  FFMA.FTZ R3, R3, R250, R209 ;  /* 0x000000fa03037223 */ /* 0x000fe200000100d1 */
[C---:B---3--:R-:W-:Y:S05]  /*242f0*/  HMMA.16816.F32 R92, R144.reuse, R152, R92 ;  /* 0x00000098905c723c */ /* 0x048fea000000185c */
[----:B------:R-:W-:Y:S01]  /*24300*/  FFMA.FTZ R0, R0, R251, R205 ;  /* 0x000000fb00007223 */ /* 0x000fe200000100cd */
[C---:B------:R-:W-:Y:S01]  /*24310*/  HMMA.16816.F32 R96, R144.reuse, R154, R96 ;  /* 0x0000009a9060723c */ /* 0x040fe20000001860 */
[----:B------:R-:W3:Y:S04]  /*24320*/  LDSM.16.MT88.4 R152, [R216+0x16000] ;  /* 0x01600000d898783b */ /* 0x000ee80000004200 */
[----:B------:R-:W-:Y:S01]  /*24330*/  FADD.FTZ R3, R241, R3 ;  /* 0x00000003f1037221 */ /* 0x000fe20000010000 */
[-CC-:B-----5:R-:W-:Y:S04]  /*24340*/  FFMA.FTZ R139, R186, R132.reuse, -R137.reuse ;  /* 0x00000084ba8b7223 */ /* 0x1a0fe80000010889 */
[----:B------:R5:W2:Y:S01]  /*24350*/  MUFU.EX2 R195, R139 ;  /* 0x0000008b00c37308 */ /* 0x000aa20000000800 */
[C---:B----4-:R-:W-:Y:S06]  /*24360*/  HMMA.16816.F32 R100, R144.reuse, R140, R100 ;  /* 0x0000008c9064723c */ /* 0x050fec0000001864 */
[C---:B------:R-:W-:Y:S01]  /*24370*/  HMMA.16816.F32 R104, R144.reuse, R142, R104 ;  /* 0x0000008e9068723c */ /* 0x040fe20000001868 */
[----:B------:R-:W4:Y:S05]  /*24380*/  LDSM.16.MT88.4 R140, [R215+0x16000] ;  /* 0x01600000d78c783b */ /* 0x000f2a0000004200 */
[C---:B-1----:R-:W-:Y:S05]  /*24390*/  HMMA.16816.F32 R108, R144.reuse, R148, R108 ;  /* 0x00000094906c723c */ /* 0x042fea000000186c */
[-CC-:B-----5:R-:W-:Y:S01]  /*243a0*/  FFMA.FTZ R139, R189, R132.reuse, -R136.reuse ;  /* 0x00000084bd8b7223 */ /* 0x1a0fe20000010888 */
[C---:B------:R-:W-:Y:S01]  /*243b0*/  HMMA.16816.F32 R112, R144.reuse, R150, R112 ;  /* 0x000000969070723c */ /* 0x040fe20000001870 */
[----:B------:R-:W1:Y:S02]  /*243c0*/  LDSM.16.MT88.4 R148, [R213+0x10800] ;  /* 0x01080000d594783b */ /* 0x000e640000004200 */
[----:B------:R5:W-:Y:S03]  /*243d0*/  MUFU.EX2 R194, R139 ;  /* 0x0000008b00c27308 */ /* 0x000be60000000800 */
[C---:B---3--:R-:W-:Y:S06]  /*243e0*/  HMMA.16816.F32 R116, R144.reuse, R152, R116 ;  /* 0x000000989074723c */ /* 0x048fec0000001874 */
[C---:B------:R-:W-:Y:S01]  /*243f0*/  HMMA.16816.F32 R120, R144.reuse, R154, R120 ;  /* 0x0000009a9078723c */ /* 0x040fe20000001878 */
[----:B------:R-:W3:Y:S04]  /*24400*/  LDSM.16.MT88.4 R152, [R216+0x10800] ;  /* 0x01080000d898783b */ /* 0x000ee80000004200 */
[--C-:B-----5:R-:W-:Y:S04]  /*24410*/  FFMA.FTZ R139, R190, R132, -R136.reuse ;  /* 0x00000084be8b7223 */ /* 0x120fe80000010888 */
[----:B------:R5:W3:Y:S01]  /*24420*/  MUFU.EX2 R193, R139 ;  /* 0x0000008b00c17308 */ /* 0x000ae20000000800 */
[C---:B----4-:R-:W-:Y:S06]  /*24430*/  HMMA.16816.F32 R124, R144.reuse, R140, R124 ;  /* 0x0000008c907c723c */ /* 0x050fec000000187c */
[----:B------:R-:W-:Y:S01]  /*24440*/  HMMA.16816.F32 R128, R144, R142, R128 ;  /* 0x0000008e9080723c */ /* 0x000fe20000001880 */
[----:B------:R-:W4:Y:S04]  /*24450*/  LDSM.16.MT88.4 R144, [R215+0x10800] ;  /* 0x01080000d790783b */ /* 0x000f280000004200 */
[----:B------:R-:W-:Y:S01]  /*24460*/  F2FP.F16.F32.PACK_AB R140, R201, R202 ;  /* 0x000000cac98c723e */ /* 0x000fe200000000ff */
[--C-:B-----5:R-:W-:Y:S01]  /*24470*/  FFMA.FTZ R139, R184, R132, -R136.reuse ;  /* 0x00000084b88b7223 */ /* 0x120fe20000010888 */
[----:B------:R-:W-:Y:S03]  /*24480*/  F2FP.F16.F32.PACK_AB R142, R199, R200 ;  /* 0x000000c8c78e723e */ /* 0x000fe600000000ff */
[----:B------:R5:W-:Y:S01]  /*24490*/  MUFU.EX2 R192, R139 ;  /* 0x0000008b00c07308 */ /* 0x000be20000000800 */
[----:B--2---:R-:W-:Y:S02]  /*244a0*/  F2FP.F16.F32.PACK_AB R141, R197, R198 ;  /* 0x000000c6c58d723e */ /* 0x004fe400000000ff */
[----:B------:R-:W-:Y:S07]  /*244b0*/  F2FP.F16.F32.PACK_AB R143, R195, R196 ;  /* 0x000000c4c38f723e */ /* 0x000fee00000000ff */
[C---:B-1----:R-:W-:Y:S06]  /*244c0*/  HMMA.16816.F32 R4, R140.reuse, R148, R4 ;  /* 0x000000948c04723c */ /* 0x042fec0000001804 */
[C---:B------:R-:W-:Y:S01]  /*244d0*/  HMMA.16816.F32 R8, R140.reuse, R150, R8 ;  /* 0x000000968c08723c */ /* 0x040fe20000001808 */
[----:B------:R-:W1:Y:S04]  /*244e0*/  LDSM.16.MT88.4 R148, [R213+0x12800] ;  /* 0x01280000d594783b */ /* 0x000e680000004200 */
[-CC-:B-----5:R-:W-:Y:S01]  /*244f0*/  FFMA.FTZ R139, R187, R132.reuse, -R136.reuse ;  /* 0x00000084bb8b7223 */ /* 0x1a0fe20000010888 */
[C---:B------:R-:W-:Y:S03]  /*24500*/  HMMA.16816.F32 R12, R140.reuse, R156, R12 ;  /* 0x0000009c8c0c723c */ /* 0x040fe6000000180c */
[----:B------:R2:W5:Y:S03]  /*24510*/  MUFU.EX2 R191, R139 ;  /* 0x0000008b00bf7308 */ /* 0x0005660000000800 */
[C---:B------:R-:W-:Y:S01]  /*24520*/  HMMA.16816.F32 R16, R140.reuse, R158, R16 ;  /* 0x0000009e8c10723c */ /* 0x040fe20000001810 */
[----:B------:R-:W5:Y:S05]  /*24530*/  LDSM.16.MT88.4 R156, [R213+0x14800] ;  /* 0x01480000d59c783b */ /* 0x000f6a0000004200 */
[C---:B---3--:R-:W-:Y:S06]  /*24540*/  HMMA.16816.F32 R20, R140.reuse, R152, R20 ;  /* 0x000000988c14723c */ /* 0x048fec0000001814 */
[C---:B------:R-:W-:Y:S01]  /*24550*/  HMMA.16816.F32 R24, R140.reuse, R154, R24 ;  /* 0x0000009a8c18723c */ /* 0x040fe20000001818 */
[----:B------:R-:W3:Y:S04]  /*24560*/  LDSM.16.MT88.4 R152, [R214+0x14800] ;  /* 0x01480000d698783b */ /* 0x000ee80000004200 */
[-CC-:B--2---:R-:W-:Y:S01]  /*24570*/  FFMA.FTZ R139, R182, R132.reuse, -R137.reuse ;  /* 0x00000084b68b7223 */ /* 0x184fe20000010889 */
[C---:B----4-:R-:W-:Y:S03]  /*24580*/  HMMA.16816.F32 R28, R140.reuse, R144, R28 ;  /* 0x000000908c1c723c */ /* 0x050fe6000000181c */
[----:B------:R2:W-:Y:S03]  /*24590*/  MUFU.EX2 R190, R139 ;  /* 0x0000008b00be7308 */ /* 0x0005e60000000800 */
[C---:B------:R-:W-:Y:S01]  /*245a0*/  HMMA.16816.F32 R32, R140.reuse, R146, R32 ;  /* 0x000000928c20723c */ /* 0x040fe20000001820 */
[----:B------:R-:W4:Y:S05]  /*245b0*/  LDSM.16.MT88.4 R144, [R216+0x14800] ;  /* 0x01480000d890783b */ /* 0x000f2a0000004200 */
[C---:B-1----:R-:W-:Y:S06]  /*245c0*/  HMMA.16816.F32 R36, R140.reuse, R148, R36 ;  /* 0x000000948c24723c */ /* 0x042fec0000001824 */
[C---:B------:R-:W-:Y:S01]  /*245d0*/  HMMA.16816.F32 R40, R140.reuse, R150, R40 ;  /* 0x000000968c28723c */ /* 0x040fe20000001828 */
[----:B------:R-:W1:Y:S04]  /*245e0*/  LDSM.16.MT88.4 R148, [R215+0x14800] ;  /* 0x01480000d794783b */ /* 0x000e680000004200 */
[-CC-:B--2---:R-:W-:Y:S01]  /*245f0*/  FFMA.FTZ R139, R183, R132.reuse, -R137.reuse ;  /* 0x00000084b78b7223 */ /* 0x184fe20000010889 */
[C---:B------:R-:W-:Y:S03]  /*24600*/  HMMA.16816.F32 R44, R140.reuse, R160, R44 ;  /* 0x000000a08c2c723c */ /* 0x040fe6000000182c */
[----:B------:R2:W1:Y:S03]  /*24610*/  MUFU.EX2 R189, R139 ;  /* 0x0000008b00bd7308 */ /* 0x0004660000000800 */
[C---:B------:R-:W-:Y:S01]  /*24620*/  HMMA.16816.F32 R48, R140.reuse, R162, R48 ;  /* 0x000000a28c30723c */ /* 0x040fe20000001830 */
[----:B------:R-:W-:Y:S05]  /*24630*/  LDSM.16.MT88.4 R160, [R216+0x16800] ;  /* 0x01680000d8a0783b */ /* 0x000fea0000004200 */
[C---:B------:R-:W-:Y:S06]  /*24640*/  HMMA.16816.F32 R52, R140.reuse, R164, R52 ;  /* 0x000000a48c34723c */ /* 0x040fec0000001834 */
[C---:B------:R-:W-:Y:S01]  /*24650*/  HMMA.16816.F32 R56, R140.reuse, R166, R56 ;  /* 0x000000a68c38723c */ /* 0x040fe20000001838 */
[----:B------:R-:W-:Y:S04]  /*24660*/  LDSM.16.MT88.4 R164, [R215+0x16800] ;  /* 0x01680000d7a4783b */ /* 0x000fe80000004200 */
[-CC-:B--2---:R-:W-:Y:S01]  /*24670*/  FFMA.FTZ R139, R180, R132.reuse, -R137.reuse ;  /* 0x00000084b48b7223 */ /* 0x184fe20000010889 */
[C---:B------:R-:W-:Y:S01]  /*24680*/  HMMA.16816.F32 R60, R140.reuse, R168, R60 ;  /* 0x000000a88c3c723c */ /* 0x040fe2000000183c */
[----:B------:R-:W-:Y:S05]  /*24690*/  MUFU.EX2 R180, R138 ;  /* 0x0000008a00b47308 */ /* 0x000fea0000000800 */
[C---:B------:R-:W-:Y:S01]  /*246a0*/  HMMA.16816.F32 R64, R140.reuse, R170, R64 ;  /* 0x000000aa8c40723c */ /* 0x040fe20000001840 */
[----:B------:R-:W-:Y:S04]  /*246b0*/  LDSM.16.MT88.4 R168, [R213+0x11000] ;  /* 0x01100000d5a8783b */ /* 0x000fe80000004200 */
[----:B------:R2:W-:Y:S01]  /*246c0*/  MUFU.EX2 R188, R139 ;  /* 0x0000008b00bc7308 */ /* 0x0005e20000000800 */
[C---:B-----5:R-:W-:Y:S06]  /*246d0*/  HMMA.16816.F32 R68, R140.reuse, R156, R68 ;  /* 0x0000009c8c44723c */ /* 0x060fec0000001844 */
[C---:B------:R-:W-:Y:S01]  /*246e0*/  HMMA.16816.F32 R72, R140.reuse, R158, R72 ;  /* 0x0000009e8c48723c */ /* 0x040fe20000001848 */
[----:B------:R-:W5:Y:S05]  /*246f0*/  LDSM.16.MT88.4 R156, [R213+0x16800] ;  /* 0x01680000d59c783b */ /* 0x000f6a0000004200 */
[C---:B---3--:R-:W-:Y:S05]  /*24700*/  HMMA.16816.F32 R76, R140.reuse, R152, R76 ;  /* 0x000000988c4c723c */ /* 0x048fea000000184c */
[--C-:B--2---:R-:W-:Y:S01]  /*24710*/  FFMA.FTZ R139, R181, R132, -R137.reuse ;  /* 0x00000084b58b7223 */ /* 0x104fe20000010889 */
[C---:B------:R-:W-:Y:S01]  /*24720*/  HMMA.16816.F32 R80, R140.reuse, R154, R80 ;  /* 0x0000009a8c50723c */ /* 0x040fe20000001850 */
[----:B------:R-:W2:Y:S02]  /*24730*/  LDSM.16.MT88.4 R152, [R214+0x16800] ;  /* 0x01680000d698783b */ /* 0x000ea40000004200 */
[----:B------:R3:W5:Y:S03]  /*24740*/  MUFU.EX2 R187, R139 ;  /* 0x0000008b00bb7308 */ /* 0x0007660000000800 */
[C---:B----4-:R-:W-:Y:S06]  /*24750*/  HMMA.16816.F32 R84, R140.reuse, R144, R84 ;  /* 0x000000908c54723c */ /* 0x050fec0000001854 */
[C---:B------:R-:W-:Y:S05]  /*24760*/  HMMA.16816.F32 R88, R140.reuse, R146, R88 ;  /* 0x000000928c58723c */ /* 0x040fea0000001858 */
[----:B------:R-:W-:Y:S01]  /*24770*/  F2FP.F16.F32.PACK_AB R144, R193, R194 ;  /* 0x000000c2c190723e */ /* 0x000fe200000000ff */
[C---:B-1----:R-:W-:Y:S05]  /*24780*/  HMMA.16816.F32 R92, R140.reuse, R148, R92 ;  /* 0x000000948c5c723c */ /* 0x042fea000000185c */
[--C-:B---3--:R-:W-:Y:S01]  /*24790*/  FFMA.FTZ R139, R177, R132, -R136.reuse ;  /* 0x00000084b18b7223 */ /* 0x108fe20000010888 */
[C---:B------:R-:W-:Y:S01]  /*247a0*/  HMMA.16816.F32 R96, R140.reuse, R150, R96 ;  /* 0x000000968c60723c */ /* 0x040fe20000001860 */
[----:B------:R-:W1:Y:S02]  /*247b0*/  LDSM.16.MT88.4 R148, [R216+0x11000] ;  /* 0x01100000d894783b */ /* 0x000e640000004200 */
[----:B------:R3:W-:Y:S02]  /*247c0*/  MUFU.EX2 R186, R139 ;  /* 0x0000008b00ba7308 */ /* 0x0007e40000000800 */
[----:B------:R-:W-:Y:S01]  /*247d0*/  F2FP.F16.F32.PACK_AB R146, R191, R192 ;  /* 0x000000c0bf92723e */ /* 0x000fe200000000ff */
[C---:B-----5:R-:W-:Y:S05]  /*247e0*/  HMMA.16816.F32 R100, R140.reuse, R156, R100 ;  /* 0x0000009c8c64723c */ /* 0x060fea0000001864 */
[----:B------:R-:W-:Y:S01]  /*247f0*/  F2FP.F16.F32.PACK_AB R145, R189, R190 ;  /* 0x000000bebd91723e */ /* 0x000fe200000000ff */
[C---:B------:R-:W-:Y:S01]  /*24800*/  HMMA.16816.F32 R104, R140.reuse, R158, R104 ;  /* 0x0000009e8c68723c */ /* 0x040fe20000001868 */
[----:B------:R-:W4:Y:S04]  /*24810*/  LDSM.16.MT88.4 R156, [R215+0x11000] ;  /* 0x01100000d79c783b */ /* 0x000f280000004200 */
[----:B------:R-:W-:Y:S01]  /*24820*/  F2FP.F16.F32.PACK_AB R147, R187, R188 ;  /* 0x000000bcbb93723e */ /* 0x000fe200000000ff */
[C---:B--2---:R-:W-:Y:S05]  /*24830*/  HMMA.16816.F32 R108, R140.reuse, R152, R108 ;  /* 0x000000988c6c723c */ /* 0x044fea000000186c */
[-CC-:B---3--:R-:W-:Y:S01]  /*24840*/  FFMA.FTZ R139, R179, R132.reuse, -R136.reuse ;  /* 0x00000084b38b7223 */ /* 0x188fe20000010888 */
[C---:B------:R-:W-:Y:S01]  /*24850*/  HMMA.16816.F32 R112, R140.reuse, R154, R112 ;  /* 0x0000009a8c70723c */ /* 0x040fe20000001870 */
[----:B------:R-:W2:Y:S02]  /*24860*/  LDSM.16.MT88.4 R152, [R213+0x13000] ;  /* 0x01300000d598783b */ /* 0x000ea40000004200 */
[----:B------:R3:W-:Y:S03]  /*24870*/  MUFU.EX2 R185, R139 ;  /* 0x0000008b00b97308 */ /* 0x0007e60000000800 */
[C---:B------:R-:W-:Y:S06]  /*24880*/  HMMA.16816.F32 R116, R140.reuse, R160, R116 ;  /* 0x000000a08c74723c */ /* 0x040fec0000001874 */
[C---:B------:R-:W-:Y:S01]  /*24890*/  HMMA.16816.F32 R120, R140.reuse, R162, R120 ;  /* 0x000000a28c78723c */ /* 0x040fe20000001878 */
[----:B------:R-:W-:Y:S05]  /*248a0*/  LDSM.16.MT88.4 R160, [R216+0x13000] ;  /* 0x01300000d8a0783b */ /* 0x000fea0000004200 */
[C---:B------:R-:W-:Y:S05]  /*248b0*/  HMMA.16816.F32 R124, R140.reuse, R164, R124 ;  /* 0x000000a48c7c723c */ /* 0x040fea000000187c */
[-CC-:B---3--:R-:W-:Y:S01]  /*248c0*/  FFMA.FTZ R139, R204, R132.reuse, -R136.reuse ;  /* 0x00000084cc8b7223 */ /* 0x188fe20000010888 */
[----:B------:R-:W-:Y:S01]  /*248d0*/  HMMA.16816.F32 R128, R140, R166, R128 ;  /* 0x000000a68c80723c */ /* 0x000fe20000001880 */
[----:B------:R-:W3:Y:S02]  /*248e0*/  LDSM.16.MT88.4 R140, [R214+0x13000] ;  /* 0x01300000d68c783b */ /* 0x000ee40000004200 */
[----:B------:R-:W-:Y:S02]  /*248f0*/  MUFU.EX2 R184, R139 ;  /* 0x0000008b00b87308 */ /* 0x000fe40000000800 */
[-C--:B------:R-:W-:Y:S01]  /*24900*/  FFMA.FTZ R136, R203, R132.reuse, -R136 ;  /* 0x00000084cb887223 */ /* 0x080fe20000010888 */
[C---:B------:R-:W-:Y:S03]  /*24910*/  HMMA.16816.F32 R4, R144.reuse, R168, R4 ;  /* 0x000000a89004723c */ /* 0x040fe60000001804 */
[----:B------:R-:W-:Y:S04]  /*24920*/  LDSM.16.MT88.4 R164, [R213+0x15000] ;  /* 0x01500000d5a4783b */ /* 0x000fe80000004200 */
[----:B------:R5:W4:Y:S01]  /*24930*/  MUFU.EX2 R183, R136 ;  /* 0x0000008800b77308 */ /* 0x000b220000000800 */
[C---:B------:R-:W-:Y:S03]  /*24940*/  HMMA.16816.F32 R8, R144.reuse, R170, R8 ;  /* 0x000000aa9008723c */ /* 0x040fe60000001808 */
[----:B------:R-:W-:Y:S03]  /*24950*/  LDSM.16.MT88.4 R168, [R214+0x15000] ;  /* 0x01500000d6a8783b */ /* 0x000fe60000004200 */
[C---:B------:R-:W-:Y:S06]  /*24960*/  HMMA.16816.F32 R12, R144.reuse, R172, R12 ;  /* 0x000000ac900c723c */ /* 0x040fec000000180c */
[C---:B------:R-:W-:Y:S01]  /*24970*/  HMMA.16816.F32 R16, R144.reuse, R174, R16 ;  /* 0x000000ae9010723c */ /* 0x040fe20000001810 */
[----:B------:R-:W-:Y:S04]  /*24980*/  LDSM.16.MT88.4 R172, [R215+0x11800] ;  /* 0x01180000d7ac783b */ /* 0x000fe80000004200 */
[--C-:B-----5:R-:W-:Y:S01]  /*24990*/  FFMA.FTZ R136, R176, R132, -R137.reuse ;  /* 0x00000084b0887223 */ /* 0x120fe20000010889 */
[C---:B-1----:R-:W-:Y:S03]  /*249a0*/  HMMA.16816.F32 R20, R144.reuse, R148, R20 ;  /* 0x000000949014723c */ /* 0x042fe60000001814 */
[----:B------:R1:W-:Y:S02]  /*249b0*/  MUFU.EX2 R182, R136 ;  /* 0x0000008800b67308 */ /* 0x0003e40000000800 */
[----:B----4-:R-:W-:Y:S01]  /*249c0*/  F2FP.F16.F32.PACK_AB R138, R183, R184 ;  /* 0x000000b8b78a723e */ /* 0x010fe200000000ff */
[C---:B------:R-:W-:Y:S01]  /*249d0*/  HMMA.16816.F32 R24, R144.reuse, R150, R24 ;  /* 0x000000969018723c */ /* 0x040fe20000001818 */
[----:B------:R-:W4:Y:S05]  /*249e0*/  LDSM.16.MT88.4 R148, [R215+0x13000] ;  /* 0x01300000d794783b */ /* 0x000f2a0000004200 */
[C---:B------:R-:W-:Y:S06]  /*249f0*/  HMMA.16816.F32 R28, R144.reuse, R156, R28 ;  /* 0x0000009c901c723c */ /* 0x040fec000000181c */
[C---:B------:R-:W-:Y:S01]  /*24a00*/  HMMA.16816.F32 R32, R144.reuse, R158, R32 ;  /* 0x0000009e9020723c */ /* 0x040fe20000001820 */
[----:B------:R-:W5:Y:S04]  /*24a10*/  LDSM.16.MT88.4 R156, [R216+0x15000] ;  /* 0x01500000d89c783b */ /* 0x000f680000004200 */
[-CC-:B-1----:R-:W-:Y:S01]  /*24a20*/  FFMA.FTZ R136, R178, R132.reuse, -R137.reuse ;  /* 0x00000084b2887223 */ /* 0x182fe20000010889 */
[C---:B--2---:R-:W-:Y:S03]  /*24a30*/  HMMA.16816.F32 R36, R144.reuse, R152, R36 ;  /* 0x000000989024723c */ /* 0x044fe60000001824 */
[----:B------:R-:W-:Y:S01]  /*24a40*/  LDSM.16.MT88.4 R176, [R213+0x13800] ;  /* 0x01380000d5b0783b */ /* 0x000fe20000004200 */
[----:B------:R1:W2:Y:S01]  /*24a50*/  MUFU.EX2 R181, R136 ;  /* 0x0000008800b57308 */ /* 0x0002a20000000800 */
[----:B------:R-:W-:Y:S01]  /*24a60*/  FFMA.FTZ R137, R2, R132, -R137 ;  /* 0x0000008402897223 */ /* 0x000fe20000010889 */
[C---:B------:R-:W-:Y:S05]  /*24a70*/  HMMA.16816.F32 R40, R144.reuse, R154, R40 ;  /* 0x0000009a9028723c */ /* 0x040fea0000001828 */
[----:B------:R-:W5:Y:S01]  /*24a80*/  LDSM.16.MT88.4 R152, [R215+0x15000] ;  /* 0x01500000d798783b */ /* 0x000f620000004200 */
[C---:B---3--:R-:W-:Y:S02]  /*24a90*/  HMMA.16816.F32 R44, R144.reuse, R140, R44 ;  /* 0x0000008c902c723c */ /* 0x048fe4000000182c */
[----:B------:R2:W3:Y:S03]  /*24aa0*/  MUFU.EX2 R132, R137 ;  /* 0x0000008900847308 */ /* 0x0004e60000000800 */
[----:B------:R-:W-:Y:S01]  /*24ab0*/  FADD.FTZ R2, R208, R0 ;  /* 0x00000000d0027221 */ /* 0x000fe20000010000 */
[C---:B------:R-:W-:Y:S01]  /*24ac0*/  HMMA.16816.F32 R48, R144.reuse, R142, R48 ;  /* 0x0000008e9030723c */ /* 0x040fe20000001830 */
[----:B------:R-:W5:Y:S04]  /*24ad0*/  LDSM.16.MT88.4 R140, [R213+0x17000] ;  /* 0x01700000d58c783b */ /* 0x000f680000004200 */
[----:B-1----:R-:W-:Y:S01]  /*24ae0*/  F2FP.F16.F32.PACK_AB R136, R185, R186 ;  /* 0x000000bab988723e */ /* 0x002fe200000000ff */
[C---:B------:R-:W-:Y:S05]  /*24af0*/  HMMA.16816.F32 R52, R144.reuse, R160, R52 ;  /* 0x000000a09034723c */ /* 0x040fea0000001834 */
[----:B------:R-:W-:Y:S01]  /*24b00*/  FADD.FTZ R0, R211, R3 ;  /* 0x00000003d3007221 */ /* 0x000fe20000010000 */
[C---:B------:R-:W-:Y:S05]  /*24b10*/  HMMA.16816.F32 R56, R144.reuse, R162, R56 ;  /* 0x000000a29038723c */ /* 0x040fea0000001838 */
[----:B--2---:R-:W-:Y:S01]  /*24b20*/  F2FP.F16.F32.PACK_AB R137, R181, R182 ;  /* 0x000000b6b589723e */ /* 0x004fe200000000ff */
[C---:B----4-:R-:W-:Y:S05]  /*24b30*/  HMMA.16816.F32 R60, R144.reuse, R148, R60 ;  /* 0x00000094903c723c */ /* 0x050fea000000183c */
[----:B---3--:R-:W-:Y:S01]  /*24b40*/  F2FP.F16.F32.PACK_AB R139, R132, R180 ;  /* 0x000000b4848b723e */ /* 0x008fe200000000ff */
        /* <DEDUP_REMOVED lines=12> */
[C---:B-----5:R-:W-:Y:S05]  /*24c10*/  HMMA.16816.F32 R84, R144.reuse, R156, R84 ;  /* 0x0000009c9054723c */ /* 0x060fea0000001854 */
[----:B------:R-:W-:Y:S01]  /*24c20*/  FADD.FTZ R0, R201, R3 ;  /* 0x00000003c9007221 */ /* 0x000fe20000010000 */
[C---:B------:R-:W-:Y:S01]  /*24c30*/  HMMA.16816.F32 R88, R144.reuse, R158, R88 ;  /* 0x0000009e9058723c */ /* 0x040fe20000001858 */
[----:B------:R-:W2:Y:S04]  /*24c40*/  LDSM.16.MT88.4 R156, [R216+0x17000] ;  /* 0x01700000d89c783b */ /* 0x000ea80000004200 */
        /* <DEDUP_REMOVED lines=18> */
[C---:B------:R-:W-:Y:S05]  /*24d70*/  HMMA.16816.F32 R120, R144.reuse, R158, R120 ;  /* 0x0000009e9078723c */ /* 0x040fea0000001878 */
[----:B------:R-:W-:Y:S01]  /*24d80*/  FADD.FTZ R0, R189, R2 ;  /* 0x00000002bd007221 */ /* 0x000fe20000010000 */
[C---:B---3--:R-:W-:Y:S05]  /*24d90*/  HMMA.16816.F32 R124, R144.reuse, R152, R124 ;  /* 0x00000098907c723c */ /* 0x048fea000000187c */
[----:B------:R-:W-:Y:S01]  /*24da0*/  FADD.FTZ R3, R192, R3 ;  /* 0x00000003c0037221 */ /* 0x000fe20000010000 */
[----:B------:R-:W-:Y:S05]  /*24db0*/  HMMA.16816.F32 R128, R144, R154, R128 ;  /* 0x0000009a9080723c */ /* 0x000fea0000001880 */
[----:B------:R-:W-:Y:S01]  /*24dc0*/  FADD.FTZ R2, R188, R0 ;  /* 0x00000000bc027221 */ /* 0x000fe20000010000 */
[C---:B----4-:R-:W-:Y:S01]  /*24dd0*/  HMMA.16816.F32 R144, R136.reuse, R140, R4 ;  /* 0x0000008c8890723c */ /* 0x050fe20000001804 */
        /* <DEDUP_REMOVED lines=10> */
[----:B------:R-:W4:Y:S04]  /*24e80*/  LDSM.16.MT88.4 R16, [R213+0x15800] ;  /* 0x01580000d510783b */ /* 0x000f280000004200 */
[----:B------:R-:W-:Y:S01]  /*24e90*/  FADD.FTZ R0, R182, R2 ;  /* 0x00000002b6007221 */ /* 0x000fe20000010000 */
[C---:B------:R-:W-:Y:S03]  /*24ea0*/  HMMA.16816.F32 R156, R136.reuse, R166, R24 ;  /* 0x000000a6889c723c */ /* 0x040fe60000001818 */
[----:B------:R-:W5:Y:S02]  /*24eb0*/  LDSM.16.MT88.4 R20, [R214+0x15800] ;  /* 0x01580000d614783b */ /* 0x000f640000004200 */
        /* <DEDUP_REMOVED lines=9> */
[----:B------:R-:W5:Y:S02]  /*24f50*/  LDSM.16.MT88.4 R32, [R213+0x17800] ;  /* 0x01780000d520783b */ /* 0x000f640000004200 */
[----:B------:R-:W-:Y:S01]  /*24f60*/  FADD.FTZ R2, R180, R0 ;  /* 0x00000000b4027221 */ /* 0x000fe20000010000 */
[C---:B--2---:R-:W-:Y:S05]  /*24f70*/  HMMA.16816.F32 R44, R136.reuse, R4, R44 ;  /* 0x00000004882c723c */ /* 0x044fea000000182c */
[----:B------:R-:W-:Y:S01]  /*24f80*/  IADD3 R0, R240, -0x1, RZ ;  /* 0xfffffffff0007810 */ /* 0x000fe20007ffe0ff */
[C---:B------:R-:W-:Y:S01]  /*24f90*/  HMMA.16816.F32 R48, R136.reuse, R6, R48 ;  /* 0x000000068830723c */ /* 0x040fe20000001830 */
[----:B------:R-:W2:Y:S04]  /*24fa0*/  LDSM.16.MT88.4 R4, [R214+0x17800] ;  /* 0x01780000d604783b */ /* 0x000ea80000004200 */
[----:B------:R-:W-:Y:S01]  /*24fb0*/  FADD.FTZ R250, R183, R3 ;  /* 0x00000003b7fa7221 */ /* 0x000fe20000010000 */
[C---:B---3--:R-:W-:Y:S05]  /*24fc0*/  HMMA.16816.F32 R52, R136.reuse, R8, R52 ;  /* 0x000000088834723c */ /* 0x048fea0000001834 */
[----:B------:R-:W-:Y:S01]  /*24fd0*/  FADD.FTZ R251, R132, R2 ;  /* 0x0000000284fb7221 */ /* 0x000fe20000010000 */
[C---:B------:R-:W-:Y:S01]  /*24fe0*/  HMMA.16816.F32 R56, R136.reuse, R10, R56 ;  /* 0x0000000a8838723c */ /* 0x040fe20000001838 */
[----:B------:R-:W3:Y:S04]  /*24ff0*/  LDSM.16.MT88.4 R8, [R216+0x17800] ;  /* 0x01780000d808783b */ /* 0x000ee80000004200 */
[----:B------:R-:W-:Y:S01]  /*25000*/  MOV R240, R0 ;  /* 0x0000000000f07202 */ /* 0x000fe20000000f00 */
[C---:B-1----:R-:W-:Y:S06]  /*25010*/  HMMA.16816.F32 R60, R136.reuse, R12, R60 ;  /* 0x0000000c883c723c */ /* 0x042fec000000183c */
[C---:B------:R-:W-:Y:S01]  /*25020*/  HMMA.16816.F32 R64, R136.reuse, R14, R64 ;  /* 0x0000000e8840723c */ /* 0x040fe20000001840 */
[----:B------:R-:W1:Y:S05]  /*25030*/  LDSM.16.MT88.4 R12, [R215+0x17800] ;  /* 0x01780000d70c783b */ /* 0x000e6a0000004200 */
[C---:B----4-:R-:W-:Y:S06]  /*25040*/  HMMA.16816.F32 R68, R136.reuse, R16, R68 ;  /* 0x000000108844723c */ /* 0x050fec0000001844 */
[C---:B------:R-:W-:Y:S06]  /*25050*/  HMMA.16816.F32 R72, R136.reuse, R18, R72 ;  /* 0x000000128848723c */ /* 0x040fec0000001848 */
[C---:B-----5:R-:W-:Y:S06]  /*25060*/  HMMA.16816.F32 R76, R136.reuse, R20, R76 ;  /* 0x00000014884c723c */ /* 0x060fec000000184c */
        /* <DEDUP_REMOVED lines=9> */
[C---:B---3--:R-:W-:Y:S06]  /*25100*/  HMMA.16816.F32 R116, R136.reuse, R8, R116 ;  /* 0x000000088874723c */ /* 0x048fec0000001874 */
[C---:B------:R-:W-:Y:S06]  /*25110*/  HMMA.16816.F32 R120, R136.reuse, R10, R120 ;  /* 0x0000000a8878723c */ /* 0x040fec0000001878 */
[C---:B-1----:R-:W-:Y:S06]  /*25120*/  HMMA.16816.F32 R124, R136.reuse, R12, R124 ;  /* 0x0000000c887c723c */ /* 0x042fec000000187c */
[----:B------:R-:W-:Y:S07]  /*25130*/  HMMA.16816.F32 R128, R136, R14, R128 ;  /* 0x0000000e8880723c */ /* 0x000fee0000001880 */
[----:B------:R-:W-:Y:S04]  /*25140*/  MOV R136, R135 ;  /* 0x0000008700887202 */ /* 0x000fe80000000f00 */
[----:B------:R-:W-:Y:S01]  /*25150*/  MOV R137, R134 ;  /* 0x0000008600897202 */ /* 0x000fe20000000f00 */
[----:B------:R-:W-:Y:S01]  /*25160*/  @!UPT UIADD3 URZ, URZ, URZ, URZ ;  /* 0x0000003f3f3ff290 */ /* 0x000fe2000fffe03f */
[----:B------:R-:W-:Y:S11]  /*25170*/  @P0 BRA `(.L_x_5139) ;  /* 0xffffffac002c0947 */ /* 0x000ff6000383ffff */
.L_x_5130:
        /* <DEDUP_REMOVED lines=14> */
.L_x_5156:
        /* <DEDUP_REMOVED lines=15> */
[C---:B---3--:R-:W-:Y:S01]  /*25350*/  FMUL.FTZ R2, R0.reuse, R140 ;  /* 0x0000008c00027220 */ /* 0x048fe20000410000 */
        /* <DEDUP_REMOVED lines=142> */
[----:B------:R-:W-:Y:S02]  /*25c40*/  F2FP.F16.F32.PACK_AB R34, R39, R34 ;  /* 0x000000222722723e */ /* 0x000fe400000000ff */
[----:B------:R-:W-:Y:S02]  /*25c50*/  LEA.HI R0, R0, R2, RZ, 0x3 ;  /* 0x0000000200007211 */ /* 0x000fe400078f18ff */
[----:B------:R-:W-:Y:S02]  /*25c60*/  LEA.HI R39, R86, R85, RZ, 0x5 ;  /* 0x0000005556277211 */ /* 0x000fe400078f28ff */
        /* <DEDUP_REMOVED lines=22> */
[----:B------:R-:W-:Y:S01]  /*25dd0*/  F2FP.F16.F32.PACK_AB R18, R155, R18 ;  /* 0x000000129b12723e */ /* 0x000fe200000000ff */
[----:B------:R-:W-:Y:S01]  /*25de0*/  STS [R2], R138 ;  /* 0x0000008a02007388 */ /* 0x000fe20000000800 */
[----:B------:R-:W-:Y:S02]  /*25df0*/  IADD3 R4, R0, R3, RZ ;  /* 0x0000000300047210 */ /* 0x000fe40007ffe0ff */
[----:B------:R-:W-:Y:S01]  /*25e00*/  F2FP.F16.F32.PACK_AB R8, R151, R8 ;  /* 0x000000089708723e */ /* 0x000fe200000000ff */
[----:B------:R4:W-:Y:S01]  /*25e10*/  STS [R2+0x400], R6 ;  /* 0x0004000602007388 */ /* 0x0009e20000000800 */
[----:B------:R-:W-:Y:S02]  /*25e20*/  IADD3 R3, R3, R2, RZ ;  /* 0x0000000203037210 */ /* 0x000fe40007ffe0ff */
        /* <DEDUP_REMOVED lines=12> */
[-C--:B------:R-:W-:Y:S02]  /*25ef0*/  IADD3 R7, R0, R5.reuse, RZ ;  /* 0x0000000500077210 */ /* 0x080fe40007ffe0ff */
        /* <DEDUP_REMOVED lines=143> */
.L_x_5142:
        /* <DEDUP_REMOVED lines=8> */
.L_x_5143:
[----:B------:R-:W-:Y:S05]  /*26870*/  BSYNC B0 ;  /* 0x0000000000007941 */ /* 0x000fea0003800000 */
.L_x_5141:
        /* <DEDUP_REMOVED lines=60> */
.L_x_5145:
[----:B------:R-:W-:Y:S05]  /*26c40*/  BSYNC B0 ;  /* 0x0000000000007941 */ /* 0x000fea0003800000 */
.L_x_5144:
        /* <DEDUP_REMOVED lines=63> */
.L_x_5147:
[----:B------:R-:W-:Y:S05]  /*27040*/  BSYNC B0 ;  /* 0x0000000000007941 */ /* 0x000fea0003800000 */
.L_x_5146:
        /* <DEDUP_REMOVED lines=28> */
.L_x_5149:
[----:B------:R-:W-:Y:S05]  /*27210*/  BSYNC B0 ;  /* 0x0000000000007941 */ /* 0x000fea0003800000 */
.L_x_5148:
        /* <DEDUP_REMOVED lines=28> */
.L_x_5151:
[----:B------:R-:W-:Y:S05]  /*273e0*/  BSYNC B0 ;  /* 0x0000000000007941 */ /* 0x000fea0003800000 */
.L_x_5150:
[----:B------:R-:W-:Y:S02]  /*273f0*/  MOV R16, 0x50 ;  /* 0x0000005000107802 */ /* 0x000fe40000000f00 */
[----:B-1-34-:R-:W-:-:S03]  /*27400*/  MOV R5, 0x0 ;  /* 0x0000000000057802 */ /* 0x01afc60000000f00 */
[----:B------:R-:W-:-:S04]  /*27410*/  IMAD.MOV.U32 R4, RZ, RZ, R16 ;  /* 0x000000ffff047224 */ /* 0x000fc800078e0010 */
[----:B--2--5:R-:W-:Y:S05]  /*27420*/  @P5 RET.REL.NODEC R4 `(_ZN5flash24flash_fwd_splitkv_kernelI23Flash_fwd_kernel_traitsILi256ELi64ELi64ELi4ELb0ELb0EN7cutlass6half_tE19Flash_kernel_traitsILi256ELi64ELi64ELi4ES3_EELb0ELb0ELb1ELb0ELb0ELb1ELb0ELb1EEEvNS_16Flash_fwd_paramsE) ;  /* 0xfffffd8804f45950 */ /* 0x024fea0003c3ffff */
        /* <DEDUP_REMOVED lines=25> */
[----:B-1----:R-:W-:Y:S05]  /*275c0*/  @P0 RET.REL.NODEC R4 `(_ZN5flash24flash_fwd_splitkv_kernelI23Flash_fwd_kernel_traitsILi256ELi64ELi64ELi4ELb0ELb0EN7cutlass6half_tE19Flash_kernel_traitsILi256ELi64ELi64ELi4ES3_EELb0ELb0ELb1ELb0ELb0ELb1ELb0ELb1EEEvNS_16Flash_fwd_paramsE) ;  /* 0xfffffd88048c0950 */ /* 0x002fea0003c3ffff */
[----:B------:R-:W-:Y:S02]  /*275d0*/  R2UR UR4, R132 ;  /* 0x00000000840472ca */ /* 0x000fe400000e0000 */
[----:B------:R-:W-:-:S13]  /*275e0*/  R2UR UR5, R133 ;  /* 0x00000000850572ca */ /* 0x000fda00000e0000 */
[----:B------:R1:W-:Y:S02]  /*275f0*/  ST.E.128 desc[UR4][R2.64+0x180], R68 ;  /* 0x0001804402007985 */ /* 0x0003e4000c101d04 */
[----:B-1----:R-:W-:Y:S02]  /*27600*/  IMAD.MOV.U32 R2, RZ, RZ, R16 ;  /* 0x000000ffff027224 */ /* 0x002fe400078e0010 */
[----:B------:R-:W-:-:S04]  /*27610*/  IMAD.MOV.U32 R3, RZ, RZ, 0x0 ;  /* 0x00000000ff037424 */ /* 0x000fc800078e00ff */
[----:B------:R-:W-:Y:S05]  /*27620*/  RET.REL.NODEC R2 `(_ZN5flash24flash_fwd_splitkv_kernelI23Flash_fwd_kernel_traitsILi256ELi64ELi64ELi4ELb0ELb0EN7cutlass6half_tE19Flash_kernel_traitsILi256ELi64ELi64ELi4ES3_EELb0ELb0ELb1ELb0ELb0ELb1ELb0ELb1EEEvNS_16Flash_fwd_paramsE) ;  /* 0xfffffd8802747950 */ /* 0x000fea0003c3ffff */
.L_x_5140:
[----:B------:R-:W-:Y:S01]  /*27630*/  IMAD.MOV.U32 R0, RZ, RZ, 0x2 ;  /* 0x00000002ff007424 */ /* 0x000fe200078e00ff */
[----:B------:R-:W-:Y:S01]  /*27640*/  MOV R2, R250 ;  /* 0x000000fa00027202 */ /* 0x000fe20000000f00 */
[----:B------:R-:W-:Y:S01]  /*27650*/  IMAD.MOV.U32 R4, RZ, RZ, -0x1 ;  /* 0xffffffffff047424 */ /* 0x000fe200078e00ff */
[----:B------:R-:W-:-:S07]  /*27660*/  MOV R3, 0x1f ;  /* 0x0000001f00037802 */ /* 0x000fce0000000f00 */
[----:B-1---5:R-:W-:Y:S05]  /*27670*/  WARPSYNC.COLLECTIVE R4, `(.L_x_5152) ;  /* 0x0000000004087348 */ /* 0x022fea0003c00000 */
[----:B------:R2:W3:Y:S02]  /*27680*/  SHFL.BFLY P0, R0, R2, R0, R3 ;  /* 0x0c00000002007389 */ /* 0x0004e40000000003 */
[----:B-123-5:R-:W-:Y:S01]  /*27690*/  ENDCOLLECTIVE ;  /* 0x000000000000791b */ /* 0x02efe20003800000 */
.L_x_5152:
[----:B------:R-:W-:Y:S02]  /*276a0*/  MOV R5, R0 ;  /* 0x0000000000057202 */ /* 0x000fe40000000f00 */
[----:B------:R-:W-:-:S03]  /*276b0*/  MOV R0, 0x1 ;  /* 0x0000000100007802 */ /* 0x000fc60000000f00 */
[----:B------:R-:W-:-:S04]  /*276c0*/  FADD.FTZ R5, R5, R250 ;  /* 0x000000fa05057221 */ /* 0x000fc80000010000 */
[----:B------:R-:W-:-:S07]  /*276d0*/  IMAD.MOV.U32 R2, RZ, RZ, R5 ;  /* 0x000000ffff027224 */ /* 0x000fce00078e0005 */
[----:B------:R-:W-:Y:S05]  /*276e0*/  WARPSYNC.COLLECTIVE R4, `(.L_x_5153) ;  /* 0x0000000004087348 */ /* 0x000fea0003c00000 */
[----:B------:R1:W2:Y:S02]  /*276f0*/  SHFL.BFLY P0, R0, R2, R0, R3 ;  /* 0x0c00000002007389 */ /* 0x0002a40000000003 */
[----:B-12---:R-:W-:Y:S01]  /*27700*/  ENDCOLLECTIVE ;  /* 0x000000000000791b */ /* 0x006fe20003800000 */
.L_x_5153:
[----:B------:R-:W-:Y:S01]  /*27710*/  IMAD.MOV.U32 R6, RZ, RZ, R0 ;  /* 0x000000ffff067224 */ /* 0x000fe200078e0000 */
[----:B------:R-:W-:Y:S02]  /*27720*/  MOV R0, 0x2 ;  /* 0x0000000200007802 */ /* 0x000fe40000000f00 */
[----:B------:R-:W-:Y:S01]  /*27730*/  MOV R2, R251 ;  /* 0x000000fb00027202 */ /* 0x000fe20000000f00 */
[----:B------:R-:W-:-:S07]  /*27740*/  FADD.FTZ R137, R5, R6 ;  /* 0x0000000605897221 */ /* 0x000fce0000010000 */
[----:B------:R-:W-:Y:S05]  /*27750*/  WARPSYNC.COLLECTIVE R4, `(.L_x_5154) ;  /* 0x0000000004087348 */ /* 0x000fea0003c00000 */
[----:B------:R1:W2:Y:S02]  /*27760*/  SHFL.BFLY P0, R0, R2, R0, R3 ;  /* 0x0c00000002007389 */ /* 0x0002a40000000003 */
[----:B-12---:R-:W-:Y:S01]  /*27770*/  ENDCOLLECTIVE ;  /* 0x000000000000791b */ /* 0x006fe20003800000 */
.L_x_5154:
[----:B------:R-:W-:Y:S01]  /*27780*/  IMAD.MOV.U32 R2, RZ, RZ, R0 ;  /* 0x000000ffff027224 */ /* 0x000fe200078e0000 */
[----:B------:R-:W-:-:S03]  /*27790*/  MOV R0, 0x1 ;  /* 0x0000000100007802 */ /* 0x000fc60000000f00 */
[----:B------:R-:W-:-:S07]  /*277a0*/  FADD.FTZ R2, R2, R251 ;  /* 0x000000fb02027221 */ /* 0x000fce0000010000 */
[----:B------:R-:W-:Y:S05]  /*277b0*/  WARPSYNC.COLLECTIVE R4, `(.L_x_5155) ;  /* 0x0000000004087348 */ /* 0x000fea0003c00000 */
[----:B------:R1:W2:Y:S02]  /*277c0*/  SHFL.BFLY P0, R0, R2, R0, R3 ;  /* 0x0c00000002007389 */ /* 0x0002a40000000003 */
[----:B-12---:R-:W-:Y:S01]  /*277d0*/  ENDCOLLECTIVE ;  /* 0x000000000000791b */ /* 0x006fe20003800000 */
.L_x_5155:
[----:B------:R-:W-:Y:S01]  /*277e0*/  MOV R3, R0 ;  /* 0x0000000000037202 */ /* 0x000fe20000000f00 */
[----:B------:R-:W-:Y:S06]  /*277f0*/  BRA `(.L_x_5156) ;  /* 0xffffffd800987947 */ /* 0x000fec000383ffff */
.L_x_5157:
        /* <DEDUP_REMOVED lines=16> */
.L_x_8861:


//--------------------- .text._ZN5flash24flash_fwd_splitkv_kernelI23Flash_fwd_kernel_traitsILi256ELi64ELi64ELi4ELb0ELb0EN7cutlass6half_tE19Flash_kernel_traitsILi256ELi64ELi64ELi4ES3_EELb0ELb0ELb0ELb0ELb1ELb0ELb1ELb0EEEvNS_16Flash_fwd_paramsE --------------------------
	.section	.text._ZN5flash24flash_fwd_splitkv_kernelI23Flash_fwd_kernel_traitsILi256ELi64ELi64ELi4ELb0ELb0EN7cutlass6half_tE19Flash_kernel_traitsILi256ELi64ELi64ELi4ES3_EELb0ELb0ELb0ELb0ELb1ELb0ELb1ELb0EEEvNS_16Flash_fwd_paramsE,"ax",@progbits
	.align	128
        .global         _ZN5flash24flash_fwd_splitkv_kernelI23Flash_fwd_kernel_traitsILi256ELi64ELi64ELi4ELb0ELb0EN7cutlass6half_tE19Flash_kernel_traitsILi256ELi64ELi64ELi4ES3_EELb0ELb0ELb0ELb0ELb1ELb0ELb1ELb0EEEvNS_16Flash_fwd_paramsE
        .type           _ZN5flash24flash_fwd_splitkv_kernelI23Flash_fwd_kernel_traitsILi256ELi64ELi64ELi4ELb0ELb0EN7cutlass6half_tE19Flash_kernel_traitsILi256ELi64ELi64ELi4ES3_EELb0ELb0ELb0ELb0ELb1ELb0ELb1ELb0EEEvNS_16Flash_fwd_paramsE,@function
        .size           _ZN5flash24flash_fwd_splitkv_kernelI23Flash_fwd_kernel_traitsILi256ELi64ELi64ELi4ELb0ELb0EN7cutlass6half_tE19Flash_kernel_traitsILi256ELi64ELi64ELi4ES3_EELb0ELb0ELb0ELb0ELb1ELb0ELb1ELb0EEEvNS_16Flash_fwd_paramsE,(.L_x_8908 - _ZN5flash24flash_fwd_splitkv_kernelI23Flash_fwd_kernel_traitsILi256ELi64ELi64ELi4ELb0ELb0EN7cutlass6half_tE19Flash_kernel_traitsILi256ELi64ELi64ELi4ES3_EELb0ELb0ELb0ELb0ELb1ELb0ELb1ELb0EEEvNS_16Flash_fwd_paramsE)
        .other          _ZN5flash24flash_fwd_splitkv_kernelI23Flash_fwd_kernel_traitsILi256ELi64ELi64ELi4ELb0ELb0EN7cutlass6half_tE19Flash_kernel_traitsILi256ELi64ELi64ELi4ES3_EELb0ELb0ELb0ELb0ELb1ELb0ELb1ELb0EEEvNS_16Flash_fwd_paramsE,@"STO_CUDA_ENTRY STV_DEFAULT"
_ZN5flash24flash_fwd_splitkv_kernelI23Flash_fwd_kernel_traitsILi256ELi64ELi64ELi4ELb0ELb0EN7cutlass6half_tE19Flash_kernel_traitsILi256ELi64ELi64ELi4ES3_EELb0ELb0ELb0ELb0ELb1ELb0ELb1ELb0EEEvNS_16Flash_fwd_paramsE:
.text._ZN5flash24flash_fwd_splitkv_kernelI23Flash_fwd_kernel_traitsILi256ELi64ELi64ELi4ELb0ELb0EN7cutlass6half_tE19Flash_kernel_traitsILi256ELi64ELi64ELi4ES3_EELb0ELb0ELb0ELb0ELb1ELb0ELb1ELb0EEEvNS_16Flash_fwd_paramsE:
[----:B------:R-:W-:Y:S08]  /*0000*/  LDC R1, c[0x0][0x28] ;  /* 0x00000a00ff017b82 */ /* 0x000ff00000000800 */
[----:B------:R-:W1:Y:S01]  /*0010*/  LDC R5, c[0x0][0x270] ;  /* 0x00009c00ff057b82 */ /* 0x000e620000000800 */
[----:B------:R-:W-:Y:S01]  /*0020*/  MOV R2, RZ ;  /* 0x000000ff00027202 */ /* 0x000fe20000000f00 */
[----:B------:R-:W-:Y:S01]  /*0030*/  ULDC.64 UR4, c[0x0][0x2f0] ;  /* 0x0000bc0000047ab9 */ /* 0x000fe20000000a00 */
[----:B------:R-:W-:Y:S01]  /*0040*/  MOV R9, 0xffffffff ;  /* 0xffffffff00097802 */ /* 0x000fe20000000f00 */
[----:B------:R-:W-:Y:S01]  /*0050*/  ULDC.64 UR12, c[0x0][0x208] ;  /* 0x00008200000c7ab9 */ /* 0x000fe20000000a00 */
[----:B------:R-:W-:-:S03]  /*0060*/  ISETP.NE.U32.AND P1, PT, RZ, UR4, PT ;  /* 0x00000004ff007c0c */ /* 0x000fc6000bf25070 */
[----:B------:R-:W2:Y:S01]  /*0070*/  S2UR UR6, SR_CTAID.Z ;  /* 0x00000000000679c3 */ /* 0x000ea20000002700 */
[----:B------:R-:W-:-:S07]  /*0080*/  ISETP.NE.AND.EX P1, PT, RZ, UR5, PT, P1 ;  /* 0x00000005ff007c0c */ /* 0x000fce000bf25310 */
[----:B------:R-:W3:Y:S01]  /*0090*/  LDC.64 R12, c[0x0][0x2f8] ;  /* 0x0000be00ff0c7b82 */ /* 0x000ee20000000a00 */
[----:B-1----:R-:W1:Y:S01]  /*00a0*/  I2F.U32.RP R6, R5 ;  /* 0x0000000500067306 */ /* 0x002e620000209000 */
[----:B------:R-:W-:-:S07]  /*00b0*/  ISETP.NE.U32.AND P2, PT, R5, RZ, PT ;  /* 0x000000ff0500720c */ /* 0x000fce0003f45070 */
[----:B-1----:R-:W1:Y:S02]  /*00c0*/  MUFU.RCP R4, R6 ;  /* 0x0000000600047308 */ /* 0x002e640000001000 */
[----:B-1----:R-:W-:-:S06]  /*00d0*/  VIADD R4, R4, 0xffffffe ;  /* 0x0ffffffe04047836 */ /* 0x002fcc0000000000 */
[----:B------:R-:W1:Y:S02]  /*00e0*/  F2I.FTZ.U32.TRUNC.NTZ R3, R4 ;  /* 0x0000000400037305 */ /* 0x000e64000021f000 */
[----:B-1----:R-:W-:Y:S01]  /*00f0*/  IMAD.MOV R0, RZ, RZ, -R3 ;  /* 0x000000ffff007224 */ /* 0x002fe200078e0a03 */
[----:B------:R-:W1:Y:S03]  /*0100*/  LDC.U8 R4, c[0x0][0x3c2] ;  /* 0x0000f080ff047b82 */ /* 0x000e660000000000 */
[----:B------:R-:W-:-:S04]  /*0110*/  IMAD R7, R0, R5, RZ ;  /* 0x0000000500077224 */ /* 0x000fc800078e02ff */
[----:B------:R-:W-:Y:S02]  /*0120*/  IMAD.HI.U32 R7, R3, R7, R2 ;  /* 0x0000000703077227 */ /* 0x000fe400078e0002 */
[----:B------:R-:W4:Y:S04]  /*0130*/  LDC.64 R2, c[0x0][0x300] ;  /* 0x0000c000ff027b82 */ /* 0x000f280000000a00 */
[----:B--2---:R-:W-:-:S04]  /*0140*/  IMAD.HI.U32 R239, R7, UR6, RZ ;  /* 0x0000000607ef7c27 */ /* 0x004fc8000f8e00ff */
[----:B------:R-:W-:Y:S01]  /*0150*/  IMAD.MOV R0, RZ, RZ, -R239 ;  /* 0x000000ffff007224 */ /* 0x000fe200078e0aef */
[----:B------:R-:W2:Y:S03]  /*0160*/  LDC.64 R6, c[0x0][0x2f0] ;  /* 0x0000bc00ff067b82 */ /* 0x000ea60000000a00 */
[----:B------:R-:W-:-:S05]  /*0170*/  IMAD R0, R5, R0, UR6 ;  /* 0x0000000605007e24 */ /* 0x000fca000f8e0200 */
[----:B------:R-:W-:Y:S02]  /*0180*/  ISETP.GE.U32.AND P4, PT, R0, R5, PT ;  /* 0x000000050000720c */ /* 0x000fe40003f86070 */
[----:B----4-:R-:W-:-:S04]  /*0190*/  ISETP.NE.U32.AND P0, PT, R2, RZ, PT ;  /* 0x000000ff0200720c */ /* 0x010fc80003f05070 */
[----:B------:R-:W-:-:S07]  /*01a0*/  ISETP.NE.AND.EX P0, PT, R3, RZ, PT, P0 ;  /* 0x000000ff0300720c */ /* 0x000fce0003f05300 */
[----:B------:R-:W-:Y:S01]  /*01b0*/  @P4 IMAD.IADD R0, R0, 0x1, -R5 ;  /* 0x0000000100004824 */ /* 0x000fe200078e0a05 */
[----:B------:R-:W-:Y:S01]  /*01c0*/  @P4 IADD3 R239, R239, 0x1, RZ ;  /* 0x00000001efef4810 */ /* 0x000fe20007ffe0ff */
[----:B------:R-:W4:Y:S03]  /*01d0*/  LDC.64 R2, c[0x0][0x2f8] ;  /* 0x0000be00ff027b82 */ /* 0x000f260000000a00 */
[----:B------:R-:W-:-:S13]  /*01e0*/  ISETP.GE.U32.AND P3, PT, R0, R5, PT ;  /* 0x000000050000720c */ /* 0x000fda0003f66070 */
[----:B------:R-:W-:Y:S01]  /*01f0*/  @P3 VIADD R239, R239, 0x1 ;  /* 0x00000001efef3836 */ /* 0x000fe20000000000 */
[----:B------:R-:W-:-:S05]  /*0200*/  @!P2 LOP3.LUT R239, RZ, R5, RZ, 0x33, !PT ;  /* 0x00000005ffefa212 */ /* 0x000fca00078e33ff */
[C---:B--2---:R-:W-:Y:S01]  /*0210*/  IMAD.WIDE R14, R239.reuse, 0x4, R6 ;  /* 0x00000004ef0e7825 */ /* 0x044fe200078e0206 */
[----:B-1----:R-:W-:Y:S01]  /*0220*/  ISETP.NE.AND P3, PT, R4, RZ, PT ;  /* 0x000000ff0400720c */ /* 0x002fe20003f65270 */
[----:B------:R-:W1:Y:S03]  /*0230*/  @P0 LDC.64 R6, c[0x0][0x300] ;  /* 0x0000c000ff060b82 */ /* 0x000e660000000a00 */
[----:B------:R-:W2:Y:S04]  /*0240*/  @P1 LDG.E R9, desc[UR12][R14.64] ;  /* 0x0000000c0e091981 */ /* 0x000ea8000c1e1900 */
[----:B------:R-:W2:Y:S01]  /*0250*/  @P1 LDG.E R0, desc[UR12][R14.64+0x4] ;  /* 0x0000040c0e001981 */ /* 0x000ea2000c1e1900 */
[----:B----4-:R-:W-:Y:S01]  /*0260*/  ISETP.EQ.U32.AND P2, PT, R2, RZ, PT ;  /* 0x000000ff0200720c */ /* 0x010fe20003f42070 */
[----:B---3--:R-:W-:Y:S01]  /*0270*/  IMAD.WIDE R12, R239, 0x4, R12 ;  /* 0x00000004ef0c7825 */ /* 0x008fe200078e020c */
[----:B------:R-:W-:-:S02]  /*0280*/  MOV R8, 0xffffffff ;  /* 0xffffffff00087802 */ /* 0x000fc40000000f00 */
[----:B------:R-:W-:Y:S01]  /*0290*/  ISETP.EQ.OR.EX P2, PT, R3, RZ, !P3, P2 ;  /* 0x000000ff0300720c */ /* 0x000fe20005f42720 */
[----:B------:R-:W-:Y:S01]  /*02a0*/  IMAD.MOV.U32 R11, RZ, RZ, RZ ;  /* 0x000000ffff0b7224 */ /* 0x000fe200078e00ff */
[----:B------:R-:W3:Y:S01]  /*02b0*/  S2R R37, SR_CTAID.X ;  /* 0x0000000000257919 */ /* 0x000ee20000002500 */
[----:B------:R-:W4:Y:S01]  /*02c0*/  S2R R4, SR_CTAID.Y ;  /* 0x0000000000047919 */ /* 0x000f220000002600 */
[----:B-1----:R-:W-:-:S09]  /*02d0*/  @P0 IMAD.WIDE R6, R239, 0x4, R6 ;  /* 0x00000004ef060825 */ /* 0x002fd200078e0206 */
[----:B------:R1:W5:Y:S04]  /*02e0*/  @!P2 LDG.E R8, desc[UR12][R12.64] ;  /* 0x0000000c0c08a981 */ /* 0x000368000c1e1900 */
[----:B------:R1:W5:Y:S01]  /*02f0*/  @P0 LDG.E R11, desc[UR12][R6.64] ;  /* 0x0000000c060b0981 */ /* 0x000362000c1e1900 */
[----:B------:R-:W-:Y:S01]  /*0300*/  ISETP.NE.U32.AND P0, PT, R2, RZ, PT ;  /* 0x000000ff0200720c */ /* 0x000fe20003f05070 */
[----:B------:R-:W1:Y:S03]  /*0310*/  S2R R86, SR_TID.X ;  /* 0x0000000000567919 */ /* 0x000e660000002100 */
[----:B------:R-:W-:Y:S02]  /*0320*/  ISETP.NE.AND.EX P0, PT, R3, RZ, PT, P0 ;  /* 0x000000ff0300720c */ /* 0x000fe40003f05300 */
[----:B------:R-:W-:-:S05]  /*0330*/  IADD3 R30, -R239, RZ, RZ ;  /* 0x000000ffef1e7210 */ /* 0x000fca0007ffe1ff */
[----:B------:R-:W-:Y:S02]  /*0340*/  IMAD R30, R5, R30, UR6 ;  /* 0x00000006051e7e24 */ /* 0x000fe4000f8e021e */
[----:B--2---:R-:W-:-:S06]  /*0350*/  @P1 IMAD.IADD R235, R0, 0x1, -R9 ;  /* 0x0000000100eb1824 */ /* 0x004fcc00078e0a09 */
[----:B------:R-:W2:Y:S01]  /*0360*/  @!P1 LDC R235, c[0x0][0x2c4] ;  /* 0x0000b100ffeb9b82 */ /* 0x000ea20000000800 */
[----:B-1-34-:R-:W-:Y:S05]  /*0370*/  @!P0 BRA `(.L_x_5158) ;  /* 0x0000000000108947 */ /* 0x01afea0003800000 */
[----:B------:R-:W3:Y:S02]  /*0380*/  @P3 LDG.E R3, desc[UR12][R12.64+0x4] ;  /* 0x0000040c0c033981 */ /* 0x000ee4000c1e1900 */
[----:B---3-5:R-:W-:-:S06]  /*0390*/  @P3 IADD3 R6, R3, -R8, RZ ;  /* 0x8000000803063210 */ /* 0x028fcc0007ffe0ff */
[----:B------:R3:W5:Y:S01]  /*03a0*/  @!P3 LDG.E R6, desc[UR12][R12.64] ;  /* 0x0000000c0c06b981 */ /* 0x000762000c1e1900 */
[----:B------:R-:W-:Y:S05]  /*03b0*/  BRA `(.L_x_5159) ;  /* 0x0000000000047947 */ /* 0x000fea0003800000 */
.L_x_5158:
[----:B------:R-:W1:Y:S02]  /*03c0*/  LDC R6, c[0x0][0x2c8] ;  /* 0x0000b200ff067b82 */ /* 0x000e640000000800 */
.L_x_5159:
[----:B------:R-:W4:Y:S02]  /*03d0*/  LDC.64 R2, c[0x0][0x308] ;  /* 0x0000c200ff027b82 */ /* 0x000f240000000a00 */
[----:B----4-:R-:W-:-:S04]  /*03e0*/  ISETP.NE.U32.AND P3, PT, R2, RZ, PT ;  /* 0x000000ff0200720c */ /* 0x010fc80003f65070 */
[----:B------:R-:W-:-:S13]  /*03f0*/  ISETP.NE.AND.EX P3, PT, R3, RZ, PT, P3 ;  /* 0x000000ff0300720c */ /* 0x000fda0003f65330 */
[----:B------:R-:W4:Y:S02]  /*0400*/  @P3 LDC.64 R2, c[0x0][0x308] ;  /* 0x0000c200ff023b82 */ /* 0x000f240000000a00 */
[----:B----4-:R-:W-:-:S05]  /*0410*/  @P3 IMAD.WIDE R2, R239, 0x4, R2 ;  /* 0x00000004ef023825 */ /* 0x010fca00078e0202 */
[----:B------:R4:W5:Y:S01]  /*0420*/  @P3 LDG.E R16, desc[UR12][R2.64] ;  /* 0x0000000c02103981 */ /* 0x000962000c1e1900 */
[----:B------:R-:W-:-:S05]  /*0430*/  IMAD.SHL.U32 R0, R37, 0x40, RZ ;  /* 0x0000004025007824 */ /* 0x000fca00078e00ff */
[----:B--2---:R-:W-:-:S13]  /*0440*/  ISETP.GT.AND P0, PT, R235, R0, PT ;  /* 0x00000000eb00720c */ /* 0x004fda0003f04270 */
[----:B------:R-:W-:Y:S05]  /*0450*/  @!P0 EXIT ;  /* 0x000000000000894d */ /* 0x000fea0003800000 */
[----:B------:R-:W3:Y:S01]  /*0460*/  LDC R10, c[0x0][0x10] ;  /* 0x00000400ff0a7b82 */ /* 0x000ee20000000800 */
[----:B-----5:R-:W-:-:S07]  /*0470*/  @P3 IMAD.IADD R89, R16, 0x1, -R11 ;  /* 0x0000000110593824 */ /* 0x020fce00078e0a0b */
[----:B----4-:R-:W2:Y:S01]  /*0480*/  LDC R2, c[0x0][0x2c8] ;  /* 0x0000b200ff027b82 */ /* 0x010ea20000000800 */
[----:B---3--:R-:W-:-:S04]  /*0490*/  IABS R13, R10 ;  /* 0x0000000a000d7213 */ /* 0x008fc80000000000 */
[----:B------:R-:W3:Y:S01]  /*04a0*/  I2F.RP R3, R13 ;  /* 0x0000000d00037306 */ /* 0x000ee20000209400 */
[----:B--2---:R-:W-:-:S05]  /*04b0*/  VIADD R2, R2, 0x3f ;  /* 0x0000003f02027836 */ /* 0x004fca0000000000 */
[----:B------:R-:W-:-:S04]  /*04c0*/  SHF.R.S32.HI R15, RZ, 0x1f, R2 ;  /* 0x0000001fff0f7819 */ /* 0x000fc80000011402 */
[----:B------:R-:W-:Y:S01]  /*04d0*/  LEA.HI R15, R15, R2, RZ, 0x6 ;  /* 0x000000020f0f7211 */ /* 0x000fe200078f30ff */
[----:B---3--:R-:W2:Y:S03]  /*04e0*/  MUFU.RCP R18, R3 ;  /* 0x0000000300127308 */ /* 0x008ea60000001000 */
[----:B------:R-:W-:-:S05]  /*04f0*/  LEA.HI.SX32 R15, R15, R10, 0x1a ;  /* 0x0000000a0f0f7211 */ /* 0x000fca00078fd2ff */
[----:B------:R-:W-:Y:S02]  /*0500*/  VIADD R15, R15, 0xffffffff ;  /* 0xffffffff0f0f7836 */ /* 0x000fe40000000000 */
[----:B--2---:R-:W-:-:S03]  /*0510*/  VIADD R18, R18, 0xffffffe ;  /* 0x0ffffffe12127836 */ /* 0x004fc60000000000 */
[----:B------:R-:W-:Y:S02]  /*0520*/  IABS R3, R15 ;  /* 0x0000000f00037213 */ /* 0x000fe40000000000 */
[-C--:B------:R-:W-:Y:S01]  /*0530*/  LOP3.LUT R15, R15, R10.reuse, RZ, 0x3c, !PT ;  /* 0x0000000a0f0f7212 */ /* 0x080fe200078e3cff */
[----:B------:R-:W2:Y:S03]  /*0540*/  F2I.FTZ.U32.TRUNC.NTZ R19, R18 ;  /* 0x0000001200137305 */ /* 0x000ea6000021f000 */
[----:B------:R-:W-:Y:S01]  /*0550*/  ISETP.GE.AND P0, PT, R15, RZ, PT ;  /* 0x000000ff0f00720c */ /* 0x000fe20003f06270 */
[----:B--2---:R-:W-:Y:S02]  /*0560*/  IMAD.MOV R2, RZ, RZ, -R19 ;  /* 0x000000ffff027224 */ /* 0x004fe400078e0a13 */
[----:B------:R-:W-:Y:S02]  /*0570*/  IMAD.MOV.U32 R18, RZ, RZ, RZ ;  /* 0x000000ffff127224 */ /* 0x000fe400078e00ff */
[----:B------:R-:W-:Y:S01]  /*0580*/  IMAD R7, R2, R13, RZ ;  /* 0x0000000d02077224 */ /* 0x000fe200078e02ff */
[----:B------:R-:W-:-:S03]  /*0590*/  IABS R2, R10 ;  /* 0x0000000a00027213 */ /* 0x000fc60000000000 */
[----:B------:R-:W-:-:S04]  /*05a0*/  IMAD.HI.U32 R7, R19, R7, R18 ;  /* 0x0000000713077227 */ /* 0x000fc800078e0012 */
[----:B------:R-:W-:Y:S02]  /*05b0*/  IMAD.MOV R2, RZ, RZ, -R2 ;  /* 0x000000ffff027224 */ /* 0x000fe400078e0a02 */
[----:B------:R-:W-:Y:S02]  /*05c0*/  IMAD.HI.U32 R12, R7, R3, RZ ;  /* 0x00000003070c7227 */ /* 0x000fe400078e00ff */
[----:B------:R-:W2:Y:S02]  /*05d0*/  @!P3 LDC R7, c[0x0][0x2cc] ;  /* 0x0000b300ff07bb82 */ /* 0x000ea40000000800 */
[----:B------:R-:W-:-:S05]  /*05e0*/  IMAD R14, R12, R2, R3 ;  /* 0x000000020c0e7224 */ /* 0x000fca00078e0203 */
[----:B------:R-:W-:Y:S01]  /*05f0*/  ISETP.GT.U32.AND P1, PT, R13, R14, PT ;  /* 0x0000000e0d00720c */ /* 0x000fe20003f24070 */
[----:B------:R-:W3:-:S12]  /*0600*/  @!P3 LDC.64 R2, c[0x0][0x318] ;  /* 0x0000c600ff02bb82 */ /* 0x000ed80000000a00 */
[----:B------:R-:W-:Y:S02]  /*0610*/  @!P1 IMAD.IADD R14, R14, 0x1, -R13 ;  /* 0x000000010e0e9824 */ /* 0x000fe400078e0a0d */
[----:B------:R-:W-:Y:S01]  /*0620*/  @!P1 VIADD R12, R12, 0x1 ;  /* 0x000000010c0c9836 */ /* 0x000fe20000000000 */
[----:B------:R-:W-:Y:S02]  /*0630*/  ISETP.NE.AND P1, PT, R10, RZ, PT ;  /* 0x000000ff0a00720c */ /* 0x000fe40003f25270 */
[----:B------:R-:W-:Y:S02]  /*0640*/  ISETP.GE.U32.AND P4, PT, R14, R13, PT ;  /* 0x0000000d0e00720c */ /* 0x000fe40003f86070 */
[----:B---3--:R-:W-:-:S04]  /*0650*/  @!P3 ISETP.NE.U32.AND P2, PT, R2, RZ, PT ;  /* 0x000000ff0200b20c */ /* 0x008fc80003f45070 */
[----:B------:R-:W-:-:S07]  /*0660*/  @!P3 ISETP.NE.AND.EX P2, PT, R3, RZ, PT, P2 ;  /* 0x000000ff0300b20c */ /* 0x000fce0003f45320 */
[----:B------:R-:W-:Y:S01]  /*0670*/  @P4 VIADD R12, R12, 0x1 ;  /* 0x000000010c0c4836 */ /* 0x000fe20000000000 */
[----:B--2---:R-:W-:-:S03]  /*0680*/  @!P3 SEL R7, R7, RZ, P2 ;  /* 0x000000ff0707b207 */ /* 0x004fc60001000000 */
[----:B------:R-:W-:Y:S01]  /*0690*/  @!P0 IMAD.MOV R12, RZ, RZ, -R12 ;  /* 0x000000ffff0c8224 */ /* 0x000fe200078e0a0c */
[----:B------:R-:W-:Y:S02]  /*06a0*/  @!P1 LOP3.LUT R12, RZ, R10, RZ, 0x33, !PT ;  /* 0x0000000aff0c9212 */ /* 0x000fe400078e33ff */
[----:B-1----:R-:W-:-:S03]  /*06b0*/  @!P3 IADD3 R89, R7, R6, -R11 ;  /* 0x000000060759b210 */ /* 0x002fc60007ffe80b */
[----:B------:R-:W-:Y:S02]  /*06c0*/  IMAD R236, R12, R4, RZ ;  /* 0x000000040cec7224 */ /* 0x000fe400078e02ff */
[----:B------:R-:W-:-:S05]  /*06d0*/  VIADD R3, R89, 0x3f ;  /* 0x0000003f59037836 */ /* 0x000fca0000000000 */
[----:B------:R-:W-:-:S04]  /*06e0*/  SHF.R.S32.HI R2, RZ, 0x1f, R3 ;  /* 0x0000001fff027819 */ /* 0x000fc80000011403 */
[----:B------:R-:W-:-:S04]  /*06f0*/  LEA.HI R2, R2, R3, RZ, 0x6 ;  /* 0x0000000302027211 */ /* 0x000fc800078f30ff */
[----:B------:R-:W-:-:S04]  /*0700*/  SHF.R.S32.HI R165, RZ, 0x6, R2 ;  /* 0x00000006ffa57819 */ /* 0x000fc80000011402 */
[----:B------:R-:W-:-:S04]  /*0710*/  VIADDMNMX R165, R236, R12, R165, PT ;  /* 0x0000000ceca57246 */ /* 0x000fc800038001a5 */
[----:B------:R-:W-:-:S13]  /*0720*/  ISETP.GE.AND P0, PT, R236, R165, PT ;  /* 0x000000a5ec00720c */ /* 0x000fda0003f06270 */
[----:B------:R-:W-:Y:S05]  /*0730*/  @!P0 BRA `(.L_x_5160) ;  /* 0x0000000400908947 */ /* 0x000fea0003800000 */
[----:B------:R-:W1:Y:S01]  /*0740*/  LDC.64 R2, c[0x0][0x2c0] ;  /* 0x0000b000ff027b82 */ /* 0x000e620000000a00 */
[----:B------:R-:W-:Y:S01]  /*0750*/  SHF.R.S32.HI R7, RZ, 0x1f, R86 ;  /* 0x0000001fff077819 */ /* 0x000fe20000011456 */
[----:B------:R-:W-:Y:S01]  /*0760*/  ULDC UR4, c[0x0][0x2dc] ;  /* 0x0000b70000047ab9 */ /* 0x000fe20000000800 */
[----:B------:R-:W-:Y:S01]  /*0770*/  IMAD.IADD R235, R235, 0x1, -R0 ;  /* 0x00000001ebeb7824 */ /* 0x000fe200078e0a00 */
[----:B------:R-:W-:Y:S02]  /*0780*/  LOP3.LUT P6, RZ, R86, 0xf, RZ, 0xc0, !PT ;  /* 0x0000000f56ff7812 */ /* 0x000fe400078cc0ff */
[----:B------:R-:W-:-:S04]  /*0790*/  LEA.HI R6, R7, R86, RZ, 0x4 ;  /* 0x0000005607067211 */ /* 0x000fc800078f20ff */
[----:B------:R-:W-:-:S05]  /*07a0*/  LOP3.LUT R7, R6, 0x3ffffff0, RZ, 0xc0, !PT ;  /* 0x3ffffff006077812 */ /* 0x000fca00078ec0ff */
[----:B------:R-:W-:-:S04]  /*07b0*/  IMAD.IADD R7, R86, 0x1, -R7 ;  /* 0x0000000156077824 */ /* 0x000fc800078e0a07 */
[----:B------:R-:W-:Y:S02]  /*07c0*/  IMAD.SHL.U32 R8, R7, 0x4, RZ ;  /* 0x0000000407087824 */ /* 0x000fe400078e00ff */
[----:B-1----:R-:W-:-:S03]  /*07d0*/  IMAD R2, R4, R2, R239 ;  /* 0x0000000204027224 */ /* 0x002fc600078e02ef */
[----:B------:R-:W-:Y:S01]  /*07e0*/  SHF.R.S32.HI R9, RZ, 0x1f, R8 ;  /* 0x0000001fff097819 */ /* 0x000fe20000011408 */
[----:B------:R-:W-:-:S04]  /*07f0*/  IMAD R2, R2, R5, R30 ;  /* 0x0000000502027224 */ /* 0x000fc800078e021e */
[----:B------:R-:W-:Y:S01]  /*0800*/  IMAD R3, R2, R3, R0 ;  /* 0x0000000302037224 */ /* 0x000fe200078e0200 */
[----:B------:R-:W-:-:S03]  /*0810*/  SHF.R.S32.HI R2, RZ, 0x4, R6 ;  /* 0x00000004ff027819 */ /* 0x000fc60000011406 */
[----:B------:R-:W-:Y:S01]  /*0820*/  IMAD R5, R3, UR4, RZ ;  /* 0x0000000403057c24 */ /* 0x000fe2000f8e02ff */
[C---:B------:R-:W-:Y:S01]  /*0830*/  ISETP.GE.AND P3, PT, R2.reuse, R235, PT ;  /* 0x000000eb0200720c */ /* 0x040fe20003f66270 */
[----:B------:R-:W-:Y:S01]  /*0840*/  IMAD.WIDE R6, R2, 0x100, R8 ;  /* 0x0000010002067825 */ /* 0x000fe200078e0208 */
[----:B------:R-:W-:-:S03]  /*0850*/  ULDC.64 UR4, c[0x0][0x288] ;  /* 0x0000a20000047ab9 */ /* 0x000fc60000000a00 */
[C---:B------:R-:W-:Y:S01]  /*0860*/  VIADD R10, R2.reuse, 0x18 ;  /* 0x00000018020a7836 */ /* 0x040fe20000000000 */
[C---:B------:R-:W-:Y:S01]  /*0870*/  IADD3 R4, P0, R5.reuse, R6, RZ ;  /* 0x0000000605047210 */ /* 0x040fe20007f1e0ff */
[C---:B------:R-:W-:Y:S02]  /*0880*/  VIADD R6, R2.reuse, 0x8 ;  /* 0x0000000802067836 */ /* 0x040fe40000000000 */
[C---:B------:R-:W-:Y:S01]  /*0890*/  VIADD R0, R2.reuse, 0x10 ;  /* 0x0000001002007836 */ /* 0x040fe20000000000 */
[----:B------:R-:W-:Y:S01]  /*08a0*/  LEA.HI.X.SX32 R5, R5, R7, 0x1, P0 ;  /* 0x0000000705057211 */ /* 0x000fe200000f0eff */
[----:B------:R-:W-:Y:S01]  /*08b0*/  VIADD R8, R2, 0x20 ;  /* 0x0000002002087836 */ /* 0x000fe20000000000 */
[----:B------:R-:W-:Y:S02]  /*08c0*/  LEA R12, P0, R4, UR4, 0x2 ;  /* 0x00000004040c7c11 */ /* 0x000fe4000f8010ff */
[-C--:B------:R-:W-:Y:S02]  /*08d0*/  ISETP.GE.AND P2, PT, R6, R235.reuse, PT ;  /* 0x000000eb0600720c */ /* 0x080fe40003f46270 */
[----:B------:R-:W-:Y:S01]  /*08e0*/  LEA.HI.X R13, R4, UR5, R5, 0x2, P0 ;  /* 0x00000005040d7c11 */ /* 0x000fe200080f1405 */
[----:B------:R-:W-:Y:S01]  /*08f0*/  VIADD R4, R2, 0x30 ;  /* 0x0000003002047836 */ /* 0x000fe20000000000 */
[-C--:B------:R-:W-:Y:S01]  /*0900*/  ISETP.GE.AND P0, PT, R10, R235.reuse, PT ;  /* 0x000000eb0a00720c */ /* 0x080fe20003f06270 */
[----:B------:R-:W-:Y:S01]  /*0910*/  ULDC.64 UR4, c[0x0][0x2b8] ;  /* 0x0000ae0000047ab9 */ /* 0x000fe20000000a00 */
[-C--:B------:R-:W-:Y:S01]  /*0920*/  ISETP.GE.AND P1, PT, R0, R235.reuse, PT ;  /* 0x000000eb0000720c */ /* 0x080fe20003f26270 */
[----:B------:R-:W-:Y:S01]  /*0930*/  @!P3 STG.E.128 desc[UR12][R12.64], RZ ;  /* 0x000000ff0c00b986 */ /* 0x000fe2000c101d0c */
[-C--:B------:R-:W-:Y:S01]  /*0940*/  ISETP.GE.OR P5, PT, R6, R235.reuse, P6 ;  /* 0x000000eb0600720c */ /* 0x080fe200037a6670 */
[----:B------:R-:W-:Y:S01]  /*0950*/  VIADD R6, R2, 0x28 ;  /* 0x0000002802067836 */ /* 0x000fe20000000000 */
[----:B------:R-:W-:Y:S01]  /*0960*/  ISETP.GE.OR P4, PT, R0, R235, P6 ;  /* 0x000000eb0000720c */ /* 0x000fe20003786670 */
[----:B------:R-:W-:Y:S01]  /*0970*/  @!P3 STG.E.128 desc[UR12][R12.64+0x100], RZ ;  /* 0x000100ff0c00b986 */ /* 0x000fe2000c101d0c */
[----:B------:R-:W-:Y:S01]  /*0980*/  VIADD R0, R2, 0x38 ;  /* 0x0000003802007836 */ /* 0x000fe20000000000 */
[----:B------:R-:W-:-:S02]  /*0990*/  SHF.R.S32.HI R5, RZ, 0x1f, R3 ;  /* 0x0000001fff057819 */ /* 0x000fc40000011403 */
[----:B------:R-:W-:Y:S04]  /*09a0*/  @!P3 STG.E.128 desc[UR12][R12.64+0x200], RZ ;  /* 0x000200ff0c00b986 */ /* 0x000fe8000c101d0c */
[----:B------:R-:W-:Y:S01]  /*09b0*/  @!P3 STG.E.128 desc[UR12][R12.64+0x300], RZ ;  /* 0x000300ff0c00b986 */ /* 0x000fe2000c101d0c */
[----:B------:R-:W-:-:S03]  /*09c0*/  ISETP.GE.AND P3, PT, R8, R235, PT ;  /* 0x000000eb0800720c */ /* 0x000fc60003f66270 */
[----:B------:R-:W-:Y:S01]  /*09d0*/  @!P0 STG.E.128 desc[UR12][R12.64+0x6000], RZ ;  /* 0x006000ff0c008986 */ /* 0x000fe2000c101d0c */
[----:B------:R-:W-:-:S03]  /*09e0*/  @!P4 IMAD.MOV.U32 R15, RZ, RZ, -0x800000 ;  /* 0xff800000ff0fc424 */ /* 0x000fc600078e00ff */
[----:B------:R-:W-:Y:S04]  /*09f0*/  @!P0 STG.E.128 desc[UR12][R12.64+0x6100], RZ ;  /* 0x006100ff0c008986 */ /* 0x000fe8000c101d0c */
[----:B------:R-:W-:Y:S04]  /*0a00*/  @!P0 STG.E.128 desc[UR12][R12.64+0x6200], RZ ;  /* 0x006200ff0c008986 */ /* 0x000fe8000c101d0c */
[----:B------:R-:W-:Y:S01]  /*0a10*/  @!P0 STG.E.128 desc[UR12][R12.64+0x6300], RZ ;  /* 0x006300ff0c008986 */ /* 0x000fe2000c101d0c */
[----:B------:R-:W-:-:S03]  /*0a20*/  IADD3 R3, P0, R3, R2, RZ ;  /* 0x0000000203037210 */ /* 0x000fc60007f1e0ff */
[----:B------:R-:W-:Y:S01]  /*0a30*/  @!P2 STG.E.128 desc[UR12][R12.64+0x2000], RZ ;  /* 0x002000ff0c00a986 */ /* 0x000fe2000c101d0c */
[----:B------:R-:W-:Y:S02]  /*0a40*/  LEA.HI.X.SX32 R14, R2, R5, 0x1, P0 ;  /* 0x00000005020e7211 */ /* 0x000fe400000f0eff */
[C---:B------:R-:W-:Y:S01]  /*0a50*/  LEA R16, P0, R3.reuse, UR4, 0x2 ;  /* 0x0000000403107c11 */ /* 0x040fe2000f8010ff */
[----:B------:R-:W-:Y:S03]  /*0a60*/  @!P2 STG.E.128 desc[UR12][R12.64+0x2100], RZ ;  /* 0x002100ff0c00a986 */ /* 0x000fe6000c101d0c */
[----:B------:R-:W-:Y:S01]  /*0a70*/  LEA.HI.X R17, R3, UR5, R14, 0x2, P0 ;  /* 0x0000000503117c11 */ /* 0x000fe200080f140e */
[----:B------:R-:W-:Y:S01]  /*0a80*/  @!P2 STG.E.128 desc[UR12][R12.64+0x2200], RZ ;  /* 0x002200ff0c00a986 */ /* 0x000fe2000c101d0c */
[----:B------:R-:W-:Y:S01]  /*0a90*/  @!P5 IMAD.MOV.U32 R3, RZ, RZ, -0x800000 ;  /* 0xff800000ff03d424 */ /* 0x000fe200078e00ff */
[----:B------:R-:W-:-:S02]  /*0aa0*/  ISETP.GE.OR P0, PT, R4, R235, P6 ;  /* 0x000000eb0400720c */ /* 0x000fc40003706670 */
[----:B------:R-:W-:Y:S01]  /*0ab0*/  @!P2 STG.E.128 desc[UR12][R12.64+0x2300], RZ ;  /* 0x002300ff0c00a986 */ /* 0x000fe2000c101d0c */
[----:B------:R-:W-:-:S03]  /*0ac0*/  ISETP.GE.AND P2, PT, R6, R235, PT ;  /* 0x000000eb0600720c */ /* 0x000fc60003f46270 */
[----:B------:R-:W-:Y:S04]  /*0ad0*/  @!P1 STG.E.128 desc[UR12][R12.64+0x4000], RZ ;  /* 0x004000ff0c009986 */ /* 0x000fe8000c101d0c */
[----:B------:R-:W-:Y:S03]  /*0ae0*/  @!P1 STG.E.128 desc[UR12][R12.64+0x4100], RZ ;  /* 0x004100ff0c009986 */ /* 0x000fe6000c101d0c */
[----:B------:R-:W-:Y:S01]  /*0af0*/  @!P0 IMAD.MOV.U32 R5, RZ, RZ, -0x800000 ;  /* 0xff800000ff058424 */ /* 0x000fe200078e00ff */
[----:B------:R-:W-:Y:S04]  /*0b00*/  @!P1 STG.E.128 desc[UR12][R12.64+0x4200], RZ ;  /* 0x004200ff0c009986 */ /* 0x000fe8000c101d0c */
[----:B------:R-:W-:Y:S01]  /*0b10*/  @!P1 STG.E.128 desc[UR12][R12.64+0x4300], RZ ;  /* 0x004300ff0c009986 */ /* 0x000fe2000c101d0c */
[----:B------:R-:W-:-:S03]  /*0b20*/  ISETP.GE.AND P1, PT, R4, R235, PT ;  /* 0x000000eb0400720c */ /* 0x000fc60003f26270 */
[----:B------:R-:W-:Y:S04]  /*0b30*/  @!P3 STG.E.128 desc[UR12][R12.64+0x8000], RZ ;  /* 0x008000ff0c00b986 */ /* 0x000fe8000c101d0c */
[----:B------:R-:W-:Y:S04]  /*0b40*/  @!P3 STG.E.128 desc[UR12][R12.64+0x8100], RZ ;  /* 0x008100ff0c00b986 */ /* 0x000fe8000c101d0c */
[----:B------:R-:W-:Y:S04]  /*0b50*/  @!P3 STG.E.128 desc[UR12][R12.64+0x8200], RZ ;  /* 0x008200ff0c00b986 */ /* 0x000fe8000c101d0c */
[----:B------:R-:W-:Y:S01]  /*0b60*/  @!P3 STG.E.128 desc[UR12][R12.64+0x8300], RZ ;  /* 0x008300ff0c00b986 */ /* 0x000fe2000c101d0c */
[----:B------:R-:W-:-:S03]  /*0b70*/  ISETP.GE.AND P3, PT, R0, R235, PT ;  /* 0x000000eb0000720c */ /* 0x000fc60003f66270 */
[----:B------:R-:W-:Y:S04]  /*0b80*/  @!P2 STG.E.128 desc[UR12][R12.64+0xa000], RZ ;  /* 0x00a000ff0c00a986 */ /* 0x000fe8000c101d0c */
[----:B------:R-:W-:Y:S04]  /*0b90*/  @!P2 STG.E.128 desc[UR12][R12.64+0xa100], RZ ;  /* 0x00a100ff0c00a986 */ /* 0x000fe8000c101d0c */
[----:B------:R-:W-:Y:S04]  /*0ba0*/  @!P2 STG.E.128 desc[UR12][R12.64+0xa200], RZ ;  /* 0x00a200ff0c00a986 */ /* 0x000fe8000c101d0c */
[----:B------:R-:W-:Y:S01]  /*0bb0*/  @!P2 STG.E.128 desc[UR12][R12.64+0xa300], RZ ;  /* 0x00a300ff0c00a986 */ /* 0x000fe2000c101d0c */
[----:B------:R-:W-:-:S03]  /*0bc0*/  ISETP.GE.OR P2, PT, R10, R235, P6 ;  /* 0x000000eb0a00720c */ /* 0x000fc60003746670 */
[----:B------:R-:W-:Y:S04]  /*0bd0*/  @!P1 STG.E.128 desc[UR12][R12.64+0xc000], RZ ;  /* 0x00c000ff0c009986 */ /* 0x000fe8000c101d0c */
[----:B------:R-:W-:Y:S04]  /*0be0*/  @!P1 STG.E.128 desc[UR12][R12.64+0xc100], RZ ;  /* 0x00c100ff0c009986 */ /* 0x000fe8000c101d0c */
[----:B------:R-:W-:Y:S02]  /*0bf0*/  @!P1 STG.E.128 desc[UR12][R12.64+0xc200], RZ ;  /* 0x00c200ff0c009986 */ /* 0x000fe4000c101d0c */
[----:B------:R-:W-:-:S02]  /*0c00*/  @!P2 IMAD.MOV.U32 R11, RZ, RZ, -0x800000 ;  /* 0xff800000ff0ba424 */ /* 0x000fc400078e00ff */
[----:B------:R-:W-:Y:S01]  /*0c10*/  @!P1 STG.E.128 desc[UR12][R12.64+0xc300], RZ ;  /* 0x00c300ff0c009986 */ /* 0x000fe2000c101d0c */
[----:B------:R-:W-:-:S03]  /*0c20*/  ISETP.GE.OR P1, PT, R8, R235, P6 ;  /* 0x000000eb0800720c */ /* 0x000fc60003726670 */
[----:B------:R-:W-:Y:S04]  /*0c30*/  @!P3 STG.E.128 desc[UR12][R12.64+0xe000], RZ ;  /* 0x00e000ff0c00b986 */ /* 0x000fe8000c101d0c */
[----:B------:R-:W-:Y:S04]  /*0c40*/  @!P3 STG.E.128 desc[UR12][R12.64+0xe100], RZ ;  /* 0x00e100ff0c00b986 */ /* 0x000fe8000c101d0c */
[----:B------:R-:W-:Y:S02]  /*0c50*/  @!P3 STG.E.128 desc[UR12][R12.64+0xe200], RZ ;  /* 0x00e200ff0c00b986 */ /* 0x000fe4000c101d0c */
[----:B------:R-:W-:-:S02]  /*0c60*/  @!P1 IMAD.MOV.U32 R9, RZ, RZ, -0x800000 ;  /* 0xff800000ff099424 */ /* 0x000fc400078e00ff */
[----:B------:R1:W-:Y:S01]  /*0c70*/  @!P3 STG.E.128 desc[UR12][R12.64+0xe300], RZ ;  /* 0x00e300ff0c00b986 */ /* 0x0003e2000c101d0c */
[----:B------:R-:W-:-:S03]  /*0c80*/  ISETP.GE.OR P3, PT, R6, R235, P6 ;  /* 0x000000eb0600720c */ /* 0x000fc60003766670 */
[----:B------:R2:W-:Y:S01]  /*0c90*/  @!P5 STG.E desc[UR12][R16.64+0x20], R3 ;  /* 0x000020031000d986 */ /* 0x0005e2000c10190c */
[-C--:B------:R-:W-:Y:S02]  /*0ca0*/  ISETP.GE.OR P5, PT, R2, R235.reuse, P6 ;  /* 0x000000eb0200720c */ /* 0x080fe400037a6670 */
[----:B------:R-:W-:Y:S01]  /*0cb0*/  ISETP.GE.OR P6, PT, R0, R235, P6 ;  /* 0x000000eb0000720c */ /* 0x000fe200037c6670 */
[----:B------:R2:W-:Y:S04]  /*0cc0*/  @!P4 STG.E desc[UR12][R16.64+0x40], R15 ;  /* 0x0000400f1000c986 */ /* 0x0005e8000c10190c */
[----:B------:R2:W-:Y:S02]  /*0cd0*/  @!P2 STG.E desc[UR12][R16.64+0x60], R11 ;  /* 0x0000600b1000a986 */ /* 0x0005e4000c10190c */
[----:B------:R-:W-:-:S02]  /*0ce0*/  @!P3 IMAD.MOV.U32 R7, RZ, RZ, -0x800000 ;  /* 0xff800000ff07b424 */ /* 0x000fc400078e00ff */
[----:B------:R2:W-:Y:S04]  /*0cf0*/  @!P1 STG.E desc[UR12][R16.64+0x80], R9 ;  /* 0x0000800910009986 */ /* 0x0005e8000c10190c */
[----:B------:R2:W-:Y:S04]  /*0d00*/  @!P3 STG.E desc[UR12][R16.64+0xa0], R7 ;  /* 0x0000a0071000b986 */ /* 0x0005e8000c10190c */
[----:B------:R2:W-:Y:S01]  /*0d10*/  @!P0 STG.E desc[UR12][R16.64+0xc0], R5 ;  /* 0x0000c00510008986 */ /* 0x0005e2000c10190c */
[----:B-1----:R-:W-:-:S05]  /*0d20*/  @!P5 IMAD.MOV.U32 R13, RZ, RZ, -0x800000 ;  /* 0xff800000ff0dd424 */ /* 0x002fca00078e00ff */
[----:B------:R2:W-:Y:S01]  /*0d30*/  @!P5 STG.E desc[UR12][R16.64], R13 ;  /* 0x0000000d1000d986 */ /* 0x0005e2000c10190c */
[----:B------:R-:W-:Y:S05]  /*0d40*/  @P6 EXIT ;  /* 0x000000000000694d */ /* 0x000fea0003800000 */
[----:B--2---:R-:W-:-:S05]  /*0d50*/  MOV R3, 0xff800000 ;  /* 0xff80000000037802 */ /* 0x004fca0000000f00 */
[----:B------:R-:W-:Y:S01]  /*0d60*/  STG.E desc[UR12][R16.64+0xe0], R3 ;  /* 0x0000e00310007986 */ /* 0x000fe2000c10190c */
[----:B------:R-:W-:Y:S05]  /*0d70*/  EXIT ;  /* 0x000000000000794d */ /* 0x000fea0003800000 */
.L_x_5160:
[----:B------:R-:W1:Y:S01]  /*0d80*/  LDC.64 R2, c[0x0][0x368] ;  /* 0x0000da00ff027b82 */ /* 0x000e620000000a00 */
[----:B------:R-:W-:Y:S01]  /*0d90*/  ULDC.64 UR4, c[0x0][0x370] ;  /* 0x0000dc0000047ab9 */ /* 0x000fe20000000a00 */
[----:B------:R-:W-:Y:S01]  /*0da0*/  IMAD.MOV.U32 R10, RZ, RZ, R239 ;  /* 0x000000ffff0a7224 */ /* 0x000fe200078e00ef */
[----:B-1----:R-:W-:-:S04]  /*0db0*/  ISETP.NE.U32.AND P0, PT, R2, RZ, PT ;  /* 0x000000ff0200720c */ /* 0x002fc80003f05070 */
[----:B------:R-:W-:Y:S02]  /*0dc0*/  ISETP.NE.AND.EX P0, PT, R3, RZ, PT, P0 ;  /* 0x000000ff0300720c */ /* 0x000fe40003f05300 */
[----:B------:R-:W-:-:S11]  /*0dd0*/  ISETP.NE.U32.AND P1, PT, RZ, UR4, PT ;  /* 0x00000004ff007c0c */ /* 0x000fd6000bf25070 */
[----:B------:R-:W1:Y:S01]  /*0de0*/  @P0 LDC.64 R2, c[0x0][0x368] ;  /* 0x0000da00ff020b82 */ /* 0x000e620000000a00 */
[----:B------:R-:W-:Y:S02]  /*0df0*/  ISETP.NE.AND.EX P1, PT, RZ, UR5, PT, P1 ;  /* 0x00000005ff007c0c */ /* 0x000fe4000bf25310 */
[----:B------:R-:W-:Y:S01]  /*0e00*/  CS2R R240, SRZ ;  /* 0x0000000000f07805 */ /* 0x000fe2000001ff00 */
[----:B-1----:R-:W-:-:S05]  /*0e10*/  @P0 IMAD.WIDE R2, R239, 0x4, R2 ;  /* 0x00000004ef020825 */ /* 0x002fca00078e0202 */
[----:B------:R1:W5:Y:S01]  /*0e20*/  @P0 LDG.E R10, desc[UR12][R2.64] ;  /* 0x0000000c020a0981 */ /* 0x000362000c1e1900 */
[----:B------:R-:W-:-:S04]  /*0e30*/  PLOP3.LUT P0, PT, PT, PT, PT, 0x8, 0x0 ;  /* 0x000000000000781c */ /* 0x000fc80003f0e170 */
[----:B------:R-:W-:Y:S09]  /*0e40*/  @!P1 BRA `(.L_x_5161) ;  /* 0x00000000002c9947 */ /* 0x000ff20003800000 */
        /* <DEDUP_REMOVED lines=11> */
.L_x_5161:
[----:B------:R-:W-:Y:S05]  /*0f00*/  @!P0 BRA `(.L_x_5162) ;  /* 0x0000000400388947 */ /* 0x000fea0003800000 */
[----:B------:R-:W2:Y:S01]  /*0f10*/  LDC R8, c[0x0][0x380] ;  /* 0x0000e000ff087b82 */ /* 0x000ea20000000800 */
        /* <DEDUP_REMOVED lines=29> */
[----:B------:R3:W4:Y:S01]  /*10f0*/  LDG.E R4, desc[UR12][R14.64] ;  /* 0x0000000c0e047981 */ /* 0x000722000c1e1900 */
        /* <DEDUP_REMOVED lines=13> */
[----:B---3--:R-:W-:-:S05]  /*11d0*/  IMAD.HI.U32 R14, R12, R5, RZ ;  /* 0x000000050c0e7227 */ /* 0x008fca00078e00ff */
        /* <DEDUP_REMOVED lines=12> */
[----:B------:R-:W-:Y:S02]  /*12a0*/  @!P2 LOP3.LUT R14, RZ, R7, RZ, 0x33, !PT ;  /* 0x00000007ff0ea212 */ /* 0x000fe400078e33ff */
[----:B----4-:R-:W-:Y:S01]  /*12b0*/  SHF.R.S32.HI R5, RZ, 0x1f, R4 ;  /* 0x0000001fff057819 */ /* 0x010fe20000011404 */
[----:B-----5:R-:W-:-:S04]  /*12c0*/  IMAD.WIDE.U32 R10, R4, UR4, RZ ;  /* 0x00000004040a7c25 */ /* 0x020fc8000f8e00ff */
[C---:B------:R-:W-:Y:S02]  /*12d0*/  IMAD R13, R5.reuse, UR4, RZ ;  /* 0x00000004050d7c24 */ /* 0x040fe4000f8e02ff */
[----:B--2---:R-:W-:Y:S02]  /*12e0*/  IMAD R5, R5, R2, RZ ;  /* 0x0000000205057224 */ /* 0x004fe400078e02ff */
[C---:B------:R-:W-:Y:S01]  /*12f0*/  IMAD R6, R4.reuse, UR5, R13 ;  /* 0x0000000504067c24 */ /* 0x040fe2000f8e020d */
[----:B------:R-:W-:Y:S01]  /*1300*/  SHF.R.S32.HI R13, RZ, 0x1f, R14 ;  /* 0x0000001fff0d7819 */ /* 0x000fe2000001140e */
[----:B------:R-:W-:Y:S01]  /*1310*/  ULDC.64 UR4, c[0x0][0x260] ;  /* 0x0000980000047ab9 */ /* 0x000fe20000000a00 */
[----:B------:R-:W-:Y:S02]  /*1320*/  IMAD R3, R4, R3, R5 ;  /* 0x0000000304037224 */ /* 0x000fe400078e0205 */
[----:B------:R-:W-:Y:S01]  /*1330*/  IADD3 R11, R11, R6, RZ ;  /* 0x000000060b0b7210 */ /* 0x000fe20007ffe0ff */
[----:B-1----:R-:W-:-:S02]  /*1340*/  IMAD R6, R23, R80, RZ ;  /* 0x0000005017067224 */ /* 0x002fc400078e02ff */
[----:B------:R-:W-:Y:S02]  /*1350*/  IMAD R7, R13, UR4, RZ ;  /* 0x000000040d077c24 */ /* 0x000fe4000f8e02ff */
[C---:B------:R-:W-:Y:S02]  /*1360*/  IMAD R6, R27.reuse, R81, R6 ;  /* 0x000000511b067224 */ /* 0x040fe400078e0206 */
[----:B------:R-:W-:-:S04]  /*1370*/  IMAD.WIDE.U32 R10, R27, R80, R10 ;  /* 0x000000501b0a7225 */ /* 0x000fc800078e000a */
[----:B------:R-:W-:Y:S02]  /*1380*/  IMAD.IADD R11, R11, 0x1, R6 ;  /* 0x000000010b0b7824 */ /* 0x000fe400078e0206 */
[----:B------:R-:W-:-:S04]  /*1390*/  IMAD.WIDE.U32 R18, R4, R2, RZ ;  /* 0x0000000204127225 */ /* 0x000fc800078e00ff */
[C---:B------:R-:W-:Y:S01]  /*13a0*/  IMAD R7, R14.reuse, UR5, R7 ;  /* 0x000000050e077c24 */ /* 0x040fe2000f8e0207 */
[----:B------:R-:W-:Y:S01]  /*13b0*/  IADD3 R8, R19, R3, RZ ;  /* 0x0000000313087210 */ /* 0x000fe20007ffe0ff */
[----:B------:R-:W-:-:S05]  /*13c0*/  IMAD.WIDE.U32 R82, R14, UR4, R10 ;  /* 0x000000040e527c25 */ /* 0x000fca000f8e000a */
[----:B------:R-:W-:Y:S01]  /*13d0*/  IADD3 R4, R83, R7, RZ ;  /* 0x0000000753047210 */ /* 0x000fe20007ffe0ff */
[----:B------:R-:W-:Y:S06]  /*13e0*/  BRA `(.L_x_5163) ;  /* 0x0000000400307947 */ /* 0x000fec0003800000 */
.L_x_5162:
        /* <DEDUP_REMOVED lines=37> */
[----:B------:R-:W-:Y:S02]  /*1640*/  SHF.R.S32.HI R15, RZ, 0x1f, R11 ;  /* 0x0000001fff0f7819 */ /* 0x000fe4000001140b */
[----:B-----5:R-:W-:-:S05]  /*1650*/  SHF.R.S32.HI R17, RZ, 0x1f, R10 ;  /* 0x0000001fff117819 */ /* 0x020fca000001140a */
[----:B------:R-:W4:Y:S01]  /*1660*/  LDC.64 R6, c[0x0][0x230] ;  /* 0x00008c00ff067b82 */ /* 0x000f220000000a00 */
[-C--:B---3--:R-:W-:Y:S02]  /*1670*/  IMAD R12, R15, R80.reuse, RZ ;  /* 0x000000500f0c7224 */ /* 0x088fe400078e02ff */
        /* <DEDUP_REMOVED lines=8> */
.L_x_5164:
[----:B------:R-:W-:Y:S01]  /*1700*/  @!P1 LOP3.LUT R14, RZ, R13, RZ, 0x33, !PT ;  /* 0x0000000dff0e9212 */ /* 0x000fe200078e33ff */
[----:B------:R-:W-:Y:S01]  /*1710*/  IMAD R6, R23, R80, RZ ;  /* 0x0000005017067224 */ /* 0x000fe200078e02ff */
[----:B------:R-:W-:Y:S02]  /*1720*/  MOV R13, R7 ;  /* 0x00000007000d7202 */ /* 0x000fe40000000f00 */
[----:B------:R-:W-:Y:S01]  /*1730*/  @P4 IADD3 R8, R11, R8, RZ ;  /* 0x000000080b084210 */ /* 0x000fe20007ffe0ff */
[-C--:B------:R-:W-:Y:S02]  /*1740*/  IMAD R7, R81, R27.reuse, R6 ;  /* 0x0000001b51077224 */ /* 0x080fe400078e0206 */
[----:B------:R-:W-:Y:S01]  /*1750*/  IMAD.WIDE.U32 R16, R80, R27, R12 ;  /* 0x0000001b50107225 */ /* 0x000fe200078e000c */
[----:B------:R-:W-:-:S03]  /*1760*/  SHF.R.S32.HI R13, RZ, 0x1f, R14 ;  /* 0x0000001fff0d7819 */ /* 0x000fc6000001140e */
[----:B-1----:R-:W-:Y:S01]  /*1770*/  @P4 IMAD.WIDE.U32 R18, R8, R4, RZ ;  /* 0x0000000408124225 */ /* 0x002fe200078e00ff */
[----:B------:R-:W-:-:S03]  /*1780*/  IADD3 R17, R17, R7, RZ ;  /* 0x0000000711117210 */ /* 0x000fc60007ffe0ff */
[-C--:B--2---:R-:W-:Y:S02]  /*1790*/  IMAD R6, R13, R2.reuse, RZ ;  /* 0x000000020d067224 */ /* 0x084fe400078e02ff */
        /* <DEDUP_REMOVED lines=16> */
[----:B------:R-:W-:-:S07]  /*18a0*/  IADD3 R8, R19, R3, RZ ;  /* 0x0000000313087210 */ /* 0x000fce0007ffe0ff */
.L_x_5163:
[----:B------:R-:W-:Y:S01]  /*18b0*/  ISETP.NE.AND P5, PT, R9, -0x1, PT ;  /* 0xffffffff0900780c */ /* 0x000fe20003fa5270 */
[----:B------:R-:W-:Y:S01]  /*18c0*/  IMAD.IADD R235, R235, 0x1, -R0 ;  /* 0x00000001ebeb7824 */ /* 0x000fe200078e0a00 */
[----:B------:R-:W-:Y:S01]  /*18d0*/  SHF.R.S32.HI R5, RZ, 0x1f, R86 ;  /* 0x0000001fff057819 */ /* 0x000fe20000011456 */
[----:B------:R-:W-:Y:S01]  /*18e0*/  ULDC.64 UR4, c[0x0][0x258] ;  /* 0x0000960000047ab9 */ /* 0x000fe20000000a00 */
[----:B------:R-:W1:Y:S01]  /*18f0*/  S2UR UR6, SR_CgaCtaId ;  /* 0x00000000000679c3 */ /* 0x000e620000008800 */
[----:B------:R-:W-:Y:S01]  /*1900*/  VIADD R167, R165, 0xffffffff ;  /* 0xffffffffa5a77836 */ /* 0x000fe20000000000 */
[----:B-----5:R-:W-:-:S04]  /*1910*/  LEA.HI R10, R5, R86, RZ, 0x3 ;  /* 0x00000056050a7211 */ /* 0x020fc800078f18ff */
[----:B------:R-:W-:-:S03]  /*1920*/  SHF.R.S32.HI R24, RZ, 0x3, R10 ;  /* 0x00000003ff187819 */ /* 0x000fc6000001140a */
[----:B------:R-:W2:Y:S01]  /*1930*/  @P5 LDC.64 R6, c[0x0][0x240] ;  /* 0x00009000ff065b82 */ /* 0x000ea20000000a00 */
[----:B------:R-:W-:Y:S01]  /*1940*/  @!P5 SHF.R.S32.HI R11, RZ, 0x1f, R239 ;  /* 0x0000001fff0bd819 */ /* 0x000fe200000114ef */
[C---:B------:R-:W-:Y:S01]  /*1950*/  VIADD R22, R24.reuse, 0x10 ;  /* 0x0000001018167836 */ /* 0x040fe20000000000 */
[CC--:B------:R-:W-:Y:S01]  /*1960*/  ISETP.GE.AND P6, PT, R24.reuse, R235.reuse, PT ;  /* 0x000000eb1800720c */ /* 0x0c0fe20003fc6270 */
[C---:B------:R-:W-:Y:S01]  /*1970*/  VIADD R20, R24.reuse, 0x20 ;  /* 0x0000002018147836 */ /* 0x040fe20000000000 */
[--C-:B------:R-:W-:Y:S01]  /*1980*/  SHF.R.S32.HI R25, RZ, 0x1f, R24.reuse ;  /* 0x0000001fff197819 */ /* 0x100fe20000011418 */
[----:B------:R-:W-:Y:S01]  /*1990*/  VIADD R16, R24, 0x30 ;  /* 0x0000003018107836 */ /* 0x000fe20000000000 */
[-C--:B------:R-:W-:Y:S01]  /*19a0*/  ISETP.GE.AND P3, PT, R22, R235.reuse, PT ;  /* 0x000000eb1600720c */ /* 0x080fe20003f66270 */
[----:B------:R-:W3:Y:S01]  /*19b0*/  @!P5 LDC.64 R2, c[0x0][0x228] ;  /* 0x00008a00ff02db82 */ /* 0x000ee20000000a00 */
[-C--:B------:R-:W-:Y:S01]  /*19c0*/  ISETP.GE.AND P2, PT, R20, R235.reuse, PT ;  /* 0x000000eb1400720c */ /* 0x080fe20003f46270 */
[----:B------:R-:W-:Y:S01]  /*19d0*/  IMAD.SHL.U32 R12, R24, 0x40, RZ ;  /* 0x00000040180c7824 */ /* 0x000fe200078e00ff */
[----:B------:R-:W-:Y:S01]  /*19e0*/  ISETP.GE.AND P4, PT, R16, R235, PT ;  /* 0x000000eb1000720c */ /* 0x000fe20003f86270 */
[----:B------:R-:W-:-:S03]  /*19f0*/  IMAD.WIDE R36, R37, 0x40, R24 ;  /* 0x0000004025247825 */ /* 0x000fc600078e0218 */
[----:B------:R-:W-:Y:S01]  /*1a00*/  LOP3.LUT R12, R12, 0x1c0, RZ, 0xc0, !PT ;  /* 0x000001c00c0c7812 */ /* 0x000fe200078ec0ff */
[----:B------:R-:W-:-:S04]  /*1a10*/  IMAD R85, R25, R80, RZ ;  /* 0x0000005019557224 */ /* 0x000fc800078e02ff */
[----:B------:R-:W4:Y:S01]  /*1a20*/  @!P3 S2R R29, SR_CgaCtaId ;  /* 0x00000000001db919 */ /* 0x000f220000008800 */
[----:B------:R-:W-:Y:S02]  /*1a30*/  IMAD R85, R24, R81, R85 ;  /* 0x0000005118557224 */ /* 0x000fe400078e0255 */
[C---:B--2---:R-:W-:Y:S01]  /*1a40*/  @P5 IMAD.WIDE.U32 R34, R9.reuse, R6, RZ ;  /* 0x0000000609225225 */ /* 0x044fe200078e00ff */
[----:B------:R-:W2:Y:S03]  /*1a50*/  @!P2 S2R R21, SR_CgaCtaId ;  /* 0x000000000015a919 */ /* 0x000ea60000008800 */
[----:B------:R-:W-:Y:S01]  /*1a60*/  @P5 IMAD R7, R9, R7, R35 ;  /* 0x0000000709075224 */ /* 0x000fe200078e0223 */
[----:B------:R-:W-:Y:S01]  /*1a70*/  LOP3.LUT R9, R10, 0xfffffff8, RZ, 0xc0, !PT ;  /* 0xfffffff80a097812 */ /* 0x000fe200078ec0ff */
[----:B------:R-:W1:Y:S01]  /*1a80*/  @!P4 S2R R15, SR_CgaCtaId ;  /* 0x00000000000fc919 */ /* 0x000e620000008800 */
[----:B---3--:R-:W-:-:S03]  /*1a90*/  @!P5 IMAD R6, R11, R2, RZ ;  /* 0x000000020b06d224 */ /* 0x008fc600078e02ff */
[----:B------:R-:W-:Y:S01]  /*1aa0*/  IMAD.IADD R0, R86, 0x1, -R9 ;  /* 0x0000000156007824 */ /* 0x000fe200078e0a09 */
[----:B------:R-:W3:Y:S01]  /*1ab0*/  @!P6 LDC.64 R10, c[0x0][0x240] ;  /* 0x00009000ff0aeb82 */ /* 0x000ee20000000a00 */
[C---:B------:R-:W-:Y:S02]  /*1ac0*/  @!P5 IMAD R3, R239.reuse, R3, R6 ;  /* 0x00000003ef03d224 */ /* 0x040fe400078e0206 */
[----:B------:R-:W-:Y:S02]  /*1ad0*/  IMAD.SHL.U32 R35, R0, 0x8, RZ ;  /* 0x0000000800237824 */ /* 0x000fe400078e00ff */
[----:B------:R-:W-:Y:S01]  /*1ae0*/  @!P5 IMAD.WIDE.U32 R32, R239, R2, RZ ;  /* 0x00000002ef20d225 */ /* 0x000fe200078e00ff */
[----:B------:R-:W-:Y:S02]  /*1af0*/  @!P3 MOV R2, 0x400 ;  /* 0x000004000002b802 */ /* 0x000fe40000000f00 */
[----:B------:R-:W-:Y:S01]  /*1b00*/  IADD3 R18, P1, R35, R18, RZ ;  /* 0x0000001223127210 */ /* 0x000fe20007f3e0ff */
[----:B------:R-:W-:Y:S01]  /*1b10*/  @!P5 IMAD.IADD R7, R33, 0x1, R3 ;  /* 0x000000012107d824 */ /* 0x000fe200078e0203 */
[----:B------:R-:W-:Y:S01]  /*1b20*/  SHF.R.S32.HI R3, RZ, 0x1f, R35 ;  /* 0x0000001fff037819 */ /* 0x000fe20000011423 */
[----:B------:R-:W-:Y:S01]  /*1b30*/  @!P5 IMAD.MOV.U32 R34, RZ, RZ, R32 ;  /* 0x000000ffff22d224 */ /* 0x000fe200078e0020 */
[----:B------:R-:W-:-:S02]  /*1b40*/  IADD3 R82, P5, R35, R82, RZ ;  /* 0x0000005223527210 */ /* 0x000fc40007fbe0ff */
[----:B------:R-:W-:Y:S01]  /*1b50*/  LOP3.LUT R9, R12, 0x38, R35, 0xf8, !PT ;  /* 0x000000380c097812 */ /* 0x000fe200078ef823 */
[----:B------:R-:W-:Y:S01]  /*1b60*/  IMAD.X R19, R3, 0x1, R8, P1 ;  /* 0x0000000103137824 */ /* 0x000fe200008e0608 */
[----:B------:R-:W-:Y:S01]  /*1b70*/  IADD3 R34, P1, R35, R34, RZ ;  /* 0x0000002223227210 */ /* 0x000fe20007f3e0ff */
[----:B------:R-:W-:Y:S01]  /*1b80*/  IMAD.X R83, R3, 0x1, R4, P5 ;  /* 0x0000000103537824 */ /* 0x000fe200028e0604 */
[----:B------:R-:W-:Y:S02]  /*1b90*/  SHF.R.U32.HI R12, RZ, 0x3, R12 ;  /* 0x00000003ff0c7819 */ /* 0x000fe4000001160c */
[----:B----4-:R-:W-:Y:S01]  /*1ba0*/  @!P3 LEA R29, R29, R2, 0x18 ;  /* 0x000000021d1db211 */ /* 0x010fe200078ec0ff */
[----:B------:R-:W-:Y:S01]  /*1bb0*/  IMAD.X R35, R3, 0x1, R7, P1 ;  /* 0x0000000103237824 */ /* 0x000fe200008e0607 */
[----:B------:R-:W-:Y:S01]  /*1bc0*/  LEA.HI R3, R5, R86, RZ, 0x6 ;  /* 0x0000005605037211 */ /* 0x000fe200078f30ff */
[----:B------:R-:W4:Y:S01]  /*1bd0*/  @!P3 LDC.64 R6, c[0x0][0x240] ;  /* 0x00009000ff06bb82 */ /* 0x000f220000000a00 */
[----:B------:R-:W-:Y:S01]  /*1be0*/  @!P2 MOV R2, 0x400 ;  /* 0x000004000002a802 */ /* 0x000fe20000000f00 */
[----:B------:R-:W-:Y:S01]  /*1bf0*/  IMAD.WIDE.U32 R82, R24, R80, R82 ;  /* 0x0000005018527225 */ /* 0x000fe200078e0052 */
[----:B------:R-:W-:-:S02]  /*1c00*/  LOP3.LUT R12, R9, R12, RZ, 0x3c, !PT ;  /* 0x0000000c090c7212 */ /* 0x000fc400078e3cff */
[----:B------:R-:W-:Y:S01]  /*1c10*/  SHF.R.S32.HI R33, RZ, 0x1f, R30 ;  /* 0x0000001fff217819 */ /* 0x000fe2000001141e */
[----:B------:R-:W-:Y:S01]  /*1c20*/  IMAD.SHL.U32 R3, R3, 0x8, RZ ;  /* 0x0000000803037824 */ /* 0x000fe200078e00ff */
[----:B--2---:R-:W-:Y:S01]  /*1c30*/  @!P2 LEA R21, R21, R2, 0x18 ;  /* 0x000000021515a211 */ /* 0x004fe200078ec0ff */
[----:B------:R-:W2:Y:S01]  /*1c40*/  @!P6 LDC.64 R8, c[0x0][0x210] ;  /* 0x00008400ff08eb82 */ /* 0x000ea20000000a00 */
[----:B------:R-:W-:Y:S01]  /*1c50*/  @!P4 MOV R2, 0x400 ;  /* 0x000004000002c802 */ /* 0x000fe20000000f00 */
[----:B------:R-:W-:Y:S01]  /*1c60*/  IMAD R33, R33, UR4, RZ ;  /* 0x0000000421217c24 */ /* 0x000fe2000f8e02ff */
[----:B------:R-:W-:Y:S01]  /*1c70*/  LOP3.LUT R12, R12, 0xfffffe00, R3, 0xf8, !PT ;  /* 0xfffffe000c0c7812 */ /* 0x000fe200078ef803 */
[----:B------:R-:W-:Y:S01]  /*1c80*/  IMAD.IADD R85, R83, 0x1, R85 ;  /* 0x0000000153557824 */ /* 0x000fe200078e0255 */
[----:B-1----:R-:W-:Y:S01]  /*1c90*/  @!P4 LEA R15, R15, R2, 0x18 ;  /* 0x000000020f0fc211 */ /* 0x002fe200078ec0ff */
[----:B------:R-:W-:Y:S01]  /*1ca0*/  IMAD R33, R30, UR5, R33 ;  /* 0x000000051e217c24 */ /* 0x000fe2000f8e0221 */
[----:B------:R-:W-:Y:S01]  /*1cb0*/  @!P3 IADD3 R4, P1, R36, 0x10, RZ ;  /* 0x000000102404b810 */ /* 0x000fe20007f3e0ff */
[----:B------:R-:W1:Y:S01]  /*1cc0*/  @!P2 LDC.64 R2, c[0x0][0x240] ;  /* 0x00009000ff02ab82 */ /* 0x000e620000000a00 */
[----:B------:R-:W-:Y:S01]  /*1cd0*/  IMAD.WIDE.U32 R30, R30, UR4, R34 ;  /* 0x000000041e1e7c25 */ /* 0x000fe2000f8e0022 */
[----:B------:R-:W-:Y:S01]  /*1ce0*/  @!P2 IADD3 R28, P5, R36, 0x20, RZ ;  /* 0x00000020241ca810 */ /* 0x000fe20007fbe0ff */
[----:B------:R-:W-:-:S02]  /*1cf0*/  UMOV UR4, 0x400 ;  /* 0x0000040000047882 */ /* 0x000fc40000000000 */
[-C--:B---3--:R-:W-:Y:S01]  /*1d00*/  @!P6 IMAD R34, R37, R10.reuse, RZ ;  /* 0x0000000a2522e224 */ /* 0x088fe200078e02ff */
[----:B------:R-:W-:Y:S01]  /*1d10*/  ULEA UR4, UR6, UR4, 0x18 ;  /* 0x0000000406047291 */ /* 0x000fe2000f8ec03f */
[----:B------:R-:W-:Y:S02]  /*1d20*/  IMAD.IADD R33, R31, 0x1, R33 ;  /* 0x000000011f217824 */ /* 0x000fe400078e0221 */
[----:B------:R-:W-:Y:S01]  /*1d30*/  @!P6 IMAD.MOV.U32 R32, RZ, RZ, R30 ;  /* 0x000000ffff20e224 */ /* 0x000fe200078e001e */
[----:B------:R-:W-:Y:S01]  /*1d40*/  ULDC.64 UR6, c[0x0][0x268] ;  /* 0x00009a0000067ab9 */ /* 0x000fe20000000a00 */
[----:B------:R-:W-:Y:S01]  /*1d50*/  @!P6 IMAD R34, R36, R11, R34 ;  /* 0x0000000b2422e224 */ /* 0x000fe200078e0222 */
[----:B------:R-:W-:Y:S01]  /*1d60*/  LEA R237, R12, UR4, 0x1 ;  /* 0x000000040ced7c11 */ /* 0x000fe2000f8e08ff */
[C---:B------:R-:W-:Y:S02]  /*1d70*/  @!P6 IMAD.WIDE.U32 R38, R36.reuse, R10, R32 ;  /* 0x0000000a2426e225 */ /* 0x040fe400078e0020 */
[----:B------:R-:W3:Y:S02]  /*1d80*/  @!P3 LDC.64 R10, c[0x0][0x210] ;  /* 0x00008400ff0abb82 */ /* 0x000ee40000000a00 */
[--C-:B------:R-:W-:Y:S01]  /*1d90*/  @!P3 IMAD.X R31, RZ, RZ, R37.reuse, P1 ;  /* 0x000000ffff1fb224 */ /* 0x100fe200008e0625 */
[----:B------:R-:W-:Y:S01]  /*1da0*/  @!P4 IADD3 R26, P1, R36, 0x30, RZ ;  /* 0x00000030241ac810 */ /* 0x000fe20007f3e0ff */
[----:B------:R-:W-:Y:S01]  /*1db0*/  @!P2 IMAD.X R17, RZ, RZ, R37, P5 ;  /* 0x000000ffff11a224 */ /* 0x000fe200028e0625 */
[----:B--2---:R-:W-:Y:S01]  /*1dc0*/  @!P6 LEA R36, P5, R38, R8, 0x1 ;  /* 0x000000082624e211 */ /* 0x004fe200078a08ff */
[----:B------:R-:W-:-:S02]  /*1dd0*/  @!P6 IMAD.IADD R32, R39, 0x1, R34 ;  /* 0x000000012720e824 */ /* 0x000fc400078e0222 */
[-C--:B----4-:R-:W-:Y:S02]  /*1de0*/  @!P3 IMAD R34, R31, R6.reuse, RZ ;  /* 0x000000061f22b224 */ /* 0x090fe400078e02ff */
[----:B------:R-:W-:Y:S01]  /*1df0*/  @!P4 IMAD.X R31, RZ, RZ, R37, P1 ;  /* 0x000000ffff1fc224 */ /* 0x000fe200008e0625 */
[----:B------:R-:W-:Y:S01]  /*1e00*/  @!P6 LEA.HI.X R37, R38, R9, R32, 0x1, P5 ;  /* 0x000000092625e211 */ /* 0x000fe200028f0c20 */
[----:B------:R-:W-:Y:S01]  /*1e10*/  @!P3 IMAD.MOV.U32 R38, RZ, RZ, R30 ;  /* 0x000000ffff26b224 */ /* 0x000fe200078e001e */
[----:B------:R-:W2:Y:S01]  /*1e20*/  @!P2 LDC.64 R8, c[0x0][0x210] ;  /* 0x00008400ff08ab82 */ /* 0x000ea20000000a00 */
[----:B------:R-:W-:Y:S02]  /*1e30*/  @!P3 IMAD.MOV.U32 R39, RZ, RZ, R33 ;  /* 0x000000ffff27b224 */ /* 0x000fe400078e0021 */
[C---:B------:R-:W-:Y:S01]  /*1e40*/  @!P3 IMAD R34, R4.reuse, R7, R34 ;  /* 0x000000070422b224 */ /* 0x040fe200078e0222 */
[----:B------:R-:W-:Y:S01]  /*1e50*/  @!PT LDS RZ, [RZ] ;  /* 0x00000000fffff984 */ /* 0x000fe20000000800 */
[----:B------:R-:W-:Y:S01]  /*1e60*/  @!PT LDS RZ, [RZ] ;  /* 0x00000000fffff984 */ /* 0x000fe20000000800 */
[----:B------:R-:W-:Y:S01]  /*1e70*/  @!PT LDS RZ, [RZ] ;  /* 0x00000000fffff984 */ /* 0x000fe20000000800 */
[----:B------:R-:W-:Y:S01]  /*1e80*/  @!P6 LDGSTS.E.BYPASS.LTC128B.128 [R237], desc[UR12][R36.64] ;  /* 0x0000000024edefae */ /* 0x000fe2000b901d4c */
[----:B------:R-:W-:-:S03]  /*1e90*/  @!P3 IMAD.WIDE.U32 R38, R4, R6, R38 ;  /* 0x000000060426b225 */ /* 0x000fc600078e0026 */
[----:B------:R-:W-:Y:S01]  /*1ea0*/  @!P6 LDGSTS.E.BYPASS.LTC128B.128 [R237+0x2000], desc[UR12][R36.64+0x80] ;  /* 0x0200008024edefae */ /* 0x000fe2000b901d4c */
[----:B-1----:R-:W-:Y:S01]  /*1eb0*/  @!P2 IMAD R17, R17, R2, RZ ;  /* 0x000000021111a224 */ /* 0x002fe200078e02ff */
[----:B------:R-:W1:Y:S01]  /*1ec0*/  @!P4 LDC.64 R6, c[0x0][0x240] ;  /* 0x00009000ff06cb82 */ /* 0x000e620000000a00 */
[----:B------:R-:W-:Y:S01]  /*1ed0*/  IMAD.SHL.U32 R4, R167, 0x40, RZ ;  /* 0x00000040a7047824 */ /* 0x000fe200078e00ff */
[----:B------:R-:W-:Y:S01]  /*1ee0*/  @!P6 LDGSTS.E.BYPASS.LTC128B.128 [R237+0x4000], desc[UR12][R36.64+0x100] ;  /* 0x0400010024edefae */ /* 0x000fe2000b901d4c */
[----:B------:R-:W-:Y:S01]  /*1ef0*/  @!P2 IMAD R32, R28, R3, R17 ;  /* 0x000000031c20a224 */ /* 0x000fe200078e0211 */
[----:B---3--:R-:W-:Y:S01]  /*1f00*/  @!P3 LEA R40, P1, R38, R10, 0x1 ;  /* 0x0000000a2628b211 */ /* 0x008fe200078208ff */
[----:B------:R-:W-:Y:S01]  /*1f10*/  IMAD.IADD R17, R89, 0x1, -R4 ;  /* 0x0000000159117824 */ /* 0x000fe200078e0a04 */
[----:B------:R-:W-:Y:S01]  /*1f20*/  @!P6 LDGSTS.E.BYPASS.LTC128B.128 [R237+0x6000], desc[UR12][R36.64+0x180] ;  /* 0x0600018024edefae */ /* 0x000fe2000b901d4c */
[----:B------:R-:W-:Y:S02]  /*1f30*/  @!P3 IMAD.IADD R34, R39, 0x1, R34 ;  /* 0x000000012722b824 */ /* 0x000fe400078e0222 */
[----:B------:R-:W-:Y:S01]  /*1f40*/  @!P2 IMAD.MOV.U32 R42, RZ, RZ, R30 ;  /* 0x000000ffff2aa224 */ /* 0x000fe200078e001e */
[----:B------:R-:W-:Y:S01]  /*1f50*/  ISETP.GE.AND P6, PT, R24, R17, PT ;  /* 0x000000111800720c */ /* 0x000fe20003fc6270 */
[----:B------:R-:W-:Y:S01]  /*1f60*/  @!P2 IMAD.MOV.U32 R43, RZ, RZ, R33 ;  /* 0x000000ffff2ba224 */ /* 0x000fe200078e0021 */
[----:B------:R-:W-:Y:S01]  /*1f70*/  @!P3 LEA.HI.X R41, R38, R11, R34, 0x1, P1 ;  /* 0x0000000b2629b211 */ /* 0x000fe200008f0c22 */
[----:B------:R-:W-:-:S02]  /*1f80*/  @!P3 IMAD R29, R12, 0x2, R29 ;  /* 0x000000020c1db824 */ /* 0x000fc400078e021d */
[----:B------:R-:W-:Y:S02]  /*1f90*/  @!P2 IMAD.WIDE.U32 R42, R28, R2, R42 ;  /* 0x000000021c2aa225 */ /* 0x000fe400078e002a */
[----:B------:R-:W3:Y:S01]  /*1fa0*/  @!P4 LDC.64 R2, c[0x0][0x210] ;  /* 0x00008400ff02cb82 */ /* 0x000ee20000000a00 */
[----:B------:R-:W-:Y:S01]  /*1fb0*/  @!P3 LDGSTS.E.BYPASS.LTC128B.128 [R29+0x800], desc[UR12][R40.64] ;  /* 0x00800000281dbfae */ /* 0x000fe2000b901d4c */
[----:B------:R-:W-:Y:S01]  /*1fc0*/  @!P2 IMAD.IADD R32, R43, 0x1, R32 ;  /* 0x000000012b20a824 */ /* 0x000fe200078e0220 */
[----:B--2---:R-:W-:Y:S01]  /*1fd0*/  @!P2 LEA R34, P1, R42, R8, 0x1 ;  /* 0x000000082a22a211 */ /* 0x004fe200078208ff */
[----:B------:R-:W-:Y:S01]  /*1fe0*/  @!P4 IMAD.MOV.U32 R28, RZ, RZ, R30 ;  /* 0x000000ffff1cc224 */ /* 0x000fe200078e001e */
[----:B------:R-:W-:Y:S01]  /*1ff0*/  @!P3 LDGSTS.E.BYPASS.LTC128B.128 [R29+0x2800], desc[UR12][R40.64+0x80] ;  /* 0x02800080281dbfae */ /* 0x000fe2000b901d4c */
[----:B------:R-:W-:Y:S01]  /*2000*/  @!P4 IMAD R15, R12, 0x2, R15 ;  /* 0x000000020c0fc824 */ /* 0x000fe200078e020f */
[----:B------:R-:W-:Y:S01]  /*2010*/  @!P2 LEA.HI.X R35, R42, R9, R32, 0x1, P1 ;  /* 0x000000092a23a211 */ /* 0x000fe200008f0c20 */
[----:B-1----:R-:W-:Y:S01]  /*2020*/  @!P4 IMAD R31, R31, R6, RZ ;  /* 0x000000061f1fc224 */ /* 0x002fe200078e02ff */
[----:B------:R-:W1:Y:S01]  /*2030*/  @!P6 S2R R10, SR_CgaCtaId ;  /* 0x00000000000ae919 */ /* 0x000e620000008800 */
[----:B------:R-:W2:Y:S01]  /*2040*/  @!P6 LDC.64 R8, c[0x0][0x218] ;  /* 0x00008600ff08eb82 */ /* 0x000ea20000000a00 */
[----:B------:R-:W-:Y:S01]  /*2050*/  IADD3 R27, P1, R24, R27, RZ ;  /* 0x0000001b181b7210 */ /* 0x000fe20007f3e0ff */
[----:B------:R-:W-:Y:S01]  /*2060*/  @!P4 IMAD R7, R26, R7, R31 ;  /* 0x000000071a07c224 */ /* 0x000fe200078e021f */
[----:B------:R-:W-:Y:S01]  /*2070*/  @!P3 LDGSTS.E.BYPASS.LTC128B.128 [R29+0x4800], desc[UR12][R40.64+0x100] ;  /* 0x04800100281dbfae */ /* 0x000fe2000b901d4c */
[----:B------:R-:W-:-:S03]  /*2080*/  IMAD.WIDE.U32 R18, R14, UR6, R18 ;  /* 0x000000060e127c25 */ /* 0x000fc6000f8e0012 */
[----:B------:R4:W-:Y:S01]  /*2090*/  @!P3 LDGSTS.E.BYPASS.LTC128B.128 [R29+0x6800], desc[UR12][R40.64+0x180] ;  /* 0x06800180281dbfae */ /* 0x0009e2000b901d4c */
[-C--:B------:R-:W-:Y:S01]  /*20a0*/  ISETP.GE.AND P3, PT, R22, R17.reuse, PT ;  /* 0x000000111600720c */ /* 0x080fe20003f66270 */
[----:B------:R-:W-:Y:S01]  /*20b0*/  IMAD.X R23, R25, 0x1, R23, P1 ;  /* 0x0000000119177824 */ /* 0x000fe200008e0617 */
[----:B------:R-:W-:-:S11]  /*20c0*/  ISETP.GE.AND P1, PT, R20, R17, PT ;  /* 0x000000111400720c */ /* 0x000fd60003f26270 */
[----:B------:R-:W3:Y:S01]  /*20d0*/  @!P3 S2R R11, SR_CgaCtaId ;  /* 0x00000000000bb919 */ /* 0x000ee20000008800 */
[----:B------:R-:W-:Y:S01]  /*20e0*/  @!P3 LEA R25, P5, R80, R82, 0x4 ;  /* 0x000000525019b211 */ /* 0x000fe200078a20ff */
[----:B----4-:R-:W-:Y:S02]  /*20f0*/  @!P4 IMAD.MOV.U32 R29, RZ, RZ, R33 ;  /* 0x000000ffff1dc224 */ /* 0x010fe400078e0021 */
[----:B------:R-:W-:-:S04]  /*2100*/  @!P4 IMAD.WIDE.U32 R32, R26, R6, R28 ;  /* 0x000000061a20c225 */ /* 0x000fc800078e001c */
[----:B------:R-:W-:Y:S01]  /*2110*/  @!P2 IMAD R29, R12, 0x2, R21 ;  /* 0x000000020c1da824 */ /* 0x000fe200078e0215 */
[----:B------:R-:W-:Y:S01]  /*2120*/  @!P6 MOV R21, 0x400 ;  /* 0x000004000015e802 */ /* 0x000fe20000000f00 */
[----:B------:R-:W-:Y:S02]  /*2130*/  @!P4 IMAD.IADD R26, R33, 0x1, R7 ;  /* 0x00000001211ac824 */ /* 0x000fe400078e0207 */
[----:B------:R-:W4:Y:S01]  /*2140*/  @!P3 LDC.64 R6, c[0x0][0x218] ;  /* 0x00008600ff06bb82 */ /* 0x000f220000000a00 */
[----:B------:R-:W-:Y:S01]  /*2150*/  @!P2 LDGSTS.E.BYPASS.LTC128B.128 [R29+0x1000], desc[UR12][R34.64] ;  /* 0x01000000221dafae */ /* 0x000fe2000b901d4c */
[----:B-1----:R-:W-:Y:S02]  /*2160*/  @!P6 LEA R21, R10, R21, 0x18 ;  /* 0x000000150a15e211 */ /* 0x002fe400078ec0ff */
[----:B------:R-:W-:Y:S01]  /*2170*/  @!P3 MOV R10, 0x400 ;  /* 0x00000400000ab802 */ /* 0x000fe20000000f00 */
[----:B------:R-:W-:Y:S02]  /*2180*/  @!P2 LDGSTS.E.BYPASS.LTC128B.128 [R29+0x3000], desc[UR12][R34.64+0x80] ;  /* 0x03000080221dafae */ /* 0x000fe4000b901d4c */
[----:B------:R-:W-:Y:S01]  /*2190*/  @!P6 IMAD R21, R12, 0x2, R21 ;  /* 0x000000020c15e824 */ /* 0x000fe200078e0215 */
[----:B---3--:R-:W-:Y:S01]  /*21a0*/  @!P3 LEA R11, R11, R10, 0x18 ;  /* 0x0000000a0b0bb211 */ /* 0x008fe200078ec0ff */
[----:B------:R-:W-:Y:S01]  /*21b0*/  @!P2 LDGSTS.E.BYPASS.LTC128B.128 [R29+0x5000], desc[UR12][R34.64+0x100] ;  /* 0x05000100221dafae */ /* 0x000fe2000b901d4c */
[----:B------:R-:W-:-:S02]  /*21c0*/  LEA.HI R10, R5, R86, RZ, 0x4 ;  /* 0x00000056050a7211 */ /* 0x000fc400078f20ff */
[----:B------:R-:W-:Y:S01]  /*21d0*/  LEA.HI R5, R5, R86, RZ, 0x5 ;  /* 0x0000005605057211 */ /* 0x000fe200078f28ff */
[----:B------:R1:W-:Y:S01]  /*21e0*/  @!P2 LDGSTS.E.BYPASS.LTC128B.128 [R29+0x7000], desc[UR12][R34.64+0x180] ;  /* 0x07000180221dafae */ /* 0x0003e2000b901d4c */
[----:B------:R-:W-:Y:S01]  /*21f0*/  @!P4 LEA R30, P2, R32, R2, 0x1 ;  /* 0x00000002201ec211 */ /* 0x000fe200078408ff */
[----:B------:R-:W-:-:S03]  /*2200*/  @!P3 IMAD R11, R12, 0x2, R11 ;  /* 0x000000020c0bb824 */ /* 0x000fc600078e020b */
[----:B------:R-:W-:Y:S01]  /*2210*/  @!P4 LEA.HI.X R31, R32, R3, R26, 0x1, P2 ;  /* 0x00000003201fc211 */ /* 0x000fe200010f0c1a */
[----:B------:R-:W-:Y:S01]  /*2220*/  IMAD.WIDE.U32 R32, R80, 0x20, RZ ;  /* 0x0000002050207825 */ /* 0x000fe200078e00ff */
[----:B--2---:R-:W-:Y:S01]  /*2230*/  @!P6 LEA R28, P2, R82, R8, 0x1 ;  /* 0x00000008521ce211 */ /* 0x004fe200078408ff */
[----:B------:R-:W2:Y:S01]  /*2240*/  @!P1 LDC.64 R2, c[0x0][0x218] ;  /* 0x00008600ff029b82 */ /* 0x000ea20000000a00 */
[----:B------:R-:W3:Y:S01]  /*2250*/  @!P1 S2R R8, SR_CgaCtaId ;  /* 0x0000000000089919 */ /* 0x000ee20000008800 */
[----:B------:R-:W-:Y:S04]  /*2260*/  @!P4 LDGSTS.E.BYPASS.LTC128B.128 [R15+0x1800], desc[UR12][R30.64] ;  /* 0x018000001e0fcfae */ /* 0x000fe8000b901d4c */
[----:B------:R-:W-:Y:S04]  /*2270*/  @!P4 LDGSTS.E.BYPASS.LTC128B.128 [R15+0x3800], desc[UR12][R30.64+0x80] ;  /* 0x038000801e0fcfae */ /* 0x000fe8000b901d4c */
[----:B------:R-:W-:Y:S04]  /*2280*/  @!P4 LDGSTS.E.BYPASS.LTC128B.128 [R15+0x5800], desc[UR12][R30.64+0x100] ;  /* 0x058001001e0fcfae */ /* 0x000fe8000b901d4c */
[----:B------:R4:W-:Y:S01]  /*2290*/  @!P4 LDGSTS.E.BYPASS.LTC128B.128 [R15+0x7800], desc[UR12][R30.64+0x180] ;  /* 0x078001801e0fcfae */ /* 0x0009e2000b901d4c */
[----:B------:R-:W-:-:S02]  /*22a0*/  ISETP.GE.AND P4, PT, R22, R17, PT ;  /* 0x000000111600720c */ /* 0x000fc40003f86270 */
[C---:B-1----:R-:W-:Y:S01]  /*22b0*/  @!P6 LEA.HI.X R29, R82.reuse, R9, R85, 0x1, P2 ;  /* 0x00000009521de211 */ /* 0x042fe200010f0c55 */
[----:B------:R-:W-:Y:S01]  /*22c0*/  IMAD.SHL.U32 R9, R81, 0x20, RZ ;  /* 0x0000002051097824 */ /* 0x000fe200078e00ff */
[----:B------:R-:W-:Y:S02]  /*22d0*/  @!P1 IADD3 R26, P2, R82, R32, RZ ;  /* 0x00000020521a9210 */ /* 0x000fe40007f5e0ff */
[----:B------:R-:W-:Y:S01]  /*22e0*/  @!P3 LEA.HI.X R22, R80, R85, R81, 0x4, P5 ;  /* 0x000000555016b211 */ /* 0x000fe200028f2451 */
[----:B------:R-:W-:Y:S01]  /*22f0*/  @!P6 LDGSTS.E.BYPASS.LTC128B.128 [R21+0x8000], desc[UR12][R28.64] ;  /* 0x080000001c15efae */ /* 0x000fe2000b901d4c */
[----:B------:R-:W-:Y:S02]  /*2300*/  @!P1 IADD3.X R9, R85, R33, R9, P2, !PT ;  /* 0x0000002155099210 */ /* 0x000fe400017fe409 */
[C---:B--2---:R-:W-:Y:S01]  /*2310*/  @!P1 LEA R32, P2, R26.reuse, R2, 0x1 ;  /* 0x000000021a209211 */ /* 0x044fe200078408ff */
[----:B------:R-:W-:Y:S03]  /*2320*/  @!P6 LDGSTS.E.BYPASS.LTC128B.128 [R21+0xa000], desc[UR12][R28.64+0x80] ;  /* 0x0a0000801c15efae */ /* 0x000fe6000b901d4c */
[----:B------:R-:W-:Y:S01]  /*2330*/  @!P1 LEA.HI.X R33, R26, R3, R9, 0x1, P2 ;  /* 0x000000031a219211 */ /* 0x000fe200010f0c09 */
[----:B------:R-:W-:Y:S01]  /*2340*/  @!P6 LDGSTS.E.BYPASS.LTC128B.128 [R21+0xc000], desc[UR12][R28.64+0x100] ;  /* 0x0c0001001c15efae */ /* 0x000fe2000b901d4c */
[----:B------:R-:W1:Y:S01]  /*2350*/  LDC.64 R2, c[0x0][0x250] ;  /* 0x00009400ff027b82 */ /* 0x000e620000000a00 */
[----:B------:R-:W-:-:S02]  /*2360*/  SHF.R.S32.HI R9, RZ, 0x4, R10 ;  /* 0x00000004ff097819 */ /* 0x000fc4000001140a */
[----:B------:R-:W-:Y:S01]  /*2370*/  @!P6 LDGSTS.E.BYPASS.LTC128B.128 [R21+0xe000], desc[UR12][R28.64+0x180] ;  /* 0x0e0001801c15efae */ /* 0x000fe2000b901d4c */
[CC--:B------:R-:W-:Y:S02]  /*2380*/  ISETP.GE.AND P6, PT, R16.reuse, R17.reuse, PT ;  /* 0x000000111000720c */ /* 0x0c0fe40003fc6270 */
[----:B------:R-:W-:Y:S02]  /*2390*/  ISETP.GE.AND P2, PT, R16, R17, PT ;  /* 0x000000111000720c */ /* 0x000fe40003f46270 */
[----:B----4-:R-:W-:Y:S01]  /*23a0*/  @!P3 LEA R30, P5, R25, R6, 0x1 ;  /* 0x00000006191eb211 */ /* 0x010fe200078a08ff */
[----:B------:R-:W-:Y:S01]  /*23b0*/  IMAD R15, R13, UR6, RZ ;  /* 0x000000060d0f7c24 */ /* 0x000fe2000f8e02ff */
[----:B------:R-:W-:Y:S02]  /*23c0*/  @!P1 MOV R13, 0x400 ;  /* 0x00000400000d9802 */ /* 0x000fe40000000f00 */
[----:B------:R-:W-:Y:S01]  /*23d0*/  @!P3 LEA.HI.X R31, R25, R7, R22, 0x1, P5 ;  /* 0x00000007191fb211 */ /* 0x000fe200028f0c16 */
[----:B------:R-:W-:Y:S01]  /*23e0*/  IMAD R15, R14, UR7, R15 ;  /* 0x000000070e0f7c24 */ /* 0x000fe2000f8e020f */
[----:B---3--:R-:W-:-:S03]  /*23f0*/  @!P1 LEA R13, R8, R13, 0x18 ;  /* 0x0000000d080d9211 */ /* 0x008fc600078ec0ff */
[----:B------:R-:W2:Y:S01]  /*2400*/  @!P6 LDC.64 R6, c[0x0][0x218] ;  /* 0x00008600ff06eb82 */ /* 0x000ea20000000a00 */
[----:B------:R-:W3:Y:S01]  /*2410*/  @!P6 S2R R8, SR_CgaCtaId ;  /* 0x000000000008e919 */ /* 0x000ee20000008800 */
[----:B------:R-:W-:Y:S01]  /*2420*/  @!P6 IMAD.MOV.U32 R84, RZ, RZ, R82 ;  /* 0x000000ffff54e224 */ /* 0x000fe200078e0052 */
[----:B------:R-:W-:Y:S01]  /*2430*/  ISETP.GE.AND P5, PT, R24, R17, PT ;  /* 0x000000111800720c */ /* 0x000fe20003fa6270 */
[----:B------:R-:W-:Y:S01]  /*2440*/  @!P1 IMAD R13, R12, 0x2, R13 ;  /* 0x000000020c0d9824 */ /* 0x000fe200078e020d */
[----:B------:R-:W-:Y:S01]  /*2450*/  @!P3 LDGSTS.E.BYPASS.LTC128B.128 [R11+0x8800], desc[UR12][R30.64] ;  /* 0x088000001e0bbfae */ /* 0x000fe2000b901d4c */
[----:B------:R-:W-:Y:S01]  /*2460*/  IMAD.IADD R19, R19, 0x1, R15 ;  /* 0x0000000113137824 */ /* 0x000fe200078e020f */
[----:B------:R-:W-:Y:S02]  /*2470*/  ULDC.64 UR6, c[0x0][0x220] ;  /* 0x0000880000067ab9 */ /* 0x000fe40000000a00 */
[----:B------:R-:W-:Y:S01]  /*2480*/  @!P3 LDGSTS.E.BYPASS.LTC128B.128 [R11+0xa800], desc[UR12][R30.64+0x80] ;  /* 0x0a8000801e0bbfae */ /* 0x000fe2000b901d4c */
[----:B-1----:R-:W-:-:S03]  /*2490*/  IMAD.WIDE.U32 R18, R27, R2, R18 ;  /* 0x000000021b127225 */ /* 0x002fc600078e0012 */
[----:B------:R-:W-:Y:S04]  /*24a0*/  @!P3 LDGSTS.E.BYPASS.LTC128B.128 [R11+0xc800], desc[UR12][R30.64+0x100] ;  /* 0x0c8001001e0bbfae */ /* 0x000fe8000b901d4c */
[----:B------:R1:W-:Y:S01]  /*24b0*/  @!P3 LDGSTS.E.BYPASS.LTC128B.128 [R11+0xe800], desc[UR12][R30.64+0x180] ;  /* 0x0e8001801e0bbfae */ /* 0x0003e2000b901d4c */
[----:B------:R-:W-:Y:S01]  /*24c0*/  ISETP.GE.AND P3, PT, R20, R17, PT ;  /* 0x000000111400720c */ /* 0x000fe20003f66270 */
[----:B------:R-:W-:Y:S01]  /*24d0*/  @!P6 IMAD.WIDE.U32 R16, R80, 0x30, R84 ;  /* 0x000000305010e825 */ /* 0x000fe200078e0054 */
[C---:B------:R-:W-:Y:S01]  /*24e0*/  LEA.HI R20, R9.reuse, R9, RZ, 0x1 ;  /* 0x0000000909147211 */ /* 0x040fe200078f08ff */
[----:B------:R-:W-:Y:S03]  /*24f0*/  @!P1 LDGSTS.E.BYPASS.LTC128B.128 [R13+0x9000], desc[UR12][R32.64] ;  /* 0x09000000200d9fae */ /* 0x000fe6000b901d4c */
[----:B------:R-:W-:Y:S01]  /*2500*/  LOP3.LUT R20, R20, 0xfffffffe, RZ, 0xc0, !PT ;  /* 0xfffffffe14147812 */ /* 0x000fe200078ec0ff */
[----:B------:R-:W-:Y:S04]  /*2510*/  @!P1 LDGSTS.E.BYPASS.LTC128B.128 [R13+0xb000], desc[UR12][R32.64+0x80] ;  /* 0x0b000080200d9fae */ /* 0x000fe8000b901d4c */
[----:B------:R-:W-:Y:S01]  /*2520*/  IMAD.IADD R20, R9, 0x1, -R20 ;  /* 0x0000000109147824 */ /* 0x000fe200078e0a14 */
[----:B------:R-:W-:Y:S01]  /*2530*/  @!P1 LDGSTS.E.BYPASS.LTC128B.128 [R13+0xd000], desc[UR12][R32.64+0x100] ;  /* 0x0d000100200d9fae */ /* 0x000fe2000b901d4c */
[----:B------:R-:W-:-:S03]  /*2540*/  @!P6 IMAD R9, R81, 0x30, RZ ;  /* 0x000000305109e824 */ /* 0x000fc600078e02ff */
[----:B------:R3:W-:Y:S01]  /*2550*/  @!P1 LDGSTS.E.BYPASS.LTC128B.128 [R13+0xf000], desc[UR12][R32.64+0x180] ;  /* 0x0f000180200d9fae */ /* 0x0007e2000b901d4c */
[----:B------:R-:W-:Y:S01]  /*2560*/  @!P6 IMAD.IADD R14, R17, 0x1, R9 ;  /* 0x00000001110ee824 */ /* 0x000fe200078e0209 */
[----:B--2---:R-:W-:Y:S01]  /*2570*/  @!P6 LEA R22, P1, R16, R6, 0x1 ;  /* 0x000000061016e211 */ /* 0x004fe200078208ff */
[----:B------:R-:W-:Y:S01]  /*2580*/  IMAD R6, R23, R2, RZ ;  /* 0x0000000217067224 */ /* 0x000fe200078e02ff */
[----:B------:R-:W-:Y:S02]  /*2590*/  LOP3.LUT R9, R10, 0xfffffff0, RZ, 0xc0, !PT ;  /* 0xfffffff00a097812 */ /* 0x000fe400078ec0ff */
[----:B------:R-:W-:Y:S01]  /*25a0*/  @!P6 LEA.HI.X R23, R16, R7, R14, 0x1, P1 ;  /* 0x000000071017e211 */ /* 0x000fe200008f0c0e */
[----:B------:R-:W-:Y:S01]  /*25b0*/  IMAD.SHL.U32 R7, R0, 0x40, RZ ;  /* 0x0000004000077824 */ /* 0x000fe200078e00ff */
[----:B------:R-:W-:Y:S01]  /*25c0*/  LEA R242, P1, R18, UR6, 0x1 ;  /* 0x0000000612f27c11 */ /* 0x000fe2000f8208ff */
[----:B------:R-:W-:Y:S02]  /*25d0*/  IMAD.IADD R9, R86, 0x1, -R9 ;  /* 0x0000000156097824 */ /* 0x000fe400078e0a09 */
[----:B------:R-:W-:Y:S01]  /*25e0*/  IMAD.SHL.U32 R14, R24, 0x8, RZ ;  /* 0x00000008180e7824 */ /* 0x000fe200078e00ff */
[----:B-1----:R-:W-:Y:S01]  /*25f0*/  LOP3.LUT R11, R7, 0x1c0, RZ, 0xc0, !PT ;  /* 0x000001c0070b7812 */ /* 0x002fe200078ec0ff */
[----:B------:R-:W-:Y:S01]  /*2600*/  IMAD R6, R27, R3, R6 ;  /* 0x000000031b067224 */ /* 0x000fe200078e0206 */
[----:B------:R-:W-:Y:S01]  /*2610*/  @!P6 MOV R7, 0x400 ;  /* 0x000004000007e802 */ /* 0x000fe20000000f00 */
[----:B------:R-:W-:Y:S01]  /*2620*/  IMAD.SHL.U32 R86, R86, 0x2, RZ ;  /* 0x0000000256567824 */ /* 0x000fe200078e00ff */
[----:B------:R-:W-:Y:S01]  /*2630*/  SHF.R.S32.HI R10, RZ, 0x1f, R9 ;  /* 0x0000001fff0a7819 */ /* 0x000fe20000011409 */
[----:B------:R-:W-:Y:S01]  /*2640*/  IMAD.IADD R6, R19, 0x1, R6 ;  /* 0x0000000113067824 */ /* 0x000fe200078e0206 */
[----:B------:R-:W-:-:S02]  /*2650*/  LOP3.LUT R14, R11, 0x8, R14, 0xf8, !PT ;  /* 0x000000080b0e7812 */ /* 0x000fc400078ef80e */
[----:B------:R-:W-:Y:S02]  /*2660*/  LEA.HI R10, R10, R9, RZ, 0x3 ;  /* 0x000000090a0a7211 */ /* 0x000fe400078f18ff */
[----:B------:R-:W-:Y:S02]  /*2670*/  SHF.R.U32.HI R11, RZ, 0x3, R11 ;  /* 0x00000003ff0b7819 */ /* 0x000fe4000001160b */
[C---:B------:R-:W-:Y:S01]  /*2680*/  LOP3.LUT R16, R10.reuse, 0xfffffff8, RZ, 0xc0, !PT ;  /* 0xfffffff80a107812 */ /* 0x040fe200078ec0ff */
[----:B------:R-:W-:Y:S01]  /*2690*/  IMAD.SHL.U32 R87, R10, 0x40, RZ ;  /* 0x000000400a577824 */ /* 0x000fe200078e00ff */
[----:B------:R-:W-:Y:S01]  /*26a0*/  LOP3.LUT R11, R14, R11, RZ, 0x3c, !PT ;  /* 0x0000000b0e0b7212 */ /* 0x000fe200078e3cff */
[----:B------:R-:W-:Y:S01]  /*26b0*/  IMAD.WIDE.U32 R14, R2, 0x20, RZ ;  /* 0x00000020020e7825 */ /* 0x000fe200078e00ff */
[----:B---3--:R-:W-:Y:S02]  /*26c0*/  @!P6 LEA R13, R8, R7, 0x18 ;  /* 0x00000007080de211 */ /* 0x008fe400078ec0ff */
[----:B------:R-:W-:Y:S01]  /*26d0*/  LEA.HI.X R243, R18, UR7, R6, 0x1, P1 ;  /* 0x0000000712f37c11 */ /* 0x000fe200088f0c06 */
[----:B------:R-:W-:Y:S01]  /*26e0*/  IMAD.IADD R7, R9, 0x1, -R16 ;  /* 0x0000000109077824 */ /* 0x000fe200078e0a10 */
[----:B------:R-:W-:Y:S01]  /*26f0*/  SHF.R.S32.HI R8, RZ, 0x5, R5 ;  /* 0x00000005ff087819 */ /* 0x000fe20000011405 */
[----:B------:R-:W-:Y:S01]  /*2700*/  @!P6 IMAD R17, R12, 0x2, R13 ;  /* 0x000000020c11e824 */ /* 0x000fe200078e020d */
[----:B------:R-:W-:Y:S01]  /*2710*/  @!P4 IADD3 R12, P1, R242, R14, RZ ;  /* 0x0000000ef20cc210 */ /* 0x000fe20007f3e0ff */
[----:B------:R-:W-:Y:S01]  /*2720*/  IMAD.SHL.U32 R9, R3, 0x20, RZ ;  /* 0x0000002003097824 */ /* 0x000fe200078e00ff */
[----:B------:R-:W-:Y:S01]  /*2730*/  LOP3.LUT R87, R87, 0xfffffe00, RZ, 0xc0, !PT ;  /* 0xfffffe0057577812 */ /* 0x000fe200078ec0ff */
[C---:B------:R-:W-:Y:S01]  /*2740*/  IMAD R233, R20.reuse, 0x200, R11 ;  /* 0x0000020014e97824 */ /* 0x040fe200078e020b */
[----:B------:R-:W-:Y:S01]  /*2750*/  @!P6 LDGSTS.E.BYPASS.LTC128B.128 [R17+0x9800], desc[UR12][R22.64] ;  /* 0x098000001611efae */ /* 0x000fe2000b901d4c */
[----:B------:R-:W-:Y:S01]  /*2760*/  IMAD.SHL.U32 R20, R20, 0x8, RZ ;  /* 0x0000000814147824 */ /* 0x000fe200078e00ff */
[----:B------:R-:W-:Y:S01]  /*2770*/  @!P4 IADD3.X R13, R243, R15, R9, P1, !PT ;  /* 0x0000000ff30dc210 */ /* 0x000fe20000ffe409 */
[----:B------:R-:W-:Y:S01]  /*2780*/  IMAD.SHL.U32 R9, R7, 0x40, RZ ;  /* 0x0000004007097824 */ /* 0x000fe200078e00ff */
[----:B------:R-:W-:Y:S01]  /*2790*/  @!P6 LDGSTS.E.BYPASS.LTC128B.128 [R17+0xb800], desc[UR12][R22.64+0x80] ;  /* 0x0b8000801611efae */ /* 0x000fe2000b901d4c */
[----:B------:R-:W-:Y:S01]  /*27a0*/  @!P2 IMAD R6, R3, 0x60, RZ ;  /* 0x000000600306a824 */ /* 0x000fe200078e02ff */
[C---:B------:R-:W-:Y:S01]  /*27b0*/  @!P3 LEA R16, P1, R2.reuse, R242, 0x6 ;  /* 0x000000f20210b211 */ /* 0x040fe200078230ff */
[----:B------:R-:W-:Y:S01]  /*27c0*/  @!P2 IMAD.WIDE.U32 R14, R2, 0x60, R242 ;  /* 0x00000060020ea825 */ /* 0x000fe200078e00f2 */
[----:B------:R-:W-:Y:S01]  /*27d0*/  @!P6 LDGSTS.E.BYPASS.LTC128B.128 [R17+0xd800], desc[UR12][R22.64+0x100] ;  /* 0x0d8001001611efae */ /* 0x000fe2000b901d4c */
[----:B------:R-:W-:-:S02]  /*27e0*/  LOP3.LUT R9, R9, 0x1c0, RZ, 0xc0, !PT ;  /* 0x000001c009097812 */ /* 0x000fc400078ec0ff */
[----:B------:R-:W-:Y:S01]  /*27f0*/  @!P2 IMAD.IADD R11, R15, 0x1, R6 ;  /* 0x000000010f0ba824 */ /* 0x000fe200078e0206 */
[----:B------:R1:W-:Y:S01]  /*2800*/  @!P6 LDGSTS.E.BYPASS.LTC128B.128 [R17+0xf800], desc[UR12][R22.64+0x180] ;  /* 0x0f8001801611efae */ /* 0x0003e2000b901d4c */
[----:B------:R-:W-:Y:S01]  /*2810*/  LOP3.LUT R20, R9, 0x8, R20, 0xf8, !PT ;  /* 0x0000000809147812 */ /* 0x000fe200078ef814 */
[----:B------:R-:W-:Y:S01]  /*2820*/  IMAD R5, R8, 0x400, R87 ;  /* 0x0000040008057824 */ /* 0x000fe200078e0257 */
[----:B------:R-:W-:Y:S01]  /*2830*/  SHF.R.U32.HI R9, RZ, 0x3, R9 ;  /* 0x00000003ff097819 */ /* 0x000fe20000011609 */
[----:B------:R-:W0:Y:S01]  /*2840*/  LDGDEPBAR ;  /* 0x00000000000079af */ /* 0x000e220000000000 */
[----:B------:R-:W-:Y:S01]  /*2850*/  @!P2 IMAD.MOV.U32 R10, RZ, RZ, R14 ;  /* 0x000000ffff0aa224 */ /* 0x000fe200078e000e */
[----:B------:R-:W-:Y:S02]  /*2860*/  LEA R233, R233, UR4, 0x1 ;  /* 0x00000004e9e97c11 */ /* 0x000fe4000f8e08ff */
[----:B------:R-:W-:-:S03]  /*2870*/  LOP3.LUT R6, R20, R9, RZ, 0x3c, !PT ;  /* 0x0000000914067212 */ /* 0x000fc600078e3cff */
[----:B------:R-:W-:Y:S02]  /*2880*/  VIADD R231, R233, 0x8020 ;  /* 0x00008020e9e77836 */ /* 0x000fe40000000000 */
[----:B------:R-:W-:Y:S02]  /*2890*/  IMAD.IADD R234, R6, 0x1, R5 ;  /* 0x0000000106ea7824 */ /* 0x000fe400078e0205 */
[----:B------:R-:W-:-:S03]  /*28a0*/  IMAD.MOV.U32 R5, RZ, RZ, 0x20 ;  /* 0x00000020ff057424 */ /* 0x000fc600078e00ff */
[----:B------:R-:W-:Y:S02]  /*28b0*/  LEA R234, R234, UR4, 0x1 ;  /* 0x00000004eaea7c11 */ /* 0x000fe4000f8e08ff */
[----:B-1----:R-:W-:Y:S01]  /*28c0*/  @!P3 LEA.HI.X R17, R2, R243, R3, 0x6, P1 ;  /* 0x000000f30211b211 */ /* 0x002fe200008f3403 */
[----:B------:R-:W-:-:S04]  /*28d0*/  DEPBAR.LE SB0, 0x0 ;  /* 0x000080000000791a */ /* 0x000fc80000000000 */
[----:B------:R-:W-:Y:S01]  /*28e0*/  BAR.SYNC.DEFER_BLOCKING 0x0 ;  /* 0x0000000000007b1d */ /* 0x000fe20000010000 */
[----:B------:R-:W-:-:S05]  /*28f0*/  LOP3.LUT R3, R86, 0x6, RZ, 0xc0, !PT ;  /* 0x0000000656037812 */ /* 0x000fca00078ec0ff */
        /* <DEDUP_REMOVED lines=43> */
[----:B------:R3:W-:Y:S01]  /*2bb0*/  @!P2 LDGSTS.E.BYPASS.LTC128B.128 [R237+0x17800], desc[UR12][R10.64+0x180] ;  /* 0x178001800aedafae */ /* 0x0007e2000b901d4c */
[----:B------:R-:W-:Y:S01]  /*2bc0*/  R2P PR, R7, 0x6 ;  /* 0x0000000607007804 */ /* 0x000fe20000000000 */
[----:B------:R-:W-:-:S02]  /*2bd0*/  IMAD.MOV.U32 R7, RZ, RZ, 0x10 ;  /* 0x00000010ff077424 */ /* 0x000fc400078e00ff */
[----:B-1----:R-:W-:Y:S02]  /*2be0*/  LDSM.16.M88.4 R12, [R234] ;  /* 0x00000000ea0c783b */ /* 0x002fe40000000200 */
[----:B------:R-:W-:Y:S02]  /*2bf0*/  SEL R5, R5, 0xffffffe0, !P2 ;  /* 0xffffffe005057807 */ /* 0x000fe40005000000 */
[----:B------:R-:W1:Y:S01]  /*2c00*/  LDSM.16.M88.4 R24, [R233+0x8000] ;  /* 0x00800000e918783b */ /* 0x000e620000000200 */
[----:B------:R-:W-:Y:S02]  /*2c10*/  SEL R7, R7, 0xfffffff0, !P1 ;  /* 0xfffffff007077807 */ /* 0x000fe40004800000 */
[----:B------:R-:W-:Y:S01]  /*2c20*/  R2P PR, R0, 0x6 ;  /* 0x0000000600007804 */ /* 0x000fe20000000000 */
[----:B--2---:R-:W2:Y:S01]  /*2c30*/  LDSM.16.M88.4 R16, [R233+0x8800] ;  /* 0x00880000e910783b */ /* 0x004ea20000000200 */
[----:B------:R-:W-:Y:S02]  /*2c40*/  VIADD R0, R233, 0x8000 ;  /* 0x00008000e9007836 */ /* 0x000fe40000000000 */
[--C-:B------:R-:W-:Y:S01]  /*2c50*/  IMAD R232, R7, 0x2, R234.reuse ;  /* 0x0000000207e87824 */ /* 0x100fe200078e02ea */
[----:B------:R-:W4:Y:S01]  /*2c60*/  LDSM.16.M88.4 R60, [R233+0x9000] ;  /* 0x00900000e93c783b */ /* 0x000f220000000200 */
[----:B------:R-:W-:-:S02]  /*2c70*/  IMAD R230, R5, 0x2, R234 ;  /* 0x0000000205e67824 */ /* 0x000fc400078e02ea */
[----:B------:R-:W-:Y:S01]  /*2c80*/  IMAD R229, R5, 0x2, R232 ;  /* 0x0000000205e57824 */ /* 0x000fe200078e02e8 */
[----:B------:R-:W4:Y:S04]  /*2c90*/  LDSM.16.M88.4 R44, [R233+0x9800] ;  /* 0x00980000e92c783b */ /* 0x000f280000000200 */
[----:B------:R-:W-:Y:S01]  /*2ca0*/  @P1 VIADD R231, R0, 0xffffffe0 ;  /* 0xffffffe000e71836 */ /* 0x000fe20000000000 */
[----:B------:R-:W-:Y:S01]  /*2cb0*/  LDSM.16.M88.4 R32, [R232] ;  /* 0x00000000e820783b */ /* 0x000fe20000000200 */
[----:B------:R-:W-:Y:S02]  /*2cc0*/  IMAD.MOV.U32 R0, RZ, RZ, 0x40 ;  /* 0x00000040ff007424 */ /* 0x000fe400078e00ff */
[C---:B------:R-:W-:Y:S01]  /*2cd0*/  VIADD R223, R231.reuse, 0x800 ;  /* 0x00000800e7df7836 */ /* 0x040fe20000000000 */
[----:B------:R-:W4:Y:S01]  /*2ce0*/  LDSM.16.M88.4 R40, [R231] ;  /* 0x00000000e728783b */ /* 0x000f220000000200 */
[C---:B------:R-:W-:Y:S01]  /*2cf0*/  VIADD R222, R231.reuse, 0x1000 ;  /* 0x00001000e7de7836 */ /* 0x040fe20000000000 */
[----:B------:R-:W-:Y:S01]  /*2d00*/  SEL R0, R0, 0xffffffc0, !P2 ;  /* 0xffffffc000007807 */ /* 0x000fe20005000000 */
[C---:B------:R-:W-:Y:S01]  /*2d10*/  VIADD R221, R231.reuse, 0x1800 ;  /* 0x00001800e7dd7836 */ /* 0x040fe20000000000 */
[----:B------:R-:W4:Y:S01]  /*2d20*/  LDSM.16.M88.4 R36, [R231+0x800] ;  /* 0x00080000e724783b */ /* 0x000f220000000200 */
[----:B------:R-:W-:-:S02]  /*2d30*/  VIADD R219, R231, 0x2000 ;  /* 0x00002000e7db7836 */ /* 0x000fc40000000000 */
[----:B------:R-:W-:Y:S01]  /*2d40*/  IMAD.IADD R227, R233, 0x1, R0 ;  /* 0x00000001e9e37824 */ /* 0x000fe200078e0200 */
[----:B---3--:R-:W3:Y:S01]  /*2d50*/  LDSM.16.M88.4 R8, [R231+0x1000] ;  /* 0x00100000e708783b */ /* 0x008ee20000000200 */
[----:B------:R-:W-:Y:S02]  /*2d60*/  IMAD.IADD R220, R0, 0x1, R231 ;  /* 0x0000000100dc7824 */ /* 0x000fe400078e02e7 */
[----:B------:R-:W-:Y:S01]  /*2d70*/  IMAD.IADD R0, R4, 0x1, R3 ;  /* 0x0000000104007824 */ /* 0x000fe200078e0203 */
[----:B------:R-:W3:Y:S01]  /*2d80*/  LDSM.16.M88.4 R68, [R231+0x1800] ;  /* 0x00180000e744783b */ /* 0x000ee20000000200 */
[C---:B------:R-:W-:Y:S02]  /*2d90*/  VIADD R218, R231.reuse, 0x2800 ;  /* 0x00002800e7da7836 */ /* 0x040fe40000000000 */
[C---:B------:R-:W-:Y:S01]  /*2da0*/  VIADD R217, R231.reuse, 0x3000 ;  /* 0x00003000e7d97836 */ /* 0x040fe20000000000 */
[----:B------:R-:W-:Y:S01]  /*2db0*/  LDSM.16.M88.4 R52, [R230] ;  /* 0x00000000e634783b */ /* 0x000fe20000000200 */
[----:B------:R-:W-:Y:S01]  /*2dc0*/  ISETP.GE.AND P6, PT, R0, R89, PT ;  /* 0x000000590000720c */ /* 0x000fe20003fc6270 */
[C---:B------:R-:W-:Y:S01]  /*2dd0*/  VIADD R216, R231.reuse, 0x3800 ;  /* 0x00003800e7d87836 */ /* 0x040fe20000000000 */
[----:B-1----:R-:W-:Y:S01]  /*2de0*/  HMMA.16816.F32 R28, R12, R24, RZ ;  /* 0x000000180c1c723c */ /* 0x002fe200000018ff */
[----:B------:R-:W1:Y:S01]  /*2df0*/  LDSM.16.M88.4 R48, [R227+0x8000] ;  /* 0x00800000e330783b */ /* 0x000e620000000200 */
[----:B------:R-:W-:-:S02]  /*2e00*/  VIADD R215, R231, 0x4000 ;  /* 0x00004000e7d77836 */ /* 0x000fc40000000000 */
[C---:B------:R-:W-:Y:S01]  /*2e10*/  VIADD R214, R231.reuse, 0x4800 ;  /* 0x00004800e7d67836 */ /* 0x040fe20000000000 */
[----:B------:R-:W-:Y:S01]  /*2e20*/  LDSM.16.M88.4 R72, [R227+0x9800] ;  /* 0x00980000e348783b */ /* 0x000fe20000000200 */
[C---:B------:R-:W-:Y:S01]  /*2e30*/  HMMA.16816.F32 R24, R12.reuse, R26, RZ ;  /* 0x0000001a0c18723c */ /* 0x040fe200000018ff */
[C---:B------:R-:W-:Y:S02]  /*2e40*/  VIADD R213, R231.reuse, 0x5000 ;  /* 0x00005000e7d57836 */ /* 0x040fe40000000000 */
[----:B------:R-:W-:Y:S01]  /*2e50*/  LDSM.16.M88.4 R76, [R233+0xb800] ;  /* 0x00b80000e94c783b */ /* 0x000fe20000000200 */
[C---:B------:R-:W-:Y:S02]  /*2e60*/  VIADD R212, R231.reuse, 0x5800 ;  /* 0x00005800e7d47836 */ /* 0x040fe40000000000 */
[----:B--2---:R-:W-:Y:S01]  /*2e70*/  HMMA.16816.F32 R20, R12, R16, RZ ;  /* 0x000000100c14723c */ /* 0x004fe200000018ff */
[----:B------:R-:W0:Y:S01]  /*2e80*/  LDGDEPBAR ;  /* 0x00000000000079af */ /* 0x000e220000000000 */
[----:B------:R-:W-:-:S02]  /*2e90*/  VIADD R211, R231, 0x6000 ;  /* 0x00006000e7d37836 */ /* 0x000fc40000000000 */
[C---:B------:R-:W-:Y:S02]  /*2ea0*/  VIADD R210, R231.reuse, 0x6800 ;  /* 0x00006800e7d27836 */ /* 0x040fe40000000000 */
[----:B----4-:R-:W-:Y:S01]  /*2eb0*/  HMMA.16816.F32 R64, R12, R60, RZ ;  /* 0x0000003c0c40723c */ /* 0x010fe200000018ff */
[C---:B------:R-:W-:Y:S02]  /*2ec0*/  VIADD R209, R231.reuse, 0x7000 ;  /* 0x00007000e7d17836 */ /* 0x040fe40000000000 */
[----:B------:R-:W-:-:S03]  /*2ed0*/  VIADD R208, R231, 0x7800 ;  /* 0x00007800e7d07836 */ /* 0x000fc60000000000 */
[C---:B------:R-:W-:Y:S06]  /*2ee0*/  HMMA.16816.F32 R16, R12.reuse, R18, RZ ;  /* 0x000000120c10723c */ /* 0x040fec00000018ff */
[C---:B------:R-:W-:Y:S06]  /*2ef0*/  HMMA.16816.F32 R60, R12.reuse, R62, RZ ;  /* 0x0000003e0c3c723c */ /* 0x040fec00000018ff */
[C---:B------:R-:W-:Y:S06]  /*2f00*/  HMMA.16816.F32 R56, R12.reuse, R44, RZ ;  /* 0x0000002c0c38723c */ /* 0x040fec00000018ff */
[----:B------:R-:W-:Y:S01]  /*2f10*/  HMMA.16816.F32 R12, R12, R46, RZ ;  /* 0x0000002e0c0c723c */ /* 0x000fe200000018ff */
[----:B------:R-:W2:Y:S05]  /*2f20*/  LDSM.16.M88.4 R44, [R227+0x8800] ;  /* 0x00880000e32c783b */ /* 0x000eaa0000000200 */
[C---:B------:R-:W-:Y:S06]  /*2f30*/  HMMA.16816.F32 R28, R32.reuse, R40, R28 ;  /* 0x00000028201c723c */ /* 0x040fec000000181c */
[C---:B------:R-:W-:Y:S01]  /*2f40*/  HMMA.16816.F32 R24, R32.reuse, R42, R24 ;  /* 0x0000002a2018723c */ /* 0x040fe20000001818 */
[----:B------:R-:W4:Y:S05]  /*2f50*/  LDSM.16.M88.4 R40, [R227+0x9000] ;  /* 0x00900000e328783b */ /* 0x000f2a0000000200 */
[C---:B------:R-:W-:Y:S06]  /*2f60*/  HMMA.16816.F32 R20, R32.reuse, R36, R20 ;  /* 0x000000242014723c */ /* 0x040fec0000001814 */
[C---:B------:R-:W-:Y:S01]  /*2f70*/  HMMA.16816.F32 R16, R32.reuse, R38, R16 ;  /* 0x000000262010723c */ /* 0x040fe20000001810 */
[----:B------:R-:W-:Y:S05]  /*2f80*/  LDSM.16.M88.4 R36, [R229] ;  /* 0x00000000e524783b */ /* 0x000fea0000000200 */
[C---:B---3--:R-:W-:Y:S06]  /*2f90*/  HMMA.16816.F32 R64, R32.reuse, R8, R64 ;  /* 0x000000082040723c */ /* 0x048fec0000001840 */
[C---:B------:R-:W-:Y:S01]  /*2fa0*/  HMMA.16816.F32 R60, R32.reuse, R10, R60 ;  /* 0x0000000a203c723c */ /* 0x040fe2000000183c */
[----:B------:R-:W3:Y:S05]  /*2fb0*/  LDSM.16.M88.4 R8, [R220] ;  /* 0x00000000dc08783b */ /* 0x000eea0000000200 */
[C---:B------:R-:W-:Y:S06]  /*2fc0*/  HMMA.16816.F32 R56, R32.reuse, R68, R56 ;  /* 0x000000442038723c */ /* 0x040fec0000001838 */
        /* <DEDUP_REMOVED lines=9> */
[C---:B----4-:R-:W-:Y:S06]  /*3060*/  HMMA.16816.F32 R64, R52.reuse, R40, R64 ;  /* 0x000000283440723c */ /* 0x050fec0000001840 */
[C---:B------:R-:W-:Y:S01]  /*3070*/  HMMA.16816.F32 R60, R52.reuse, R42, R60 ;  /* 0x0000002a343c723c */ /* 0x040fe2000000183c */
[----:B------:R-:W2:Y:S05]  /*3080*/  LDSM.16.M88.4 R40, [R234+0x2000] ;  /* 0x00200000ea28783b */ /* 0x000eaa0000000200 */
[C---:B------:R-:W-:Y:S06]  /*3090*/  HMMA.16816.F32 R56, R52.reuse, R72, R56 ;  /* 0x000000483438723c */ /* 0x040fec0000001838 */
        /* <DEDUP_REMOVED lines=12> */
[C---:B-1----:R-:W-:Y:S06]  /*3160*/  HMMA.16816.F32 R56, R36.reuse, R44, R56 ;  /* 0x0000002c2438723c */ /* 0x042fec0000001838 */
[----:B------:R-:W-:Y:S01]  /*3170*/  HMMA.16816.F32 R52, R36, R46, R52 ;  /* 0x0000002e2434723c */ /* 0x000fe20000001834 */
[----:B------:R-:W1:Y:S04]  /*3180*/  LDSM.16.M88.4 R44, [R231+0x3000] ;  /* 0x00300000e72c783b */ /* 0x000e680000000200 */
[----:B------:R-:W1:Y:S01]  /*3190*/  LDSM.16.M88.4 R36, [R231+0x3800] ;  /* 0x00380000e724783b */ /* 0x000e620000000200 */
        /* <DEDUP_REMOVED lines=13> */
[C---:B------:R-:W-:Y:S06]  /*3270*/  HMMA.16816.F32 R28, R32.reuse, R72, R28 ;  /* 0x00000048201c723c */ /* 0x040fec000000181c */
        /* <DEDUP_REMOVED lines=82> */
[----:B------:R-:W2:Y:S05]  /*37a0*/  LDSM.16.M88.4 R12, [R231+0x6000] ;  /* 0x00600000e70c783b */ /* 0x000eaa0000000200 */
[C---:B---3--:R-:W-:Y:S06]  /*37b0*/  HMMA.16816.F32 R64, R68.reuse, R8, R64 ;  /* 0x000000084440723c */ /* 0x048fec0000001840 */
[----:B------:R-:W-:Y:S01]  /*37c0*/  HMMA.16816.F32 R60, R68, R10, R60 ;  /* 0x0000000a443c723c */ /* 0x000fe2000000183c */
[----:B------:R-:W3:Y:S05]  /*37d0*/  LDSM.16.M88.4 R8, [R231+0x6800] ;  /* 0x00680000e708783b */ /* 0x000eea0000000200 */
[C---:B-1----:R-:W-:Y:S06]  /*37e0*/  HMMA.16816.F32 R28, R32.reuse, R48, R28 ;  /* 0x00000030201c723c */ /* 0x042fec000000181c */
[C---:B------:R-:W-:Y:S01]  /*37f0*/  HMMA.16816.F32 R24, R32.reuse, R50, R24 ;  /* 0x000000322018723c */ /* 0x040fe20000001818 */
[----:B------:R-:W-:Y:S05]  /*3800*/  LDSM.16.M88.4 R48, [R230+0x6000] ;  /* 0x00600000e630783b */ /* 0x000fea0000000200 */
[C---:B----4-:R-:W-:Y:S06]  /*3810*/  HMMA.16816.F32 R20, R32.reuse, R44, R20 ;  /* 0x0000002c2014723c */ /* 0x050fec0000001814 */
[----:B------:R-:W-:Y:S01]  /*3820*/  HMMA.16816.F32 R16, R32, R46, R16 ;  /* 0x0000002e2010723c */ /* 0x000fe20000001810 */
[----:B------:R-:W1:Y:S05]  /*3830*/  LDSM.16.M88.4 R44, [R227+0xe000] ;  /* 0x00e00000e32c783b */ /* 0x000e6a0000000200 */
[C---:B------:R-:W-:Y:S06]  /*3840*/  HMMA.16816.F32 R56, R68.reuse, R72, R56 ;  /* 0x000000484438723c */ /* 0x040fec0000001838 */
[----:B------:R-:W-:Y:S01]  /*3850*/  HMMA.16816.F32 R52, R68, R74, R52 ;  /* 0x0000004a4434723c */ /* 0x000fe20000001834 */
[----:B------:R-:W4:Y:S04]  /*3860*/  LDSM.16.M88.4 R72, [R231+0x7000] ;  /* 0x00700000e748783b */ /* 0x000f280000000200 */
[----:B------:R-:W4:Y:S01]  /*3870*/  LDSM.16.M88.4 R68, [R231+0x7800] ;  /* 0x00780000e744783b */ /* 0x000f220000000200 */
[C---:B--2---:R-:W-:Y:S06]  /*3880*/  HMMA.16816.F32 R28, R76.reuse, R12, R28 ;  /* 0x0000000c4c1c723c */ /* 0x044fec000000181c */
[----:B------:R-:W-:Y:S01]  /*3890*/  HMMA.16816.F32 R24, R76, R14, R24 ;  /* 0x0000000e4c18723c */ /* 0x000fe20000001818 */
[----:B------:R-:W-:Y:S05]  /*38a0*/  LDSM.16.M88.4 R12, [R229+0x6000] ;  /* 0x00600000e50c783b */ /* 0x000fea0000000200 */
[C---:B------:R-:W-:Y:S06]  /*38b0*/  HMMA.16816.F32 R64, R32.reuse, R40, R64 ;  /* 0x000000282040723c */ /* 0x040fec0000001840 */
[----:B------:R-:W-:Y:S01]  /*38c0*/  HMMA.16816.F32 R60, R32, R42, R60 ;  /* 0x0000002a203c723c */ /* 0x000fe2000000183c */
[----:B------:R-:W2:Y:S05]  /*38d0*/  LDSM.16.M88.4 R40, [R227+0xe800] ;  /* 0x00e80000e328783b */ /* 0x000eaa0000000200 */
[C---:B---3--:R-:W-:Y:S06]  /*38e0*/  HMMA.16816.F32 R20, R76.reuse, R8, R20 ;  /* 0x000000084c14723c */ /* 0x048fec0000001814 */
[----:B------:R-:W-:Y:S01]  /*38f0*/  HMMA.16816.F32 R16, R76, R10, R16 ;  /* 0x0000000a4c10723c */ /* 0x000fe20000001810 */
[----:B------:R-:W3:Y:S05]  /*3900*/  LDSM.16.M88.4 R8, [R220+0x6000] ;  /* 0x00600000dc08783b */ /* 0x000eea0000000200 */
[C---:B------:R-:W-:Y:S06]  /*3910*/  HMMA.16816.F32 R56, R32.reuse, R36, R56 ;  /* 0x000000242038723c */ /* 0x040fec0000001838 */
[----:B------:R-:W-:Y:S01]  /*3920*/  HMMA.16816.F32 R52, R32, R38, R52 ;  /* 0x000000262034723c */ /* 0x000fe20000001834 */
[----:B------:R-:W3:Y:S04]  /*3930*/  LDSM.16.M88.4 R36, [R227+0xf000] ;  /* 0x00f00000e324783b */ /* 0x000ee80000000200 */
[----:B------:R-:W3:Y:S01]  /*3940*/  LDSM.16.M88.4 R32, [R227+0xf800] ;  /* 0x00f80000e320783b */ /* 0x000ee20000000200 */
[C---:B-1----:R-:W-:Y:S06]  /*3950*/  HMMA.16816.F32 R28, R48.reuse, R44, R28 ;  /* 0x0000002c301c723c */ /* 0x042fec000000181c */
[----:B------:R-:W-:Y:S06]  /*3960*/  HMMA.16816.F32 R24, R48, R46, R24 ;  /* 0x0000002e3018723c */ /* 0x000fec0000001818 */
[C---:B----4-:R-:W-:Y:S06]  /*3970*/  HMMA.16816.F32 R64, R76.reuse, R72, R64 ;  /* 0x000000484c40723c */ /* 0x050fec0000001840 */
[C---:B------:R-:W-:Y:S01]  /*3980*/  HMMA.16816.F32 R60, R76.reuse, R74, R60 ;  /* 0x0000004a4c3c723c */ /* 0x040fe2000000183c */
[----:B------:R-:W1:Y:S05]  /*3990*/  LDSM.16.M88.4 R72, [R220+0x6800] ;  /* 0x00680000dc48783b */ /* 0x000e6a0000000200 */
[C---:B------:R-:W-:Y:S06]  /*39a0*/  HMMA.16816.F32 R56, R76.reuse, R68, R56 ;  /* 0x000000444c38723c */ /* 0x040fec0000001838 */
[----:B------:R-:W-:Y:S06]  /*39b0*/  HMMA.16816.F32 R52, R76, R70, R52 ;  /* 0x000000464c34723c */ /* 0x000fec0000001834 */
[C---:B--2---:R-:W-:Y:S06]  /*39c0*/  HMMA.16816.F32 R20, R48.reuse, R40, R20 ;  /* 0x000000283014723c */ /* 0x044fec0000001814 */
[----:B------:R-:W-:Y:S01]  /*39d0*/  HMMA.16816.F32 R16, R48, R42, R16 ;  /* 0x0000002a3010723c */ /* 0x000fe20000001810 */
[----:B------:R-:W2:Y:S05]  /*39e0*/  LDSM.16.M88.4 R40, [R220+0x7000] ;  /* 0x00700000dc28783b */ /* 0x000eaa0000000200 */
[C---:B---3--:R-:W-:Y:S06]  /*39f0*/  HMMA.16816.F32 R28, R12.reuse, R8, R28 ;  /* 0x000000080c1c723c */ /* 0x048fec000000181c */
[----:B------:R-:W-:Y:S01]  /*3a00*/  HMMA.16816.F32 R24, R12, R10, R24 ;  /* 0x0000000a0c18723c */ /* 0x000fe20000001818 */
[----:B------:R-:W3:Y:S01]  /*3a10*/  LDSM.16.M88.4 R8, [R220+0x7800] ;  /* 0x00780000dc08783b */ /* 0x000ee20000000200 */
[----:B------:R-:W-:-:S04]  /*3a20*/  DEPBAR.LE SB0, 0x0 ;  /* 0x000080000000791a */ /* 0x000fc80000000000 */
[C---:B------:R-:W-:Y:S06]  /*3a30*/  HMMA.16816.F32 R64, R48.reuse, R36, R64 ;  /* 0x000000243040723c */ /* 0x040fec0000001840 */
[----:B------:R-:W-:Y:S01]  /*3a40*/  HMMA.16816.F32 R56, R48, R32, R56 ;  /* 0x000000203038723c */ /* 0x000fe20000001838 */
[----:B------:R-:W-:-:S05]  /*3a50*/  VIADD R36, R0, 0x8 ;  /* 0x0000000800247836 */ /* 0x000fca0000000000 */
[C---:B------:R-:W-:Y:S01]  /*3a60*/  HMMA.16816.F32 R60, R48.reuse, R38, R60 ;  /* 0x00000026303c723c */ /* 0x040fe2000000183c */
[----:B------:R-:W-:Y:S01]  /*3a70*/  VIADD R32, R0, 0x1 ;  /* 0x0000000100207836 */ /* 0x000fe20000000000 */
[-C--:B------:R-:W-:Y:S02]  /*3a80*/  ISETP.GE.AND P4, PT, R36, R89.reuse, PT ;  /* 0x000000592400720c */ /* 0x080fe40003f86270 */
[----:B------:R-:W-:Y:S02]  /*3a90*/  FSEL R3, R28, -INF , !P6 ;  /* 0xff8000001c037808 */ /* 0x000fe40007000000 */
[----:B------:R-:W-:Y:S01]  /*3aa0*/  HMMA.16816.F32 R52, R48, R34, R52 ;  /* 0x000000223034723c */ /* 0x000fe20000001834 */
[----:B------:R-:W-:Y:S01]  /*3ab0*/  ISETP.GE.AND P5, PT, R32, R89, PT ;  /* 0x000000592000720c */ /* 0x000fe20003fa6270 */
[----:B------:R-:W-:Y:S01]  /*3ac0*/  VIADD R32, R0, 0x10 ;  /* 0x0000001000207836 */ /* 0x000fe20000000000 */
[----:B------:R-:W-:Y:S02]  /*3ad0*/  FSEL R30, R30, -INF , !P6 ;  /* 0xff8000001e1e7808 */ /* 0x000fe40007000000 */
[----:B------:R-:W-:Y:S01]  /*3ae0*/  FSEL R28, R31, -INF , !P5 ;  /* 0xff8000001f1c7808 */ /* 0x000fe20006800000 */
[----:B-1----:R-:W-:Y:S01]  /*3af0*/  HMMA.16816.F32 R16, R12, R74, R16 ;  /* 0x0000004a0c10723c */ /* 0x002fe20000001810 */
[----:B------:R-:W-:Y:S01]  /*3b00*/  VIADD R34, R0, 0x9 ;  /* 0x0000000900227836 */ /* 0x000fe20000000000 */
[----:B------:R-:W-:-:S02]  /*3b10*/  FSEL R31, R24, -INF , !P4 ;  /* 0xff800000181f7808 */ /* 0x000fc40006000000 */
[-C--:B------:R-:W-:Y:S01]  /*3b20*/  ISETP.GE.AND P3, PT, R32, R89.reuse, PT ;  /* 0x000000592000720c */ /* 0x080fe20003f66270 */
[----:B------:R-:W-:Y:S01]  /*3b30*/  VIADD R32, R0, 0x11 ;  /* 0x0000001100207836 */ /* 0x000fe20000000000 */
[----:B------:R-:W-:Y:S01]  /*3b40*/  ISETP.GE.AND P1, PT, R34, R89, PT ;  /* 0x000000592200720c */ /* 0x000fe20003f26270 */
[C---:B------:R-:W-:Y:S01]  /*3b50*/  HMMA.16816.F32 R20, R12.reuse, R72, R20 ;  /* 0x000000480c14723c */ /* 0x040fe20000001814 */
[----:B------:R-:W-:Y:S01]  /*3b60*/  VIADD R34, R0, 0x18 ;  /* 0x0000001800227836 */ /* 0x000fe20000000000 */
[----:B------:R-:W-:Y:S02]  /*3b70*/  FSEL R29, R29, -INF , !P5 ;  /* 0xff8000001d1d7808 */ /* 0x000fe40006800000 */
[----:B------:R-:W-:Y:S02]  /*3b80*/  FSEL R24, R27, -INF , !P1 ;  /* 0xff8000001b187808 */ /* 0x000fe40004800000 */
[----:B------:R-:W-:Y:S01]  /*3b90*/  FSEL R27, R25, -INF , !P1 ;  /* 0xff800000191b7808 */ /* 0x000fe20004800000 */
[----:B--2---:R-:W-:Y:S01]  /*3ba0*/  HMMA.16816.F32 R64, R12, R40, R64 ;  /* 0x000000280c40723c */ /* 0x004fe20000001840 */
[----:B------:R-:W-:-:S02]  /*3bb0*/  ISETP.GT.AND P1, PT, R167, R236, PT ;  /* 0x000000eca700720c */ /* 0x000fc40003f24270 */
[-C--:B------:R-:W-:Y:S01]  /*3bc0*/  ISETP.GE.AND P6, PT, R34, R89.reuse, PT ;  /* 0x000000592200720c */ /* 0x080fe20003fc6270 */
[----:B------:R-:W-:Y:S01]  /*3bd0*/  VIADD R34, R0, 0x19 ;  /* 0x0000001900227836 */ /* 0x000fe20000000000 */
[-C--:B------:R-:W-:Y:S01]  /*3be0*/  ISETP.GE.AND P2, PT, R32, R89.reuse, PT ;  /* 0x000000592000720c */ /* 0x080fe20003f46270 */
[C---:B------:R-:W-:Y:S01]  /*3bf0*/  HMMA.16816.F32 R60, R12.reuse, R42, R60 ;  /* 0x0000002a0c3c723c */ /* 0x040fe2000000183c */
[----:B------:R-:W-:Y:S01]  /*3c00*/  VIADD R32, R0, 0x20 ;  /* 0x0000002000207836 */ /* 0x000fe20000000000 */
[----:B------:R-:W-:Y:S02]  /*3c10*/  FSEL R26, R26, -INF , !P4 ;  /* 0xff8000001a1a7808 */ /* 0x000fe40006000000 */
[-C--:B------:R-:W-:Y:S01]  /*3c20*/  ISETP.GE.AND P5, PT, R34, R89.reuse, PT ;  /* 0x000000592200720c */ /* 0x080fe20003fa6270 */
[----:B------:R-:W-:Y:S01]  /*3c30*/  VIADD R34, R0, 0x21 ;  /* 0x0000002100227836 */ /* 0x000fe20000000000 */
[----:B---3--:R-:W-:Y:S01]  /*3c40*/  HMMA.16816.F32 R56, R12, R8, R56 ;  /* 0x000000080c38723c */ /* 0x008fe20000001838 */
[----:B------:R-:W-:Y:S01]  /*3c50*/  ISETP.GE.AND P4, PT, R32, R89, PT ;  /* 0x000000592000720c */ /* 0x000fe20003f86270 */
[----:B------:R-:W1:Y:S01]  /*3c60*/  @!P1 LDC.64 R244, c[0x0][0x218] ;  /* 0x00008600fff49b82 */ /* 0x000e620000000a00 */
[----:B------:R-:W-:Y:S01]  /*3c70*/  VIADD R32, R0, 0x28 ;  /* 0x0000002800207836 */ /* 0x000fe20000000000 */
[----:B------:R-:W-:-:S02]  /*3c80*/  FSEL R17, R17, -INF , !P5 ;  /* 0xff80000011117808 */ /* 0x000fc40006800000 */
[----:B------:R-:W-:Y:S01]  /*3c90*/  HMMA.16816.F32 R52, R12, R10, R52 ;  /* 0x0000000a0c34723c */ /* 0x000fe20000001834 */
[----:B------:R-:W-:Y:S01]  /*3ca0*/  FSEL R8, R18, -INF , !P6 ;  /* 0xff80000012087808 */ /* 0x000fe20007000000 */
[----:B------:R-:W-:Y:S01]  /*3cb0*/  VIADD R18, R0, 0x30 ;  /* 0x0000003000127836 */ /* 0x000fe20000000000 */
[----:B------:R-:W-:Y:S02]  /*3cc0*/  FSEL R9, R16, -INF , !P6 ;  /* 0xff80000010097808 */ /* 0x000fe40007000000 */
[----:B------:R-:W-:Y:S01]  /*3cd0*/  FSEL R16, R19, -INF , !P5 ;  /* 0xff80000013107808 */ /* 0x000fe20006800000 */
[----:B------:R-:W-:Y:S01]  /*3ce0*/  BAR.SYNC.DEFER_BLOCKING 0x0 ;  /* 0x0000000000007b1d */ /* 0x000fe20000010000 */
[----:B------:R-:W-:Y:S01]  /*3cf0*/  ISETP.GE.AND P5, PT, R18, R89, PT ;  /* 0x000000591200720c */ /* 0x000fe20003fa6270 */
[----:B------:R-:W-:Y:S01]  /*3d00*/  VIADD R18, R0, 0x31 ;  /* 0x0000003100127836 */ /* 0x000fe20000000000 */
[----:B------:R-:W-:Y:S01]  /*3d10*/  FSEL R25, R20, -INF , !P3 ;  /* 0xff80000014197808 */ /* 0x000fe20005800000 */
[----:B------:R-:W-:Y:S01]  /*3d20*/  VIADD R10, R0, 0x38 ;  /* 0x00000038000a7836 */ /* 0x000fe20000000000 */
[----:B------:R-:W-:-:S02]  /*3d30*/  FSEL R20, R23, -INF , !P2 ;  /* 0xff80000017147808 */ /* 0x000fc40005000000 */
[----:B------:R-:W-:Y:S02]  /*3d40*/  FSEL R21, R21, -INF , !P2 ;  /* 0xff80000015157808 */ /* 0x000fe40005000000 */
[-C--:B------:R-:W-:Y:S01]  /*3d50*/  ISETP.GE.AND P2, PT, R32, R89.reuse, PT ;  /* 0x000000592000720c */ /* 0x080fe20003f46270 */
[----:B------:R-:W-:Y:S01]  /*3d60*/  VIADD R32, R0, 0x29 ;  /* 0x0000002900207836 */ /* 0x000fe20000000000 */
[----:B------:R-:W-:Y:S01]  /*3d70*/  FSEL R22, R22, -INF , !P3 ;  /* 0xff80000016167808 */ /* 0x000fe20005800000 */
[----:B------:R-:W-:Y:S01]  /*3d80*/  VIADD R0, R0, 0x39 ;  /* 0x0000003900007836 */ /* 0x000fe20000000000 */
[----:B------:R-:W-:Y:S02]  /*3d90*/  FSEL R184, R66, -INF , !P4 ;  /* 0xff80000042b87808 */ /* 0x000fe40006000000 */
[----:B------:R-:W-:Y:S02]  /*3da0*/  FSEL R193, R64, -INF , !P4 ;  /* 0xff80000040c17808 */ /* 0x000fe40006000000 */
[----:B------:R-:W-:-:S02]  /*3db0*/  ISETP.GE.AND P3, PT, R34, R89, PT ;  /* 0x000000592200720c */ /* 0x000fc40003f66270 */
[----:B------:R-:W-:Y:S02]  /*3dc0*/  ISETP.GE.AND P4, PT, R18, R89, PT ;  /* 0x000000591200720c */ /* 0x000fe40003f86270 */
[----:B------:R-:W-:Y:S02]  /*3dd0*/  FSEL R200, R67, -INF , !P3 ;  /* 0xff80000043c87808 */ /* 0x000fe40005800000 */
[----:B------:R-:W-:Y:S02]  /*3de0*/  FSEL R185, R65, -INF , !P3 ;  /* 0xff80000041b97808 */ /* 0x000fe40005800000 */
[----:B------:R-:W-:Y:S02]  /*3df0*/  FSEL R186, R62, -INF , !P2 ;  /* 0xff8000003eba7808 */ /* 0x000fe40005000000 */
[----:B------:R-:W-:Y:S02]  /*3e00*/  FSEL R189, R60, -INF , !P2 ;  /* 0xff8000003cbd7808 */ /* 0x000fe40005000000 */
[----:B------:R-:W-:-:S02]  /*3e10*/  FSEL R192, R59, -INF , !P4 ;  /* 0xff8000003bc07808 */ /* 0x000fc40006000000 */
[----:B------:R-:W-:Y:S02]  /*3e20*/  FSEL R199, R57, -INF , !P4 ;  /* 0xff80000039c77808 */ /* 0x000fe40006000000 */
[-C--:B------:R-:W-:Y:S02]  /*3e30*/  ISETP.GE.AND P6, PT, R32, R89.reuse, PT ;  /* 0x000000592000720c */ /* 0x080fe40003fc6270 */
[-C--:B------:R-:W-:Y:S02]  /*3e40*/  ISETP.GE.AND P3, PT, R10, R89.reuse, PT ;  /* 0x000000590a00720c */ /* 0x080fe40003f66270 */
[----:B------:R-:W-:Y:S02]  /*3e50*/  ISETP.GE.AND P2, PT, R0, R89, PT ;  /* 0x000000590000720c */ /* 0x000fe40003f46270 */
[----:B-1----:R-:W-:Y:S02]  /*3e60*/  @!P1 LEA R244, P4, R82, R244, 0x1 ;  /* 0x000000f452f49211 */ /* 0x002fe400078808ff */
[----:B------:R-:W-:-:S02]  /*3e70*/  LOP3.LUT R0, R6, R87, RZ, 0xfc, !PT ;  /* 0x0000005706007212 */ /* 0x000fc400078efcff */
        /* <DEDUP_REMOVED lines=59> */
[C---:B------:R-:W-:Y:S01]  /*4230*/  IMAD R11, R6.reuse, R81, R11 ;  /* 0x00000051060b7224 */ /* 0x040fe200078e020b */
        /* <DEDUP_REMOVED lines=10> */
.L_x_5166:
[----:B------:R-:W-:-:S04]  /*42e0*/  LEA R4, -R80, RZ, 0x6 ;  /* 0x000000ff50047211 */ /* 0x000fc800078e31ff */
[----:B------:R-:W-:-:S07]  /*42f0*/  SHF.R.S32.HI R13, RZ, 0x1f, R4 ;  /* 0x0000001fff0d7819 */ /* 0x000fce0000011404 */
.L_x_5167:
        /* <DEDUP_REMOVED lines=33> */
.L_x_5165:
        /* <DEDUP_REMOVED lines=113> */
[----:B------:R-:W-:-:S03]  /*4c20*/  ISETP.GT.AND P1, PT, R167, R236, PT ;  /* 0x000000eca700720c */ /* 0x000fc60003f24270 */
[----:B------:R-:W-:Y:S02]  /*4c30*/  FADD.FTZ R177, R177, R176 ;  /* 0x000000b0b1b17221 */ /* 0x000fe40000010000 */
[----:B------:R-:W-:Y:S02]  /*4c40*/  MUFU.EX2 R179, R179 ;  /* 0x000000b300b37308 */ /* 0x000fe40000000800 */
        /* <DEDUP_REMOVED lines=251> */
.L_x_5172:
        /* <DEDUP_REMOVED lines=66> */
.L_x_5169:
        /* <DEDUP_REMOVED lines=15> */
[----:B------:R-:W-:Y:S01]  /*6110*/  ISETP.GT.AND P1, PT, R247, R236, PT ;  /* 0x000000ecf700720c */ /* 0x000fe20003f24270 */
        /* <DEDUP_REMOVED lines=13> */
[----:B------:R-:W3:Y:S04]  /*61f0*/  LDSM.16.M88.4 R172, [R233+0x8000] ;  /* 0x00800000e9ac783b */ /* 0x000ee80000000200 */
[----:B------:R-:W4:Y:S04]  /*6200*/  LDSM.16.M88.4 R176, [R233+0x8800] ;  /* 0x00880000e9b0783b */ /* 0x000f280000000200 */
[----:B------:R-:W1:Y:S04]  /*6210*/  LDSM.16.M88.4 R180, [R233+0x9000] ;  /* 0x00900000e9b4783b */ /* 0x000e680000000200 */
[----:B------:R-:W5:Y:S04]  /*6220*/  LDSM.16.M88.4 R184, [R233+0x9800] ;  /* 0x00980000e9b8783b */ /* 0x000f680000000200 */
[----:B------:R-:W0:Y:S04]  /*6230*/  LDGDEPBAR ;  /* 0x00000000000079af */ /* 0x000e280000000000 */
[----:B------:R-:W-:Y:S04]  /*6240*/  LDSM.16.M88.4 R188, [R232] ;  /* 0x00000000e8bc783b */ /* 0x000fe80000000200 */
[----:B------:R-:W2:Y:S04]  /*6250*/  LDSM.16.M88.4 R192, [R231] ;  /* 0x00000000e7c0783b */ /* 0x000ea80000000200 */
[----:B------:R-:W2:Y:S04]  /*6260*/  LDSM.16.M88.4 R196, [R223] ;  /* 0x00000000dfc4783b */ /* 0x000ea80000000200 */
[----:B------:R-:W2:Y:S04]  /*6270*/  LDSM.16.M88.4 R200, [R222] ;  /* 0x00000000dec8783b */ /* 0x000ea80000000200 */
[----:B------:R-:W2:Y:S01]  /*6280*/  LDSM.16.M88.4 R204, [R221] ;  /* 0x00000000ddcc783b */ /* 0x000ea20000000200 */
[C---:B---3--:R-:W-:Y:S06]  /*6290*/  HMMA.16816.F32 R4, R168.reuse, R172, RZ ;  /* 0x000000aca804723c */ /* 0x048fec00000018ff */
[C---:B------:R-:W-:Y:S01]  /*62a0*/  HMMA.16816.F32 R8, R168.reuse, R174, RZ ;  /* 0x000000aea808723c */ /* 0x040fe200000018ff */
[----:B------:R-:W-:Y:S05]  /*62b0*/  LDSM.16.M88.4 R172, [R230] ;  /* 0x00000000e6ac783b */ /* 0x000fea0000000200 */
[C---:B----4-:R-:W-:Y:S06]  /*62c0*/  HMMA.16816.F32 R12, R168.reuse, R176, RZ ;  /* 0x000000b0a80c723c */ /* 0x050fec00000018ff */
[C---:B------:R-:W-:Y:S01]  /*62d0*/  HMMA.16816.F32 R16, R168.reuse, R178, RZ ;  /* 0x000000b2a810723c */ /* 0x040fe200000018ff */
[----:B------:R-:W3:Y:S05]  /*62e0*/  LDSM.16.M88.4 R176, [R227+0x8000] ;  /* 0x00800000e3b0783b */ /* 0x000eea0000000200 */
[C---:B-1----:R-:W-:Y:S06]  /*62f0*/  HMMA.16816.F32 R20, R168.reuse, R180, RZ ;  /* 0x000000b4a814723c */ /* 0x042fec00000018ff */
[C---:B------:R-:W-:Y:S01]  /*6300*/  HMMA.16816.F32 R24, R168.reuse, R182, RZ ;  /* 0x000000b6a818723c */ /* 0x040fe200000018ff */
[----:B------:R-:W1:Y:S05]  /*6310*/  LDSM.16.M88.4 R180, [R227+0x8800] ;  /* 0x00880000e3b4783b */ /* 0x000e6a0000000200 */
[C---:B-----5:R-:W-:Y:S06]  /*6320*/  HMMA.16816.F32 R28, R168.reuse, R184, RZ ;  /* 0x000000b8a81c723c */ /* 0x060fec00000018ff */
[----:B------:R-:W-:Y:S01]  /*6330*/  HMMA.16816.F32 R32, R168, R186, RZ ;  /* 0x000000baa820723c */ /* 0x000fe200000018ff */
[----:B------:R-:W4:Y:S04]  /*6340*/  LDSM.16.M88.4 R168, [R227+0x9000] ;  /* 0x00900000e3a8783b */ /* 0x000f280000000200 */
[----:B------:R-:W5:Y:S01]  /*6350*/  LDSM.16.M88.4 R184, [R227+0x9800] ;  /* 0x00980000e3b8783b */ /* 0x000f620000000200 */
        /* <DEDUP_REMOVED lines=16> */
[C---:B-1----:R-:W-:Y:S06]  /*6460*/  HMMA.16816.F32 R12, R172.reuse, R180, R12 ;  /* 0x000000b4ac0c723c */ /* 0x042fec000000180c */
[C---:B------:R-:W-:Y:S01]  /*6470*/  HMMA.16816.F32 R16, R172.reuse, R182, R16 ;  /* 0x000000b6ac10723c */ /* 0x040fe20000001810 */
[----:B------:R-:W-:Y:S05]  /*6480*/  LDSM.16.M88.4 R180, [R233+0xa800] ;  /* 0x00a80000e9b4783b */ /* 0x000fea0000000200 */
[C---:B----4-:R-:W-:Y:S06]  /*6490*/  HMMA.16816.F32 R20, R172.reuse, R168, R20 ;  /* 0x000000a8ac14723c */ /* 0x050fec0000001814 */
[C---:B------:R-:W-:Y:S01]  /*64a0*/  HMMA.16816.F32 R24, R172.reuse, R170, R24 ;  /* 0x000000aaac18723c */ /* 0x040fe20000001818 */
[----:B------:R-:W1:Y:S05]  /*64b0*/  LDSM.16.M88.4 R168, [R234+0x2000] ;  /* 0x00200000eaa8783b */ /* 0x000e6a0000000200 */
[C---:B-----5:R-:W-:Y:S06]  /*64c0*/  HMMA.16816.F32 R28, R172.reuse, R184, R28 ;  /* 0x000000b8ac1c723c */ /* 0x060fec000000181c */
[----:B------:R-:W-:Y:S01]  /*64d0*/  HMMA.16816.F32 R32, R172, R186, R32 ;  /* 0x000000baac20723c */ /* 0x000fe20000001820 */
[----:B------:R-:W3:Y:S04]  /*64e0*/  LDSM.16.M88.4 R172, [R233+0xb000] ;  /* 0x00b00000e9ac783b */ /* 0x000ee80000000200 */
[----:B------:R-:W4:Y:S01]  /*64f0*/  LDSM.16.M88.4 R184, [R233+0xb800] ;  /* 0x00b80000e9b8783b */ /* 0x000f220000000200 */
[C---:B--2---:R-:W-:Y:S06]  /*6500*/  HMMA.16816.F32 R4, R192.reuse, R196, R4 ;  /* 0x000000c4c004723c */ /* 0x044fec0000001804 */
[C---:B------:R-:W-:Y:S01]  /*6510*/  HMMA.16816.F32 R8, R192.reuse, R198, R8 ;  /* 0x000000c6c008723c */ /* 0x040fe20000001808 */
[----:B------:R-:W-:Y:S05]  /*6520*/  LDSM.16.M88.4 R196, [R219] ;  /* 0x00000000dbc4783b */ /* 0x000fea0000000200 */
[C---:B------:R-:W-:Y:S06]  /*6530*/  HMMA.16816.F32 R12, R192.reuse, R200, R12 ;  /* 0x000000c8c00c723c */ /* 0x040fec000000180c */
[C---:B------:R-:W-:Y:S01]  /*6540*/  HMMA.16816.F32 R16, R192.reuse, R202, R16 ;  /* 0x000000cac010723c */ /* 0x040fe20000001810 */
[----:B------:R-:W-:Y:S05]  /*6550*/  LDSM.16.M88.4 R200, [R218] ;  /* 0x00000000dac8783b */ /* 0x000fea0000000200 */
[C---:B------:R-:W-:Y:S06]  /*6560*/  HMMA.16816.F32 R20, R192.reuse, R188, R20 ;  /* 0x000000bcc014723c */ /* 0x040fec0000001814 */
[C---:B------:R-:W-:Y:S01]  /*6570*/  HMMA.16816.F32 R24, R192.reuse, R190, R24 ;  /* 0x000000bec018723c */ /* 0x040fe20000001818 */
[----:B------:R-:W2:Y:S05]  /*6580*/  LDSM.16.M88.4 R188, [R232+0x2000] ;  /* 0x00200000e8bc783b */ /* 0x000eaa0000000200 */
[C---:B------:R-:W-:Y:S06]  /*6590*/  HMMA.16816.F32 R28, R192.reuse, R204, R28 ;  /* 0x000000ccc01c723c */ /* 0x040fec000000181c */
[----:B------:R-:W-:Y:S01]  /*65a0*/  HMMA.16816.F32 R32, R192, R206, R32 ;  /* 0x000000cec020723c */ /* 0x000fe20000001820 */
[----:B------:R-:W5:Y:S04]  /*65b0*/  LDSM.16.M88.4 R192, [R217] ;  /* 0x00000000d9c0783b */ /* 0x000f680000000200 */
        /* <DEDUP_REMOVED lines=19> */
[----:B------:R-:W-:Y:S05]  /*66f0*/  LDSM.16.M88.4 R200, [R220+0x2800] ;  /* 0x00280000dcc8783b */ /* 0x000fea0000000200 */
[C---:B-----5:R-:W-:Y:S06]  /*6700*/  HMMA.16816.F32 R20, R188.reuse, R192, R20 ;  /* 0x000000c0bc14723c */ /* 0x060fec0000001814 */
        /* <DEDUP_REMOVED lines=25> */
[C---:B-----5:R-:W-:Y:S06]  /*68a0*/  HMMA.16816.F32 R20, R192.reuse, R188, R20 ;  /* 0x000000bcc014723c */ /* 0x060fec0000001814 */
        /* <DEDUP_REMOVED lines=171> */
.L_x_5171:
        /* <DEDUP_REMOVED lines=28> */
.L_x_5170:
        /* <DEDUP_REMOVED lines=67> */
[----:B--2---:R-:W-:Y:S01]  /*7950*/  FFMA.FTZ R167, R10, UR4, -R198 ;  /* 0x000000040aa77c23 */ /* 0x004fe200080108c6 */
        /* <DEDUP_REMOVED lines=82> */
[----:B------:R-:W-:Y:S04]  /*7e80*/  MUFU.EX2 R201, R201 ;  /* 0x000000c900c97308 */ /* 0x000fe80000000800 */
[C---:B------:R-:W-:Y:S01]  /*7e90*/  FMUL.FTZ R100, R2.reuse, R100 ;  /* 0x0000006402647220 */ /* 0x040fe20000410000 */
[C---:B------:R-:W-:Y:S01]  /*7ea0*/  HMMA.16816.F32 R36, R160.reuse, R170, R36 ;  /* 0x000000aaa024723c */ /* 0x040fe20000001824 */
[----:B------:R-:W1:Y:S02]  /*7eb0*/  LDSM.16.MT88.4 R168, [R224+0x10000] ;  /* 0x01000000e0a8783b */ /* 0x000e640000004200 */
[----:B------:R-:W-:Y:S02]  /*7ec0*/  ISETP.GT.AND P1, PT, R247, R236, PT ;  /* 0x000000ecf700720c */ /* 0x000fe40003f24270 */
        /* <DEDUP_REMOVED lines=83> */
[--C-:B------:R-:W-:Y:S01]  /*8400*/  FFMA.FTZ R207, R18, UR4, -R198.reuse ;  /* 0x0000000412cf7c23 */ /* 0x100fe200080108c6 */
[C---:B--2---:R-:W-:Y:S03]  /*8410*/  HMMA.16816.F32 R112, R160.reuse, R172, R112 ;  /* 0x000000aca070723c */ /* 0x044fe60000001870 */
[----:B------:R-:W-:Y:S03]  /*8420*/  FFMA.FTZ R248, R19, UR4, -R198 ;  /* 0x0000000413f87c23 */ /* 0x000fe600080108c6 */
[C---:B------:R-:W-:Y:S01]  /*8430*/  HMMA.16816.F32 R116, R160.reuse, R174, R116 ;  /* 0x000000aea074723c */ /* 0x040fe20000001874 */
[----:B------:R-:W2:Y:S01]  /*8440*/  LDSM.16.MT88.4 R172, [R225+0x16000] ;  /* 0x01600000e1ac783b */ /* 0x000ea20000004200 */
[----:B------:R-:W1:Y:S03]  /*8450*/  MUFU.EX2 R206, R206 ;  /* 0x000000ce00ce7308 */ /* 0x000e660000000800 */
[C---:B------:R-:W-:Y:S01]  /*8460*/  FMUL.FTZ R144, R2.reuse, R144 ;  /* 0x0000009002907220 */ /* 0x040fe20000410000 */
[C---:B----4-:R-:W-:Y:S06]  /*8470*/  HMMA.16816.F32 R120, R160.reuse, R176, R120 ;  /* 0x000000b0a078723c */ /* 0x050fec0000001878 */
[----:B------:R-:W-:Y:S01]  /*8480*/  MUFU.EX2 R207, R207 ;  /* 0x000000cf00cf7308 */ /* 0x000fe20000000800 */
[----:B------:R-:W-:Y:S01]  /*8490*/  FMUL.FTZ R145, R2, R145 ;  /* 0x0000009102917220 */ /* 0x000fe20000410000 */
[C---:B------:R-:W-:Y:S01]  /*84a0*/  HMMA.16816.F32 R124, R160.reuse, R178, R124 ;  /* 0x000000b2a07c723c */ /* 0x040fe2000000187c */
[----:B------:R-:W-:Y:S02]  /*84b0*/  LDSM.16.MT88.4 R176, [R226+0x10800] ;  /* 0x01080000e2b0783b */ /* 0x000fe40000004200 */
[C---:B------:R-:W-:Y:S03]  /*84c0*/  FMUL.FTZ R146, R0.reuse, R146 ;  /* 0x0000009200927220 */ /* 0x040fe60000410000 */
[C---:B------:R-:W-:Y:S02]  /*84d0*/  HMMA.16816.F32 R128, R160.reuse, R180, R128 ;  /* 0x000000b4a080723c */ /* 0x040fe40000001880 */
[----:B------:R-:W4:Y:S03]  /*84e0*/  MUFU.EX2 R248, R248 ;  /* 0x000000f800f87308 */ /* 0x000f260000000800 */
[----:B------:R-:W-:Y:S01]  /*84f0*/  FMUL.FTZ R147, R0, R147 ;  /* 0x0000009300937220 */ /* 0x000fe20000410000 */
[C---:B------:R-:W-:Y:S01]  /*8500*/  HMMA.16816.F32 R132, R160.reuse, R182, R132 ;  /* 0x000000b6a084723c */ /* 0x040fe20000001884 */
[----:B------:R-:W-:Y:S04]  /*8510*/  LDSM.16.MT88.4 R180, [R224+0x10800] ;  /* 0x01080000e0b4783b */ /* 0x000fe80000004200 */
[----:B------:R-:W-:Y:S01]  /*8520*/  FMUL.FTZ R16, R2, R152 ;  /* 0x0000009802107220 */ /* 0x000fe20000410000 */
[C---:B-----5:R-:W-:Y:S05]  /*8530*/  HMMA.16816.F32 R12, R160.reuse, R168, R12 ;  /* 0x000000a8a00c723c */ /* 0x060fea000000180c */
[----:B---3--:R-:W-:Y:S01]  /*8540*/  F2FP.F16.F32.PACK_AB R152, R202, R201 ;  /* 0x000000c9ca98723e */ /* 0x008fe200000000ff */
        /* <DEDUP_REMOVED lines=12> */
[C---:B------:R-:W-:Y:S03]  /*8610*/  HMMA.16816.F32 R16, R160.reuse, R156, R16 ;  /* 0x0000009ca010723c */ /* 0x040fe60000001810 */
[----:B-1----:R-:W-:Y:S01]  /*8620*/  F2FP.F16.F32.PACK_AB R153, R204, R203 ;  /* 0x000000cbcc99723e */ /* 0x002fe200000000ff */
[----:B------:R-:W-:Y:S01]  /*8630*/  FFMA.FTZ R197, R2, R251, R197 ;  /* 0x000000fb02c57223 */ /* 0x000fe200000100c5 */
[----:B------:R-:W-:Y:S01]  /*8640*/  F2FP.F16.F32.PACK_AB R154, R206, R205 ;  /* 0x000000cdce9a723e */ /* 0x000fe200000000ff */
[----:B------:R-:W-:Y:S01]  /*8650*/  HMMA.16816.F32 R148, R160, R158, R148 ;  /* 0x0000009ea094723c */ /* 0x000fe20000001894 */
[----:B------:R-:W1:Y:S04]  /*8660*/  LDSM.16.MT88.4 R156, [R228+0x12800] ;  /* 0x01280000e49c783b */ /* 0x000e680000004200 */
[----:B----4-:R-:W-:Y:S01]  /*8670*/  F2FP.F16.F32.PACK_AB R155, R248, R207 ;  /* 0x000000cff89b723e */ /* 0x010fe200000000ff */
[----:B------:R-:W-:Y:S01]  /*8680*/  FFMA.FTZ R199, R0, R249, R199 ;  /* 0x000000f900c77223 */ /* 0x000fe200000100c7 */
[----:B------:R-:W-:Y:S01]  /*8690*/  MOV R165, R164 ;  /* 0x000000a400a57202 */ /* 0x000fe20000000f00 */
[----:B------:R-:W-:Y:S01]  /*86a0*/  FADD.FTZ R0, R5, R197 ;  /* 0x000000c505007221 */ /* 0x000fe20000010000 */
[----:B------:R-:W4:Y:S02]  /*86b0*/  LDSM.16.MT88.4 R160, [R226+0x12800] ;  /* 0x01280000e2a0783b */ /* 0x000f240000004200 */
        /* <DEDUP_REMOVED lines=21> */
[C---:B-1----:R-:W-:Y:S05]  /*8810*/  HMMA.16816.F32 R64, R152.reuse, R156, R64 ;  /* 0x0000009c9840723c */ /* 0x042fea0000001840 */
[----:B------:R-:W-:Y:S01]  /*8820*/  FADD.FTZ R205, R205, R202 ;  /* 0x000000cacdcd7221 */ /* 0x000fe20000010000 */
[C---:B------:R-:W-:Y:S01]  /*8830*/  HMMA.16816.F32 R68, R152.reuse, R158, R68 ;  /* 0x0000009e9844723c */ /* 0x040fe20000001844 */
[----:B------:R-:W1:Y:S04]  /*8840*/  LDSM.16.MT88.4 R156, [R228+0x16800] ;  /* 0x01680000e49c783b */ /* 0x000e680000004200 */
[----:B------:R-:W-:Y:S01]  /*8850*/  FADD.FTZ R5, R207, R204 ;  /* 0x000000cccf057221 */ /* 0x000fe20000010000 */
[C---:B----4-:R-:W-:Y:S05]  /*8860*/  HMMA.16816.F32 R72, R152.reuse, R160, R72 ;  /* 0x000000a09848723c */ /* 0x050fea0000001848 */
[----:B------:R-:W-:Y:S01]  /*8870*/  FADD.FTZ R205, R206, R205 ;  /* 0x000000cdcecd7221 */ /* 0x000fe20000010000 */
[C---:B------:R-:W-:Y:S01]  /*8880*/  HMMA.16816.F32 R76, R152.reuse, R162, R76 ;  /* 0x000000a2984c723c */ /* 0x040fe2000000184c */
[----:B------:R-:W4:Y:S04]  /*8890*/  LDSM.16.MT88.4 R160, [R226+0x16800] ;  /* 0x01680000e2a0783b */ /* 0x000f280000004200 */
[----:B------:R-:W-:Y:S01]  /*88a0*/  FADD.FTZ R5, R248, R5 ;  /* 0x00000005f8057221 */ /* 0x000fe20000010000 */
[C---:B------:R-:W-:Y:S05]  /*88b0*/  HMMA.16816.F32 R80, R152.reuse, R184, R80 ;  /* 0x000000b89850723c */ /* 0x040fea0000001850 */
[----:B------:R-:W-:Y:S01]  /*88c0*/  IADD3 R0, R247, -0x1, RZ ;  /* 0xfffffffff7007810 */ /* 0x000fe20007ffe0ff */
[C---:B------:R-:W-:Y:S01]  /*88d0*/  HMMA.16816.F32 R84, R152.reuse, R186, R84 ;  /* 0x000000ba9854723c */ /* 0x040fe20000001854 */
[----:B------:R-:W-:Y:S04]  /*88e0*/  LDSM.16.MT88.4 R184, [R225+0x13000] ;  /* 0x01300000e1b8783b */ /* 0x000fe80000004200 */
[----:B------:R-:W-:Y:S01]  /*88f0*/  MOV R247, R0 ;  /* 0x0000000000f77202 */ /* 0x000fe20000000f00 */
[C---:B---3--:R-:W-:Y:S05]  /*8900*/  HMMA.16816.F32 R88, R152.reuse, R168, R88 ;  /* 0x000000a89858723c */ /* 0x048fea0000001858 */
[----:B------:R-:W-:Y:S01]  /*8910*/  MOV R0, R3 ;  /* 0x0000000300007202 */ /* 0x000fe20000000f00 */
[C---:B------:R-:W-:Y:S01]  /*8920*/  HMMA.16816.F32 R92, R152.reuse, R170, R92 ;  /* 0x000000aa985c723c */ /* 0x040fe2000000185c */
[----:B------:R-:W3:Y:S05]  /*8930*/  LDSM.16.MT88.4 R168, [R225+0x16800] ;  /* 0x01680000e1a8783b */ /* 0x000eea0000004200 */
        /* <DEDUP_REMOVED lines=8> */
[C---:B-----5:R-:W-:Y:S05]  /*89c0*/  HMMA.16816.F32 R112, R152.reuse, R176, R112 ;  /* 0x000000b09870723c */ /* 0x060fea0000001870 */
[----:B------:R-:W5:Y:S01]  /*89d0*/  MUFU.EX2 R189, R189 ;  /* 0x000000bd00bd7308 */ /* 0x000f620000000800 */
[----:B------:R-:W-:Y:S01]  /*89e0*/  FFMA.FTZ R193, R25, UR4, -R200 ;  /* 0x0000000419c17c23 */ /* 0x000fe200080108c8 */
[C---:B------:R-:W-:Y:S01]  /*89f0*/  HMMA.16816.F32 R116, R152.reuse, R178, R116 ;  /* 0x000000b29874723c */ /* 0x040fe20000001874 */
[----:B------:R-:W3:Y:S03]  /*8a00*/  LDSM.16.MT88.4 R176, [R224+0x16800] ;  /* 0x01680000e0b0783b */ /* 0x000ee60000004200 */
[--C-:B------:R-:W-:Y:S02]  /*8a10*/  FFMA.FTZ R194, R26, UR4, -R198.reuse ;  /* 0x000000041ac27c23 */ /* 0x100fe400080108c6 */
[C---:B--2---:R-:W-:Y:S02]  /*8a20*/  HMMA.16816.F32 R120, R152.reuse, R172, R120 ;  /* 0x000000ac9878723c */ /* 0x044fe40000001878 */
[----:B------:R-:W-:Y:S03]  /*8a30*/  MUFU.EX2 R192, R192 ;  /* 0x000000c000c07308 */ /* 0x000fe60000000800 */
[--C-:B------:R-:W-:Y:S01]  /*8a40*/  FFMA.FTZ R195, R27, UR4, -R198.reuse ;  /* 0x000000041bc37c23 */ /* 0x100fe200080108c6 */
[C---:B------:R-:W-:Y:S01]  /*8a50*/  HMMA.16816.F32 R124, R152.reuse, R174, R124 ;  /* 0x000000ae987c723c */ /* 0x040fe2000000187c */
[----:B------:R-:W-:Y:S05]  /*8a60*/  LDSM.16.MT88.4 R24, [R225+0x11000] ;  /* 0x01100000e118783b */ /* 0x000fea0000004200 */
[----:B------:R-:W2:Y:S01]  /*8a70*/  MUFU.EX2 R193, R193 ;  /* 0x000000c100c17308 */ /* 0x000ea20000000800 */
[----:B-----5:R-:W-:Y:S01]  /*8a80*/  F2FP.F16.F32.PACK_AB R20, R189, R188 ;  /* 0x000000bcbd14723e */ /* 0x020fe200000000ff */
[C---:B-1----:R-:W-:Y:S01]  /*8a90*/  HMMA.16816.F32 R128, R152.reuse, R156, R128 ;  /* 0x0000009c9880723c */ /* 0x042fe20000001880 */
[----:B------:R-:W-:Y:S02]  /*8aa0*/  LDSM.16.MT88.4 R172, [R228+0x13000] ;  /* 0x01300000e4ac783b */ /* 0x000fe40000004200 */
[--C-:B------:R-:W-:Y:S03]  /*8ab0*/  FFMA.FTZ R190, R22, UR4, -R198.reuse ;  /* 0x0000000416be7c23 */ /* 0x100fe600080108c6 */
[C---:B------:R-:W-:Y:S02]  /*8ac0*/  HMMA.16816.F32 R132, R152.reuse, R158, R132 ;  /* 0x0000009e9884723c */ /* 0x040fe40000001884 */
[----:B------:R-:W-:Y:S01]  /*8ad0*/  MUFU.EX2 R194, R194 ;  /* 0x000000c200c27308 */ /* 0x000fe20000000800 */
[----:B------:R-:W1:Y:S03]  /*8ae0*/  LDSM.16.MT88.4 R156, [R228+0x11000] ;  /* 0x01100000e49c783b */ /* 0x000e660000004200 */
[C---:B----4-:R-:W-:Y:S06]  /*8af0*/  HMMA.16816.F32 R12, R152.reuse, R160, R12 ;  /* 0x000000a0980c723c */ /* 0x050fec000000180c */
[----:B------:R-:W-:Y:S01]  /*8b00*/  MUFU.EX2 R190, R190 ;  /* 0x000000be00be7308 */ /* 0x000fe20000000800 */
[----:B------:R-:W-:Y:S01]  /*8b10*/  FFMA.FTZ R191, R23, UR4, -R198 ;  /* 0x0000000417bf7c23 */ /* 0x000fe200080108c6 */
[C---:B------:R-:W-:Y:S01]  /*8b20*/  HMMA.16816.F32 R136, R152.reuse, R162, R136 ;  /* 0x000000a29888723c */ /* 0x040fe20000001888 */
[----:B------:R-:W4:Y:S02]  /*8b30*/  LDSM.16.MT88.4 R160, [R226+0x11000] ;  /* 0x01100000e2a0783b */ /* 0x000f240000004200 */
[----:B--2---:R-:W-:Y:S03]  /*8b40*/  F2FP.F16.F32.PACK_AB R22, R193, R192 ;  /* 0x000000c0c116723e */ /* 0x004fe600000000ff */
[C---:B---3--:R-:W-:Y:S02]  /*8b50*/  HMMA.16816.F32 R140, R152.reuse, R168, R140 ;  /* 0x000000a8988c723c */ /* 0x048fe4000000188c */
[----:B------:R-:W2:Y:S03]  /*8b60*/  MUFU.EX2 R191, R191 ;  /* 0x000000bf00bf7308 */ /* 0x000ea60000000800 */
[----:B------:R-:W-:Y:S01]  /*8b70*/  FADD.FTZ R188, R188, R205 ;  /* 0x000000cdbcbc7221 */ /* 0x000fe20000010000 */
[C---:B------:R-:W-:Y:S01]  /*8b80*/  HMMA.16816.F32 R144, R152.reuse, R170, R144 ;  /* 0x000000aa9890723c */ /* 0x040fe20000001890 */
[----:B------:R-:W3:Y:S05]  /*8b90*/  LDSM.16.MT88.4 R168, [R224+0x11000] ;  /* 0x01100000e0a8783b */ /* 0x000eea0000004200 */
[----:B------:R-:W5:Y:S01]  /*8ba0*/  MUFU.EX2 R195, R195 ;  /* 0x000000c300c37308 */ /* 0x000f620000000800 */
[----:B------:R-:W-:Y:S01]  /*8bb0*/  FADD.FTZ R189, R189, R188 ;  /* 0x000000bcbdbd7221 */ /* 0x000fe20000010000 */
[C---:B------:R-:W-:Y:S03]  /*8bc0*/  HMMA.16816.F32 R16, R152.reuse, R176, R16 ;  /* 0x000000b09810723c */ /* 0x040fe60000001810 */
[----:B------:R-:W-:Y:S03]  /*8bd0*/  FADD.FTZ R192, R192, R189 ;  /* 0x000000bdc0c07221 */ /* 0x000fe60000010000 */
[----:B------:R-:W-:Y:S01]  /*8be0*/  HMMA.16816.F32 R148, R152, R178, R148 ;  /* 0x000000b29894723c */ /* 0x000fe20000001894 */
[----:B------:R-:W3:Y:S04]  /*8bf0*/  LDSM.16.MT88.4 R152, [R224+0x13000] ;  /* 0x01300000e098783b */ /* 0x000ee80000004200 */
[----:B--2---:R-:W-:Y:S01]  /*8c00*/  F2FP.F16.F32.PACK_AB R21, R191, R190 ;  /* 0x000000bebf15723e */ /* 0x004fe200000000ff */
[----:B------:R-:W-:Y:S01]  /*8c10*/  FADD.FTZ R190, R190, R5 ;  /* 0x00000005bebe7221 */ /* 0x000fe20000010000 */
[----:B------:R-:W-:Y:S01]  /*8c20*/  FADD.FTZ R193, R193, R192 ;  /* 0x000000c0c1c17221 */ /* 0x000fe20000010000 */
[----:B-----5:R-:W-:Y:S01]  /*8c30*/  F2FP.F16.F32.PACK_AB R23, R195, R194 ;  /* 0x000000c2c317723e */ /* 0x020fe200000000ff */
[----:B------:R-:W2:Y:S02]  /*8c40*/  LDSM.16.MT88.4 R176, [R228+0x15000] ;  /* 0x01500000e4b0783b */ /* 0x000ea40000004200 */
[----:B------:R-:W-:Y:S04]  /*8c50*/  FADD.FTZ R191, R191, R190 ;  /* 0x000000bebfbf7221 */ /* 0x000fe80000010000 */
[C---:B-1----:R-:W-:Y:S05]  /*8c60*/  HMMA.16816.F32 R8, R20.reuse, R156, R8 ;  /* 0x0000009c1408723c */ /* 0x042fea0000001808 */
[----:B------:R-:W-:Y:S01]  /*8c70*/  FADD.FTZ R194, R194, R191 ;  /* 0x000000bfc2c27221 */ /* 0x000fe20000010000 */
[C---:B------:R-:W-:Y:S01]  /*8c80*/  HMMA.16816.F32 R36, R20.reuse, R158, R36 ;  /* 0x0000009e1424723c */ /* 0x040fe20000001824 */
[----:B------:R-:W1:Y:S04]  /*8c90*/  LDSM.16.MT88.4 R156, [R226+0x15000] ;  /* 0x01500000e29c783b */ /* 0x000e680000004200 */
[----:B------:R-:W-:Y:S01]  /*8ca0*/  FADD.FTZ R195, R195, R194 ;  /* 0x000000c2c3c37221 */ /* 0x000fe20000010000 */
[C---:B----4-:R-:W-:Y:S06]  /*8cb0*/  HMMA.16816.F32 R40, R20.reuse, R160, R40 ;  /* 0x000000a01428723c */ /* 0x050fec0000001828 */
[C---:B------:R-:W-:Y:S01]  /*8cc0*/  HMMA.16816.F32 R44, R20.reuse, R162, R44 ;  /* 0x000000a2142c723c */ /* 0x040fe2000000182c */
[----:B------:R-:W4:Y:S05]  /*8cd0*/  LDSM.16.MT88.4 R160, [R225+0x15000] ;  /* 0x01500000e1a0783b */ /* 0x000f2a0000004200 */
[C---:B------:R-:W-:Y:S06]  /*8ce0*/  HMMA.16816.F32 R48, R20.reuse, R24, R48 ;  /* 0x000000181430723c */ /* 0x040fec0000001830 */
[C---:B------:R-:W-:Y:S01]  /*8cf0*/  HMMA.16816.F32 R52, R20.reuse, R26, R52 ;  /* 0x0000001a1434723c */ /* 0x040fe20000001834 */
[----:B------:R-:W5:Y:S05]  /*8d00*/  LDSM.16.MT88.4 R24, [R224+0x15000] ;  /* 0x01500000e018783b */ /* 0x000f6a0000004200 */
[C---:B---3--:R-:W-:Y:S06]  /*8d10*/  HMMA.16816.F32 R56, R20.reuse, R168, R56 ;  /* 0x000000a81438723c */ /* 0x048fec0000001838 */
[C---:B------:R-:W-:Y:S01]  /*8d20*/  HMMA.16816.F32 R60, R20.reuse, R170, R60 ;  /* 0x000000aa143c723c */ /* 0x040fe2000000183c */
[----:B------:R-:W3:Y:S05]  /*8d30*/  LDSM.16.MT88.4 R168, [R228+0x17000] ;  /* 0x01700000e4a8783b */ /* 0x000eea0000004200 */
        /* <DEDUP_REMOVED lines=11> */
[C---:B------:R-:W-:Y:S05]  /*8df0*/  HMMA.16816.F32 R88, R20.reuse, R152, R88 ;  /* 0x000000981458723c */ /* 0x040fea0000001858 */
[----:B------:R-:W3:Y:S01]  /*8e00*/  MUFU.EX2 R181, R181 ;  /* 0x000000b500b57308 */ /* 0x000ee20000000800 */
[----:B------:R-:W-:Y:S01]  /*8e10*/  FFMA.FTZ R183, R31, UR4, -R198 ;  /* 0x000000041fb77c23 */ /* 0x000fe200080108c6 */
[C---:B------:R-:W-:Y:S01]  /*8e20*/  HMMA.16816.F32 R92, R20.reuse, R154, R92 ;  /* 0x0000009a145c723c */ /* 0x040fe2000000185c */
[----:B------:R-:W3:Y:S03]  /*8e30*/  LDSM.16.MT88.4 R152, [R226+0x17000] ;  /* 0x01700000e298783b */ /* 0x000ee60000004200 */
[----:B------:R-:W-:Y:S02]  /*8e40*/  FFMA.FTZ R184, R32, UR4, -R200 ;  /* 0x0000000420b87c23 */ /* 0x000fe400080108c8 */
[C---:B--2---:R-:W-:Y:S02]  /*8e50*/  HMMA.16816.F32 R96, R20.reuse, R176, R96 ;  /* 0x000000b01460723c */ /* 0x044fe40000001860 */
[----:B------:R-:W-:Y:S01]  /*8e60*/  MUFU.EX2 R182, R182 ;  /* 0x000000b600b67308 */ /* 0x000fe20000000800 */
[----:B------:R-:W-:Y:S02]  /*8e70*/  LDSM.16.MT88.4 R28, [R228+0x11800] ;  /* 0x01180000e41c783b */ /* 0x000fe40000004200 */
[----:B------:R-:W-:Y:S01]  /*8e80*/  FFMA.FTZ R186, R34, UR4, -R198 ;  /* 0x0000000422ba7c23 */ /* 0x000fe200080108c6 */
[C---:B------:R-:W-:Y:S06]  /*8e90*/  HMMA.16816.F32 R100, R20.reuse, R178, R100 ;  /* 0x000000b21464723c */ /* 0x040fec0000001864 */
[----:B------:R-:W2:Y:S01]  /*8ea0*/  MUFU.EX2 R183, R183 ;  /* 0x000000b700b77308 */ /* 0x000ea20000000800 */
[----:B------:R-:W-:Y:S01]  /*8eb0*/  LDSM.16.MT88.4 R176, [R226+0x15800] ;  /* 0x01580000e2b0783b */ /* 0x000fe20000004200 */
[C---:B-1----:R-:W-:Y:S03]  /*8ec0*/  HMMA.16816.F32 R104, R20.reuse, R156, R104 ;  /* 0x0000009c1468723c */ /* 0x042fe60000001868 */
[----:B------:R-:W-:Y:S03]  /*8ed0*/  FFMA.FTZ R200, R33, UR4, -R200 ;  /* 0x0000000421c87c23 */ /* 0x000fe600080108c8 */
[C---:B------:R-:W-:Y:S01]  /*8ee0*/  HMMA.16816.F32 R108, R20.reuse, R158, R108 ;  /* 0x0000009e146c723c */ /* 0x040fe2000000186c */
[----:B------:R-:W1:Y:S01]  /*8ef0*/  LDSM.16.MT88.4 R156, [R225+0x17000] ;  /* 0x01700000e19c783b */ /* 0x000e620000004200 */
[----:B------:R-:W-:Y:S03]  /*8f00*/  MUFU.EX2 R184, R184 ;  /* 0x000000b800b87308 */ /* 0x000fe60000000800 */
[----:B------:R-:W-:Y:S01]  /*8f10*/  FFMA.FTZ R198, R35, UR4, -R198 ;  /* 0x0000000423c67c23 */ /* 0x000fe200080108c6 */
[C---:B----4-:R-:W-:Y:S03]  /*8f20*/  HMMA.16816.F32 R112, R20.reuse, R160, R112 ;  /* 0x000000a01470723c */ /* 0x050fe60000001870 */
[----:B------:R-:W-:Y:S03]  /*8f30*/  LDSM.16.MT88.4 R32, [R225+0x11800] ;  /* 0x01180000e120783b */ /* 0x000fe60000004200 */
[----:B------:R-:W4:Y:S01]  /*8f40*/  MUFU.EX2 R185, R200 ;  /* 0x000000c800b97308 */ /* 0x000f220000000800 */
[C---:B------:R-:W-:Y:S06]  /*8f50*/  HMMA.16816.F32 R116, R20.reuse, R162, R116 ;  /* 0x000000a21474723c */ /* 0x040fec0000001874 */
[C---:B-----5:R-:W-:Y:S03]  /*8f60*/  HMMA.16816.F32 R120, R20.reuse, R24, R120 ;  /* 0x000000181478723c */ /* 0x060fe60000001878 */
[----:B------:R-:W-:Y:S03]  /*8f70*/  MUFU.EX2 R186, R186 ;  /* 0x000000ba00ba7308 */ /* 0x000fe60000000800 */
[C---:B------:R-:W-:Y:S01]  /*8f80*/  HMMA.16816.F32 R124, R20.reuse, R26, R124 ;  /* 0x0000001a147c723c */ /* 0x040fe2000000187c */
[----:B------:R-:W5:Y:S06]  /*8f90*/  LDSM.16.MT88.4 R24, [R224+0x17000] ;  /* 0x01700000e018783b */ /* 0x000f6c0000004200 */
[----:B------:R-:W4:Y:S01]  /*8fa0*/  MUFU.EX2 R187, R198 ;  /* 0x000000c600bb7308 */ /* 0x000f220000000800 */
[C---:B---3--:R-:W-:Y:S06]  /*8fb0*/  HMMA.16816.F32 R128, R20.reuse, R168, R128 ;  /* 0x000000a81480723c */ /* 0x048fec0000001880 */
[C---:B------:R-:W-:Y:S01]  /*8fc0*/  HMMA.16816.F32 R132, R20.reuse, R170, R132 ;  /* 0x000000aa1484723c */ /* 0x040fe20000001884 */
[----:B------:R-:W-:Y:S05]  /*8fd0*/  LDSM.16.MT88.4 R168, [R226+0x13800] ;  /* 0x01380000e2a8783b */ /* 0x000fea0000004200 */
[C---:B------:R-:W-:Y:S06]  /*8fe0*/  HMMA.16816.F32 R12, R20.reuse, R152, R12 ;  /* 0x00000098140c723c */ /* 0x040fec000000180c */
[C---:B------:R-:W-:Y:S01]  /*8ff0*/  HMMA.16816.F32 R136, R20.reuse, R154, R136 ;  /* 0x0000009a1488723c */ /* 0x040fe20000001888 */
[----:B------:R-:W3:Y:S05]  /*9000*/  LDSM.16.MT88.4 R152, [R226+0x11800] ;  /* 0x01180000e298783b */ /* 0x000eea0000004200 */
[C---:B-1----:R-:W-:Y:S06]  /*9010*/  HMMA.16816.F32 R140, R20.reuse, R156, R140 ;  /* 0x0000009c148c723c */ /* 0x042fec000000188c */
[C---:B------:R-:W-:Y:S01]  /*9020*/  HMMA.16816.F32 R144, R20.reuse, R158, R144 ;  /* 0x0000009e1490723c */ /* 0x040fe20000001890 */
[----:B------:R-:W1:Y:S05]  /*9030*/  LDSM.16.MT88.4 R156, [R224+0x11800] ;  /* 0x01180000e09c783b */ /* 0x000e6a0000004200 */
[C---:B-----5:R-:W-:Y:S06]  /*9040*/  HMMA.16816.F32 R16, R20.reuse, R24, R16 ;  /* 0x000000181410723c */ /* 0x060fec0000001810 */
[----:B------:R-:W-:Y:S01]  /*9050*/  HMMA.16816.F32 R148, R20, R26, R148 ;  /* 0x0000001a1494723c */ /* 0x000fe20000001894 */
[----:B------:R-:W5:Y:S06]  /*9060*/  LDSM.16.MT88.4 R24, [R228+0x13800] ;  /* 0x01380000e418783b */ /* 0x000f6c0000004200 */
[----:B------:R-:W-:Y:S01]  /*9070*/  F2FP.F16.F32.PACK_AB R20, R181, R180 ;  /* 0x000000b4b514723e */ /* 0x000fe200000000ff */
[----:B------:R-:W-:Y:S03]  /*9080*/  FADD.FTZ R180, R180, R193 ;  /* 0x000000c1b4b47221 */ /* 0x000fe60000010000 */
[----:B--2---:R-:W-:Y:S01]  /*9090*/  F2FP.F16.F32.PACK_AB R21, R183, R182 ;  /* 0x000000b6b715723e */ /* 0x004fe200000000ff */
[----:B------:R-:W-:Y:S01]  /*90a0*/  FADD.FTZ R182, R182, R195 ;  /* 0x000000c3b6b67221 */ /* 0x000fe20000010000 */
[----:B----4-:R-:W-:Y:S01]  /*90b0*/  F2FP.F16.F32.PACK_AB R22, R185, R184 ;  /* 0x000000b8b916723e */ /* 0x010fe200000000ff */
[----:B------:R-:W-:Y:S01]  /*90c0*/  FADD.FTZ R181, R181, R180 ;  /* 0x000000b4b5b57221 */ /* 0x000fe20000010000 */
[----:B------:R-:W-:Y:S01]  /*90d0*/  F2FP.F16.F32.PACK_AB R23, R187, R186 ;  /* 0x000000babb17723e */ /* 0x000fe200000000ff */
[----:B------:R-:W-:Y:S02]  /*90e0*/  FADD.FTZ R183, R183, R182 ;  /* 0x000000b6b7b77221 */ /* 0x000fe40000010000 */
[----:B------:R-:W-:Y:S02]  /*90f0*/  FADD.FTZ R184, R184, R181 ;  /* 0x000000b5b8b87221 */ /* 0x000fe40000010000 */
[----:B------:R-:W-:Y:S02]  /*9100*/  FADD.FTZ R186, R186, R183 ;  /* 0x000000b7baba7221 */ /* 0x000fe40000010000 */
[C---:B------:R-:W-:Y:S01]  /*9110*/  HMMA.16816.F32 R160, R20.reuse, R28, R8 ;  /* 0x0000001c14a0723c */ /* 0x040fe20000001808 */
[----:B------:R-:W2:Y:S02]  /*9120*/  LDSM.16.MT88.4 R8, [R224+0x13800] ;  /* 0x01380000e008783b */ /* 0x000ea40000004200 */
[----:B------:R-:W-:Y:S01]  /*9130*/  FADD.FTZ R251, R185, R184 ;  /* 0x000000b8b9fb7221 */ /* 0x000fe20000010000 */
[----:B------:R-:W-:Y:S02]  /*9140*/  FADD.FTZ R249, R187, R186 ;  /* 0x000000babbf97221 */ /* 0x000fe40000010000 */
[C---:B------:R-:W-:Y:S03]  /*9150*/  HMMA.16816.F32 R36, R20.reuse, R30, R36 ;  /* 0x0000001e1424723c */ /* 0x040fe60000001824 */
[----:B------:R-:W4:Y:S03]  /*9160*/  LDSM.16.MT88.4 R28, [R228+0x15800] ;  /* 0x01580000e41c783b */ /* 0x000f260000004200 */
        /* <DEDUP_REMOVED lines=24> */
[C---:B---3--:R-:W-:Y:S06]  /*92f0*/  HMMA.16816.F32 R112, R20.reuse, R152, R112 ;  /* 0x000000981470723c */ /* 0x048fec0000001870 */
[C---:B------:R-:W-:Y:S06]  /*9300*/  HMMA.16816.F32 R116, R20.reuse, R154, R116 ;  /* 0x0000009a1474723c */ /* 0x040fec0000001874 */
[C---:B------:R-:W-:Y:S06]  /*9310*/  HMMA.16816.F32 R120, R20.reuse, R32, R120 ;  /* 0x000000201478723c */ /* 0x040fec0000001878 */
[C---:B------:R-:W-:Y:S06]  /*9320*/  HMMA.16816.F32 R124, R20.reuse, R34, R124 ;  /* 0x00000022147c723c */ /* 0x040fec000000187c */
[C---:B-1----:R-:W-:Y:S06]  /*9330*/  HMMA.16816.F32 R128, R20.reuse, R156, R128 ;  /* 0x0000009c1480723c */ /* 0x042fec0000001880 */
[C---:B------:R-:W-:Y:S06]  /*9340*/  HMMA.16816.F32 R132, R20.reuse, R158, R132 ;  /* 0x0000009e1484723c */ /* 0x040fec0000001884 */
[C---:B-----5:R-:W-:Y:S06]  /*9350*/  HMMA.16816.F32 R156, R20.reuse, R24, R12 ;  /* 0x00000018149c723c */ /* 0x060fec000000180c */
[C---:B------:R-:W-:Y:S06]  /*9360*/  HMMA.16816.F32 R136, R20.reuse, R26, R136 ;  /* 0x0000001a1488723c */ /* 0x040fec0000001888 */
[C---:B--2---:R-:W-:Y:S06]  /*9370*/  HMMA.16816.F32 R140, R20.reuse, R8, R140 ;  /* 0x00000008148c723c */ /* 0x044fec000000188c */
[C---:B------:R-:W-:Y:S06]  /*9380*/  HMMA.16816.F32 R144, R20.reuse, R10, R144 ;  /* 0x0000000a1490723c */ /* 0x040fec0000001890 */
[C---:B----4-:R-:W-:Y:S06]  /*9390*/  HMMA.16816.F32 R152, R20.reuse, R28, R16 ;  /* 0x0000001c1498723c */ /* 0x050fec0000001810 */
[----:B------:R-:W-:Y:S01]  /*93a0*/  HMMA.16816.F32 R148, R20, R30, R148 ;  /* 0x0000001e1494723c */ /* 0x000fe20000001894 */
[----:B------:R-:W-:Y:S11]  /*93b0*/  @!UPT UIADD3 URZ, URZ, URZ, URZ ;  /* 0x0000003f3f3ff290 */ /* 0x000ff6000fffe03f */
[----:B------:R-:W-:Y:S01]  /*93c0*/  @!UPT UIADD3 URZ, URZ, URZ, URZ ;  /* 0x0000003f3f3ff290 */ /* 0x000fe2000fffe03f */
[----:B------:R-:W-:Y:S11]  /*93d0*/  @P1 BRA `(.L_x_5172) ;  /* 0xffffffc800081947 */ /* 0x000ff6000383ffff */
.L_x_5168:
[----:B------:R-:W1:Y:S01]  /*93e0*/  SHFL.BFLY PT, R2, R251, 0x2, 0x1f ;  /* 0x0c401f00fb027f89 */ /* 0x000e6200000e0000 */
[----:B------:R-:W-:Y:S01]  /*93f0*/  MOV R11, 0x3f800000 ;  /* 0x3f800000000b7802 */ /* 0x000fe20000000f00 */
[----:B------:R-:W2:Y:S01]  /*9400*/  S2UR UR6, SR_CgaCtaId ;  /* 0x00000000000679c3 */ /* 0x000ea20000008800 */
[----:B------:R-:W-:Y:S01]  /*9410*/  UMOV UR4, 0x400 ;  /* 0x0000040000047882 */ /* 0x000fe20000000000 */
[----:B------:R-:W3:Y:S01]  /*9420*/  SHFL.BFLY PT, R4, R249, 0x2, 0x1f ;  /* 0x0c401f00f9047f89 */ /* 0x000ee200000e0000 */
[----:B------:R-:W-:Y:S01]  /*9430*/  BSSY B0, `(.L_x_5173) ;  /* 0x000012f000007945 */ /* 0x000fe20003800000 */
[----:B------:R-:W4:Y:S04]  /*9440*/  S2R R6, SR_TID.X ;  /* 0x0000000000067919 */ /* 0x000f280000002100 */
[----:B------:R-:W5:Y:S01]  /*9450*/  LDC R19, c[0x0][0x270] ;  /* 0x00009c00ff137b82 */ /* 0x000f620000000800 */
[----:B------:R-:W4:Y:S01]  /*9460*/  S2R R0, SR_TID.X ;  /* 0x0000000000007919 */ /* 0x000f220000002100 */
[----:B------:R-:W5:Y:S06]  /*9470*/  S2R R18, SR_CTAID.Y ;  /* 0x0000000000127919 */ /* 0x000f6c0000002600 */
[----:B------:R-:W4:Y:S01]  /*9480*/  S2UR UR5, SR_CTAID.X ;  /* 0x00000000000579c3 */ /* 0x000f220000002500 */
[----:B-1----:R-:W-:Y:S01]  /*9490*/  FADD.FTZ R2, R2, R251 ;  /* 0x000000fb02027221 */ /* 0x002fe20000010000 */
[----:B--2---:R-:W-:-:S06]  /*94a0*/  ULEA UR6, UR6, UR4, 0x18 ;  /* 0x0000000406067291 */ /* 0x004fcc000f8ec03f */
[----:B------:R-:W1:Y:S01]  /*94b0*/  S2UR UR4, SR_CTAID.Z ;  /* 0x00000000000479c3 */ /* 0x000e620000002700 */
[----:B---3--:R-:W-:Y:S01]  /*94c0*/  FADD.FTZ R17, R4, R249 ;  /* 0x000000f904117221 */ /* 0x008fe20000010000 */
[----:B------:R-:W2:Y:S04]  /*94d0*/  SHFL.BFLY PT, R5, R2, 0x1, 0x1f ;  /* 0x0c201f0002057f89 */ /* 0x000ea800000e0000 */
[----:B------:R-:W3:Y:S01]  /*94e0*/  SHFL.BFLY PT, R4, R17, 0x1, 0x1f ;  /* 0x0c201f0011047f89 */ /* 0x000ee200000e0000 */
[----:B----4-:R-:W-:Y:S01]  /*94f0*/  SHF.R.S32.HI R9, RZ, 0x1f, R6 ;  /* 0x0000001fff097819 */ /* 0x010fe20000011406 */
[----:B------:R-:W-:-:S03]  /*9500*/  USHF.L.U32 UR5, UR5, 0x6, URZ ;  /* 0x0000000605057899 */ /* 0x000fc6000800063f */
[CC--:B------:R-:W-:Y:S02]  /*9510*/  LEA.HI R15, R9.reuse, R6.reuse, RZ, 0x2 ;  /* 0x00000006090f7211 */ /* 0x0c0fe400078f10ff */
[----:B------:R-:W-:Y:S02]  /*9520*/  LEA.HI R10, R9, R6, RZ, 0x5 ;  /* 0x00000006090a7211 */ /* 0x000fe400078f28ff */
[----:B------:R-:W-:Y:S02]  /*9530*/  MOV R9, 0x3f800000 ;  /* 0x3f80000000097802 */ /* 0x000fe40000000f00 */
[----:B------:R-:W-:Y:S02]  /*9540*/  SHF.R.S32.HI R13, RZ, 0x1f, R0 ;  /* 0x0000001fff0d7819 */ /* 0x000fe40000011400 */
[----:B------:R-:W-:Y:S01]  /*9550*/  SHF.R.S32.HI R12, RZ, 0x2, R15 ;  /* 0x00000002ff0c7819 */ /* 0x000fe2000001140f */
[----:B--2---:R-:W-:Y:S01]  /*9560*/  FADD.FTZ R5, R2, R5 ;  /* 0x0000000502057221 */ /* 0x004fe20000010000 */
[----:B------:R-:W-:-:S02]  /*9570*/  SHF.R.S32.HI R7, RZ, 0x1f, R15 ;  /* 0x0000001fff077819 */ /* 0x000fc4000001140f */
[----:B------:R-:W-:Y:S01]  /*9580*/  LEA.HI R2, R13, R0, RZ, 0x4 ;  /* 0x000000000d027211 */ /* 0x000fe200078f20ff */
[----:B---3--:R-:W-:Y:S01]  /*9590*/  FADD.FTZ R4, R17, R4 ;  /* 0x0000000411047221 */ /* 0x008fe20000010000 */
[----:B------:R-:W-:Y:S01]  /*95a0*/  BAR.SYNC.DEFER_BLOCKING 0x0 ;  /* 0x0000000000007b1d */ /* 0x000fe20000010000 */
[----:B------:R-:W-:Y:S02]  /*95b0*/  FSETP.NE.FTZ.AND P4, PT, R5, RZ, PT ;  /* 0x000000ff0500720b */ /* 0x000fe40003f95000 */
[----:B------:R-:W-:Y:S02]  /*95c0*/  LOP3.LUT R17, R10, 0xffffffe0, RZ, 0xc0, !PT ;  /* 0xffffffe00a117812 */ /* 0x000fe400078ec0ff */
[----:B------:R-:W-:Y:S02]  /*95d0*/  FSETP.NE.FTZ.AND P3, PT, R4, RZ, PT ;  /* 0x000000ff0400720b */ /* 0x000fe40003f75000 */
[----:B------:R-:W-:Y:S02]  /*95e0*/  LEA.HI R7, R7, R12, RZ, 0x3 ;  /* 0x0000000c07077211 */ /* 0x000fe400078f18ff */
[----:B------:R-:W-:-:S02]  /*95f0*/  LOP3.LUT R13, R2, 0xfffffff0, RZ, 0xc0, !PT ;  /* 0xfffffff0020d7812 */ /* 0x000fc400078ec0ff */
[----:B------:R-:W-:Y:S02]  /*9600*/  LOP3.LUT R15, R15, 0x1ffffffc, RZ, 0xc0, !PT ;  /* 0x1ffffffc0f0f7812 */ /* 0x000fe400078ec0ff */
[----:B------:R-:W-:Y:S01]  /*9610*/  IADD3 R8, -R17, R6, RZ ;  /* 0x0000000611087210 */ /* 0x000fe20007ffe1ff */
[----:B------:R-:W2:Y:S01]  /*9620*/  @P4 MUFU.RCP R11, R5 ;  /* 0x00000005000b4308 */ /* 0x000ea20000001000 */
[----:B------:R-:W-:Y:S01]  /*9630*/  LOP3.LUT R7, R7, 0xfffffff8, RZ, 0xc0, !PT ;  /* 0xfffffff807077812 */ /* 0x000fe200078ec0ff */
[----:B------:R-:W5:Y:S01]  /*9640*/  LDC.64 R16, c[0x0][0x2c0] ;  /* 0x0000b000ff107b82 */ /* 0x000f620000000a00 */
[----:B------:R-:W-:Y:S02]  /*9650*/  IADD3 R0, -R13, R0, RZ ;  /* 0x000000000d007210 */ /* 0x000fe40007ffe1ff */
[----:B------:R-:W-:Y:S02]  /*9660*/  IADD3 R6, -R15, R6, RZ ;  /* 0x000000060f067210 */ /* 0x000fe40007ffe1ff */
[----:B------:R-:W-:Y:S01]  /*9670*/  SHF.R.S32.HI R13, RZ, 0x1f, R8 ;  /* 0x0000001fff0d7819 */ /* 0x000fe20000011408 */
[----:B------:R-:W3:Y:S01]  /*9680*/  @P3 MUFU.RCP R9, R4 ;  /* 0x0000000400093308 */ /* 0x000ee20000001000 */
[----:B------:R-:W-:Y:S01]  /*9690*/  IADD3 R7, R12, -R7, RZ ;  /* 0x800000070c077210 */ /* 0x000fe20007ffe0ff */
[----:B------:R-:W4:Y:S01]  /*96a0*/  @P4 LDC R21, c[0x0][0x2e8] ;  /* 0x0000ba00ff154b82 */ /* 0x000f220000000800 */
[----:B------:R-:W-:-:S02]  /*96b0*/  LOP3.LUT P5, RZ, R8, 0x3, RZ, 0xc0, !PT ;  /* 0x0000000308ff7812 */ /* 0x000fc400078ac0ff */
[----:B------:R-:W-:Y:S02]  /*96c0*/  SHF.R.S32.HI R2, RZ, 0x4, R2 ;  /* 0x00000004ff027819 */ /* 0x000fe40000011402 */
[----:B------:R-:W-:Y:S01]  /*96d0*/  LEA.HI R13, R13, R8, RZ, 0x2 ;  /* 0x000000080d0d7211 */ /* 0x000fe200078f10ff */
[----:B------:R-:W1:Y:S01]  /*96e0*/  @P4 MUFU.LG2 R5, R5 ;  /* 0x0000000500054308 */ /* 0x000e620000000c00 */
[C---:B--2---:R-:W-:Y:S01]  /*96f0*/  FMUL.FTZ R160, R11.reuse, R160 ;  /* 0x000000a00ba07220 */ /* 0x044fe20000410000 */
        /* <DEDUP_REMOVED lines=63> */
[----:B------:R-:W-:Y:S01]  /*9af0*/  SHF.R.S32.HI R11, RZ, 0x5, R10 ;  /* 0x00000005ff0b7819 */ /* 0x000fe2000001140a */
[C---:B---3--:R-:W-:Y:S01]  /*9b00*/  FMUL.FTZ R163, R9.reuse, R163 ;  /* 0x000000a309a37220 */ /* 0x048fe20000410000 */
[C---:B------:R-:W-:Y:S01]  /*9b10*/  FMUL.FTZ R162, R9.reuse, R162 ;  /* 0x000000a209a27220 */ /* 0x040fe20000410000 */
[C---:B------:R-:W-:Y:S01]  /*9b20*/  FMUL.FTZ R39, R9.reuse, R39 ;  /* 0x0000002709277220 */ /* 0x040fe20000410000 */
[----:B------:R-:W-:Y:S01]  /*9b30*/  SHF.R.S32.HI R10, RZ, 0x1f, R11 ;  /* 0x0000001fff0a7819 */ /* 0x000fe2000001140b */
[----:B------:R-:W-:Y:S01]  /*9b40*/  FMUL.FTZ R38, R9, R38 ;  /* 0x0000002609267220 */ /* 0x000fe20000410000 */
[----:B------:R-:W-:Y:S01]  /*9b50*/  LEA R6, R11, R6, 0x9 ;  /* 0x000000060b067211 */ /* 0x000fe200078e48ff */
        /* <DEDUP_REMOVED lines=8> */
[C---:B------:R-:W-:Y:S01]  /*9be0*/  FMUL.FTZ R55, R9.reuse, R55 ;  /* 0x0000003709377220 */ /* 0x040fe20000410000 */
[----:B------:R-:W-:Y:S01]  /*9bf0*/  IADD3 R10, -R10, R11, RZ ;  /* 0x0000000b0a0a7210 */ /* 0x000fe20007ffe1ff */
        /* <DEDUP_REMOVED lines=53> */
[C---:B------:R-:W-:Y:S01]  /*9f50*/  R2P PR, R7.reuse, 0x6 ;  /* 0x0000000607007804 */ /* 0x040fe20000000000 */
[----:B------:R-:W2:Y:S01]  /*9f60*/  @P3 LDC R20, c[0x0][0x2e8] ;  /* 0x0000ba00ff143b82 */ /* 0x000ea20000000800 */
[C---:B------:R-:W-:Y:S01]  /*9f70*/  LOP3.LUT R8, R7.reuse, 0x1, RZ, 0xc0, !PT ;  /* 0x0000000107087812 */ /* 0x040fe200078ec0ff */
[----:B------:R-:W3:Y:S01]  /*9f80*/  @P3 MUFU.LG2 R4, R4 ;  /* 0x0000000400043308 */ /* 0x000ee20000000c00 */
[----:B------:R-:W-:Y:S01]  /*9f90*/  SHF.L.U32 R11, R7, 0x6, RZ ;  /* 0x00000006070b7819 */ /* 0x000fe200000006ff */
[----:B-----5:R-:W-:Y:S01]  /*9fa0*/  IMAD R16, R18, R16, R239 ;  /* 0x0000001012107224 */ /* 0x020fe200078e02ef */
[----:B------:R-:W-:Y:S01]  /*9fb0*/  SHF.L.U32 R7, R2, 0x6, RZ ;  /* 0x0000000602077819 */ /* 0x000fe200000006ff */
[----:B-1----:R-:W-:Y:S01]  /*9fc0*/  @P4 FMUL.FTZ R5, R5, 0.69314718246459960938 ;  /* 0x3f31721805054820 */ /* 0x002fe20000410000 */
[----:B------:R-:W-:-:S02]  /*9fd0*/  LEA.HI R9, R0, R0, RZ, 0x1 ;  /* 0x0000000000097211 */ /* 0x000fc400078f08ff */
[----:B------:R-:W-:Y:S02]  /*9fe0*/  ISETP.NE.U32.AND P0, PT, R8, 0x1, PT ;  /* 0x000000010800780c */ /* 0x000fe40003f05070 */
[----:B------:R-:W-:Y:S02]  /*9ff0*/  LOP3.LUT R7, R7, 0x1c0, RZ, 0xc0, !PT ;  /* 0x000001c007077812 */ /* 0x000fe400078ec0ff */
[----:B------:R-:W-:Y:S02]  /*a000*/  SHF.L.U32 R8, R9, 0x2, RZ ;  /* 0x0000000209087819 */ /* 0x000fe400000006ff */
[----:B------:R-:W-:Y:S02]  /*a010*/  LOP3.LUT R11, R11, 0x1c0, RZ, 0xc0, !PT ;  /* 0x000001c00b0b7812 */ /* 0x000fe400078ec0ff */
[----:B------:R-:W-:Y:S02]  /*a020*/  LOP3.LUT R8, R7, 0x38, R8, 0xf8, !PT ;  /* 0x0000003807087812 */ /* 0x000fe400078ef808 */
[----:B------:R-:W-:Y:S01]  /*a030*/  LEA.HI R11, R11, R11, RZ, 0x1d ;  /* 0x0000000b0b0b7211 */ /* 0x000fe200078fe8ff */
[----:B---3--:R-:W-:Y:S01]  /*a040*/  @P3 FMUL.FTZ R4, R4, 0.69314718246459960938 ;  /* 0x3f31721804043820 */ /* 0x008fe20000410000 */
[----:B------:R-:W-:-:S02]  /*a050*/  SHF.R.U32.HI R7, RZ, 0x3, R7 ;  /* 0x00000003ff077819 */ /* 0x000fc40000011607 */
[----:B------:R-:W-:Y:S02]  /*a060*/  LOP3.LUT R9, R9, 0xffffffe, RZ, 0xc0, !PT ;  /* 0x0ffffffe09097812 */ /* 0x000fe400078ec0ff */
[----:B------:R-:W-:Y:S02]  /*a070*/  LEA R6, R6, R11, 0x1 ;  /* 0x0000000b06067211 */ /* 0x000fe400078e08ff */
[----:B------:R-:W-:Y:S02]  /*a080*/  LOP3.LUT R7, R8, R7, RZ, 0x3c, !PT ;  /* 0x0000000708077212 */ /* 0x000fe400078e3cff */
[----:B------:R-:W-:Y:S02]  /*a090*/  IADD3 R8, R0, -R9, RZ ;  /* 0x8000000900087210 */ /* 0x000fe40007ffe0ff */
[----:B------:R-:W-:Y:S02]  /*a0a0*/  LEA R6, R6, UR6, 0x2 ;  /* 0x0000000606067c11 */ /* 0x000fe4000f8e10ff */
[----:B------:R-:W-:-:S02]  /*a0b0*/  MOV R9, 0x40 ;  /* 0x0000004000097802 */ /* 0x000fc40000000f00 */
[----:B------:R-:W-:Y:S01]  /*a0c0*/  SHF.R.S32.HI R13, RZ, 0x2, R13 ;  /* 0x00000002ff0d7819 */ /* 0x000fe2000001140d */
[----:B------:R-:W-:Y:S01]  /*a0d0*/  STS.64 [R6], R160 ;  /* 0x000000a006007388 */ /* 0x000fe20000000a00 */
[----:B------:R-:W-:Y:S02]  /*a0e0*/  LEA R7, R8, R7, 0x2 ;  /* 0x0000000708077211 */ /* 0x000fe400078e10ff */
[----:B------:R-:W-:Y:S01]  /*a0f0*/  MOV R8, 0x80 ;  /* 0x0000008000087802 */ /* 0x000fe20000000f00 */
[----:B------:R-:W-:Y:S01]  /*a100*/  STS.64 [R6+0x800], R162 ;  /* 0x000800a206007388 */ /* 0x000fe20000000a00 */
[----:B------:R-:W-:Y:S02]  /*a110*/  IADD3 R11, R6, -0x20, RZ ;  /* 0xffffffe0060b7810 */ /* 0x000fe40007ffe0ff */
[----:B------:R-:W-:Y:S02]  /*a120*/  SEL R9, R9, 0xffffffc0, !P1 ;  /* 0xffffffc009097807 */ /* 0x000fe40004800000 */
[----:B------:R-:W-:-:S02]  /*a130*/  LEA R10, R10, R13, 0x4 ;  /* 0x0000000d0a0a7211 */ /* 0x000fc400078e20ff */
[----:B------:R-:W-:Y:S02]  /*a140*/  @P0 IADD3 R11, R6, 0x20, RZ ;  /* 0x00000020060b0810 */ /* 0x000fe40007ffe0ff */
[----:B------:R-:W-:Y:S02]  /*a150*/  SEL R13, R8, 0xffffff80, !P2 ;  /* 0xffffff80080d7807 */ /* 0x000fe40005000000 */
[C---:B------:R-:W-:Y:S01]  /*a160*/  IADD3 R12, R6.reuse, R9, RZ ;  /* 0x00000009060c7210 */ /* 0x040fe20007ffe0ff */
[----:B------:R-:W-:Y:S01]  /*a170*/  STS.64 [R11], R36 ;  /* 0x000000240b007388 */ /* 0x000fe20000000a00 */
[----:B------:R-:W-:Y:S02]  /*a180*/  IADD3 R8, R9, R11, RZ ;  /* 0x0000000b09087210 */ /* 0x000fe40007ffe0ff */
[----:B------:R-:W-:Y:S01]  /*a190*/  IADD3 R9, R6, R13, RZ ;  /* 0x0000000d06097210 */ /* 0x000fe20007ffe0ff */
[----:B------:R-:W-:Y:S01]  /*a1a0*/  STS.64 [R11+0x800], R38 ;  /* 0x000800260b007388 */ /* 0x000fe20000000a00 */
[----:B------:R-:W-:-:S02]  /*a1b0*/  IADD3 R14, R13, R11, RZ ;  /* 0x0000000b0d0e7210 */ /* 0x000fc40007ffe0ff */
[-C--:B------:R-:W-:Y:S01]  /*a1c0*/  IADD3 R15, R12, R13.reuse, RZ ;  /* 0x0000000d0c0f7210 */ /* 0x080fe20007ffe0ff */
[----:B------:R-:W-:Y:S01]  /*a1d0*/  STS.64 [R12], R40 ;  /* 0x000000280c007388 */ /* 0x000fe20000000a00 */
[----:B------:R-:W-:Y:S02]  /*a1e0*/  IADD3 R13, R8, R13, RZ ;  /* 0x0000000d080d7210 */ /* 0x000fe40007ffe0ff */
[----:B------:R-:W-:Y:S01]  /*a1f0*/  SHF.L.U32 R18, R0, 0x2, RZ ;  /* 0x0000000200127819 */ /* 0x000fe200000006ff */
[----:B------:R-:W-:Y:S01]  /*a200*/  STS.64 [R12+0x800], R42 ;  /* 0x0008002a0c007388 */ /* 0x000fe20000000a00 */
[----:B------:R-:W-:-:S03]  /*a210*/  LEA R0, R7, UR6, 0x2 ;  /* 0x0000000607007c11 */ /* 0x000fc6000f8e10ff */
        /* <DEDUP_REMOVED lines=50> */
[----:B-1----:R-:W-:-:S03]  /*a540*/  IADD3 R6, -R239, RZ, RZ ;  /* 0x000000ffef067210 */ /* 0x002fc60007ffe1ff */
[----:B------:R1:W-:Y:S02]  /*a550*/  STS.64 [R9+0xc000], R140 ;  /* 0x00c0008c09007388 */ /* 0x0003e40000000a00 */
[----:B------:R-:W-:Y:S02]  /*a560*/  IMAD R6, R19, R6, UR4 ;  /* 0x0000000413067e24 */ /* 0x000fe4000f8e0206 */
[----:B------:R1:W-:Y:S02]  /*a570*/  STS.64 [R9+0xc800], R142 ;  /* 0x00c8008e09007388 */ /* 0x0003e40000000a00 */
[----:B------:R-:W-:Y:S02]  /*a580*/  IMAD R16, R16, R19, R6 ;  /* 0x0000001310107224 */ /* 0x000fe400078e0206 */
[----:B------:R1:W-:Y:S01]  /*a590*/  STS.64 [R14+0xc000], R144 ;  /* 0x00c000900e007388 */ /* 0x0003e20000000a00 */
[----:B------:R-:W-:Y:S01]  /*a5a0*/  MOV R6, 0xff800000 ;  /* 0xff80000000067802 */ /* 0x000fe20000000f00 */
[----:B----4-:R-:W-:Y:S01]  /*a5b0*/  @P4 FFMA.FTZ R6, R164, R21, R5 ;  /* 0x00000015a4064223 */ /* 0x010fe20000010005 */
[----:B------:R-:W-:Y:S01]  /*a5c0*/  IMAD R17, R16, R17, UR5 ;  /* 0x0000000510117e24 */ /* 0x000fe2000f8e0211 */
[----:B------:R1:W-:Y:S01]  /*a5d0*/  STS.64 [R14+0xc800], R146 ;  /* 0x00c800920e007388 */ /* 0x0003e20000000a00 */
[----:B------:R-:W-:-:S03]  /*a5e0*/  SHF.R.S32.HI R19, RZ, 0x1f, R18 ;  /* 0x0000001fff137819 */ /* 0x000fc60000011412 */
[----:B------:R1:W-:Y:S04]  /*a5f0*/  STS.64 [R15+0xc000], R152 ;  /* 0x00c000980f007388 */ /* 0x0003e80000000a00 */
[----:B------:R1:W-:Y:S01]  /*a600*/  STS.64 [R15+0xc800], R154 ;  /* 0x00c8009a0f007388 */ /* 0x0003e20000000a00 */
[----:B---3--:R-:W-:Y:S01]  /*a610*/  MOV R8, 0xff800000 ;  /* 0xff80000000087802 */ /* 0x008fe20000000f00 */
[----:B--2---:R-:W-:Y:S02]  /*a620*/  @P3 FFMA.FTZ R8, R3, R20, R4 ;  /* 0x0000001403083223 */ /* 0x004fe40000010004 */
[----:B------:R1:W-:Y:S04]  /*a630*/  STS.64 [R13+0xc000], R148 ;  /* 0x00c000940d007388 */ /* 0x0003e80000000a00 */
[----:B------:R1:W-:Y:S01]  /*a640*/  STS.64 [R13+0xc800], R150 ;  /* 0x00c800960d007388 */ /* 0x0003e20000000a00 */
[----:B------:R-:W-:Y:S06]  /*a650*/  BAR.SYNC.DEFER_BLOCKING 0x0 ;  /* 0x0000000000007b1d */ /* 0x000fec0000010000 */
[----:B------:R-:W-:Y:S05]  /*a660*/  @P5 BRA `(.L_x_5174) ;  /* 0x00000000002c5947 */ /* 0x000fea0003800000 */
[C---:B------:R-:W-:Y:S01]  /*a670*/  VIADD R12, R10.reuse, 0x8 ;  /* 0x000000080a0c7836 */ /* 0x040fe20000000000 */
[----:B------:R-:W-:Y:S01]  /*a680*/  SHF.R.S32.HI R4, RZ, 0x1f, R10 ;  /* 0x0000001fff047819 */ /* 0x000fe2000001140a */
[----:B------:R-:W-:Y:S01]  /*a690*/  ULDC.64 UR4, c[0x0][0x2b8] ;  /* 0x0000ae0000047ab9 */ /* 0x000fe20000000a00 */
[C---:B------:R-:W-:Y:S02]  /*a6a0*/  IADD3 R3, P0, R17.reuse, R10, RZ ;  /* 0x0000000a11037210 */ /* 0x040fe40007f1e0ff */
[-C--:B------:R-:W-:Y:S02]  /*a6b0*/  ISETP.GE.AND P2, PT, R10, R235.reuse, PT ;  /* 0x000000eb0a00720c */ /* 0x080fe40003f46270 */
[----:B------:R-:W-:Y:S02]  /*a6c0*/  ISETP.GE.AND P1, PT, R12, R235, PT ;  /* 0x000000eb0c00720c */ /* 0x000fe40003f26270 */
[----:B------:R-:W-:Y:S02]  /*a6d0*/  LEA.HI.X.SX32 R4, R17, R4, 0x1, P0 ;  /* 0x0000000411047211 */ /* 0x000fe400000f0eff */
[----:B------:R-:W-:-:S04]  /*a6e0*/  LEA R10, P0, R3, UR4, 0x2 ;  /* 0x00000004030a7c11 */ /* 0x000fc8000f8010ff */
[----:B------:R-:W-:-:S05]  /*a6f0*/  LEA.HI.X R11, R3, UR5, R4, 0x2, P0 ;  /* 0x00000005030b7c11 */ /* 0x000fca00080f1404 */
[----:B------:R2:W-:Y:S04]  /*a700*/  @!P2 STG.E desc[UR12][R10.64], R6 ;  /* 0x000000060a00a986 */ /* 0x0005e8000c10190c */
[----:B------:R2:W-:Y:S02]  /*a710*/  @!P1 STG.E desc[UR12][R10.64+0x20], R8 ;  /* 0x000020080a009986 */ /* 0x0005e4000c10190c */
.L_x_5174:
[----:B------:R-:W-:Y:S05]  /*a720*/  BSYNC B0 ;  /* 0x0000000000007941 */ /* 0x000fea0003800000 */
.L_x_5173:
[----:B------:R-:W-:Y:S01]  /*a730*/  ULDC UR4, c[0x0][0x2dc] ;  /* 0x0000b70000047ab9 */ /* 0x000fe20000000800 */
[C---:B------:R-:W-:Y:S01]  /*a740*/  IMAD.WIDE R18, R2.reuse, 0x100, R18 ;  /* 0x0000010002127825 */ /* 0x040fe200078e0212 */
[----:B------:R-:W3:Y:S03]  /*a750*/  LDS.128 R128, [R0] ;  /* 0x0000000000807984 */ /* 0x000ee60000000c00 */
[----:B------:R-:W-:Y:S01]  /*a760*/  IMAD R3, R17, UR4, RZ ;  /* 0x0000000411037c24 */ /* 0x000fe2000f8e02ff */
[----:B------:R-:W4:Y:S01]  /*a770*/  LDS.128 R96, [R0+0x4000] ;  /* 0x0040000000607984 */ /* 0x000f220000000c00 */
[C---:B--2---:R-:W-:Y:S01]  /*a780*/  VIADD R8, R2.reuse, 0x8 ;  /* 0x0000000802087836 */ /* 0x044fe20000000000 */
[----:B------:R-:W-:Y:S01]  /*a790*/  ULDC.64 UR4, c[0x0][0x288] ;  /* 0x0000a20000047ab9 */ /* 0x000fe20000000a00 */
[C---:B------:R-:W-:Y:S01]  /*a7a0*/  VIADD R4, R2.reuse, 0x10 ;  /* 0x0000001002047836 */ /* 0x040fe20000000000 */
[----:B------:R-:W2:Y:S01]  /*a7b0*/  LDS.128 R64, [R0+0x8000] ;  /* 0x0080000000407984 */ /* 0x000ea20000000c00 */
[C---:B------:R-:W-:Y:S01]  /*a7c0*/  IADD3 R6, P0, R3.reuse, R18, RZ ;  /* 0x0000001203067210 */ /* 0x040fe20007f1e0ff */
[----:B------:R-:W-:Y:S01]  /*a7d0*/  VIADD R38, R2, 0x18 ;  /* 0x0000001802267836 */ /* 0x000fe20000000000 */
[----:B------:R-:W-:Y:S01]  /*a7e0*/  ISETP.GE.AND P6, PT, R8, R235, PT ;  /* 0x000000eb0800720c */ /* 0x000fe20003fc6270 */
[----:B------:R-:W5:Y:S01]  /*a7f0*/  LDS.128 R32, [R0+0xc000] ;  /* 0x00c0000000207984 */ /* 0x000f620000000c00 */
[----:B------:R-:W-:Y:S01]  /*a800*/  LEA.HI.X.SX32 R3, R3, R19, 0x1, P0 ;  /* 0x0000001303037211 */ /* 0x000fe200000f0eff */
[----:B------:R-:W-:Y:S01]  /*a810*/  VIADD R36, R2, 0x20 ;  /* 0x0000002002247836 */ /* 0x000fe20000000000 */
[----:B------:R-:W-:Y:S01]  /*a820*/  LEA R132, P0, R6, UR4, 0x2 ;  /* 0x0000000406847c11 */ /* 0x000fe2000f8010ff */
[----:B------:R-:W5:Y:S01]  /*a830*/  LDS.128 R124, [R0+0x800] ;  /* 0x00080000007c7984 */ /* 0x000f620000000c00 */
[-C--:B------:R-:W-:Y:S01]  /*a840*/  ISETP.GE.AND P5, PT, R4, R235.reuse, PT ;  /* 0x000000eb0400720c */ /* 0x080fe20003fa6270 */
[----:B------:R-:W-:Y:S01]  /*a850*/  VIADD R4, R2, 0x30 ;  /* 0x0000003002047836 */ /* 0x000fe20000000000 */
[----:B------:R-:W-:Y:S01]  /*a860*/  LEA.HI.X R133, R6, UR5, R3, 0x2, P0 ;  /* 0x0000000506857c11 */ /* 0x000fe200080f1403 */
[----:B------:R-:W5:Y:S01]  /*a870*/  LDS.128 R120, [R0+0x1000] ;  /* 0x0010000000787984 */ /* 0x000f620000000c00 */
[----:B------:R-:W-:Y:S01]  /*a880*/  VIADD R6, R2, 0x28 ;  /* 0x0000002802067836 */ /* 0x000fe20000000000 */
[----:B------:R-:W-:-:S02]  /*a890*/  ISETP.GE.AND P4, PT, R38, R235, PT ;  /* 0x000000eb2600720c */ /* 0x000fc40003f86270 */
[----:B------:R-:W5:Y:S01]  /*a8a0*/  LDS.128 R116, [R0+0x1800] ;  /* 0x0018000000747984 */ /* 0x000f620000000c00 */
[-C--:B------:R-:W-:Y:S02]  /*a8b0*/  ISETP.GE.AND P3, PT, R36, R235.reuse, PT ;  /* 0x000000eb2400720c */ /* 0x080fe40003f66270 */
[-C--:B------:R-:W-:Y:S01]  /*a8c0*/  ISETP.GE.AND P2, PT, R6, R235.reuse, PT ;  /* 0x000000eb0600720c */ /* 0x080fe20003f46270 */
[----:B------:R-:W5:Y:S01]  /*a8d0*/  LDS.128 R112, [R0+0x2000] ;  /* 0x0020000000707984 */ /* 0x000f620000000c00 */
[-C--:B------:R-:W-:Y:S02]  /*a8e0*/  ISETP.GE.AND P1, PT, R4, R235.reuse, PT ;  /* 0x000000eb0400720c */ /* 0x080fe40003f26270 */
[C---:B------:R-:W-:Y:S01]  /*a8f0*/  ISETP.GE.AND P0, PT, R2.reuse, R235, PT ;  /* 0x000000eb0200720c */ /* 0x040fe20003f06270 */
[----:B------:R-:W5:Y:S01]  /*a900*/  LDS.128 R108, [R0+0x2800] ;  /* 0x00280000006c7984 */ /* 0x000f620000000c00 */
[----:B------:R-:W-:-:S03]  /*a910*/  VIADD R2, R2, 0x38 ;  /* 0x0000003802027836 */ /* 0x000fc60000000000 */
[----:B------:R-:W5:Y:S04]  /*a920*/  LDS.128 R104, [R0+0x3000] ;  /* 0x0030000000687984 */ /* 0x000f680000000c00 */
        /* <DEDUP_REMOVED lines=16> */
[----:B-1----:R-:W1:Y:S04]  /*aa30*/  LDS.128 R12, [R0+0xe800] ;  /* 0x00e80000000c7984 */ /* 0x002e680000000c00 */
[----:B------:R-:W1:Y:S04]  /*aa40*/  LDS.128 R8, [R0+0xf000] ;  /* 0x00f0000000087984 */ /* 0x000e680000000c00 */
[----:B------:R1:W1:Y:S04]  /*aa50*/  LDS.128 R100, [R0+0x3800] ;  /* 0x0038000000647984 */ /* 0x0002680000000c00 */
[----:B------:R1:W1:Y:S04]  /*aa60*/  LDS.128 R68, [R0+0x7800] ;  /* 0x0078000000447984 */ /* 0x0002680000000c00 */
[----:B------:R1:W1:Y:S04]  /*aa70*/  LDS.128 R36, [R0+0xb800] ;  /* 0x00b8000000247984 */ /* 0x0002680000000c00 */
[----:B------:R1:W1:Y:S04]  /*aa80*/  LDS.128 R4, [R0+0xf800] ;  /* 0x00f8000000047984 */ /* 0x0002680000000c00 */
[----:B---3--:R3:W-:Y:S04]  /*aa90*/  @!P0 STG.E.64 desc[UR12][R132.64], R128 ;  /* 0x0000008084008986 */ /* 0x0087e8000c101b0c */
[----:B------:R3:W-:Y:S04]  /*aaa0*/  @!P0 STG.E.64 desc[UR12][R132.64+0x8], R130 ;  /* 0x0000088284008986 */ /* 0x0007e8000c101b0c */
[----:B----4-:R3:W-:Y:S04]  /*aab0*/  @!P0 STG.E.128 desc[UR12][R132.64+0x100], R96 ;  /* 0x0001006084008986 */ /* 0x0107e8000c101d0c */
[----:B--2---:R3:W-:Y:S04]  /*aac0*/  @!P0 STG.E.128 desc[UR12][R132.64+0x200], R64 ;  /* 0x0002004084008986 */ /* 0x0047e8000c101d0c */
[----:B-----5:R3:W-:Y:S01]  /*aad0*/  @!P0 STG.E.128 desc[UR12][R132.64+0x300], R32 ;  /* 0x0003002084008986 */ /* 0x0207e2000c101d0c */
[----:B------:R-:W-:-:S03]  /*aae0*/  ISETP.GE.AND P0, PT, R2, R235, PT ;  /* 0x000000eb0200720c */ /* 0x000fc60003f06270 */
[----:B------:R3:W-:Y:S04]  /*aaf0*/  @!P6 STG.E.128 desc[UR12][R132.64+0x2000], R124 ;  /* 0x0020007c8400e986 */ /* 0x0007e8000c101d0c */
        /* <DEDUP_REMOVED lines=21> */
[----:B-1----:R3:W-:Y:S04]  /*ac50*/  @!P2 STG.E.128 desc[UR12][R132.64+0xa300], R12 ;  /* 0x00a3000c8400a986 */ /* 0x0027e8000c101d0c */
[----:B------:R3:W-:Y:S01]  /*ac60*/  @!P1 STG.E.128 desc[UR12][R132.64+0xc300], R8 ;  /* 0x00c3000884009986 */ /* 0x0007e2000c101d0c */
[----:B------:R-:W-:Y:S05]  /*ac70*/  @P0 EXIT ;  /* 0x000000000000094d */ /* 0x000fea0003800000 */
[----:B------:R-:W-:Y:S04]  /*ac80*/  STG.E.128 desc[UR12][R132.64+0xe000], R100 ;  /* 0x00e0006484007986 */ /* 0x000fe8000c101d0c */
[----:B------:R-:W-:Y:S04]  /*ac90*/  STG.E.128 desc[UR12][R132.64+0xe100], R68 ;  /* 0x00e1004484007986 */ /* 0x000fe8000c101d0c */
[----:B------:R-:W-:Y:S04]  /*aca0*/  STG.E.128 desc[UR12][R132.64+0xe200], R36 ;  /* 0x00e2002484007986 */ /* 0x000fe8000c101d0c */
[----:B------:R-:W-:Y:S01]  /*acb0*/  STG.E.128 desc[UR12][R132.64+0xe300], R4 ;  /* 0x00e3000484007986 */ /* 0x000fe2000c101d0c */
[----:B------:R-:W-:Y:S05]  /*acc0*/  EXIT ;  /* 0x000000000000794d */ /* 0x000fea0003800000 */
.L_x_5175:
        /* <DEDUP_REMOVED lines=11> */
.L_x_8908:


//--------------------- .text._ZN5flash24flash_fwd_splitkv_kernelI23Flash_fwd_kernel_traitsILi256ELi64ELi64ELi4ELb0ELb0EN7cutlass6half_tE19Flash_kernel_traitsILi256ELi64ELi64ELi4ES3_EELb0ELb0ELb0ELb0ELb1ELb1ELb1ELb0EEEvNS_16Flash_fwd_paramsE --------------------------
	.section	.text._ZN5flash24flash_fwd_splitkv_kernelI23Flash_fwd_kernel_traitsILi256ELi64ELi64ELi4ELb0ELb0EN7cutlass6half_tE19Flash_kernel_traitsILi256ELi64ELi64ELi4ES3_EELb0ELb0ELb0ELb0ELb1ELb1ELb1ELb0EEEvNS_16Flash_fwd_paramsE,"ax",@progbits
	.align	128
        .global         _ZN5flash24flash_fwd_splitkv_kernelI23Flash_fwd_kernel_traitsILi256ELi64ELi64ELi4ELb0ELb0EN7cutlass6half_tE19Flash_kernel_traitsILi256ELi64ELi64ELi4ES3_EELb0ELb0ELb0ELb0ELb1ELb1ELb1ELb0EEEvNS_16Flash_fwd_paramsE
        .type           _ZN5flash24flash_fwd_splitkv_kernelI23Flash_fwd_kernel_traitsILi256ELi64ELi64ELi4ELb0ELb0EN7cutlass6half_tE19Flash_kernel_traitsILi256ELi64ELi64ELi4ES3_EELb0ELb0ELb0ELb0ELb1ELb1ELb1ELb0EEEvNS_16Flash_fwd_paramsE,@function
        .size           _ZN5flash24flash_fwd_splitkv_kernelI23Flash_fwd_kernel_traitsILi256ELi64ELi64ELi4ELb0ELb0EN7cutlass6half_tE19Flash_kernel_traitsILi256ELi64ELi64ELi4ES3_EELb0ELb0ELb0ELb0ELb1ELb1ELb1ELb0EEEvNS_16Flash_fwd_paramsE,(.L_x_8909 - _ZN5flash24flash_fwd_splitkv_kernelI23Flash_fwd_kernel_traitsILi256ELi64ELi64ELi4ELb0ELb0EN7cutlass6half_tE19Flash_kernel_traitsILi256ELi64ELi64ELi4ES3_EELb0ELb0ELb0ELb0ELb1ELb1ELb1ELb0EEEvNS_16Flash_fwd_paramsE)
        .other          _ZN5flash24flash_fwd_splitkv_kernelI23Flash_fwd_kernel_traitsILi256ELi64ELi64ELi4ELb0ELb0EN7cutlass6half_tE19Flash_kernel_traitsILi256ELi64ELi64ELi4ES3_EELb0ELb0ELb0ELb0ELb1ELb1ELb1ELb0EEEvNS_16Flash_fwd_paramsE,@"STO_CUDA_ENTRY STV_DEFAULT"
_ZN5flash24flash_fwd_splitkv_kernelI23Flash_fwd_kernel_traitsILi256ELi64ELi64ELi4ELb0ELb0EN7cutlass6half_tE19Flash_kernel_traitsILi256ELi64ELi64ELi4ES3_EELb0ELb0ELb0ELb0ELb1ELb1ELb1ELb0EEEvNS_16Flash_fwd_paramsE:
.text._ZN5flash24flash_fwd_splitkv_kernelI23Flash_fwd_kernel_traitsILi256ELi64ELi64ELi4ELb0ELb0EN7cutlass6half_tE19Flash_kernel_traitsILi256ELi64ELi64ELi4ES3_EELb0ELb0ELb0ELb0ELb1ELb1ELb1ELb0EEEvNS_16Flash_fwd_paramsE:
[----:B------:R-:W-:Y:S08]  /*0000*/  LDC R1, c[0x0][0x28] ;  /* 0x00000a00ff017b82 */ /* 0x000ff00000000800 */
[----:B------:R-:W1:Y:S01]  /*0010*/  LDC R0, c[0x0][0x270] ;  /* 0x00009c00ff007b82 */ /* 0x000e620000000800 */
[----:B------:R-:W-:Y:S01]  /*0020*/  ULDC.64 UR4, c[0x0][0x2f0] ;  /* 0x0000bc0000047ab9 */ /* 0x000fe20000000a00 */
[----:B------:R-:W-:Y:S01]  /*0030*/  MOV R10, 0xffffffff ;  /* 0xffffffff000a7802 */ /* 0x000fe20000000f00 */
[----:B------:R-:W-:Y:S01]  /*0040*/  ULDC.64 UR14, c[0x0][0x208] ;  /* 0x00008200000e7ab9 */ /* 0x000fe20000000a00 */
[----:B------:R-:W-:-:S04]  /*0050*/  ISETP.NE.U32.AND P1, PT, RZ, UR4, PT ;  /* 0x00000004ff007c0c */ /* 0x000fc8000bf25070 */
[----:B------:R-:W2:Y:S01]  /*0060*/  S2UR UR6, SR_CTAID.Z ;  /* 0x00000000000679c3 */ /* 0x000ea20000002700 */
[----:B------:R-:W-:-:S07]  /*0070*/  ISETP.NE.AND.EX P1, PT, RZ, UR5, PT, P1 ;  /* 0x00000005ff007c0c */ /* 0x000fce000bf25310 */
[----:B------:R-:W3:Y:S01]  /*0080*/  LDC.U8 R7, c[0x0][0x3c2] ;  /* 0x0000f080ff077b82 */ /* 0x000ee20000000000 */
[----:B-1----:R-:W1:Y:S01]  /*0090*/  I2F.U32.RP R2, R0 ;  /* 0x0000000000027306 */ /* 0x002e620000209000 */
[----:B------:R-:W-:-:S06]  /*00a0*/  ISETP.NE.U32.AND P2, PT, R0, RZ, PT ;  /* 0x000000ff0000720c */ /* 0x000fcc0003f45070 */
[----:B------:R-:W4:Y:S01]  /*00b0*/  LDC.64 R8, c[0x0][0x2f8] ;  /* 0x0000be00ff087b82 */ /* 0x000f220000000a00 */
[----:B-1----:R-:W1:Y:S02]  /*00c0*/  MUFU.RCP R2, R2 ;  /* 0x0000000200027308 */ /* 0x002e640000001000 */
[----:B-1----:R-:W-:-:S06]  /*00d0*/  VIADD R2, R2, 0xffffffe ;  /* 0x0ffffffe02027836 */ /* 0x002fcc0000000000 */
[----:B------:R-:W1:Y:S02]  /*00e0*/  F2I.FTZ.U32.TRUNC.NTZ R3, R2 ;  /* 0x0000000200037305 */ /* 0x000e64000021f000 */
[----:B-1----:R-:W-:-:S04]  /*00f0*/  IMAD.MOV R2, RZ, RZ, -R3 ;  /* 0x000000ffff027224 */ /* 0x002fc800078e0a03 */
[----:B------:R-:W-:Y:S01]  /*0100*/  IMAD R4, R2, R0, RZ ;  /* 0x0000000002047224 */ /* 0x000fe200078e02ff */
[----:B------:R-:W-:-:S05]  /*0110*/  MOV R2, RZ ;  /* 0x000000ff00027202 */ /* 0x000fca0000000f00 */
[----:B------:R-:W-:Y:S02]  /*0120*/  IMAD.HI.U32 R4, R3, R4, R2 ;  /* 0x0000000403047227 */ /* 0x000fe400078e0002 */
[----:B------:R-:W1:Y:S04]  /*0130*/  LDC.64 R2, c[0x0][0x300] ;  /* 0x0000c000ff027b82 */ /* 0x000e680000000a00 */
[----:B--2---:R-:W-:-:S04]  /*0140*/  IMAD.HI.U32 R238, R4, UR6, RZ ;  /* 0x0000000604ee7c27 */ /* 0x004fc8000f8e00ff */
[----:B------:R-:W-:Y:S01]  /*0150*/  IMAD.MOV R6, RZ, RZ, -R238 ;  /* 0x000000ffff067224 */ /* 0x000fe200078e0aee */
[----:B------:R-:W2:Y:S03]  /*0160*/  LDC.64 R4, c[0x0][0x2f0] ;  /* 0x0000bc00ff047b82 */ /* 0x000ea60000000a00 */
[----:B------:R-:W-:-:S05]  /*0170*/  IMAD R6, R0, R6, UR6 ;  /* 0x0000000600067e24 */ /* 0x000fca000f8e0206 */
[----:B------:R-:W-:Y:S02]  /*0180*/  ISETP.GE.U32.AND P4, PT, R6, R0, PT ;  /* 0x000000000600720c */ /* 0x000fe40003f86070 */
[----:B-1----:R-:W-:-:S04]  /*0190*/  ISETP.NE.U32.AND P0, PT, R2, RZ, PT ;  /* 0x000000ff0200720c */ /* 0x002fc80003f05070 */
[----:B------:R-:W-:-:S07]  /*01a0*/  ISETP.NE.AND.EX P0, PT, R3, RZ, PT, P0 ;  /* 0x000000ff0300720c */ /* 0x000fce0003f05300 */
[----:B------:R-:W-:Y:S01]  /*01b0*/  @P4 IMAD.IADD R6, R6, 0x1, -R0 ;  /* 0x0000000106064824 */ /* 0x000fe200078e0a00 */
[----:B------:R-:W-:Y:S01]  /*01c0*/  @P4 IADD3 R238, R238, 0x1, RZ ;  /* 0x00000001eeee4810 */ /* 0x000fe20007ffe0ff */
[----:B------:R-:W1:Y:S03]  /*01d0*/  LDC.64 R2, c[0x0][0x2f8] ;  /* 0x0000be00ff027b82 */ /* 0x000e660000000a00 */
[----:B------:R-:W-:-:S13]  /*01e0*/  ISETP.GE.U32.AND P3, PT, R6, R0, PT ;  /* 0x000000000600720c */ /* 0x000fda0003f66070 */
[----:B------:R-:W-:Y:S01]  /*01f0*/  @P3 VIADD R238, R238, 0x1 ;  /* 0x00000001eeee3836 */ /* 0x000fe20000000000 */
[----:B------:R-:W-:-:S05]  /*0200*/  @!P2 LOP3.LUT R238, RZ, R0, RZ, 0x33, !PT ;  /* 0x00000000ffeea212 */ /* 0x000fca00078e33ff */
[----:B--2---:R-:W-:Y:S01]  /*0210*/  IMAD.WIDE R12, R238, 0x4, R4 ;  /* 0x00000004ee0c7825 */ /* 0x004fe200078e0204 */
[----:B---3--:R-:W-:Y:S01]  /*0220*/  ISETP.NE.AND P3, PT, R7, RZ, PT ;  /* 0x000000ff0700720c */ /* 0x008fe20003f65270 */
[----:B------:R-:W2:Y:S03]  /*0230*/  @P0 LDC.64 R4, c[0x0][0x300] ;  /* 0x0000c000ff040b82 */ /* 0x000ea60000000a00 */
[----:B------:R-:W3:Y:S04]  /*0240*/  @P1 LDG.E R10, desc[UR14][R12.64] ;  /* 0x0000000e0c0a1981 */ /* 0x000ee8000c1e1900 */
[----:B------:R-:W3:Y:S01]  /*0250*/  @P1 LDG.E R6, desc[UR14][R12.64+0x4] ;  /* 0x0000040e0c061981 */ /* 0x000ee2000c1e1900 */
[----:B-1----:R-:W-:Y:S01]  /*0260*/  ISETP.EQ.U32.AND P2, PT, R2, RZ, PT ;  /* 0x000000ff0200720c */ /* 0x002fe20003f42070 */
[----:B----4-:R-:W-:Y:S01]  /*0270*/  IMAD.WIDE R8, R238, 0x4, R8 ;  /* 0x00000004ee087825 */ /* 0x010fe200078e0208 */
[----:B------:R-:W-:-:S02]  /*0280*/  MOV R11, 0xffffffff ;  /* 0xffffffff000b7802 */ /* 0x000fc40000000f00 */
[----:B------:R-:W-:Y:S01]  /*0290*/  ISETP.EQ.OR.EX P2, PT, R3, RZ, !P3, P2 ;  /* 0x000000ff0300720c */ /* 0x000fe20005f42720 */
[----:B------:R-:W-:Y:S01]  /*02a0*/  IMAD.MOV.U32 R7, RZ, RZ, RZ ;  /* 0x000000ffff077224 */ /* 0x000fe200078e00ff */
[----:B------:R-:W1:Y:S01]  /*02b0*/  S2R R36, SR_CTAID.X ;  /* 0x0000000000247919 */ /* 0x000e620000002500 */
[----:B------:R-:W4:Y:S01]  /*02c0*/  S2R R114, SR_TID.X ;  /* 0x0000000000727919 */ /* 0x000f220000002100 */
[----:B--2---:R-:W-:-:S09]  /*02d0*/  @P0 IMAD.WIDE R4, R238, 0x4, R4 ;  /* 0x00000004ee040825 */ /* 0x004fd200078e0204 */
[----:B------:R-:W5:Y:S04]  /*02e0*/  @!P2 LDG.E R11, desc[UR14][R8.64] ;  /* 0x0000000e080ba981 */ /* 0x000f68000c1e1900 */
[----:B------:R2:W5:Y:S01]  /*02f0*/  @P0 LDG.E R7, desc[UR14][R4.64] ;  /* 0x0000000e04070981 */ /* 0x000562000c1e1900 */
[----:B------:R-:W-:-:S04]  /*0300*/  ISETP.NE.U32.AND P0, PT, R2, RZ, PT ;  /* 0x000000ff0200720c */ /* 0x000fc80003f05070 */
[----:B------:R-:W-:Y:S02]  /*0310*/  ISETP.NE.AND.EX P0, PT, R3, RZ, PT, P0 ;  /* 0x000000ff0300720c */ /* 0x000fe40003f05300 */
[----:B------:R-:W-:Y:S01]  /*0320*/  IADD3 R34, -R238, RZ, RZ ;  /* 0x000000ffee227210 */ /* 0x000fe20007ffe1ff */
[----:B--2---:R-:W2:Y:S04]  /*0330*/  S2R R4, SR_CTAID.Y ;  /* 0x0000000000047919 */ /* 0x004ea80000002600 */
[----:B------:R-:W-:Y:S02]  /*0340*/  IMAD R34, R0, R34, UR6 ;  /* 0x0000000600227e24 */ /* 0x000fe4000f8e0222 */
[----:B---3--:R-:W-:-:S06]  /*0350*/  @P1 IMAD.IADD R6, R6, 0x1, -R10 ;  /* 0x0000000106061824 */ /* 0x008fcc00078e0a0a */
[----:B------:R-:W3:Y:S01]  /*0360*/  @!P1 LDC R6, c[0x0][0x2c4] ;  /* 0x0000b100ff069b82 */ /* 0x000ee20000000800 */
[----:B-12-4-:R-:W-:Y:S05]  /*0370*/  @!P0 BRA `(.L_x_5176) ;  /* 0x0000000000108947 */ /* 0x016fea0003800000 */
[----:B------:R-:W2:Y:S02]  /*0380*/  @P3 LDG.E R5, desc[UR14][R8.64+0x4] ;  /* 0x0000040e08053981 */ /* 0x000ea4000c1e1900 */
[----:B--2--5:R-:W-:-:S06]  /*0390*/  @P3 IADD3 R5, R5, -R11, RZ ;  /* 0x8000000b05053210 */ /* 0x024fcc0007ffe0ff */
[----:B------:R2:W5:Y:S01]  /*03a0*/  @!P3 LDG.E R5, desc[UR14][R8.64] ;  /* 0x0000000e0805b981 */ /* 0x000562000c1e1900 */
[----:B------:R-:W-:Y:S05]  /*03b0*/  BRA `(.L_x_5177) ;  /* 0x0000000000047947 */ /* 0x000fea0003800000 */
.L_x_5176:
[----:B------:R-:W1:Y:S02]  /*03c0*/  LDC R5, c[0x0][0x2c8] ;  /* 0x0000b200ff057b82 */ /* 0x000e640000000800 */
.L_x_5177:
[----:B------:R-:W4:Y:S02]  /*03d0*/  LDC.64 R2, c[0x0][0x308] ;  /* 0x0000c200ff027b82 */ /* 0x000f240000000a00 */
[----:B----4-:R-:W-:-:S04]  /*03e0*/  ISETP.NE.U32.AND P3, PT, R2, RZ, PT ;  /* 0x000000ff0200720c */ /* 0x010fc80003f65070 */
[----:B------:R-:W-:-:S13]  /*03f0*/  ISETP.NE.AND.EX P3, PT, R3, RZ, PT, P3 ;  /* 0x000000ff0300720c */ /* 0x000fda0003f65330 */
[----:B------:R-:W4:Y:S02]  /*0400*/  @P3 LDC.64 R2, c[0x0][0x308] ;  /* 0x0000c200ff023b82 */ /* 0x000f240000000a00 */
[----:B----4-:R-:W-:-:S05]  /*0410*/  @P3 IMAD.WIDE R2, R238, 0x4, R2 ;  /* 0x00000004ee023825 */ /* 0x010fca00078e0202 */
[----:B------:R4:W5:Y:S01]  /*0420*/  @P3 LDG.E R113, desc[UR14][R2.64] ;  /* 0x0000000e02713981 */ /* 0x000962000c1e1900 */
[----:B------:R-:W-:-:S05]  /*0430*/  IMAD.SHL.U32 R235, R36, 0x40, RZ ;  /* 0x0000004024eb7824 */ /* 0x000fca00078e00ff */
[----:B---3--:R-:W-:-:S13]  /*0440*/  ISETP.GT.AND P0, PT, R6, R235, PT ;  /* 0x000000eb0600720c */ /* 0x008fda0003f04270 */
[----:B------:R-:W-:Y:S05]  /*0450*/  @!P0 EXIT ;  /* 0x000000000000894d */ /* 0x000fea0003800000 */
[----:B--2---:R-:W2:Y:S01]  /*0460*/  LDC R9, c[0x0][0x10] ;  /* 0x00000400ff097b82 */ /* 0x004ea20000000800 */
[----:B-----5:R-:W-:-:S07]  /*0470*/  @P3 IMAD.IADD R113, R113, 0x1, -R7 ;  /* 0x0000000171713824 */ /* 0x020fce00078e0a07 */
[----:B----4-:R-:W3:Y:S01]  /*0480*/  LDC R2, c[0x0][0x2c8] ;  /* 0x0000b200ff027b82 */ /* 0x010ee20000000800 */
[----:B--2---:R-:W-:-:S04]  /*0490*/  IABS R13, R9 ;  /* 0x00000009000d7213 */ /* 0x004fc80000000000 */
[----:B------:R-:W2:Y:S01]  /*04a0*/  I2F.RP R16, R13 ;  /* 0x0000000d00107306 */ /* 0x000ea20000209400 */
[----:B---3--:R-:W-:-:S05]  /*04b0*/  VIADD R2, R2, 0x3f ;  /* 0x0000003f02027836 */ /* 0x008fca0000000000 */
[----:B------:R-:W-:-:S04]  /*04c0*/  SHF.R.S32.HI R15, RZ, 0x1f, R2 ;  /* 0x0000001fff0f7819 */ /* 0x000fc80000011402 */
[----:B------:R-:W-:Y:S01]  /*04d0*/  LEA.HI R15, R15, R2, RZ, 0x6 ;  /* 0x000000020f0f7211 */ /* 0x000fe200078f30ff */
[----:B--2---:R-:W2:Y:S01]  /*04e0*/  MUFU.RCP R16, R16 ;  /* 0x0000001000107308 */ /* 0x004ea20000001000 */
[-C--:B------:R-:W-:Y:S02]  /*04f0*/  IABS R2, R9.reuse ;  /* 0x0000000900027213 */ /* 0x080fe40000000000 */
[----:B------:R-:W-:-:S03]  /*0500*/  LEA.HI.SX32 R15, R15, R9, 0x1a ;  /* 0x000000090f0f7211 */ /* 0x000fc600078fd2ff */
[----:B------:R-:W-:Y:S02]  /*0510*/  IMAD.MOV R2, RZ, RZ, -R2 ;  /* 0x000000ffff027224 */ /* 0x000fe400078e0a02 */
[----:B------:R-:W-:-:S05]  /*0520*/  VIADD R15, R15, 0xffffffff ;  /* 0xffffffff0f0f7836 */ /* 0x000fca0000000000 */
[----:B------:R-:W-:Y:S02]  /*0530*/  IABS R3, R15 ;  /* 0x0000000f00037213 */ /* 0x000fe40000000000 */
[----:B------:R-:W-:Y:S01]  /*0540*/  LOP3.LUT R15, R15, R9, RZ, 0x3c, !PT ;  /* 0x000000090f0f7212 */ /* 0x000fe200078e3cff */
[----:B--2---:R-:W-:-:S03]  /*0550*/  VIADD R16, R16, 0xffffffe ;  /* 0x0ffffffe10107836 */ /* 0x004fc60000000000 */
[----:B------:R-:W-:Y:S01]  /*0560*/  ISETP.GE.AND P0, PT, R15, RZ, PT ;  /* 0x000000ff0f00720c */ /* 0x000fe20003f06270 */
[----:B------:R-:W2:Y:S02]  /*0570*/  F2I.FTZ.U32.TRUNC.NTZ R17, R16 ;  /* 0x0000001000117305 */ /* 0x000ea4000021f000 */
[----:B--2---:R-:W-:Y:S02]  /*0580*/  IMAD.MOV R8, RZ, RZ, -R17 ;  /* 0x000000ffff087224 */ /* 0x004fe400078e0a11 */
[----:B------:R-:W-:Y:S02]  /*0590*/  IMAD.MOV.U32 R16, RZ, RZ, RZ ;  /* 0x000000ffff107224 */ /* 0x000fe400078e00ff */
[----:B------:R-:W-:-:S04]  /*05a0*/  IMAD R8, R8, R13, RZ ;  /* 0x0000000d08087224 */ /* 0x000fc800078e02ff */
[----:B------:R-:W-:-:S06]  /*05b0*/  IMAD.HI.U32 R8, R17, R8, R16 ;  /* 0x0000000811087227 */ /* 0x000fcc00078e0010 */
        /* <DEDUP_REMOVED lines=35> */
[----:B------:R-:W-:Y:S01]  /*07f0*/  IMAD R2, R2, R0, R34 ;  /* 0x0000000002027224 */ /* 0x000fe200078e0222 */
[----:B------:R-:W-:-:S03]  /*0800*/  SHF.R.S32.HI R0, RZ, 0x4, R5 ;  /* 0x00000004ff007819 */ /* 0x000fc60000011405 */
[----:B------:R-:W-:Y:S01]  /*0810*/  IMAD R3, R2, R3, R235 ;  /* 0x0000000302037224 */ /* 0x000fe200078e02eb */
[C---:B------:R-:W-:Y:S01]  /*0820*/  ISETP.GE.AND P3, PT, R0.reuse, R6, PT ;  /* 0x000000060000720c */ /* 0x040fe20003f66270 */
[----:B------:R-:W-:-:S04]  /*0830*/  IMAD.WIDE R8, R0, 0x100, R8 ;  /* 0x0000010000087825 */ /* 0x000fc800078e0208 */
[----:B------:R-:W-:Y:S01]  /*0840*/  IMAD R4, R3, UR4, RZ ;  /* 0x0000000403047c24 */ /* 0x000fe2000f8e02ff */
[----:B------:R-:W-:Y:S01]  /*0850*/  ULDC.64 UR4, c[0x0][0x288] ;  /* 0x0000a20000047ab9 */ /* 0x000fe20000000a00 */
[C---:B------:R-:W-:Y:S02]  /*0860*/  VIADD R7, R0.reuse, 0x8 ;  /* 0x0000000800077836 */ /* 0x040fe40000000000 */
[----:B------:R-:W-:Y:S01]  /*0870*/  VIADD R5, R0, 0x10 ;  /* 0x0000001000057836 */ /* 0x000fe20000000000 */
[----:B------:R-:W-:Y:S01]  /*0880*/  IADD3 R2, P0, R4, R8, RZ ;  /* 0x0000000804027210 */ /* 0x000fe20007f1e0ff */
[----:B------:R-:W-:Y:S01]  /*0890*/  VIADD R8, R0, 0x20 ;  /* 0x0000002000087836 */ /* 0x000fe20000000000 */
[----:B------:R-:W-:Y:S02]  /*08a0*/  ISETP.GE.AND P2, PT, R7, R6, PT ;  /* 0x000000060700720c */ /* 0x000fe40003f46270 */
[----:B------:R-:W-:Y:S01]  /*08b0*/  LEA.HI.X.SX32 R4, R4, R9, 0x1, P0 ;  /* 0x0000000904047211 */ /* 0x000fe200000f0eff */
[----:B------:R-:W-:Y:S01]  /*08c0*/  VIADD R9, R0, 0x18 ;  /* 0x0000001800097836 */ /* 0x000fe20000000000 */
[----:B------:R-:W-:-:S02]  /*08d0*/  LEA R10, P0, R2, UR4, 0x2 ;  /* 0x00000004020a7c11 */ /* 0x000fc4000f8010ff */
[-C--:B------:R-:W-:Y:S02]  /*08e0*/  ISETP.GE.AND P1, PT, R5, R6.reuse, PT ;  /* 0x000000060500720c */ /* 0x080fe40003f26270 */
[----:B------:R-:W-:Y:S01]  /*08f0*/  LEA.HI.X R11, R2, UR5, R4, 0x2, P0 ;  /* 0x00000005020b7c11 */ /* 0x000fe200080f1404 */
[C---:B------:R-:W-:Y:S01]  /*0900*/  VIADD R4, R0.reuse, 0x38 ;  /* 0x0000003800047836 */ /* 0x040fe20000000000 */
[-C--:B------:R-:W-:Y:S01]  /*0910*/  ISETP.GE.AND P0, PT, R9, R6.reuse, PT ;  /* 0x000000060900720c */ /* 0x080fe20003f06270 */
[----:B------:R-:W-:Y:S01]  /*0920*/  ULDC.64 UR4, c[0x0][0x2b8] ;  /* 0x0000ae0000047ab9 */ /* 0x000fe20000000a00 */
[-C--:B------:R-:W-:Y:S01]  /*0930*/  ISETP.GE.OR P5, PT, R7, R6.reuse, P6 ;  /* 0x000000060700720c */ /* 0x080fe200037a6670 */
[----:B------:R-:W-:Y:S01]  /*0940*/  @!P3 STG.E.128 desc[UR14][R10.64], RZ ;  /* 0x000000ff0a00b986 */ /* 0x000fe2000c101d0e */
[----:B------:R-:W-:Y:S01]  /*0950*/  ISETP.GE.OR P4, PT, R5, R6, P6 ;  /* 0x000000060500720c */ /* 0x000fe20003786670 */
[C---:B------:R-:W-:Y:S01]  /*0960*/  VIADD R7, R0.reuse, 0x28 ;  /* 0x0000002800077836 */ /* 0x040fe20000000000 */
[----:B------:R-:W-:Y:S01]  /*0970*/  SHF.R.S32.HI R2, RZ, 0x1f, R3 ;  /* 0x0000001fff027819 */ /* 0x000fe20000011403 */
[----:B------:R-:W-:Y:S01]  /*0980*/  @!P3 STG.E.128 desc[UR14][R10.64+0x100], RZ ;  /* 0x000100ff0a00b986 */ /* 0x000fe2000c101d0e */
[----:B------:R-:W-:-:S03]  /*0990*/  VIADD R5, R0, 0x30 ;  /* 0x0000003000057836 */ /* 0x000fc60000000000 */
[----:B------:R-:W-:Y:S04]  /*09a0*/  @!P3 STG.E.128 desc[UR14][R10.64+0x200], RZ ;  /* 0x000200ff0a00b986 */ /* 0x000fe8000c101d0e */
[----:B------:R-:W-:Y:S01]  /*09b0*/  @!P3 STG.E.128 desc[UR14][R10.64+0x300], RZ ;  /* 0x000300ff0a00b986 */ /* 0x000fe2000c101d0e */
[----:B------:R-:W-:-:S03]  /*09c0*/  ISETP.GE.AND P3, PT, R8, R6, PT ;  /* 0x000000060800720c */ /* 0x000fc60003f66270 */
[----:B------:R-:W-:Y:S04]  /*09d0*/  @!P0 STG.E.128 desc[UR14][R10.64+0x6000], RZ ;  /* 0x006000ff0a008986 */ /* 0x000fe8000c101d0e */
        /* <DEDUP_REMOVED lines=41> */
[----:B------:R1:W-:Y:S01]  /*0c70*/  @!P5 STG.E desc[UR14][R12.64+0x20], R2 ;  /* 0x000020020c00d986 */ /* 0x0003e2000c10190e */
[-C--:B------:R-:W-:Y:S01]  /*0c80*/  ISETP.GE.OR P5, PT, R0, R6.reuse, P6 ;  /* 0x000000060000720c */ /* 0x080fe200037a6670 */
[----:B------:R-:W-:Y:S01]  /*0c90*/  @!P4 IMAD.MOV.U32 R0, RZ, RZ, -0x800000 ;  /* 0xff800000ff00c424 */ /* 0x000fe200078e00ff */
[----:B------:R-:W-:Y:S01]  /*0ca0*/  ISETP.GE.OR P6, PT, R4, R6, P6 ;  /* 0x000000060400720c */ /* 0x000fe200037c6670 */
[----:B------:R-:W-:Y:S04]  /*0cb0*/  @!P2 STG.E desc[UR14][R12.64+0x60], R5 ;  /* 0x000060050c00a986 */ /* 0x000fe8000c10190e */
[----:B------:R2:W-:Y:S04]  /*0cc0*/  @!P4 STG.E desc[UR14][R12.64+0x40], R0 ;  /* 0x000040000c00c986 */ /* 0x0005e8000c10190e */
[----:B------:R3:W-:Y:S02]  /*0cd0*/  @!P1 STG.E desc[UR14][R12.64+0x80], R3 ;  /* 0x000080030c009986 */ /* 0x0007e4000c10190e */
[----:B------:R-:W-:-:S05]  /*0ce0*/  @!P5 IMAD.MOV.U32 R7, RZ, RZ, -0x800000 ;  /* 0xff800000ff07d424 */ /* 0x000fca00078e00ff */
[----:B------:R3:W-:Y:S01]  /*0cf0*/  @!P5 STG.E desc[UR14][R12.64], R7 ;  /* 0x000000070c00d986 */ /* 0x0007e2000c10190e */
[----:B-1----:R-:W-:-:S05]  /*0d00*/  @!P3 IMAD.MOV.U32 R2, RZ, RZ, -0x800000 ;  /* 0xff800000ff02b424 */ /* 0x002fca00078e00ff */
[----:B------:R3:W-:Y:S01]  /*0d10*/  @!P3 STG.E desc[UR14][R12.64+0xa0], R2 ;  /* 0x0000a0020c00b986 */ /* 0x0007e2000c10190e */
[----:B--2---:R-:W-:-:S05]  /*0d20*/  @!P0 IMAD.MOV.U32 R0, RZ, RZ, -0x800000 ;  /* 0xff800000ff008424 */ /* 0x004fca00078e00ff */
[----:B------:R3:W-:Y:S01]  /*0d30*/  @!P0 STG.E desc[UR14][R12.64+0xc0], R0 ;  /* 0x0000c0000c008986 */ /* 0x0007e2000c10190e */
[----:B------:R-:W-:Y:S05]  /*0d40*/  @P6 EXIT ;  /* 0x000000000000694d */ /* 0x000fea0003800000 */
[----:B---3--:R-:W-:-:S05]  /*0d50*/  MOV R0, 0xff800000 ;  /* 0xff80000000007802 */ /* 0x008fca0000000f00 */
[----:B------:R-:W-:Y:S01]  /*0d60*/  STG.E desc[UR14][R12.64+0xe0], R0 ;  /* 0x0000e0000c007986 */ /* 0x000fe2000c10190e */
[----:B------:R-:W-:Y:S05]  /*0d70*/  EXIT ;  /* 0x000000000000794d */ /* 0x000fea0003800000 */
.L_x_5178:
        /* <DEDUP_REMOVED lines=24> */
.L_x_5179:
[----:B------:R-:W-:Y:S05]  /*0f00*/  @!P6 BRA `(.L_x_5180) ;  /* 0x000000040040e947 */ /* 0x000fea0003800000 */
[----:B------:R-:W1:Y:S01]  /*0f10*/  LDC R9, c[0x0][0x380] ;  /* 0x0000e000ff097b82 */ /* 0x000e620000000800 */
[----:B------:R-:W-:Y:S01]  /*0f20*/  LEA R27, R165, 0xffffffc0, 0x6 ;  /* 0xffffffc0a51b7811 */ /* 0x000fe200078e30ff */
[----:B------:R-:W-:-:S03]  /*0f30*/  ULDC.64 UR4, c[0x0][0x230] ;  /* 0x00008c0000047ab9 */ /* 0x000fc60000000a00 */
[----:B-----5:R-:W-:-:S03]  /*0f40*/  IABS R0, R27 ;  /* 0x0000001b00007213 */ /* 0x020fc60000000000 */
[----:B------:R-:W2:Y:S01]  /*0f50*/  LDC.64 R104, c[0x0][0x248] ;  /* 0x00009200ff687b82 */ /* 0x000ea20000000a00 */
[----:B-1----:R-:W-:-:S04]  /*0f60*/  IABS R3, R9 ;  /* 0x0000000900037213 */ /* 0x002fc80000000000 */
[----:B------:R-:W1:Y:S08]  /*0f70*/  I2F.RP R4, R3 ;  /* 0x0000000300047306 */ /* 0x000e700000209400 */
[----:B-1----:R-:W1:Y:S02]  /*0f80*/  MUFU.RCP R4, R4 ;  /* 0x0000000400047308 */ /* 0x002e640000001000 */
[----:B-1----:R-:W-:-:S06]  /*0f90*/  IADD3 R4, R4, 0xffffffe, RZ ;  /* 0x0ffffffe04047810 */ /* 0x002fcc0007ffe0ff */
[----:B------:R-:W1:Y:S02]  /*0fa0*/  F2I.FTZ.U32.TRUNC.NTZ R5, R4 ;  /* 0x0000000400057305 */ /* 0x000e64000021f000 */
[----:B-1----:R-:W-:Y:S01]  /*0fb0*/  IMAD.MOV R2, RZ, RZ, -R5 ;  /* 0x000000ffff027224 */ /* 0x002fe200078e0a05 */
[----:B------:R-:W-:-:S03]  /*0fc0*/  MOV R4, RZ ;  /* 0x000000ff00047202 */ /* 0x000fc60000000f00 */
[----:B------:R-:W-:-:S04]  /*0fd0*/  IMAD R2, R2, R3, RZ ;  /* 0x0000000302027224 */ /* 0x000fc800078e02ff */
        /* <DEDUP_REMOVED lines=11> */
[----:B------:R-:W-:-:S07]  /*1090*/  ISETP.GE.AND P0, PT, R0, RZ, PT ;  /* 0x000000ff0000720c */ /* 0x000fce0003f06270 */
[----:B------:R-:W-:-:S06]  /*10a0*/  @P2 VIADD R8, R8, 0x1 ;  /* 0x0000000108082836 */ /* 0x000fcc0000000000 */
[----:B------:R-:W-:Y:S02]  /*10b0*/  @!P0 IADD3 R8, -R8, RZ, RZ ;  /* 0x000000ff08088210 */ /* 0x000fe40007ffe1ff */
[----:B------:R-:W-:-:S05]  /*10c0*/  @!P1 LOP3.LUT R8, RZ, R9, RZ, 0x33, !PT ;  /* 0x00000009ff089212 */ /* 0x000fca00078e33ff */
[----:B------:R-:W-:-:S06]  /*10d0*/  IMAD.WIDE R4, R8, 0x4, R240 ;  /* 0x0000000408047825 */ /* 0x000fcc00078e02f0 */
[----:B------:R1:W3:Y:S01]  /*10e0*/  LDG.E R4, desc[UR14][R4.64] ;  /* 0x0000000e04047981 */ /* 0x0002e2000c1e1900 */
[----:B------:R-:W-:-:S05]  /*10f0*/  IADD3 R8, -R8, RZ, RZ ;  /* 0x000000ff08087210 */ /* 0x000fca0007ffe1ff */
[----:B------:R-:W-:-:S05]  /*1100*/  IMAD R27, R9, R8, R27 ;  /* 0x00000008091b7224 */ /* 0x000fca00078e021b */
[----:B------:R-:W-:Y:S01]  /*1110*/  SHF.R.S32.HI R24, RZ, 0x1f, R27 ;  /* 0x0000001fff187819 */ /* 0x000fe2000001141b */
[----:B-1----:R-:W1:Y:S02]  /*1120*/  LDC R5, c[0x0][0x278] ;  /* 0x00009e00ff057b82 */ /* 0x002e640000000800 */
[----:B-1----:R-:W-:-:S04]  /*1130*/  IABS R0, R5 ;  /* 0x0000000500007213 */ /* 0x002fc80000000000 */
[----:B------:R-:W1:Y:S08]  /*1140*/  I2F.RP R12, R0 ;  /* 0x00000000000c7306 */ /* 0x000e700000209400 */
[----:B-1----:R-:W1:Y:S02]  /*1150*/  MUFU.RCP R12, R12 ;  /* 0x0000000c000c7308 */ /* 0x002e640000001000 */
[----:B-1----:R-:W-:-:S06]  /*1160*/  VIADD R12, R12, 0xffffffe ;  /* 0x0ffffffe0c0c7836 */ /* 0x002fcc0000000000 */
[----:B------:R-:W1:Y:S02]  /*1170*/  F2I.FTZ.U32.TRUNC.NTZ R13, R12 ;  /* 0x0000000c000d7305 */ /* 0x000e64000021f000 */
[----:B-1----:R-:W-:Y:S01]  /*1180*/  IADD3 R2, RZ, -R13, RZ ;  /* 0x8000000dff027210 */ /* 0x002fe20007ffe0ff */
[----:B------:R-:W-:-:S04]  /*1190*/  IMAD.MOV.U32 R12, RZ, RZ, RZ ;  /* 0x000000ffff0c7224 */ /* 0x000fc800078e00ff */
[----:B------:R-:W-:Y:S01]  /*11a0*/  IMAD R3, R2, R0, RZ ;  /* 0x0000000002037224 */ /* 0x000fe200078e02ff */
[----:B------:R-:W-:-:S03]  /*11b0*/  IABS R2, R34 ;  /* 0x0000002200027213 */ /* 0x000fc60000000000 */
        /* <DEDUP_REMOVED lines=10> */
[----:B------:R-:W-:Y:S01]  /*1260*/  LOP3.LUT R0, R34, R5, RZ, 0x3c, !PT ;  /* 0x0000000522007212 */ /* 0x000fe200078e3cff */
[----:B------:R-:W1:Y:S03]  /*1270*/  LDC.64 R2, c[0x0][0x238] ;  /* 0x00008e00ff027b82 */ /* 0x000e660000000a00 */
[----:B------:R-:W-:-:S07]  /*1280*/  ISETP.GE.AND P0, PT, R0, RZ, PT ;  /* 0x000000ff0000720c */ /* 0x000fce0003f06270 */
[----:B------:R-:W-:-:S06]  /*1290*/  @P2 VIADD R19, R19, 0x1 ;  /* 0x0000000113132836 */ /* 0x000fcc0000000000 */
[----:B------:R-:W-:Y:S02]  /*12a0*/  @!P0 IADD3 R19, -R19, RZ, RZ ;  /* 0x000000ff13138210 */ /* 0x000fe40007ffe1ff */
[----:B------:R-:W-:-:S04]  /*12b0*/  @!P1 LOP3.LUT R19, RZ, R5, RZ, 0x33, !PT ;  /* 0x00000005ff139212 */ /* 0x000fc800078e33ff */
[----:B------:R-:W-:Y:S02]  /*12c0*/  SHF.R.S32.HI R18, RZ, 0x1f, R19 ;  /* 0x0000001fff127819 */ /* 0x000fe40000011413 */
[----:B---3--:R-:W-:Y:S01]  /*12d0*/  SHF.R.S32.HI R0, RZ, 0x1f, R4 ;  /* 0x0000001fff007819 */ /* 0x008fe20000011404 */
[----:B------:R-:W-:-:S04]  /*12e0*/  IMAD.WIDE.U32 R8, R4, UR4, RZ ;  /* 0x0000000404087c25 */ /* 0x000fc8000f8e00ff */
[C---:B------:R-:W-:Y:S02]  /*12f0*/  IMAD R7, R0.reuse, UR4, RZ ;  /* 0x0000000400077c24 */ /* 0x040fe4000f8e02ff */
[----:B-1----:R-:W-:Y:S02]  /*1300*/  IMAD R0, R0, R2, RZ ;  /* 0x0000000200007224 */ /* 0x002fe400078e02ff */
[C---:B------:R-:W-:Y:S01]  /*1310*/  IMAD R7, R4.reuse, UR5, R7 ;  /* 0x0000000504077c24 */ /* 0x040fe2000f8e0207 */
[----:B------:R-:W-:Y:S01]  /*1320*/  ULDC.64 UR4, c[0x0][0x260] ;  /* 0x0000980000047ab9 */ /* 0x000fe20000000a00 */
[----:B------:R-:W-:Y:S02]  /*1330*/  IMAD R0, R4, R3, R0 ;  /* 0x0000000304007224 */ /* 0x000fe400078e0200 */
[----:B------:R-:W-:Y:S02]  /*1340*/  IMAD.IADD R9, R9, 0x1, R7 ;  /* 0x0000000109097824 */ /* 0x000fe400078e0207 */
[----:B--2---:R-:W-:-:S02]  /*1350*/  IMAD R7, R24, R104, RZ ;  /* 0x0000006818077224 */ /* 0x004fc400078e02ff */
[----:B------:R-:W-:-:S04]  /*1360*/  IMAD.WIDE.U32 R8, R27, R104, R8 ;  /* 0x000000681b087225 */ /* 0x000fc800078e0008 */
[----:B------:R-:W-:Y:S02]  /*1370*/  IMAD R5, R27, R105, R7 ;  /* 0x000000691b057224 */ /* 0x000fe400078e0207 */
[----:B------:R-:W-:-:S03]  /*1380*/  IMAD.WIDE.U32 R2, R4, R2, RZ ;  /* 0x0000000204027225 */ /* 0x000fc600078e00ff */
[----:B------:R-:W-:Y:S01]  /*1390*/  IADD3 R9, R9, R5, RZ ;  /* 0x0000000509097210 */ /* 0x000fe20007ffe0ff */
[----:B------:R-:W-:Y:S02]  /*13a0*/  IMAD R5, R18, UR4, RZ ;  /* 0x0000000412057c24 */ /* 0x000fe4000f8e02ff */
[----:B------:R-:W-:Y:S02]  /*13b0*/  IMAD.MOV.U32 R22, RZ, RZ, R2 ;  /* 0x000000ffff167224 */ /* 0x000fe400078e0002 */
[C---:B------:R-:W-:Y:S02]  /*13c0*/  IMAD R5, R19.reuse, UR5, R5 ;  /* 0x0000000513057c24 */ /* 0x040fe4000f8e0205 */
[----:B------:R-:W-:Y:S01]  /*13d0*/  IMAD.WIDE.U32 R108, R19, UR4, R8 ;  /* 0x00000004136c7c25 */ /* 0x000fe2000f8e0008 */
[----:B------:R-:W-:-:S04]  /*13e0*/  IADD3 R9, R3, R0, RZ ;  /* 0x0000000003097210 */ /* 0x000fc80007ffe0ff */
[----:B------:R-:W-:Y:S01]  /*13f0*/  IADD3 R8, R109, R5, RZ ;  /* 0x000000056d087210 */ /* 0x000fe20007ffe0ff */
[----:B------:R-:W-:Y:S06]  /*1400*/  BRA `(.L_x_5181) ;  /* 0x0000000400407947 */ /* 0x000fec0003800000 */
.L_x_5180:
[----:B------:R-:W1:Y:S01]  /*1410*/  LDC R12, c[0x0][0x278] ;  /* 0x00009e00ff0c7b82 */ /* 0x000e620000000800 */
[----:B------:R-:W-:Y:S02]  /*1420*/  ISETP.NE.AND P3, PT, R11, -0x1, PT ;  /* 0xffffffff0b00780c */ /* 0x000fe40003f65270 */
[----:B------:R-:W-:-:S04]  /*1430*/  LEA R27, R165, 0xffffffc0, 0x6 ;  /* 0xffffffc0a51b7811 */ /* 0x000fc800078e30ff */
[----:B------:R-:W-:-:S07]  /*1440*/  SHF.R.S32.HI R24, RZ, 0x1f, R27 ;  /* 0x0000001fff187819 */ /* 0x000fce000001141b */
[----:B------:R-:W2:Y:S01]  /*1450*/  @P3 LDC.64 R104, c[0x0][0x248] ;  /* 0x00009200ff683b82 */ /* 0x000ea20000000a00 */
[----:B------:R-:W-:Y:S01]  /*1460*/  @P3 IMAD.IADD R14, R7, 0x1, R11 ;  /* 0x00000001070e3824 */ /* 0x000fe200078e020b */
[----:B-1----:R-:W-:-:S04]  /*1470*/  IABS R3, R12 ;  /* 0x0000000c00037213 */ /* 0x002fc80000000000 */
[----:B------:R-:W1:Y:S01]  /*1480*/  I2F.RP R8, R3 ;  /* 0x0000000300087306 */ /* 0x000e620000209400 */
[C---:B--2---:R-:W-:Y:S02]  /*1490*/  @P3 IMAD R5, R14.reuse, R105, RZ ;  /* 0x000000690e053224 */ /* 0x044fe400078e02ff */
[----:B------:R-:W-:-:S05]  /*14a0*/  @P3 IMAD.WIDE.U32 R14, R14, R104, RZ ;  /* 0x000000680e0e3225 */ /* 0x000fca00078e00ff */
[----:B-1----:R-:W1:Y:S01]  /*14b0*/  MUFU.RCP R8, R8 ;  /* 0x0000000800087308 */ /* 0x002e620000001000 */
[----:B------:R-:W-:Y:S02]  /*14c0*/  @P3 IADD3 R5, R15, R5, RZ ;  /* 0x000000050f053210 */ /* 0x000fe40007ffe0ff */
[----:B------:R-:W-:Y:S01]  /*14d0*/  @P3 MOV R13, R14 ;  /* 0x0000000e000d3202 */ /* 0x000fe20000000f00 */
[----:B-1----:R-:W-:-:S04]  /*14e0*/  VIADD R8, R8, 0xffffffe ;  /* 0x0ffffffe08087836 */ /* 0x002fc80000000000 */
[----:B------:R-:W1:Y:S02]  /*14f0*/  F2I.FTZ.U32.TRUNC.NTZ R9, R8 ;  /* 0x0000000800097305 */ /* 0x000e64000021f000 */
[----:B-1----:R-:W-:Y:S01]  /*1500*/  IMAD.MOV R2, RZ, RZ, -R9 ;  /* 0x000000ffff027224 */ /* 0x002fe200078e0a09 */
[----:B------:R-:W-:-:S03]  /*1510*/  MOV R8, RZ ;  /* 0x000000ff00087202 */ /* 0x000fc60000000f00 */
[----:B------:R-:W-:Y:S01]  /*1520*/  IMAD R4, R2, R3, RZ ;  /* 0x0000000302047224 */ /* 0x000fe200078e02ff */
[----:B------:R-:W-:-:S03]  /*1530*/  IABS R2, R34 ;  /* 0x0000002200027213 */ /* 0x000fc60000000000 */
[----:B------:R-:W-:-:S04]  /*1540*/  IMAD.HI.U32 R8, R9, R4, R8 ;  /* 0x0000000409087227 */ /* 0x000fc800078e0008 */
[----:B------:R-:W-:-:S04]  /*1550*/  IMAD.MOV.U32 R4, RZ, RZ, R2 ;  /* 0x000000ffff047224 */ /* 0x000fc800078e0002 */
[----:B------:R-:W-:Y:S02]  /*1560*/  IMAD.HI.U32 R19, R8, R4, RZ ;  /* 0x0000000408137227 */ /* 0x000fe400078e00ff */
[----:B------:R-:W1:Y:S02]  /*1570*/  @P3 LDC.64 R8, c[0x0][0x250] ;  /* 0x00009400ff083b82 */ /* 0x000e640000000a00 */
[----:B------:R-:W-:-:S04]  /*1580*/  IMAD.MOV R2, RZ, RZ, -R19 ;  /* 0x000000ffff027224 */ /* 0x000fc800078e0a13 */
[----:B------:R-:W-:Y:S01]  /*1590*/  IMAD R2, R3, R2, R4 ;  /* 0x0000000203027224 */ /* 0x000fe200078e0204 */
[----:B------:R-:W-:-:S04]  /*15a0*/  LOP3.LUT R4, R34, R12, RZ, 0x3c, !PT ;  /* 0x0000000c22047212 */ /* 0x000fc800078e3cff */
[----:B------:R-:W-:Y:S02]  /*15b0*/  ISETP.GT.U32.AND P0, PT, R3, R2, PT ;  /* 0x000000020300720c */ /* 0x000fe40003f04070 */
[----:B------:R-:W-:-:S11]  /*15c0*/  ISETP.GE.AND P1, PT, R4, RZ, PT ;  /* 0x000000ff0400720c */ /* 0x000fd60003f26270 */
        /* <DEDUP_REMOVED lines=17> */
[----:B------:R-:W-:Y:S01]  /*16e0*/  IMAD R5, R0, R5, R13 ;  /* 0x0000000500057224 */ /* 0x000fe200078e020d */
[----:B------:R-:W-:-:S05]  /*16f0*/  MOV R14, R16 ;  /* 0x00000010000e7202 */ /* 0x000fca0000000f00 */
[----:B------:R-:W-:-:S05]  /*1700*/  IMAD.WIDE.U32 R14, R0, R4, R14 ;  /* 0x00000004000e7225 */ /* 0x000fca00078e000e */
[----:B------:R-:W-:Y:S02]  /*1710*/  IADD3 R5, R15, R5, RZ ;  /* 0x000000050f057210 */ /* 0x000fe40007ffe0ff */
[----:B------:R-:W-:-:S07]  /*1720*/  MOV R13, R14 ;  /* 0x0000000e000d7202 */ /* 0x000fce0000000f00 */
.L_x_5182:
[----:B------:R-:W-:Y:S01]  /*1730*/  @!P0 LOP3.LUT R19, RZ, R12, RZ, 0x33, !PT ;  /* 0x0000000cff138212 */ /* 0x000fe200078e33ff */
[----:B------:R-:W-:Y:S01]  /*1740*/  IMAD R4, R24, R104, RZ ;  /* 0x0000006818047224 */ /* 0x000fe200078e02ff */
[----:B------:R-:W-:Y:S02]  /*1750*/  MOV R12, R13 ;  /* 0x0000000d000c7202 */ /* 0x000fe40000000f00 */
[----:B------:R-:W-:Y:S01]  /*1760*/  MOV R13, R5 ;  /* 0x00000005000d7202 */ /* 0x000fe20000000f00 */
[----:B------:R-:W-:Y:S01]  /*1770*/  IMAD R4, R105, R27, R4 ;  /* 0x0000001b69047224 */ /* 0x000fe200078e0204 */
[----:B------:R-:W-:Y:S02]  /*1780*/  SHF.R.S32.HI R18, RZ, 0x1f, R19 ;  /* 0x0000001fff127819 */ /* 0x000fe40000011413 */
[----:B------:R-:W-:Y:S01]  /*1790*/  @P3 IADD3 R11, R7, R11, RZ ;  /* 0x0000000b070b3210 */ /* 0x000fe20007ffe0ff */
[----:B------:R-:W-:-:S04]  /*17a0*/  IMAD.WIDE.U32 R12, R104, R27, R12 ;  /* 0x0000001b680c7225 */ /* 0x000fc800078e000c */
[----:B-1----:R-:W-:Y:S01]  /*17b0*/  @P3 IMAD.WIDE.U32 R22, R11, R8, RZ ;  /* 0x000000080b163225 */ /* 0x002fe200078e00ff */
[----:B------:R-:W-:-:S03]  /*17c0*/  IADD3 R13, R13, R4, RZ ;  /* 0x000000040d0d7210 */ /* 0x000fc60007ffe0ff */
[-C--:B--2---:R-:W-:Y:S02]  /*17d0*/  IMAD R4, R18, R2.reuse, RZ ;  /* 0x0000000212047224 */ /* 0x084fe400078e02ff */
[----:B------:R-:W-:-:S04]  /*17e0*/  IMAD.WIDE.U32 R12, R19, R2, R12 ;  /* 0x00000002130c7225 */ /* 0x000fc800078e000c */
[----:B------:R-:W-:Y:S01]  /*17f0*/  IMAD R3, R19, R3, R4 ;  /* 0x0000000313037224 */ /* 0x000fe200078e0204 */
[----:B------:R-:W-:Y:S01]  /*1800*/  MOV R108, R12 ;  /* 0x0000000c006c7202 */ /* 0x000fe20000000f00 */
[----:B------:R-:W-:-:S03]  /*1810*/  @P3 IMAD R9, R11, R9, R23 ;  /* 0x000000090b093224 */ /* 0x000fc600078e0217 */
[----:B------:R-:W-:Y:S01]  /*1820*/  IADD3 R8, R13, R3, RZ ;  /* 0x000000030d087210 */ /* 0x000fe20007ffe0ff */
[----:B------:R-:W-:Y:S06]  /*1830*/  @P3 BRA `(.L_x_5181) ;  /* 0x0000000000343947 */ /* 0x000fec0003800000 */
[----:B------:R-:W1:Y:S01]  /*1840*/  LDC.64 R4, c[0x0][0x250] ;  /* 0x00009400ff047b82 */ /* 0x000e620000000a00 */
[----:B------:R-:W-:Y:S02]  /*1850*/  SHF.R.S32.HI R11, RZ, 0x1f, R7 ;  /* 0x0000001fff0b7819 */ /* 0x000fe40000011407 */
[----:B-----5:R-:W-:-:S05]  /*1860*/  SHF.R.S32.HI R9, RZ, 0x1f, R0 ;  /* 0x0000001fff097819 */ /* 0x020fca0000011400 */
[----:B------:R-:W2:Y:S01]  /*1870*/  LDC.64 R2, c[0x0][0x238] ;  /* 0x00008e00ff027b82 */ /* 0x000ea20000000a00 */
[-C--:B-1----:R-:W-:Y:S02]  /*1880*/  IMAD R11, R11, R4.reuse, RZ ;  /* 0x000000040b0b7224 */ /* 0x082fe400078e02ff */
        /* <DEDUP_REMOVED lines=8> */
.L_x_5181:
[----:B------:R-:W-:Y:S01]  /*1910*/  ISETP.NE.AND P3, PT, R10, -0x1, PT ;  /* 0xffffffff0a00780c */ /* 0x000fe20003f65270 */
[----:B------:R-:W-:Y:S01]  /*1920*/  IMAD.IADD R235, R6, 0x1, -R235 ;  /* 0x0000000106eb7824 */ /* 0x000fe200078e0aeb */
[----:B-----5:R-:W-:Y:S01]  /*1930*/  SHF.R.S32.HI R0, RZ, 0x1f, R114 ;  /* 0x0000001fff007819 */ /* 0x020fe20000011472 */
[----:B------:R-:W-:Y:S01]  /*1940*/  ULDC.64 UR4, c[0x0][0x258] ;  /* 0x0000960000047ab9 */ /* 0x000fe20000000a00 */
[----:B------:R-:W-:Y:S01]  /*1950*/  SHF.R.S32.HI R12, RZ, 0x1f, R34 ;  /* 0x0000001fff0c7819 */ /* 0x000fe20000011422 */
[----:B------:R-:W-:Y:S01]  /*1960*/  VIADD R168, R165, 0xffffffff ;  /* 0xffffffffa5a87836 */ /* 0x000fe20000000000 */
[----:B------:R-:W-:Y:S01]  /*1970*/  LEA.HI R11, R0, R114, RZ, 0x3 ;  /* 0x00000072000b7211 */ /* 0x000fe200078f18ff */
[----:B------:R-:W1:Y:S01]  /*1980*/  LDC.64 R166, c[0x0][0x250] ;  /* 0x00009400ffa67b82 */ /* 0x000e620000000a00 */
[----:B------:R-:W-:Y:S01]  /*1990*/  ULDC.64 UR6, c[0x0][0x268] ;  /* 0x00009a0000067ab9 */ /* 0x000fe20000000a00 */
[----:B------:R-:W-:Y:S01]  /*19a0*/  IMAD R12, R12, UR4, RZ ;  /* 0x000000040c0c7c24 */ /* 0x000fe2000f8e02ff */
[----:B------:R-:W-:Y:S01]  /*19b0*/  SHF.R.S32.HI R16, RZ, 0x3, R11 ;  /* 0x00000003ff107819 */ /* 0x000fe2000001140b */
[----:B------:R-:W-:Y:S01]  /*19c0*/  IMAD R18, R18, UR6, RZ ;  /* 0x0000000612127c24 */ /* 0x000fe2000f8e02ff */
[----:B------:R-:W-:Y:S01]  /*19d0*/  LOP3.LUT R11, R11, 0xfffffff8, RZ, 0xc0, !PT ;  /* 0xfffffff80b0b7812 */ /* 0x000fe200078ec0ff */
[----:B------:R-:W-:Y:S01]  /*19e0*/  IMAD R12, R34, UR5, R12 ;  /* 0x00000005220c7c24 */ /* 0x000fe2000f8e020c */
[CC--:B------:R-:W-:Y:S01]  /*19f0*/  ISETP.GE.AND P5, PT, R16.reuse, R235.reuse, PT ;  /* 0x000000eb1000720c */ /* 0x0c0fe20003fa6270 */
[----:B------:R-:W2:Y:S01]  /*1a00*/  @P3 LDC.64 R4, c[0x0][0x240] ;  /* 0x00009000ff043b82 */ /* 0x000ea20000000a00 */
[C---:B------:R-:W-:Y:S01]  /*1a10*/  VIADD R20, R16.reuse, 0x10 ;  /* 0x0000001010147836 */ /* 0x040fe20000000000 */
[----:B------:R-:W-:Y:S01]  /*1a20*/  SHF.R.S32.HI R17, RZ, 0x1f, R16 ;  /* 0x0000001fff117819 */ /* 0x000fe20000011410 */
[----:B------:R-:W-:Y:S01]  /*1a30*/  VIADD R14, R16, 0x20 ;  /* 0x00000020100e7836 */ /* 0x000fe20000000000 */
[----:B------:R-:W-:Y:S01]  /*1a40*/  UMOV UR5, 0x400 ;  /* 0x0000040000057882 */ /* 0x000fe20000000000 */
[----:B------:R-:W-:Y:S01]  /*1a50*/  SHF.L.U32 R106, R168, 0x6, RZ ;  /* 0x00000006a86a7819 */ /* 0x000fe200000006ff */
[----:B------:R-:W-:Y:S01]  /*1a60*/  IMAD R18, R19, UR7, R18 ;  /* 0x0000000713127c24 */ /* 0x000fe2000f8e0212 */
[-C--:B------:R-:W-:Y:S01]  /*1a70*/  ISETP.GE.AND P2, PT, R20, R235.reuse, PT ;  /* 0x000000eb1400720c */ /* 0x080fe20003f46270 */
[----:B------:R-:W3:Y:S01]  /*1a80*/  @!P3 LDC.64 R2, c[0x0][0x228] ;  /* 0x00008a00ff02bb82 */ /* 0x000ee20000000a00 */
[----:B------:R-:W-:Y:S01]  /*1a90*/  ISETP.GE.AND P1, PT, R14, R235, PT ;  /* 0x000000eb0e00720c */ /* 0x000fe20003f26270 */
[----:B------:R-:W-:-:S04]  /*1aa0*/  IMAD.WIDE R36, R36, 0x40, R16 ;  /* 0x0000004024247825 */ /* 0x000fc800078e0210 */
[----:B------:R-:W-:-:S04]  /*1ab0*/  IMAD R110, R17, R104, RZ ;  /* 0x00000068116e7224 */ /* 0x000fc800078e02ff */
[----:B------:R-:W-:Y:S02]  /*1ac0*/  IMAD R110, R16, R105, R110 ;  /* 0x00000069106e7224 */ /* 0x000fe400078e026e */
[----:B------:R-:W4:Y:S01]  /*1ad0*/  @!P2 S2R R26, SR_CgaCtaId ;  /* 0x00000000001aa919 */ /* 0x000f220000008800 */
[C---:B--2---:R-:W-:Y:S01]  /*1ae0*/  @P3 IMAD.WIDE.U32 R6, R10.reuse, R4, RZ ;  /* 0x000000040a063225 */ /* 0x044fe200078e00ff */
[----:B------:R-:W-:Y:S01]  /*1af0*/  @!P3 SHF.R.S32.HI R4, RZ, 0x1f, R238 ;  /* 0x0000001fff04b819 */ /* 0x000fe200000114ee */
[----:B------:R-:W2:Y:S02]  /*1b00*/  @!P1 S2R R25, SR_CgaCtaId ;  /* 0x0000000000199919 */ /* 0x000ea40000008800 */
[----:B------:R-:W-:Y:S02]  /*1b10*/  @P3 IMAD R10, R10, R5, R7 ;  /* 0x000000050a0a3224 */ /* 0x000fe400078e0207 */
[----:B------:R-:W-:Y:S02]  /*1b20*/  VIADD R7, R16, 0x30 ;  /* 0x0000003010077836 */ /* 0x000fe40000000000 */
[----:B---3--:R-:W-:-:S03]  /*1b30*/  @!P3 IMAD R4, R4, R2, RZ ;  /* 0x000000020404b224 */ /* 0x008fc600078e02ff */
[----:B------:R-:W-:Y:S01]  /*1b40*/  ISETP.GE.AND P0, PT, R7, R235, PT ;  /* 0x000000eb0700720c */ /* 0x000fe20003f06270 */
[C---:B------:R-:W-:Y:S02]  /*1b50*/  @!P3 IMAD R3, R238.reuse, R3, R4 ;  /* 0x00000003ee03b224 */ /* 0x040fe400078e0204 */
[----:B------:R-:W-:-:S04]  /*1b60*/  @!P3 IMAD.WIDE.U32 R4, R238, R2, RZ ;  /* 0x00000002ee04b225 */ /* 0x000fc800078e00ff */
[----:B------:R-:W-:Y:S02]  /*1b70*/  @P3 IMAD.MOV.U32 R2, RZ, RZ, R6 ;  /* 0x000000ffff023224 */ /* 0x000fe400078e0006 */
[----:B------:R-:W-:Y:S02]  /*1b80*/  IMAD.IADD R6, R114, 0x1, -R11 ;  /* 0x0000000172067824 */ /* 0x000fe400078e0a0b */
[----:B------:R-:W-:Y:S02]  /*1b90*/  @!P3 IMAD.IADD R10, R5, 0x1, R3 ;  /* 0x00000001050ab824 */ /* 0x000fe400078e0203 */
[----:B------:R-:W-:Y:S01]  /*1ba0*/  IMAD.SHL.U32 R13, R6, 0x8, RZ ;  /* 0x00000008060d7824 */ /* 0x000fe200078e00ff */
[----:B------:R-:W3:Y:S01]  /*1bb0*/  @!P0 S2R R21, SR_CgaCtaId ;  /* 0x0000000000158919 */ /* 0x000ee20000008800 */
[----:B------:R-:W-:Y:S02]  /*1bc0*/  @!P3 IMAD.MOV.U32 R2, RZ, RZ, R4 ;  /* 0x000000ffff02b224 */ /* 0x000fe400078e0004 */
[----:B------:R-:W1:Y:S01]  /*1bd0*/  @!P5 LDC.64 R4, c[0x0][0x240] ;  /* 0x00009000ff04db82 */ /* 0x000e620000000a00 */
[----:B------:R-:W-:Y:S01]  /*1be0*/  IADD3 R22, P3, R13, R22, RZ ;  /* 0x000000160d167210 */ /* 0x000fe20007f7e0ff */
[----:B------:R-:W-:Y:S01]  /*1bf0*/  IMAD.SHL.U32 R11, R16, 0x40, RZ ;  /* 0x00000040100b7824 */ /* 0x000fe200078e00ff */
[----:B------:R-:W-:-:S02]  /*1c00*/  SHF.R.S32.HI R3, RZ, 0x1f, R13 ;  /* 0x0000001fff037819 */ /* 0x000fc4000001140d */
[----:B------:R-:W-:Y:S02]  /*1c10*/  IADD3 R108, P4, R13, R108, RZ ;  /* 0x0000006c0d6c7210 */ /* 0x000fe40007f9e0ff */
[----:B------:R-:W-:Y:S01]  /*1c20*/  LOP3.LUT R11, R11, 0x1c0, RZ, 0xc0, !PT ;  /* 0x000001c00b0b7812 */ /* 0x000fe200078ec0ff */
[----:B------:R-:W-:Y:S01]  /*1c30*/  IMAD.X R23, R3, 0x1, R9, P3 ;  /* 0x0000000103177824 */ /* 0x000fe200018e0609 */
[----:B------:R-:W-:Y:S02]  /*1c40*/  IADD3 R28, P3, R13, R2, RZ ;  /* 0x000000020d1c7210 */ /* 0x000fe40007f7e0ff */
[----:B------:R-:W-:Y:S01]  /*1c50*/  IADD3.X R109, R3, R8, RZ, P4, !PT ;  /* 0x00000008036d7210 */ /* 0x000fe200027fe4ff */
[----:B------:R-:W-:Y:S01]  /*1c60*/  IMAD.WIDE.U32 R22, R19, UR6, R22 ;  /* 0x0000000613167c25 */ /* 0x000fe2000f8e0016 */
[----:B------:R-:W3:Y:S01]  /*1c70*/  @!P5 LDC.64 R8, c[0x0][0x210] ;  /* 0x00008400ff08db82 */ /* 0x000ee20000000a00 */
[----:B------:R-:W-:Y:S01]  /*1c80*/  @!P2 MOV R2, 0x400 ;  /* 0x000004000002a802 */ /* 0x000fe20000000f00 */
[----:B------:R-:W-:Y:S01]  /*1c90*/  ULDC.64 UR6, c[0x0][0x220] ;  /* 0x0000880000067ab9 */ /* 0x000fe20000000a00 */
[----:B------:R-:W-:Y:S01]  /*1ca0*/  IMAD.X R29, R3, 0x1, R10, P3 ;  /* 0x00000001031d7824 */ /* 0x000fe200018e060a */
[----:B------:R-:W-:Y:S01]  /*1cb0*/  LOP3.LUT R15, R11, 0x38, R13, 0xf8, !PT ;  /* 0x000000380b0f7812 */ /* 0x000fe200078ef80d */
[----:B------:R-:W-:Y:S01]  /*1cc0*/  IMAD.WIDE.U32 R108, R16, R104, R108 ;  /* 0x00000068106c7225 */ /* 0x000fe200078e006c */
[----:B----4-:R-:W-:-:S02]  /*1cd0*/  @!P2 LEA R26, R26, R2, 0x18 ;  /* 0x000000021a1aa211 */ /* 0x010fc400078ec0ff */
[----:B------:R-:W4:Y:S01]  /*1ce0*/  @!P2 LDC.64 R2, c[0x0][0x240] ;  /* 0x00009000ff02ab82 */ /* 0x000f220000000a00 */
[----:B------:R-:W-:Y:S01]  /*1cf0*/  IMAD.WIDE.U32 R34, R34, UR4, R28 ;  /* 0x0000000422227c25 */ /* 0x000fe2000f8e001c */
[----:B------:R-:W-:Y:S02]  /*1d00*/  SHF.R.U32.HI R11, RZ, 0x3, R11 ;  /* 0x00000003ff0b7819 */ /* 0x000fe4000001160b */
[----:B------:R-:W-:Y:S01]  /*1d10*/  @!P2 IADD3 R32, P3, R36, 0x10, RZ ;  /* 0x000000102420a810 */ /* 0x000fe20007f7e0ff */
[----:B------:R-:W-:Y:S01]  /*1d20*/  IMAD.IADD R35, R35, 0x1, R12 ;  /* 0x0000000123237824 */ /* 0x000fe200078e020c */
[----:B------:R-:W-:Y:S01]  /*1d30*/  LOP3.LUT R15, R15, R11, RZ, 0x3c, !PT ;  /* 0x0000000b0f0f7212 */ /* 0x000fe200078e3cff */
[----:B-1----:R-:W-:Y:S01]  /*1d40*/  @!P5 IMAD R38, R37, R4, RZ ;  /* 0x000000042526d224 */ /* 0x002fe200078e02ff */
[----:B------:R-:W1:Y:S01]  /*1d50*/  S2UR UR4, SR_CgaCtaId ;  /* 0x00000000000479c3 */ /* 0x000e620000008800 */
[----:B------:R-:W-:Y:S01]  /*1d60*/  LEA.HI R10, R0, R114, RZ, 0x6 ;  /* 0x00000072000a7211 */ /* 0x000fe200078f30ff */
[----:B------:R-:W-:Y:S01]  /*1d70*/  @!P2 IMAD.X R33, RZ, RZ, R37, P3 ;  /* 0x000000ffff21a224 */ /* 0x000fe200018e0625 */
[----:B------:R-:W-:Y:S01]  /*1d80*/  @!P1 MOV R11, 0x400 ;  /* 0x00000400000b9802 */ /* 0x000fe20000000f00 */
[C---:B------:R-:W-:Y:S01]  /*1d90*/  @!P5 IMAD R38, R36.reuse, R5, R38 ;  /* 0x000000052426d224 */ /* 0x040fe200078e0226 */
[----:B------:R-:W-:Y:S01]  /*1da0*/  @!P0 IADD3 R30, P3, R36, 0x30, RZ ;  /* 0x00000030241e8810 */ /* 0x000fe20007f7e0ff */
[----:B------:R-:W-:Y:S01]  /*1db0*/  IMAD.SHL.U32 R10, R10, 0x8, RZ ;  /* 0x000000080a0a7824 */ /* 0x000fe200078e00ff */
[----:B--2---:R-:W-:Y:S01]  /*1dc0*/  @!P1 LEA R25, R25, R11, 0x18 ;  /* 0x0000000b19199211 */ /* 0x004fe200078ec0ff */
[----:B------:R-:W2:Y:S01]  /*1dd0*/  @!P2 LDC.64 R12, c[0x0][0x210] ;  /* 0x00008400ff0cab82 */ /* 0x000ea20000000a00 */
[----:B------:R-:W-:Y:S01]  /*1de0*/  @!P5 IMAD.WIDE.U32 R42, R36, R4, R34 ;  /* 0x00000004242ad225 */ /* 0x000fe200078e0022 */
[----:B------:R-:W-:-:S02]  /*1df0*/  @!P0 MOV R11, 0x400 ;  /* 0x00000400000b8802 */ /* 0x000fc40000000f00 */
[----:B------:R-:W-:Y:S01]  /*1e00*/  LOP3.LUT R15, R15, 0xfffffe00, R10, 0xf8, !PT ;  /* 0xfffffe000f0f7812 */ /* 0x000fe200078ef80a */
[----:B------:R-:W-:Y:S01]  /*1e10*/  @!P0 IMAD.X R29, RZ, RZ, R37, P3 ;  /* 0x000000ffff1d8224 */ /* 0x000fe200018e0625 */
[----:B---3--:R-:W-:Y:S01]  /*1e20*/  @!P5 LEA R40, P3, R42, R8, 0x1 ;  /* 0x000000082a28d211 */ /* 0x008fe200078608ff */
[----:B------:R-:W-:Y:S01]  /*1e30*/  @!P5 IMAD.IADD R38, R43, 0x1, R38 ;  /* 0x000000012b26d824 */ /* 0x000fe200078e0226 */
[----:B------:R-:W-:Y:S01]  /*1e40*/  @!P0 LEA R21, R21, R11, 0x18 ;  /* 0x0000000b15158211 */ /* 0x000fe200078ec0ff */
[----:B------:R-:W3:Y:S01]  /*1e50*/  @!P0 LDC.64 R4, c[0x0][0x240] ;  /* 0x00009000ff048b82 */ /* 0x000ee20000000a00 */
[----:B------:R-:W-:Y:S01]  /*1e60*/  @!P2 IMAD.MOV.U32 R44, RZ, RZ, R34 ;  /* 0x000000ffff2ca224 */ /* 0x000fe200078e0022 */
[----:B------:R-:W-:Y:S01]  /*1e70*/  @!P1 IADD3 R28, P4, R36, 0x20, RZ ;  /* 0x00000020241c9810 */ /* 0x000fe20007f9e0ff */
[----:B------:R-:W-:Y:S01]  /*1e80*/  @!P2 IMAD.MOV.U32 R45, RZ, RZ, R35 ;  /* 0x000000ffff2da224 */ /* 0x000fe200078e0023 */
[----:B------:R-:W-:Y:S01]  /*1e90*/  @!P5 LEA.HI.X R41, R42, R9, R38, 0x1, P3 ;  /* 0x000000092a29d211 */ /* 0x000fe200018f0c26 */
[----:B----4-:R-:W-:Y:S01]  /*1ea0*/  @!P2 IMAD R33, R33, R2, RZ ;  /* 0x000000022121a224 */ /* 0x010fe200078e02ff */
[----:B-1----:R-:W-:-:S02]  /*1eb0*/  ULEA UR4, UR4, UR5, 0x18 ;  /* 0x0000000504047291 */ /* 0x002fc4000f8ec03f */
[----:B------:R-:W1:Y:S01]  /*1ec0*/  @!P1 LDC.64 R10, c[0x0][0x240] ;  /* 0x00009000ff0a9b82 */ /* 0x000e620000000a00 */
[C---:B------:R-:W-:Y:S01]  /*1ed0*/  @!P2 IMAD.WIDE.U32 R38, R32.reuse, R2, R44 ;  /* 0x000000022026a225 */ /* 0x040fe200078e002c */
[----:B------:R-:W-:Y:S02]  /*1ee0*/  ULDC UR5, c[0x0][0x39c] ;  /* 0x0000e70000057ab9 */ /* 0x000fe40000000800 */
[----:B------:R-:W-:Y:S01]  /*1ef0*/  LEA R237, R15, UR4, 0x1 ;  /* 0x000000040fed7c11 */ /* 0x000fe2000f8e08ff */
[----:B------:R-:W-:-:S03]  /*1f00*/  @!P2 IMAD R3, R32, R3, R33 ;  /* 0x000000032003a224 */ /* 0x000fc600078e0221 */
[----:B------:R-:W4:Y:S01]  /*1f10*/  @!P1 LDC.64 R8, c[0x0][0x210] ;  /* 0x00008400ff089b82 */ /* 0x000f220000000a00 */
[----:B------:R-:W-:Y:S01]  /*1f20*/  @!P1 IMAD.X R31, RZ, RZ, R37, P4 ;  /* 0x000000ffff1f9224 */ /* 0x000fe200020e0625 */
[----:B------:R-:W-:Y:S01]  /*1f30*/  @!PT LDS RZ, [RZ] ;  /* 0x00000000fffff984 */ /* 0x000fe20000000800 */
[----:B------:R-:W-:Y:S01]  /*1f40*/  @!PT LDS RZ, [RZ] ;  /* 0x00000000fffff984 */ /* 0x000fe20000000800 */
[----:B------:R-:W-:Y:S01]  /*1f50*/  @!PT LDS RZ, [RZ] ;  /* 0x00000000fffff984 */ /* 0x000fe20000000800 */
[----:B------:R-:W-:Y:S01]  /*1f60*/  @!P5 LDGSTS.E.BYPASS.LTC128B.128 [R237], desc[UR14][R40.64] ;  /* 0x0000000028eddfae */ /* 0x000fe2000b901d4e */
[----:B------:R-:W-:Y:S02]  /*1f70*/  @!P2 IMAD.IADD R32, R39, 0x1, R3 ;  /* 0x000000012720a824 */ /* 0x000fe400078e0203 */
[----:B------:R-:W-:Y:S01]  /*1f80*/  @!P1 IMAD.MOV.U32 R36, RZ, RZ, R34 ;  /* 0x000000ffff249224 */ /* 0x000fe200078e0022 */
[----:B------:R-:W-:Y:S01]  /*1f90*/  @!P5 LDGSTS.E.BYPASS.LTC128B.128 [R237+0x2000], desc[UR14][R40.64+0x80] ;  /* 0x0200008028eddfae */ /* 0x000fe2000b901d4e */
[--C-:B------:R-:W-:Y:S01]  /*1fa0*/  @!P1 IMAD.MOV.U32 R37, RZ, RZ, R35.reuse ;  /* 0x000000ffff259224 */ /* 0x100fe200078e0023 */
[----:B------:R-:W4:Y:S01]  /*1fb0*/  @!P0 LDC.64 R2, c[0x0][0x210] ;  /* 0x00008400ff028b82 */ /* 0x000f220000000a00 */
[----:B------:R-:W-:Y:S01]  /*1fc0*/  @!P2 IMAD R26, R15, 0x2, R26 ;  /* 0x000000020f1aa824 */ /* 0x000fe200078e021a */
[----:B------:R-:W-:Y:S01]  /*1fd0*/  @!P5 LDGSTS.E.BYPASS.LTC128B.128 [R237+0x4000], desc[UR14][R40.64+0x100] ;  /* 0x0400010028eddfae */ /* 0x000fe2000b901d4e */
[----:B---3--:R-:W-:-:S03]  /*1fe0*/  @!P0 IMAD.WIDE.U32 R34, R30, R4, R34 ;  /* 0x000000041e228225 */ /* 0x008fc600078e0022 */
[----:B------:R2:W-:Y:S01]  /*1ff0*/  @!P5 LDGSTS.E.BYPASS.LTC128B.128 [R237+0x6000], desc[UR14][R40.64+0x180] ;  /* 0x0600018028eddfae */ /* 0x0005e2000b901d4e */
[----:B------:R-:W-:Y:S01]  /*2000*/  @!P1 IMAD R25, R15, 0x2, R25 ;  /* 0x000000020f199824 */ /* 0x000fe200078e0219 */
[----:B------:R-:W-:Y:S01]  /*2010*/  IADD3 R27, P5, R16, R27, RZ ;  /* 0x0000001b101b7210 */ /* 0x000fe20007fbe0ff */
[-C--:B-1----:R-:W-:Y:S02]  /*2020*/  @!P1 IMAD R31, R31, R10.reuse, RZ ;  /* 0x0000000a1f1f9224 */ /* 0x082fe400078e02ff */
[----:B------:R-:W-:-:S04]  /*2030*/  @!P1 IMAD.WIDE.U32 R36, R28, R10, R36 ;  /* 0x0000000a1c249225 */ /* 0x000fc800078e0024 */
[----:B------:R-:W-:Y:S02]  /*2040*/  @!P0 IMAD R10, R29, R4, RZ ;  /* 0x000000041d0a8224 */ /* 0x000fe400078e02ff */
[----:B------:R-:W-:Y:S02]  /*2050*/  @!P1 IMAD R11, R28, R11, R31 ;  /* 0x0000000b1c0b9224 */ /* 0x000fe400078e021f */
[----:B------:R-:W-:Y:S02]  /*2060*/  @!P0 IMAD R10, R30, R5, R10 ;  /* 0x000000051e0a8224 */ /* 0x000fe400078e020a */
[----:B------:R-:W-:Y:S02]  /*2070*/  @!P1 IMAD.IADD R11, R37, 0x1, R11 ;  /* 0x00000001250b9824 */ /* 0x000fe400078e020b */
[----:B------:R-:W-:Y:S02]  /*2080*/  @!P0 IMAD.IADD R10, R35, 0x1, R10 ;  /* 0x00000001230a8824 */ /* 0x000fe400078e020a */
[----:B------:R-:W-:-:S02]  /*2090*/  @!P0 IMAD R21, R15, 0x2, R21 ;  /* 0x000000020f158824 */ /* 0x000fc400078e0215 */
[----:B------:R-:W-:Y:S02]  /*20a0*/  IMAD.IADD R111, R109, 0x1, R110 ;  /* 0x000000016d6f7824 */ /* 0x000fe400078e026e */
[----:B------:R-:W-:Y:S02]  /*20b0*/  IMAD.X R24, R17, 0x1, R24, P5 ;  /* 0x0000000111187824 */ /* 0x000fe400028e0618 */
[----:B------:R-:W-:Y:S01]  /*20c0*/  IMAD.IADD R19, R23, 0x1, R18 ;  /* 0x0000000117137824 */ /* 0x000fe200078e0212 */
[C---:B--2---:R-:W-:Y:S01]  /*20d0*/  @!P2 LEA R40, P3, R38.reuse, R12, 0x1 ;  /* 0x0000000c2628a211 */ /* 0x044fe200078608ff */
[----:B------:R-:W-:Y:S02]  /*20e0*/  IMAD.IADD R12, R113, 0x1, -R106 ;  /* 0x00000001710c7824 */ /* 0x000fe400078e0a6a */
[----:B------:R-:W-:Y:S01]  /*20f0*/  IMAD.MOV.U32 R18, RZ, RZ, R22 ;  /* 0x000000ffff127224 */ /* 0x000fe200078e0016 */
[----:B------:R-:W-:Y:S01]  /*2100*/  @!P2 LEA.HI.X R41, R38, R13, R32, 0x1, P3 ;  /* 0x0000000d2629a211 */ /* 0x000fe200018f0c20 */
[----:B------:R-:W-:Y:S01]  /*2110*/  IMAD.WIDE.U32 R32, R104, 0x20, RZ ;  /* 0x0000002068207825 */ /* 0x000fe200078e00ff */
[----:B------:R-:W-:-:S02]  /*2120*/  ISETP.GE.AND P4, PT, R16, R12, PT ;  /* 0x0000000c1000720c */ /* 0x000fc40003f86270 */
[CC--:B------:R-:W-:Y:S01]  /*2130*/  ISETP.GE.AND P3, PT, R20.reuse, R12.reuse, PT ;  /* 0x0000000c1400720c */ /* 0x0c0fe20003f66270 */
[----:B------:R-:W-:Y:S01]  /*2140*/  @!P2 LDGSTS.E.BYPASS.LTC128B.128 [R26+0x800], desc[UR14][R40.64] ;  /* 0x00800000281aafae */ /* 0x000fe2000b901d4e */
[----:B------:R-:W-:Y:S01]  /*2150*/  ISETP.GE.AND P5, PT, R20, R12, PT ;  /* 0x0000000c1400720c */ /* 0x000fe20003fa6270 */
[-C--:B------:R-:W-:Y:S02]  /*2160*/  IMAD R24, R24, R166.reuse, RZ ;  /* 0x000000a618187224 */ /* 0x080fe400078e02ff */
[----:B------:R-:W-:Y:S01]  /*2170*/  @!P2 LDGSTS.E.BYPASS.LTC128B.128 [R26+0x2800], desc[UR14][R40.64+0x80] ;  /* 0x02800080281aafae */ /* 0x000fe2000b901d4e */
[----:B------:R-:W-:-:S03]  /*2180*/  IMAD.WIDE.U32 R18, R27, R166, R18 ;  /* 0x000000a61b127225 */ /* 0x000fc600078e0012 */
[----:B------:R-:W-:Y:S01]  /*2190*/  @!P2 LDGSTS.E.BYPASS.LTC128B.128 [R26+0x4800], desc[UR14][R40.64+0x100] ;  /* 0x04800100281aafae */ /* 0x000fe2000b901d4e */
[----:B------:R-:W-:Y:S01]  /*21a0*/  IMAD R24, R27, R167, R24 ;  /* 0x000000a71b187224 */ /* 0x000fe200078e0218 */
[----:B------:R-:W1:Y:S02]  /*21b0*/  @!P4 LDC.64 R4, c[0x0][0x218] ;  /* 0x00008600ff04cb82 */ /* 0x000e640000000a00 */
[----:B------:R-:W-:Y:S01]  /*21c0*/  @!P2 LDGSTS.E.BYPASS.LTC128B.128 [R26+0x6800], desc[UR14][R40.64+0x180] ;  /* 0x06800180281aafae */ /* 0x000fe2000b901d4e */
[C---:B----4-:R-:W-:Y:S01]  /*21d0*/  @!P1 LEA R28, P2, R36.reuse, R8, 0x1 ;  /* 0x00000008241c9211 */ /* 0x050fe200078408ff */
[----:B------:R-:W-:Y:S01]  /*21e0*/  IMAD.IADD R24, R19, 0x1, R24 ;  /* 0x0000000113187824 */ /* 0x000fe200078e0218 */
[----:B------:R-:W-:Y:S01]  /*21f0*/  @!P3 MOV R20, 0x400 ;  /* 0x000004000014b802 */ /* 0x000fe20000000f00 */
[----:B------:R-:W2:Y:S01]  /*2200*/  @!P4 S2R R8, SR_CgaCtaId ;  /* 0x000000000008c919 */ /* 0x000ea20000008800 */
[----:B------:R-:W-:Y:S02]  /*2210*/  @!P1 LEA.HI.X R29, R36, R9, R11, 0x1, P2 ;  /* 0x00000009241d9211 */ /* 0x000fe400010f0c0b */
[----:B------:R-:W-:Y:S01]  /*2220*/  @!P0 LEA R30, P2, R34, R2, 0x1 ;  /* 0x00000002221e8211 */ /* 0x000fe200078408ff */
[----:B------:R-:W3:Y:S01]  /*2230*/  @!P3 S2R R9, SR_CgaCtaId ;  /* 0x000000000009b919 */ /* 0x000ee20000008800 */
[----:B------:R-:W-:-:S02]  /*2240*/  @!P4 MOV R11, 0x400 ;  /* 0x00000400000bc802 */ /* 0x000fc40000000f00 */
[----:B------:R-:W-:Y:S01]  /*2250*/  @!P0 LEA.HI.X R31, R34, R3, R10, 0x1, P2 ;  /* 0x00000003221f8211 */ /* 0x000fe200010f0c0a */
[----:B------:R-:W-:Y:S01]  /*2260*/  @!P1 LDGSTS.E.BYPASS.LTC128B.128 [R25+0x1000], desc[UR14][R28.64] ;  /* 0x010000001c199fae */ /* 0x000fe2000b901d4e */
[----:B------:R-:W4:Y:S01]  /*2270*/  @!P3 LDC.64 R2, c[0x0][0x218] ;  /* 0x00008600ff02bb82 */ /* 0x000f220000000a00 */
[-C--:B------:R-:W-:Y:S02]  /*2280*/  ISETP.GE.AND P2, PT, R7, R12.reuse, PT ;  /* 0x0000000c0700720c */ /* 0x080fe40003f46270 */
[----:B------:R-:W-:Y:S04]  /*2290*/  @!P1 LDGSTS.E.BYPASS.LTC128B.128 [R25+0x3000], desc[UR14][R28.64+0x80] ;  /* 0x030000801c199fae */ /* 0x000fe8000b901d4e */
[----:B------:R-:W-:Y:S04]  /*22a0*/  @!P1 LDGSTS.E.BYPASS.LTC128B.128 [R25+0x5000], desc[UR14][R28.64+0x100] ;  /* 0x050001001c199fae */ /* 0x000fe8000b901d4e */
[----:B------:R1:W-:Y:S01]  /*22b0*/  @!P1 LDGSTS.E.BYPASS.LTC128B.128 [R25+0x7000], desc[UR14][R28.64+0x180] ;  /* 0x070001801c199fae */ /* 0x0003e2000b901d4e */
[----:B------:R-:W-:-:S02]  /*22c0*/  ISETP.GE.AND P1, PT, R14, R12, PT ;  /* 0x0000000c0e00720c */ /* 0x000fc40003f26270 */
[----:B------:R-:W-:Y:S01]  /*22d0*/  @!P2 IMAD.MOV.U32 R110, RZ, RZ, R108 ;  /* 0x000000ffff6ea224 */ /* 0x000fe200078e006c */
[----:B------:R-:W-:Y:S04]  /*22e0*/  @!P0 LDGSTS.E.BYPASS.LTC128B.128 [R21+0x1800], desc[UR14][R30.64] ;  /* 0x018000001e158fae */ /* 0x000fe8000b901d4e */
[----:B------:R-:W-:Y:S04]  /*22f0*/  @!P0 LDGSTS.E.BYPASS.LTC128B.128 [R21+0x3800], desc[UR14][R30.64+0x80] ;  /* 0x038000801e158fae */ /* 0x000fe8000b901d4e */
[----:B------:R-:W-:Y:S01]  /*2300*/  @!P0 LDGSTS.E.BYPASS.LTC128B.128 [R21+0x5800], desc[UR14][R30.64+0x100] ;  /* 0x058001001e158fae */ /* 0x000fe2000b901d4e */
[----:B--2---:R-:W-:-:S03]  /*2310*/  @!P4 LEA R11, R8, R11, 0x18 ;  /* 0x0000000b080bc211 */ /* 0x004fc600078ec0ff */
[----:B------:R4:W-:Y:S01]  /*2320*/  @!P0 LDGSTS.E.BYPASS.LTC128B.128 [R21+0x7800], desc[UR14][R30.64+0x180] ;  /* 0x078001801e158fae */ /* 0x0009e2000b901d4e */
[----:B---3--:R-:W-:Y:S02]  /*2330*/  @!P3 LEA R9, R9, R20, 0x18 ;  /* 0x000000140909b211 */ /* 0x008fe400078ec0ff */
[C---:B------:R-:W-:Y:S01]  /*2340*/  @!P4 LEA R11, R15.reuse, R11, 0x1 ;  /* 0x0000000b0f0bc211 */ /* 0x040fe200078e08ff */
[----:B------:R-:W2:Y:S02]  /*2350*/  @!P1 S2R R10, SR_CgaCtaId ;  /* 0x00000000000a9919 */ /* 0x000ea40000008800 */
[----:B------:R-:W-:Y:S01]  /*2360*/  @!P3 IMAD R9, R15, 0x2, R9 ;  /* 0x000000020f09b824 */ /* 0x000fe200078e0209 */
[----:B------:R-:W3:Y:S01]  /*2370*/  @!P2 S2R R8, SR_CgaCtaId ;  /* 0x000000000008a919 */ /* 0x000ee20000008800 */
[----:B-1----:R-:W-:-:S04]  /*2380*/  @!P4 LEA R28, P0, R108, R4, 0x1 ;  /* 0x000000046c1cc211 */ /* 0x002fc800078008ff */
[----:B------:R-:W-:Y:S02]  /*2390*/  @!P4 LEA.HI.X R29, R108, R5, R111, 0x1, P0 ;  /* 0x000000056c1dc211 */ /* 0x000fe400000f0c6f */
[----:B------:R-:W1:Y:S01]  /*23a0*/  @!P1 LDC.64 R4, c[0x0][0x218] ;  /* 0x00008600ff049b82 */ /* 0x000e620000000a00 */
[C---:B------:R-:W-:Y:S02]  /*23b0*/  @!P3 LEA R13, P0, R104.reuse, R108, 0x4 ;  /* 0x0000006c680db211 */ /* 0x040fe400078020ff */
[----:B------:R-:W-:Y:S02]  /*23c0*/  @!P4 LDGSTS.E.BYPASS.LTC128B.128 [R11+0x8000], desc[UR14][R28.64] ;  /* 0x080000001c0bcfae */ /* 0x000fe4000b901d4e */
[----:B------:R-:W-:Y:S02]  /*23d0*/  @!P3 LEA.HI.X R17, R104, R111, R105, 0x4, P0 ;  /* 0x0000006f6811b211 */ /* 0x000fe400000f2469 */
[----:B------:R-:W-:Y:S01]  /*23e0*/  @!P4 LDGSTS.E.BYPASS.LTC128B.128 [R11+0xa000], desc[UR14][R28.64+0x80] ;  /* 0x0a0000801c0bcfae */ /* 0x000fe2000b901d4e */
[----:B----4-:R-:W-:Y:S01]  /*23f0*/  @!P3 LEA R30, P0, R13, R2, 0x1 ;  /* 0x000000020d1eb211 */ /* 0x010fe200078008ff */
[----:B------:R-:W-:-:S02]  /*2400*/  IMAD.SHL.U32 R2, R105, 0x20, RZ ;  /* 0x0000002069027824 */ /* 0x000fc400078e00ff */
[----:B------:R-:W-:Y:S01]  /*2410*/  @!P4 LDGSTS.E.BYPASS.LTC128B.128 [R11+0xc000], desc[UR14][R28.64+0x100] ;  /* 0x0c0001001c0bcfae */ /* 0x000fe2000b901d4e */
[----:B------:R-:W-:Y:S02]  /*2420*/  @!P3 LEA.HI.X R31, R13, R3, R17, 0x1, P0 ;  /* 0x000000030d1fb211 */ /* 0x000fe400000f0c11 */
[----:B------:R-:W-:Y:S01]  /*2430*/  @!P1 IADD3 R13, P0, R108, R32, RZ ;  /* 0x000000206c0d9210 */ /* 0x000fe20007f1e0ff */
[----:B------:R-:W-:Y:S01]  /*2440*/  @!P4 LDGSTS.E.BYPASS.LTC128B.128 [R11+0xe000], desc[UR14][R28.64+0x180] ;  /* 0x0e0001801c0bcfae */ /* 0x000fe2000b901d4e */
[----:B------:R-:W-:Y:S02]  /*2450*/  ISETP.GE.AND P4, PT, R14, R12, PT ;  /* 0x0000000c0e00720c */ /* 0x000fe40003f86270 */
[----:B------:R-:W-:Y:S01]  /*2460*/  @!P1 IADD3.X R32, R111, R33, R2, P0, !PT ;  /* 0x000000216f209210 */ /* 0x000fe200007fe402 */
[----:B------:R-:W-:Y:S01]  /*2470*/  @!P3 LDGSTS.E.BYPASS.LTC128B.128 [R9+0x8800], desc[UR14][R30.64] ;  /* 0x088000001e09bfae */ /* 0x000fe2000b901d4e */
[----:B------:R-:W4:Y:S01]  /*2480*/  @!P2 LDC.64 R2, c[0x0][0x218] ;  /* 0x00008600ff02ab82 */ /* 0x000f220000000a00 */
[----:B-1----:R-:W-:-:S02]  /*2490*/  @!P1 LEA R20, P0, R13, R4, 0x1 ;  /* 0x000000040d149211 */ /* 0x002fc400078008ff */
[----:B------:R-:W-:Y:S01]  /*24a0*/  @!P3 LDGSTS.E.BYPASS.LTC128B.128 [R9+0xa800], desc[UR14][R30.64+0x80] ;  /* 0x0a8000801e09bfae */ /* 0x000fe2000b901d4e */
[----:B------:R-:W-:Y:S02]  /*24b0*/  @!P2 MOV R4, 0x400 ;  /* 0x000004000004a802 */ /* 0x000fe40000000f00 */
[----:B------:R-:W-:Y:S01]  /*24c0*/  @!P1 LEA.HI.X R21, R13, R5, R32, 0x1, P0 ;  /* 0x000000050d159211 */ /* 0x000fe200000f0c20 */
[----:B------:R-:W-:Y:S01]  /*24d0*/  @!P3 LDGSTS.E.BYPASS.LTC128B.128 [R9+0xc800], desc[UR14][R30.64+0x100] ;  /* 0x0c8001001e09bfae */ /* 0x000fe2000b901d4e */
[----:B------:R-:W-:Y:S02]  /*24e0*/  @!P1 MOV R5, 0x400 ;  /* 0x0000040000059802 */ /* 0x000fe40000000f00 */
[----:B---3--:R-:W-:Y:S01]  /*24f0*/  @!P2 LEA R4, R8, R4, 0x18 ;  /* 0x000000040804a211 */ /* 0x008fe200078ec0ff */
[----:B------:R1:W-:Y:S01]  /*2500*/  @!P3 LDGSTS.E.BYPASS.LTC128B.128 [R9+0xe800], desc[UR14][R30.64+0x180] ;  /* 0x0e8001801e09bfae */ /* 0x0003e2000b901d4e */
[----:B--2---:R-:W-:Y:S02]  /*2510*/  @!P1 LEA R5, R10, R5, 0x18 ;  /* 0x000000050a059211 */ /* 0x004fe400078ec0ff */
[-C--:B------:R-:W-:Y:S01]  /*2520*/  ISETP.GE.AND P3, PT, R7, R12.reuse, PT ;  /* 0x0000000c0700720c */ /* 0x080fe20003f66270 */
[----:B------:R-:W-:Y:S01]  /*2530*/  @!P2 IMAD R7, R105, 0x30, RZ ;  /* 0x000000306907a824 */ /* 0x000fe200078e02ff */
[----:B------:R-:W-:Y:S01]  /*2540*/  ISETP.GE.AND P0, PT, R16, R12, PT ;  /* 0x0000000c1000720c */ /* 0x000fe20003f06270 */
[----:B------:R-:W-:-:S02]  /*2550*/  @!P1 IMAD R5, R15, 0x2, R5 ;  /* 0x000000020f059824 */ /* 0x000fc400078e0205 */
[----:B------:R-:W-:Y:S02]  /*2560*/  @!P2 IMAD R4, R15, 0x2, R4 ;  /* 0x000000020f04a824 */ /* 0x000fe400078e0204 */
[----:B------:R-:W-:Y:S01]  /*2570*/  IMAD.WIDE.U32 R12, R166, 0x20, RZ ;  /* 0x00000020a60c7825 */ /* 0x000fe200078e00ff */
[----:B------:R-:W-:Y:S04]  /*2580*/  @!P1 LDGSTS.E.BYPASS.LTC128B.128 [R5+0x9000], desc[UR14][R20.64] ;  /* 0x0900000014059fae */ /* 0x000fe8000b901d4e */
[----:B------:R-:W-:Y:S04]  /*2590*/  @!P1 LDGSTS.E.BYPASS.LTC128B.128 [R5+0xb000], desc[UR14][R20.64+0x80] ;  /* 0x0b00008014059fae */ /* 0x000fe8000b901d4e */
[----:B------:R-:W-:Y:S04]  /*25a0*/  @!P1 LDGSTS.E.BYPASS.LTC128B.128 [R5+0xd000], desc[UR14][R20.64+0x100] ;  /* 0x0d00010014059fae */ /* 0x000fe8000b901d4e */
[----:B------:R2:W-:Y:S01]  /*25b0*/  @!P1 LDGSTS.E.BYPASS.LTC128B.128 [R5+0xf000], desc[UR14][R20.64+0x180] ;  /* 0x0f00018014059fae */ /* 0x0005e2000b901d4e */
[----:B-1----:R-:W-:-:S04]  /*25c0*/  @!P2 IMAD.WIDE.U32 R8, R104, 0x30, R110 ;  /* 0x000000306808a825 */ /* 0x002fc800078e006e */
[----:B------:R-:W-:Y:S01]  /*25d0*/  @!P2 IMAD.IADD R7, R9, 0x1, R7 ;  /* 0x000000010907a824 */ /* 0x000fe200078e0207 */
[----:B----4-:R-:W-:Y:S02]  /*25e0*/  @!P2 LEA R10, P1, R8, R2, 0x1 ;  /* 0x00000002080aa211 */ /* 0x010fe400078208ff */
[----:B------:R-:W-:Y:S02]  /*25f0*/  LEA.HI R2, R0, R114, RZ, 0x4 ;  /* 0x0000007200027211 */ /* 0x000fe400078f20ff */
[----:B------:R-:W-:Y:S01]  /*2600*/  @!P2 LEA.HI.X R11, R8, R3, R7, 0x1, P1 ;  /* 0x00000003080ba211 */ /* 0x000fe200008f0c07 */
[----:B------:R-:W-:Y:S01]  /*2610*/  IMAD.SHL.U32 R7, R16, 0x8, RZ ;  /* 0x0000000810077824 */ /* 0x000fe200078e00ff */
[----:B------:R-:W-:Y:S02]  /*2620*/  LOP3.LUT R3, R2, 0xfffffff0, RZ, 0xc0, !PT ;  /* 0xfffffff002037812 */ /* 0x000fe400078ec0ff */
[----:B------:R-:W-:Y:S01]  /*2630*/  SHF.R.S32.HI R2, RZ, 0x4, R2 ;  /* 0x00000004ff027819 */ /* 0x000fe20000011402 */
[----:B------:R-:W-:Y:S01]  /*2640*/  @!P2 LDGSTS.E.BYPASS.LTC128B.128 [R4+0x9800], desc[UR14][R10.64] ;  /* 0x098000000a04afae */ /* 0x000fe2000b901d4e */
[----:B------:R-:W-:Y:S01]  /*2650*/  LEA R242, P1, R18, UR6, 0x1 ;  /* 0x0000000612f27c11 */ /* 0x000fe2000f8208ff */
[----:B------:R-:W-:-:S02]  /*2660*/  IMAD.IADD R3, R114, 0x1, -R3 ;  /* 0x0000000172037824 */ /* 0x000fc400078e0a03 */
[----:B------:R-:W-:Y:S01]  /*2670*/  @!P2 LDGSTS.E.BYPASS.LTC128B.128 [R4+0xb800], desc[UR14][R10.64+0x80] ;  /* 0x0b8000800a04afae */ /* 0x000fe2000b901d4e */
[----:B------:R-:W-:Y:S02]  /*2680*/  LEA.HI.X R243, R18, UR7, R24, 0x1, P1 ;  /* 0x0000000712f37c11 */ /* 0x000fe400088f0c18 */
[----:B------:R-:W-:Y:S01]  /*2690*/  SHF.R.S32.HI R9, RZ, 0x1f, R3 ;  /* 0x0000001fff097819 */ /* 0x000fe20000011403 */
[----:B------:R-:W-:Y:S01]  /*26a0*/  @!P2 LDGSTS.E.BYPASS.LTC128B.128 [R4+0xd800], desc[UR14][R10.64+0x100] ;  /* 0x0d8001000a04afae */ /* 0x000fe2000b901d4e */
[----:B--2---:R-:W-:Y:S02]  /*26b0*/  SHF.L.U32 R5, R6, 0x6, RZ ;  /* 0x0000000606057819 */ /* 0x004fe400000006ff */
[----:B------:R-:W-:Y:S01]  /*26c0*/  LEA.HI R9, R9, R3, RZ, 0x3 ;  /* 0x0000000309097211 */ /* 0x000fe200078f18ff */
[----:B------:R1:W-:Y:S01]  /*26d0*/  @!P2 LDGSTS.E.BYPASS.LTC128B.128 [R4+0xf800], desc[UR14][R10.64+0x180] ;  /* 0x0f8001800a04afae */ /* 0x0003e2000b901d4e */
[----:B------:R-:W-:Y:S02]  /*26e0*/  LOP3.LUT R5, R5, 0x1c0, RZ, 0xc0, !PT ;  /* 0x000001c005057812 */ /* 0x000fe400078ec0ff */
[----:B------:R-:W-:Y:S01]  /*26f0*/  LOP3.LUT R8, R9, 0xfffffff8, RZ, 0xc0, !PT ;  /* 0xfffffff809087812 */ /* 0x000fe200078ec0ff */
[----:B------:R-:W0:Y:S01]  /*2700*/  LDGDEPBAR ;  /* 0x00000000000079af */ /* 0x000e220000000000 */
[----:B------:R-:W-:Y:S01]  /*2710*/  LOP3.LUT R7, R5, 0x8, R7, 0xf8, !PT ;  /* 0x0000000805077812 */ /* 0x000fe200078ef807 */
[----:B------:R-:W-:Y:S01]  /*2720*/  IMAD.SHL.U32 R112, R9, 0x40, RZ ;  /* 0x0000004009707824 */ /* 0x000fe200078e00ff */
[----:B------:R-:W-:Y:S01]  /*2730*/  SHF.R.U32.HI R5, RZ, 0x3, R5 ;  /* 0x00000003ff057819 */ /* 0x000fe20000011605 */
[----:B------:R-:W-:Y:S01]  /*2740*/  IMAD.IADD R8, R3, 0x1, -R8 ;  /* 0x0000000103087824 */ /* 0x000fe200078e0a08 */
[----:B------:R-:W-:-:S02]  /*2750*/  @!P5 IADD3 R12, P1, R242, R12, RZ ;  /* 0x0000000cf20cd210 */ /* 0x000fc40007f3e0ff */
[----:B------:R-:W-:Y:S02]  /*2760*/  LOP3.LUT R5, R7, R5, RZ, 0x3c, !PT ;  /* 0x0000000507057212 */ /* 0x000fe400078e3cff */
[----:B------:R-:W-:Y:S01]  /*2770*/  LEA.HI R3, R0, R114, RZ, 0x5 ;  /* 0x0000007200037211 */ /* 0x000fe200078f28ff */
[----:B------:R-:W-:Y:S01]  /*2780*/  @!P3 IMAD R0, R167, 0x60, RZ ;  /* 0x00000060a700b824 */ /* 0x000fe200078e02ff */
[----:B------:R-:W-:Y:S02]  /*2790*/  LOP3.LUT R112, R112, 0xfffffe00, RZ, 0xc0, !PT ;  /* 0xfffffe0070707812 */ /* 0x000fe400078ec0ff */
[----:B------:R-:W-:-:S05]  /*27a0*/  SHF.R.S32.HI R3, RZ, 0x5, R3 ;  /* 0x00000005ff037819 */ /* 0x000fca0000011403 */
[----:B------:R-:W-:Y:S01]  /*27b0*/  IMAD R3, R3, 0x400, R112 ;  /* 0x0000040003037824 */ /* 0x000fe200078e0270 */
[----:B-1----:R-:W-:Y:S01]  /*27c0*/  LEA.HI R10, R2, R2, RZ, 0x1 ;  /* 0x00000002020a7211 */ /* 0x002fe200078f08ff */
[----:B------:R-:W-:-:S04]  /*27d0*/  DEPBAR.LE SB0, 0x0 ;  /* 0x000080000000791a */ /* 0x000fc80000000000 */
[----:B------:R-:W-:Y:S01]  /*27e0*/  BAR.SYNC.DEFER_BLOCKING 0x0 ;  /* 0x0000000000007b1d */ /* 0x000fe20000010000 */
[----:B------:R-:W-:Y:S01]  /*27f0*/  IMAD.SHL.U32 R4, R167, 0x20, RZ ;  /* 0x00000020a7047824 */ /* 0x000fe200078e00ff */
[----:B------:R-:W-:-:S04]  /*2800*/  LOP3.LUT R10, R10, 0xfffffffe, RZ, 0xc0, !PT ;  /* 0xfffffffe0a0a7812 */ /* 0x000fc800078ec0ff */
[----:B------:R-:W-:Y:S01]  /*2810*/  @!P5 IADD3.X R13, R243, R13, R4, P1, !PT ;  /* 0x0000000df30dd210 */ /* 0x000fe20000ffe404 */
[----:B------:R-:W-:Y:S01]  /*2820*/  IMAD.IADD R2, R2, 0x1, -R10 ;  /* 0x0000000102027824 */ /* 0x000fe200078e0a0a */
[C---:B------:R-:W-:Y:S01]  /*2830*/  R2P PR, R8.reuse, 0x6 ;  /* 0x0000000608007804 */ /* 0x040fe20000000000 */
[----:B------:R-:W-:Y:S02]  /*2840*/  IMAD.SHL.U32 R8, R8, 0x40, RZ ;  /* 0x0000004008087824 */ /* 0x000fe400078e00ff */
[C---:B------:R-:W-:Y:S02]  /*2850*/  IMAD R233, R2.reuse, 0x200, R5 ;  /* 0x0000020002e97824 */ /* 0x040fe400078e0205 */
[----:B------:R-:W-:Y:S01]  /*2860*/  IMAD.SHL.U32 R2, R2, 0x8, RZ ;  /* 0x0000000802027824 */ /* 0x000fe200078e00ff */
[----:B------:R-:W-:Y:S01]  /*2870*/  LOP3.LUT R8, R8, 0x1c0, RZ, 0xc0, !PT ;  /* 0x000001c008087812 */ /* 0x000fe200078ec0ff */
[----:B------:R-:W-:Y:S01]  /*2880*/  @!P3 IMAD.WIDE.U32 R4, R166, 0x60, R242 ;  /* 0x00000060a604b825 */ /* 0x000fe200078e00f2 */
[----:B------:R-:W-:-:S02]  /*2890*/  LEA R233, R233, UR4, 0x1 ;  /* 0x00000004e9e97c11 */ /* 0x000fc4000f8e08ff */
[----:B------:R-:W-:Y:S01]  /*28a0*/  LOP3.LUT R2, R8, 0x8, R2, 0xf8, !PT ;  /* 0x0000000808027812 */ /* 0x000fe200078ef802 */
[----:B------:R-:W-:Y:S01]  /*28b0*/  @!P3 IMAD.IADD R5, R5, 0x1, R0 ;  /* 0x000000010505b824 */ /* 0x000fe200078e0200 */
[----:B------:R-:W-:Y:S01]  /*28c0*/  SHF.R.U32.HI R107, RZ, 0x3, R8 ;  /* 0x00000003ff6b7819 */ /* 0x000fe20000011608 */
[----:B------:R-:W-:Y:S02]  /*28d0*/  IMAD.MOV.U32 R0, RZ, RZ, 0x20 ;  /* 0x00000020ff007424 */ /* 0x000fe400078e00ff */
[----:B------:R-:W-:Y:S01]  /*28e0*/  VIADD R231, R233, 0x8020 ;  /* 0x00008020e9e77836 */ /* 0x000fe20000000000 */
[----:B------:R-:W-:Y:S01]  /*28f0*/  @P0 STS.128 [R237+0x10000], RZ ;  /* 0x010000ffed000388 */ /* 0x000fe20000000c00 */
[----:B------:R-:W-:Y:S02]  /*2900*/  LOP3.LUT R107, R2, R107, RZ, 0x3c, !PT ;  /* 0x0000006b026b7212 */ /* 0x000fe400078e3cff */
[----:B------:R-:W-:Y:S01]  /*2910*/  MOV R2, 0x10 ;  /* 0x0000001000027802 */ /* 0x000fe20000000f00 */
[----:B------:R-:W-:Y:S01]  /*2920*/  @P0 STS.128 [R237+0x12000], RZ ;  /* 0x012000ffed000388 */ /* 0x000fe20000000c00 */
[----:B------:R-:W-:Y:S01]  /*2930*/  SEL R0, R0, 0xffffffe0, !P2 ;  /* 0xffffffe000007807 */ /* 0x000fe20005000000 */
[----:B------:R-:W-:Y:S01]  /*2940*/  IMAD.IADD R234, R107, 0x1, R3 ;  /* 0x000000016bea7824 */ /* 0x000fe200078e0203 */
[----:B------:R-:W-:Y:S01]  /*2950*/  SEL R2, R2, 0xfffffff0, !P1 ;  /* 0xfffffff002027807 */ /* 0x000fe20004800000 */
[----:B------:R-:W-:Y:S01]  /*2960*/  @P0 STS.128 [R237+0x14000], RZ ;  /* 0x014000ffed000388 */ /* 0x000fe20000000c00 */
[----:B------:R-:W-:Y:S01]  /*2970*/  VIADD R3, R233, 0x8000 ;  /* 0x00008000e9037836 */ /* 0x000fe20000000000 */
[----:B------:R-:W-:-:S02]  /*2980*/  LOP3.LUT R228, R107, R112, RZ, 0xfc, !PT ;  /* 0x000000706be47212 */ /* 0x000fc400078efcff */
[----:B------:R-:W-:Y:S01]  /*2990*/  @P0 STS.128 [R237+0x16000], RZ ;  /* 0x016000ffed000388 */ /* 0x000fe20000000c00 */
[----:B------:R-:W-:-:S03]  /*29a0*/  LEA R234, R234, UR4, 0x1 ;  /* 0x00000004eaea7c11 */ /* 0x000fc6000f8e08ff */
[----:B------:R-:W-:Y:S01]  /*29b0*/  @!PT LDS RZ, [RZ] ;  /* 0x00000000fffff984 */ /* 0x000fe20000000800 */
[----:B------:R-:W-:Y:S01]  /*29c0*/  @!PT LDS RZ, [RZ] ;  /* 0x00000000fffff984 */ /* 0x000fe20000000800 */
[----:B------:R-:W-:Y:S01]  /*29d0*/  @!PT LDS RZ, [RZ] ;  /* 0x00000000fffff984 */ /* 0x000fe20000000800 */
[----:B------:R-:W-:Y:S02]  /*29e0*/  @!P0 LDGSTS.E.BYPASS.LTC128B.128 [R237+0x10000], desc[UR14][R242.64] ;  /* 0x10000000f2ed8fae */ /* 0x000fe4000b901d4e */
[--C-:B------:R-:W-:Y:S02]  /*29f0*/  IMAD R232, R2, 0x2, R234.reuse ;  /* 0x0000000202e87824 */ /* 0x100fe400078e02ea */
[----:B------:R-:W-:Y:S01]  /*2a00*/  @!P0 LDGSTS.E.BYPASS.LTC128B.128 [R237+0x12000], desc[UR14][R242.64+0x80] ;  /* 0x12000080f2ed8fae */ /* 0x000fe2000b901d4e */
[C---:B------:R-:W-:Y:S02]  /*2a10*/  IMAD R230, R0.reuse, 0x2, R234 ;  /* 0x0000000200e67824 */ /* 0x040fe400078e02ea */
[----:B------:R-:W-:Y:S01]  /*2a20*/  IMAD R229, R0, 0x2, R232 ;  /* 0x0000000200e57824 */ /* 0x000fe200078e02e8 */
[----:B------:R-:W-:Y:S04]  /*2a30*/  @!P0 LDGSTS.E.BYPASS.LTC128B.128 [R237+0x14000], desc[UR14][R242.64+0x100] ;  /* 0x14000100f2ed8fae */ /* 0x000fe8000b901d4e */
[----:B------:R-:W-:Y:S01]  /*2a40*/  @!P0 LDGSTS.E.BYPASS.LTC128B.128 [R237+0x16000], desc[UR14][R242.64+0x180] ;  /* 0x16000180f2ed8fae */ /* 0x000fe2000b901d4e */
[----:B------:R-:W-:-:S03]  /*2a50*/  @!P4 LEA R8, P0, R166, R242, 0x6 ;  /* 0x000000f2a608c211 */ /* 0x000fc600078030ff */
[----:B------:R-:W-:Y:S01]  /*2a60*/  @P5 STS.128 [R237+0x10800], RZ ;  /* 0x010800ffed005388 */ /* 0x000fe20000000c00 */
[----:B------:R-:W-:Y:S02]  /*2a70*/  @!P4 LEA.HI.X R9, R166, R243, R167, 0x6, P0 ;  /* 0x000000f3a609c211 */ /* 0x000fe400000f34a7 */
[----:B------:R-:W-:Y:S01]  /*2a80*/  R2P PR, R6, 0x6 ;  /* 0x0000000606007804 */ /* 0x000fe20000000000 */
[----:B------:R-:W-:Y:S04]  /*2a90*/  @P5 STS.128 [R237+0x12800], RZ ;  /* 0x012800ffed005388 */ /* 0x000fe80000000c00 */
[----:B------:R-:W-:Y:S04]  /*2aa0*/  @P5 STS.128 [R237+0x14800], RZ ;  /* 0x014800ffed005388 */ /* 0x000fe80000000c00 */
[----:B------:R-:W-:Y:S04]  /*2ab0*/  @P5 STS.128 [R237+0x16800], RZ ;  /* 0x016800ffed005388 */ /* 0x000fe80000000c00 */
[----:B------:R-:W-:Y:S01]  /*2ac0*/  @!PT LDS RZ, [RZ] ;  /* 0x00000000fffff984 */ /* 0x000fe20000000800 */
[----:B------:R-:W-:Y:S01]  /*2ad0*/  @!PT LDS RZ, [RZ] ;  /* 0x00000000fffff984 */ /* 0x000fe20000000800 */
[----:B------:R-:W-:Y:S01]  /*2ae0*/  @!PT LDS RZ, [RZ] ;  /* 0x00000000fffff984 */ /* 0x000fe20000000800 */
[----:B------:R-:W-:Y:S01]  /*2af0*/  @!P5 LDGSTS.E.BYPASS.LTC128B.128 [R237+0x10800], desc[UR14][R12.64] ;  /* 0x108000000ceddfae */ /* 0x000fe2000b901d4e */
[----:B------:R-:W-:-:S02]  /*2b00*/  @P1 VIADD R231, R3, 0xffffffe0 ;  /* 0xffffffe003e71836 */ /* 0x000fc40000000000 */
[----:B------:R-:W-:Y:S01]  /*2b10*/  IMAD.MOV.U32 R3, RZ, RZ, 0x40 ;  /* 0x00000040ff037424 */ /* 0x000fe200078e00ff */
[----:B------:R-:W-:Y:S01]  /*2b20*/  @!P5 LDGSTS.E.BYPASS.LTC128B.128 [R237+0x12800], desc[UR14][R12.64+0x80] ;  /* 0x128000800ceddfae */ /* 0x000fe2000b901d4e */
[C---:B------:R-:W-:Y:S01]  /*2b30*/  VIADD R223, R231.reuse, 0x800 ;  /* 0x00000800e7df7836 */ /* 0x040fe20000000000 */
[C---:B------:R-:W-:Y:S01]  /*2b40*/  IADD3 R217, R231.reuse, 0x3000, RZ ;  /* 0x00003000e7d97810 */ /* 0x040fe20007ffe0ff */
[----:B------:R-:W-:Y:S01]  /*2b50*/  VIADD R222, R231, 0x1000 ;  /* 0x00001000e7de7836 */ /* 0x000fe20000000000 */
[----:B------:R-:W-:Y:S01]  /*2b60*/  @!P5 LDGSTS.E.BYPASS.LTC128B.128 [R237+0x14800], desc[UR14][R12.64+0x100] ;  /* 0x148001000ceddfae */ /* 0x000fe2000b901d4e */
[----:B------:R-:W-:Y:S01]  /*2b70*/  SEL R3, R3, 0xffffffc0, !P2 ;  /* 0xffffffc003037807 */ /* 0x000fe20005000000 */
[C---:B------:R-:W-:Y:S02]  /*2b80*/  VIADD R221, R231.reuse, 0x1800 ;  /* 0x00001800e7dd7836 */ /* 0x040fe40000000000 */
[----:B------:R1:W-:Y:S01]  /*2b90*/  @!P5 LDGSTS.E.BYPASS.LTC128B.128 [R237+0x16800], desc[UR14][R12.64+0x180] ;  /* 0x168001800ceddfae */ /* 0x0003e2000b901d4e */
[----:B------:R-:W-:-:S02]  /*2ba0*/  VIADD R219, R231, 0x2000 ;  /* 0x00002000e7db7836 */ /* 0x000fc40000000000 */
        /* <DEDUP_REMOVED lines=10> */
[----:B------:R-:W-:Y:S01]  /*2c50*/  @P4 STS.128 [R237+0x17000], RZ ;  /* 0x017000ffed004388 */ /* 0x000fe20000000c00 */
[C---:B------:R-:W-:Y:S02]  /*2c60*/  VIADD R212, R231.reuse, 0x5800 ;  /* 0x00005800e7d47836 */ /* 0x040fe40000000000 */
        /* <DEDUP_REMOVED lines=8> */
[----:B------:R-:W-:-:S03]  /*2cf0*/  VIADD R208, R231, 0x7800 ;  /* 0x00007800e7d07836 */ /* 0x000fc60000000000 */
        /* <DEDUP_REMOVED lines=14> */
[----:B------:R-:W3:Y:S04]  /*2de0*/  LDSM.16.M88.4 R16, [R233+0x8000] ;  /* 0x00800000e910783b */ /* 0x000ee80000000200 */
[----:B-1----:R-:W-:Y:S04]  /*2df0*/  LDSM.16.M88.4 R12, [R232] ;  /* 0x00000000e80c783b */ /* 0x002fe80000000200 */
[----:B------:R-:W-:Y:S04]  /*2e00*/  LDSM.16.M88.4 R24, [R231] ;  /* 0x00000000e718783b */ /* 0x000fe80000000200 */
[----:B------:R-:W1:Y:S04]  /*2e10*/  LDSM.16.M88.4 R40, [R233+0x8800] ;  /* 0x00880000e928783b */ /* 0x000e680000000200 */
[----:B------:R-:W-:Y:S04]  /*2e20*/  LDSM.16.M88.4 R80, [R230] ;  /* 0x00000000e650783b */ /* 0x000fe80000000200 */
[----:B------:R-:W-:Y:S04]  /*2e30*/  LDSM.16.M88.4 R56, [R227+0x8000] ;  /* 0x00800000e338783b */ /* 0x000fe80000000200 */
[----:B------:R-:W4:Y:S04]  /*2e40*/  LDSM.16.M88.4 R68, [R233+0x9000] ;  /* 0x00900000e944783b */ /* 0x000f280000000200 */
[----:B------:R-:W4:Y:S04]  /*2e50*/  LDSM.16.M88.4 R20, [R233+0x9800] ;  /* 0x00980000e914783b */ /* 0x000f280000000200 */
[----:B------:R-:W4:Y:S04]  /*2e60*/  LDSM.16.M88.4 R60, [R231+0x800] ;  /* 0x00080000e73c783b */ /* 0x000f280000000200 */
[----:B--2---:R-:W-:Y:S01]  /*2e70*/  LDSM.16.M88.4 R8, [R229] ;  /* 0x00000000e508783b */ /* 0x004fe20000000200 */
[C---:B---3--:R-:W-:Y:S03]  /*2e80*/  HMMA.16816.F32 R4, R32.reuse, R16, RZ ;  /* 0x000000102004723c */ /* 0x048fe600000018ff */
[----:B------:R-:W2:Y:S04]  /*2e90*/  LDSM.16.M88.4 R84, [R220] ;  /* 0x00000000dc54783b */ /* 0x000ea80000000200 */
[----:B------:R-:W3:Y:S01]  /*2ea0*/  LDSM.16.M88.4 R48, [R231+0x1000] ;  /* 0x00100000e730783b */ /* 0x000ee20000000200 */
[C---:B------:R-:W-:Y:S03]  /*2eb0*/  HMMA.16816.F32 R16, R32.reuse, R18, RZ ;  /* 0x000000122010723c */ /* 0x040fe600000018ff */
[----:B------:R-:W3:Y:S03]  /*2ec0*/  LDSM.16.M88.4 R44, [R231+0x1800] ;  /* 0x00180000e72c783b */ /* 0x000ee60000000200 */
[C---:B-1----:R-:W-:Y:S01]  /*2ed0*/  HMMA.16816.F32 R28, R32.reuse, R40, RZ ;  /* 0x00000028201c723c */ /* 0x042fe200000018ff */
[----:B------:R-:W1:Y:S04]  /*2ee0*/  LDSM.16.M88.4 R88, [R227+0x8800] ;  /* 0x00880000e358783b */ /* 0x000e680000000200 */
        /* <DEDUP_REMOVED lines=20> */
[----:B--2---:R-:W-:Y:S06]  /*3030*/  HMMA.16816.F32 R4, R8, R84, R4 ;  /* 0x000000540804723c */ /* 0x004fec0000001804 */
[C---:B------:R-:W-:Y:S01]  /*3040*/  HMMA.16816.F32 R40, R12.reuse, R62, R40 ;  /* 0x0000003e0c28723c */ /* 0x040fe20000001828 */
[----:B------:R-:W-:Y:S05]  /*3050*/  LDSM.16.M88.4 R60, [R233+0xa800] ;  /* 0x00a80000e93c783b */ /* 0x000fea0000000200 */
[C---:B---3--:R-:W-:Y:S06]  /*3060*/  HMMA.16816.F32 R52, R12.reuse, R48, R52 ;  /* 0x000000300c34723c */ /* 0x048fec0000001834 */
[C---:B------:R-:W-:Y:S01]  /*3070*/  HMMA.16816.F32 R68, R12.reuse, R50, R68 ;  /* 0x000000320c44723c */ /* 0x040fe20000001844 */
[----:B------:R-:W-:Y:S05]  /*3080*/  LDSM.16.M88.4 R48, [R220+0x1800] ;  /* 0x00180000dc30783b */ /* 0x000fea0000000200 */
[C---:B------:R-:W-:Y:S06]  /*3090*/  HMMA.16816.F32 R64, R12.reuse, R44, R64 ;  /* 0x0000002c0c40723c */ /* 0x040fec0000001840 */
[----:B------:R-:W-:Y:S01]  /*30a0*/  HMMA.16816.F32 R12, R12, R46, R32 ;  /* 0x0000002e0c0c723c */ /* 0x000fe20000001820 */
[----:B------:R-:W-:Y:S04]  /*30b0*/  LDSM.16.M88.4 R32, [R232+0x2000] ;  /* 0x00200000e820783b */ /* 0x000fe80000000200 */
[----:B------:R-:W2:Y:S01]  /*30c0*/  LDSM.16.M88.4 R44, [R231+0x2000] ;  /* 0x00200000e72c783b */ /* 0x000ea20000000200 */
[----:B-1----:R-:W-:Y:S06]  /*30d0*/  HMMA.16816.F32 R28, R80, R88, R28 ;  /* 0x00000058501c723c */ /* 0x002fec000000181c */
[----:B------:R-:W-:Y:S01]  /*30e0*/  HMMA.16816.F32 R16, R8, R86, R16 ;  /* 0x000000560810723c */ /* 0x000fe20000001810 */
[----:B------:R-:W-:Y:S05]  /*30f0*/  LDSM.16.M88.4 R84, [R227+0xa000] ;  /* 0x00a00000e354783b */ /* 0x000fea0000000200 */
[----:B----4-:R-:W-:Y:S06]  /*3100*/  HMMA.16816.F32 R4, R20, R72, R4 ;  /* 0x000000481404723c */ /* 0x010fec0000001804 */
        /* <DEDUP_REMOVED lines=11> */
[----:B------:R-:W-:Y:S05]  /*31c0*/  LDSM.16.M88.4 R72, [R227+0xa800] ;  /* 0x00a80000e348783b */ /* 0x000fea0000000200 */
[----:B--2---:R-:W-:Y:S06]  /*31d0*/  HMMA.16816.F32 R4, R32, R44, R4 ;  /* 0x0000002c2004723c */ /* 0x004fec0000001804 */
[C---:B------:R-:W-:Y:S01]  /*31e0*/  HMMA.16816.F32 R40, R8.reuse, R78, R40 ;  /* 0x0000004e0828723c */ /* 0x040fe20000001828 */
[----:B------:R-:W-:Y:S05]  /*31f0*/  LDSM.16.M88.4 R76, [R231+0x3000] ;  /* 0x00300000e74c783b */ /* 0x000fea0000000200 */
[C---:B------:R-:W-:Y:S06]  /*3200*/  HMMA.16816.F32 R52, R8.reuse, R56, R52 ;  /* 0x000000380834723c */ /* 0x040fec0000001834 */
[C---:B------:R-:W-:Y:S01]  /*3210*/  HMMA.16816.F32 R68, R8.reuse, R58, R68 ;  /* 0x0000003a0844723c */ /* 0x040fe20000001844 */
[----:B------:R-:W-:Y:S05]  /*3220*/  LDSM.16.M88.4 R56, [R231+0x3800] ;  /* 0x00380000e738783b */ /* 0x000fea0000000200 */
[C---:B------:R-:W-:Y:S06]  /*3230*/  HMMA.16816.F32 R64, R8.reuse, R48, R64 ;  /* 0x000000300840723c */ /* 0x040fec0000001840 */
[----:B------:R-:W-:Y:S01]  /*3240*/  HMMA.16816.F32 R80, R8, R50, R80 ;  /* 0x000000320850723c */ /* 0x000fe20000001850 */
[----:B------:R-:W-:Y:S04]  /*3250*/  LDSM.16.M88.4 R8, [R229+0x2000] ;  /* 0x00200000e508783b */ /* 0x000fe80000000200 */
[----:B------:R-:W2:Y:S01]  /*3260*/  LDSM.16.M88.4 R48, [R220+0x2000] ;  /* 0x00200000dc30783b */ /* 0x000ea20000000200 */
[----:B------:R-:W-:Y:S06]  /*3270*/  HMMA.16816.F32 R28, R20, R60, R28 ;  /* 0x0000003c141c723c */ /* 0x000fec000000181c */
[----:B------:R-:W-:Y:S01]  /*3280*/  HMMA.16816.F32 R16, R32, R46, R16 ;  /* 0x0000002e2010723c */ /* 0x000fe20000001810 */
[----:B------:R-:W-:Y:S05]  /*3290*/  LDSM.16.M88.4 R44, [R227+0xb000] ;  /* 0x00b00000e32c783b */ /* 0x000fea0000000200 */
[----:B-1----:R-:W-:Y:S06]  /*32a0*/  HMMA.16816.F32 R4, R12, R84, R4 ;  /* 0x000000540c04723c */ /* 0x002fec0000001804 */
[C---:B------:R-:W-:Y:S01]  /*32b0*/  HMMA.16816.F32 R40, R20.reuse, R62, R40 ;  /* 0x0000003e1428723c */ /* 0x040fe20000001828 */
[----:B------:R-:W-:Y:S05]  /*32c0*/  LDSM.16.M88.4 R60, [R220+0x2800] ;  /* 0x00280000dc3c783b */ /* 0x000fea0000000200 */
[C---:B------:R-:W-:Y:S06]  /*32d0*/  HMMA.16816.F32 R52, R20.reuse, R36, R52 ;  /* 0x000000241434723c */ /* 0x040fec0000001834 */
[C---:B------:R-:W-:Y:S01]  /*32e0*/  HMMA.16816.F32 R68, R20.reuse, R38, R68 ;  /* 0x000000261444723c */ /* 0x040fe20000001844 */
[----:B------:R-:W-:Y:S05]  /*32f0*/  LDSM.16.M88.4 R36, [R227+0xb800] ;  /* 0x00b80000e324783b */ /* 0x000fea0000000200 */
[C---:B---3--:R-:W-:Y:S06]  /*3300*/  HMMA.16816.F32 R64, R20.reuse, R24, R64 ;  /* 0x000000181440723c */ /* 0x048fec0000001840 */
[----:B------:R-:W-:Y:S01]  /*3310*/  HMMA.16816.F32 R80, R20, R26, R80 ;  /* 0x0000001a1450723c */ /* 0x000fe20000001850 */
[----:B------:R-:W-:Y:S04]  /*3320*/  LDSM.16.M88.4 R24, [R234+0x4000] ;  /* 0x00400000ea18783b */ /* 0x000fe80000000200 */
[----:B------:R-:W1:Y:S01]  /*3330*/  LDSM.16.M88.4 R20, [R233+0xc000] ;  /* 0x00c00000e914783b */ /* 0x000e620000000200 */
        /* <DEDUP_REMOVED lines=15> */
[----:B------:R-:W4:Y:S05]  /*3430*/  LDSM.16.M88.4 R48, [R233+0xc800] ;  /* 0x00c80000e930783b */ /* 0x000f2a0000000200 */
[----:B-1----:R-:W-:Y:S06]  /*3440*/  HMMA.16816.F32 R4, R24, R20, R4 ;  /* 0x000000141804723c */ /* 0x002fec0000001804 */
        /* <DEDUP_REMOVED lines=9> */
[----:B------:R-:W-:Y:S06]  /*34e0*/  HMMA.16816.F32 R28, R8, R60, R28 ;  /* 0x0000003c081c723c */ /* 0x000fec000000181c */
[----:B------:R-:W-:Y:S01]  /*34f0*/  HMMA.16816.F32 R16, R24, R22, R16 ;  /* 0x000000161810723c */ /* 0x000fe20000001810 */
[----:B------:R-:W1:Y:S05]  /*3500*/  LDSM.16.M88.4 R20, [R231+0x4800] ;  /* 0x00480000e714783b */ /* 0x000e6a0000000200 */
[----:B--2---:R-:W-:Y:S06]  /*3510*/  HMMA.16816.F32 R4, R84, R32, R4 ;  /* 0x000000205404723c */ /* 0x004fec0000001804 */
[C---:B------:R-:W-:Y:S01]  /*3520*/  HMMA.16816.F32 R40, R8.reuse, R62, R40 ;  /* 0x0000003e0828723c */ /* 0x040fe20000001828 */
[----:B------:R-:W-:Y:S05]  /*3530*/  LDSM.16.M88.4 R60, [R229+0x4000] ;  /* 0x00400000e53c783b */ /* 0x000fea0000000200 */
[C---:B---3--:R-:W-:Y:S06]  /*3540*/  HMMA.16816.F32 R52, R8.reuse, R56, R52 ;  /* 0x000000380834723c */ /* 0x048fec0000001834 */
[----:B------:R-:W-:Y:S01]  /*3550*/  HMMA.16816.F32 R68, R8, R58, R68 ;  /* 0x0000003a0844723c */ /* 0x000fe20000001844 */
[----:B------:R-:W2:Y:S05]  /*3560*/  LDSM.16.M88.4 R56, [R220+0x4000] ;  /* 0x00400000dc38783b */ /* 0x000eaa0000000200 */
[----:B----4-:R-:W-:Y:S06]  /*3570*/  HMMA.16816.F32 R28, R24, R48, R28 ;  /* 0x00000030181c723c */ /* 0x010fec000000181c */
[----:B------:R-:W-:Y:S01]  /*3580*/  HMMA.16816.F32 R16, R84, R34, R16 ;  /* 0x000000225410723c */ /* 0x000fe20000001810 */
[----:B------:R-:W3:Y:S05]  /*3590*/  LDSM.16.M88.4 R32, [R227+0xc800] ;  /* 0x00c80000e320783b */ /* 0x000eea0000000200 */
[----:B-1----:R-:W-:Y:S06]  /*35a0*/  HMMA.16816.F32 R4, R76, R12, R4 ;  /* 0x0000000c4c04723c */ /* 0x002fec0000001804 */
[----:B------:R-:W-:Y:S01]  /*35b0*/  HMMA.16816.F32 R40, R24, R50, R40 ;  /* 0x000000321828723c */ /* 0x000fe20000001828 */
[----:B------:R-:W-:Y:S05]  /*35c0*/  LDSM.16.M88.4 R48, [R234+0x6000] ;  /* 0x00600000ea30783b */ /* 0x000fea0000000200 */
[C---:B------:R-:W-:Y:S06]  /*35d0*/  HMMA.16816.F32 R64, R8.reuse, R44, R64 ;  /* 0x0000002c0840723c */ /* 0x040fec0000001840 */
[----:B------:R-:W-:Y:S01]  /*35e0*/  HMMA.16816.F32 R80, R8, R46, R80 ;  /* 0x0000002e0850723c */ /* 0x000fe20000001850 */
[----:B------:R-:W1:Y:S04]  /*35f0*/  LDSM.16.M88.4 R8, [R233+0xe000] ;  /* 0x00e00000e908783b */ /* 0x000e680000000200 */
[----:B------:R-:W4:Y:S01]  /*3600*/  LDSM.16.M88.4 R44, [R220+0x4800] ;  /* 0x00480000dc2c783b */ /* 0x000f220000000200 */
[----:B------:R-:W-:Y:S06]  /*3610*/  HMMA.16816.F32 R28, R84, R20, R28 ;  /* 0x00000014541c723c */ /* 0x000fec000000181c */
[----:B------:R-:W-:Y:S01]  /*3620*/  HMMA.16816.F32 R16, R76, R14, R16 ;  /* 0x0000000e4c10723c */ /* 0x000fe20000001810 */
[----:B------:R-:W-:Y:S05]  /*3630*/  LDSM.16.M88.4 R12, [R231+0x5000] ;  /* 0x00500000e70c783b */ /* 0x000fea0000000200 */
[----:B--2---:R-:W-:Y:S06]  /*3640*/  HMMA.16816.F32 R4, R60, R56, R4 ;  /* 0x000000383c04723c */ /* 0x004fec0000001804 */
[----:B------:R-:W-:Y:S01]  /*3650*/  HMMA.16816.F32 R40, R84, R22, R40 ;  /* 0x000000165428723c */ /* 0x000fe20000001828 */
[----:B------:R-:W-:Y:S05]  /*3660*/  LDSM.16.M88.4 R20, [R231+0x6000] ;  /* 0x00600000e714783b */ /* 0x000fea0000000200 */
[C---:B------:R-:W-:Y:S06]  /*3670*/  HMMA.16816.F32 R52, R24.reuse, R36, R52 ;  /* 0x000000241834723c */ /* 0x040fec0000001834 */
[----:B------:R-:W-:Y:S01]  /*3680*/  HMMA.16816.F32 R68, R24, R38, R68 ;  /* 0x000000261844723c */ /* 0x000fe20000001844 */
[----:B------:R-:W2:Y:S05]  /*3690*/  LDSM.16.M88.4 R36, [R232+0x6000] ;  /* 0x00600000e824783b */ /* 0x000eaa0000000200 */
[----:B---3--:R-:W-:Y:S06]  /*36a0*/  HMMA.16816.F32 R28, R76, R32, R28 ;  /* 0x000000204c1c723c */ /* 0x008fec000000181c */
[----:B------:R-:W-:Y:S01]  /*36b0*/  HMMA.16816.F32 R16, R60, R58, R16 ;  /* 0x0000003a3c10723c */ /* 0x000fe20000001810 */
[----:B------:R-:W-:Y:S05]  /*36c0*/  LDSM.16.M88.4 R56, [R220+0x5000] ;  /* 0x00500000dc38783b */ /* 0x000fea0000000200 */
[----:B-1----:R-:W-:Y:S06]  /*36d0*/  HMMA.16816.F32 R4, R48, R8, R4 ;  /* 0x000000083004723c */ /* 0x002fec0000001804 */
[----:B------:R-:W-:Y:S01]  /*36e0*/  HMMA.16816.F32 R40, R76, R34, R40 ;  /* 0x000000224c28723c */ /* 0x000fe20000001828 */
[----:B------:R-:W-:Y:S05]  /*36f0*/  LDSM.16.M88.4 R32, [R231+0x6800] ;  /* 0x00680000e720783b */ /* 0x000fea0000000200 */
[C---:B------:R-:W-:Y:S06]  /*3700*/  HMMA.16816.F32 R64, R24.reuse, R72, R64 ;  /* 0x000000481840723c */ /* 0x040fec0000001840 */
[----:B------:R-:W-:Y:S01]  /*3710*/  HMMA.16816.F32 R80, R24, R74, R80 ;  /* 0x0000004a1850723c */ /* 0x000fe20000001850 */
[----:B------:R-:W1:Y:S04]  /*3720*/  LDSM.16.M88.4 R24, [R230+0x6000] ;  /* 0x00600000e618783b */ /* 0x000e680000000200 */
[----:B------:R-:W-:Y:S01]  /*3730*/  LDSM.16.M88.4 R72, [R227+0xd800] ;  /* 0x00d80000e348783b */ /* 0x000fe20000000200 */
[----:B----4-:R-:W-:Y:S06]  /*3740*/  HMMA.16816.F32 R28, R60, R44, R28 ;  /* 0x0000002c3c1c723c */ /* 0x010fec000000181c */
[----:B------:R-:W-:Y:S01]  /*3750*/  HMMA.16816.F32 R16, R48, R10, R16 ;  /* 0x0000000a3010723c */ /* 0x000fe20000001810 */
[----:B------:R-:W-:Y:S05]  /*3760*/  LDSM.16.M88.4 R8, [R220+0x6000] ;  /* 0x00600000dc08783b */ /* 0x000fea0000000200 */
[----:B--2---:R-:W-:Y:S06]  /*3770*/  HMMA.16816.F32 R4, R36, R20, R4 ;  /* 0x000000142404723c */ /* 0x004fec0000001804 */
[----:B------:R-:W-:Y:S06]  /*3780*/  HMMA.16816.F32 R52, R84, R12, R52 ;  /* 0x0000000c5434723c */ /* 0x000fec0000001834 */
[----:B------:R-:W-:Y:S01]  /*3790*/  HMMA.16816.F32 R40, R60, R46, R40 ;  /* 0x0000002e3c28723c */ /* 0x000fe20000001828 */
[----:B------:R-:W-:Y:S05]  /*37a0*/  LDSM.16.M88.4 R44, [R233+0xf000] ;  /* 0x00f00000e92c783b */ /* 0x000fea0000000200 */
[----:B------:R-:W-:Y:S01]  /*37b0*/  HMMA.16816.F32 R68, R84, R14, R68 ;  /* 0x0000000e5444723c */ /* 0x000fe20000001844 */
[----:B------:R-:W2:Y:S05]  /*37c0*/  LDSM.16.M88.4 R12, [R229+0x6000] ;  /* 0x00600000e50c783b */ /* 0x000eaa0000000200 */
[----:B------:R-:W-:Y:S06]  /*37d0*/  HMMA.16816.F32 R28, R48, R92, R28 ;  /* 0x0000005c301c723c */ /* 0x000fec000000181c */
[----:B------:R-:W-:Y:S01]  /*37e0*/  HMMA.16816.F32 R16, R36, R22, R16 ;  /* 0x000000162410723c */ /* 0x000fe20000001810 */
[----:B------:R-:W3:Y:S05]  /*37f0*/  LDSM.16.M88.4 R20, [R227+0xe800] ;  /* 0x00e80000e314783b */ /* 0x000eea0000000200 */
[----:B-1----:R-:W-:Y:S06]  /*3800*/  HMMA.16816.F32 R4, R24, R88, R4 ;  /* 0x000000581804723c */ /* 0x002fec0000001804 */
[----:B------:R-:W-:Y:S06]  /*3810*/  HMMA.16816.F32 R52, R76, R96, R52 ;  /* 0x000000604c34723c */ /* 0x000fec0000001834 */
[----:B------:R-:W-:Y:S06]  /*3820*/  HMMA.16816.F32 R40, R48, R94, R40 ;  /* 0x0000005e3028723c */ /* 0x000fec0000001828 */
[C---:B------:R-:W-:Y:S06]  /*3830*/  HMMA.16816.F32 R64, R84.reuse, R100, R64 ;  /* 0x000000645440723c */ /* 0x040fec0000001840 */
[----:B------:R-:W-:Y:S01]  /*3840*/  HMMA.16816.F32 R80, R84, R102, R80 ;  /* 0x000000665450723c */ /* 0x000fe20000001850 */
[----:B------:R-:W-:Y:S05]  /*3850*/  LDSM.16.M88.4 R84, [R231+0x7000] ;  /* 0x00700000e754783b */ /* 0x000fea0000000200 */
[----:B------:R-:W-:Y:S06]  /*3860*/  HMMA.16816.F32 R28, R36, R32, R28 ;  /* 0x00000020241c723c */ /* 0x000fec000000181c */
[----:B------:R-:W-:Y:S06]  /*3870*/  HMMA.16816.F32 R16, R24, R90, R16 ;  /* 0x0000005a1810723c */ /* 0x000fec0000001810 */
[----:B--2---:R-:W-:Y:S06]  /*3880*/  HMMA.16816.F32 R4, R12, R8, R4 ;  /* 0x000000080c04723c */ /* 0x004fec0000001804 */
[----:B------:R-:W-:Y:S06]  /*3890*/  HMMA.16816.F32 R68, R76, R98, R68 ;  /* 0x000000624c44723c */ /* 0x000fec0000001844 */
[----:B------:R-:W-:Y:S06]  /*38a0*/  HMMA.16816.F32 R52, R60, R56, R52 ;  /* 0x000000383c34723c */ /* 0x000fec0000001834 */
[----:B------:R-:W-:Y:S01]  /*38b0*/  HMMA.16816.F32 R40, R36, R34, R40 ;  /* 0x000000222428723c */ /* 0x000fe20000001828 */
[----:B------:R-:W1:Y:S05]  /*38c0*/  LDSM.16.M88.4 R32, [R220+0x5800] ;  /* 0x00580000dc20783b */ /* 0x000e6a0000000200 */
[----:B------:R-:W-:Y:S01]  /*38d0*/  HMMA.16816.F32 R64, R76, R72, R64 ;  /* 0x000000484c40723c */ /* 0x000fe20000001840 */
[----:B------:R-:W-:Y:S01]  /*38e0*/  FMUL.FTZ R5, R5, UR5 ;  /* 0x0000000505057c20 */ /* 0x000fe20008410000 */
[----:B------:R-:W-:Y:S01]  /*38f0*/  FMUL.FTZ R6, R6, UR5 ;  /* 0x0000000506067c20 */ /* 0x000fe20008410000 */
[----:B------:R-:W-:Y:S01]  /*3900*/  FMUL.FTZ R3, R4, UR5 ;  /* 0x0000000504037c20 */ /* 0x000fe20008410000 */
[----:B------:R-:W-:-:S02]  /*3910*/  FMUL.FTZ R56, R7, UR5 ;  /* 0x0000000507387c20 */ /* 0x000fc40008410000 */
[----:B------:R-:W-:Y:S01]  /*3920*/  HMMA.16816.F32 R80, R76, R74, R80 ;  /* 0x0000004a4c50723c */ /* 0x000fe20000001850 */
[----:B------:R-:W2:Y:S02]  /*3930*/  LDSM.16.M88.4 R72, [R220+0x6800] ;  /* 0x00680000dc48783b */ /* 0x000ea40000000200 */
[----:B------:R-:W-:Y:S03]  /*3940*/  MUFU.TANH R3, R3 ;  /* 0x0000000300037308 */ /* 0x000fe60000002400 */
[----:B---3--:R-:W-:Y:S05]  /*3950*/  HMMA.16816.F32 R28, R24, R20, R28 ;  /* 0x00000014181c723c */ /* 0x008fea000000181c */
[----:B------:R-:W-:Y:S01]  /*3960*/  MUFU.TANH R56, R56 ;  /* 0x0000003800387308 */ /* 0x000fe20000002400 */
[----:B------:R-:W-:Y:S01]  /*3970*/  HMMA.16816.F32 R16, R12, R10, R16 ;  /* 0x0000000a0c10723c */ /* 0x000fe20000001810 */
[----:B------:R-:W3:Y:S05]  /*3980*/  LDSM.16.M88.4 R8, [R227+0xf000] ;  /* 0x00f00000e308783b */ /* 0x000eea0000000200 */
[----:B------:R-:W-:Y:S01]  /*3990*/  HMMA.16816.F32 R52, R48, R44, R52 ;  /* 0x0000002c3034723c */ /* 0x000fe20000001834 */
[----:B------:R-:W-:Y:S05]  /*39a0*/  MUFU.TANH R44, R5 ;  /* 0x00000005002c7308 */ /* 0x000fea0000002400 */
[C---:B------:R-:W-:Y:S03]  /*39b0*/  HMMA.16816.F32 R68, R60.reuse, R58, R68 ;  /* 0x0000003a3c44723c */ /* 0x040fe60000001844 */
[----:B------:R4:W3:Y:S03]  /*39c0*/  MUFU.TANH R45, R6 ;  /* 0x00000006002d7308 */ /* 0x0008e60000002400 */
[C---:B-1----:R-:W-:Y:S06]  /*39d0*/  HMMA.16816.F32 R64, R60.reuse, R32, R64 ;  /* 0x000000203c40723c */ /* 0x042fec0000001840 */
[----:B------:R-:W-:Y:S01]  /*39e0*/  HMMA.16816.F32 R80, R60, R34, R80 ;  /* 0x000000223c50723c */ /* 0x000fe20000001850 */
[----:B------:R-:W-:Y:S01]  /*39f0*/  FMUL.FTZ R16, R16, UR5 ;  /* 0x0000000510107c20 */ /* 0x000fe20008410000 */
[----:B------:R-:W-:Y:S01]  /*3a00*/  FMUL.FTZ R17, R17, UR5 ;  /* 0x0000000511117c20 */ /* 0x000fe20008410000 */
[----:B------:R-:W-:Y:S01]  /*3a10*/  FMUL.FTZ R18, R18, UR5 ;  /* 0x0000000512127c20 */ /* 0x000fe20008410000 */
[----:B------:R-:W-:Y:S01]  /*3a20*/  FMUL.FTZ R33, R19, UR5 ;  /* 0x0000000513217c20 */ /* 0x000fe20008410000 */
[----:B------:R-:W-:Y:S01]  /*3a30*/  MUFU.TANH R57, R16 ;  /* 0x0000001000397308 */ /* 0x000fe20000002400 */
[----:B--2---:R-:W-:Y:S01]  /*3a40*/  HMMA.16816.F32 R28, R12, R72, R28 ;  /* 0x000000480c1c723c */ /* 0x004fe2000000181c */
[----:B----4-:R-:W1:Y:S05]  /*3a50*/  LDSM.16.M88.4 R4, [R233+0xf800] ;  /* 0x00f80000e904783b */ /* 0x010e6a0000000200 */
[----:B------:R-:W-:Y:S01]  /*3a60*/  HMMA.16816.F32 R68, R48, R46, R68 ;  /* 0x0000002e3044723c */ /* 0x000fe20000001844 */
[----:B------:R-:W-:Y:S05]  /*3a70*/  MUFU.TANH R46, R17 ;  /* 0x00000011002e7308 */ /* 0x000fea0000002400 */
[----:B------:R-:W-:Y:S03]  /*3a80*/  HMMA.16816.F32 R52, R36, R84, R52 ;  /* 0x000000542434723c */ /* 0x000fe60000001834 */
[----:B------:R2:W-:Y:S03]  /*3a90*/  MUFU.TANH R32, R18 ;  /* 0x0000001200207308 */ /* 0x0005e60000002400 */
[----:B------:R-:W-:Y:S01]  /*3aa0*/  HMMA.16816.F32 R40, R24, R22, R40 ;  /* 0x000000161828723c */ /* 0x000fe20000001828 */
[----:B------:R-:W4:Y:S04]  /*3ab0*/  LDSM.16.M88.4 R20, [R220+0x7000] ;  /* 0x00700000dc14783b */ /* 0x000f280000000200 */
[----:B------:R-:W-:Y:S01]  /*3ac0*/  MUFU.TANH R33, R33 ;  /* 0x0000002100217308 */ /* 0x000fe20000002400 */
[----:B------:R-:W-:Y:S01]  /*3ad0*/  FMUL.FTZ R28, R28, UR5 ;  /* 0x000000051c1c7c20 */ /* 0x000fe20008410000 */
[----:B------:R-:W-:-:S05]  /*3ae0*/  FMUL.FTZ R29, R29, UR5 ;  /* 0x000000051d1d7c20 */ /* 0x000fca0008410000 */
[----:B------:R-:W-:Y:S01]  /*3af0*/  HMMA.16816.F32 R68, R36, R86, R68 ;  /* 0x000000562444723c */ /* 0x000fe20000001844 */
[----:B------:R-:W4:Y:S01]  /*3b00*/  MUFU.TANH R47, R28 ;  /* 0x0000001c002f7308 */ /* 0x000f220000002400 */
[----:B--2---:R-:W2:Y:S04]  /*3b10*/  LDSM.16.M88.4 R16, [R231+0x7800] ;  /* 0x00780000e710783b */ /* 0x004ea80000000200 */
[----:B---3--:R-:W-:Y:S03]  /*3b20*/  HMMA.16816.F32 R52, R24, R8, R52 ;  /* 0x000000081834723c */ /* 0x008fe60000001834 */
[----:B------:R3:W-:Y:S03]  /*3b30*/  MUFU.TANH R58, R29 ;  /* 0x0000001d003a7308 */ /* 0x0007e60000002400 */
[C---:B-1----:R-:W-:Y:S06]  /*3b40*/  HMMA.16816.F32 R64, R48.reuse, R4, R64 ;  /* 0x000000043040723c */ /* 0x042fec0000001840 */
[----:B------:R-:W-:Y:S01]  /*3b50*/  HMMA.16816.F32 R80, R48, R6, R80 ;  /* 0x000000063050723c */ /* 0x000fe20000001850 */
[----:B------:R-:W-:Y:S01]  /*3b60*/  FMUL.FTZ R4, R30, UR5 ;  /* 0x000000051e047c20 */ /* 0x000fe20008410000 */
[----:B------:R-:W-:-:S04]  /*3b70*/  FMUL.FTZ R5, R31, UR5 ;  /* 0x000000051f057c20 */ /* 0x000fc80008410000 */
[----:B------:R-:W-:Y:S01]  /*3b80*/  HMMA.16816.F32 R68, R24, R10, R68 ;  /* 0x0000000a1844723c */ /* 0x000fe20000001844 */
[----:B------:R-:W-:Y:S01]  /*3b90*/  LDSM.16.M88.4 R8, [R220+0x7800] ;  /* 0x00780000dc08783b */ /* 0x000fe20000000200 */
[----:B------:R-:W-:Y:S01]  /*3ba0*/  SHF.L.U32 R6, R114, 0x1, RZ ;  /* 0x0000000172067819 */ /* 0x000fe200000006ff */
[----:B------:R-:W1:Y:S02]  /*3bb0*/  MUFU.TANH R4, R4 ;  /* 0x0000000400047308 */ /* 0x000e640000002400 */
[----:B---3--:R-:W3:Y:S01]  /*3bc0*/  LDSM.16.M88.4 R28, [R227+0xf800] ;  /* 0x00f80000e31c783b */ /* 0x008ee20000000200 */
[----:B------:R-:W-:Y:S01]  /*3bd0*/  LOP3.LUT R6, R6, 0x6, RZ, 0xc0, !PT ;  /* 0x0000000606067812 */ /* 0x000fe200078ec0ff */
[----:B------:R-:W-:Y:S01]  /*3be0*/  HMMA.16816.F32 R40, R12, R74, R40 ;  /* 0x0000004a0c28723c */ /* 0x000fe20000001828 */
[----:B------:R-:W-:-:S04]  /*3bf0*/  DEPBAR.LE SB0, 0x0 ;  /* 0x000080000000791a */ /* 0x000fc80000000000 */
[----:B------:R-:W1:Y:S01]  /*3c00*/  MUFU.TANH R5, R5 ;  /* 0x0000000500057308 */ /* 0x000e620000002400 */
[----:B----4-:R-:W-:Y:S06]  /*3c10*/  HMMA.16816.F32 R52, R12, R20, R52 ;  /* 0x000000140c34723c */ /* 0x010fec0000001834 */
[C---:B--2---:R-:W-:Y:S06]  /*3c20*/  HMMA.16816.F32 R64, R36.reuse, R16, R64 ;  /* 0x000000102440723c */ /* 0x044fec0000001840 */
[----:B------:R-:W-:Y:S06]  /*3c30*/  HMMA.16816.F32 R80, R36, R18, R80 ;  /* 0x000000122450723c */ /* 0x000fec0000001850 */
[----:B------:R-:W-:Y:S01]  /*3c40*/  HMMA.16816.F32 R68, R12, R22, R68 ;  /* 0x000000160c44723c */ /* 0x000fe20000001844 */
[----:B------:R-:W-:-:S02]  /*3c50*/  IMAD.IADD R18, R106, 0x1, R6 ;  /* 0x000000016a127824 */ /* 0x000fc400078e0206 */
[----:B------:R-:W-:Y:S01]  /*3c60*/  FMUL.FTZ R20, R40, UR5 ;  /* 0x0000000528147c20 */ /* 0x000fe20008410000 */
[----:B------:R-:W-:Y:S01]  /*3c70*/  FMUL.FTZ R17, R42, UR5 ;  /* 0x000000052a117c20 */ /* 0x000fe20008410000 */
[----:B------:R-:W-:Y:S01]  /*3c80*/  FMUL.FTZ R21, R41, UR5 ;  /* 0x0000000529157c20 */ /* 0x000fe20008410000 */
[C---:B------:R-:W-:Y:S01]  /*3c90*/  VIADD R6, R18.reuse, 0x8 ;  /* 0x0000000812067836 */ /* 0x040fe20000000000 */
[CC--:B------:R-:W-:Y:S01]  /*3ca0*/  ISETP.GE.AND P0, PT, R18.reuse, R113.reuse, PT ;  /* 0x000000711200720c */ /* 0x0c0fe20003f06270 */
[----:B------:R-:W-:Y:S02]  /*3cb0*/  VIADD R7, R18, 0x1 ;  /* 0x0000000112077836 */ /* 0x000fe40000000000 */
[----:B------:R-:W-:Y:S01]  /*3cc0*/  FMUL.FTZ R16, R43, UR5 ;  /* 0x000000052b107c20 */ /* 0x000fe20008410000 */
[----:B------:R-:W-:Y:S01]  /*3cd0*/  MUFU.TANH R20, R20 ;  /* 0x0000001400147308 */ /* 0x000fe20000002400 */
[-C--:B------:R-:W-:Y:S01]  /*3ce0*/  ISETP.GE.AND P4, PT, R6, R113.reuse, PT ;  /* 0x000000710600720c */ /* 0x080fe20003f86270 */
[C---:B------:R-:W-:Y:S01]  /*3cf0*/  VIADD R6, R18.reuse, 0x11 ;  /* 0x0000001112067836 */ /* 0x040fe20000000000 */
[-C--:B------:R-:W-:Y:S01]  /*3d00*/  ISETP.GE.AND P5, PT, R7, R113.reuse, PT ;  /* 0x000000710700720c */ /* 0x080fe20003fa6270 */
[----:B------:R-:W-:Y:S01]  /*3d10*/  VIADD R7, R18, 0x10 ;  /* 0x0000001012077836 */ /* 0x000fe20000000000 */
[C---:B---3--:R-:W-:Y:S01]  /*3d20*/  HMMA.16816.F32 R64, R24.reuse, R28, R64 ;  /* 0x0000001c1840723c */ /* 0x048fe20000001840 */
[----:B------:R-:W-:Y:S01]  /*3d30*/  FSEL R45, R45, -INF , !P0 ;  /* 0xff8000002d2d7808 */ /* 0x000fe20004000000 */
[----:B------:R-:W-:Y:S01]  /*3d40*/  FMUL.FTZ R52, R52, UR5 ;  /* 0x0000000534347c20 */ /* 0x000fe20008410000 */
[-C--:B------:R-:W-:Y:S01]  /*3d50*/  ISETP.GE.AND P2, PT, R6, R113.reuse, PT ;  /* 0x000000710600720c */ /* 0x080fe20003f46270 */
[----:B------:R-:W-:Y:S01]  /*3d60*/  VIADD R6, R18, 0x18 ;  /* 0x0000001812067836 */ /* 0x000fe20000000000 */
[-C--:B------:R-:W-:Y:S01]  /*3d70*/  ISETP.GE.AND P1, PT, R7, R113.reuse, PT ;  /* 0x000000710700720c */ /* 0x080fe20003f26270 */
[----:B------:R-:W-:Y:S01]  /*3d80*/  HMMA.16816.F32 R80, R24, R30, R80 ;  /* 0x0000001e1850723c */ /* 0x000fe20000001850 */
[----:B------:R-:W-:Y:S01]  /*3d90*/  FSEL R3, R3, -INF , !P0 ;  /* 0xff80000003037808 */ /* 0x000fe20004000000 */
[----:B------:R-:W2:Y:S01]  /*3da0*/  MUFU.TANH R17, R17 ;  /* 0x0000001100117308 */ /* 0x000ea20000002400 */
[-C--:B------:R-:W-:Y:S01]  /*3db0*/  ISETP.GE.AND P0, PT, R6, R113.reuse, PT ;  /* 0x000000710600720c */ /* 0x080fe20003f06270 */
[----:B------:R-:W-:Y:S01]  /*3dc0*/  VIADD R6, R18, 0x19 ;  /* 0x0000001912067836 */ /* 0x000fe20000000000 */
[----:B------:R-:W-:Y:S01]  /*3dd0*/  FSEL R7, R47, -INF , !P1 ;  /* 0xff8000002f077808 */ /* 0x000fe20004800000 */
[----:B------:R-:W-:Y:S01]  /*3de0*/  FMUL.FTZ R54, R54, UR5 ;  /* 0x0000000536367c20 */ /* 0x000fe20008410000 */
        /* <DEDUP_REMOVED lines=10> */
[----:B------:R-:W-:Y:S01]  /*3e90*/  ISETP.GE.AND P4, PT, R6, R113, PT ;  /* 0x000000710600720c */ /* 0x000fe20003f86270 */
[----:B------:R-:W-:Y:S01]  /*3ea0*/  HMMA.16816.F32 R64, R12, R8, R64 ;  /* 0x000000080c40723c */ /* 0x000fe20000001840 */
[----:B------:R-:W3:Y:S01]  /*3eb0*/  MUFU.TANH R16, R16 ;  /* 0x0000001000107308 */ /* 0x000ee20000002400 */
[----:B------:R-:W-:-:S02]  /*3ec0*/  VIADD R6, R18, 0x21 ;  /* 0x0000002112067836 */ /* 0x000fc40000000000 */
[----:B------:R-:W-:Y:S01]  /*3ed0*/  FMUL.FTZ R69, R69, UR5 ;  /* 0x0000000545457c20 */ /* 0x000fe20008410000 */
[----:B------:R-:W-:Y:S01]  /*3ee0*/  FMUL.FTZ R70, R70, UR5 ;  /* 0x0000000546467c20 */ /* 0x000fe20008410000 */
[----:B------:R-:W-:Y:S01]  /*3ef0*/  FMUL.FTZ R71, R71, UR5 ;  /* 0x0000000547477c20 */ /* 0x000fe20008410000 */
[----:B------:R-:W-:Y:S01]  /*3f00*/  HMMA.16816.F32 R12, R12, R10, R80 ;  /* 0x0000000a0c0c723c */ /* 0x000fe20000001850 */
[----:B-1----:R-:W-:Y:S01]  /*3f10*/  FSEL R9, R4, -INF , !P1 ;  /* 0xff80000004097808 */ /* 0x002fe20004800000 */
[----:B------:R-:W-:Y:S01]  /*3f20*/  VIADD R8, R18, 0x9 ;  /* 0x0000000912087836 */ /* 0x000fe20000000000 */
[----:B------:R-:W-:Y:S01]  /*3f30*/  ISETP.GT.AND P1, PT, R168, R236, PT ;  /* 0x000000eca800720c */ /* 0x000fe20003f24270 */
[----:B------:R-:W-:Y:S01]  /*3f40*/  MUFU.TANH R182, R52 ;  /* 0x0000003400b67308 */ /* 0x000fe20000002400 */
[----:B------:R-:W-:Y:S02]  /*3f50*/  IADD3 R4, R18, 0x28, RZ ;  /* 0x0000002812047810 */ /* 0x000fe40007ffe0ff */
[----:B------:R-:W-:Y:S01]  /*3f60*/  ISETP.GE.AND P3, PT, R8, R113, PT ;  /* 0x000000710800720c */ /* 0x000fe20003f66270 */
[----:B------:R-:W-:Y:S01]  /*3f70*/  VIADD R11, R18, 0x30 ;  /* 0x00000030120b7836 */ /* 0x000fe20000000000 */
[----:B------:R-:W-:-:S02]  /*3f80*/  FSEL R10, R5, -INF , !P2 ;  /* 0xff800000050a7808 */ /* 0x000fc40005000000 */
[----:B------:R-:W-:Y:S01]  /*3f90*/  FSEL R33, R33, -INF , !P3 ;  /* 0xff80000021217808 */ /* 0x000fe20005800000 */
[----:B------:R-:W1:Y:S01]  /*3fa0*/  MUFU.TANH R186, R54 ;  /* 0x0000003600ba7308 */ /* 0x000e620000002400 */
[----:B------:R-:W-:Y:S02]  /*3fb0*/  FSEL R46, R46, -INF , !P3 ;  /* 0xff8000002e2e7808 */ /* 0x000fe40005800000 */
[-C--:B------:R-:W-:Y:S01]  /*3fc0*/  ISETP.GE.AND P3, PT, R6, R113.reuse, PT ;  /* 0x000000710600720c */ /* 0x080fe20003f66270 */
[----:B------:R-:W4:Y:S01]  /*3fd0*/  @!P1 LDC.64 R244, c[0x0][0x218] ;  /* 0x00008600fff49b82 */ /* 0x000f220000000a00 */
[----:B------:R-:W-:Y:S01]  /*3fe0*/  FSEL R6, R58, -INF , !P2 ;  /* 0xff8000003a067808 */ /* 0x000fe20005000000 */
[----:B------:R-:W-:Y:S01]  /*3ff0*/  FMUL.FTZ R64, R64, UR5 ;  /* 0x0000000540407c20 */ /* 0x000fe20008410000 */
[----:B------:R-:W-:Y:S01]  /*4000*/  ISETP.GE.AND P2, PT, R4, R113, PT ;  /* 0x000000710400720c */ /* 0x000fe20003f46270 */
[----:B------:R-:W-:Y:S01]  /*4010*/  VIADD R4, R18, 0x29 ;  /* 0x0000002912047836 */ /* 0x000fe20000000000 */
[----:B------:R-:W-:Y:S01]  /*4020*/  MUFU.TANH R183, R53 ;  /* 0x0000003500b77308 */ /* 0x000fe20000002400 */
[----:B------:R-:W-:Y:S01]  /*4030*/  FMUL.FTZ R65, R65, UR5 ;  /* 0x0000000541417c20 */ /* 0x000fe20008410000 */
[----:B------:R-:W-:Y:S01]  /*4040*/  FMUL.FTZ R66, R66, UR5 ;  /* 0x0000000542427c20 */ /* 0x000fe20008410000 */
[----:B------:R-:W-:Y:S01]  /*4050*/  FMUL.FTZ R67, R67, UR5 ;  /* 0x0000000543437c20 */ /* 0x000fe20008410000 */
[----:B------:R-:W-:Y:S01]  /*4060*/  FMUL.FTZ R12, R12, UR5 ;  /* 0x000000050c0c7c20 */ /* 0x000fe20008410000 */
[----:B------:R-:W-:Y:S01]  /*4070*/  FMUL.FTZ R14, R14, UR5 ;  /* 0x000000050e0e7c20 */ /* 0x000fe20008410000 */
[----:B------:R-:W-:Y:S01]  /*4080*/  FMUL.FTZ R13, R13, UR5 ;  /* 0x000000050d0d7c20 */ /* 0x000fe20008410000 */
[----:B------:R-:W-:Y:S01]  /*4090*/  FMUL.FTZ R15, R15, UR5 ;  /* 0x000000050f0f7c20 */ /* 0x000fe20008410000 */
[----:B------:R-:W1:Y:S01]  /*40a0*/  MUFU.TANH R187, R55 ;  /* 0x0000003700bb7308 */ /* 0x000e620000002400 */
[----:B--2---:R-:W-:-:S02]  /*40b0*/  FSEL R8, R17, -INF , !P0 ;  /* 0xff80000011087808 */ /* 0x004fc40004000000 */
[----:B------:R-:W-:Y:S02]  /*40c0*/  FSEL R5, R20, -INF , !P0 ;  /* 0xff80000014057808 */ /* 0x000fe40004000000 */
[-C--:B------:R-:W-:Y:S02]  /*40d0*/  ISETP.GE.AND P0, PT, R4, R113.reuse, PT ;  /* 0x000000710400720c */ /* 0x080fe40003f06270 */
[----:B---3--:R-:W-:Y:S01]  /*40e0*/  FSEL R16, R16, -INF , !P5 ;  /* 0xff80000010107808 */ /* 0x008fe20006800000 */
[----:B------:R-:W2:Y:S01]  /*40f0*/  MUFU.TANH R184, R68 ;  /* 0x0000004400b87308 */ /* 0x000ea20000002400 */
[----:B------:R-:W-:Y:S02]  /*4100*/  FSEL R4, R21, -INF , !P5 ;  /* 0xff80000015047808 */ /* 0x000fe40006800000 */
[----:B------:R-:W-:Y:S01]  /*4110*/  ISETP.GE.AND P5, PT, R11, R113, PT ;  /* 0x000000710b00720c */ /* 0x000fe20003fa6270 */
[----:B------:R-:W-:Y:S01]  /*4120*/  VIADD R11, R18, 0x31 ;  /* 0x00000031120b7836 */ /* 0x000fe20000000000 */
[----:B-1----:R-:W-:-:S02]  /*4130*/  FSEL R186, R186, -INF , !P4 ;  /* 0xff800000baba7808 */ /* 0x002fc40006000000 */
[----:B------:R-:W-:Y:S01]  /*4140*/  FSEL R182, R182, -INF , !P4 ;  /* 0xff800000b6b67808 */ /* 0x000fe20006000000 */
[----:B------:R-:W1:Y:S01]  /*4150*/  MUFU.TANH R185, R69 ;  /* 0x0000004500b97308 */ /* 0x000e620000002400 */
[-C--:B------:R-:W-:Y:S01]  /*4160*/  ISETP.GE.AND P4, PT, R11, R113.reuse, PT ;  /* 0x000000710b00720c */ /* 0x080fe20003f86270 */
[C---:B------:R-:W-:Y:S01]  /*4170*/  VIADD R11, R18.reuse, 0x38 ;  /* 0x00000038120b7836 */ /* 0x040fe20000000000 */
[----:B------:R-:W-:Y:S01]  /*4180*/  FSEL R187, R187, -INF , !P3 ;  /* 0xff800000bbbb7808 */ /* 0x000fe20005800000 */
[----:B------:R-:W-:Y:S01]  /*4190*/  VIADD R18, R18, 0x39 ;  /* 0x0000003912127836 */ /* 0x000fe20000000000 */
[----:B------:R-:W-:Y:S02]  /*41a0*/  FSEL R183, R183, -INF , !P3 ;  /* 0xff800000b7b77808 */ /* 0x000fe40005800000 */
[----:B------:R-:W-:Y:S01]  /*41b0*/  ISETP.GE.AND P3, PT, R11, R113, PT ;  /* 0x000000710b00720c */ /* 0x000fe20003f66270 */
[----:B------:R-:W3:Y:S01]  /*41c0*/  MUFU.TANH R188, R70 ;  /* 0x0000004600bc7308 */ /* 0x000ee20000002400 */
[----:B--2---:R-:W-:-:S07]  /*41d0*/  FSEL R184, R184, -INF , !P2 ;  /* 0xff800000b8b87808 */ /* 0x004fce0005000000 */
[----:B------:R-:W2:Y:S01]  /*41e0*/  MUFU.TANH R191, R71 ;  /* 0x0000004700bf7308 */ /* 0x000ea20000002400 */
[----:B-1----:R-:W-:-:S07]  /*41f0*/  FSEL R185, R185, -INF , !P0 ;  /* 0xff800000b9b97808 */ /* 0x002fce0004000000 */
[----:B------:R-:W1:Y:S01]  /*4200*/  MUFU.TANH R199, R64 ;  /* 0x0000004000c77308 */ /* 0x000e620000002400 */
[----:B---3--:R-:W-:Y:S02]  /*4210*/  FSEL R188, R188, -INF , !P2 ;  /* 0xff800000bcbc7808 */ /* 0x008fe40005000000 */
[----:B------:R-:W-:-:S05]  /*4220*/  ISETP.GE.AND P2, PT, R18, R113, PT ;  /* 0x000000711200720c */ /* 0x000fca0003f46270 */
[----:B------:R-:W3:Y:S01]  /*4230*/  MUFU.TANH R198, R65 ;  /* 0x0000004100c67308 */ /* 0x000ee20000002400 */
[----:B--2---:R-:W-:Y:S02]  /*4240*/  FSEL R191, R191, -INF , !P0 ;  /* 0xff800000bfbf7808 */ /* 0x004fe40004000000 */
[----:B----4-:R-:W-:-:S04]  /*4250*/  @!P1 LEA R244, P0, R108, R244, 0x1 ;  /* 0x000000f46cf49211 */ /* 0x010fc800078008ff */
[----:B------:R-:W-:Y:S01]  /*4260*/  @!P1 LEA.HI.X R239, R108, R245, R111, 0x1, P0 ;  /* 0x000000f56cef9211 */ /* 0x000fe200000f0c6f */
[----:B------:R-:W2:Y:S01]  /*4270*/  MUFU.TANH R194, R66 ;  /* 0x0000004200c27308 */ /* 0x000ea20000002400 */
[----:B-1----:R-:W-:-:S07]  /*4280*/  FSEL R199, R199, -INF , !P5 ;  /* 0xff800000c7c77808 */ /* 0x002fce0006800000 */
[----:B------:R-:W1:Y:S01]  /*4290*/  MUFU.TANH R193, R67 ;  /* 0x0000004300c17308 */ /* 0x000e620000002400 */
[----:B---3--:R-:W-:-:S07]  /*42a0*/  FSEL R198, R198, -INF , !P4 ;  /* 0xff800000c6c67808 */ /* 0x008fce0006000000 */
        /* <DEDUP_REMOVED lines=14> */
[----:B------:R-:W-:Y:S01]  /*4390*/  IABS R17, R106 ;  /* 0x0000006a00117213 */ /* 0x000fe20000000000 */
[----:B------:R-:W-:Y:S01]  /*43a0*/  ULDC.64 UR6, c[0x0][0x230] ;  /* 0x00008c0000067ab9 */ /* 0x000fe20000000a00 */
[----:B------:R-:W-:-:S04]  /*43b0*/  IADD3 R19, R106, -0x40, RZ ;  /* 0xffffffc06a137810 */ /* 0x000fc80007ffe0ff */
        /* <DEDUP_REMOVED lines=28> */
[----:B------:R-:W-:Y:S02]  /*4580*/  ISETP.NE.AND P1, PT, R12, RZ, PT ;  /* 0x000000ff0c00720c */ /* 0x000fe40003f25270 */
[----:B------:R-:W-:-:S07]  /*4590*/  LOP3.LUT R15, RZ, R12, RZ, 0x33, !PT ;  /* 0x0000000cff0f7212 */ /* 0x000fce00078e33ff */
[----:B------:R-:W-:Y:S02]  /*45a0*/  @P5 IADD3 R20, R20, 0x1, RZ ;  /* 0x0000000114145810 */ /* 0x000fe40007ffe0ff */
[----:B------:R-:W-:Y:S02]  /*45b0*/  @P4 VIADD R18, R18, 0x1 ;  /* 0x0000000112124836 */ /* 0x000fe40000000000 */
[----:B------:R-:W-:-:S03]  /*45c0*/  MOV R11, R20 ;  /* 0x00000014000b7202 */ /* 0x000fc60000000f00 */
[----:B------:R-:W-:Y:S02]  /*45d0*/  @!P0 IADD3 R18, -R18, RZ, RZ ;  /* 0x000000ff12128210 */ /* 0x000fe40007ffe1ff */
[----:B------:R-:W-:-:S05]  /*45e0*/  @!P2 IMAD.MOV R11, RZ, RZ, -R11 ;  /* 0x000000ffff0ba224 */ /* 0x000fca00078e0a0b */
[C---:B------:R-:W-:Y:S02]  /*45f0*/  SEL R11, R15.reuse, R11, !P1 ;  /* 0x0000000b0f0b7207 */ /* 0x040fe40004800000 */
[----:B------:R-:W-:-:S03]  /*4600*/  SEL R15, R15, R18, !P1 ;  /* 0x000000120f0f7207 */ /* 0x000fc60004800000 */
[----:B------:R-:W-:-:S04]  /*4610*/  IMAD.WIDE R20, R11, 0x4, R240 ;  /* 0x000000040b147825 */ /* 0x000fc800078e02f0 */
[----:B------:R-:W-:Y:S01]  /*4620*/  IMAD.WIDE R18, R15, 0x4, R240 ;  /* 0x000000040f127825 */ /* 0x000fe200078e02f0 */
[----:B------:R-:W2:Y:S04]  /*4630*/  LDG.E R14, desc[UR14][R20.64] ;  /* 0x0000000e140e7981 */ /* 0x000ea8000c1e1900 */
[----:B------:R1:W2:Y:S01]  /*4640*/  LDG.E R13, desc[UR14][R18.64] ;  /* 0x0000000e120d7981 */ /* 0x0002a2000c1e1900 */
[----:B------:R-:W-:-:S04]  /*4650*/  IMAD.IADD R11, R11, 0x1, -R15 ;  /* 0x000000010b0b7824 */ /* 0x000fc800078e0a0f */
[----:B------:R-:W-:-:S05]  /*4660*/  IMAD R12, R11, R12, -0x40 ;  /* 0xffffffc00b0c7424 */ /* 0x000fca00078e020c */
[----:B------:R-:W-:-:S05]  /*4670*/  SHF.R.S32.HI R11, RZ, 0x1f, R12 ;  /* 0x0000001fff0b7819 */ /* 0x000fca000001140c */
[----:B------:R-:W-:-:S04]  /*4680*/  IMAD R11, R11, R104, RZ ;  /* 0x000000680b0b7224 */ /* 0x000fc800078e02ff */
[C---:B------:R-:W-:Y:S02]  /*4690*/  IMAD R11, R12.reuse, R105, R11 ;  /* 0x000000690c0b7224 */ /* 0x040fe400078e020b */
[----:B-1----:R-:W-:-:S04]  /*46a0*/  IMAD.WIDE.U32 R18, R12, R104, RZ ;  /* 0x000000680c127225 */ /* 0x002fc800078e00ff */
        /* <DEDUP_REMOVED lines=9> */
.L_x_5184:
[----:B------:R-:W-:-:S04]  /*4740*/  LEA R11, -R104, RZ, 0x6 ;  /* 0x000000ff680b7211 */ /* 0x000fc800078e31ff */
[----:B------:R-:W-:-:S07]  /*4750*/  SHF.R.S32.HI R14, RZ, 0x1f, R11 ;  /* 0x0000001fff0e7819 */ /* 0x000fce000001140b */
.L_x_5185:
[----:B------:R-:W-:Y:S01]  /*4760*/  IADD3 R108, P0, R11, R108, RZ ;  /* 0x0000006c0b6c7210 */ /* 0x000fe20007f1e0ff */
[----:B------:R-:W-:Y:S01]  /*4770*/  ULDC.64 UR6, c[0x0][0x218] ;  /* 0x0000860000067ab9 */ /* 0x000fe20000000a00 */
[C---:B------:R-:W-:Y:S01]  /*4780*/  IMAD.SHL.U32 R11, R104.reuse, 0x20, RZ ;  /* 0x00000020680b7824 */ /* 0x040fe200078e00ff */
[----:B------:R-:W-:Y:S02]  /*4790*/  SHF.L.U64.HI R104, R104, 0x5, R105 ;  /* 0x0000000568687819 */ /* 0x000fe40000010269 */
[----:B------:R-:W-:Y:S01]  /*47a0*/  IMAD.X R14, R14, 0x1, R111, P0 ;  /* 0x000000010e0e7824 */ /* 0x000fe200000e066f */
[----:B------:R-:W-:-:S04]  /*47b0*/  LEA R244, P1, R108, UR6, 0x1 ;  /* 0x000000066cf47c11 */ /* 0x000fc8000f8208ff */
[----:B------:R-:W-:Y:S01]  /*47c0*/  LEA.HI.X R239, R108, UR7, R14, 0x1, P1 ;  /* 0x000000076cef7c11 */ /* 0x000fe200088f0c0e */
[----:B------:R-:W-:Y:S01]  /*47d0*/  IMAD.MOV.U32 R20, RZ, RZ, R244 ;  /* 0x000000ffff147224 */ /* 0x000fe200078e00f4 */
[----:B------:R-:W-:-:S03]  /*47e0*/  IADD3 R12, P0, R11, R244, RZ ;  /* 0x000000f40b0c7210 */ /* 0x000fc60007f1e0ff */
[--C-:B------:R-:W-:Y:S01]  /*47f0*/  IMAD.MOV.U32 R21, RZ, RZ, R239.reuse ;  /* 0x000000ffff157224 */ /* 0x100fe200078e00ef */
[----:B------:R-:W-:Y:S01]  /*4800*/  IADD3 R14, P1, R11, R12, RZ ;  /* 0x0000000c0b0e7210 */ /* 0x000fe20007f3e0ff */
[----:B------:R-:W-:-:S03]  /*4810*/  IMAD.X R13, R104, 0x1, R239, P0 ;  /* 0x00000001680d7824 */ /* 0x000fc600000e06ef */
[----:B------:R-:W-:Y:S01]  /*4820*/  @!PT LDS RZ, [RZ] ;  /* 0x00000000fffff984 */ /* 0x000fe20000000800 */
[----:B------:R-:W-:Y:S01]  /*4830*/  @!PT LDS RZ, [RZ] ;  /* 0x00000000fffff984 */ /* 0x000fe20000000800 */
[----:B------:R-:W-:Y:S01]  /*4840*/  @!PT LDS RZ, [RZ] ;  /* 0x00000000fffff984 */ /* 0x000fe20000000800 */
[----:B------:R1:W-:Y:S01]  /*4850*/  LDGSTS.E.BYPASS.LTC128B.128 [R237+0x8000], desc[UR14][R20.64] ;  /* 0x0800000014ed7fae */ /* 0x0003e2000b901d4e */
[----:B------:R-:W-:Y:S01]  /*4860*/  IADD3 R18, P0, R11, R14, RZ ;  /* 0x0000000e0b127210 */ /* 0x000fe20007f1e0ff */
[C---:B------:R-:W-:Y:S02]  /*4870*/  IMAD.X R15, R104.reuse, 0x1, R13, P1 ;  /* 0x00000001680f7824 */ /* 0x040fe400008e060d */
[----:B------:R1:W-:Y:S02]  /*4880*/  LDGSTS.E.BYPASS.LTC128B.128 [R237+0xa000], desc[UR14][R20.64+0x80] ;  /* 0x0a00008014ed7fae */ /* 0x0003e4000b901d4e */
[----:B------:R-:W-:Y:S02]  /*4890*/  IMAD.X R19, R104, 0x1, R15, P0 ;  /* 0x0000000168137824 */ /* 0x000fe400000e060f */
        /* <DEDUP_REMOVED lines=15> */
.L_x_5183:
        /* <DEDUP_REMOVED lines=64> */
[--C-:B------:R-:W-:Y:S01]  /*4d90*/  FFMA.FTZ R173, R7, UR5, -R196.reuse ;  /* 0x0000000507ad7c23 */ /* 0x100fe200080108c4 */
[----:B------:R-:W-:Y:S01]  /*4da0*/  LDSM.16.MT88.4 R112, [R226+0x16000] ;  /* 0x01600000e270783b */ /* 0x000fe20000004200 */
[--C-:B------:R-:W-:Y:S01]  /*4db0*/  FFMA.FTZ R171, R6, UR5, -R196.reuse ;  /* 0x0000000506ab7c23 */ /* 0x100fe200080108c4 */
[--C-:B------:R-:W-:Y:S01]  /*4dc0*/  FFMA.FTZ R170, R5, UR5, -R196.reuse ;  /* 0x0000000505aa7c23 */ /* 0x100fe200080108c4 */
[----:B------:R-:W-:Y:S01]  /*4dd0*/  FSEL R190, R190, RZ, P0 ;  /* 0x000000ffbebe7208 */ /* 0x000fe20000000000 */
[----:B------:R-:W-:Y:S01]  /*4de0*/  LDSM.16.MT88.4 R120, [R225+0x16000] ;  /* 0x01600000e178783b */ /* 0x000fe20000004200 */
[--C-:B------:R-:W-:Y:S01]  /*4df0*/  FFMA.FTZ R2, R4, UR5, -R196.reuse ;  /* 0x0000000504027c23 */ /* 0x100fe200080108c4 */
[----:B------:R-:W-:Y:S01]  /*4e00*/  MUFU.EX2 R179, R179 ;  /* 0x000000b300b37308 */ /* 0x000fe20000000800 */
[----:B------:R-:W-:Y:S01]  /*4e10*/  FFMA.FTZ R182, R182, UR5, -R196 ;  /* 0x00000005b6b67c23 */ /* 0x000fe200080108c4 */
[--C-:B------:R-:W-:Y:S01]  /*4e20*/  FFMA.FTZ R180, R45, UR5, -R190.reuse ;  /* 0x000000052db47c23 */ /* 0x100fe200080108be */
[--C-:B------:R-:W-:Y:S01]  /*4e30*/  FFMA.FTZ R181, R56, UR5, -R190.reuse ;  /* 0x0000000538b57c23 */ /* 0x100fe200080108be */
[--C-:B------:R-:W-:Y:S01]  /*4e40*/  FFMA.FTZ R177, R32, UR5, -R190.reuse ;  /* 0x0000000520b17c23 */ /* 0x100fe200080108be */
[--C-:B------:R-:W-:Y:S01]  /*4e50*/  FFMA.FTZ R175, R33, UR5, -R190.reuse ;  /* 0x0000000521af7c23 */ /* 0x100fe200080108be */
[----:B------:R-:W1:Y:S01]  /*4e60*/  LDSM.16.MT88.4 R56, [R225+0x12000] ;  /* 0x01200000e138783b */ /* 0x000e620000004200 */
[--C-:B------:R-:W-:Y:S01]  /*4e70*/  FFMA.FTZ R172, R9, UR5, -R190.reuse ;  /* 0x0000000509ac7c23 */ /* 0x100fe200080108be */
[----:B------:R-:W2:Y:S01]  /*4e80*/  MUFU.EX2 R178, R178 ;  /* 0x000000b200b27308 */ /* 0x000ea20000000800 */
[--C-:B------:R-:W-:Y:S01]  /*4e90*/  FFMA.FTZ R169, R10, UR5, -R190.reuse ;  /* 0x000000050aa97c23 */ /* 0x100fe200080108be */
[----:B------:R-:W4:Y:S01]  /*4ea0*/  LDSM.16.MT88.4 R4, [R224+0x16000] ;  /* 0x01600000e004783b */ /* 0x000f220000004200 */
[--C-:B------:R-:W-:Y:S01]  /*4eb0*/  FFMA.FTZ R167, R8, UR5, -R190.reuse ;  /* 0x0000000508a77c23 */ /* 0x100fe200080108be */
[----:B------:R-:W-:Y:S01]  /*4ec0*/  FFMA.FTZ R0, R16, UR5, -R190 ;  /* 0x0000000510007c23 */ /* 0x000fe200080108be */
[--C-:B------:R-:W-:Y:S01]  /*4ed0*/  FFMA.FTZ R183, R183, UR5, -R196.reuse ;  /* 0x00000005b7b77c23 */ /* 0x100fe200080108c4 */
[----:B------:R-:W5:Y:S01]  /*4ee0*/  LDSM.16.MT88.4 R12, [R226+0x10800] ;  /* 0x01080000e20c783b */ /* 0x000f620000004200 */
[--C-:B------:R-:W-:Y:S01]  /*4ef0*/  FFMA.FTZ R184, R184, UR5, -R196.reuse ;  /* 0x00000005b8b87c23 */ /* 0x100fe200080108c4 */
[----:B------:R-:W-:Y:S01]  /*4f00*/  MUFU.EX2 R176, R176 ;  /* 0x000000b000b07308 */ /* 0x000fe20000000800 */
[----:B------:R-:W-:Y:S01]  /*4f10*/  FFMA.FTZ R185, R185, UR5, -R196 ;  /* 0x00000005b9b97c23 */ /* 0x000fe200080108c4 */
[----:B------:R-:W5:Y:S01]  /*4f20*/  LDSM.16.MT88.4 R8, [R224+0x10800] ;  /* 0x01080000e008783b */ /* 0x000f620000004200 */
[--C-:B------:R-:W-:Y:S01]  /*4f30*/  FFMA.FTZ R186, R186, UR5, -R190.reuse ;  /* 0x00000005baba7c23 */ /* 0x100fe200080108be */
[--C-:B------:R-:W-:Y:S01]  /*4f40*/  FFMA.FTZ R187, R187, UR5, -R190.reuse ;  /* 0x00000005bbbb7c23 */ /* 0x100fe200080108be */
[--C-:B------:R-:W-:Y:S01]  /*4f50*/  FFMA.FTZ R188, R188, UR5, -R190.reuse ;  /* 0x00000005bcbc7c23 */ /* 0x100fe200080108be */
[----:B------:R-:W5:Y:S01]  /*4f60*/  LDSM.16.MT88.4 R24, [R228+0x10800] ;  /* 0x01080000e418783b */ /* 0x000f620000004200 */
[----:B------:R-:W-:Y:S01]  /*4f70*/  FFMA.FTZ R191, R191, UR5, -R190 ;  /* 0x00000005bfbf7c23 */ /* 0x000fe200080108be */
[----:B------:R-:W3:Y:S01]  /*4f80*/  MUFU.EX2 R174, R174 ;  /* 0x000000ae00ae7308 */ /* 0x000ee20000000800 */
[----:B--2---:R-:W-:Y:S01]  /*4f90*/  F2FP.F16.F32.PACK_AB R128, R178, R179 ;  /* 0x000000b3b280723e */ /* 0x004fe200000000ff */
[----:B------:R-:W2:Y:S01]  /*4fa0*/  LDSM.16.MT88.4 R20, [R225+0x10800] ;  /* 0x01080000e114783b */ /* 0x000ea20000004200 */
        /* <DEDUP_REMOVED lines=11> */
[----:B------:R-:W-:Y:S01]  /*5060*/  LDSM.16.MT88.4 R32, [R226+0x12800] ;  /* 0x01280000e220783b */ /* 0x000fe20000004200 */
[----:B------:R-:W-:Y:S01]  /*5070*/  FADD.FTZ R178, R179, R178 ;  /* 0x000000b2b3b27221 */ /* 0x000fe20000010000 */
[----:B------:R-:W1:Y:S01]  /*5080*/  MUFU.EX2 R181, R181 ;  /* 0x000000b500b57308 */ /* 0x000e620000000800 */
[----:B---3--:R-:W-:-:S02]  /*5090*/  F2FP.F16.F32.PACK_AB R130, R174, R176 ;  /* 0x000000b0ae82723e */ /* 0x008fc400000000ff */
[----:B------:R-:W-:Y:S01]  /*50a0*/  FADD.FTZ R178, R176, R178 ;  /* 0x000000b2b0b27221 */ /* 0x000fe20000010000 */
[----:B------:R-:W-:-:S03]  /*50b0*/  ISETP.GT.AND P0, PT, R168, R236, PT ;  /* 0x000000eca800720c */ /* 0x000fc60003f04270 */
[----:B------:R-:W-:Y:S01]  /*50c0*/  FADD.FTZ R178, R174, R178 ;  /* 0x000000b2aeb27221 */ /* 0x000fe20000010000 */
        /* <DEDUP_REMOVED lines=9> */
[----:B------:R-:W-:Y:S01]  /*5160*/  HMMA.16816.F32 R152, R128, R148, RZ ;  /* 0x000000948098723c */ /* 0x000fe200000018ff */
[----:B------:R-:W-:Y:S01]  /*5170*/  MUFU.EX2 R170, R170 ;  /* 0x000000aa00aa7308 */ /* 0x000fe20000000800 */
[----:B-1----:R-:W-:-:S04]  /*5180*/  FADD.FTZ R178, R173, R178 ;  /* 0x000000b2adb27221 */ /* 0x002fc80000010000 */
[C---:B------:R-:W-:Y:S03]  /*5190*/  HMMA.16816.F32 R136, R128.reuse, R132, RZ ;  /* 0x000000848088723c */ /* 0x040fe600000018ff */
[----:B------:R-:W-:Y:S01]  /*51a0*/  MUFU.EX2 R2, R2 ;  /* 0x0000000200027308 */ /* 0x000fe20000000800 */
[----:B---3--:R-:W-:Y:S02]  /*51b0*/  FADD.FTZ R178, R171, R178 ;  /* 0x000000b2abb27221 */ /* 0x008fe40000010000 */
[C---:B------:R-:W-:Y:S05]  /*51c0*/  HMMA.16816.F32 R148, R128.reuse, R150, RZ ;  /* 0x000000968094723c */ /* 0x040fea00000018ff */
[----:B------:R-:W1:Y:S01]  /*51d0*/  MUFU.EX2 R172, R172 ;  /* 0x000000ac00ac7308 */ /* 0x000e620000000800 */
[C---:B------:R-:W-:Y:S06]  /*51e0*/  HMMA.16816.F32 R132, R128.reuse, R134, RZ ;  /* 0x000000868084723c */ /* 0x040fec00000018ff */
[C---:B------:R-:W-:Y:S01]  /*51f0*/  HMMA.16816.F32 R160, R128.reuse, R156, RZ ;  /* 0x0000009c80a0723c */ /* 0x040fe200000018ff */
[----:B------:R-:W3:Y:S05]  /*5200*/  MUFU.EX2 R169, R169 ;  /* 0x000000a900a97308 */ /* 0x000eea0000000800 */
[----:B------:R-:W-:Y:S03]  /*5210*/  HMMA.16816.F32 R144, R128, R140, RZ ;  /* 0x0000008c8090723c */ /* 0x000fe600000018ff */
[----:B------:R-:W-:Y:S01]  /*5220*/  MUFU.EX2 R167, R167 ;  /* 0x000000a700a77308 */ /* 0x000fe20000000800 */
[----:B-1----:R-:W-:-:S02]  /*5230*/  FADD.FTZ R180, R172, R180 ;  /* 0x000000b4acb47221 */ /* 0x002fc40000010000 */
[C---:B------:R-:W-:Y:S05]  /*5240*/  HMMA.16816.F32 R36, R128.reuse, R40, RZ ;  /* 0x000000288024723c */ /* 0x040fea00000018ff */
[----:B------:R-:W1:Y:S01]  /*5250*/  MUFU.EX2 R0, R0 ;  /* 0x0000000000007308 */ /* 0x000e620000000800 */
        /* <DEDUP_REMOVED lines=19> */
[----:B------:R-:W4:Y:S03]  /*5390*/  MUFU.EX2 R191, R191 ;  /* 0x000000bf00bf7308 */ /* 0x000f260000000800 */
[C---:B------:R-:W-:Y:S05]  /*53a0*/  HMMA.16816.F32 R140, R128.reuse, R142, RZ ;  /* 0x0000008e808c723c */ /* 0x040fea00000018ff */
[----:B------:R-:W4:Y:S01]  /*53b0*/  MUFU.EX2 R199, R199 ;  /* 0x000000c700c77308 */ /* 0x000f220000000800 */
        /* <DEDUP_REMOVED lines=11> */
[----:B------:R-:W4:Y:S03]  /*5470*/  MUFU.EX2 R193, R193 ;  /* 0x000000c100c17308 */ /* 0x000f260000000800 */
[C---:B------:R-:W-:Y:S05]  /*5480*/  HMMA.16816.F32 R96, R128.reuse, R98, RZ ;  /* 0x000000628060723c */ /* 0x040fea00000018ff */
[----:B------:R-:W4:Y:S01]  /*5490*/  MUFU.EX2 R192, R192 ;  /* 0x000000c000c07308 */ /* 0x000f220000000800 */
[C---:B------:R-:W-:Y:S06]  /*54a0*/  HMMA.16816.F32 R104, R128.reuse, R106, RZ ;  /* 0x0000006a8068723c */ /* 0x040fec00000018ff */
[C---:B------:R-:W-:Y:S01]  /*54b0*/  HMMA.16816.F32 R112, R128.reuse, R114, RZ ;  /* 0x000000728070723c */ /* 0x040fe200000018ff */
[----:B------:R-:W4:Y:S05]  /*54c0*/  MUFU.EX2 R249, R249 ;  /* 0x000000f900f97308 */ /* 0x000f2a0000000800 */
        /* <DEDUP_REMOVED lines=11> */
[C---:B-----5:R-:W-:Y:S06]  /*5580*/  HMMA.16816.F32 R152, R4.reuse, R12, R152 ;  /* 0x0000000c0498723c */ /* 0x060fec0000001898 */
[C---:B------:R-:W-:Y:S01]  /*5590*/  HMMA.16816.F32 R148, R4.reuse, R14, R148 ;  /* 0x0000000e0494723c */ /* 0x040fe20000001894 */
[----:B------:R-:W1:Y:S05]  /*55a0*/  LDSM.16.MT88.4 R12, [R225+0x12800] ;  /* 0x01280000e10c783b */ /* 0x000e6a0000004200 */
[C---:B------:R-:W-:Y:S06]  /*55b0*/  HMMA.16816.F32 R136, R4.reuse, R8, R136 ;  /* 0x000000080488723c */ /* 0x040fec0000001888 */
[C---:B------:R-:W-:Y:S01]  /*55c0*/  HMMA.16816.F32 R132, R4.reuse, R10, R132 ;  /* 0x0000000a0484723c */ /* 0x040fe20000001884 */
[----:B------:R-:W5:Y:S05]  /*55d0*/  LDSM.16.MT88.4 R8, [R226+0x14800] ;  /* 0x01480000e208783b */ /* 0x000f6a0000004200 */
[C---:B------:R-:W-:Y:S06]  /*55e0*/  HMMA.16816.F32 R160, R4.reuse, R24, R160 ;  /* 0x0000001804a0723c */ /* 0x040fec00000018a0 */
        /* <DEDUP_REMOVED lines=8> */
[C---:B-----5:R-:W-:Y:S06]  /*5670*/  HMMA.16816.F32 R76, R4.reuse, R8, R76 ;  /* 0x00000008044c723c */ /* 0x060fec000000184c */
[C---:B------:R-:W-:Y:S01]  /*5680*/  HMMA.16816.F32 R80, R4.reuse, R10, R80 ;  /* 0x0000000a0450723c */ /* 0x040fe20000001850 */
[----:B------:R-:W2:Y:S05]  /*5690*/  LDSM.16.MT88.4 R8, [R226+0x16800] ;  /* 0x01680000e208783b */ /* 0x000eaa0000004200 */
        /* <DEDUP_REMOVED lines=27> */
[C---:B------:R-:W-:Y:S06]  /*5850*/  HMMA.16816.F32 R124, R4.reuse, R28, R124 ;  /* 0x0000001c047c723c */ /* 0x040fec000000187c */
[----:B------:R-:W-:Y:S01]  /*5860*/  HMMA.16816.F32 R128, R4, R30, R128 ;  /* 0x0000001e0480723c */ /* 0x000fe20000001880 */
[----:B------:R-:W-:Y:S06]  /*5870*/  LDSM.16.MT88.4 R28, [R224+0x13000] ;  /* 0x01300000e01c783b */ /* 0x000fec0000004200 */
[----:B------:R-:W-:Y:S01]  /*5880*/  F2FP.F16.F32.PACK_AB R4, R183, R182 ;  /* 0x000000b6b704723e */ /* 0x000fe200000000ff */
[----:B------:R-:W-:Y:S01]  /*5890*/  FADD.FTZ R182, R182, R170 ;  /* 0x000000aab6b67221 */ /* 0x000fe20000010000 */
[----:B----4-:R-:W-:Y:S01]  /*58a0*/  F2FP.F16.F32.PACK_AB R5, R187, R186 ;  /* 0x000000babb05723e */ /* 0x010fe200000000ff */
        /* <DEDUP_REMOVED lines=24> */
[C---:B-----5:R-:W-:Y:S06]  /*5a30*/  HMMA.16816.F32 R144, R4.reuse, R16, R144 ;  /* 0x000000100490723c */ /* 0x060fec0000001890 */
        /* <DEDUP_REMOVED lines=99> */
[----:B------:R-:W-:Y:S01]  /*6070*/  ULDC UR10, c[0x0][0x39c] ;  /* 0x0000e700000a7ab9 */ /* 0x000fe20000000800 */
[----:B------:R-:W-:-:S10]  /*6080*/  ULDC UR4, c[0x0][0x2ec] ;  /* 0x0000bb0000047ab9 */ /* 0x000fd40000000800 */
.L_x_5190:
[----:B------:R-:W-:Y:S04]  /*6090*/  DEPBAR.LE SB0, 0x0 ;  /* 0x000080000000791a */ /* 0x000fe80000000000 */
[----:B------:R-:W-:Y:S01]  /*60a0*/  BAR.SYNC.DEFER_BLOCKING 0x0 ;  /* 0x0000000000007b1d */ /* 0x000fe20000010000 */
[----:B------:R-:W-:Y:S02]  /*60b0*/  MOV R12, R247 ;  /* 0x000000f7000c7202 */ /* 0x000fe40000000f00 */
[----:B------:R-:W-:Y:S03]  /*60c0*/  MOV R6, R246 ;  /* 0x000000f600067202 */ /* 0x000fe60000000f00 */
[----:B------:R-:W-:Y:S05]  /*60d0*/  @!P6 BRA `(.L_x_5187) ;  /* 0x0000000000f4e947 */ /* 0x000fea0003800000 */
[----:B------:R-:W1:Y:S01]  /*60e0*/  LDC R3, c[0x0][0x380] ;  /* 0x0000e000ff037b82 */ /* 0x000e620000000800 */
[----:B------:R-:W-:Y:S04]  /*60f0*/  SHF.L.U32 R5, R248, 0x6, RZ ;  /* 0x00000006f8057819 */ /* 0x000fe800000006ff */
[----:B------:R-:W-:Y:S01]  /*6100*/  IABS R7, R5 ;  /* 0x0000000500077213 */ /* 0x000fe20000000000 */
[C---:B------:R-:W-:Y:S05]  /*6110*/  VIADD R12, R5.reuse, 0x40 ;  /* 0x00000040050c7836 */ /* 0x040fea0000000000 */
[----:B------:R-:W-:Y:S02]  /*6120*/  IABS R9, R12 ;  /* 0x0000000c00097213 */ /* 0x000fe40000000000 */
[-C--:B-1----:R-:W-:Y:S02]  /*6130*/  IABS R4, R3.reuse ;  /* 0x0000000300047213 */ /* 0x082fe40000000000 */
[-C--:B------:R-:W-:Y:S02]  /*6140*/  LOP3.LUT R5, R5, R3.reuse, RZ, 0x3c, !PT ;  /* 0x0000000305057212 */ /* 0x080fe400078e3cff */
[----:B------:R-:W1:Y:S01]  /*6150*/  I2F.RP R10, R4 ;  /* 0x00000004000a7306 */ /* 0x000e620000209400 */
[-C--:B------:R-:W-:Y:S02]  /*6160*/  LOP3.LUT R12, R12, R3.reuse, RZ, 0x3c, !PT ;  /* 0x000000030c0c7212 */ /* 0x080fe400078e3cff */
[----:B------:R-:W-:Y:S02]  /*6170*/  ISETP.GE.AND P0, PT, R5, RZ, PT ;  /* 0x000000ff0500720c */ /* 0x000fe40003f06270 */
        /* <DEDUP_REMOVED lines=37> */
[----:B------:R-:W-:Y:S05]  /*63d0*/  IMAD R10, R10, R3, -0x40 ;  /* 0xffffffc00a0a7424 */ /* 0x000fea00078e0203 */
[----:B------:R-:W-:Y:S01]  /*63e0*/  SHF.R.S32.HI R3, RZ, 0x1f, R10 ;  /* 0x0000001fff037819 */ /* 0x000fe2000001140a */
[----:B------:R3:W2:Y:S02]  /*63f0*/  LDG.E R9, desc[UR14][R6.64] ;  /* 0x0000000e06097981 */ /* 0x0006a4000c1e1900 */
[----:B---3--:R-:W3:Y:S02]  /*6400*/  LDC.64 R6, c[0x0][0x250] ;  /* 0x00009400ff067b82 */ /* 0x008ee40000000a00 */
[-C--:B---3--:R-:W-:Y:S02]  /*6410*/  IMAD R3, R3, R6.reuse, RZ ;  /* 0x0000000603037224 */ /* 0x088fe400078e02ff */
[C---:B------:R-:W-:Y:S04]  /*6420*/  IMAD.WIDE.U32 R12, R10.reuse, R6, RZ ;  /* 0x000000060a0c7225 */ /* 0x040fe800078e00ff */
[----:B------:R-:W-:Y:S04]  /*6430*/  IMAD R3, R10, R7, R3 ;  /* 0x000000070a037224 */ /* 0x000fe800078e0203 */
[----:B------:R-:W-:Y:S01]  /*6440*/  IMAD.IADD R13, R13, 0x1, R3 ;  /* 0x000000010d0d7824 */ /* 0x000fe200078e0203 */
[----:B--2---:R-:W-:Y:S04]  /*6450*/  IADD3 R8, -R9, R8, RZ ;  /* 0x0000000809087210 */ /* 0x004fe80007ffe1ff */
[----:B------:R-:W-:Y:S01]  /*6460*/  SHF.R.S32.HI R6, RZ, 0x1f, R8 ;  /* 0x0000001fff067819 */ /* 0x000fe20000011408 */
[-C--:B-1----:R-:W-:Y:S04]  /*6470*/  IMAD.WIDE.U32 R12, R8, R4.reuse, R12 ;  /* 0x00000004080c7225 */ /* 0x082fe800078e000c */
[----:B------:R-:W-:Y:S04]  /*6480*/  IMAD R6, R6, R4, RZ ;  /* 0x0000000406067224 */ /* 0x000fe800078e02ff */
[----:B------:R-:W-:Y:S05]  /*6490*/  IMAD R6, R8, R5, R6 ;  /* 0x0000000508067224 */ /* 0x000fea00078e0206 */
[----:B------:R-:W-:Y:S07]  /*64a0*/  IADD3 R6, R13, R6, RZ ;  /* 0x000000060d067210 */ /* 0x000fee0007ffe0ff */
.L_x_5187:
        /* <DEDUP_REMOVED lines=28> */
[----:B------:R-:W-:Y:S04]  /*6670*/  LDSM.16.M88.4 R32, [R234] ;  /* 0x00000000ea20783b */ /* 0x000fe80000000200 */
[----:B-1----:R-:W2:Y:S04]  /*6680*/  LDSM.16.M88.4 R8, [R233+0x8000] ;  /* 0x00800000e908783b */ /* 0x002ea80000000200 */
[----:B------:R-:W1:Y:S04]  /*6690*/  LDSM.16.M88.4 R16, [R233+0x8800] ;  /* 0x00880000e910783b */ /* 0x000e680000000200 */
[----:B------:R-:W3:Y:S04]  /*66a0*/  LDSM.16.M88.4 R24, [R233+0x9000] ;  /* 0x00900000e918783b */ /* 0x000ee80000000200 */
[----:B------:R-:W4:Y:S04]  /*66b0*/  LDSM.16.M88.4 R164, [R233+0x9800] ;  /* 0x00980000e9a4783b */ /* 0x000f280000000200 */
[----:B------:R-:W0:Y:S04]  /*66c0*/  LDGDEPBAR ;  /* 0x00000000000079af */ /* 0x000e280000000000 */
[----:B------:R-:W-:Y:S04]  /*66d0*/  LDSM.16.M88.4 R168, [R232] ;  /* 0x00000000e8a8783b */ /* 0x000fe80000000200 */
[----:B------:R-:W5:Y:S04]  /*66e0*/  LDSM.16.M88.4 R172, [R231] ;  /* 0x00000000e7ac783b */ /* 0x000f680000000200 */
[----:B------:R-:W5:Y:S04]  /*66f0*/  LDSM.16.M88.4 R176, [R223] ;  /* 0x00000000dfb0783b */ /* 0x000f680000000200 */
[----:B------:R-:W5:Y:S04]  /*6700*/  LDSM.16.M88.4 R180, [R222] ;  /* 0x00000000deb4783b */ /* 0x000f680000000200 */
[----:B------:R-:W5:Y:S01]  /*6710*/  LDSM.16.M88.4 R184, [R221] ;  /* 0x00000000ddb8783b */ /* 0x000f620000000200 */
[C---:B--2---:R-:W-:Y:S03]  /*6720*/  HMMA.16816.F32 R4, R32.reuse, R8, RZ ;  /* 0x000000082004723c */ /* 0x044fe600000018ff */
[----:B------:R-:W-:Y:S04]  /*6730*/  LDSM.16.M88.4 R188, [R230] ;  /* 0x00000000e6bc783b */ /* 0x000fe80000000200 */
[----:B------:R-:W2:Y:S01]  /*6740*/  LDSM.16.M88.4 R192, [R227+0x8000] ;  /* 0x00800000e3c0783b */ /* 0x000ea20000000200 */
[C---:B------:R-:W-:Y:S03]  /*6750*/  HMMA.16816.F32 R8, R32.reuse, R10, RZ ;  /* 0x0000000a2008723c */ /* 0x040fe600000018ff */
[----:B------:R-:W-:Y:S03]  /*6760*/  LDSM.16.M88.4 R196, [R227+0x9000] ;  /* 0x00900000e3c4783b */ /* 0x000fe60000000200 */
[C---:B-1----:R-:W-:Y:S01]  /*6770*/  HMMA.16816.F32 R12, R32.reuse, R16, RZ ;  /* 0x00000010200c723c */ /* 0x042fe200000018ff */
[----:B------:R-:W-:Y:S04]  /*6780*/  LDSM.16.M88.4 R200, [R227+0x9800] ;  /* 0x00980000e3c8783b */ /* 0x000fe80000000200 */
[----:B------:R-:W-:Y:S01]  /*6790*/  LDSM.16.M88.4 R204, [R220] ;  /* 0x00000000dccc783b */ /* 0x000fe20000000200 */
[C---:B------:R-:W-:Y:S06]  /*67a0*/  HMMA.16816.F32 R16, R32.reuse, R18, RZ ;  /* 0x000000122010723c */ /* 0x040fec00000018ff */
[C---:B---3--:R-:W-:Y:S06]  /*67b0*/  HMMA.16816.F32 R20, R32.reuse, R24, RZ ;  /* 0x000000182014723c */ /* 0x048fec00000018ff */
[C---:B------:R-:W-:Y:S06]  /*67c0*/  HMMA.16816.F32 R24, R32.reuse, R26, RZ ;  /* 0x0000001a2018723c */ /* 0x040fec00000018ff */
[C---:B----4-:R-:W-:Y:S06]  /*67d0*/  HMMA.16816.F32 R28, R32.reuse, R164, RZ ;  /* 0x000000a4201c723c */ /* 0x050fec00000018ff */
[----:B------:R-:W-:Y:S01]  /*67e0*/  HMMA.16816.F32 R32, R32, R166, RZ ;  /* 0x000000a62020723c */ /* 0x000fe200000018ff */
[----:B------:R-:W1:Y:S05]  /*67f0*/  LDSM.16.M88.4 R164, [R227+0x8800] ;  /* 0x00880000e3a4783b */ /* 0x000e6a0000000200 */
[C---:B-----5:R-:W-:Y:S06]  /*6800*/  HMMA.16816.F32 R4, R168.reuse, R172, R4 ;  /* 0x000000aca804723c */ /* 0x060fec0000001804 */
[C---:B------:R-:W-:Y:S01]  /*6810*/  HMMA.16816.F32 R8, R168.reuse, R174, R8 ;  /* 0x000000aea808723c */ /* 0x040fe20000001808 */
[----:B------:R-:W3:Y:S05]  /*6820*/  LDSM.16.M88.4 R172, [R229] ;  /* 0x00000000e5ac783b */ /* 0x000eea0000000200 */
        /* <DEDUP_REMOVED lines=23> */
[C---:B---3--:R-:W-:Y:S06]  /*69a0*/  HMMA.16816.F32 R4, R172.reuse, R204, R4 ;  /* 0x000000ccac04723c */ /* 0x048fec0000001804 */
[C---:B------:R-:W-:Y:S01]  /*69b0*/  HMMA.16816.F32 R8, R172.reuse, R206, R8 ;  /* 0x000000ceac08723c */ /* 0x040fe20000001808 */
[----:B------:R-:W3:Y:S05]  /*69c0*/  LDSM.16.M88.4 R204, [R219] ;  /* 0x00000000dbcc783b */ /* 0x000eea0000000200 */
[C---:B----4-:R-:W-:Y:S06]  /*69d0*/  HMMA.16816.F32 R12, R172.reuse, R168, R12 ;  /* 0x000000a8ac0c723c */ /* 0x050fec000000180c */
[C---:B------:R-:W-:Y:S01]  /*69e0*/  HMMA.16816.F32 R16, R172.reuse, R170, R16 ;  /* 0x000000aaac10723c */ /* 0x040fe20000001810 */
[----:B------:R-:W4:Y:S05]  /*69f0*/  LDSM.16.M88.4 R168, [R218] ;  /* 0x00000000daa8783b */ /* 0x000f2a0000000200 */
        /* <DEDUP_REMOVED lines=142> */
[C---:B---3--:R-:W-:Y:S06]  /*72e0*/  HMMA.16816.F32 R4, R188.reuse, R204, R4 ;  /* 0x000000ccbc04723c */ /* 0x048fec0000001804 */
        /* <DEDUP_REMOVED lines=75> */
[----:B--23--:R-:W-:Y:S05]  /*77a0*/  @!P0 BRA `(.L_x_5188) ;  /* 0x00000004007c8947 */ /* 0x00cfea0003800000 */
[----:B------:R-:W-:Y:S04]  /*77b0*/  ULEA UR8, -UR9, URZ, 0x6 ;  /* 0x0000003f09087291 */ /* 0x000fe8000f8e313f */
[----:B------:R-:W-:Y:S02]  /*77c0*/  USHF.R.S32.HI UR7, URZ, 0x1f, UR8 ;  /* 0x0000001f3f077899 */ /* 0x000fe40008011408 */
[----:B------:R-:W-:Y:S04]  /*77d0*/  MOV R8, UR8 ;  /* 0x0000000800087c02 */ /* 0x000fe80008000f00 */
[----:B------:R-:W-:Y:S01]  /*77e0*/  MOV R6, UR7 ;  /* 0x0000000700067c02 */ /* 0x000fe20008000f00 */
[----:B------:R-:W-:Y:S06]  /*77f0*/  @!P6 BRA `(.L_x_5189) ;  /* 0x0000000000f4e947 */ /* 0x000fec0003800000 */
[----:B------:R-:W2:Y:S01]  /*7800*/  LDC R3, c[0x0][0x380] ;  /* 0x0000e000ff037b82 */ /* 0x000ea20000000800 */
[----:B------:R-:W-:Y:S04]  /*7810*/  SHF.L.U32 R5, R248, 0x6, RZ ;  /* 0x00000006f8057819 */ /* 0x000fe800000006ff */
[----:B------:R-:W-:Y:S01]  /*7820*/  IABS R9, R5 ;  /* 0x0000000500097213 */ /* 0x000fe20000000000 */
[----:B------:R-:W-:Y:S05]  /*7830*/  VIADD R11, R5, 0xffffffc0 ;  /* 0xffffffc0050b7836 */ /* 0x000fea0000000000 */
[----:B------:R-:W-:Y:S02]  /*7840*/  IABS R7, R11 ;  /* 0x0000000b00077213 */ /* 0x000fe40000000000 */
[-C--:B--2---:R-:W-:Y:S02]  /*7850*/  IABS R4, R3.reuse ;  /* 0x0000000300047213 */ /* 0x084fe40000000000 */
[-C--:B------:R-:W-:Y:S02]  /*7860*/  LOP3.LUT R11, R11, R3.reuse, RZ, 0x3c, !PT ;  /* 0x000000030b0b7212 */ /* 0x080fe400078e3cff */
[----:B-1----:R-:W1:Y:S01]  /*7870*/  I2F.RP R14, R4 ;  /* 0x00000004000e7306 */ /* 0x002e620000209400 */
[----:B------:R-:W-:Y:S02]  /*7880*/  LOP3.LUT R5, R5, R3, RZ, 0x3c, !PT ;  /* 0x0000000305057212 */ /* 0x000fe400078e3cff */
[----:B------:R-:W-:Y:S02]  /*7890*/  ISETP.GE.AND P0, PT, R11, RZ, PT ;  /* 0x000000ff0b00720c */ /* 0x000fe40003f06270 */
[----:B------:R-:W-:Y:S05]  /*78a0*/  ISETP.GE.AND P2, PT, R5, RZ, PT ;  /* 0x000000ff0500720c */ /* 0x000fea0003f46270 */
[----:B-1----:R-:W1:Y:S02]  /*78b0*/  MUFU.RCP R14, R14 ;  /* 0x0000000e000e7308 */ /* 0x002e640000001000 */
[----:B-1----:R-:W-:Y:S08]  /*78c0*/  VIADD R14, R14, 0xffffffe ;  /* 0x0ffffffe0e0e7836 */ /* 0x002ff00000000000 */
[----:B----4-:R-:W1:Y:S02]  /*78d0*/  F2I.FTZ.U32.TRUNC.NTZ R15, R14 ;  /* 0x0000000e000f7305 */ /* 0x010e64000021f000 */
        /* <DEDUP_REMOVED lines=26> */
[CC--:B------:R-:W-:Y:S02]  /*7a80*/  LEA R6, P1, R10.reuse, R240.reuse, 0x2 ;  /* 0x000000f00a067211 */ /* 0x0c0fe400078210ff */
[C---:B------:R-:W-:Y:S02]  /*7a90*/  LEA R4, P0, R9.reuse, R240, 0x2 ;  /* 0x000000f009047211 */ /* 0x040fe400078010ff */
[-C--:B------:R-:W-:Y:S02]  /*7aa0*/  LEA.HI.X.SX32 R7, R10, R241.reuse, 0x2, P1 ;  /* 0x000000f10a077211 */ /* 0x080fe400008f16ff */
[C---:B------:R-:W-:Y:S01]  /*7ab0*/  LEA.HI.X.SX32 R5, R9.reuse, R241, 0x2, P0 ;  /* 0x000000f109057211 */ /* 0x040fe200000f16ff */
[----:B------:R-:W-:Y:S03]  /*7ac0*/  IMAD.IADD R9, R9, 0x1, -R10 ;  /* 0x0000000109097824 */ /* 0x000fe600078e0a0a */
[----:B------:R1:W2:Y:S01]  /*7ad0*/  LDG.E R7, desc[UR14][R6.64] ;  /* 0x0000000e06077981 */ /* 0x0002a2000c1e1900 */
[----:B------:R-:W-:Y:S03]  /*7ae0*/  IMAD R9, R9, R3, -0x40 ;  /* 0xffffffc009097424 */ /* 0x000fe600078e0203 */
[----:B------:R3:W2:Y:S02]  /*7af0*/  LDG.E R8, desc[UR14][R4.64] ;  /* 0x0000000e04087981 */ /* 0x0006a4000c1e1900 */
[----:B------:R-:W-:Y:S05]  /*7b00*/  SHF.R.S32.HI R3, RZ, 0x1f, R9 ;  /* 0x0000001fff037819 */ /* 0x000fea0000011409 */
[----:B------:R-:W-:Y:S01]  /*7b10*/  IMAD R3, R3, UR9, RZ ;  /* 0x0000000903037c24 */ /* 0x000fe2000f8e02ff */
[----:B-1----:R-:W1:Y:S08]  /*7b20*/  LDC R6, c[0x0][0x24c] ;  /* 0x00009300ff067b82 */ /* 0x002e700000000800 */
[----:B---3--:R-:W3:Y:S01]  /*7b30*/  LDC.64 R4, c[0x0][0x230] ;  /* 0x00008c00ff047b82 */ /* 0x008ee20000000a00 */
[C---:B-1----:R-:W-:Y:S01]  /*7b40*/  IMAD R3, R9.reuse, R6, R3 ;  /* 0x0000000609037224 */ /* 0x042fe200078e0203 */
[----:B--2---:R-:W-:Y:S01]  /*7b50*/  IADD3 R7, -R8, R7, RZ ;  /* 0x0000000708077210 */ /* 0x004fe20007ffe1ff */
[----:B------:R-:W-:Y:S03]  /*7b60*/  IMAD.WIDE.U32 R8, R9, UR9, RZ ;  /* 0x0000000909087c25 */ /* 0x000fe6000f8e00ff */
[----:B------:R-:W-:Y:S01]  /*7b70*/  SHF.R.S32.HI R6, RZ, 0x1f, R7 ;  /* 0x0000001fff067819 */ /* 0x000fe20000011407 */
[----:B------:R-:W-:Y:S04]  /*7b80*/  IMAD.IADD R9, R9, 0x1, R3 ;  /* 0x0000000109097824 */ /* 0x000fe800078e0203 */
[-C--:B---3--:R-:W-:Y:S02]  /*7b90*/  IMAD R6, R6, R4.reuse, RZ ;  /* 0x0000000406067224 */ /* 0x088fe400078e02ff */
[C---:B------:R-:W-:Y:S04]  /*7ba0*/  IMAD.WIDE.U32 R8, R7.reuse, R4, R8 ;  /* 0x0000000407087225 */ /* 0x040fe800078e0008 */
[----:B------:R-:W-:Y:S05]  /*7bb0*/  IMAD R6, R7, R5, R6 ;  /* 0x0000000507067224 */ /* 0x000fea00078e0206 */
[----:B------:R-:W-:Y:S07]  /*7bc0*/  IADD3 R6, R9, R6, RZ ;  /* 0x0000000609067210 */ /* 0x000fee0007ffe0ff */
.L_x_5189:
        /* <DEDUP_REMOVED lines=29> */
.L_x_5188:
[----:B-12---:R-:W-:Y:S01]  /*7da0*/  FMNMX.FTZ R5, R176, R2, !PT ;  /* 0x00000002b0057209 */ /* 0x006fe20007810000 */
[----:B----4-:R-:W-:Y:S01]  /*7db0*/  LDSM.16.MT88.4 R12, [R228+0x10000] ;  /* 0x01000000e40c783b */ /* 0x010fe20000004200 */
        /* <DEDUP_REMOVED lines=61> */
[----:B------:R-:W2:Y:S01]  /*8190*/  MUFU.EX2 R2, R2 ;  /* 0x0000000200027308 */ /* 0x000ea20000000800 */
[--C-:B------:R-:W-:Y:S01]  /*81a0*/  FFMA.FTZ R195, R174, UR4, -R181.reuse ;  /* 0x00000004aec37c23 */ /* 0x100fe200080108b5 */
[--C-:B------:R-:W-:Y:S01]  /*81b0*/  FFMA.FTZ R198, R173, UR4, -R176.reuse ;  /* 0x00000004adc67c23 */ /* 0x100fe200080108b0 */
[--C-:B------:R-:W-:Y:S01]  /*81c0*/  FFMA.FTZ R197, R172, UR4, -R176.reuse ;  /* 0x00000004acc57c23 */ /* 0x100fe200080108b0 */
[--C-:B------:R-:W-:Y:S01]  /*81d0*/  FFMA.FTZ R199, R170, UR4, -R181.reuse ;  /* 0x00000004aac77c23 */ /* 0x100fe200080108b5 */
        /* <DEDUP_REMOVED lines=41> */
[C---:B------:R-:W-:Y:S01]  /*8470*/  FMUL.FTZ R48, R2.reuse, R48 ;  /* 0x0000003002307220 */ /* 0x040fe20000410000 */
        /* <DEDUP_REMOVED lines=11> */
[----:B------:R-:W-:Y:S01]  /*8530*/  LDSM.16.MT88.4 R172, [R225+0x14800] ;  /* 0x01480000e1ac783b */ /* 0x000fe20000004200 */
[--C-:B------:R-:W-:Y:S01]  /*8540*/  FFMA.FTZ R200, R171, UR4, -R181.reuse ;  /* 0x00000004abc87c23 */ /* 0x100fe200080108b5 */
[--C-:B------:R-:W-:Y:S01]  /*8550*/  FFMA.FTZ R201, R169, UR4, -R176.reuse ;  /* 0x00000004a9c97c23 */ /* 0x100fe200080108b0 */
[--C-:B------:R-:W-:Y:S01]  /*8560*/  FFMA.FTZ R202, R168, UR4, -R176.reuse ;  /* 0x00000004a8ca7c23 */ /* 0x100fe200080108b0 */
[--C-:B------:R-:W-:Y:S01]  /*8570*/  FFMA.FTZ R183, R183, UR4, -R181.reuse ;  /* 0x00000004b7b77c23 */ /* 0x100fe200080108b5 */
[--C-:B------:R-:W-:Y:S03]  /*8580*/  FFMA.FTZ R182, R182, UR4, -R181.reuse ;  /* 0x00000004b6b67c23 */ /* 0x100fe600080108b5 */
[----:B------:R-:W4:Y:S01]  /*8590*/  MUFU.EX2 R167, R167 ;  /* 0x000000a700a77308 */ /* 0x000f220000000800 */
[----:B--2---:R-:W-:Y:S01]  /*85a0*/  F2FP.F16.F32.PACK_AB R162, R190, R191 ;  /* 0x000000bfbea2723e */ /* 0x004fe200000000ff */
[----:B------:R-:W-:Y:S01]  /*85b0*/  LDSM.16.MT88.4 R168, [R226+0x12800] ;  /* 0x01280000e2a8783b */ /* 0x000fe20000004200 */
[--C-:B------:R-:W-:Y:S01]  /*85c0*/  FFMA.FTZ R178, R178, UR4, -R181.reuse ;  /* 0x00000004b2b27c23 */ /* 0x100fe200080108b5 */
[--C-:B------:R-:W-:Y:S01]  /*85d0*/  FFMA.FTZ R180, R180, UR4, -R176.reuse ;  /* 0x00000004b4b47c23 */ /* 0x100fe200080108b0 */
[--C-:B------:R-:W-:Y:S01]  /*85e0*/  FFMA.FTZ R179, R179, UR4, -R176.reuse ;  /* 0x00000004b3b37c23 */ /* 0x100fe200080108b0 */
        /* <DEDUP_REMOVED lines=21> */
[C---:B------:R-:W-:Y:S05]  /*8740*/  HMMA.16816.F32 R8, R160.reuse, R14, R8 ;  /* 0x0000000ea008723c */ /* 0x040fea0000001808 */
[----:B------:R-:W2:Y:S01]  /*8750*/  MUFU.EX2 R195, R195 ;  /* 0x000000c300c37308 */ /* 0x000ea20000000800 */
[----:B------:R-:W-:Y:S01]  /*8760*/  ISETP.GT.AND P0, PT, R248, R236, PT ;  /* 0x000000ecf800720c */ /* 0x000fe20003f04270 */
[C---:B------:R-:W-:Y:S01]  /*8770*/  FMUL.FTZ R12, R2.reuse, R152 ;  /* 0x00000098020c7220 */ /* 0x040fe20000410000 */
[----:B------:R-:W-:Y:S03]  /*8780*/  FMUL.FTZ R13, R2, R153 ;  /* 0x00000099020d7220 */ /* 0x000fe60000410000 */
[C---:B------:R-:W-:Y:S01]  /*8790*/  FMUL.FTZ R14, R0.reuse, R154 ;  /* 0x0000009a000e7220 */ /* 0x040fe20000410000 */
        /* <DEDUP_REMOVED lines=28> */
[----:B------:R-:W4:Y:S01]  /*8960*/  MUFU.EX2 R200, R200 ;  /* 0x000000c800c87308 */ /* 0x000f220000000800 */
        /* <DEDUP_REMOVED lines=16> */
[----:B------:R-:W4:Y:S01]  /*8a70*/  MUFU.EX2 R202, R202 ;  /* 0x000000ca00ca7308 */ /* 0x000f220000000800 */
[----:B------:R-:W-:Y:S01]  /*8a80*/  FMUL.FTZ R95, R0, R95 ;  /* 0x0000005f005f7220 */ /* 0x000fe20000410000 */
[C---:B---3--:R-:W-:Y:S04]  /*8a90*/  HMMA.16816.F32 R36, R160.reuse, R148, R36 ;  /* 0x00000094a024723c */ /* 0x048fe80000001824 */
[C---:B------:R-:W-:Y:S02]  /*8aa0*/  FMUL.FTZ R96, R2.reuse, R96 ;  /* 0x0000006002607220 */ /* 0x040fe40000410000 */
[C---:B------:R-:W-:Y:S01]  /*8ab0*/  HMMA.16816.F32 R40, R160.reuse, R150, R40 ;  /* 0x00000096a028723c */ /* 0x040fe20000001828 */
[----:B------:R-:W-:Y:S04]  /*8ac0*/  LDSM.16.MT88.4 R148, [R225+0x10800] ;  /* 0x01080000e194783b */ /* 0x000fe80000004200 */
        /* <DEDUP_REMOVED lines=32> */
[C---:B---3--:R-:W-:Y:S05]  /*8cd0*/  HMMA.16816.F32 R76, R160.reuse, R132, R76 ;  /* 0x00000084a04c723c */ /* 0x048fea000000184c */
        /* <DEDUP_REMOVED lines=21> */
[--C-:B------:R-:W-:Y:S01]  /*8e30*/  FFMA.FTZ R206, R206, UR4, -R181.reuse ;  /* 0x00000004cece7c23 */ /* 0x100fe200080108b5 */
[C---:B------:R-:W-:Y:S01]  /*8e40*/  HMMA.16816.F32 R96, R160.reuse, R142, R96 ;  /* 0x0000008ea060723c */ /* 0x040fe20000001860 */
[----:B------:R-:W1:Y:S04]  /*8e50*/  LDSM.16.MT88.4 R140, [R225+0x16000] ;  /* 0x01600000e18c783b */ /* 0x000e680000004200 */
[--C-:B------:R-:W-:Y:S01]  /*8e60*/  FFMA.FTZ R205, R205, UR4, -R181.reuse ;  /* 0x00000004cdcd7c23 */ /* 0x100fe200080108b5 */
[C---:B---3--:R-:W-:Y:S01]  /*8e70*/  HMMA.16816.F32 R100, R160.reuse, R132, R100 ;  /* 0x00000084a064723c */ /* 0x048fe20000001864 */
[----:B------:R-:W3:Y:S04]  /*8e80*/  MUFU.EX2 R206, R206 ;  /* 0x000000ce00ce7308 */ /* 0x000ee80000000800 */
[--C-:B------:R-:W-:Y:S01]  /*8e90*/  FFMA.FTZ R204, R204, UR4, -R176.reuse ;  /* 0x00000004cccc7c23 */ /* 0x100fe200080108b0 */
[C---:B------:R-:W-:Y:S01]  /*8ea0*/  HMMA.16816.F32 R104, R160.reuse, R134, R104 ;  /* 0x00000086a068723c */ /* 0x040fe20000001868 */
[----:B------:R-:W5:Y:S04]  /*8eb0*/  LDSM.16.MT88.4 R132, [R224+0x16000] ;  /* 0x01600000e084783b */ /* 0x000f680000004200 */
[----:B------:R-:W-:Y:S01]  /*8ec0*/  MUFU.EX2 R205, R205 ;  /* 0x000000cd00cd7308 */ /* 0x000fe20000000800 */
[--C-:B------:R-:W-:Y:S01]  /*8ed0*/  FFMA.FTZ R207, R187, UR4, -R176.reuse ;  /* 0x00000004bbcf7c23 */ /* 0x100fe200080108b0 */
[C---:B--2---:R-:W-:Y:S08]  /*8ee0*/  HMMA.16816.F32 R108, R160.reuse, R136, R108 ;  /* 0x00000088a06c723c */ /* 0x044ff0000000186c */
[----:B------:R-:W-:Y:S01]  /*8ef0*/  MUFU.EX2 R187, R178 ;  /* 0x000000b200bb7308 */ /* 0x000fe20000000800 */
[C---:B------:R-:W-:Y:S03]  /*8f00*/  HMMA.16816.F32 R112, R160.reuse, R138, R112 ;  /* 0x0000008aa070723c */ /* 0x040fe60000001870 */
[----:B------:R-:W-:Y:S01]  /*8f10*/  F2FP.F16.F32.PACK_AB R136, R195, R196 ;  /* 0x000000c4c388723e */ /* 0x000fe200000000ff */
[--C-:B------:R-:W-:Y:S01]  /*8f20*/  FFMA.FTZ R203, R203, UR4, -R181.reuse ;  /* 0x00000004cbcb7c23 */ /* 0x100fe200080108b5 */
[----:B----4-:R-:W-:Y:S01]  /*8f30*/  F2FP.F16.F32.PACK_AB R137, R197, R198 ;  /* 0x000000c6c589723e */ /* 0x010fe200000000ff */
[--C-:B------:R-:W-:Y:S03]  /*8f40*/  FFMA.FTZ R245, R186, UR4, -R181.reuse ;  /* 0x00000004baf57c23 */ /* 0x100fe600080108b5 */
[----:B------:R-:W2:Y:S02]  /*8f50*/  MUFU.EX2 R204, R204 ;  /* 0x000000cc00cc7308 */ /* 0x000ea40000000800 */
[----:B------:R-:W-:Y:S01]  /*8f60*/  F2FP.F16.F32.PACK_AB R138, R200, R199 ;  /* 0x000000c7c88a723e */ /* 0x000fe200000000ff */
[----:B------:R-:W-:Y:S01]  /*8f70*/  FFMA.FTZ R181, R177, UR4, -R181 ;  /* 0x00000004b1b57c23 */ /* 0x000fe200080108b5 */
[----:B------:R-:W-:Y:S01]  /*8f80*/  F2FP.F16.F32.PACK_AB R139, R202, R201 ;  /* 0x000000c9ca8b723e */ /* 0x000fe200000000ff */
[--C-:B------:R-:W-:Y:S01]  /*8f90*/  FFMA.FTZ R251, R185, UR4, -R176.reuse ;  /* 0x00000004b9fb7c23 */ /* 0x100fe200080108b0 */
[--C-:B------:R-:W-:Y:S01]  /*8fa0*/  FFMA.FTZ R252, R184, UR4, -R176.reuse ;  /* 0x00000004b8fc7c23 */ /* 0x100fe200080108b0 */
[--C-:B------:R-:W-:Y:S01]  /*8fb0*/  FFMA.FTZ R166, R166, UR4, -R176.reuse ;  /* 0x00000004a6a67c23 */ /* 0x100fe200080108b0 */
[C---:B-1----:R-:W-:Y:S02]  /*8fc0*/  HMMA.16816.F32 R116, R160.reuse, R140, R116 ;  /* 0x0000008ca074723c */ /* 0x042fe40000001874 */
[----:B------:R-:W-:Y:S01]  /*8fd0*/  MUFU.EX2 R185, R183 ;  /* 0x000000b700b97308 */ /* 0x000fe20000000800 */
[----:B------:R-:W-:Y:S01]  /*8fe0*/  FFMA.FTZ R176, R165, UR4, -R176 ;  /* 0x00000004a5b07c23 */ /* 0x000fe200080108b0 */
[----:B------:R-:W-:Y:S01]  /*8ff0*/  FFMA.FTZ R194, R2, R250, R194 ;  /* 0x000000fa02c27223 */ /* 0x000fe200000100c2 */
[----:B------:R-:W-:Y:S01]  /*9000*/  MOV R2, R164 ;  /* 0x000000a400027202 */ /* 0x000fe20000000f00 */
[C---:B------:R-:W-:Y:S01]  /*9010*/  HMMA.16816.F32 R120, R160.reuse, R142, R120 ;  /* 0x0000008ea078723c */ /* 0x040fe20000001878 */
[----:B------:R-:W1:Y:S05]  /*9020*/  LDSM.16.MT88.4 R140, [R226+0x10800] ;  /* 0x01080000e28c783b */ /* 0x000e6a0000004200 */
[----:B------:R-:W-:Y:S01]  /*9030*/  MUFU.EX2 R184, R180 ;  /* 0x000000b400b87308 */ /* 0x000fe20000000800 */
[----:B------:R-:W-:Y:S01]  /*9040*/  FFMA.FTZ R193, R0, R249, R193 ;  /* 0x000000f900c17223 */ /* 0x000fe200000100c1 */
[C---:B-----5:R-:W-:Y:S08]  /*9050*/  HMMA.16816.F32 R124, R160.reuse, R132, R124 ;  /* 0x00000084a07c723c */ /* 0x060ff0000000187c */
[----:B------:R-:W-:Y:S01]  /*9060*/  MUFU.EX2 R186, R181 ;  /* 0x000000b500ba7308 */ /* 0x000fe20000000800 */
[----:B------:R-:W-:Y:S01]  /*9070*/  HMMA.16816.F32 R128, R160, R134, R128 ;  /* 0x00000086a080723c */ /* 0x000fe20000001880 */
[----:B------:R-:W4:Y:S02]  /*9080*/  LDSM.16.MT88.4 R132, [R225+0x12800] ;  /* 0x01280000e184783b */ /* 0x000f240000004200 */
[----:B------:R-:W-:Y:S03]  /*9090*/  FADD.FTZ R194, R192, R194 ;  /* 0x000000c2c0c27221 */ /* 0x000fe60000010000 */
[C---:B------:R-:W-:Y:S03]  /*90a0*/  HMMA.16816.F32 R4, R136.reuse, R144, R4 ;  /* 0x000000908804723c */ /* 0x040fe60000001804 */
[----:B------:R-:W-:Y:S01]  /*90b0*/  MUFU.EX2 R165, R176 ;  /* 0x000000b000a57308 */ /* 0x000fe20000000800 */
[----:B------:R-:W5:Y:S01]  /*90c0*/  LDSM.16.MT88.4 R160, [R224+0x12800] ;  /* 0x01280000e0a0783b */ /* 0x000f620000004200 */
[----:B------:R-:W-:Y:S01]  /*90d0*/  FADD.FTZ R193, R189, R193 ;  /* 0x000000c1bdc17221 */ /* 0x000fe20000010000 */
[C---:B------:R-:W-:Y:S07]  /*90e0*/  HMMA.16816.F32 R8, R136.reuse, R146, R8 ;  /* 0x000000928808723c */ /* 0x040fee0000001808 */
[----:B------:R-:W4:Y:S01]  /*90f0*/  MUFU.EX2 R207, R207 ;  /* 0x000000cf00cf7308 */ /* 0x000f220000000800 */
[----:B------:R-:W5:Y:S03]  /*9100*/  LDSM.16.MT88.4 R144, [R228+0x14800] ;  /* 0x01480000e490783b */ /* 0x000f660000004200 */
[----:B------:R-:W-:Y:S01]  /*9110*/  FADD.FTZ R194, R191, R194 ;  /* 0x000000c2bfc27221 */ /* 0x000fe20000010000 */
[----:B------:R-:W-:Y:S05]  /*9120*/  FADD.FTZ R193, R188, R193 ;  /* 0x000000c1bcc17221 */ /* 0x000fea0000010000 */
[----:B------:R-:W-:Y:S01]  /*9130*/  MUFU.EX2 R203, R203 ;  /* 0x000000cb00cb7308 */ /* 0x000fe20000000800 */
[----:B------:R-:W-:Y:S01]  /*9140*/  FADD.FTZ R190, R190, R194 ;  /* 0x000000c2bebe7221 */ /* 0x000fe20000010000 */
[----:B------:R-:W-:Y:S03]  /*9150*/  FADD.FTZ R193, R167, R193 ;  /* 0x000000c1a7c17221 */ /* 0x000fe60000010000 */
[----:B------:R-:W-:Y:S01]  /*9160*/  FADD.FTZ R190, R196, R190 ;  /* 0x000000bec4be7221 */ /* 0x000fe20000010000 */
[C---:B-1----:R-:W-:Y:S04]  /*9170*/  HMMA.16816.F32 R12, R136.reuse, R140, R12 ;  /* 0x0000008c880c723c */ /* 0x042fe8000000180c */
[----:B------:R-:W1:Y:S01]  /*9180*/  MUFU.EX2 R245, R245 ;  /* 0x000000f500f57308 */ /* 0x000e620000000800 */
[----:B------:R-:W-:Y:S01]  /*9190*/  FADD.FTZ R198, R198, R193 ;  /* 0x000000c1c6c67221 */ /* 0x000fe20000010000 */
[----:B------:R-:W-:Y:S01]  /*91a0*/  FADD.FTZ R190, R195, R190 ;  /* 0x000000bec3be7221 */ /* 0x000fe20000010000 */
[C---:B------:R-:W-:Y:S01]  /*91b0*/  HMMA.16816.F32 R16, R136.reuse, R142, R16 ;  /* 0x0000008e8810723c */ /* 0x040fe20000001810 */
[----:B------:R-:W1:Y:S06]  /*91c0*/  LDSM.16.MT88.4 R140, [R226+0x14800] ;  /* 0x01480000e28c783b */ /* 0x000e6c0000004200 */
[----:B------:R-:W-:Y:S01]  /*91d0*/  MUFU.EX2 R251, R251 ;  /* 0x000000fb00fb7308 */ /* 0x000fe20000000800 */
[----:B------:R-:W-:Y:S01]  /*91e0*/  FADD.FTZ R198, R197, R198 ;  /* 0x000000c6c5c67221 */ /* 0x000fe20000010000 */
[C---:B------:R-:W-:Y:S03]  /*91f0*/  HMMA.16816.F32 R20, R136.reuse, R148, R20 ;  /* 0x000000948814723c */ /* 0x040fe60000001814 */
[----:B------:R-:W-:Y:S03]  /*9200*/  FADD.FTZ R199, R199, R190 ;  /* 0x000000bec7c77221 */ /* 0x000fe60000010000 */
[C---:B------:R-:W-:Y:S01]  /*9210*/  HMMA.16816.F32 R24, R136.reuse, R150, R24 ;  /* 0x000000968818723c */ /* 0x040fe20000001818 */
[----:B------:R-:W1:Y:S01]  /*9220*/  LDSM.16.MT88.4 R148, [R224+0x14800] ;  /* 0x01480000e094783b */ /* 0x000e620000004200 */
[----:B------:R-:W1:Y:S03]  /*9230*/  MUFU.EX2 R252, R252 ;  /* 0x000000fc00fc7308 */ /* 0x000e660000000800 */
[----:B------:R-:W-:Y:S01]  /*9240*/  FADD.FTZ R198, R201, R198 ;  /* 0x000000c6c9c67221 */ /* 0x000fe20000010000 */
[C---:B------:R-:W-:Y:S06]  /*9250*/  HMMA.16816.F32 R28, R136.reuse, R152, R28 ;  /* 0x00000098881c723c */ /* 0x040fec000000181c */
[----:B------:R-:W1:Y:S01]  /*9260*/  MUFU.EX2 R166, R166 ;  /* 0x000000a600a67308 */ /* 0x000e620000000800 */
[----:B------:R-:W-:Y:S01]  /*9270*/  FADD.FTZ R199, R200, R199 ;  /* 0x000000c7c8c77221 */ /* 0x000fe20000010000 */
[C---:B------:R-:W-:Y:S01]  /*9280*/  HMMA.16816.F32 R32, R136.reuse, R154, R32 ;  /* 0x0000009a8820723c */ /* 0x040fe20000001820 */
[----:B------:R-:W1:Y:S02]  /*9290*/  LDSM.16.MT88.4 R152, [R228+0x16800] ;  /* 0x01680000e498783b */ /* 0x000e640000004200 */
[----:B------:R-:W-:Y:S03]  /*92a0*/  FADD.FTZ R202, R202, R198 ;  /* 0x000000c6caca7221 */ /* 0x000fe60000010000 */
[C---:B------:R-:W-:Y:S05]  /*92b0*/  HMMA.16816.F32 R36, R136.reuse, R156, R36 ;  /* 0x0000009c8824723c */ /* 0x040fea0000001824 */
[----:B---3--:R-:W-:Y:S01]  /*92c0*/  FADD.FTZ R199, R206, R199 ;  /* 0x000000c7cec77221 */ /* 0x008fe20000010000 */
[C---:B------:R-:W-:Y:S01]  /*92d0*/  HMMA.16816.F32 R40, R136.reuse, R158, R40 ;  /* 0x0000009e8828723c */ /* 0x040fe20000001828 */
[----:B------:R-:W-:Y:S04]  /*92e0*/  LDSM.16.MT88.4 R156, [R224+0x11000] ;  /* 0x01100000e09c783b */ /* 0x000fe80000004200 */
[----:B--2---:R-:W-:Y:S01]  /*92f0*/  FADD.FTZ R202, R204, R202 ;  /* 0x000000caccca7221 */ /* 0x004fe20000010000 */
[C---:B------:R-:W-:Y:S05]  /*9300*/  HMMA.16816.F32 R44, R136.reuse, R168, R44 ;  /* 0x000000a8882c723c */ /* 0x040fea000000182c */
[----:B----4-:R-:W-:Y:S01]  /*9310*/  FADD.FTZ R202, R207, R202 ;  /* 0x000000cacfca7221 */ /* 0x010fe20000010000 */
[C---:B------:R-:W-:Y:S01]  /*9320*/  HMMA.16816.F32 R48, R136.reuse, R170, R48 ;  /* 0x000000aa8830723c */ /* 0x040fe20000001830 */
[----:B------:R-:W-:Y:S05]  /*9330*/  LDSM.16.MT88.4 R168, [R226+0x13000] ;  /* 0x01300000e2a8783b */ /* 0x000fea0000004200 */
[C---:B------:R-:W-:Y:S06]  /*9340*/  HMMA.16816.F32 R52, R136.reuse, R132, R52 ;  /* 0x000000848834723c */ /* 0x040fec0000001834 */
[C---:B------:R-:W-:Y:S01]  /*9350*/  HMMA.16816.F32 R56, R136.reuse, R134, R56 ;  /* 0x000000868838723c */ /* 0x040fe20000001838 */
[----:B------:R-:W2:Y:S05]  /*9360*/  LDSM.16.MT88.4 R132, [R226+0x16800] ;  /* 0x01680000e284783b */ /* 0x000eaa0000004200 */
[C---:B-----5:R-:W-:Y:S06]  /*9370*/  HMMA.16816.F32 R60, R136.reuse, R160, R60 ;  /* 0x000000a0883c723c */ /* 0x060fec000000183c */
        /* <DEDUP_REMOVED lines=17> */
[C---:B--2---:R-:W-:Y:S06]  /*9490*/  HMMA.16816.F32 R108, R136.reuse, R132, R108 ;  /* 0x00000084886c723c */ /* 0x044fec000000186c */
[C---:B------:R-:W-:Y:S05]  /*94a0*/  HMMA.16816.F32 R112, R136.reuse, R134, R112 ;  /* 0x000000868870723c */ /* 0x040fea0000001870 */
[----:B------:R-:W-:Y:S01]  /*94b0*/  F2FP.F16.F32.PACK_AB R132, R205, R206 ;  /* 0x000000cecd84723e */ /* 0x000fe200000000ff */
[C---:B-1----:R-:W-:Y:S05]  /*94c0*/  HMMA.16816.F32 R116, R136.reuse, R140, R116 ;  /* 0x0000008c8874723c */ /* 0x042fea0000001874 */
[----:B------:R-:W-:Y:S01]  /*94d0*/  F2FP.F16.F32.PACK_AB R133, R207, R204 ;  /* 0x000000cccf85723e */ /* 0x000fe200000000ff */
[C---:B------:R-:W-:Y:S01]  /*94e0*/  HMMA.16816.F32 R120, R136.reuse, R142, R120 ;  /* 0x0000008e8878723c */ /* 0x040fe20000001878 */
[----:B------:R-:W1:Y:S04]  /*94f0*/  LDSM.16.MT88.4 R140, [R225+0x11000] ;  /* 0x01100000e18c783b */ /* 0x000e680000004200 */
[----:B------:R-:W-:Y:S01]  /*9500*/  F2FP.F16.F32.PACK_AB R134, R245, R203 ;  /* 0x000000cbf586723e */ /* 0x000fe200000000ff */
[C---:B------:R-:W-:Y:S05]  /*9510*/  HMMA.16816.F32 R124, R136.reuse, R144, R124 ;  /* 0x00000090887c723c */ /* 0x040fea000000187c */
[C---:B------:R-:W-:Y:S01]  /*9520*/  F2FP.F16.F32.PACK_AB R135, R252.reuse, R251 ;  /* 0x000000fbfc87723e */ /* 0x040fe200000000ff */
        /* <DEDUP_REMOVED lines=21> */
[----:B------:R2:W-:Y:S05]  /*9680*/  MUFU.EX2 R161, R182 ;  /* 0x000000b600a17308 */ /* 0x0005ea0000000800 */
[C---:B------:R-:W-:Y:S05]  /*9690*/  HMMA.16816.F32 R40, R132.reuse, R162, R40 ;  /* 0x000000a28428723c */ /* 0x040fea0000001828 */
[----:B------:R3:W1:Y:S01]  /*96a0*/  MUFU.EX2 R160, R179 ;  /* 0x000000b300a07308 */ /* 0x0006620000000800 */
[C---:B------:R-:W-:Y:S06]  /*96b0*/  HMMA.16816.F32 R44, R132.reuse, R168, R44 ;  /* 0x000000a8842c723c */ /* 0x040fec000000182c */
[C---:B------:R-:W-:Y:S01]  /*96c0*/  HMMA.16816.F32 R48, R132.reuse, R170, R48 ;  /* 0x000000aa8430723c */ /* 0x040fe20000001830 */
[----:B--2---:R-:W-:Y:S05]  /*96d0*/  LDSM.16.MT88.4 R180, [R226+0x13800] ;  /* 0x01380000e2b4783b */ /* 0x004fea0000004200 */
[C---:B------:R-:W-:Y:S03]  /*96e0*/  HMMA.16816.F32 R52, R132.reuse, R172, R52 ;  /* 0x000000ac8434723c */ /* 0x040fe60000001834 */
[----:B---3--:R-:W-:Y:S02]  /*96f0*/  LDSM.16.MT88.4 R176, [R228+0x13800] ;  /* 0x01380000e4b0783b */ /* 0x008fe40000004200 */
[----:B------:R-:W-:Y:S01]  /*9700*/  F2FP.F16.F32.PACK_AB R171, R165, R166 ;  /* 0x000000a6a5ab723e */ /* 0x000fe200000000ff */
[C---:B------:R-:W-:Y:S05]  /*9710*/  HMMA.16816.F32 R56, R132.reuse, R174, R56 ;  /* 0x000000ae8438723c */ /* 0x040fea0000001838 */
[----:B------:R-:W-:Y:S01]  /*9720*/  LDSM.16.MT88.4 R172, [R224+0x11800] ;  /* 0x01180000e0ac783b */ /* 0x000fe20000004200 */
[C---:B------:R-:W-:Y:S06]  /*9730*/  HMMA.16816.F32 R60, R132.reuse, R136, R60 ;  /* 0x00000088843c723c */ /* 0x040fec000000183c */
[C---:B------:R-:W-:Y:S01]  /*9740*/  HMMA.16816.F32 R64, R132.reuse, R138, R64 ;  /* 0x0000008a8440723c */ /* 0x040fe20000001840 */
[----:B------:R-:W2:Y:S05]  /*9750*/  LDSM.16.MT88.4 R136, [R226+0x17000] ;  /* 0x01700000e288783b */ /* 0x000eaa0000004200 */
[C---:B------:R-:W-:Y:S06]  /*9760*/  HMMA.16816.F32 R68, R132.reuse, R144, R68 ;  /* 0x000000908444723c */ /* 0x040fec0000001844 */
[C---:B------:R-:W-:Y:S01]  /*9770*/  HMMA.16816.F32 R72, R132.reuse, R146, R72 ;  /* 0x000000928448723c */ /* 0x040fe20000001848 */
[----:B------:R-:W3:Y:S05]  /*9780*/  LDSM.16.MT88.4 R144, [R225+0x17000] ;  /* 0x01700000e190783b */ /* 0x000eea0000004200 */
[C---:B-----5:R-:W-:Y:S06]  /*9790*/  HMMA.16816.F32 R76, R132.reuse, R148, R76 ;  /* 0x00000094844c723c */ /* 0x060fec000000184c */
        /* <DEDUP_REMOVED lines=21> */
[----:B------:R-:W-:Y:S02]  /*98f0*/  MOV R135, R187 ;  /* 0x000000bb00877202 */ /* 0x000fe40000000f00 */
[----:B------:R-:W-:Y:S01]  /*9900*/  MOV R141, R161 ;  /* 0x000000a1008d7202 */ /* 0x000fe20000000f00 */
[----:B------:R-:W1:Y:S01]  /*9910*/  LDSM.16.MT88.4 R184, [R225+0x13800] ;  /* 0x01380000e1b8783b */ /* 0x000e620000004200 */
[----:B------:R-:W-:Y:S02]  /*9920*/  F2FP.F16.F32.PACK_AB R169, R140, R132 ;  /* 0x000000848ca9723e */ /* 0x000fe400000000ff */
[----:B------:R-:W-:Y:S02]  /*9930*/  F2FP.F16.F32.PACK_AB R168, R141, R133 ;  /* 0x000000858da8723e */ /* 0x000fe400000000ff */
[----:B------:R-:W-:Y:S07]  /*9940*/  F2FP.F16.F32.PACK_AB R170, R134, R135 ;  /* 0x0000008786aa723e */ /* 0x000fee00000000ff */
        /* <DEDUP_REMOVED lines=9> */
[----:B------:R-:W-:Y:S04]  /*99e0*/  MOV R22, R140 ;  /* 0x0000008c00167202 */ /* 0x000fe80000000f00 */
[----:B------:R-:W-:Y:S02]  /*99f0*/  MOV R23, R141 ;  /* 0x0000008d00177202 */ /* 0x000fe40000000f00 */
[C---:B------:R-:W-:Y:S06]  /*9a00*/  HMMA.16816.F32 R140, R168.reuse, R138, R24 ;  /* 0x0000008aa88c723c */ /* 0x040fec0000001818 */
[C---:B------:R-:W-:Y:S01]  /*9a10*/  HMMA.16816.F32 R136, R168.reuse, R172, R28 ;  /* 0x000000aca888723c */ /* 0x040fe2000000181c */
[----:B------:R-:W-:Y:S04]  /*9a20*/  LDSM.16.MT88.4 R28, [R226+0x17800] ;  /* 0x01780000e21c783b */ /* 0x000fe80000004200 */
[----:B------:R-:W-:Y:S02]  /*9a30*/  MOV R26, R132 ;  /* 0x00000084001a7202 */ /* 0x000fe40000000f00 */
[----:B------:R-:W-:Y:S04]  /*9a40*/  MOV R27, R133 ;  /* 0x00000085001b7202 */ /* 0x000fe80000000f00 */
[----:B------:R-:W-:Y:S02]  /*9a50*/  MOV R173, R134 ;  /* 0x0000008600ad7202 */ /* 0x000fe40000000f00 */
[----:B------:R-:W-:Y:S02]  /*9a60*/  MOV R172, R135 ;  /* 0x0000008700ac7202 */ /* 0x000fe40000000f00 */
[C---:B------:R-:W-:Y:S03]  /*9a70*/  HMMA.16816.F32 R132, R168.reuse, R174, R32 ;  /* 0x000000aea884723c */ /* 0x040fe60000001820 */
[----:B------:R-:W-:Y:S02]  /*9a80*/  MOV R24, R22 ;  /* 0x0000001600187202 */ /* 0x000fe40000000f00 */
[----:B------:R-:W-:Y:S01]  /*9a90*/  MOV R25, R23 ;  /* 0x0000001700197202 */ /* 0x000fe20000000f00 */
[C---:B------:R-:W-:Y:S01]  /*9aa0*/  HMMA.16816.F32 R36, R168.reuse, R176, R36 ;  /* 0x000000b0a824723c */ /* 0x040fe20000001824 */
[----:B------:R-:W2:Y:S04]  /*9ab0*/  LDSM.16.MT88.4 R20, [R224+0x15800] ;  /* 0x01580000e014783b */ /* 0x000ea80000004200 */
        /* <DEDUP_REMOVED lines=21> */
[----:B------:R-:W-:Y:S01]  /*9c10*/  IADD3 R0, R248, -0x1, RZ ;  /* 0xfffffffff8007810 */ /* 0x000fe20007ffe0ff */
[C---:B-----5:R-:W-:Y:S05]  /*9c20*/  HMMA.16816.F32 R76, R168.reuse, R12, R76 ;  /* 0x0000000ca84c723c */ /* 0x060fea000000184c */
[----:B------:R-:W-:Y:S01]  /*9c30*/  FADD.FTZ R251, R166, R251 ;  /* 0x000000fba6fb7221 */ /* 0x000fe20000010000 */
[C---:B------:R-:W-:Y:S05]  /*9c40*/  HMMA.16816.F32 R80, R168.reuse, R14, R80 ;  /* 0x0000000ea850723c */ /* 0x040fea0000001850 */
[----:B------:R-:W-:Y:S01]  /*9c50*/  MOV R248, R0 ;  /* 0x0000000000f87202 */ /* 0x000fe20000000f00 */
[C---:B--2---:R-:W-:Y:S05]  /*9c60*/  HMMA.16816.F32 R84, R168.reuse, R16, R84 ;  /* 0x00000010a854723c */ /* 0x044fea0000001854 */
[----:B------:R-:W-:Y:S01]  /*9c70*/  FADD.FTZ R250, R173, R250 ;  /* 0x000000faadfa7221 */ /* 0x000fe20000010000 */
[C---:B------:R-:W-:Y:S05]  /*9c80*/  HMMA.16816.F32 R88, R168.reuse, R18, R88 ;  /* 0x00000012a858723c */ /* 0x040fea0000001858 */
[----:B------:R-:W-:Y:S01]  /*9c90*/  FADD.FTZ R249, R165, R251 ;  /* 0x000000fba5f97221 */ /* 0x000fe20000010000 */
[C---:B------:R-:W-:Y:S05]  /*9ca0*/  HMMA.16816.F32 R92, R168.reuse, R20, R92 ;  /* 0x00000014a85c723c */ /* 0x040fea000000185c */
[----:B------:R-:W-:Y:S01]  /*9cb0*/  MOV R0, R3 ;  /* 0x0000000300007202 */ /* 0x000fe20000000f00 */
        /* <DEDUP_REMOVED lines=12> */
.L_x_5186:
[----:B------:R-:W1:Y:S01]  /*9d80*/  SHFL.BFLY PT, R0, R250, 0x2, 0x1f ;  /* 0x0c401f00fa007f89 */ /* 0x000e6200000e0000 */
[----:B------:R-:W-:Y:S01]  /*9d90*/  MOV R11, 0x3f800000 ;  /* 0x3f800000000b7802 */ /* 0x000fe20000000f00 */
[----:B------:R-:W2:Y:S01]  /*9da0*/  S2UR UR6, SR_CgaCtaId ;  /* 0x00000000000679c3 */ /* 0x000ea20000008800 */
[----:B------:R-:W-:Y:S01]  /*9db0*/  MOV R9, 0x3f800000 ;  /* 0x3f80000000097802 */ /* 0x000fe20000000f00 */
[----:B------:R-:W3:Y:S01]  /*9dc0*/  SHFL.BFLY PT, R2, R249, 0x2, 0x1f ;  /* 0x0c401f00f9027f89 */ /* 0x000ee200000e0000 */
[----:B------:R-:W-:Y:S01]  /*9dd0*/  UMOV UR4, 0x400 ;  /* 0x0000040000047882 */ /* 0x000fe20000000000 */
[----:B------:R-:W-:Y:S01]  /*9de0*/  BSSY B0, `(.L_x_5191) ;  /* 0x000012e000007945 */ /* 0x000fe20003800000 */
[----:B------:R-:W4:Y:S03]  /*9df0*/  S2R R6, SR_TID.X ;  /* 0x0000000000067919 */ /* 0x000f260000002100 */
[----:B------:R-:W5:Y:S01]  /*9e00*/  LDC.64 R16, c[0x0][0x2c0] ;  /* 0x0000b000ff107b82 */ /* 0x000f620000000a00 */
[----:B------:R-:W5:Y:S07]  /*9e10*/  S2R R18, SR_CTAID.Y ;  /* 0x0000000000127919 */ /* 0x000f6e0000002600 */
[----:B------:R-:W5:Y:S01]  /*9e20*/  LDC R19, c[0x0][0x270] ;  /* 0x00009c00ff137b82 */ /* 0x000f620000000800 */
[----:B-1----:R-:W-:-:S02]  /*9e30*/  FADD.FTZ R250, R0, R250 ;  /* 0x000000fa00fa7221 */ /* 0x002fc40000010000 */
[----:B------:R-:W1:Y:S01]  /*9e40*/  S2R R0, SR_TID.X ;  /* 0x0000000000007919 */ /* 0x000e620000002100 */
[----:B--2---:R-:W-:Y:S01]  /*9e50*/  ULEA UR6, UR6, UR4, 0x18 ;  /* 0x0000000406067291 */ /* 0x004fe2000f8ec03f */
[----:B---3--:R-:W-:-:S03]  /*9e60*/  FADD.FTZ R249, R2, R249 ;  /* 0x000000f902f97221 */ /* 0x008fc60000010000 */
[----:B------:R-:W-:Y:S01]  /*9e70*/  S2UR UR4, SR_CTAID.Z ;  /* 0x00000000000479c3 */ /* 0x000fe20000002700 */
[----:B------:R-:W2:Y:S04]  /*9e80*/  SHFL.BFLY PT, R5, R250, 0x1, 0x1f ;  /* 0x0c201f00fa057f89 */ /* 0x000ea800000e0000 */
[----:B------:R-:W3:Y:S03]  /*9e90*/  SHFL.BFLY PT, R4, R249, 0x1, 0x1f ;  /* 0x0c201f00f9047f89 */ /* 0x000ee600000e0000 */
[----:B------:R-:W1:Y:S01]  /*9ea0*/  S2UR UR5, SR_CTAID.X ;  /* 0x00000000000579c3 */ /* 0x000e620000002500 */
[----:B----4-:R-:W-:-:S04]  /*9eb0*/  SHF.R.S32.HI R10, RZ, 0x1f, R6 ;  /* 0x0000001fff0a7819 */ /* 0x010fc80000011406 */
[----:B------:R-:W-:Y:S01]  /*9ec0*/  LEA.HI R14, R10, R6, RZ, 0x2 ;  /* 0x000000060a0e7211 */ /* 0x000fe200078f10ff */
[----:B-----5:R-:W-:Y:S01]  /*9ed0*/  IMAD R16, R18, R16, R238 ;  /* 0x0000001012107224 */ /* 0x020fe200078e02ee */
[----:B------:R-:W-:Y:S02]  /*9ee0*/  LEA.HI R10, R10, R6, RZ, 0x5 ;  /* 0x000000060a0a7211 */ /* 0x000fe400078f28ff */
[--C-:B------:R-:W-:Y:S02]  /*9ef0*/  SHF.R.S32.HI R12, RZ, 0x2, R14.reuse ;  /* 0x00000002ff0c7819 */ /* 0x100fe4000001140e */
[----:B------:R-:W-:Y:S02]  /*9f00*/  SHF.R.S32.HI R7, RZ, 0x1f, R14 ;  /* 0x0000001fff077819 */ /* 0x000fe4000001140e */
[----:B------:R-:W-:Y:S01]  /*9f10*/  LOP3.LUT R8, R10, 0xffffffe0, RZ, 0xc0, !PT ;  /* 0xffffffe00a087812 */ /* 0x000fe200078ec0ff */
[----:B--2---:R-:W-:Y:S01]  /*9f20*/  FADD.FTZ R5, R250, R5 ;  /* 0x00000005fa057221 */ /* 0x004fe20000010000 */
[----:B------:R-:W-:-:S02]  /*9f30*/  LEA.HI R7, R7, R12, RZ, 0x3 ;  /* 0x0000000c07077211 */ /* 0x000fc400078f18ff */
[----:B------:R-:W-:Y:S01]  /*9f40*/  SHF.R.S32.HI R10, RZ, 0x5, R10 ;  /* 0x00000005ff0a7819 */ /* 0x000fe2000001140a */
[----:B---3--:R-:W-:Y:S01]  /*9f50*/  FADD.FTZ R4, R249, R4 ;  /* 0x00000004f9047221 */ /* 0x008fe20000010000 */
[----:B------:R-:W-:Y:S01]  /*9f60*/  BAR.SYNC.DEFER_BLOCKING 0x0 ;  /* 0x0000000000007b1d */ /* 0x000fe20000010000 */
[----:B------:R-:W-:Y:S01]  /*9f70*/  FSETP.NE.FTZ.AND P4, PT, R5, RZ, PT ;  /* 0x000000ff0500720b */ /* 0x000fe20003f95000 */
[----:B-1----:R-:W-:Y:S01]  /*9f80*/  USHF.L.U32 UR5, UR5, 0x6, URZ ;  /* 0x0000000605057899 */ /* 0x002fe2000800063f */
[----:B------:R-:W-:Y:S02]  /*9f90*/  LOP3.LUT R7, R7, 0xfffffff8, RZ, 0xc0, !PT ;  /* 0xfffffff807077812 */ /* 0x000fe400078ec0ff */
[----:B------:R-:W-:Y:S02]  /*9fa0*/  FSETP.NE.FTZ.AND P3, PT, R4, RZ, PT ;  /* 0x000000ff0400720b */ /* 0x000fe40003f75000 */
[----:B------:R-:W-:Y:S02]  /*9fb0*/  SHF.R.S32.HI R2, RZ, 0x1f, R0 ;  /* 0x0000001fff027819 */ /* 0x000fe40000011400 */
[----:B------:R-:W-:-:S02]  /*9fc0*/  IADD3 R7, R12, -R7, RZ ;  /* 0x800000070c077210 */ /* 0x000fc40007ffe0ff */
[----:B------:R-:W-:Y:S02]  /*9fd0*/  SHF.R.S32.HI R12, RZ, 0x1f, R10 ;  /* 0x0000001fff0c7819 */ /* 0x000fe4000001140a */
[----:B------:R-:W-:Y:S01]  /*9fe0*/  LEA.HI R2, R2, R0, RZ, 0x4 ;  /* 0x0000000002027211 */ /* 0x000fe200078f20ff */
[----:B------:R-:W1:Y:S01]  /*9ff0*/  @P4 MUFU.RCP R11, R5 ;  /* 0x00000005000b4308 */ /* 0x000e620000001000 */
[----:B------:R-:W-:Y:S02]  /*a000*/  LOP3.LUT R14, R14, 0x1ffffffc, RZ, 0xc0, !PT ;  /* 0x1ffffffc0e0e7812 */ /* 0x000fe400078ec0ff */
[----:B------:R-:W-:Y:S02]  /*a010*/  IADD3 R8, -R8, R6, RZ ;  /* 0x0000000608087210 */ /* 0x000fe40007ffe1ff */
[----:B------:R-:W-:Y:S02]  /*a020*/  LEA.HI R12, R12, R10, RZ, 0x2 ;  /* 0x0000000a0c0c7211 */ /* 0x000fe400078f10ff */
[----:B------:R-:W-:Y:S01]  /*a030*/  LOP3.LUT R13, R2, 0xfffffff0, RZ, 0xc0, !PT ;  /* 0xfffffff0020d7812 */ /* 0x000fe200078ec0ff */
[----:B------:R-:W2:Y:S01]  /*a040*/  @P3 MUFU.RCP R9, R4 ;  /* 0x0000000400093308 */ /* 0x000ea20000001000 */
[----:B------:R-:W-:-:S02]  /*a050*/  IADD3 R6, -R14, R6, RZ ;  /* 0x000000060e067210 */ /* 0x000fc40007ffe1ff */
[----:B------:R-:W-:Y:S02]  /*a060*/  LOP3.LUT R12, R12, 0xffffffc, RZ, 0xc0, !PT ;  /* 0x0ffffffc0c0c7812 */ /* 0x000fe400078ec0ff */
[----:B------:R-:W-:Y:S02]  /*a070*/  LOP3.LUT P5, RZ, R8, 0x3, RZ, 0xc0, !PT ;  /* 0x0000000308ff7812 */ /* 0x000fe400078ac0ff */
[----:B------:R-:W-:Y:S01]  /*a080*/  IADD3 R0, -R13, R0, RZ ;  /* 0x000000000d007210 */ /* 0x000fe20007ffe1ff */
        /* <DEDUP_REMOVED lines=66> */
[C---:B--2---:R-:W-:Y:S01]  /*a4b0*/  FMUL.FTZ R163, R9.reuse, R163 ;  /* 0x000000a309a37220 */ /* 0x044fe20000410000 */
[----:B------:R-:W-:Y:S01]  /*a4c0*/  SHF.R.S32.HI R2, RZ, 0x4, R2 ;  /* 0x00000004ff027819 */ /* 0x000fe20000011402 */
[----:B------:R-:W-:Y:S01]  /*a4d0*/  FMUL.FTZ R162, R9, R162 ;  /* 0x000000a209a27220 */ /* 0x000fe20000410000 */
[----:B------:R-:W-:Y:S01]  /*a4e0*/  LEA.HI R11, R11, R8, RZ, 0x2 ;  /* 0x000000080b0b7211 */ /* 0x000fe200078f10ff */
[C---:B------:R-:W-:Y:S01]  /*a4f0*/  FMUL.FTZ R159, R9.reuse, R159 ;  /* 0x0000009f099f7220 */ /* 0x040fe20000410000 */
[----:B------:R-:W-:Y:S01]  /*a500*/  LEA R6, R10, R6, 0x9 ;  /* 0x000000060a067211 */ /* 0x000fe200078e48ff */
        /* <DEDUP_REMOVED lines=63> */
[----:B------:R-:W1:Y:S01]  /*a900*/  @P3 MUFU.LG2 R4, R4 ;  /* 0x0000000400043308 */ /* 0x000e620000000c00 */
[----:B------:R-:W-:Y:S01]  /*a910*/  LOP3.LUT R8, R7, 0x1, RZ, 0xc0, !PT ;  /* 0x0000000107087812 */ /* 0x000fe200078ec0ff */
[----:B---3--:R-:W-:Y:S01]  /*a920*/  @P4 FMUL.FTZ R5, R5, 0.69314718246459960938 ;  /* 0x3f31721805054820 */ /* 0x008fe20000410000 */
[----:B------:R-:W-:-:S02]  /*a930*/  SHF.L.U32 R10, R7, 0x6, RZ ;  /* 0x00000006070a7819 */ /* 0x000fc400000006ff */
[----:B------:R-:W-:Y:S02]  /*a940*/  SHF.L.U32 R7, R2, 0x6, RZ ;  /* 0x0000000602077819 */ /* 0x000fe400000006ff */
[----:B------:R-:W-:Y:S02]  /*a950*/  LEA.HI R9, R0, R0, RZ, 0x1 ;  /* 0x0000000000097211 */ /* 0x000fe400078f08ff */
[----:B------:R-:W-:Y:S02]  /*a960*/  ISETP.NE.U32.AND P0, PT, R8, 0x1, PT ;  /* 0x000000010800780c */ /* 0x000fe40003f05070 */
[----:B------:R-:W-:Y:S02]  /*a970*/  LOP3.LUT R10, R10, 0x1c0, RZ, 0xc0, !PT ;  /* 0x000001c00a0a7812 */ /* 0x000fe400078ec0ff */
[----:B------:R-:W-:Y:S02]  /*a980*/  LOP3.LUT R7, R7, 0x1c0, RZ, 0xc0, !PT ;  /* 0x000001c007077812 */ /* 0x000fe400078ec0ff */
[----:B------:R-:W-:-:S02]  /*a990*/  SHF.L.U32 R8, R9, 0x2, RZ ;  /* 0x0000000209087819 */ /* 0x000fc400000006ff */
[----:B------:R-:W-:Y:S01]  /*a9a0*/  LEA.HI R10, R10, R10, RZ, 0x1d ;  /* 0x0000000a0a0a7211 */ /* 0x000fe200078fe8ff */
[----:B-1----:R-:W-:Y:S01]  /*a9b0*/  @P3 FMUL.FTZ R4, R4, 0.69314718246459960938 ;  /* 0x3f31721804043820 */ /* 0x002fe20000410000 */
[----:B------:R-:W-:Y:S02]  /*a9c0*/  LOP3.LUT R8, R7, 0x38, R8, 0xf8, !PT ;  /* 0x0000003807087812 */ /* 0x000fe400078ef808 */
[----:B------:R-:W-:Y:S02]  /*a9d0*/  SHF.R.U32.HI R7, RZ, 0x3, R7 ;  /* 0x00000003ff077819 */ /* 0x000fe40000011607 */
[----:B------:R-:W-:Y:S02]  /*a9e0*/  LOP3.LUT R9, R9, 0xffffffe, RZ, 0xc0, !PT ;  /* 0x0ffffffe09097812 */ /* 0x000fe400078ec0ff */
[----:B------:R-:W-:Y:S02]  /*a9f0*/  LEA R6, R6, R10, 0x1 ;  /* 0x0000000a06067211 */ /* 0x000fe400078e08ff */
[----:B------:R-:W-:-:S02]  /*aa00*/  LOP3.LUT R7, R8, R7, RZ, 0x3c, !PT ;  /* 0x0000000708077212 */ /* 0x000fc400078e3cff */
[----:B------:R-:W-:Y:S02]  /*aa10*/  IADD3 R9, R0, -R9, RZ ;  /* 0x8000000900097210 */ /* 0x000fe40007ffe0ff */
[----:B------:R-:W-:Y:S02]  /*aa20*/  LEA R6, R6, UR6, 0x2 ;  /* 0x0000000606067c11 */ /* 0x000fe4000f8e10ff */
[----:B------:R-:W-:Y:S02]  /*aa30*/  MOV R8, 0x40 ;  /* 0x0000004000087802 */ /* 0x000fe40000000f00 */
[----:B------:R-:W-:Y:S01]  /*aa40*/  LEA R7, R9, R7, 0x2 ;  /* 0x0000000709077211 */ /* 0x000fe200078e10ff */
[----:B------:R-:W-:Y:S01]  /*aa50*/  STS.64 [R6], R160 ;  /* 0x000000a006007388 */ /* 0x000fe20000000a00 */
[----:B------:R-:W-:Y:S02]  /*aa60*/  MOV R9, 0x80 ;  /* 0x0000008000097802 */ /* 0x000fe40000000f00 */
[----:B------:R-:W-:Y:S01]  /*aa70*/  SHF.R.S32.HI R11, RZ, 0x2, R11 ;  /* 0x00000002ff0b7819 */ /* 0x000fe2000001140b */
[----:B------:R-:W-:Y:S01]  /*aa80*/  STS.64 [R6+0x800], R162 ;  /* 0x000800a206007388 */ /* 0x000fe20000000a00 */
[----:B------:R-:W-:-:S02]  /*aa90*/  IADD3 R10, R6, -0x20, RZ ;  /* 0xffffffe0060a7810 */ /* 0x000fc40007ffe0ff */
[----:B------:R-:W-:Y:S02]  /*aaa0*/  SEL R8, R8, 0xffffffc0, !P1 ;  /* 0xffffffc008087807 */ /* 0x000fe40004800000 */
[----:B------:R-:W-:Y:S02]  /*aab0*/  @P0 IADD3 R10, R6, 0x20, RZ ;  /* 0x00000020060a0810 */ /* 0x000fe40007ffe0ff */
[----:B------:R-:W-:Y:S02]  /*aac0*/  SEL R9, R9, 0xffffff80, !P2 ;  /* 0xffffff8009097807 */ /* 0x000fe40005000000 */
[----:B------:R-:W-:Y:S01]  /*aad0*/  LEA R11, R12, R11, 0x4 ;  /* 0x0000000b0c0b7211 */ /* 0x000fe200078e20ff */
[----:B------:R-:W-:Y:S01]  /*aae0*/  STS.64 [R10], R156 ;  /* 0x0000009c0a007388 */ /* 0x000fe20000000a00 */
[----:B------:R-:W-:Y:S02]  /*aaf0*/  IADD3 R12, R6, R8, RZ ;  /* 0x00000008060c7210 */ /* 0x000fe40007ffe0ff */
[----:B------:R-:W-:Y:S01]  /*ab00*/  IADD3 R8, R8, R10, RZ ;  /* 0x0000000a08087210 */ /* 0x000fe20007ffe0ff */
[----:B------:R-:W-:Y:S01]  /*ab10*/  STS.64 [R10+0x800], R158 ;  /* 0x0008009e0a007388 */ /* 0x000fe20000000a00 */
[----:B------:R-:W-:-:S02]  /*ab20*/  IADD3 R13, R6, R9, RZ ;  /* 0x00000009060d7210 */ /* 0x000fc40007ffe0ff */
[----:B------:R-:W-:Y:S01]  /*ab30*/  IADD3 R14, R9, R10, RZ ;  /* 0x0000000a090e7210 */ /* 0x000fe20007ffe0ff */
[----:B------:R-:W-:Y:S01]  /*ab40*/  STS.64 [R12], R152 ;  /* 0x000000980c007388 */ /* 0x000fe20000000a00 */
[-C--:B------:R-:W-:Y:S02]  /*ab50*/  IADD3 R15, R12, R9.reuse, RZ ;  /* 0x000000090c0f7210 */ /* 0x080fe40007ffe0ff */
[----:B------:R-:W-:Y:S01]  /*ab60*/  IADD3 R9, R8, R9, RZ ;  /* 0x0000000908097210 */ /* 0x000fe20007ffe0ff */
        /* <DEDUP_REMOVED lines=48> */
[----:B------:R3:W-:Y:S04]  /*ae70*/  STS.64 [R12+0xc800], R110 ;  /* 0x00c8006e0c007388 */ /* 0x0007e80000000a00 */
[----:B------:R-:W-:Y:S04]  /*ae80*/  STS.64 [R8+0xc000], R112 ;  /* 0x00c0007008007388 */ /* 0x000fe80000000a00 */
[----:B------:R4:W-:Y:S01]  /*ae90*/  STS.64 [R8+0xc800], R114 ;  /* 0x00c8007208007388 */ /* 0x0009e20000000a00 */
[----:B-1----:R-:W1:Y:S03]  /*aea0*/  @P3 LDC R6, c[0x0][0x2e8] ;  /* 0x0000ba00ff063b82 */ /* 0x002e660000000800 */
[----:B------:R-:W-:Y:S04]  /*aeb0*/  STS.64 [R13+0xc000], R116 ;  /* 0x00c000740d007388 */ /* 0x000fe80000000a00 */
[----:B------:R-:W-:Y:S01]  /*aec0*/  STS.64 [R13+0xc800], R118 ;  /* 0x00c800760d007388 */ /* 0x000fe20000000a00 */
[----:B--2---:R-:W2:Y:S03]  /*aed0*/  @P4 LDC R10, c[0x0][0x2e8] ;  /* 0x0000ba00ff0a4b82 */ /* 0x004ea60000000800 */
[----:B------:R-:W-:Y:S04]  /*aee0*/  STS.64 [R14+0xc000], R120 ;  /* 0x00c000780e007388 */ /* 0x000fe80000000a00 */
[----:B------:R5:W-:Y:S01]  /*aef0*/  STS.64 [R14+0xc800], R122 ;  /* 0x00c8007a0e007388 */ /* 0x000be20000000a00 */
[----:B---3--:R-:W-:-:S03]  /*af00*/  MOV R12, 0xff800000 ;  /* 0xff800000000c7802 */ /* 0x008fc60000000f00 */
[----:B------:R-:W-:Y:S04]  /*af10*/  STS.64 [R15+0xc000], R124 ;  /* 0x00c0007c0f007388 */ /* 0x000fe80000000a00 */
[----:B------:R3:W-:Y:S01]  /*af20*/  STS.64 [R15+0xc800], R126 ;  /* 0x00c8007e0f007388 */ /* 0x0007e20000000a00 */
[----:B----4-:R-:W-:-:S03]  /*af30*/  IADD3 R8, -R238, RZ, RZ ;  /* 0x000000ffee087210 */ /* 0x010fc60007ffe1ff */
[----:B------:R4:W-:Y:S01]  /*af40*/  STS.64 [R9+0xc000], R128 ;  /* 0x00c0008009007388 */ /* 0x0009e20000000a00 */
[----:B-1----:R-:W-:Y:S01]  /*af50*/  @P3 FFMA.FTZ R12, R3, R6, R4 ;  /* 0x00000006030c3223 */ /* 0x002fe20000010004 */
[----:B------:R-:W-:Y:S02]  /*af60*/  IMAD R8, R19, R8, UR4 ;  /* 0x0000000413087e24 */ /* 0x000fe4000f8e0208 */
[----:B------:R4:W-:Y:S02]  /*af70*/  STS.64 [R9+0xc800], R130 ;  /* 0x00c8008209007388 */ /* 0x0009e40000000a00 */
[----:B------:R-:W-:Y:S01]  /*af80*/  IMAD R16, R16, R19, R8 ;  /* 0x0000001310107224 */ /* 0x000fe200078e0208 */
[----:B------:R-:W-:Y:S01]  /*af90*/  MOV R8, 0xff800000 ;  /* 0xff80000000087802 */ /* 0x000fe20000000f00 */
[----:B--2---:R-:W-:Y:S02]  /*afa0*/  @P4 FFMA.FTZ R8, R164, R10, R5 ;  /* 0x0000000aa4084223 */ /* 0x004fe40000010005 */
[----:B------:R-:W-:Y:S01]  /*afb0*/  IMAD R16, R16, R17, UR5 ;  /* 0x0000000510107e24 */ /* 0x000fe2000f8e0211 */
[----:B-----5:R-:W-:-:S02]  /*afc0*/  SHF.L.U32 R14, R0, 0x2, RZ ;  /* 0x00000002000e7819 */ /* 0x020fc400000006ff */
[----:B------:R-:W-:Y:S02]  /*afd0*/  LEA R0, R7, UR6, 0x2 ;  /* 0x0000000607007c11 */ /* 0x000fe4000f8e10ff */
[----:B---3--:R-:W-:Y:S01]  /*afe0*/  SHF.R.S32.HI R15, RZ, 0x1f, R14 ;  /* 0x0000001fff0f7819 */ /* 0x008fe2000001140e */
        /* <DEDUP_REMOVED lines=13> */
.L_x_5192:
[----:B------:R-:W-:Y:S05]  /*b0c0*/  BSYNC B0 ;  /* 0x0000000000007941 */ /* 0x000fea0003800000 */
.L_x_5191:
[C---:B------:R-:W-:Y:S01]  /*b0d0*/  VIADD R4, R2.reuse, 0x8 ;  /* 0x0000000802047836 */ /* 0x040fe20000000000 */
[----:B------:R-:W-:Y:S01]  /*b0e0*/  ULDC UR4, c[0x0][0x2dc] ;  /* 0x0000b70000047ab9 */ /* 0x000fe20000000800 */
[----:B------:R-:W-:Y:S01]  /*b0f0*/  IMAD.WIDE R14, R2, 0x100, R14 ;  /* 0x00000100020e7825 */ /* 0x000fe200078e020e */
[----:B------:R-:W-:Y:S02]  /*b100*/  LDS.128 R96, [R0+0x4000] ;  /* 0x0040000000607984 */ /* 0x000fe40000000c00 */
[-C--:B------:R-:W-:Y:S01]  /*b110*/  ISETP.GE.AND P6, PT, R4, R235.reuse, PT ;  /* 0x000000eb0400720c */ /* 0x080fe20003fc6270 */
[----:B-1----:R-:W-:Y:S01]  /*b120*/  IMAD R8, R16, UR4, RZ ;  /* 0x0000000410087c24 */ /* 0x002fe2000f8e02ff */
[----:B------:R-:W1:Y:S01]  /*b130*/  LDS.128 R4, [R0] ;  /* 0x0000000000047984 */ /* 0x000e620000000c00 */
[----:B------:R-:W-:Y:S01]  /*b140*/  ULDC.64 UR4, c[0x0][0x288] ;  /* 0x0000a20000047ab9 */ /* 0x000fe20000000a00 */
[----:B------:R-:W-:Y:S02]  /*b150*/  VIADD R38, R2, 0x18 ;  /* 0x0000001802267836 */ /* 0x000fe40000000000 */
[----:B----4-:R-:W-:Y:S01]  /*b160*/  IADD3 R9, P0, R8, R14, RZ ;  /* 0x0000000e08097210 */ /* 0x010fe20007f1e0ff */
[----:B------:R-:W2:Y:S01]  /*b170*/  LDS.128 R64, [R0+0x8000] ;  /* 0x0080000000407984 */ /* 0x000ea20000000c00 */
[----:B------:R-:W-:Y:S01]  /*b180*/  VIADD R37, R2, 0x20 ;  /* 0x0000002002257836 */ /* 0x000fe20000000000 */
[----:B------:R-:W-:Y:S01]  /*b190*/  ISETP.GE.AND P4, PT, R38, R235, PT ;  /* 0x000000eb2600720c */ /* 0x000fe20003f86270 */
[----:B------:R-:W-:Y:S01]  /*b1a0*/  VIADD R36, R2, 0x28 ;  /* 0x0000002802247836 */ /* 0x000fe20000000000 */
[----:B------:R-:W-:Y:S01]  /*b1b0*/  LEA.HI.X.SX32 R8, R8, R15, 0x1, P0 ;  /* 0x0000000f08087211 */ /* 0x000fe200000f0eff */
[----:B------:R-:W3:Y:S01]  /*b1c0*/  LDS.128 R32, [R0+0xc000] ;  /* 0x00c0000000207984 */ /* 0x000ee20000000c00 */
[----:B------:R-:W-:Y:S01]  /*b1d0*/  LEA R128, P0, R9, UR4, 0x2 ;  /* 0x0000000409807c11 */ /* 0x000fe2000f8010ff */
[----:B------:R-:W-:Y:S01]  /*b1e0*/  VIADD R3, R2, 0x10 ;  /* 0x0000001002037836 */ /* 0x000fe20000000000 */
[----:B------:R-:W-:Y:S01]  /*b1f0*/  ISETP.GE.AND P3, PT, R37, R235, PT ;  /* 0x000000eb2500720c */ /* 0x000fe20003f66270 */
[----:B------:R-:W4:Y:S01]  /*b200*/  LDS.128 R124, [R0+0x800] ;  /* 0x00080000007c7984 */ /* 0x000f220000000c00 */
[----:B------:R-:W-:-:S02]  /*b210*/  LEA.HI.X R129, R9, UR5, R8, 0x2, P0 ;  /* 0x0000000509817c11 */ /* 0x000fc400080f1408 */
[-C--:B------:R-:W-:Y:S01]  /*b220*/  ISETP.GE.AND P0, PT, R2, R235.reuse, PT ;  /* 0x000000eb0200720c */ /* 0x080fe20003f06270 */
[----:B------:R-:W5:Y:S01]  /*b230*/  LDS.128 R120, [R0+0x1000] ;  /* 0x0010000000787984 */ /* 0x000f620000000c00 */
[-C--:B------:R-:W-:Y:S02]  /*b240*/  ISETP.GE.AND P2, PT, R36, R235.reuse, PT ;  /* 0x000000eb2400720c */ /* 0x080fe40003f46270 */
[-C--:B------:R-:W-:Y:S01]  /*b250*/  ISETP.GE.AND P5, PT, R3, R235.reuse, PT ;  /* 0x000000eb0300720c */ /* 0x080fe20003fa6270 */
[----:B------:R-:W5:Y:S01]  /*b260*/  LDS.128 R116, [R0+0x1800] ;  /* 0x0018000000747984 */ /* 0x000f620000000c00 */
[C---:B------:R-:W-:Y:S02]  /*b270*/  VIADD R3, R2.reuse, 0x30 ;  /* 0x0000003002037836 */ /* 0x040fe40000000000 */
[----:B------:R-:W-:Y:S01]  /*b280*/  VIADD R2, R2, 0x38 ;  /* 0x0000003802027836 */ /* 0x000fe20000000000 */
[----:B------:R-:W5:Y:S02]  /*b290*/  LDS.128 R112, [R0+0x2000] ;  /* 0x0020000000707984 */ /* 0x000f640000000c00 */
[----:B------:R-:W-:-:S02]  /*b2a0*/  ISETP.GE.AND P1, PT, R3, R235, PT ;  /* 0x000000eb0300720c */ /* 0x000fc40003f26270 */
        /* <DEDUP_REMOVED lines=20> */
[----:B-1----:R1:W-:Y:S04]  /*b3f0*/  @!P0 STG.E.64 desc[UR14][R128.64], R4 ;  /* 0x0000000480008986 */ /* 0x0023e8000c101b0e */
[----:B------:R1:W-:Y:S04]  /*b400*/  @!P0 STG.E.64 desc[UR14][R128.64+0x8], R6 ;  /* 0x0000080680008986 */ /* 0x0003e8000c101b0e */
[----:B------:R1:W1:Y:S04]  /*b410*/  LDS.128 R100, [R0+0x3800] ;  /* 0x0038000000647984 */ /* 0x0002680000000c00 */
[----:B------:R1:W1:Y:S04]  /*b420*/  LDS.128 R68, [R0+0x7800] ;  /* 0x0078000000447984 */ /* 0x0002680000000c00 */
[----:B------:R1:W1:Y:S04]  /*b430*/  LDS.128 R36, [R0+0xb800] ;  /* 0x00b8000000247984 */ /* 0x0002680000000c00 */
[----:B------:R1:W1:Y:S04]  /*b440*/  LDS.128 R4, [R0+0xf800] ;  /* 0x00f8000000047984 */ /* 0x0002680000000c00 */
[----:B------:R1:W-:Y:S04]  /*b450*/  @!P0 STG.E.128 desc[UR14][R128.64+0x100], R96 ;  /* 0x0001006080008986 */ /* 0x0003e8000c101d0e */
[----:B--2---:R2:W-:Y:S04]  /*b460*/  @!P0 STG.E.128 desc[UR14][R128.64+0x200], R64 ;  /* 0x0002004080008986 */ /* 0x0045e8000c101d0e */
[----:B---3--:R2:W-:Y:S01]  /*b470*/  @!P0 STG.E.128 desc[UR14][R128.64+0x300], R32 ;  /* 0x0003002080008986 */ /* 0x0085e2000c101d0e */
[----:B------:R-:W-:-:S03]  /*b480*/  ISETP.GE.AND P0, PT, R2, R235, PT ;  /* 0x000000eb0200720c */ /* 0x000fc60003f06270 */
[----:B----4-:R2:W-:Y:S04]  /*b490*/  @!P6 STG.E.128 desc[UR14][R128.64+0x2000], R124 ;  /* 0x0020007c8000e986 */ /* 0x0105e8000c101d0e */
[----:B-----5:R2:W-:Y:S04]  /*b4a0*/  @!P5 STG.E.128 desc[UR14][R128.64+0x4000], R120 ;  /* 0x004000788000d986 */ /* 0x0205e8000c101d0e */
        /* <DEDUP_REMOVED lines=21> */
[----:B------:R2:W-:Y:S01]  /*b600*/  @!P1 STG.E.128 desc[UR14][R128.64+0xc300], R8 ;  /* 0x00c3000880009986 */ /* 0x0005e2000c101d0e */
[----:B-1----:R-:W-:Y:S05]  /*b610*/  @P0 EXIT ;  /* 0x000000000000094d */ /* 0x002fea0003800000 */
[----:B------:R-:W-:Y:S04]  /*b620*/  STG.E.128 desc[UR14][R128.64+0xe000], R100 ;  /* 0x00e0006480007986 */ /* 0x000fe8000c101d0e */
[----:B------:R-:W-:Y:S04]  /*b630*/  STG.E.128 desc[UR14][R128.64+0xe100], R68 ;  /* 0x00e1004480007986 */ /* 0x000fe8000c101d0e */
[----:B------:R-:W-:Y:S04]  /*b640*/  STG.E.128 desc[UR14][R128.64+0xe200], R36 ;  /* 0x00e2002480007986 */ /* 0x000fe8000c101d0e */
[----:B------:R-:W-:Y:S01]  /*b650*/  STG.E.128 desc[UR14][R128.64+0xe300], R4 ;  /* 0x00e3000480007986 */ /* 0x000fe2000c101d0e */
[----:B------:R-:W-:Y:S05]  /*b660*/  EXIT ;  /* 0x000000000000794d */ /* 0x000fea0003800000 */
.L_x_5193:
        /* <DEDUP_REMOVED lines=9> */
.L_x_8909:


//--------------------- .text._ZN5flash24flash_fwd_splitkv_kernelI23Flash_fwd_kernel_traitsILi256ELi64ELi64ELi4ELb0ELb0EN7cutlass6half_tE19Flash_kernel_traitsILi256ELi64ELi64ELi4ES3_EELb0ELb0ELb1ELb0ELb0ELb0ELb1ELb0EEEvNS_16Flash_fwd_paramsE --------------------------
	.section	.text._ZN5flash24flash_fwd_splitkv_kernelI23Flash_fwd_kernel_traitsILi256ELi64ELi64ELi4ELb0ELb0EN7cutlass6half_tE19Flash_kernel_traitsILi256ELi64ELi64ELi4ES3_EELb0ELb0ELb1ELb0ELb0ELb0ELb1ELb0EEEvNS_16Flash_fwd_paramsE,"ax",@progbits
	.align	128
        .global         _ZN5flash24flash_fwd_splitkv_kernelI23Flash_fwd_kernel_traitsILi256ELi64ELi64ELi4ELb0ELb0EN7cutlass6half_tE19Flash_kernel_traitsILi256ELi64ELi64ELi4ES3_EELb0ELb0ELb1ELb0ELb0ELb0ELb1ELb0EEEvNS_16Flash_fwd_paramsE
        .type           _ZN5flash24flash_fwd_splitkv_kernelI23Flash_fwd_kernel_traitsILi256ELi64ELi64ELi4ELb0ELb0EN7cutlass6half_tE19Flash_kernel_traitsILi256ELi64ELi64ELi4ES3_EELb0ELb0ELb1ELb0ELb0ELb0ELb1ELb0EEEvNS_16Flash_fwd_paramsE,@function
        .size           _ZN5flash24flash_fwd_splitkv_kernelI23Flash_fwd_kernel_traitsILi256ELi64ELi64ELi4ELb0ELb0EN7cutlass6half_tE19Flash_kernel_traitsILi256ELi64ELi64ELi4ES3_EELb0ELb0ELb1ELb0ELb0ELb0ELb1ELb0EEEvNS_16Flash_fwd_paramsE,(.L_x_8910 - _ZN5flash24flash_fwd_splitkv_kernelI23Flash_fwd_kernel_traitsILi256ELi64ELi64ELi4ELb0ELb0EN7cutlass6half_tE19Flash_kernel_traitsILi256ELi64ELi64ELi4ES3_EELb0ELb0ELb1ELb0ELb0ELb0ELb1ELb0EEEvNS_16Flash_fwd_paramsE)
        .other          _ZN5flash24flash_fwd_splitkv_kernelI23Flash_fwd_kernel_traitsILi256ELi64ELi64ELi4ELb0ELb0EN7cutlass6half_tE19Flash_kernel_traitsILi256ELi64ELi64ELi4ES3_EELb0ELb0ELb1ELb0ELb0ELb0ELb1ELb0EEEvNS_16Flash_fwd_paramsE,@"STO_CUDA_ENTRY STV_DEFAULT"
_ZN5flash24flash_fwd_splitkv_kernelI23Flash_fwd_kernel_traitsILi256ELi64ELi64ELi4ELb0ELb0EN7cutlass6half_tE19Flash_kernel_traitsILi256ELi64ELi64ELi4ES3_EELb0ELb0ELb1ELb0ELb0ELb0ELb1ELb0EEEvNS_16Flash_fwd_paramsE:
.text._ZN5flash24flash_fwd_splitkv_kernelI23Flash_fwd_kernel_traitsILi256ELi64ELi64ELi4ELb0ELb0EN7cutlass6half_tE19Flash_kernel_traitsILi256ELi64ELi64ELi4ES3_EELb0ELb0ELb1ELb0ELb0ELb0ELb1ELb0EEEvNS_16Flash_fwd_paramsE:
        /* <DEDUP_REMOVED lines=77> */
.L_x_5194:
[----:B------:R-:W-:-:S04]  /*04d0*/  ULDC UR8, c[0x0][0x2c8] ;  /* 0x0000b20000087ab9 */ /* 0x000fc80000000800 */
.L_x_5195:
        /* <DEDUP_REMOVED lines=15> */
[----:B------:R-:W-:Y:S02]  /*05d0*/  ULDC UR5, c[0x0][0x2c8] ;  /* 0x0000b20000057ab9 */ /* 0x000fe40000000800 */
[----:B------:R-:W-:-:S04]  /*05e0*/  UIADD3 UR5, UR5, 0x3f, URZ ;  /* 0x0000003f05057890 */ /* 0x000fc8000fffe03f */
[----:B------:R-:W-:-:S04]  /*05f0*/  USHF.R.S32.HI UR4, URZ, 0x1f, UR5 ;  /* 0x0000001f3f047899 */ /* 0x000fc80008011405 */
[----:B------:R-:W-:-:S04]  /*0600*/  ULEA.HI UR4, UR4, UR5, URZ, 0x6 ;  /* 0x0000000504047291 */ /* 0x000fc8000f8f303f */
[----:B------:R-:W-:-:S04]  /*0610*/  ULEA.HI.SX32 UR16, UR4, UR13, 0x1a ;  /* 0x0000000d04107291 */ /* 0x000fc8000f8fd23f */
        /* <DEDUP_REMOVED lines=21> */
[----:B------:R-:W-:Y:S01]  /*0770*/  UMOV UR17, UR19 ;  /* 0x0000001300117c82 */ /* 0x000fe20008000000 */
[----:B-----5:R-:W-:Y:S01]  /*0780*/  @P1 R2UR UR19, R3 ;  /* 0x00000000031312ca */ /* 0x020fe200000e0000 */
[----:B------:R-:W-:-:S03]  /*0790*/  UIMAD UR14, UR17, UR4, UR14 ;  /* 0x00000004110e72a4 */ /* 0x000fc6000f8e020e */
[----:B------:R-:W-:Y:S01]  /*07a0*/  @!UP2 ULDC.64 UR4, c[0x0][0x318] ;  /* 0x0000c6000004aab9 */ /* 0x000fe20000000a00 */
[----:B------:R-:W-:Y:S02]  /*07b0*/  UISETP.GT.U32.AND UP0, UPT, UR12, UR14, UPT ;  /* 0x0000000e0c00728c */ /* 0x000fe4000bf04070 */
[----:B------:R-:W-:-:S03]  /*07c0*/  @!UP2 UISETP.NE.U32.AND UP1, UPT, UR4, URZ, UPT ;  /* 0x0000003f0400a28c */ /* 0x000fc6000bf25070 */
[----:B------:R-:W-:Y:S01]  /*07d0*/  @!UP2 ULDC UR4, c[0x0][0x2cc] ;  /* 0x0000b3000004aab9 */ /* 0x000fe20000000800 */
[----:B------:R-:W-:Y:S02]  /*07e0*/  @!UP2 UISETP.NE.AND.EX UP1, UPT, UR5, URZ, UPT, UP1 ;  /* 0x0000003f0500a28c */ /* 0x000fe4000bf25310 */
[----:B------:R-:W-:Y:S02]  /*07f0*/  @UP2 UIADD3 UR19, UR19, -UR9, URZ ;  /* 0x8000000913132290 */ /* 0x000fe4000fffe03f */
[----:B------:R-:W-:Y:S02]  /*0800*/  @!UP2 USEL UR4, UR4, URZ, UP1 ;  /* 0x0000003f0404a287 */ /* 0x000fe40008800000 */
[----:B------:R-:W-:Y:S02]  /*0810*/  @!UP0 UIADD3 UR14, UR14, -UR12, URZ ;  /* 0x8000000c0e0e8290 */ /* 0x000fe4000fffe03f */
[----:B------:R-:W-:Y:S02]  /*0820*/  @!UP2 UIADD3 UR19, UR4, UR8, -UR9 ;  /* 0x000000080413a290 */ /* 0x000fe4000fffe809 */
[----:B------:R-:W-:-:S02]  /*0830*/  UISETP.GE.U32.AND UP2, UPT, UR14, UR12, UPT ;  /* 0x0000000c0e00728c */ /* 0x000fc4000bf46070 */
[----:B------:R-:W-:Y:S02]  /*0840*/  @!UP0 UIADD3 UR17, UR17, 0x1, URZ ;  /* 0x0000000111118890 */ /* 0x000fe4000fffe03f */
[----:B------:R-:W-:Y:S02]  /*0850*/  UIADD3 UR4, UR19, 0x3f, URZ ;  /* 0x0000003f13047890 */ /* 0x000fe4000fffe03f */
[----:B------:R-:W-:Y:S02]  /*0860*/  UISETP.GE.AND UP0, UPT, UR16, URZ, UPT ;  /* 0x0000003f1000728c */ /* 0x000fe4000bf06270 */
[----:B------:R-:W-:Y:S02]  /*0870*/  UISETP.NE.AND UP1, UPT, UR13, URZ, UPT ;  /* 0x0000003f0d00728c */ /* 0x000fe4000bf25270 */
[----:B------:R-:W-:Y:S02]  /*0880*/  USHF.R.S32.HI UR5, URZ, 0x1f, UR4 ;  /* 0x0000001f3f057899 */ /* 0x000fe40008011404 */
[----:B------:R-:W-:-:S02]  /*0890*/  @UP2 UIADD3 UR17, UR17, 0x1, URZ ;  /* 0x0000000111112890 */ /* 0x000fc4000fffe03f */
        /* <DEDUP_REMOVED lines=14> */
[----:B------:R-:W-:Y:S01]  /*0980*/  UIADD3 UR22, -UR24, UR22, URZ ;  /* 0x0000001618167290 */ /* 0x000fe2000fffe13f */
[----:B------:R-:W-:Y:S01]  /*0990*/  BSSY B0, `(.L_x_5197) ;  /* 0x000002d000007945 */ /* 0x000fe20003800000 */
[----:B------:R-:W-:Y:S01]  /*09a0*/  LEA.HI R11, R0, R165, RZ, 0x4 ;  /* 0x000000a5000b7211 */ /* 0x000fe200078f20ff */
[----:B------:R-:W-:-:S03]  /*09b0*/  UIMAD UR4, UR7, UR4, UR15 ;  /* 0x00000004070472a4 */ /* 0x000fc6000f8e020f */
[----:B------:R-:W-:Y:S01]  /*09c0*/  LOP3.LUT R0, R11, 0xfffffff0, RZ, 0xc0, !PT ;  /* 0xfffffff00b007812 */ /* 0x000fe200078ec0ff */
[----:B------:R-:W-:Y:S01]  /*09d0*/  UIMAD UR6, UR4, UR6, UR26 ;  /* 0x00000006040672a4 */ /* 0x000fe2000f8e021a */
[----:B------:R-:W-:Y:S02]  /*09e0*/  SHF.R.S32.HI R11, RZ, 0x4, R11 ;  /* 0x00000004ff0b7819 */ /* 0x000fe4000001140b */
[----:B------:R-:W-:Y:S01]  /*09f0*/  ULDC UR4, c[0x0][0x2dc] ;  /* 0x0000b70000047ab9 */ /* 0x000fe20000000800 */
[----:B------:R-:W-:Y:S01]  /*0a00*/  IMAD.IADD R165, R165, 0x1, -R0 ;  /* 0x00000001a5a57824 */ /* 0x000fe200078e0a00 */
[----:B------:R-:W-:Y:S01]  /*0a10*/  UIMAD UR6, UR6, UR5, UR24 ;  /* 0x00000005060672a4 */ /* 0x000fe2000f8e0218 */
[C---:B------:R-:W-:Y:S01]  /*0a20*/  ISETP.GE.AND P3, PT, R11.reuse, UR22, PT ;  /* 0x000000160b007c0c */ /* 0x040fe2000bf66270 */
[----:B------:R-:W-:Y:S02]  /*0a30*/  VIADD R7, R11, 0x8 ;  /* 0x000000080b077836 */ /* 0x000fe40000000000 */
[----:B------:R-:W-:Y:S01]  /*0a40*/  IMAD.SHL.U32 R14, R165, 0x4, RZ ;  /* 0x00000004a50e7824 */ /* 0x000fe200078e00ff */
[----:B------:R-:W-:Y:S01]  /*0a50*/  UIMAD UR4, UR6, UR4, URZ ;  /* 0x00000004060472a4 */ /* 0x000fe2000f8e023f */
[----:B------:R-:W-:Y:S01]  /*0a60*/  VIADD R6, R11, 0x10 ;  /* 0x000000100b067836 */ /* 0x000fe20000000000 */
[----:B------:R-:W-:Y:S01]  /*0a70*/  ISETP.NE.AND P6, PT, R165, RZ, PT ;  /* 0x000000ffa500720c */ /* 0x000fe20003fc5270 */
[----:B------:R-:W-:Y:S01]  /*0a80*/  VIADD R2, R11, 0x30 ;  /* 0x000000300b027836 */ /* 0x000fe20000000000 */
[--C-:B------:R-:W-:Y:S01]  /*0a90*/  SHF.R.S32.HI R15, RZ, 0x1f, R14.reuse ;  /* 0x0000001fff0f7819 */ /* 0x100fe2000001140e */
[----:B------:R-:W-:Y:S01]  /*0aa0*/  VIADD R10, R14, 0x40 ;  /* 0x000000400e0a7836 */ /* 0x000fe20000000000 */
[----:B------:R-:W-:Y:S01]  /*0ab0*/  ISETP.GE.AND P4, PT, R7, UR22, PT ;  /* 0x0000001607007c0c */ /* 0x000fe2000bf86270 */
[----:B------:R-:W-:Y:S01]  /*0ac0*/  IMAD.U32 R0, RZ, RZ, UR4 ;  /* 0x00000004ff007e24 */ /* 0x000fe2000f8e00ff */
        /* <DEDUP_REMOVED lines=25> */
.L_x_5198:
[----:B------:R-:W-:Y:S05]  /*0c60*/  BSYNC B0 ;  /* 0x0000000000007941 */ /* 0x000fea0003800000 */
.L_x_5197:
        /* <DEDUP_REMOVED lines=13> */
.L_x_5200:
[----:B------:R-:W-:Y:S05]  /*0d40*/  BSYNC B0 ;  /* 0x0000000000007941 */ /* 0x000fea0003800000 */
.L_x_5199:
        /* <DEDUP_REMOVED lines=12> */
.L_x_5202:
[----:B------:R-:W-:Y:S05]  /*0e10*/  BSYNC B0 ;  /* 0x0000000000007941 */ /* 0x000fea0003800000 */
.L_x_5201:
        /* <DEDUP_REMOVED lines=12> */
.L_x_5204:
[----:B------:R-:W-:Y:S05]  /*0ee0*/  BSYNC B0 ;  /* 0x0000000000007941 */ /* 0x000fea0003800000 */
.L_x_5203:
        /* <DEDUP_REMOVED lines=11> */
.L_x_5206:
[----:B------:R-:W-:Y:S05]  /*0fa0*/  BSYNC B0 ;  /* 0x0000000000007941 */ /* 0x000fea0003800000 */
.L_x_5205:
        /* <DEDUP_REMOVED lines=11> */
.L_x_5208:
[----:B------:R-:W-:Y:S05]  /*1060*/  BSYNC B0 ;  /* 0x0000000000007941 */ /* 0x000fea0003800000 */
.L_x_5207:
        /* <DEDUP_REMOVED lines=11> */
.L_x_5210:
[----:B------:R-:W-:Y:S05]  /*1120*/  BSYNC B0 ;  /* 0x0000000000007941 */ /* 0x000fea0003800000 */
.L_x_5209:
        /* <DEDUP_REMOVED lines=11> */
.L_x_5212:
[----:B------:R-:W-:Y:S05]  /*11e0*/  BSYNC B0 ;  /* 0x0000000000007941 */ /* 0x000fea0003800000 */
.L_x_5211:
        /* <DEDUP_REMOVED lines=31> */
.L_x_5196:
        /* <DEDUP_REMOVED lines=30> */
.L_x_5213:
[----:B------:R-:W-:-:S13]  /*15c0*/  PLOP3.LUT P0, PT, PT, PT, UP1, 0x40, 0x0 ;  /* 0x000000000000781c */ /* 0x000fda0003f0e818 */
        /* <DEDUP_REMOVED lines=32> */
[----:B------:R-:W-:Y:S02]  /*17d0*/  MOV R2, UR26 ;  /* 0x0000001a00027c02 */ /* 0x000fe40008000f00 */
[----:B-1----:R-:W-:Y:S02]  /*17e0*/  IABS R5, R0 ;  /* 0x0000000000057213 */ /* 0x002fe40000000000 */
[----:B------:R-:W-:Y:S02]  /*17f0*/  IABS R2, R2 ;  /* 0x0000000200027213 */ /* 0x000fe40000000000 */
[----:B------:R-:W1:Y:S02]  /*1800*/  I2F.RP R10, R5 ;  /* 0x00000005000a7306 */ /* 0x000e640000209400 */
[----:B------:R-:W-:-:S06]  /*1810*/  MOV R6, R2 ;  /* 0x0000000200067202 */ /* 0x000fcc0000000f00 */
[----:B-1----:R-:W1:Y:S02]  /*1820*/  MUFU.RCP R8, R10 ;  /* 0x0000000a00087308 */ /* 0x002e640000001000 */
[----:B-1----:R-:W-:-:S06]  /*1830*/  IADD3 R8, R8, 0xffffffe, RZ ;  /* 0x0ffffffe08087810 */ /* 0x002fcc0007ffe0ff */
[----:B------:R-:W1:Y:S02]  /*1840*/  F2I.FTZ.U32.TRUNC.NTZ R9, R8 ;  /* 0x0000000800097305 */ /* 0x000e64000021f000 */
[----:B-1----:R-:W-:Y:S02]  /*1850*/  IMAD.MOV R4, RZ, RZ, -R9 ;  /* 0x000000ffff047224 */ /* 0x002fe400078e0a09 */
[----:B------:R-:W-:Y:S02]  /*1860*/  IMAD.MOV.U32 R8, RZ, RZ, RZ ;  /* 0x000000ffff087224 */ /* 0x000fe400078e00ff */
[----:B------:R-:W-:-:S04]  /*1870*/  IMAD R4, R4, R5, RZ ;  /* 0x0000000504047224 */ /* 0x000fc800078e02ff */
[----:B------:R-:W-:-:S06]  /*1880*/  IMAD.HI.U32 R9, R9, R4, R8 ;  /* 0x0000000409097227 */ /* 0x000fcc00078e0008 */
        /* <DEDUP_REMOVED lines=14> */
[----:B------:R-:W-:-:S07]  /*1970*/  ISETP.GE.AND P0, PT, R3, RZ, PT ;  /* 0x000000ff0300720c */ /* 0x000fce0003f06270 */
[----:B------:R-:W-:Y:S02]  /*1980*/  USHF.R.S32.HI UR11, URZ, 0x1f, UR12 ;  /* 0x0000001f3f0b7899 */ /* 0x000fe4000801140c */
[----:B------:R-:W-:Y:S02]  /*1990*/  UIMAD.WIDE.U32 UR8, UR12, UR4, URZ ;  /* 0x000000040c0872a5 */ /* 0x000fe4000f8e003f */
[----:B------:R-:W-:Y:S02]  /*19a0*/  UIMAD UR6, UR11, UR4, URZ ;  /* 0x000000040b0672a4 */ /* 0x000fe4000f8e023f */
[----:B------:R-:W-:Y:S02]  /*19b0*/  @!P0 IADD3 R2, -R2, RZ, RZ ;  /* 0x000000ff02028210 */ /* 0x000fe40007ffe1ff */
[----:B------:R-:W-:Y:S01]  /*19c0*/  UIMAD UR4, UR12, UR5, UR6 ;  /* 0x000000050c0472a4 */ /* 0x000fe2000f8e0206 */
[----:B------:R-:W-:Y:S01]  /*19d0*/  MOV R7, UR9 ;  /* 0x0000000900077c02 */ /* 0x000fe20008000f00 */
[----:B------:R-:W-:Y:S01]  /*19e0*/  IMAD.U32 R6, RZ, RZ, UR8 ;  /* 0x00000008ff067e24 */ /* 0x000fe2000f8e00ff */
[----:B------:R-:W-:Y:S01]  /*19f0*/  ULDC.64 UR6, c[0x0][0x248] ;  /* 0x0000920000067ab9 */ /* 0x000fe20000000a00 */
[----:B------:R-:W-:Y:S01]  /*1a00*/  UIADD3 UR4, UR9, UR4, URZ ;  /* 0x0000000409047290 */ /* 0x000fe2000fffe03f */
[----:B------:R-:W-:Y:S01]  /*1a10*/  IMAD R4, R17, UR6, RZ ;  /* 0x0000000611047c24 */ /* 0x000fe2000f8e02ff */
[----:B------:R-:W-:Y:S01]  /*1a20*/  @!P1 LOP3.LUT R2, RZ, R0, RZ, 0x33, !PT ;  /* 0x00000000ff029212 */ /* 0x000fe200078e33ff */
[----:B------:R-:W-:-:S02]  /*1a30*/  ULDC.64 UR8, c[0x0][0x260] ;  /* 0x0000980000087ab9 */ /* 0x000fc40000000a00 */
[C---:B------:R-:W-:Y:S01]  /*1a40*/  IMAD R0, R15.reuse, UR7, R4 ;  /* 0x000000070f007c24 */ /* 0x040fe2000f8e0204 */
[--C-:B------:R-:W-:Y:S01]  /*1a50*/  SHF.R.S32.HI R3, RZ, 0x1f, R2.reuse ;  /* 0x0000001fff037819 */ /* 0x100fe20000011402 */
[----:B------:R-:W-:Y:S01]  /*1a60*/  IMAD.U32 R7, RZ, RZ, UR4 ;  /* 0x00000004ff077e24 */ /* 0x000fe2000f8e00ff */
[----:B------:R-:W-:Y:S01]  /*1a70*/  ULDC.64 UR4, c[0x0][0x238] ;  /* 0x00008e0000047ab9 */ /* 0x000fe20000000a00 */
[----:B------:R-:W-:Y:S01]  /*1a80*/  IMAD.MOV.U32 R20, RZ, RZ, R2 ;  /* 0x000000ffff147224 */ /* 0x000fe200078e0002 */
        /* <DEDUP_REMOVED lines=13> */
.L_x_5214:
        /* <DEDUP_REMOVED lines=46> */
.L_x_5216:
[----:B------:R-:W-:Y:S01]  /*1e40*/  UIMAD UR4, UR14, UR6, URZ ;  /* 0x000000060e0472a4 */ /* 0x000fe2000f8e023f */
[----:B------:R-:W-:Y:S01]  /*1e50*/  @!P2 IADD3 R20, -R20, RZ, RZ ;  /* 0x000000ff1414a210 */ /* 0x000fe20007ffe1ff */
[----:B------:R-:W-:Y:S01]  /*1e60*/  UMOV UR17, UR5 ;  /* 0x0000000500117c82 */ /* 0x000fe20008000000 */
[----:B------:R-:W-:Y:S01]  /*1e70*/  @!P1 LOP3.LUT R20, RZ, R0, RZ, 0x33, !PT ;  /* 0x00000000ff149212 */ /* 0x000fe200078e33ff */
[----:B------:R-:W-:Y:S01]  /*1e80*/  UIMAD.WIDE.U32 UR16, UR6, UR12, UR16 ;  /* 0x0000000c061072a5 */ /* 0x000fe2000f8e0010 */
[----:B------:R-:W-:Y:S01]  /*1e90*/  MOV R15, UR12 ;  /* 0x0000000c000f7c02 */ /* 0x000fe20008000f00 */
[----:B------:R-:W-:Y:S01]  /*1ea0*/  UIMAD UR4, UR7, UR12, UR4 ;  /* 0x0000000c070472a4 */ /* 0x000fe2000f8e0204 */
[----:B------:R-:W-:Y:S01]  /*1eb0*/  SHF.R.S32.HI R3, RZ, 0x1f, R20 ;  /* 0x0000001fff037819 */ /* 0x000fe20000011414 */
[----:B------:R-:W-:Y:S01]  /*1ec0*/  @UP0 UIADD3 UR11, UR9, UR11, URZ ;  /* 0x0000000b090b0290 */ /* 0x000fe2000fffe03f */
[----:B------:R-:W-:Y:S01]  /*1ed0*/  IMAD.U32 R17, RZ, RZ, UR14 ;  /* 0x0000000eff117e24 */ /* 0x000fe2000f8e00ff */
[----:B------:R-:W-:Y:S01]  /*1ee0*/  UIADD3 UR4, UR17, UR4, URZ ;  /* 0x0000000411047290 */ /* 0x000fe2000fffe03f */
[----:B------:R-:W-:Y:S01]  /*1ef0*/  IMAD.U32 R7, RZ, RZ, UR17 ;  /* 0x00000011ff077e24 */ /* 0x000fe2000f8e00ff */
[----:B------:R-:W-:Y:S01]  /*1f00*/  MOV R6, UR16 ;  /* 0x0000001000067c02 */ /* 0x000fe20008000f00 */
[----:B------:R-:W-:-:S03]  /*1f10*/  IMAD R0, R3, R4, RZ ;  /* 0x0000000403007224 */ /* 0x000fc600078e02ff */
[----:B------:R-:W-:Y:S01]  /*1f20*/  MOV R7, UR4 ;  /* 0x0000000400077c02 */ /* 0x000fe20008000f00 */
[----:B------:R-:W-:Y:S01]  /*1f30*/  @UP0 ULDC.64 UR4, c[0x0][0x250] ;  /* 0x0000940000040ab9 */ /* 0x000fe20000000a00 */
[C---:B------:R-:W-:Y:S01]  /*1f40*/  IMAD R0, R20.reuse, R5, R0 ;  /* 0x0000000514007224 */ /* 0x040fe200078e0200 */
[----:B------:R-:W-:Y:S01]  /*1f50*/  @UP0 UIMAD.WIDE.U32 UR16, UR11, UR4, URZ ;  /* 0x000000040b1002a5 */ /* 0x000fe2000f8e003f */
[----:B------:R-:W-:-:S03]  /*1f60*/  IMAD.WIDE.U32 R34, R20, R4, R6 ;  /* 0x0000000414227225 */ /* 0x000fc600078e0006 */
[----:B------:R-:W-:Y:S01]  /*1f70*/  @UP0 UIMAD UR11, UR11, UR5, UR17 ;  /* 0x000000050b0b02a4 */ /* 0x000fe2000f8e0211 */
[----:B------:R-:W-:Y:S02]  /*1f80*/  IMAD.IADD R18, R35, 0x1, R0 ;  /* 0x0000000123127824 */ /* 0x000fe400078e0200 */
[----:B------:R-:W-:Y:S01]  /*1f90*/  @UP0 UMOV UR12, UR16 ;  /* 0x00000010000c0c82 */ /* 0x000fe20008000000 */
[----:B------:R-:W-:Y:S08]  /*1fa0*/  @P0 BRA `(.L_x_5215) ;  /* 0x0000000000340947 */ /* 0x000ff00003800000 */
[----:B------:R-:W-:Y:S01]  /*1fb0*/  USHF.R.S32.HI UR11, URZ, 0x1f, UR9 ;  /* 0x0000001f3f0b7899 */ /* 0x000fe20008011409 */
[----:B------:R-:W-:-:S03]  /*1fc0*/  ULDC.64 UR4, c[0x0][0x250] ;  /* 0x0000940000047ab9 */ /* 0x000fc60000000a00 */
[----:B------:R-:W-:Y:S02]  /*1fd0*/  UIMAD UR11, UR11, UR4, URZ ;  /* 0x000000040b0b72a4 */ /* 0x000fe4000f8e023f */
[----:B------:R-:W-:Y:S02]  /*1fe0*/  UIMAD.WIDE.U32 UR16, UR9, UR4, URZ ;  /* 0x00000004091072a5 */ /* 0x000fe4000f8e003f */
[----:B------:R-:W-:Y:S02]  /*1ff0*/  UIMAD UR11, UR9, UR5, UR11 ;  /* 0x00000005090b72a4 */ /* 0x000fe4000f8e020b */
[----:B------:R-:W-:Y:S02]  /*2000*/  USHF.R.S32.HI UR9, URZ, 0x1f, UR8 ;  /* 0x0000001f3f097899 */ /* 0x000fe40008011408 */
[----:B------:R-:W-:Y:S01]  /*2010*/  UIADD3 UR17, UR17, UR11, URZ ;  /* 0x0000000b11117290 */ /* 0x000fe2000fffe03f */
[----:B------:R-:W-:Y:S02]  /*2020*/  ULDC.64 UR4, c[0x0][0x238] ;  /* 0x00008e0000047ab9 */ /* 0x000fe40000000a00 */
[----:B------:R-:W-:-:S02]  /*2030*/  UIMAD UR9, UR9, UR4, URZ ;  /* 0x00000004090972a4 */ /* 0x000fc4000f8e023f */
[----:B------:R-:W-:Y:S02]  /*2040*/  UIMAD.WIDE.U32 UR16, UR8, UR4, UR16 ;  /* 0x00000004081072a5 */ /* 0x000fe4000f8e0010 */
[----:B------:R-:W-:-:S04]  /*2050*/  UIMAD UR5, UR8, UR5, UR9 ;  /* 0x00000005080572a4 */ /* 0x000fc8000f8e0209 */
[----:B------:R-:W-:Y:S01]  /*2060*/  UIADD3 UR11, UR17, UR5, URZ ;  /* 0x00000005110b7290 */ /* 0x000fe2000fffe03f */
[----:B------:R-:W-:-:S11]  /*2070*/  UMOV UR12, UR16 ;  /* 0x00000010000c7c82 */ /* 0x000fd60008000000 */
.L_x_5215:
[----:B------:R-:W-:Y:S01]  /*2080*/  SHF.R.S32.HI R82, RZ, 0x1f, R165 ;  /* 0x0000001fff527819 */ /* 0x000fe200000114a5 */
[----:B------:R-:W-:Y:S01]  /*2090*/  UISETP.NE.AND UP0, UPT, UR10, -0x1, UPT ;  /* 0xffffffff0a00788c */ /* 0x000fe2000bf05270 */
[----:B------:R-:W1:Y:S01]  /*20a0*/  S2R R31, SR_CTAID.X ;  /* 0x00000000001f7919 */ /* 0x000e620000002500 */
[----:B------:R-:W2:Y:S01]  /*20b0*/  S2UR UR14, SR_CgaCtaId ;  /* 0x00000000000e79c3 */ /* 0x000ea20000008800 */
[CC--:B------:R-:W-:Y:S01]  /*20c0*/  LEA.HI R22, R82.reuse, R165.reuse, RZ, 0x4 ;  /* 0x000000a552167211 */ /* 0x0c0fe200078f20ff */
[----:B------:R-:W-:Y:S01]  /*20d0*/  USHF.R.S32.HI UR23, URZ, 0x1f, UR26 ;  /* 0x0000001f3f177899 */ /* 0x000fe2000801141a */
[----:B------:R-:W-:Y:S01]  /*20e0*/  LEA.HI R2, R82, R165, RZ, 0x3 ;  /* 0x000000a552027211 */ /* 0x000fe200078f18ff */
[----:B------:R-:W-:Y:S01]  /*20f0*/  ULDC.64 UR8, c[0x0][0x258] ;  /* 0x0000960000087ab9 */ /* 0x000fe20000000a00 */
[----:B------:R-:W-:Y:S01]  /*2100*/  LOP3.LUT R0, R22, 0xfffffff0, RZ, 0xc0, !PT ;  /* 0xfffffff016007812 */ /* 0x000fe200078ec0ff */
[----:B------:R-:W-:Y:S01]  /*2110*/  UIMAD UR25, UR23, UR8, URZ ;  /* 0x00000008171972a4 */ /* 0x000fe2000f8e023f */
[----:B------:R-:W-:Y:S01]  /*2120*/  SHF.R.S32.HI R24, RZ, 0x3, R2 ;  /* 0x00000003ff187819 */ /* 0x000fe20000011402 */
[----:B------:R-:W-:Y:S01]  /*2130*/  IMAD.U32 R26, RZ, RZ, UR8 ;  /* 0x00000008ff1a7e24 */ /* 0x000fe2000f8e00ff */
[----:B------:R-:W-:Y:S01]  /*2140*/  @UP0 ULDC.64 UR4, c[0x0][0x240] ;  /* 0x0000900000040ab9 */ /* 0x000fe20000000a00 */
[----:B------:R-:W-:Y:S01]  /*2150*/  LOP3.LUT R2, R2, 0xfffffff8, RZ, 0xc0, !PT ;  /* 0xfffffff802027812 */ /* 0x000fe200078ec0ff */
[C---:B------:R-:W-:Y:S01]  /*2160*/  IMAD.IADD R19, R165.reuse, 0x1, -R0 ;  /* 0x00000001a5137824 */ /* 0x040fe200078e0a00 */
[----:B------:R-:W-:Y:S01]  /*2170*/  @UP0 UIMAD.WIDE.U32 UR16, UR10, UR4, URZ ;  /* 0x000000040a1002a5 */ /* 0x000fe2000f8e003f */
[----:B------:R-:W-:Y:S01]  /*2180*/  IMAD.SHL.U32 R235, R24, 0x40, RZ ;  /* 0x0000004018eb7824 */ /* 0x000fe200078e00ff */
[----:B------:R-:W-:Y:S01]  /*2190*/  UIMAD UR9, UR26, UR9, UR25 ;  /* 0x000000091a0972a4 */ /* 0x000fe2000f8e0219 */
[----:B------:R-:W-:Y:S01]  /*21a0*/  IMAD.IADD R2, R165, 0x1, -R2 ;  /* 0x00000001a5027824 */ /* 0x000fe200078e0a02 */
[----:B------:R-:W-:Y:S01]  /*21b0*/  @UP0 UIMAD UR10, UR10, UR5, UR17 ;  /* 0x000000050a0a02a4 */ /* 0x000fe2000f8e0211 */
[----:B------:R-:W-:Y:S01]  /*21c0*/  SHF.R.S32.HI R16, RZ, 0x1f, R19 ;  /* 0x0000001fff107819 */ /* 0x000fe20000011413 */
[----:B------:R-:W-:Y:S01]  /*21d0*/  @!UP0 USHF.R.S32.HI UR17, URZ, 0x1f, UR15 ;  /* 0x0000001f3f118899 */ /* 0x000fe2000801140f */
[----:B------:R-:W-:Y:S01]  /*21e0*/  IMAD.SHL.U32 R236, R2, 0x8, RZ ;  /* 0x0000000802ec7824 */ /* 0x000fe200078e00ff */
[----:B------:R-:W-:Y:S01]  /*21f0*/  @!UP0 ULDC.64 UR4, c[0x0][0x228] ;  /* 0x00008a0000048ab9 */ /* 0x000fe20000000a00 */
[----:B------:R-:W-:Y:S01]  /*2200*/  LEA.HI R16, R16, R19, RZ, 0x3 ;  /* 0x0000001310107211 */ /* 0x000fe200078f18ff */
[----:B------:R-:W-:Y:S01]  /*2210*/  @!UP0 UIMAD UR17, UR17, UR4, URZ ;  /* 0x00000004111182a4 */ /* 0x000fe2000f8e023f */
[----:B------:R-:W-:Y:S01]  /*2220*/  LOP3.LUT R235, R235, 0x1c0, RZ, 0xc0, !PT ;  /* 0x000001c0ebeb7812 */ /* 0x000fe200078ec0ff */
[----:B------:R-:W-:Y:S01]  /*2230*/  @!UP0 UIMAD.WIDE.U32 UR28, UR15, UR4, URZ ;  /* 0x000000040f1c82a5 */ /* 0x000fe2000f8e003f */
[----:B------:R-:W-:Y:S01]  /*2240*/  LOP3.LUT R0, R16, 0xfffffff8, RZ, 0xc0, !PT ;  /* 0xfffffff810007812 */ /* 0x000fe200078ec0ff */
[----:B------:R-:W-:Y:S01]  /*2250*/  @!UP0 UIMAD UR17, UR15, UR5, UR17 ;  /* 0x000000050f1182a4 */ /* 0x000fe2000f8e0211 */
[----:B------:R-:W-:Y:S01]  /*2260*/  LOP3.LUT R4, R235, 0x38, R236, 0xf8, !PT ;  /* 0x00000038eb047812 */ /* 0x000fe200078ef8ec */
[----:B------:R-:W-:Y:S01]  /*2270*/  BSSY B0, `(.L_x_5217) ;  /* 0x0000056000007945 */ /* 0x000fe20003800000 */
[----:B------:R-:W-:Y:S01]  /*2280*/  SHF.R.U32.HI R235, RZ, 0x3, R235 ;  /* 0x00000003ffeb7819 */ /* 0x000fe200000116eb */
[----:B------:R-:W-:Y:S01]  /*2290*/  IMAD.IADD R19, R19, 0x1, -R0 ;  /* 0x0000000113137824 */ /* 0x000fe200078e0a00 */
[----:B------:R-:W-:Y:S01]  /*22a0*/  @!UP0 UMOV UR16, UR28 ;  /* 0x0000001c00108c82 */ /* 0x000fe20008000000 */
[----:B------:R-:W-:Y:S01]  /*22b0*/  IADD3 R6, P1, R236, UR12, RZ ;  /* 0x0000000cec067c10 */ /* 0x000fe2000ff3e0ff */
[----:B------:R-:W-:Y:S01]  /*22c0*/  @!UP0 UIADD3 UR10, UR29, UR17, URZ ;  /* 0x000000111d0a8290 */ /* 0x000fe2000fffe03f */
[----:B------:R-:W-:Y:S01]  /*22d0*/  LOP3.LUT R235, R4, R235, RZ, 0x3c, !PT ;  /* 0x000000eb04eb7212 */ /* 0x000fe200078e3cff */
[----:B------:R-:W-:Y:S01]  /*22e0*/  UIADD3 UR12, -UR24, UR22, URZ ;  /* 0x00000016180c7290 */ /* 0x000fe2000fffe13f */
[----:B------:R-:W-:Y:S01]  /*22f0*/  LEA.HI R0, R82, R165, RZ, 0x6 ;  /* 0x000000a552007211 */ /* 0x000fe200078f30ff */
[----:B------:R-:W-:Y:S01]  /*2300*/  ULDC.64 UR4, c[0x0][0x268] ;  /* 0x00009a0000047ab9 */ /* 0x000fe20000000a00 */
[----:B------:R-:W-:Y:S01]  /*2310*/  SHF.R.S32.HI R23, RZ, 0x1f, R236 ;  /* 0x0000001fff177819 */ /* 0x000fe200000114ec */
[----:B------:R-:W-:Y:S01]  /*2320*/  IMAD R3, R3, UR4, RZ ;  /* 0x0000000403037c24 */ /* 0x000fe2000f8e02ff */
[----:B------:R-:W-:Y:S01]  /*2330*/  IADD3 R4, P0, R236, UR16, RZ ;  /* 0x00000010ec047c10 */ /* 0x000fe2000ff1e0ff */
[----:B------:R-:W-:Y:S01]  /*2340*/  IMAD.SHL.U32 R0, R0, 0x8, RZ ;  /* 0x0000000800007824 */ /* 0x000fe200078e00ff */
[C---:B------:R-:W-:Y:S01]  /*2350*/  IADD3.X R7, R23.reuse, UR11, RZ, P1, !PT ;  /* 0x0000000b17077c10 */ /* 0x040fe20008ffe4ff */
[----:B------:R-:W-:Y:S01]  /*2360*/  UIADD3 UR17, UR18, -0x1, URZ ;  /* 0xffffffff12117890 */ /* 0x000fe2000fffe03f */
[----:B------:R-:W-:Y:S01]  /*2370*/  IADD3.X R5, R23, UR10, RZ, P0, !PT ;  /* 0x0000000a17057c10 */ /* 0x000fe200087fe4ff */
[C---:B------:R-:W-:Y:S01]  /*2380*/  VIADD R32, R24.reuse, 0x10 ;  /* 0x0000001018207836 */ /* 0x040fe20000000000 */
[----:B------:R-:W-:Y:S01]  /*2390*/  ISETP.GE.AND P0, PT, R24, UR12, PT ;  /* 0x0000000c18007c0c */ /* 0x000fe2000bf06270 */
[----:B------:R-:W-:Y:S01]  /*23a0*/  USHF.L.U32 UR16, UR17, 0x6, URZ ;  /* 0x0000000611107899 */ /* 0x000fe2000800063f */
[----:B------:R-:W-:Y:S01]  /*23b0*/  LOP3.LUT R235, R235, 0xfffffe00, R0, 0xf8, !PT ;  /* 0xfffffe00ebeb7812 */ /* 0x000fe200078ef800 */
[----:B------:R-:W-:Y:S01]  /*23c0*/  IMAD R0, R20, UR5, R3 ;  /* 0x0000000514007c24 */ /* 0x000fe2000f8e0203 */
[----:B------:R-:W-:Y:S01]  /*23d0*/  IADD3 R15, P3, R24, R15, RZ ;  /* 0x0000000f180f7210 */ /* 0x000fe20007f7e0ff */
[----:B------:R-:W-:Y:S01]  /*23e0*/  IMAD.WIDE.U32 R20, R20, UR4, R6 ;  /* 0x0000000414147c25 */ /* 0x000fe2000f8e0006 */
[----:B------:R-:W-:Y:S01]  /*23f0*/  IADD3 R34, P5, R236, R34, RZ ;  /* 0x00000022ec227210 */ /* 0x000fe20007fbe0ff */
[----:B------:R-:W-:Y:S01]  /*2400*/  UMOV UR4, 0x400 ;  /* 0x0000040000047882 */ /* 0x000fe20000000000 */
[----:B------:R-:W-:Y:S01]  /*2410*/  SHF.R.S32.HI R25, RZ, 0x1f, R24 ;  /* 0x0000001fff197819 */ /* 0x000fe20000011418 */
[----:B------:R-:W-:Y:S01]  /*2420*/  IMAD.WIDE.U32 R26, R26, UR26, R4 ;  /* 0x0000001a1a1a7c25 */ /* 0x000fe2000f8e0004 */
[----:B--2---:R-:W-:Y:S01]  /*2430*/  ULEA UR4, UR14, UR4, 0x18 ;  /* 0x000000040e047291 */ /* 0x004fe2000f8ec03f */
[----:B------:R-:W-:Y:S01]  /*2440*/  R2P PR, R19, 0x6 ;  /* 0x0000000613007804 */ /* 0x000fe20000000000 */
[----:B------:R-:W-:Y:S01]  /*2450*/  UIADD3 UR5, -UR16, UR19, URZ ;  /* 0x0000001310057290 */ /* 0x000fe2000fffe13f */
[----:B------:R-:W-:-:S02]  /*2460*/  IMAD.MOV.U32 R7, RZ, RZ, 0x10 ;  /* 0x00000010ff077424 */ /* 0x000fc400078e00ff */
[----:B------:R-:W-:Y:S01]  /*2470*/  IMAD.MOV.U32 R5, RZ, RZ, 0x20 ;  /* 0x00000020ff057424 */ /* 0x000fe200078e00ff */
[----:B------:R-:W-:Y:S01]  /*2480*/  LEA R235, R235, UR4, 0x1 ;  /* 0x00000004ebeb7c11 */ /* 0x000fe2000f8e08ff */
        /* <DEDUP_REMOVED lines=52> */
.L_x_5218:
[----:B------:R-:W-:Y:S05]  /*27d0*/  BSYNC B0 ;  /* 0x0000000000007941 */ /* 0x000fea0003800000 */
.L_x_5217:
[----:B------:R-:W-:Y:S01]  /*27e0*/  ISETP.GE.AND P0, PT, R32, UR12, PT ;  /* 0x0000000c20007c0c */ /* 0x000fe2000bf06270 */
[----:B------:R-:W-:Y:S01]  /*27f0*/  IMAD.X R35, R23, 0x1, R18, P5 ;  /* 0x0000000117237824 */ /* 0x000fe200028e0612 */
[----:B------:R-:W-:Y:S01]  /*2800*/  ULDC.64 UR8, c[0x0][0x250] ;  /* 0x0000940000087ab9 */ /* 0x000fe20000000a00 */
[C---:B-12---:R-:W-:Y:S01]  /*2810*/  IMAD R9, R25.reuse, UR6, RZ ;  /* 0x0000000619097c24 */ /* 0x046fe2000f8e02ff */
[C---:B------:R-:W-:Y:S01]  /*2820*/  IADD3 R23, R24.reuse, 0x20, RZ ;  /* 0x0000002018177810 */ /* 0x040fe20007ffe0ff */
[----:B------:R-:W-:Y:S01]  /*2830*/  IMAD.X R14, R25, 0x1, R17, P3 ;  /* 0x00000001190e7824 */ /* 0x000fe200018e0611 */
[----:B------:R-:W-:Y:S01]  /*2840*/  USHF.L.U64.HI UR14, UR8, 0x4, UR9 ;  /* 0x00000004080e7899 */ /* 0x000fe20008010209 */
[C---:B------:R-:W-:Y:S01]  /*2850*/  VIADD R18, R24.reuse, 0x30 ;  /* 0x0000003018127836 */ /* 0x040fe20000000000 */
[----:B------:R-:W-:Y:S01]  /*2860*/  BSSY B0, `(.L_x_5219) ;  /* 0x000003d000007945 */ /* 0x000fe20003800000 */
[----:B------:R-:W-:Y:S01]  /*2870*/  IMAD R166, R24, UR7, R9 ;  /* 0x0000000718a67c24 */ /* 0x000fe2000f8e0209 */
[----:B------:R-:W-:Y:S01]  /*2880*/  ISETP.GE.AND P1, PT, R32, UR5, PT ;  /* 0x0000000520007c0c */ /* 0x000fe2000bf26270 */
[----:B------:R-:W-:Y:S01]  /*2890*/  IMAD.WIDE.U32 R34, R24, UR6, R34 ;  /* 0x0000000618227c25 */ /* 0x000fe2000f8e0022 */
[----:B------:R-:W-:-:S02]  /*28a0*/  ISETP.GE.AND P4, PT, R32, UR5, PT ;  /* 0x0000000520007c0c */ /* 0x000fc4000bf86270 */
[----:B------:R-:W-:Y:S01]  /*28b0*/  ISETP.GE.AND P6, PT, R24, UR5, PT ;  /* 0x0000000518007c0c */ /* 0x000fe2000bfc6270 */
        /* <DEDUP_REMOVED lines=55> */
.L_x_5220:
[----:B------:R-:W-:Y:S05]  /*2c30*/  BSYNC B0 ;  /* 0x0000000000007941 */ /* 0x000fea0003800000 */
.L_x_5219:
        /* <DEDUP_REMOVED lines=49> */
.L_x_5222:
[----:B------:R-:W-:Y:S05]  /*2f50*/  BSYNC B0 ;  /* 0x0000000000007941 */ /* 0x000fea0003800000 */
.L_x_5221:
        /* <DEDUP_REMOVED lines=49> */
.L_x_5224:
[----:B------:R-:W-:Y:S05]  /*3270*/  BSYNC B0 ;  /* 0x0000000000007941 */ /* 0x000fea0003800000 */
.L_x_5223:
        /* <DEDUP_REMOVED lines=40> */
.L_x_5226:
[----:B------:R-:W-:Y:S05]  /*3500*/  BSYNC B0 ;  /* 0x0000000000007941 */ /* 0x000fea0003800000 */
.L_x_5225:
        /* <DEDUP_REMOVED lines=55> */
.L_x_5228:
[----:B------:R-:W-:Y:S05]  /*3880*/  BSYNC B0 ;  /* 0x0000000000007941 */ /* 0x000fea0003800000 */
.L_x_5227:
[----:B------:R-:W-:Y:S04]  /*3890*/  BSSY B0, `(.L_x_5229) ;  /* 0x000002c000007945 */ /* 0x000fe80003800000 */
[----:B------:R-:W-:Y:S05]  /*38a0*/  @P3 BRA `(.L_x_5230) ;  /* 0x0000000000a83947 */ /* 0x000fea0003800000 */
[----:B------:R-:W-:Y:S01]  /*38b0*/  ULDC UR10, c[0x0][0x2d0] ;  /* 0x0000b400000a7ab9 */ /* 0x000fe20000000800 */
[----:B--2---:R-:W-:Y:S01]  /*38c0*/  IMAD.U32 R12, RZ, RZ, UR6 ;  /* 0x00000006ff0c7e24 */ /* 0x004fe2000f8e00ff */
[----:B------:R-:W-:Y:S01]  /*38d0*/  ISETP.GE.AND P1, PT, R236, UR10, PT ;  /* 0x0000000aec007c0c */ /* 0x000fe2000bf26270 */
[----:B------:R-:W-:Y:S01]  /*38e0*/  IMAD.U32 R11, RZ, RZ, UR7 ;  /* 0x00000007ff0b7e24 */ /* 0x000fe2000f8e00ff */
        /* <DEDUP_REMOVED lines=38> */
.L_x_5230:
[----:B------:R-:W-:Y:S05]  /*3b50*/  BSYNC B0 ;  /* 0x0000000000007941 */ /* 0x000fea0003800000 */
.L_x_5229:
[----:B------:R-:W-:Y:S04]  /*3b60*/  BSSY B0, `(.L_x_5231) ;  /* 0x000002d000007945 */ /* 0x000fe80003800000 */
[----:B------:R-:W-:Y:S05]  /*3b70*/  @P5 BRA `(.L_x_5232) ;  /* 0x0000000000ac5947 */ /* 0x000fea0003800000 */
[----:B------:R-:W-:Y:S01]  /*3b80*/  ULDC UR10, c[0x0][0x2d0] ;  /* 0x0000b400000a7ab9 */ /* 0x000fe20000000800 */
[----:B------:R-:W-:Y:S01]  /*3b90*/  IMAD.U32 R28, RZ, RZ, UR6 ;  /* 0x00000006ff1c7e24 */ /* 0x000fe2000f8e00ff */
[----:B------:R-:W-:Y:S01]  /*3ba0*/  ISETP.GE.AND P1, PT, R236, UR10, PT ;  /* 0x0000000aec007c0c */ /* 0x000fe2000bf26270 */
[----:B---3--:R-:W-:Y:S01]  /*3bb0*/  IMAD.MOV.U32 R10, RZ, RZ, R167 ;  /* 0x000000ffff0a7224 */ /* 0x008fe200078e00a7 */
[----:B------:R-:W-:Y:S01]  /*3bc0*/  UIMAD UR11, UR7, 0x30, URZ ;  /* 0x00000030070b78a4 */ /* 0x000fe2000f8e023f */
[----:B------:R-:W-:Y:S01]  /*3bd0*/  IMAD.MOV.U32 R11, RZ, RZ, R166 ;  /* 0x000000ffff0b7224 */ /* 0x000fe200078e00a6 */
[----:B------:R-:W-:Y:S02]  /*3be0*/  ISETP.GE.AND P5, PT, R6, UR10, PT ;  /* 0x0000000a06007c0c */ /* 0x000fe4000bfa6270 */
[----:B------:R-:W-:Y:S01]  /*3bf0*/  ISETP.GE.AND P3, PT, R4, UR10, PT ;  /* 0x0000000a04007c0c */ /* 0x000fe2000bf66270 */
[----:B------:R-:W-:-:S04]  /*3c00*/  IMAD.WIDE.U32 R28, R28, 0x30, R10 ;  /* 0x000000301c1c7825 */ /* 0x000fc800078e000a */
[----:B--2---:R-:W-:Y:S02]  /*3c10*/  VIADD R26, R29, UR11 ;  /* 0x0000000b1d1a7c36 */ /* 0x004fe40008000000 */
        /* <DEDUP_REMOVED lines=33> */
.L_x_5232:
[----:B------:R-:W-:Y:S05]  /*3e30*/  BSYNC B0 ;  /* 0x0000000000007941 */ /* 0x000fea0003800000 */
.L_x_5231:
        /* <DEDUP_REMOVED lines=33> */
[----:B------:R-:W-:Y:S01]  /*4050*/  ISETP.GE.AND P5, PT, R18, UR5, PT ;  /* 0x0000000512007c0c */ /* 0x000fe2000bfa6270 */
[----:B------:R-:W-:Y:S01]  /*4060*/  BAR.SYNC.DEFER_BLOCKING 0x0 ;  /* 0x0000000000007b1d */ /* 0x000fe20000010000 */
[----:B------:R-:W-:Y:S01]  /*4070*/  IMAD.IADD R15, R9, 0x1, R14 ;  /* 0x00000001090f7824 */ /* 0x000fe200078e020e */
[----:B------:R-:W-:Y:S01]  /*4080*/  LEA R244, P1, R8, UR10, 0x1 ;  /* 0x0000000a08f47c11 */ /* 0x000fe2000f8208ff */
[----:B------:R-:W-:Y:S01]  /*4090*/  IMAD R234, R81, 0x400, R0 ;  /* 0x0000040051ea7824 */ /* 0x000fe200078e0200 */
[----:B------:R-:W-:-:S02]  /*40a0*/  USHF.L.U32 UR23, UR8, 0x4, URZ ;  /* 0x0000000408177899 */ /* 0x000fc4000800063f */
        /* <DEDUP_REMOVED lines=40> */
.L_x_5234:
[----:B------:R-:W-:Y:S05]  /*4330*/  BSYNC B0 ;  /* 0x0000000000007941 */ /* 0x000fea0003800000 */
.L_x_5233:
        /* <DEDUP_REMOVED lines=45> */
.L_x_5236:
[----:B------:R-:W-:Y:S05]  /*4610*/  BSYNC B0 ;  /* 0x0000000000007941 */ /* 0x000fea0003800000 */
.L_x_5235:
        /* <DEDUP_REMOVED lines=13> */
[----:B------:R-:W-:Y:S01]  /*46f0*/  IADD3 R12, P0, R8, UR29, RZ ;  /* 0x0000001d080c7c10 */ /* 0x000fe2000ff1e0ff */
        /* <DEDUP_REMOVED lines=32> */
.L_x_5238:
[----:B------:R-:W-:Y:S05]  /*4900*/  BSYNC B0 ;  /* 0x0000000000007941 */ /* 0x000fea0003800000 */
.L_x_5237:
        /* <DEDUP_REMOVED lines=49> */
.L_x_5240:
[----:B------:R-:W-:Y:S05]  /*4c20*/  BSYNC B0 ;  /* 0x0000000000007941 */ /* 0x000fea0003800000 */
.L_x_5239:
[----:B------:R-:W-:Y:S01]  /*4c30*/  LDSM.16.M88.4 R48, [R234] ;  /* 0x00000000ea30783b */ /* 0x000fe20000000200 */
[----:B------:R-:W-:Y:S01]  /*4c40*/  R2P PR, R2, 0x6 ;  /* 0x0000000602007804 */ /* 0x000fe20000000000 */
[C---:B------:R-:W-:Y:S02]  /*4c50*/  VIADD R2, R233.reuse, 0x8000 ;  /* 0x00008000e9027836 */ /* 0x040fe40000000000 */
[----:B-----5:R-:W-:Y:S01]  /*4c60*/  FMUL.FTZ R80, R80, R83 ;  /* 0x0000005350507220 */ /* 0x020fe20000410000 */
[----:B------:R-:W2:Y:S01]  /*4c70*/  LDSM.16.M88.4 R40, [R233+0x8000] ;  /* 0x00800000e928783b */ /* 0x000ea20000000200 */
[----:B------:R-:W-:Y:S01]  /*4c80*/  VIADD R231, R233, 0x8020 ;  /* 0x00008020e9e77836 */ /* 0x000fe20000000000 */
[----:B------:R-:W-:Y:S01]  /*4c90*/  UISETP.GT.AND UP0, UPT, UR17, UR13, UPT ;  /* 0x0000000d1100728c */ /* 0x000fe2000bf04270 */
[--C-:B------:R-:W-:Y:S01]  /*4ca0*/  IMAD R232, R7, 0x2, R234.reuse ;  /* 0x0000000207e87824 */ /* 0x100fe200078e02ea */
[----:B------:R-:W3:Y:S01]  /*4cb0*/  LDSM.16.M88.4 R32, [R233+0x8800] ;  /* 0x00880000e920783b */ /* 0x000ee20000000200 */
[C---:B------:R-:W-:Y:S01]  /*4cc0*/  IMAD R230, R5.reuse, 0x2, R234 ;  /* 0x0000000205e67824 */ /* 0x040fe200078e02ea */
[----:B------:R-:W-:Y:S01]  /*4cd0*/  R2UR UR5, R80 ;  /* 0x00000000500572ca */ /* 0x000fe200000e0000 */
[----:B------:R-:W-:Y:S01]  /*4ce0*/  IMAD R229, R5, 0x2, R232 ;  /* 0x0000000205e57824 */ /* 0x000fe200078e02e8 */
[----:B------:R-:W4:Y:S01]  /*4cf0*/  LDSM.16.M88.4 R24, [R233+0x9000] ;  /* 0x00900000e918783b */ /* 0x000f220000000200 */
[----:B------:R-:W-:-:S03]  /*4d00*/  @P1 VIADD R231, R2, 0xffffffe0 ;  /* 0xffffffe002e71836 */ /* 0x000fc60000000000 */
[----:B------:R-:W4:Y:S01]  /*4d10*/  LDSM.16.M88.4 R56, [R233+0x9800] ;  /* 0x00980000e938783b */ /* 0x000f220000000200 */
[----:B------:R-:W-:Y:S02]  /*4d20*/  IMAD.MOV.U32 R2, RZ, RZ, 0x40 ;  /* 0x00000040ff027424 */ /* 0x000fe400078e00ff */
[C---:B------:R-:W-:Y:S01]  /*4d30*/  VIADD R223, R231.reuse, 0x800 ;  /* 0x00000800e7df7836 */ /* 0x040fe20000000000 */
[----:B------:R-:W-:Y:S01]  /*4d40*/  LDSM.16.M88.4 R60, [R232] ;  /* 0x00000000e83c783b */ /* 0x000fe20000000200 */
[C---:B------:R-:W-:Y:S01]  /*4d50*/  VIADD R222, R231.reuse, 0x1000 ;  /* 0x00001000e7de7836 */ /* 0x040fe20000000000 */
[----:B------:R-:W-:Y:S01]  /*4d60*/  SEL R2, R2, 0xffffffc0, !P2 ;  /* 0xffffffc002027807 */ /* 0x000fe20005000000 */
[C---:B------:R-:W-:Y:S01]  /*4d70*/  VIADD R221, R231.reuse, 0x1800 ;  /* 0x00001800e7dd7836 */ /* 0x040fe20000000000 */
[----:B-1----:R-:W1:Y:S01]  /*4d80*/  LDSM.16.M88.4 R16, [R231] ;  /* 0x00000000e710783b */ /* 0x002e620000000200 */
[----:B------:R-:W-:Y:S02]  /*4d90*/  VIADD R219, R231, 0x2000 ;  /* 0x00002000e7db7836 */ /* 0x000fe40000000000 */
[----:B------:R-:W-:Y:S01]  /*4da0*/  IMAD.IADD R227, R233, 0x1, R2 ;  /* 0x00000001e9e37824 */ /* 0x000fe200078e0202 */
[----:B------:R-:W1:Y:S01]  /*4db0*/  LDSM.16.M88.4 R52, [R231+0x800] ;  /* 0x00080000e734783b */ /* 0x000e620000000200 */
[----:B------:R-:W-:Y:S01]  /*4dc0*/  IMAD.IADD R220, R2, 0x1, R231 ;  /* 0x0000000102dc7824 */ /* 0x000fe200078e02e7 */
[----:B------:R-:W-:Y:S01]  /*4dd0*/  LOP3.LUT R2, R82, 0xffffffe0, RZ, 0xc0, !PT ;  /* 0xffffffe052027812 */ /* 0x000fe200078ec0ff */
[C---:B------:R-:W-:Y:S01]  /*4de0*/  VIADD R218, R231.reuse, 0x2800 ;  /* 0x00002800e7da7836 */ /* 0x040fe20000000000 */
[----:B------:R-:W1:Y:S01]  /*4df0*/  LDSM.16.M88.4 R8, [R231+0x1000] ;  /* 0x00100000e708783b */ /* 0x000e620000000200 */
[----:B------:R-:W-:-:S02]  /*4e00*/  VIADD R217, R231, 0x3000 ;  /* 0x00003000e7d97836 */ /* 0x000fc40000000000 */
[----:B------:R-:W-:Y:S01]  /*4e10*/  IMAD.IADD R2, R165, 0x1, -R2 ;  /* 0x00000001a5027824 */ /* 0x000fe200078e0a02 */
[----:B------:R-:W1:Y:S01]  /*4e20*/  LDSM.16.M88.4 R72, [R231+0x1800] ;  /* 0x00180000e748783b */ /* 0x000e620000000200 */
[C---:B------:R-:W-:Y:S02]  /*4e30*/  VIADD R216, R231.reuse, 0x3800 ;  /* 0x00003800e7d87836 */ /* 0x040fe40000000000 */
[C---:B------:R-:W-:Y:S01]  /*4e40*/  VIADD R215, R231.reuse, 0x4000 ;  /* 0x00004000e7d77836 */ /* 0x040fe20000000000 */
[----:B------:R-:W-:Y:S01]  /*4e50*/  LDSM.16.M88.4 R68, [R230] ;  /* 0x00000000e644783b */ /* 0x000fe20000000200 */
[C---:B------:R-:W-:Y:S02]  /*4e60*/  VIADD R214, R231.reuse, 0x4800 ;  /* 0x00004800e7d67836 */ /* 0x040fe40000000000 */
[C---:B------:R-:W-:Y:S01]  /*4e70*/  VIADD R213, R231.reuse, 0x5000 ;  /* 0x00005000e7d57836 */ /* 0x040fe20000000000 */
[----:B--2---:R-:W-:Y:S01]  /*4e80*/  HMMA.16816.F32 R44, R48, R40, RZ ;  /* 0x00000028302c723c */ /* 0x004fe200000018ff */
[----:B------:R-:W2:Y:S01]  /*4e90*/  LDSM.16.M88.4 R12, [R227+0x8000] ;  /* 0x00800000e30c783b */ /* 0x000ea20000000200 */
[----:B------:R-:W-:-:S02]  /*4ea0*/  VIADD R212, R231, 0x5800 ;  /* 0x00005800e7d47836 */ /* 0x000fc40000000000 */
[C---:B------:R-:W-:Y:S01]  /*4eb0*/  VIADD R211, R231.reuse, 0x6000 ;  /* 0x00006000e7d37836 */ /* 0x040fe20000000000 */
[----:B------:R-:W-:Y:S01]  /*4ec0*/  LDSM.16.M88.4 R64, [R227+0x9800] ;  /* 0x00980000e340783b */ /* 0x000fe20000000200 */
[C---:B------:R-:W-:Y:S01]  /*4ed0*/  HMMA.16816.F32 R40, R48.reuse, R42, RZ ;  /* 0x0000002a3028723c */ /* 0x040fe200000018ff */
[C---:B------:R-:W-:Y:S02]  /*4ee0*/  VIADD R210, R231.reuse, 0x6800 ;  /* 0x00006800e7d27836 */ /* 0x040fe40000000000 */
[----:B------:R-:W-:Y:S01]  /*4ef0*/  LDSM.16.M88.4 R76, [R233+0xd800] ;  /* 0x00d80000e94c783b */ /* 0x000fe20000000200 */
[C---:B------:R-:W-:Y:S02]  /*4f00*/  VIADD R209, R231.reuse, 0x7000 ;  /* 0x00007000e7d17836 */ /* 0x040fe40000000000 */
[----:B---3--:R-:W-:Y:S01]  /*4f10*/  HMMA.16816.F32 R36, R48, R32, RZ ;  /* 0x000000203024723c */ /* 0x008fe200000018ff */
[----:B------:R-:W0:Y:S01]  /*4f20*/  LDGDEPBAR ;  /* 0x00000000000079af */ /* 0x000e220000000000 */
[----:B------:R-:W-:-:S04]  /*4f30*/  VIADD R208, R231, 0x7800 ;  /* 0x00007800e7d07836 */ /* 0x000fc80000000000 */
[C---:B----4-:R-:W-:Y:S06]  /*4f40*/  HMMA.16816.F32 R28, R48.reuse, R24, RZ ;  /* 0x00000018301c723c */ /* 0x050fec00000018ff */
[C---:B------:R-:W-:Y:S06]  /*4f50*/  HMMA.16816.F32 R32, R48.reuse, R34, RZ ;  /* 0x000000223020723c */ /* 0x040fec00000018ff */
[C---:B------:R-:W-:Y:S06]  /*4f60*/  HMMA.16816.F32 R24, R48.reuse, R26, RZ ;  /* 0x0000001a3018723c */ /* 0x040fec00000018ff */
[C---:B------:R-:W-:Y:S06]  /*4f70*/  HMMA.16816.F32 R20, R48.reuse, R56, RZ ;  /* 0x000000383014723c */ /* 0x040fec00000018ff */
[----:B------:R-:W-:Y:S01]  /*4f80*/  HMMA.16816.F32 R48, R48, R58, RZ ;  /* 0x0000003a3030723c */ /* 0x000fe200000018ff */
[----:B------:R-:W3:Y:S05]  /*4f90*/  LDSM.16.M88.4 R56, [R227+0x8800] ;  /* 0x00880000e338783b */ /* 0x000eea0000000200 */
[C---:B-1----:R-:W-:Y:S06]  /*4fa0*/  HMMA.16816.F32 R44, R60.reuse, R16, R44 ;  /* 0x000000103c2c723c */ /* 0x042fec000000182c */
[C---:B------:R-:W-:Y:S01]  /*4fb0*/  HMMA.16816.F32 R40, R60.reuse, R18, R40 ;  /* 0x000000123c28723c */ /* 0x040fe20000001828 */
[----:B------:R-:W1:Y:S05]  /*4fc0*/  LDSM.16.M88.4 R16, [R227+0x9000] ;  /* 0x00900000e310783b */ /* 0x000e6a0000000200 */
        /* <DEDUP_REMOVED lines=32> */
[C---:B------:R-:W-:Y:S06]  /*51d0*/  HMMA.16816.F32 R20, R52.reuse, R72, R20 ;  /* 0x000000483414723c */ /* 0x040fec0000001814 */
        /* <DEDUP_REMOVED lines=11> */
[----:B------:R-:W3:Y:S05]  /*5290*/  LDSM.16.M88.4 R8, [R230+0x2000] ;  /* 0x00200000e608783b */ /* 0x000eea0000000200 */
[C---:B------:R-:W-:Y:S06]  /*52a0*/  HMMA.16816.F32 R20, R56.reuse, R64, R20 ;  /* 0x000000403814723c */ /* 0x040fec0000001814 */
[----:B------:R-:W-:Y:S01]  /*52b0*/  HMMA.16816.F32 R68, R56, R66, R68 ;  /* 0x000000423844723c */ /* 0x000fe20000001844 */
[----:B------:R-:W4:Y:S04]  /*52c0*/  LDSM.16.M88.4 R56, [R227+0xa800] ;  /* 0x00a80000e338783b */ /* 0x000f280000000200 */
[----:B------:R-:W4:Y:S01]  /*52d0*/  LDSM.16.M88.4 R64, [R227+0xb000] ;  /* 0x00b00000e340783b */ /* 0x000f220000000200 */
[C---:B--2---:R-:W-:Y:S06]  /*52e0*/  HMMA.16816.F32 R44, R12.reuse, R60, R44 ;  /* 0x0000003c0c2c723c */ /* 0x044fec000000182c */
[C---:B------:R-:W-:Y:S01]  /*52f0*/  HMMA.16816.F32 R40, R12.reuse, R62, R40 ;  /* 0x0000003e0c28723c */ /* 0x040fe20000001828 */
[----:B------:R-:W2:Y:S05]  /*5300*/  LDSM.16.M88.4 R60, [R227+0xb800] ;  /* 0x00b80000e33c783b */ /* 0x000eaa0000000200 */
        /* <DEDUP_REMOVED lines=88> */
[C---:B----4-:R-:W-:Y:S06]  /*5890*/  HMMA.16816.F32 R44, R48.reuse, R12, R44 ;  /* 0x0000000c302c723c */ /* 0x050fec000000182c */
[C---:B------:R-:W-:Y:S01]  /*58a0*/  HMMA.16816.F32 R40, R48.reuse, R14, R40 ;  /* 0x0000000e3028723c */ /* 0x040fe20000001828 */
[----:B------:R-:W4:Y:S05]  /*58b0*/  LDSM.16.M88.4 R12, [R231+0x7000] ;  /* 0x00700000e70c783b */ /* 0x000f2a0000000200 */
[C---:B---3--:R-:W-:Y:S06]  /*58c0*/  HMMA.16816.F32 R36, R48.reuse, R60, R36 ;  /* 0x0000003c3024723c */ /* 0x048fec0000001824 */
[C---:B------:R-:W-:Y:S01]  /*58d0*/  HMMA.16816.F32 R32, R48.reuse, R62, R32 ;  /* 0x0000003e3020723c */ /* 0x040fe20000001820 */
[----:B------:R-:W3:Y:S05]  /*58e0*/  LDSM.16.M88.4 R60, [R227+0xe000] ;  /* 0x00e00000e33c783b */ /* 0x000eea0000000200 */
[C---:B--2---:R-:W-:Y:S06]  /*58f0*/  HMMA.16816.F32 R20, R48.reuse, R52, R20 ;  /* 0x000000343014723c */ /* 0x044fec0000001814 */
[C---:B------:R-:W-:Y:S01]  /*5900*/  HMMA.16816.F32 R68, R48.reuse, R54, R68 ;  /* 0x000000363044723c */ /* 0x040fe20000001844 */
[----:B------:R-:W-:Y:S05]  /*5910*/  LDSM.16.M88.4 R52, [R227+0xf000] ;  /* 0x00f00000e334783b */ /* 0x000fea0000000200 */
[C---:B------:R-:W-:Y:S06]  /*5920*/  HMMA.16816.F32 R28, R48.reuse, R56, R28 ;  /* 0x00000038301c723c */ /* 0x040fec000000181c */
[----:B------:R-:W-:Y:S01]  /*5930*/  HMMA.16816.F32 R24, R48, R58, R24 ;  /* 0x0000003a3018723c */ /* 0x000fe20000001818 */
[----:B------:R-:W2:Y:S04]  /*5940*/  LDSM.16.M88.4 R56, [R227+0xe800] ;  /* 0x00e80000e338783b */ /* 0x000ea80000000200 */
[----:B------:R-:W2:Y:S01]  /*5950*/  LDSM.16.M88.4 R48, [R227+0xf800] ;  /* 0x00f80000e330783b */ /* 0x000ea20000000200 */
[C---:B-1----:R-:W-:Y:S06]  /*5960*/  HMMA.16816.F32 R44, R72.reuse, R16, R44 ;  /* 0x00000010482c723c */ /* 0x042fec000000182c */
[C---:B------:R-:W-:Y:S01]  /*5970*/  HMMA.16816.F32 R40, R72.reuse, R18, R40 ;  /* 0x000000124828723c */ /* 0x040fe20000001828 */
[----:B------:R-:W-:Y:S05]  /*5980*/  LDSM.16.M88.4 R16, [R220+0x6000] ;  /* 0x00600000dc10783b */ /* 0x000fea0000000200 */
[C---:B------:R-:W-:Y:S06]  /*5990*/  HMMA.16816.F32 R36, R72.reuse, R8, R36 ;  /* 0x000000084824723c */ /* 0x040fec0000001824 */
[C---:B------:R-:W-:Y:S01]  /*59a0*/  HMMA.16816.F32 R32, R72.reuse, R10, R32 ;  /* 0x0000000a4820723c */ /* 0x040fe20000001820 */
[----:B------:R-:W1:Y:S05]  /*59b0*/  LDSM.16.M88.4 R8, [R229+0x6000] ;  /* 0x00600000e508783b */ /* 0x000e6a0000000200 */
[C---:B------:R-:W-:Y:S06]  /*59c0*/  HMMA.16816.F32 R20, R72.reuse, R76, R20 ;  /* 0x0000004c4814723c */ /* 0x040fec0000001814 */
[C---:B------:R-:W-:Y:S06]  /*59d0*/  HMMA.16816.F32 R68, R72.reuse, R78, R68 ;  /* 0x0000004e4844723c */ /* 0x040fec0000001844 */
[C---:B----4-:R-:W-:Y:S06]  /*59e0*/  HMMA.16816.F32 R28, R72.reuse, R12, R28 ;  /* 0x0000000c481c723c */ /* 0x050fec000000181c */
[----:B------:R-:W-:Y:S01]  /*59f0*/  HMMA.16816.F32 R24, R72, R14, R24 ;  /* 0x0000000e4818723c */ /* 0x000fe20000001818 */
[----:B------:R-:W4:Y:S05]  /*5a00*/  LDSM.16.M88.4 R12, [R220+0x6800] ;  /* 0x00680000dc0c783b */ /* 0x000f2a0000000200 */
[C---:B---3--:R-:W-:Y:S06]  /*5a10*/  HMMA.16816.F32 R44, R64.reuse, R60, R44 ;  /* 0x0000003c402c723c */ /* 0x048fec000000182c */
[C---:B--2---:R-:W-:Y:S06]  /*5a20*/  HMMA.16816.F32 R36, R64.reuse, R56, R36 ;  /* 0x000000384024723c */ /* 0x044fec0000001824 */
[C---:B------:R-:W-:Y:S06]  /*5a30*/  HMMA.16816.F32 R40, R64.reuse, R62, R40 ;  /* 0x0000003e4028723c */ /* 0x040fec0000001828 */
[C---:B------:R-:W-:Y:S01]  /*5a40*/  HMMA.16816.F32 R32, R64.reuse, R58, R32 ;  /* 0x0000003a4020723c */ /* 0x040fe20000001820 */
[----:B------:R-:W2:Y:S05]  /*5a50*/  LDSM.16.M88.4 R56, [R220+0x7000] ;  /* 0x00700000dc38783b */ /* 0x000eaa0000000200 */
[C---:B------:R-:W-:Y:S06]  /*5a60*/  HMMA.16816.F32 R20, R64.reuse, R48, R20 ;  /* 0x000000304014723c */ /* 0x040fec0000001814 */
[----:B------:R-:W-:Y:S06]  /*5a70*/  HMMA.16816.F32 R68, R64, R50, R68 ;  /* 0x000000324044723c */ /* 0x000fec0000001844 */
[----:B-1----:R-:W-:Y:S01]  /*5a80*/  HMMA.16816.F32 R48, R8, R16, R44 ;  /* 0x000000100830723c */ /* 0x002fe2000000182c */
[----:B------:R-:W1:Y:S01]  /*5a90*/  LDSM.16.M88.4 R44, [R220+0x7800] ;  /* 0x00780000dc2c783b */ /* 0x000e620000000200 */
[----:B------:R-:W-:-:S04]  /*5aa0*/  DEPBAR.LE SB0, 0x0 ;  /* 0x000080000000791a */ /* 0x000fc80000000000 */
[----:B------:R-:W-:Y:S01]  /*5ab0*/  HMMA.16816.F32 R28, R64, R52, R28 ;  /* 0x00000034401c723c */ /* 0x000fe2000000181c */
[----:B------:R-:W-:-:S04]  /*5ac0*/  SHF.R.S32.HI R17, RZ, 0x1f, R2 ;  /* 0x0000001fff117819 */ /* 0x000fc80000011402 */
[----:B------:R-:W-:Y:S01]  /*5ad0*/  LEA.HI R17, R17, R2, RZ, 0x2 ;  /* 0x0000000211117211 */ /* 0x000fe200078f10ff */
[----:B------:R-:W-:Y:S03]  /*5ae0*/  HMMA.16816.F32 R24, R64, R54, R24 ;  /* 0x000000364018723c */ /* 0x000fe60000001818 */
[----:B------:R-:W-:Y:S01]  /*5af0*/  SHF.R.S32.HI R2, RZ, 0x2, R17 ;  /* 0x00000002ff027819 */ /* 0x000fe20000011411 */
[----:B------:R-:W-:Y:S02]  /*5b00*/  IMAD.SHL.U32 R17, R165, 0x2, RZ ;  /* 0x00000002a5117824 */ /* 0x000fe400078e00ff */
[----:B----4-:R-:W-:Y:S02]  /*5b10*/  HMMA.16816.F32 R36, R8, R12, R36 ;  /* 0x0000000c0824723c */ /* 0x010fe40000001824 */
[----:B------:R-:W-:Y:S01]  /*5b20*/  IMAD R2, R81, 0x10, R2 ;  /* 0x0000001051027824 */ /* 0x000fe200078e0202 */
[----:B------:R-:W-:-:S03]  /*5b30*/  LOP3.LUT R17, R17, 0x6, RZ, 0xc0, !PT ;  /* 0x0000000611117812 */ /* 0x000fc600078ec0ff */
[C---:B------:R-:W-:Y:S01]  /*5b40*/  HMMA.16816.F32 R40, R8.reuse, R18, R40 ;  /* 0x000000120828723c */ /* 0x040fe20000001828 */
[----:B------:R-:W-:Y:S02]  /*5b50*/  IMAD.U32 R13, RZ, RZ, UR19 ;  /* 0x00000013ff0d7e24 */ /* 0x000fe4000f8e00ff */
[----:B------:R-:W-:Y:S02]  /*5b60*/  VIADD R2, R2, UR24 ;  /* 0x0000001802027c36 */ /* 0x000fe40008000000 */
[----:B------:R-:W-:Y:S01]  /*5b70*/  VIADD R17, R17, UR16 ;  /* 0x0000001011117c36 */ /* 0x000fe20008000000 */
[C---:B------:R-:W-:Y:S02]  /*5b80*/  HMMA.16816.F32 R32, R8.reuse, R14, R32 ;  /* 0x0000000e0820723c */ /* 0x040fe40000001820 */
[----:B------:R-:W-:Y:S01]  /*5b90*/  IADD3 R52, R13, -UR22, R2 ;  /* 0x800000160d347c10 */ /* 0x000fe2000fffe002 */
[C---:B------:R-:W-:Y:S01]  /*5ba0*/  VIADD R19, R17.reuse, 0x8 ;  /* 0x0000000811137836 */ /* 0x040fe20000000000 */
[C---:B------:R-:W-:Y:S01]  /*5bb0*/  ISETP.GE.AND P2, PT, R17.reuse, UR19, PT ;  /* 0x0000001311007c0c */ /* 0x040fe2000bf46270 */
[----:B------:R-:W-:Y:S01]  /*5bc0*/  VIADD R53, R17, 0x1 ;  /* 0x0000000111357836 */ /* 0x000fe20000000000 */
[C---:B--2---:R-:W-:Y:S01]  /*5bd0*/  HMMA.16816.F32 R28, R8.reuse, R56, R28 ;  /* 0x00000038081c723c */ /* 0x044fe2000000181c */
[C---:B------:R-:W-:Y:S01]  /*5be0*/  IMAD.IADD R14, R52.reuse, 0x1, -R17 ;  /* 0x00000001340e7824 */ /* 0x040fe200078e0a11 */
[----:B------:R-:W-:Y:S01]  /*5bf0*/  ISETP.GE.AND P0, PT, R19, UR19, PT ;  /* 0x0000001313007c0c */ /* 0x000fe2000bf06270 */
[C---:B------:R-:W-:Y:S01]  /*5c00*/  IMAD.IADD R12, R52.reuse, 0x1, -R19 ;  /* 0x00000001340c7824 */ /* 0x040fe200078e0a13 */
[----:B------:R-:W-:Y:S01]  /*5c10*/  BAR.SYNC.DEFER_BLOCKING 0x0 ;  /* 0x0000000000007b1d */ /* 0x000fe20000010000 */
[----:B------:R-:W-:Y:S01]  /*5c20*/  IMAD.IADD R13, R52, 0x1, -R53 ;  /* 0x00000001340d7824 */ /* 0x000fe200078e0a35 */
[----:B------:R-:W-:Y:S01]  /*5c30*/  IABS R14, R14 ;  /* 0x0000000e000e7213 */ /* 0x000fe20000000000 */
[----:B------:R-:W-:Y:S01]  /*5c40*/  HMMA.16816.F32 R24, R8, R58, R24 ;  /* 0x0000003a0818723c */ /* 0x000fe20000001818 */
[----:B------:R-:W-:Y:S01]  /*5c50*/  IABS R12, R12 ;  /* 0x0000000c000c7213 */ /* 0x000fe20000000000 */
[----:B------:R-:W-:Y:S01]  /*5c60*/  VIADD R63, R17, 0x21 ;  /* 0x00000021113f7836 */ /* 0x000fe20000000000 */
[----:B------:R-:W-:-:S02]  /*5c70*/  IABS R13, R13 ;  /* 0x0000000d000d7213 */ /* 0x000fc40000000000 */
[----:B------:R-:W-:Y:S01]  /*5c80*/  I2FP.F32.S32 R57, R14 ;  /* 0x0000000e00397245 */ /* 0x000fe20000201400 */
[C---:B-1----:R-:W-:Y:S01]  /*5c90*/  HMMA.16816.F32 R68, R8.reuse, R46, R68 ;  /* 0x0000002e0844723c */ /* 0x042fe20000001844 */
[----:B------:R-:W-:Y:S01]  /*5ca0*/  I2FP.F32.S32 R55, R12 ;  /* 0x0000000c00377245 */ /* 0x000fe20000201400 */
[----:B------:R-:W-:Y:S01]  /*5cb0*/  VIADD R59, R17, 0x9 ;  /* 0x00000009113b7836 */ /* 0x000fe20000000000 */
[----:B------:R-:W-:Y:S01]  /*5cc0*/  I2FP.F32.S32 R16, R13 ;  /* 0x0000000d00107245 */ /* 0x000fe20000201400 */
[----:B------:R-:W-:Y:S01]  /*5cd0*/  FFMA.FTZ R54, R57, -UR5, R48 ;  /* 0x8000000539367c23 */ /* 0x000fe20008010030 */
[----:B------:R-:W-:Y:S02]  /*5ce0*/  VIADD R57, R17, 0x10 ;  /* 0x0000001011397836 */ /* 0x000fe40000000000 */
[----:B------:R-:W-:Y:S01]  /*5cf0*/  FFMA.FTZ R18, R55, -UR5, R40 ;  /* 0x8000000537127c23 */ /* 0x000fe20008010028 */
[C---:B------:R-:W-:Y:S02]  /*5d00*/  VIADD R55, R17.reuse, 0x11 ;  /* 0x0000001111377836 */ /* 0x040fe40000000000 */
[----:B------:R-:W-:Y:S01]  /*5d10*/  FFMA.FTZ R48, R16, -UR5, R49 ;  /* 0x8000000510307c23 */ /* 0x000fe20008010031 */
[----:B------:R-:W-:Y:S01]  /*5d20*/  VIADD R49, R17, 0x18 ;  /* 0x0000001811317836 */ /* 0x000fe20000000000 */
[----:B------:R-:W-:Y:S01]  /*5d30*/  HMMA.16816.F32 R12, R8, R44, R20 ;  /* 0x0000002c080c723c */ /* 0x000fe20000001814 */
[C---:B------:R-:W-:Y:S01]  /*5d40*/  IMAD.IADD R16, R52.reuse, 0x1, -R59 ;  /* 0x0000000134107824 */ /* 0x040fe200078e0a3b */
[----:B------:R-:W-:Y:S01]  /*5d50*/  ISETP.GE.AND P1, PT, R53, UR19, PT ;  /* 0x0000001335007c0c */ /* 0x000fe2000bf26270 */
[C---:B------:R-:W-:Y:S01]  /*5d60*/  IMAD.IADD R61, R52.reuse, 0x1, -R49 ;  /* 0x00000001343d7824 */ /* 0x040fe200078e0a31 */
[----:B------:R-:W-:Y:S01]  /*5d70*/  ISETP.GE.AND P6, PT, R59, UR19, PT ;  /* 0x000000133b007c0c */ /* 0x000fe2000bfc6270 */
[C---:B------:R-:W-:Y:S01]  /*5d80*/  VIADD R40, R52.reuse, 0x8 ;  /* 0x0000000834287836 */ /* 0x040fe20000000000 */
[----:B------:R-:W-:Y:S01]  /*5d90*/  IABS R16, R16 ;  /* 0x0000001000107213 */ /* 0x000fe20000000000 */
[C---:B------:R-:W-:Y:S01]  /*5da0*/  VIADD R45, R17.reuse, 0x19 ;  /* 0x00000019112d7836 */ /* 0x040fe20000000000 */
[----:B------:R-:W-:Y:S01]  /*5db0*/  IABS R61, R61 ;  /* 0x0000003d003d7213 */ /* 0x000fe20000000000 */
[C---:B------:R-:W-:Y:S01]  /*5dc0*/  IMAD.IADD R22, R52.reuse, 0x1, -R55 ;  /* 0x0000000134167824 */ /* 0x040fe200078e0a37 */
[----:B------:R-:W-:Y:S01]  /*5dd0*/  I2FP.F32.S32 R16, R16 ;  /* 0x0000001000107245 */ /* 0x000fe20000201400 */
[C---:B------:R-:W-:Y:S01]  /*5de0*/  IMAD.IADD R20, R52.reuse, 0x1, -R45 ;  /* 0x0000000134147824 */ /* 0x040fe200078e0a2d */
[----:B------:R-:W-:Y:S01]  /*5df0*/  I2FP.F32.S32 R61, R61 ;  /* 0x0000003d003d7245 */ /* 0x000fe20000201400 */
[----:B------:R-:W-:Y:S01]  /*5e00*/  IMAD.IADD R23, R52, 0x1, -R57 ;  /* 0x0000000134177824 */ /* 0x000fe200078e0a39 */
[----:B------:R-:W-:Y:S01]  /*5e10*/  IABS R22, R22 ;  /* 0x0000001600167213 */ /* 0x000fe20000000000 */
[----:B------:R-:W-:Y:S01]  /*5e20*/  FFMA.FTZ R16, R16, -UR5, R41 ;  /* 0x8000000510107c23 */ /* 0x000fe20008010029 */
[----:B------:R-:W-:Y:S01]  /*5e30*/  IABS R20, R20 ;  /* 0x0000001400147213 */ /* 0x000fe20000000000 */
[----:B------:R-:W-:Y:S01]  /*5e40*/  VIADD R41, R17, 0x20 ;  /* 0x0000002011297836 */ /* 0x000fe20000000000 */
[----:B------:R-:W-:Y:S01]  /*5e50*/  I2FP.F32.S32 R22, R22 ;  /* 0x0000001600167245 */ /* 0x000fe20000201400 */
[C---:B------:R-:W-:Y:S01]  /*5e60*/  IMAD.IADD R53, R40.reuse, 0x1, -R53 ;  /* 0x0000000128357824 */ /* 0x040fe200078e0a35 */
[----:B------:R-:W-:Y:S01]  /*5e70*/  I2FP.F32.S32 R20, R20 ;  /* 0x0000001400147245 */ /* 0x000fe20000201400 */
[----:B------:R-:W-:Y:S01]  /*5e80*/  IMAD.IADD R19, R40, 0x1, -R19 ;  /* 0x0000000128137824 */ /* 0x000fe200078e0a13 */
[----:B------:R-:W-:Y:S01]  /*5e90*/  IABS R23, R23 ;  /* 0x0000001700177213 */ /* 0x000fe20000000000 */
[----:B------:R-:W-:Y:S01]  /*5ea0*/  FFMA.FTZ R21, R22, -UR5, R37 ;  /* 0x8000000516157c23 */ /* 0x000fe20008010025 */
[----:B------:R-:W-:Y:S01]  /*5eb0*/  FFMA.FTZ R22, R61, -UR5, R32 ;  /* 0x800000053d167c23 */ /* 0x000fe20008010020 */
[----:B------:R-:W-:-:S02]  /*5ec0*/  IMAD.IADD R32, R52, 0x1, -R41 ;  /* 0x0000000134207824 */ /* 0x000fc400078e0a29 */
[----:B------:R-:W-:Y:S01]  /*5ed0*/  FFMA.FTZ R20, R20, -UR5, R33 ;  /* 0x8000000514147c23 */ /* 0x000fe20008010021 */
[C---:B------:R-:W-:Y:S01]  /*5ee0*/  IMAD.IADD R33, R40.reuse, 0x1, -R17 ;  /* 0x0000000128217824 */ /* 0x040fe200078e0a11 */
[----:B------:R-:W-:Y:S01]  /*5ef0*/  I2FP.F32.S32 R23, R23 ;  /* 0x0000001700177245 */ /* 0x000fe20000201400 */
[----:B------:R-:W-:Y:S01]  /*5f00*/  IMAD.IADD R59, R40, 0x1, -R59 ;  /* 0x00000001283b7824 */ /* 0x000fe200078e0a3b */
[----:B------:R-:W-:Y:S01]  /*5f10*/  IABS R32, R32 ;  /* 0x0000002000207213 */ /* 0x000fe20000000000 */
[----:B------:R-:W-:Y:S01]  /*5f20*/  VIADD R61, R17, 0x29 ;  /* 0x00000029113d7836 */ /* 0x000fe20000000000 */
[----:B------:R-:W-:Y:S01]  /*5f30*/  IABS R33, R33 ;  /* 0x0000002100217213 */ /* 0x000fe20000000000 */
[----:B------:R-:W-:Y:S01]  /*5f40*/  FFMA.FTZ R23, R23, -UR5, R36 ;  /* 0x8000000517177c23 */ /* 0x000fe20008010024 */
[----:B------:R-:W-:Y:S02]  /*5f50*/  I2FP.F32.S32 R197, R32 ;  /* 0x0000002000c57245 */ /* 0x000fe40000201400 */
[----:B------:R-:W-:-:S02]  /*5f60*/  IABS R53, R53 ;  /* 0x0000003500357213 */ /* 0x000fc40000000000 */
[----:B------:R-:W-:Y:S01]  /*5f70*/  IABS R19, R19 ;  /* 0x0000001300137213 */ /* 0x000fe20000000000 */
[----:B------:R-:W-:Y:S01]  /*5f80*/  FFMA.FTZ R197, R197, -UR5, R28 ;  /* 0x80000005c5c57c23 */ /* 0x000fe2000801001c */
[----:B------:R-:W-:Y:S01]  /*5f90*/  IABS R59, R59 ;  /* 0x0000003b003b7213 */ /* 0x000fe20000000000 */
[----:B------:R-:W-:Y:S01]  /*5fa0*/  IMAD.IADD R28, R40, 0x1, -R55 ;  /* 0x00000001281c7824 */ /* 0x000fe200078e0a37 */
[----:B------:R-:W-:Y:S02]  /*5fb0*/  I2FP.F32.S32 R33, R33 ;  /* 0x0000002100217245 */ /* 0x000fe40000201400 */
[----:B------:R-:W-:Y:S01]  /*5fc0*/  I2FP.F32.S32 R32, R53 ;  /* 0x0000003500207245 */ /* 0x000fe20000201400 */
[----:B------:R-:W-:Y:S01]  /*5fd0*/  IMAD.IADD R53, R52, 0x1, -R63 ;  /* 0x0000000134357824 */ /* 0x000fe200078e0a3f */
[----:B------:R-:W-:Y:S01]  /*5fe0*/  I2FP.F32.S32 R19, R19 ;  /* 0x0000001300137245 */ /* 0x000fe20000201400 */
[----:B------:R-:W-:Y:S01]  /*5ff0*/  FFMA.FTZ R33, R33, -UR5, R50 ;  /* 0x8000000521217c23 */ /* 0x000fe20008010032 */
[----:B------:R-:W-:Y:S01]  /*6000*/  I2FP.F32.S32 R36, R59 ;  /* 0x0000003b00247245 */ /* 0x000fe20000201400 */
[----:B------:R-:W-:Y:S01]  /*6010*/  FFMA.FTZ R32, R32, -UR5, R51 ;  /* 0x8000000520207c23 */ /* 0x000fe20008010033 */
[----:B------:R-:W-:Y:S01]  /*6020*/  IABS R28, R28 ;  /* 0x0000001c001c7213 */ /* 0x000fe20000000000 */
[----:B------:R-:W-:Y:S01]  /*6030*/  FFMA.FTZ R44, R19, -UR5, R42 ;  /* 0x80000005132c7c23 */ /* 0x000fe2000801002a */
[----:B------:R-:W-:-:S02]  /*6040*/  IMAD.IADD R19, R40, 0x1, -R57 ;  /* 0x0000000128137824 */ /* 0x000fc400078e0a39 */
[----:B------:R-:W-:Y:S01]  /*6050*/  FFMA.FTZ R42, R36, -UR5, R43 ;  /* 0x80000005242a7c23 */ /* 0x000fe2000801002b */
[----:B------:R-:W-:Y:S01]  /*6060*/  IMAD.IADD R43, R40, 0x1, -R49 ;  /* 0x00000001282b7824 */ /* 0x000fe200078e0a31 */
[----:B------:R-:W-:Y:S01]  /*6070*/  FSEL R36, R33, -INF , !P2 ;  /* 0xff80000021247808 */ /* 0x000fe20005000000 */
[----:B------:R-:W-:Y:S01]  /*6080*/  VIADD R59, R17, 0x31 ;  /* 0x00000031113b7836 */ /* 0x000fe20000000000 */
[----:B------:R-:W-:Y:S01]  /*6090*/  FSEL R33, R48, -INF , !P1 ;  /* 0xff80000030217808 */ /* 0x000fe20004800000 */
[----:B------:R-:W-:Y:S01]  /*60a0*/  IMAD.IADD R48, R40, 0x1, -R45 ;  /* 0x0000000128307824 */ /* 0x000fe200078e0a2d */
[----:B------:R-:W-:Y:S01]  /*60b0*/  FSEL R32, R32, -INF , !P1 ;  /* 0xff80000020207808 */ /* 0x000fe20004800000 */
[----:B------:R-:W-:Y:S01]  /*60c0*/  IMAD.IADD R50, R52, 0x1, -R61 ;  /* 0x0000000134327824 */ /* 0x000fe200078e0a3d */
[----:B------:R-:W-:Y:S02]  /*60d0*/  I2FP.F32.S32 R28, R28 ;  /* 0x0000001c001c7245 */ /* 0x000fe40000201400 */
[----:B------:R-:W-:Y:S01]  /*60e0*/  ISETP.GE.AND P1, PT, R41, UR19, PT ;  /* 0x0000001329007c0c */ /* 0x000fe2000bf26270 */
[----:B------:R-:W-:Y:S01]  /*60f0*/  IMAD.IADD R41, R40, 0x1, -R41 ;  /* 0x0000000128297824 */ /* 0x000fe200078e0a29 */
[----:B------:R-:W-:Y:S01]  /*6100*/  IABS R19, R19 ;  /* 0x0000001300137213 */ /* 0x000fe20000000000 */
[----:B------:R-:W-:Y:S01]  /*6110*/  FFMA.FTZ R28, R28, -UR5, R39 ;  /* 0x800000051c1c7c23 */ /* 0x000fe20008010027 */
[----:B------:R-:W-:-:S02]  /*6120*/  IABS R43, R43 ;  /* 0x0000002b002b7213 */ /* 0x000fc40000000000 */
[----:B------:R-:W-:Y:S02]  /*6130*/  IABS R48, R48 ;  /* 0x0000003000307213 */ /* 0x000fe40000000000 */
[----:B------:R-:W-:Y:S02]  /*6140*/  I2FP.F32.S32 R19, R19 ;  /* 0x0000001300137245 */ /* 0x000fe40000201400 */
[----:B------:R-:W-:Y:S02]  /*6150*/  I2FP.F32.S32 R43, R43 ;  /* 0x0000002b002b7245 */ /* 0x000fe40000201400 */
[----:B------:R-:W-:Y:S01]  /*6160*/  FSEL R39, R18, -INF , !P0 ;  /* 0xff80000012277808 */ /* 0x000fe20004000000 */
[----:B------:R-:W-:Y:S01]  /*6170*/  FFMA.FTZ R19, R19, -UR5, R38 ;  /* 0x8000000513137c23 */ /* 0x000fe20008010026 */
[----:B------:R-:W-:Y:S01]  /*6180*/  IABS R41, R41 ;  /* 0x0000002900297213 */ /* 0x000fe20000000000 */
[----:B------:R-:W-:Y:S01]  /*6190*/  FFMA.FTZ R38, R43, -UR5, R34 ;  /* 0x800000052b267c23 */ /* 0x000fe20008010022 */
[----:B------:R-:W-:Y:S01]  /*61a0*/  FSEL R18, R44, -INF , !P0 ;  /* 0xff8000002c127808 */ /* 0x000fe20004000000 */
[----:B------:R-:W-:Y:S01]  /*61b0*/  IMAD.IADD R44, R40, 0x1, -R63 ;  /* 0x00000001282c7824 */ /* 0x000fe200078e0a3f */
[----:B------:R-:W-:Y:S01]  /*61c0*/  I2FP.F32.S32 R48, R48 ;  /* 0x0000003000307245 */ /* 0x000fe20000201400 */
[----:B------:R-:W-:Y:S01]  /*61d0*/  VIADD R43, R17, 0x28 ;  /* 0x00000028112b7836 */ /* 0x000fe20000000000 */
[----:B------:R-:W-:-:S02]  /*61e0*/  I2FP.F32.S32 R41, R41 ;  /* 0x0000002900297245 */ /* 0x000fc40000201400 */
[----:B------:R-:W-:Y:S01]  /*61f0*/  IABS R53, R53 ;  /* 0x0000003500357213 */ /* 0x000fe20000000000 */
[----:B------:R-:W-:Y:S01]  /*6200*/  FFMA.FTZ R34, R48, -UR5, R35 ;  /* 0x8000000530227c23 */ /* 0x000fe20008010023 */
[----:B------:R-:W-:Y:S01]  /*6210*/  IABS R44, R44 ;  /* 0x0000002c002c7213 */ /* 0x000fe20000000000 */
[----:B------:R-:W-:Y:S01]  /*6220*/  FFMA.FTZ R190, R41, -UR5, R30 ;  /* 0x8000000529be7c23 */ /* 0x000fe2000801001e */
[----:B------:R-:W-:Y:S01]  /*6230*/  FSEL R35, R16, -INF , !P6 ;  /* 0xff80000010237808 */ /* 0x000fe20007000000 */
[----:B------:R-:W-:Y:S01]  /*6240*/  VIADD R41, R17, 0x30 ;  /* 0x0000003011297836 */ /* 0x000fe20000000000 */
[----:B------:R-:W-:Y:S01]  /*6250*/  ISETP.GE.AND P5, PT, R57, UR19, PT ;  /* 0x0000001339007c0c */ /* 0x000fe2000bfa6270 */
[----:B------:R-:W-:Y:S01]  /*6260*/  IMAD.IADD R51, R52, 0x1, -R43 ;  /* 0x0000000134337824 */ /* 0x000fe200078e0a2b */
[----:B------:R-:W-:Y:S01]  /*6270*/  FSEL R37, R54, -INF , !P2 ;  /* 0xff80000036257808 */ /* 0x000fe20005000000 */
[----:B------:R-:W-:Y:S01]  /*6280*/  VIADD R57, R17, 0x38 ;  /* 0x0000003811397836 */ /* 0x000fe20000000000 */
[----:B------:R-:W-:Y:S01]  /*6290*/  FSEL R16, R42, -INF , !P6 ;  /* 0xff8000002a107808 */ /* 0x000fe20007000000 */
[C---:B------:R-:W-:Y:S01]  /*62a0*/  IMAD.IADD R48, R52.reuse, 0x1, -R59 ;  /* 0x0000000134307824 */ /* 0x040fe200078e0a3b */
[----:B------:R-:W-:Y:S01]  /*62b0*/  ISETP.GE.AND P4, PT, R55, UR19, PT ;  /* 0x0000001337007c0c */ /* 0x000fe2000bf86270 */
[----:B------:R-:W-:Y:S01]  /*62c0*/  VIADD R55, R17, 0x39 ;  /* 0x0000003911377836 */ /* 0x000fe20000000000 */
[----:B------:R-:W-:Y:S01]  /*62d0*/  ISETP.GE.AND P3, PT, R49, UR19, PT ;  /* 0x0000001331007c0c */ /* 0x000fe2000bf66270 */
[C---:B------:R-:W-:Y:S01]  /*62e0*/  IMAD.IADD R49, R52.reuse, 0x1, -R41 ;  /* 0x0000000134317824 */ /* 0x040fe200078e0a29 */
[----:B------:R-:W-:Y:S01]  /*62f0*/  ISETP.GE.AND P2, PT, R45, UR19, PT ;  /* 0x000000132d007c0c */ /* 0x000fe2000bf46270 */
[----:B------:R-:W-:Y:S01]  /*6300*/  IMAD.IADD R45, R52, 0x1, -R57 ;  /* 0x00000001342d7824 */ /* 0x000fe200078e0a39 */
[----:B------:R-:W-:Y:S01]  /*6310*/  ISETP.GE.AND P6, PT, R43, UR19, PT ;  /* 0x000000132b007c0c */ /* 0x000fe2000bfc6270 */
[C---:B------:R-:W-:Y:S01]  /*6320*/  IMAD.IADD R43, R40.reuse, 0x1, -R43 ;  /* 0x00000001282b7824 */ /* 0x040fe200078e0a2b */
[----:B------:R-:W-:Y:S01]  /*6330*/  I2FP.F32.S32 R8, R53 ;  /* 0x0000003500087245 */ /* 0x000fe20000201400 */
[----:B------:R-:W-:Y:S01]  /*6340*/  IMAD.IADD R42, R40, 0x1, -R61 ;  /* 0x00000001282a7824 */ /* 0x000fe200078e0a3d */
[----:B------:R-:W-:Y:S01]  /*6350*/  I2FP.F32.S32 R10, R44 ;  /* 0x0000002c000a7245 */ /* 0x000fe20000201400 */
[----:B------:R-:W-:Y:S01]  /*6360*/  IMAD.IADD R52, R52, 0x1, -R55 ;  /* 0x0000000134347824 */ /* 0x000fe200078e0a37 */
[----:B------:R-:W-:Y:S01]  /*6370*/  FSEL R30, R19, -INF , !P5 ;  /* 0xff800000131e7808 */ /* 0x000fe20006800000 */
[----:B------:R-:W-:Y:S01]  /*6380*/  FFMA.FTZ R29, R8, -UR5, R29 ;  /* 0x80000005081d7c23 */ /* 0x000fe2000801001d */
[----:B------:R-:W-:Y:S01]  /*6390*/  FSEL R21, R21, -INF , !P4 ;  /* 0xff80000015157808 */ /* 0x000fe20006000000 */
[----:B------:R-:W-:Y:S01]  /*63a0*/  FFMA.FTZ R31, R10, -UR5, R31 ;  /* 0x800000050a1f7c23 */ /* 0x000fe2000801001f */
[----:B------:R-:W-:-:S02]  /*63b0*/  FSEL R28, R28, -INF , !P4 ;  /* 0xff8000001c1c7808 */ /* 0x000fc40006000000 */
[----:B------:R-:W-:Y:S02]  /*63c0*/  FSEL R19, R22, -INF , !P3 ;  /* 0xff80000016137808 */ /* 0x000fe40005800000 */
[----:B------:R-:W-:Y:S02]  /*63d0*/  FSEL R17, R20, -INF , !P2 ;  /* 0xff80000014117808 */ /* 0x000fe40005000000 */
[----:B------:R-:W-:Y:S01]  /*63e0*/  ISETP.GE.AND P4, PT, R41, UR19, PT ;  /* 0x0000001329007c0c */ /* 0x000fe2000bf86270 */
[----:B------:R-:W-:Y:S01]  /*63f0*/  IMAD.IADD R41, R40, 0x1, -R41 ;  /* 0x0000000128297824 */ /* 0x000fe200078e0a29 */
[----:B------:R-:W-:Y:S01]  /*6400*/  FSEL R22, R38, -INF , !P3 ;  /* 0xff80000026167808 */ /* 0x000fe20005800000 */
[----:B------:R-:W-:Y:S01]  /*6410*/  IMAD.IADD R38, R40, 0x1, -R59 ;  /* 0x0000000128267824 */ /* 0x000fe200078e0a3b */
[----:B------:R-:W-:Y:S01]  /*6420*/  FSEL R20, R34, -INF , !P2 ;  /* 0xff80000022147808 */ /* 0x000fe20005000000 */
[C---:B------:R-:W-:Y:S01]  /*6430*/  IMAD.IADD R34, R40.reuse, 0x1, -R57 ;  /* 0x0000000128227824 */ /* 0x040fe200078e0a39 */
[----:B------:R-:W-:Y:S01]  /*6440*/  ISETP.GE.AND P0, PT, R63, UR19, PT ;  /* 0x000000133f007c0c */ /* 0x000fe2000bf06270 */
[----:B------:R-:W-:Y:S01]  /*6450*/  IMAD.IADD R40, R40, 0x1, -R55 ;  /* 0x0000000128287824 */ /* 0x000fe200078e0a37 */
[----:B------:R-:W-:-:S02]  /*6460*/  IABS R43, R43 ;  /* 0x0000002b002b7213 */ /* 0x000fc40000000000 */
[----:B------:R-:W-:Y:S02]  /*6470*/  FSEL R189, R29, -INF , !P0 ;  /* 0xff8000001dbd7808 */ /* 0x000fe40004000000 */
[----:B------:R-:W-:Y:S02]  /*6480*/  I2FP.F32.S32 R9, R43 ;  /* 0x0000002b00097245 */ /* 0x000fe40000201400 */
[----:B------:R-:W-:Y:S02]  /*6490*/  FSEL R206, R31, -INF , !P0 ;  /* 0xff8000001fce7808 */ /* 0x000fe40004000000 */
[----:B------:R-:W-:Y:S01]  /*64a0*/  PLOP3.LUT P0, PT, PT, PT, UP0, 0x80, 0x0 ;  /* 0x000000000000781c */ /* 0x000fe20003f0f008 */
[----:B------:R-:W-:Y:S01]  /*64b0*/  FFMA.FTZ R26, R9, -UR5, R26 ;  /* 0x80000005091a7c23 */ /* 0x000fe2000801001a */
[----:B------:R-:W-:Y:S02]  /*64c0*/  IABS R51, R51 ;  /* 0x0000003300337213 */ /* 0x000fe40000000000 */
[----:B------:R-:W-:-:S02]  /*64d0*/  IABS R50, R50 ;  /* 0x0000003200327213 */ /* 0x000fc40000000000 */
[----:B------:R-:W-:Y:S02]  /*64e0*/  IABS R49, R49 ;  /* 0x0000003100317213 */ /* 0x000fe40000000000 */
[----:B------:R-:W-:Y:S02]  /*64f0*/  IABS R48, R48 ;  /* 0x0000003000307213 */ /* 0x000fe40000000000 */
[----:B------:R-:W-:Y:S02]  /*6500*/  IABS R45, R45 ;  /* 0x0000002d002d7213 */ /* 0x000fe40000000000 */
[----:B------:R-:W-:Y:S02]  /*6510*/  IABS R52, R52 ;  /* 0x0000003400347213 */ /* 0x000fe40000000000 */
[----:B------:R-:W-:Y:S02]  /*6520*/  IABS R42, R42 ;  /* 0x0000002a002a7213 */ /* 0x000fe40000000000 */
[----:B------:R-:W-:-:S02]  /*6530*/  IABS R41, R41 ;  /* 0x0000002900297213 */ /* 0x000fc40000000000 */
[----:B------:R-:W-:Y:S02]  /*6540*/  IABS R38, R38 ;  /* 0x0000002600267213 */ /* 0x000fe40000000000 */
[----:B------:R-:W-:Y:S02]  /*6550*/  IABS R34, R34 ;  /* 0x0000002200227213 */ /* 0x000fe40000000000 */
[----:B------:R-:W-:Y:S02]  /*6560*/  IABS R40, R40 ;  /* 0x0000002800287213 */ /* 0x000fe40000000000 */
        /* <DEDUP_REMOVED lines=24> */
[----:B------:R-:W-:-:S02]  /*66f0*/  FSEL R190, R190, -INF , !P1 ;  /* 0xff800000bebe7808 */ /* 0x000fc40004800000 */
        /* <DEDUP_REMOVED lines=21> */
[----:B------:R-:W-:-:S05]  /*6850*/  IMAD.U32 R12, RZ, RZ, UR16 ;  /* 0x00000010ff0c7e24 */ /* 0x000fca000f8e00ff */
        /* <DEDUP_REMOVED lines=48> */
[----:B------:R-:W-:Y:S01]  /*6b60*/  IMAD.WIDE.U32 R12, R11, UR6, RZ ;  /* 0x000000060b0c7c25 */ /* 0x000fe2000f8e00ff */
[----:B------:R-:W-:Y:S02]  /*6b70*/  ULDC.64 UR6, c[0x0][0x230] ;  /* 0x00008c0000067ab9 */ /* 0x000fe40000000a00 */
[----:B------:R-:W-:Y:S02]  /*6b80*/  SHF.R.S32.HI R9, RZ, 0x1f, R10 ;  /* 0x0000001fff097819 */ /* 0x000fe4000001140a */
[----:B------:R-:W-:-:S03]  /*6b90*/  IADD3 R13, R13, R8, RZ ;  /* 0x000000080d0d7210 */ /* 0x000fc60007ffe0ff */
[----:B------:R-:W-:Y:S02]  /*6ba0*/  IMAD R9, R9, UR6, RZ ;  /* 0x0000000609097c24 */ /* 0x000fe4000f8e02ff */
[----:B------:R-:W-:-:S04]  /*6bb0*/  IMAD.WIDE.U32 R24, R10, UR6, R12 ;  /* 0x000000060a187c25 */ /* 0x000fc8000f8e000c */
[----:B------:R-:W-:-:S04]  /*6bc0*/  IMAD R9, R10, UR7, R9 ;  /* 0x000000070a097c24 */ /* 0x000fc8000f8e0209 */
[----:B------:R-:W-:Y:S01]  /*6bd0*/  IMAD.IADD R25, R25, 0x1, R9 ;  /* 0x0000000119197824 */ /* 0x000fe200078e0209 */
[----:B------:R-:W-:Y:S06]  /*6be0*/  BRA `(.L_x_5243) ;  /* 0x0000000000107947 */ /* 0x000fec0003800000 */
.L_x_5242:
[----:B------:R-:W-:-:S04]  /*6bf0*/  ULEA UR6, -UR6, URZ, 0x6 ;  /* 0x0000003f06067291 */ /* 0x000fc8000f8e313f */
[----:B------:R-:W-:Y:S02]  /*6c00*/  USHF.R.S32.HI UR7, URZ, 0x1f, UR6 ;  /* 0x0000001f3f077899 */ /* 0x000fe40008011406 */
[----:B------:R-:W-:-:S04]  /*6c10*/  MOV R24, UR6 ;  /* 0x0000000600187c02 */ /* 0x000fc80008000f00 */
[----:B------:R-:W-:-:S07]  /*6c20*/  MOV R25, UR7 ;  /* 0x0000000700197c02 */ /* 0x000fce0008000f00 */
.L_x_5243:
        /* <DEDUP_REMOVED lines=30> */
[----:B------:R-:W-:Y:S01]  /*6e10*/  @!P3 IMAD.X R6, R25, 0x1, R166, P1 ;  /* 0x000000011906b824 */ /* 0x000fe200008e06a6 */
[----:B------:R-:W-:Y:S01]  /*6e20*/  IADD3 R4, P2, R24, UR27, RZ ;  /* 0x0000001b18047c10 */ /* 0x000fe2000ff5e0ff */
[----:B------:R-:W2:Y:S01]  /*6e30*/  @!P4 LDC.64 R14, c[0x0][0x218] ;  /* 0x00008600ff0ecb82 */ /* 0x000ea20000000a00 */
[C---:B-----5:R-:W-:Y:S01]  /*6e40*/  @!P3 LEA R42, P1, R3.reuse, R12, 0x1 ;  /* 0x0000000c032ab211 */ /* 0x060fe200078208ff */
[----:B------:R1:W-:Y:S03]  /*6e50*/  @P5 STS.128 [R235+0xa000], RZ ;  /* 0x00a000ffeb005388 */ /* 0x0003e60000000c00 */
[----:B------:R-:W-:Y:S01]  /*6e60*/  @!P3 LEA.HI.X R43, R3, R13, R6, 0x1, P1 ;  /* 0x0000000d032bb211 */ /* 0x000fe200008f0c06 */
[----:B------:R-:W-:Y:S01]  /*6e70*/  @!PT LDS RZ, [RZ] ;  /* 0x00000000fffff984 */ /* 0x000fe20000000800 */
[----:B------:R-:W-:Y:S01]  /*6e80*/  @!PT LDS RZ, [RZ] ;  /* 0x00000000fffff984 */ /* 0x000fe20000000800 */
[----:B------:R-:W-:Y:S01]  /*6e90*/  @!PT LDS RZ, [RZ] ;  /* 0x00000000fffff984 */ /* 0x000fe20000000800 */
[----:B------:R5:W-:Y:S01]  /*6ea0*/  @!P5 LDGSTS.E.BYPASS.LTC128B.128 [R235+0xa000], desc[UR20][R26.64+0x80] ;  /* 0x0a0000801aebdfae */ /* 0x000be2000b901d54 */
[----:B------:R-:W-:Y:S01]  /*6eb0*/  IADD3.X R3, R25, UR25, RZ, P2, !PT ;  /* 0x0000001919037c10 */ /* 0x000fe200097fe4ff */
[----:B------:R-:W4:Y:S01]  /*6ec0*/  @!P3 LDC.64 R12, c[0x0][0x218] ;  /* 0x00008600ff0cbb82 */ /* 0x000f220000000a00 */
[CC--:B------:R-:W-:Y:S01]  /*6ed0*/  @!P6 IADD3 R29, P1, R4.reuse, R167.reuse, RZ ;  /* 0x000000a7041de210 */ /* 0x0c0fe20007f3e0ff */
[----:B------:R2:W-:Y:S03]  /*6ee0*/  @P4 STS.128 [R235+0xc000], RZ ;  /* 0x00c000ffeb004388 */ /* 0x0005e60000000c00 */
        /* <DEDUP_REMOVED lines=17> */
[----:B--2---:R-:W-:Y:S01]  /*7000*/  @!P4 LEA R40, P2, R10, R14, 0x1 ;  /* 0x0000000e0a28c211 */ /* 0x004fe200078408ff */
[C-C-:B------:R-:W-:Y:S01]  /*7010*/  @!P4 IMAD.X R11, R3.reuse, 0x1, R166.reuse, P1 ;  /* 0x00000001030bc824 */ /* 0x140fe200008e06a6 */
[----:B------:R-:W2:Y:S01]  /*7020*/  @!P6 LDC.64 R8, c[0x0][0x218] ;  /* 0x00008600ff08eb82 */ /* 0x000ea20000000a00 */
[----:B------:R-:W-:Y:S01]  /*7030*/  @!P3 IADD3 R6, P1, R4, R167, RZ ;  /* 0x000000a70406b210 */ /* 0x000fe20007f3e0ff */
[----:B------:R1:W-:Y:S02]  /*7040*/  @P6 STS.128 [R235+0x8800], RZ ;  /* 0x008800ffeb006388 */ /* 0x0003e40000000c00 */
[----:B------:R-:W-:Y:S02]  /*7050*/  @!P4 LEA.HI.X R41, R10, R15, R11, 0x1, P2 ;  /* 0x0000000f0a29c211 */ /* 0x000fe400010f0c0b */
[----:B------:R-:W-:Y:S01]  /*7060*/  @!P3 IMAD.X R29, R3, 0x1, R166, P1 ;  /* 0x00000001031db824 */ /* 0x000fe200008e06a6 */
[----:B----4-:R-:W-:Y:S01]  /*7070*/  @!P3 LEA R50, P1, R6, R12, 0x1 ;  /* 0x0000000c0632b211 */ /* 0x010fe200078208ff */
        /* <DEDUP_REMOVED lines=15> */
[----:B------:R1:W-:Y:S02]  /*7170*/  @!P5 LDGSTS.E.BYPASS.LTC128B.128 [R235+0xa800], desc[UR20][R46.64+0x80] ;  /* 0x0a8000802eebdfae */ /* 0x0003e4000b901d54 */
[C-C-:B------:R-:W-:Y:S02]  /*7180*/  @!P6 IMAD.X R31, R3.reuse, 0x1, R166.reuse, P1 ;  /* 0x00000001031fe824 */ /* 0x140fe400008e06a6 */
[----:B------:R1:W-:Y:S02]  /*7190*/  @P4 STS.128 [R235+0xc800], RZ ;  /* 0x00c800ffeb004388 */ /* 0x0003e40000000c00 */
[----:B------:R-:W3:Y:S01]  /*71a0*/  @!P3 LDC.64 R12, c[0x0][0x218] ;  /* 0x00008600ff0cbb82 */ /* 0x000ee20000000a00 */
[C---:B--2---:R-:W-:Y:S01]  /*71b0*/  @!P6 LEA R52, P1, R6.reuse, R8, 0x1 ;  /* 0x000000080634e211 */ /* 0x044fe200078208ff */
        /* <DEDUP_REMOVED lines=9> */
[----:B-----5:R-:W-:Y:S01]  /*7250*/  @!P4 IMAD.X R26, R3, 0x1, R166, P1 ;  /* 0x00000001031ac824 */ /* 0x020fe200008e06a6 */
[----:B------:R-:W-:Y:S01]  /*7260*/  @!P5 LEA.HI.X R55, R29, R11, R8, 0x1, P2 ;  /* 0x0000000b1d37d211 */ /* 0x000fe200010f0c08 */
[----:B------:R-:W-:Y:S01]  /*7270*/  @!PT LDS RZ, [RZ] ;  /* 0x00000000fffff984 */ /* 0x000fe20000000800 */
[----:B------:R-:W-:Y:S01]  /*7280*/  @!PT LDS RZ, [RZ] ;  /* 0x00000000fffff984 */ /* 0x000fe20000000800 */
[----:B------:R-:W-:Y:S01]  /*7290*/  @!PT LDS RZ, [RZ] ;  /* 0x00000000fffff984 */ /* 0x000fe20000000800 */
[----:B------:R2:W-:Y:S01]  /*72a0*/  @!P3 LDGSTS.E.BYPASS.LTC128B.128 [R235+0xe800], desc[UR20][R50.64+0x180] ;  /* 0x0e80018032ebbfae */ /* 0x0005e2000b901d54 */
[----:B------:R-:W4:Y:S01]  /*72b0*/  @!P6 LDC.64 R8, c[0x0][0x218] ;  /* 0x00008600ff08eb82 */ /* 0x000f220000000a00 */
[----:B-1----:R-:W-:Y:S02]  /*72c0*/  @!P4 LEA R44, P2, R6, R14, 0x1 ;  /* 0x0000000e062cc211 */ /* 0x002fe400078408ff */
[----:B------:R-:W-:Y:S01]  /*72d0*/  @!P3 IADD3 R27, P1, R4, R167, RZ ;  /* 0x000000a7041bb210 */ /* 0x000fe20007f3e0ff */
[----:B------:R2:W-:Y:S01]  /*72e0*/  @P6 STS.128 [R235+0x9000], RZ ;  /* 0x009000ffeb006388 */ /* 0x0005e20000000c00 */
[----:B------:R-:W-:Y:S02]  /*72f0*/  @!P4 LEA.HI.X R45, R6, R15, R26, 0x1, P2 ;  /* 0x0000000f062dc211 */ /* 0x000fe400010f0c1a */
[----:B------:R-:W-:Y:S01]  /*7300*/  IADD3 R6, P2, R4, UR27, RZ ;  /* 0x0000001b04067c10 */ /* 0x000fe2000ff5e0ff */
[----:B------:R-:W1:Y:S01]  /*7310*/  @!P5 LDC.64 R10, c[0x0][0x218] ;  /* 0x00008600ff0adb82 */ /* 0x000e620000000a00 */
[----:B------:R-:W-:Y:S01]  /*7320*/  @!P3 IMAD.X R4, R3, 0x1, R166, P1 ;  /* 0x000000010304b824 */ /* 0x000fe200008e06a6 */
[----:B---3--:R-:W-:Y:S01]  /*7330*/  @!P3 LEA R12, P1, R27, R12, 0x1 ;  /* 0x0000000c1b0cb211 */ /* 0x008fe200078208ff */
[----:B------:R-:W-:Y:S01]  /*7340*/  @!PT LDS RZ, [RZ] ;  /* 0x00000000fffff984 */ /* 0x000fe20000000800 */
[----:B------:R-:W-:Y:S01]  /*7350*/  @!PT LDS RZ, [RZ] ;  /* 0x00000000fffff984 */ /* 0x000fe20000000800 */
[----:B------:R-:W-:Y:S01]  /*7360*/  @!PT LDS RZ, [RZ] ;  /* 0x00000000fffff984 */ /* 0x000fe20000000800 */
[----:B------:R2:W-:Y:S01]  /*7370*/  @!P6 LDGSTS.E.BYPASS.LTC128B.128 [R235+0x9000], desc[UR20][R52.64] ;  /* 0x0900000034ebefae */ /* 0x0005e2000b901d54 */
[----:B------:R-:W-:-:S02]  /*7380*/  IADD3.X R3, R3, UR25, RZ, P2, !PT ;  /* 0x0000001903037c10 */ /* 0x000fc400097fe4ff */
[----:B------:R-:W-:Y:S01]  /*7390*/  @!P3 LEA.HI.X R13, R27, R13, R4, 0x1, P1 ;  /* 0x0000000d1b0db211 */ /* 0x000fe200008f0c04 */
[----:B------:R2:W-:Y:S01]  /*73a0*/  @P5 STS.128 [R235+0xb000], RZ ;  /* 0x00b000ffeb005388 */ /* 0x0005e20000000c00 */
[----:B------:R-:W3:Y:S01]  /*73b0*/  @!P4 LDC.64 R14, c[0x0][0x218] ;  /* 0x00008600ff0ecb82 */ /* 0x000ee20000000a00 */
[CC--:B------:R-:W-:Y:S02]  /*73c0*/  @!P6 IADD3 R4, P1, R6.reuse, R167.reuse, RZ ;  /* 0x000000a70604e210 */ /* 0x0c0fe40007f3e0ff */
[----:B------:R-:W-:Y:S01]  /*73d0*/  @!P5 IADD3 R26, P2, R6, R167, RZ ;  /* 0x000000a7061ad210 */ /* 0x000fe20007f5e0ff */
[----:B------:R-:W-:Y:S01]  /*73e0*/  @!PT LDS RZ, [RZ] ;  /* 0x00000000fffff984 */ /* 0x000fe20000000800 */
[----:B------:R-:W-:Y:S01]  /*73f0*/  @!PT LDS RZ, [RZ] ;  /* 0x00000000fffff984 */ /* 0x000fe20000000800 */
[----:B------:R-:W-:Y:S01]  /*7400*/  @!PT LDS RZ, [RZ] ;  /* 0x00000000fffff984 */ /* 0x000fe20000000800 */
[----:B------:R2:W-:Y:S02]  /*7410*/  @!P5 LDGSTS.E.BYPASS.LTC128B.128 [R235+0xb000], desc[UR20][R54.64+0x80] ;  /* 0x0b00008036ebdfae */ /* 0x0005e4000b901d54 */
[C-C-:B------:R-:W-:Y:S01]  /*7420*/  @!P6 IMAD.X R27, R3.reuse, 0x1, R166.reuse, P1 ;  /* 0x00000001031be824 */ /* 0x140fe200008e06a6 */
[C---:B----4-:R-:W-:Y:S01]  /*7430*/  @!P6 LEA R42, P1, R4.reuse, R8, 0x1 ;  /* 0x00000008042ae211 */ /* 0x050fe200078208ff */
        /* <DEDUP_REMOVED lines=8> */
[----:B-1----:R-:W-:-:S03]  /*74c0*/  @!P5 LEA R10, P2, R26, R10, 0x1 ;  /* 0x0000000a1a0ad211 */ /* 0x002fc600078408ff */
[----:B------:R2:W-:Y:S01]  /*74d0*/  @P3 STS.128 [R235+0xf000], RZ ;  /* 0x00f000ffeb003388 */ /* 0x0005e20000000c00 */
[----:B------:R-:W-:Y:S01]  /*74e0*/  @!P5 LEA.HI.X R11, R26, R11, R8, 0x1, P2 ;  /* 0x0000000b1a0bd211 */ /* 0x000fe200010f0c08 */
[----:B------:R-:W-:Y:S02]  /*74f0*/  @!P4 IMAD.X R8, R3, 0x1, R166, P1 ;  /* 0x000000010308c824 */ /* 0x000fe400008e06a6 */
        /* <DEDUP_REMOVED lines=32> */
.L_x_5245:
[----:B------:R-:W-:Y:S05]  /*7700*/  BSYNC B0 ;  /* 0x0000000000007941 */ /* 0x000fea0003800000 */
.L_x_5244:
[----:B------:R-:W0:Y:S01]  /*7710*/  LDGDEPBAR ;  /* 0x00000000000079af */ /* 0x000e220000000000 */
[----:B------:R-:W-:-:S04]  /*7720*/  IADD3 R167, P1, R24, R167, RZ ;  /* 0x000000a718a77210 */ /* 0x000fc80007f3e0ff */
[----:B------:R-:W-:-:S09]  /*7730*/  IADD3.X R166, R25, R166, RZ, P1, !PT ;  /* 0x000000a619a67210 */ /* 0x000fd20000ffe4ff */
.L_x_5241:
        /* <DEDUP_REMOVED lines=32> */
[----:B-1----:R-:W1:Y:S03]  /*7940*/  SHFL.BFLY PT, R9, R6, 0x2, 0x1f ;  /* 0x0c401f0006097f89 */ /* 0x002e6600000e0000 */
        /* <DEDUP_REMOVED lines=22> */
[----:B------:R-:W1:Y:S02]  /*7ab0*/  LDSM.16.MT88.4 R8, [R228+0x10800] ;  /* 0x01080000e408783b */ /* 0x000e640000004200 */
[C---:B------:R-:W-:Y:S01]  /*7ac0*/  FMUL.FTZ R195, R3.reuse, UR6 ;  /* 0x0000000603c37c20 */ /* 0x040fe20008410000 */
[----:B------:R-:W-:Y:S01]  /*7ad0*/  FSEL R202, R202, RZ, P1 ;  /* 0x000000ffcaca7208 */ /* 0x000fe20000800000 */
[----:B------:R-:W2:Y:S01]  /*7ae0*/  LDSM.16.MT88.4 R112, [R225+0x14000] ;  /* 0x01400000e170783b */ /* 0x000ea20000004200 */
        /* <DEDUP_REMOVED lines=18> */
[--C-:B------:R-:W-:Y:S01]  /*7c10*/  FFMA.FTZ R0, R20, UR6, -R195.reuse ;  /* 0x0000000614007c23 */ /* 0x100fe200080108c3 */
[----:B------:R-:W5:Y:S01]  /*7c20*/  MUFU.EX2 R184, R184 ;  /* 0x000000b800b87308 */ /* 0x000f620000000800 */
        /* <DEDUP_REMOVED lines=12> */
[----:B------:R-:W2:Y:S01]  /*7cf0*/  LDSM.16.MT88.4 R144, [R225+0x16000] ;  /* 0x01600000e190783b */ /* 0x000ea20000004200 */
[--C-:B------:R-:W-:Y:S01]  /*7d00*/  FFMA.FTZ R204, R205, UR6, -R202.reuse ;  /* 0x00000006cdcc7c23 */ /* 0x100fe200080108ca */
[--C-:B------:R-:W-:Y:S01]  /*7d10*/  FFMA.FTZ R203, R203, UR6, -R202.reuse ;  /* 0x00000006cbcb7c23 */ /* 0x100fe200080108ca */
[----:B------:R-:W3:Y:S01]  /*7d20*/  MUFU.EX2 R178, R178 ;  /* 0x000000b200b27308 */ /* 0x000ee20000000800 */
[----:B-----5:R-:W-:Y:S01]  /*7d30*/  F2FP.F16.F32.PACK_AB R148, R184, R185 ;  /* 0x000000b9b894723e */ /* 0x020fe200000000ff */
[----:B------:R-:W5:Y:S01]  /*7d40*/  LDSM.16.MT88.4 R16, [R224+0x16000] ;  /* 0x01600000e010783b */ /* 0x000f620000004200 */
[--C-:B------:R-:W-:Y:S01]  /*7d50*/  FFMA.FTZ R201, R201, UR6, -R202.reuse ;  /* 0x00000006c9c97c23 */ /* 0x100fe200080108ca */
[----:B------:R-:W-:Y:S01]  /*7d60*/  FFMA.FTZ R202, R199, UR6, -R202 ;  /* 0x00000006c7ca7c23 */ /* 0x000fe200080108ca */
[--C-:B------:R-:W-:Y:S01]  /*7d70*/  FFMA.FTZ R199, R200, UR6, -R195.reuse ;  /* 0x00000006c8c77c23 */ /* 0x100fe200080108c3 */
[----:B------:R-:W5:Y:S01]  /*7d80*/  LDSM.16.MT88.4 R12, [R226+0x10800] ;  /* 0x01080000e20c783b */ /* 0x000f620000004200 */
[--C-:B------:R-:W-:Y:S01]  /*7d90*/  FFMA.FTZ R198, R198, UR6, -R195.reuse ;  /* 0x00000006c6c67c23 */ /* 0x100fe200080108c3 */
[----:B------:R-:W-:Y:S01]  /*7da0*/  MUFU.EX2 R182, R182 ;  /* 0x000000b600b67308 */ /* 0x000fe20000000800 */
[--C-:B------:R-:W-:Y:S01]  /*7db0*/  FFMA.FTZ R196, R196, UR6, -R195.reuse ;  /* 0x00000006c4c47c23 */ /* 0x100fe200080108c3 */
[----:B------:R-:W5:Y:S01]  /*7dc0*/  LDSM.16.MT88.4 R4, [R225+0x10800] ;  /* 0x01080000e104783b */ /* 0x000f620000004200 */
[----:B------:R-:W-:Y:S01]  /*7dd0*/  FFMA.FTZ R245, R194, UR6, -R195 ;  /* 0x00000006c2f57c23 */ /* 0x000fe200080108c3 */
[----:B------:R-:W-:Y:S01]  /*7de0*/  FADD.FTZ R184, R185, R184 ;  /* 0x000000b8b9b87221 */ /* 0x000fe20000010000 */
[----:B------:R-:W-:Y:S01]  /*7df0*/  ULDC.64 UR6, c[0x0][0x218] ;  /* 0x0000860000067ab9 */ /* 0x000fe20000000a00 */
[----:B------:R-:W-:Y:S01]  /*7e00*/  LDSM.16.MT88.4 R20, [R228+0x14800] ;  /* 0x01480000e414783b */ /* 0x000fe20000004200 */
[----:B------:R-:W-:Y:S01]  /*7e10*/  LEA R242, P1, R167, UR6, 0x1 ;  /* 0x00000006a7f27c11 */ /* 0x000fe2000f8208ff */
[----:B------:R-:W4:Y:S01]  /*7e20*/  MUFU.EX2 R187, R187 ;  /* 0x000000bb00bb7308 */ /* 0x000f220000000800 */
[----:B---3--:R-:W-:Y:S01]  /*7e30*/  F2FP.F16.F32.PACK_AB R150, R178, R181 ;  /* 0x000000b5b296723e */ /* 0x008fe200000000ff */
[----:B------:R-:W-:Y:S01]  /*7e40*/  LDSM.16.MT88.4 R168, [R224+0x10800] ;  /* 0x01080000e0a8783b */ /* 0x000fe20000004200 */
[----:B------:R-:W-:Y:S01]  /*7e50*/  FADD.FTZ R181, R181, R184 ;  /* 0x000000b8b5b57221 */ /* 0x000fe20000010000 */
[----:B------:R-:W-:-:S02]  /*7e60*/  LEA.HI.X R243, R167, UR7, R166, 0x1, P1 ;  /* 0x00000007a7f37c11 */ /* 0x000fc400088f0ca6 */
[----:B------:R-:W-:Y:S01]  /*7e70*/  LDSM.16.MT88.4 R28, [R225+0x12800] ;  /* 0x01280000e11c783b */ /* 0x000fe20000004200 */
[----:B------:R-:W-:Y:S01]  /*7e80*/  FADD.FTZ R178, R178, R181 ;  /* 0x000000b5b2b27221 */ /* 0x000fe20000010000 */
[----:B------:R-:W-:Y:S02]  /*7e90*/  MUFU.EX2 R183, R183 ;  /* 0x000000b700b77308 */ /* 0x000fe40000000800 */
[----:B------:R-:W-:Y:S06]  /*7ea0*/  LDSM.16.MT88.4 R32, [R226+0x12800] ;  /* 0x01280000e220783b */ /* 0x000fec0000004200 */
        /* <DEDUP_REMOVED lines=49> */
[C---:B--2---:R-:W-:Y:S03]  /*81c0*/  HMMA.16816.F32 R108, R148.reuse, R112, RZ ;  /* 0x00000070946c723c */ /* 0x044fe600000018ff */
        /* <DEDUP_REMOVED lines=22> */
[C---:B------:R-:W-:Y:S06]  /*8330*/  HMMA.16816.F32 R128, R148.reuse, R130, RZ ;  /* 0x000000829480723c */ /* 0x040fec00000018ff */
[C---:B------:R-:W-:Y:S06]  /*8340*/  HMMA.16816.F32 R136, R148.reuse, R138, RZ ;  /* 0x0000008a9488723c */ /* 0x040fec00000018ff */
[C---:B------:R-:W-:Y:S06]  /*8350*/  HMMA.16816.F32 R144, R148.reuse, R146, RZ ;  /* 0x000000929490723c */ /* 0x040fec00000018ff */
[C---:B-----5:R-:W-:Y:S06]  /*8360*/  HMMA.16816.F32 R152, R148.reuse, R16, RZ ;  /* 0x000000109498723c */ /* 0x060fec00000018ff */
[----:B------:R-:W-:Y:S01]  /*8370*/  HMMA.16816.F32 R148, R148, R18, RZ ;  /* 0x000000129494723c */ /* 0x000fe200000018ff */
[----:B------:R-:W5:Y:S05]  /*8380*/  LDSM.16.MT88.4 R16, [R228+0x12800] ;  /* 0x01280000e410783b */ /* 0x000f6a0000004200 */
        /* <DEDUP_REMOVED lines=39> */
[----:B--2---:R-:W-:Y:S01]  /*8600*/  F2FP.F16.F32.PACK_AB R7, R197, R192 ;  /* 0x000000c0c507723e */ /* 0x004fe200000000ff */
        /* <DEDUP_REMOVED lines=12> */
[----:B------:R-:W2:Y:S05]  /*86d0*/  LDSM.16.MT88.4 R28, [R224+0x16800] ;  /* 0x01680000e01c783b */ /* 0x000eaa0000004200 */
        /* <DEDUP_REMOVED lines=9> */
[C---:B-1----:R-:W-:Y:S06]  /*8770*/  HMMA.16816.F32 R92, R4.reuse, R8, R92 ;  /* 0x00000008045c723c */ /* 0x042fec000000185c */
[----:B------:R-:W-:Y:S01]  /*8780*/  HMMA.16816.F32 R96, R4, R10, R96 ;  /* 0x0000000a0460723c */ /* 0x000fe20000001860 */
[----:B------:R-:W1:Y:S05]  /*8790*/  LDSM.16.MT88.4 R8, [R226+0x17000] ;  /* 0x01700000e208783b */ /* 0x000e6a0000004200 */
[C---:B------:R-:W-:Y:S06]  /*87a0*/  HMMA.16816.F32 R68, R24.reuse, R32, R68 ;  /* 0x000000201844723c */ /* 0x040fec0000001844 */
[C---:B------:R-:W-:Y:S01]  /*87b0*/  HMMA.16816.F32 R72, R24.reuse, R34, R72 ;  /* 0x000000221848723c */ /* 0x040fe20000001848 */
[----:B------:R-:W1:Y:S05]  /*87c0*/  LDSM.16.MT88.4 R32, [R225+0x13000] ;  /* 0x01300000e120783b */ /* 0x000e6a0000004200 */
[C---:B--2---:R-:W-:Y:S06]  /*87d0*/  HMMA.16816.F32 R152, R24.reuse, R28, R152 ;  /* 0x0000001c1898723c */ /* 0x044fec0000001898 */
[----:B------:R-:W-:Y:S01]  /*87e0*/  HMMA.16816.F32 R148, R24, R30, R148 ;  /* 0x0000001e1894723c */ /* 0x000fe20000001894 */
[----:B------:R-:W2:Y:S04]  /*87f0*/  LDSM.16.MT88.4 R28, [R224+0x13000] ;  /* 0x01300000e01c783b */ /* 0x000ea80000004200 */
[----:B------:R-:W2:Y:S01]  /*8800*/  LDSM.16.MT88.4 R24, [R226+0x15000] ;  /* 0x01500000e218783b */ /* 0x000ea20000004200 */
        /* <DEDUP_REMOVED lines=73> */
[C---:B--2---:R-:W-:Y:S06]  /*8ca0*/  HMMA.16816.F32 R100, R4.reuse, R28, R100 ;  /* 0x0000001c0464723c */ /* 0x044fec0000001864 */
        /* <DEDUP_REMOVED lines=9> */
[C---:B-1----:R-:W-:Y:S06]  /*8d40*/  HMMA.16816.F32 R152, R4.reuse, R8, R152 ;  /* 0x000000080498723c */ /* 0x042fec0000001898 */
[----:B------:R-:W-:Y:S01]  /*8d50*/  HMMA.16816.F32 R148, R4, R10, R148 ;  /* 0x0000000a0494723c */ /* 0x000fe20000001894 */
[----:B------:R-:W-:-:S08]  /*8d60*/  NOP ;  /* 0x0000000000007918 */ /* 0x000fd00000000000 */
[----:B------:R-:W-:-:S15]  /*8d70*/  @!P0 BRA `(.L_x_5246) ;  /* 0x0000004800ec8947 */ /* 0x000fde0003800000 */
[----:B------:R-:W-:Y:S01]  /*8d80*/  LOP3.LUT R165, R165, 0x3, RZ, 0xc0, !PT ;  /* 0x00000003a5a57812 */ /* 0x000fe200078ec0ff */
[----:B------:R-:W-:Y:S01]  /*8d90*/  ULEA UR6, -UR8, URZ, 0x6 ;  /* 0x0000003f08067291 */ /* 0x000fe2000f8e313f */
[----:B------:R-:W-:Y:S01]  /*8da0*/  IMAD.U32 R241, RZ, RZ, UR19 ;  /* 0x00000013fff17e24 */ /* 0x000fe2000f8e00ff */
[----:B------:R-:W-:Y:S01]  /*8db0*/  MOV R0, R3 ;  /* 0x0000000300007202 */ /* 0x000fe20000000f00 */
[----:B------:R-:W-:Y:S01]  /*8dc0*/  ULDC UR17, c[0x0][0x2d0] ;  /* 0x0000b40000117ab9 */ /* 0x000fe20000000800 */
[----:B------:R-:W-:Y:S01]  /*8dd0*/  USHF.R.S32.HI UR7, URZ, 0x1f, UR6 ;  /* 0x0000001f3f077899 */ /* 0x000fe20008011406 */
[----:B------:R-:W-:Y:S01]  /*8de0*/  IMAD R2, R165, -0x2, R2 ;  /* 0xfffffffea5027824 */ /* 0x000fe200078e0202 */
[----:B------:R-:W-:Y:S01]  /*8df0*/  MOV R240, UR6 ;  /* 0x0000000600f07c02 */ /* 0x000fe20008000f00 */
[----:B------:R-:W-:Y:S01]  /*8e00*/  IMAD.MOV.U32 R165, RZ, RZ, R164 ;  /* 0x000000ffffa57224 */ /* 0x000fe200078e00a4 */
[----:B------:R-:W-:Y:S01]  /*8e10*/  ULDC UR4, c[0x0][0x2ec] ;  /* 0x0000bb0000047ab9 */ /* 0x000fe20000000800 */
[----:B------:R-:W-:Y:S01]  /*8e20*/  ULDC UR16, c[0x0][0x248] ;  /* 0x0000920000107ab9 */ /* 0x000fe20000000800 */
[----:B------:R-:W-:Y:S01]  /*8e30*/  IADD3 R241, R241, -UR22, R2 ;  /* 0x80000016f1f17c10 */ /* 0x000fe2000fffe002 */
[----:B------:R-:W-:Y:S01]  /*8e40*/  IMAD.U32 R237, RZ, RZ, UR7 ;  /* 0x00000007ffed7e24 */ /* 0x000fe2000f8e00ff */
[----:B------:R-:W-:Y:S01]  /*8e50*/  UIADD3 UR22, UR18, -0x2, URZ ;  /* 0xfffffffe12167890 */ /* 0x000fe2000fffe03f */
[----:B------:R-:W-:Y:S01]  /*8e60*/  ULDC.64 UR8, c[0x0][0x248] ;  /* 0x0000920000087ab9 */ /* 0x000fe20000000a00 */
[----:B------:R-:W-:Y:S01]  /*8e70*/  ULDC.64 UR10, c[0x0][0x250] ;  /* 0x00009400000a7ab9 */ /* 0x000fe20000000a00 */
[----:B------:R-:W-:-:S09]  /*8e80*/  ULDC.64 UR6, c[0x0][0x250] ;  /* 0x0000940000067ab9 */ /* 0x000fd20000000a00 */
.L_x_5250:
[----:B------:R-:W-:Y:S01]  /*8e90*/  PLOP3.LUT P0, PT, PT, PT, UP1, 0x40, 0x0 ;  /* 0x000000000000781c */ /* 0x000fe20003f0e818 */
[C---:B------:R-:W-:Y:S01]  /*8ea0*/  VIADD R3, R236.reuse, 0x80 ;  /* 0x00000080ec037836 */ /* 0x040fe20000000000 */
[----:B------:R-:W-:Y:S04]  /*8eb0*/  DEPBAR.LE SB0, 0x0 ;  /* 0x000080000000791a */ /* 0x000fe80000000000 */
[----:B------:R-:W-:Y:S01]  /*8ec0*/  BAR.SYNC.DEFER_BLOCKING 0x0 ;  /* 0x0000000000007b1d */ /* 0x000fe20000010000 */
[----:B------:R-:W-:Y:S01]  /*8ed0*/  ISETP.GE.AND P4, PT, R3, UR17, PT ;  /* 0x0000001103007c0c */ /* 0x000fe2000bf86270 */
[C---:B------:R-:W-:Y:S01]  /*8ee0*/  VIADD R4, R236.reuse, 0x40 ;  /* 0x00000040ec047836 */ /* 0x040fe20000000000 */
[C---:B------:R-:W-:Y:S01]  /*8ef0*/  ISETP.GE.AND P6, PT, R236.reuse, UR17, PT ;  /* 0x00000011ec007c0c */ /* 0x040fe2000bfc6270 */
[----:B------:R-:W-:Y:S02]  /*8f00*/  VIADD R2, R236, 0xc0 ;  /* 0x000000c0ec027836 */ /* 0x000fe40000000000 */
[----:B------:R-:W-:Y:S01]  /*8f10*/  IMAD.MOV.U32 R3, RZ, RZ, R240 ;  /* 0x000000ffff037224 */ /* 0x000fe200078e00f0 */
[----:B------:R-:W-:Y:S01]  /*8f20*/  ISETP.GE.AND P5, PT, R4, UR17, PT ;  /* 0x0000001104007c0c */ /* 0x000fe2000bfa6270 */
[----:B------:R-:W-:Y:S01]  /*8f30*/  IMAD.MOV.U32 R164, RZ, RZ, R237 ;  /* 0x000000ffffa47224 */ /* 0x000fe200078e00ed */
        /* <DEDUP_REMOVED lines=69> */
.L_x_5247:
        /* <DEDUP_REMOVED lines=401> */
.L_x_5249:
        /* <DEDUP_REMOVED lines=117> */
.L_x_5248:
[----:B-1----:R-:W-:Y:S01]  /*b3f0*/  MOV R180, UR22 ;  /* 0x0000001600b47c02 */ /* 0x002fe20008000f00 */
[----:B------:R-:W-:Y:S01]  /*b400*/  LDSM.16.MT88.4 R184, [R226+0x12800] ;  /* 0x01280000e2b8783b */ /* 0x000fe20000004200 */
[----:B------:R-:W-:Y:S02]  /*b410*/  UISETP.GT.AND UP0, UPT, UR22, UR13, UPT ;  /* 0x0000000d1600728c */ /* 0x000fe4000bf04270 */
[----:B------:R-:W-:Y:S01]  /*b420*/  UIADD3 UR22, UR22, -0x1, URZ ;  /* 0xffffffff16167890 */ /* 0x000fe2000fffe03f */
[----:B------:R-:W-:Y:S01]  /*b430*/  IMAD R180, R180, -0x40, R241 ;  /* 0xffffffc0b4b47824 */ /* 0x000fe200078e02f1 */
[----:B------:R-:W-:Y:S01]  /*b440*/  UMOV UR10, UR19 ;  /* 0x00000013000a7c82 */ /* 0x000fe20008000000 */
[----:B------:R-:W-:Y:S02]  /*b450*/  UMOV UR11, UR18 ;  /* 0x00000012000b7c82 */ /* 0x000fe40008000000 */
        /* <DEDUP_REMOVED lines=175> */
[--C-:B----4-:R-:W-:Y:S01]  /*bf50*/  FFMA.FTZ R165, R11, UR4, -R196.reuse ;  /* 0x000000040ba57c23 */ /* 0x110fe200080108c4 */
        /* <DEDUP_REMOVED lines=52> */
[----:B------:R-:W-:Y:S01]  /*c2a0*/  FMUL.FTZ R12, R2, R152 ;  /* 0x00000098020c7220 */ /* 0x000fe20000410000 */
[--C-:B------:R-:W-:Y:S01]  /*c2b0*/  FFMA.FTZ R248, R26, UR4, -R196.reuse ;  /* 0x000000041af87c23 */ /* 0x100fe200080108c4 */
[----:B------:R-:W-:Y:S01]  /*c2c0*/  FFMA.FTZ R251, R27, UR4, -R196 ;  /* 0x000000041bfb7c23 */ /* 0x000fe200080108c4 */
        /* <DEDUP_REMOVED lines=17> */
[----:B------:R-:W-:Y:S03]  /*c3e0*/  PLOP3.LUT P0, PT, PT, PT, UP0, 0x80, 0x0 ;  /* 0x000000000000781c */ /* 0x000fe60003f0f008 */
[C---:B------:R-:W-:Y:S01]  /*c3f0*/  FMUL.FTZ R90, R0.reuse, R90 ;  /* 0x0000005a005a7220 */ /* 0x040fe20000410000 */
[C---:B------:R-:W-:Y:S01]  /*c400*/  HMMA.16816.F32 R8, R156.reuse, R170, R8 ;  /* 0x000000aa9c08723c */ /* 0x040fe20000001808 */
[----:B------:R-:W1:Y:S04]  /*c410*/  LDSM.16.MT88.4 R168, [R228+0x12000] ;  /* 0x01200000e4a8783b */ /* 0x000e680000004200 */
[----:B------:R-:W-:Y:S01]  /*c420*/  MUFU.EX2 R248, R248 ;  /* 0x000000f800f87308 */ /* 0x000fe20000000800 */
[----:B------:R-:W-:Y:S01]  /*c430*/  FMUL.FTZ R91, R0, R91 ;  /* 0x0000005b005b7220 */ /* 0x000fe20000410000 */
[C---:B------:R-:W-:Y:S04]  /*c440*/  HMMA.16816.F32 R36, R156.reuse, R172, R36 ;  /* 0x000000ac9c24723c */ /* 0x040fe80000001824 */
[C---:B------:R-:W-:Y:S02]  /*c450*/  FMUL.FTZ R92, R2.reuse, R92 ;  /* 0x0000005c025c7220 */ /* 0x040fe40000410000 */
[C---:B------:R-:W-:Y:S01]  /*c460*/  HMMA.16816.F32 R40, R156.reuse, R174, R40 ;  /* 0x000000ae9c28723c */ /* 0x040fe20000001828 */
[----:B------:R-:W2:Y:S01]  /*c470*/  LDSM.16.MT88.4 R172, [R226+0x12000] ;  /* 0x01200000e2ac783b */ /* 0x000ea20000004200 */
[----:B------:R-:W-:Y:S03]  /*c480*/  MUFU.EX2 R251, R251 ;  /* 0x000000fb00fb7308 */ /* 0x000fe60000000800 */
        /* <DEDUP_REMOVED lines=88> */
[--C-:B------:R-:W-:Y:S01]  /*ca10*/  FFMA.FTZ R200, R13, UR4, -R198.reuse ;  /* 0x000000040dc87c23 */ /* 0x100fe200080108c6 */
[C---:B-1----:R-:W-:Y:S05]  /*ca20*/  HMMA.16816.F32 R132, R156.reuse, R168, R132 ;  /* 0x000000a89c84723c */ /* 0x042fea0000001884 */
[----:B------:R-:W-:Y:S01]  /*ca30*/  FMUL.FTZ R13, R2, R153 ;  /* 0x00000099020d7220 */ /* 0x000fe20000410000 */
[C---:B------:R-:W-:Y:S01]  /*ca40*/  HMMA.16816.F32 R136, R156.reuse, R170, R136 ;  /* 0x000000aa9c88723c */ /* 0x040fe20000001888 */
[----:B------:R-:W1:Y:S01]  /*ca50*/  LDSM.16.MT88.4 R168, [R228+0x10800] ;  /* 0x01080000e4a8783b */ /* 0x000e620000004200 */
[----:B------:R-:W4:Y:S03]  /*ca60*/  MUFU.EX2 R200, R200 ;  /* 0x000000c800c87308 */ /* 0x000f260000000800 */
[--C-:B------:R-:W-:Y:S01]  /*ca70*/  FFMA.FTZ R201, R16, UR4, -R198.reuse ;  /* 0x0000000410c97c23 */ /* 0x100fe200080108c6 */
[C---:B--2---:R-:W-:Y:S05]  /*ca80*/  HMMA.16816.F32 R140, R156.reuse, R172, R140 ;  /* 0x000000ac9c8c723c */ /* 0x044fea000000188c */
[----:B------:R-:W-:Y:S01]  /*ca90*/  FFMA.FTZ R202, R17, UR4, -R198 ;  /* 0x0000000411ca7c23 */ /* 0x000fe200080108c6 */
[C---:B------:R-:W-:Y:S01]  /*caa0*/  HMMA.16816.F32 R144, R156.reuse, R174, R144 ;  /* 0x000000ae9c90723c */ /* 0x040fe20000001890 */
[----:B------:R-:W2:Y:S01]  /*cab0*/  LDSM.16.MT88.4 R172, [R226+0x10800] ;  /* 0x01080000e2ac783b */ /* 0x000ea20000004200 */
[----:B------:R-:W-:Y:S03]  /*cac0*/  MUFU.EX2 R201, R201 ;  /* 0x000000c900c97308 */ /* 0x000fe60000000800 */
[--C-:B------:R-:W-:Y:S01]  /*cad0*/  FFMA.FTZ R203, R14, UR4, -R196.reuse ;  /* 0x000000040ecb7c23 */ /* 0x100fe200080108c4 */
[--C-:B------:R-:W-:Y:S01]  /*cae0*/  FFMA.FTZ R204, R15, UR4, -R196.reuse ;  /* 0x000000040fcc7c23 */ /* 0x100fe200080108c4 */
[--C-:B------:R-:W-:Y:S01]  /*caf0*/  FFMA.FTZ R206, R18, UR4, -R196.reuse ;  /* 0x0000000412ce7c23 */ /* 0x100fe200080108c4 */
[--C-:B------:R-:W-:Y:S04]  /*cb00*/  FFMA.FTZ R205, R19, UR4, -R196.reuse ;  /* 0x0000000413cd7c23 */ /* 0x100fe800080108c4 */
[----:B------:R-:W5:Y:S01]  /*cb10*/  MUFU.EX2 R202, R202 ;  /* 0x000000ca00ca7308 */ /* 0x000f620000000800 */
[C---:B------:R-:W-:Y:S01]  /*cb20*/  FMUL.FTZ R14, R0.reuse, R154 ;  /* 0x0000009a000e7220 */ /* 0x040fe20000410000 */
[----:B------:R-:W-:Y:S01]  /*cb30*/  FMUL.FTZ R15, R0, R155 ;  /* 0x0000009b000f7220 */ /* 0x000fe20000410000 */
[C---:B------:R-:W-:Y:S01]  /*cb40*/  FMUL.FTZ R16, R2.reuse, R148 ;  /* 0x0000009402107220 */ /* 0x040fe20000410000 */
[----:B------:R-:W-:Y:S01]  /*cb50*/  FMUL.FTZ R17, R2, R149 ;  /* 0x0000009502117220 */ /* 0x000fe20000410000 */
[C---:B------:R-:W-:Y:S01]  /*cb60*/  FMUL.FTZ R18, R0.reuse, R150 ;  /* 0x0000009600127220 */ /* 0x040fe20000410000 */
[----:B------:R-:W-:Y:S01]  /*cb70*/  FMUL.FTZ R19, R0, R151 ;  /* 0x0000009700137220 */ /* 0x000fe20000410000 */
[----:B------:R-:W2:Y:S03]  /*cb80*/  LDSM.16.MT88.4 R152, [R224+0x10800] ;  /* 0x01080000e098783b */ /* 0x000ea60000004200 */
[----:B------:R-:W-:Y:S01]  /*cb90*/  MUFU.EX2 R203, R203 ;  /* 0x000000cb00cb7308 */ /* 0x000fe20000000800 */
[C---:B---3--:R-:W-:Y:S03]  /*cba0*/  HMMA.16816.F32 R12, R156.reuse, R160, R12 ;  /* 0x000000a09c0c723c */ /* 0x048fe6000000180c */
[----:B----4-:R-:W-:Y:S01]  /*cbb0*/  F2FP.F16.F32.PACK_AB R148, R200, R199 ;  /* 0x000000c7c894723e */ /* 0x010fe200000000ff */
[--C-:B------:R-:W-:Y:S01]  /*cbc0*/  FFMA.FTZ R207, R22, UR4, -R196.reuse ;  /* 0x0000000416cf7c23 */ /* 0x100fe200080108c4 */
[----:B------:R-:W-:Y:S01]  /*cbd0*/  FFMA.FTZ R246, R23, UR4, -R196 ;  /* 0x0000000417f67c23 */ /* 0x000fe200080108c4 */
[----:B------:R-:W-:Y:S03]  /*cbe0*/  HMMA.16816.F32 R16, R156, R162, R16 ;  /* 0x000000a29c10723c */ /* 0x000fe60000001810 */
[----:B------:R-:W3:Y:S01]  /*cbf0*/  MUFU.EX2 R204, R204 ;  /* 0x000000cc00cc7308 */ /* 0x000ee20000000800 */
[----:B------:R-:W4:Y:S01]  /*cc00*/  LDSM.16.MT88.4 R156, [R224+0x12800] ;  /* 0x01280000e09c783b */ /* 0x000f220000004200 */
[----:B-----5:R-:W-:Y:S01]  /*cc10*/  F2FP.F16.F32.PACK_AB R150, R202, R201 ;  /* 0x000000c9ca96723e */ /* 0x020fe200000000ff */
[----:B------:R-:W-:Y:S01]  /*cc20*/  FFMA.FTZ R197, R2, R247, R197 ;  /* 0x000000f702c57223 */ /* 0x000fe200000100c5 */
[----:B------:R-:W-:Y:S01]  /*cc30*/  F2FP.F16.F32.PACK_AB R23, R251, R248 ;  /* 0x000000f8fb17723e */ /* 0x000fe200000000ff */
[----:B------:R-:W-:Y:S05]  /*cc40*/  FFMA.FTZ R195, R0, R245, R195 ;  /* 0x000000f500c37223 */ /* 0x000fea00000100c3 */
[----:B------:R-:W-:Y:S01]  /*cc50*/  MUFU.EX2 R206, R206 ;  /* 0x000000ce00ce7308 */ /* 0x000fe20000000800 */
[----:B------:R-:W5:Y:S01]  /*cc60*/  LDSM.16.MT88.4 R160, [R228+0x14800] ;  /* 0x01480000e4a0783b */ /* 0x000f620000004200 */
[----:B------:R-:W-:Y:S01]  /*cc70*/  FADD.FTZ R194, R194, R197 ;  /* 0x000000c5c2c27221 */ /* 0x000fe20000010000 */
[----:B------:R-:W-:Y:S03]  /*cc80*/  FADD.FTZ R195, R167, R195 ;  /* 0x000000c3a7c37221 */ /* 0x000fe60000010000 */
[----:B------:R-:W-:Y:S01]  /*cc90*/  FADD.FTZ R193, R193, R194 ;  /* 0x000000c2c1c17221 */ /* 0x000fe20000010000 */
[----:B------:R-:W-:Y:S03]  /*cca0*/  FADD.FTZ R0, R166, R195 ;  /* 0x000000c3a6007221 */ /* 0x000fe60000010000 */
[----:B------:R-:W1:Y:S01]  /*ccb0*/  MUFU.EX2 R205, R205 ;  /* 0x000000cd00cd7308 */ /* 0x000e620000000800 */
[----:B---3--:R-:W-:Y:S01]  /*ccc0*/  F2FP.F16.F32.PACK_AB R149, R204, R203 ;  /* 0x000000cbcc95723e */ /* 0x008fe200000000ff */
[----:B------:R-:W-:Y:S01]  /*ccd0*/  FADD.FTZ R192, R192, R193 ;  /* 0x000000c1c0c07221 */ /* 0x000fe20000010000 */
[----:B------:R-:W-:Y:S01]  /*cce0*/  FADD.FTZ R0, R165, R0 ;  /* 0x00000000a5007221 */ /* 0x000fe20000010000 */
[----:B------:R-:W-:Y:S02]  /*ccf0*/  MOV R165, R164 ;  /* 0x000000a400a57202 */ /* 0x000fe40000000f00 */
[----:B------:R-:W-:Y:S01]  /*cd00*/  FADD.FTZ R199, R199, R192 ;  /* 0x000000c0c7c77221 */ /* 0x000fe20000010000 */
[----:B------:R-:W-:Y:S03]  /*cd10*/  FADD.FTZ R203, R203, R0 ;  /* 0x00000000cbcb7221 */ /* 0x000fe60000010000 */
[----:B------:R-:W-:Y:S01]  /*cd20*/  MUFU.EX2 R207, R207 ;  /* 0x000000cf00cf7308 */ /* 0x000fe20000000800 */
[----:B------:R-:W-:Y:S01]  /*cd30*/  MOV R0, R3 ;  /* 0x0000000300007202 */ /* 0x000fe20000000f00 */
[----:B------:R-:W-:Y:S01]  /*cd40*/  FADD.FTZ R200, R200, R199 ;  /* 0x000000c7c8c87221 */ /* 0x000fe20000010000 */
[----:B------:R-:W-:Y:S03]  /*cd50*/  FADD.FTZ R203, R204, R203 ;  /* 0x000000cbcccb7221 */ /* 0x000fe60000010000 */
[----:B------:R-:W-:Y:S04]  /*cd60*/  FADD.FTZ R201, R201, R200 ;  /* 0x000000c8c9c97221 */ /* 0x000fe80000010000 */
[----:B------:R-:W3:Y:S01]  /*cd70*/  MUFU.EX2 R246, R246 ;  /* 0x000000f600f67308 */ /* 0x000ee20000000800 */
[C---:B-1----:R-:W-:Y:S01]  /*cd80*/  F2FP.F16.F32.PACK_AB R151, R205.reuse, R206 ;  /* 0x000000cecd97723e */ /* 0x042fe200000000ff */
[----:B------:R-:W-:Y:S01]  /*cd90*/  FADD.FTZ R206, R206, R203 ;  /* 0x000000cbcece7221 */ /* 0x000fe20000010000 */
[----:B------:R-:W-:Y:S03]  /*cda0*/  FADD.FTZ R201, R202, R201 ;  /* 0x000000c9cac97221 */ /* 0x000fe60000010000 */
[----:B------:R-:W-:Y:S02]  /*cdb0*/  FADD.FTZ R206, R205, R206 ;  /* 0x000000cecdce7221 */ /* 0x000fe40000010000 */
[C---:B------:R-:W-:Y:S06]  /*cdc0*/  HMMA.16816.F32 R4, R148.reuse, R168, R4 ;  /* 0x000000a89404723c */ /* 0x040fec0000001804 */
[C---:B------:R-:W-:Y:S01]  /*cdd0*/  HMMA.16816.F32 R8, R148.reuse, R170, R8 ;  /* 0x000000aa9408723c */ /* 0x040fe20000001808 */
[----:B------:R-:W1:Y:S05]  /*cde0*/  LDSM.16.MT88.4 R168, [R226+0x14800] ;  /* 0x01480000e2a8783b */ /* 0x000e6a0000004200 */
[C---:B--2---:R-:W-:Y:S06]  /*cdf0*/  HMMA.16816.F32 R36, R148.reuse, R172, R36 ;  /* 0x000000ac9424723c */ /* 0x044fec0000001824 */
        /* <DEDUP_REMOVED lines=17> */
[C---:B----4-:R-:W-:Y:S05]  /*cf10*/  HMMA.16816.F32 R84, R148.reuse, R156, R84 ;  /* 0x0000009c9454723c */ /* 0x050fea0000001854 */
[--C-:B------:R-:W-:Y:S01]  /*cf20*/  FFMA.FTZ R190, R24, UR4, -R198.reuse ;  /* 0x0000000418be7c23 */ /* 0x100fe200080108c6 */
[C---:B------:R-:W-:Y:S01]  /*cf30*/  HMMA.16816.F32 R88, R148.reuse, R158, R88 ;  /* 0x0000009e9458723c */ /* 0x040fe20000001858 */
[----:B------:R-:W4:Y:S01]  /*cf40*/  LDSM.16.MT88.4 R156, [R228+0x16800] ;  /* 0x01680000e49c783b */ /* 0x000f220000004200 */
[----:B------:R-:W-:Y:S03]  /*cf50*/  MUFU.EX2 R188, R188 ;  /* 0x000000bc00bc7308 */ /* 0x000fe60000000800 */
[--C-:B------:R-:W-:Y:S01]  /*cf60*/  FFMA.FTZ R191, R25, UR4, -R198.reuse ;  /* 0x0000000419bf7c23 */ /* 0x100fe200080108c6 */
[C---:B-----5:R-:W-:Y:S03]  /*cf70*/  HMMA.16816.F32 R92, R148.reuse, R160, R92 ;  /* 0x000000a0945c723c */ /* 0x060fe6000000185c */
[----:B------:R-:W-:Y:S03]  /*cf80*/  LDSM.16.MT88.4 R24, [R228+0x13000] ;  /* 0x01300000e418783b */ /* 0x000fe60000004200 */
[----:B------:R-:W-:Y:S01]  /*cf90*/  MUFU.EX2 R190, R190 ;  /* 0x000000be00be7308 */ /* 0x000fe20000000800 */
[----:B------:R-:W-:Y:S01]  /*cfa0*/  FFMA.FTZ R189, R21, UR4, -R198 ;  /* 0x0000000415bd7c23 */ /* 0x000fe200080108c6 */
[C---:B------:R-:W-:Y:S03]  /*cfb0*/  HMMA.16816.F32 R96, R148.reuse, R162, R96 ;  /* 0x000000a29460723c */ /* 0x040fe60000001860 */
[----:B------:R-:W5:Y:S03]  /*cfc0*/  LDSM.16.MT88.4 R160, [R226+0x16800] ;  /* 0x01680000e2a0783b */ /* 0x000f660000004200 */
[C---:B-1----:R-:W-:Y:S02]  /*cfd0*/  HMMA.16816.F32 R100, R148.reuse, R168, R100 ;  /* 0x000000a89464723c */ /* 0x042fe40000001864 */
[----:B------:R-:W1:Y:S03]  /*cfe0*/  MUFU.EX2 R189, R189 ;  /* 0x000000bd00bd7308 */ /* 0x000e660000000800 */
[----:B---3--:R-:W-:Y:S01]  /*cff0*/  F2FP.F16.F32.PACK_AB R21, R246, R207 ;  /* 0x000000cff615723e */ /* 0x008fe200000000ff */
[C---:B------:R-:W-:Y:S01]  /*d000*/  HMMA.16816.F32 R104, R148.reuse, R170, R104 ;  /* 0x000000aa9468723c */ /* 0x040fe20000001868 */
[----:B------:R-:W3:Y:S05]  /*d010*/  LDSM.16.MT88.4 R168, [R225+0x16800] ;  /* 0x01680000e1a8783b */ /* 0x000eea0000004200 */
[----:B------:R-:W4:Y:S01]  /*d020*/  MUFU.EX2 R191, R191 ;  /* 0x000000bf00bf7308 */ /* 0x000f220000000800 */
[C---:B--2---:R-:W-:Y:S06]  /*d030*/  HMMA.16816.F32 R108, R148.reuse, R152, R108 ;  /* 0x00000098946c723c */ /* 0x044fec000000186c */
[C---:B------:R-:W-:Y:S01]  /*d040*/  HMMA.16816.F32 R112, R148.reuse, R154, R112 ;  /* 0x0000009a9470723c */ /* 0x040fe20000001870 */
[----:B------:R-:W2:Y:S04]  /*d050*/  LDSM.16.MT88.4 R152, [R224+0x16800] ;  /* 0x01680000e098783b */ /* 0x000ea80000004200 */
[----:B-1----:R-:W-:Y:S01]  /*d060*/  F2FP.F16.F32.PACK_AB R20, R189, R188 ;  /* 0x000000bcbd14723e */ /* 0x002fe200000000ff */
[C---:B------:R-:W-:Y:S05]  /*d070*/  HMMA.16816.F32 R116, R148.reuse, R172, R116 ;  /* 0x000000ac9474723c */ /* 0x040fea0000001874 */
[----:B----4-:R-:W-:Y:S01]  /*d080*/  F2FP.F16.F32.PACK_AB R22, R191, R190 ;  /* 0x000000bebf16723e */ /* 0x010fe200000000ff */
        /* <DEDUP_REMOVED lines=8> */
[C---:B-----5:R-:W-:Y:S05]  /*d110*/  HMMA.16816.F32 R132, R148.reuse, R160, R132 ;  /* 0x000000a09484723c */ /* 0x060fea0000001884 */
[----:B------:R-:W-:Y:S01]  /*d120*/  FADD.FTZ R191, R191, R190 ;  /* 0x000000bebfbf7221 */ /* 0x000fe20000010000 */
        /* <DEDUP_REMOVED lines=24> */
[----:B------:R-:W4:Y:S01]  /*d2b0*/  LDSM.16.MT88.4 R24, [R224+0x15000] ;  /* 0x01500000e018783b */ /* 0x000f220000004200 */
[----:B------:R-:W-:Y:S03]  /*d2c0*/  MUFU.EX2 R176, R176 ;  /* 0x000000b000b07308 */ /* 0x000fe60000000800 */
[--C-:B------:R-:W-:Y:S01]  /*d2d0*/  FFMA.FTZ R178, R32, UR4, -R198.reuse ;  /* 0x0000000420b27c23 */ /* 0x100fe200080108c6 */
[C---:B------:R-:W-:Y:S06]  /*d2e0*/  HMMA.16816.F32 R68, R20.reuse, R180, R68 ;  /* 0x000000b41444723c */ /* 0x040fec0000001844 */
[----:B------:R-:W4:Y:S01]  /*d2f0*/  MUFU.EX2 R177, R177 ;  /* 0x000000b100b17308 */ /* 0x000f220000000800 */
[----:B------:R-:W-:Y:S01]  /*d300*/  FFMA.FTZ R198, R33, UR4, -R198 ;  /* 0x0000000421c67c23 */ /* 0x000fe200080108c6 */
[C---:B------:R-:W-:Y:S03]  /*d310*/  HMMA.16816.F32 R72, R20.reuse, R182, R72 ;  /* 0x000000b61448723c */ /* 0x040fe60000001848 */
[--C-:B------:R-:W-:Y:S03]  /*d320*/  FFMA.FTZ R180, R30, UR4, -R196.reuse ;  /* 0x000000041eb47c23 */ /* 0x100fe600080108c4 */
[C---:B---3--:R-:W-:Y:S02]  /*d330*/  HMMA.16816.F32 R76, R20.reuse, R168, R76 ;  /* 0x000000a8144c723c */ /* 0x048fe4000000184c */
[----:B------:R-:W-:Y:S03]  /*d340*/  MUFU.EX2 R178, R178 ;  /* 0x000000b200b27308 */ /* 0x000fe60000000800 */
[--C-:B------:R-:W-:Y:S01]  /*d350*/  FFMA.FTZ R181, R31, UR4, -R196.reuse ;  /* 0x000000041fb57c23 */ /* 0x100fe200080108c4 */
[C---:B------:R-:W-:Y:S01]  /*d360*/  HMMA.16816.F32 R80, R20.reuse, R170, R80 ;  /* 0x000000aa1450723c */ /* 0x040fe20000001850 */
[----:B------:R-:W-:Y:S05]  /*d370*/  LDSM.16.MT88.4 R28, [R226+0x11800] ;  /* 0x01180000e21c783b */ /* 0x000fea0000004200 */
[----:B------:R-:W3:Y:S01]  /*d380*/  MUFU.EX2 R179, R198 ;  /* 0x000000c600b37308 */ /* 0x000ee20000000800 */
[--C-:B------:R-:W-:Y:S01]  /*d390*/  FFMA.FTZ R182, R34, UR4, -R196.reuse ;  /* 0x0000000422b67c23 */ /* 0x100fe200080108c4 */
[C---:B------:R-:W-:Y:S01]  /*d3a0*/  HMMA.16816.F32 R84, R20.reuse, R184, R84 ;  /* 0x000000b81454723c */ /* 0x040fe20000001854 */
[----:B------:R-:W-:Y:S02]  /*d3b0*/  LDSM.16.MT88.4 R168, [R228+0x13800] ;  /* 0x01380000e4a8783b */ /* 0x000fe40000004200 */
[----:B------:R-:W-:Y:S03]  /*d3c0*/  FFMA.FTZ R196, R35, UR4, -R196 ;  /* 0x0000000423c47c23 */ /* 0x000fe600080108c4 */
[C---:B------:R-:W-:Y:S02]  /*d3d0*/  HMMA.16816.F32 R88, R20.reuse, R186, R88 ;  /* 0x000000ba1458723c */ /* 0x040fe40000001858 */
[----:B------:R-:W-:Y:S01]  /*d3e0*/  MUFU.EX2 R180, R180 ;  /* 0x000000b400b47308 */ /* 0x000fe20000000800 */
[----:B------:R-:W-:Y:S03]  /*d3f0*/  LDSM.16.MT88.4 R32, [R225+0x11800] ;  /* 0x01180000e120783b */ /* 0x000fe60000004200 */
[C---:B--2---:R-:W-:Y:S06]  /*d400*/  HMMA.16816.F32 R92, R20.reuse, R148, R92 ;  /* 0x00000094145c723c */ /* 0x044fec000000185c */
[----:B------:R-:W2:Y:S01]  /*d410*/  MUFU.EX2 R181, R181 ;  /* 0x000000b500b57308 */ /* 0x000ea20000000800 */
[C---:B------:R-:W-:Y:S01]  /*d420*/  HMMA.16816.F32 R96, R20.reuse, R150, R96 ;  /* 0x000000961460723c */ /* 0x040fe20000001860 */
[----:B------:R-:W3:Y:S08]  /*d430*/  LDSM.16.MT88.4 R148, [R228+0x17000] ;  /* 0x01700000e494783b */ /* 0x000ef00000004200 */
[----:B------:R-:W-:Y:S01]  /*d440*/  MUFU.EX2 R182, R182 ;  /* 0x000000b600b67308 */ /* 0x000fe20000000800 */
[C---:B-1----:R-:W-:Y:S06]  /*d450*/  HMMA.16816.F32 R100, R20.reuse, R152, R100 ;  /* 0x000000981464723c */ /* 0x042fec0000001864 */
[C---:B------:R-:W-:Y:S01]  /*d460*/  HMMA.16816.F32 R104, R20.reuse, R154, R104 ;  /* 0x0000009a1468723c */ /* 0x040fe20000001868 */
[----:B------:R-:W1:Y:S02]  /*d470*/  LDSM.16.MT88.4 R152, [R226+0x17000] ;  /* 0x01700000e298783b */ /* 0x000e640000004200 */
[----:B------:R-:W2:Y:S03]  /*d480*/  MUFU.EX2 R183, R196 ;  /* 0x000000c400b77308 */ /* 0x000ea60000000800 */
[C---:B-----5:R-:W-:Y:S06]  /*d490*/  HMMA.16816.F32 R108, R20.reuse, R156, R108 ;  /* 0x0000009c146c723c */ /* 0x060fec000000186c */
[C---:B------:R-:W-:Y:S01]  /*d4a0*/  HMMA.16816.F32 R112, R20.reuse, R158, R112 ;  /* 0x0000009e1470723c */ /* 0x040fe20000001870 */
[----:B------:R-:W5:Y:S05]  /*d4b0*/  LDSM.16.MT88.4 R156, [R224+0x17000] ;  /* 0x01700000e09c783b */ /* 0x000f6a0000004200 */
[C---:B----4-:R-:W-:Y:S06]  /*d4c0*/  HMMA.16816.F32 R116, R20.reuse, R24, R116 ;  /* 0x000000181474723c */ /* 0x050fec0000001874 */
[C---:B------:R-:W-:Y:S01]  /*d4d0*/  HMMA.16816.F32 R120, R20.reuse, R26, R120 ;  /* 0x0000001a1478723c */ /* 0x040fe20000001878 */
[----:B------:R-:W4:Y:S05]  /*d4e0*/  LDSM.16.MT88.4 R24, [R228+0x11800] ;  /* 0x01180000e418783b */ /* 0x000f2a0000004200 */
[C---:B---3--:R-:W-:Y:S06]  /*d4f0*/  HMMA.16816.F32 R124, R20.reuse, R148, R124 ;  /* 0x00000094147c723c */ /* 0x048fec000000187c */
[C---:B------:R-:W-:Y:S05]  /*d500*/  HMMA.16816.F32 R128, R20.reuse, R150, R128 ;  /* 0x000000961480723c */ /* 0x040fea0000001880 */
[----:B------:R-:W-:Y:S01]  /*d510*/  F2FP.F16.F32.PACK_AB R148, R177, R176 ;  /* 0x000000b0b194723e */ /* 0x000fe200000000ff */
[C---:B-1----:R-:W-:Y:S05]  /*d520*/  HMMA.16816.F32 R132, R20.reuse, R152, R132 ;  /* 0x000000981484723c */ /* 0x042fea0000001884 */
[----:B------:R-:W-:Y:S01]  /*d530*/  F2FP.F16.F32.PACK_AB R150, R179, R178 ;  /* 0x000000b2b396723e */ /* 0x000fe200000000ff */
[C---:B------:R-:W-:Y:S01]  /*d540*/  HMMA.16816.F32 R136, R20.reuse, R154, R136 ;  /* 0x0000009a1488723c */ /* 0x040fe20000001888 */
[----:B------:R-:W1:Y:S04]  /*d550*/  LDSM.16.MT88.4 R152, [R224+0x11800] ;  /* 0x01180000e098783b */ /* 0x000e680000004200 */
[----:B--2---:R-:W-:Y:S01]  /*d560*/  F2FP.F16.F32.PACK_AB R149, R181, R180 ;  /* 0x000000b4b595723e */ /* 0x004fe200000000ff */
[C---:B------:R-:W-:Y:S05]  /*d570*/  HMMA.16816.F32 R140, R20.reuse, R160, R140 ;  /* 0x000000a0148c723c */ /* 0x040fea000000188c */
[----:B------:R-:W-:Y:S01]  /*d580*/  F2FP.F16.F32.PACK_AB R151, R183, R182 ;  /* 0x000000b6b797723e */ /* 0x000fe200000000ff */
[C---:B------:R-:W-:Y:S05]  /*d590*/  HMMA.16816.F32 R144, R20.reuse, R162, R144 ;  /* 0x000000a21490723c */ /* 0x040fea0000001890 */
[----:B------:R-:W-:Y:S01]  /*d5a0*/  FADD.FTZ R176, R176, R191 ;  /* 0x000000bfb0b07221 */ /* 0x000fe20000010000 */
[C---:B-----5:R-:W-:Y:S05]  /*d5b0*/  HMMA.16816.F32 R12, R20.reuse, R156, R12 ;  /* 0x0000009c140c723c */ /* 0x060fea000000180c */
[----:B------:R-:W-:Y:S01]  /*d5c0*/  FADD.FTZ R177, R177, R176 ;  /* 0x000000b0b1b17221 */ /* 0x000fe20000010000 */
[----:B------:R-:W-:Y:S01]  /*d5d0*/  HMMA.16816.F32 R16, R20, R158, R16 ;  /* 0x0000009e1410723c */ /* 0x000fe20000001810 */
[----:B------:R-:W2:Y:S04]  /*d5e0*/  LDSM.16.MT88.4 R20, [R226+0x13800] ;  /* 0x01380000e214783b */ /* 0x000ea80000004200 */
[----:B------:R-:W-:Y:S01]  /*d5f0*/  FADD.FTZ R178, R178, R177 ;  /* 0x000000b1b2b27221 */ /* 0x000fe20000010000 */
[C---:B----4-:R-:W-:Y:S03]  /*d600*/  HMMA.16816.F32 R156, R148.reuse, R24, R4 ;  /* 0x00000018949c723c */ /* 0x050fe60000001804 */
[----:B------:R-:W3:Y:S02]  /*d610*/  LDSM.16.MT88.4 R4, [R224+0x13800] ;  /* 0x01380000e004783b */ /* 0x000ee40000004200 */
[----:B------:R-:W-:Y:S01]  /*d620*/  FADD.FTZ R247, R179, R178 ;  /* 0x000000b2b3f77221 */ /* 0x000fe20000010000 */
        /* <DEDUP_REMOVED lines=17> */
[C---:B------:R-:W-:Y:S06]  /*d740*/  HMMA.16816.F32 R76, R148.reuse, R172, R76 ;  /* 0x000000ac944c723c */ /* 0x040fec000000184c */
[C---:B------:R-:W-:Y:S06]  /*d750*/  HMMA.16816.F32 R80, R148.reuse, R174, R80 ;  /* 0x000000ae9450723c */ /* 0x040fec0000001850 */
[C---:B---3--:R-:W-:Y:S06]  /*d760*/  HMMA.16816.F32 R84, R148.reuse, R4, R84 ;  /* 0x000000049454723c */ /* 0x048fec0000001854 */
[C---:B------:R-:W-:Y:S01]  /*d770*/  HMMA.16816.F32 R88, R148.reuse, R6, R88 ;  /* 0x000000069458723c */ /* 0x040fe20000001858 */
[----:B------:R-:W2:Y:S05]  /*d780*/  LDSM.16.MT88.4 R4, [R226+0x17800] ;  /* 0x01780000e204783b */ /* 0x000eaa0000004200 */
[C---:B----4-:R-:W-:Y:S06]  /*d790*/  HMMA.16816.F32 R92, R148.reuse, R8, R92 ;  /* 0x00000008945c723c */ /* 0x050fec000000185c */
[C---:B------:R-:W-:Y:S01]  /*d7a0*/  HMMA.16816.F32 R96, R148.reuse, R10, R96 ;  /* 0x0000000a9460723c */ /* 0x040fe20000001860 */
[----:B------:R-:W3:Y:S05]  /*d7b0*/  LDSM.16.MT88.4 R8, [R225+0x17800] ;  /* 0x01780000e108783b */ /* 0x000eea0000004200 */
[C---:B-----5:R-:W-:Y:S06]  /*d7c0*/  HMMA.16816.F32 R100, R148.reuse, R24, R100 ;  /* 0x000000189464723c */ /* 0x060fec0000001864 */
[C---:B------:R-:W-:Y:S06]  /*d7d0*/  HMMA.16816.F32 R104, R148.reuse, R26, R104 ;  /* 0x0000001a9468723c */ /* 0x040fec0000001868 */
[C---:B------:R-:W-:Y:S06]  /*d7e0*/  HMMA.16816.F32 R108, R148.reuse, R28, R108 ;  /* 0x0000001c946c723c */ /* 0x040fec000000186c */
[C---:B------:R-:W-:Y:S06]  /*d7f0*/  HMMA.16816.F32 R112, R148.reuse, R30, R112 ;  /* 0x0000001e9470723c */ /* 0x040fec0000001870 */
[C---:B------:R-:W-:Y:S06]  /*d800*/  HMMA.16816.F32 R116, R148.reuse, R32, R116 ;  /* 0x000000209474723c */ /* 0x040fec0000001874 */
[C---:B------:R-:W-:Y:S06]  /*d810*/  HMMA.16816.F32 R120, R148.reuse, R34, R120 ;  /* 0x000000229478723c */ /* 0x040fec0000001878 */
[C---:B-1----:R-:W-:Y:S06]  /*d820*/  HMMA.16816.F32 R124, R148.reuse, R152, R124 ;  /* 0x00000098947c723c */ /* 0x042fec000000187c */
[C---:B------:R-:W-:Y:S06]  /*d830*/  HMMA.16816.F32 R128, R148.reuse, R154, R128 ;  /* 0x0000009a9480723c */ /* 0x040fec0000001880 */
[C---:B--2---:R-:W-:Y:S06]  /*d840*/  HMMA.16816.F32 R132, R148.reuse, R4, R132 ;  /* 0x000000049484723c */ /* 0x044fec0000001884 */
        /* <DEDUP_REMOVED lines=8> */
[----:B------:R-:W-:Y:S05]  /*d8d0*/  HMMA.16816.F32 R148, R148, R22, R16 ;  /* 0x000000169494723c */ /* 0x000fea0000001810 */
[----:B------:R-:W-:Y:S06]  /*d8e0*/  FADD.FTZ R180, R180, R251 ;  /* 0x000000fbb4b47221 */ /* 0x000fec0000010000 */
[----:B------:R-:W-:Y:S04]  /*d8f0*/  FADD.FTZ R181, R181, R180 ;  /* 0x000000b4b5b57221 */ /* 0x000fe80000010000 */
[----:B------:R-:W-:Y:S04]  /*d900*/  FADD.FTZ R182, R182, R181 ;  /* 0x000000b5b6b67221 */ /* 0x000fe80000010000 */
[----:B------:R-:W-:Y:S01]  /*d910*/  FADD.FTZ R245, R183, R182 ;  /* 0x000000b6b7f57221 */ /* 0x000fe20000010000 */
[----:B------:R-:W-:Y:S06]  /*d920*/  @P0 BRA `(.L_x_5250) ;  /* 0xffffffb400580947 */ /* 0x000fec000383ffff */
.L_x_5246:
        /* <DEDUP_REMOVED lines=12> */
[----:B------:R-:W2:Y:S01]  /*d9f0*/  S2UR UR5, SR_CTAID.X ;  /* 0x00000000000579c3 */ /* 0x000ea20000002500 */
[----:B---3--:R-:W-:-:S02]  /*da00*/  FADD.FTZ R11, R2, R247 ;  /* 0x000000f7020b7221 */ /* 0x008fc40000010000 */
[----:B------:R-:W3:Y:S04]  /*da10*/  SHFL.BFLY PT, R2, R5, 0x1, 0x1f ;  /* 0x0c201f0005027f89 */ /* 0x000ee800000e0000 */
[----:B------:R-:W5:Y:S01]  /*da20*/  SHFL.BFLY PT, R4, R11, 0x1, 0x1f ;  /* 0x0c201f000b047f89 */ /* 0x000f6200000e0000 */
[----:B--2---:R-:W-:Y:S01]  /*da30*/  USHF.L.U32 UR5, UR5, 0x6, URZ ;  /* 0x0000000605057899 */ /* 0x004fe2000800063f */
        /* <DEDUP_REMOVED lines=16> */
[----:B------:R-:W3:Y:S01]  /*db40*/  S2R R10, SR_TID.X ;  /* 0x00000000000a7919 */ /* 0x000ee20000002100 */
        /* <DEDUP_REMOVED lines=12> */
[----:B--2---:R-:W-:Y:S01]  /*dc10*/  FMUL.FTZ R156, R7, R156 ;  /* 0x0000009c079c7220 */ /* 0x004fe20000410000 */
        /* <DEDUP_REMOVED lines=166> */
[----:B------:R-:W-:Y:S01]  /*e680*/  IADD3 R9, R0, -R9, RZ ;  /* 0x8000000900097210 */ /* 0x000fe20007ffe0ff */
[----:B------:R-:W-:Y:S01]  /*e690*/  STS.64 [R18+0x800], R42 ;  /* 0x0008002a12007388 */ /* 0x000fe20000000a00 */
[----:B------:R-:W-:-:S02]  /*e6a0*/  IADD3 R32, R10, -R11, RZ ;  /* 0x8000000b0a207210 */ /* 0x000fc40007ffe0ff */
[----:B------:R-:W1:Y:S01]  /*e6b0*/  @P3 LDC R10, c[0x0][0x2e8] ;  /* 0x0000ba00ff0a3b82 */ /* 0x000e620000000800 */
[----:B------:R-:W-:Y:S01]  /*e6c0*/  STS.64 [R5], R44 ;  /* 0x0000002c05007388 */ /* 0x000fe20000000a00 */
[----:B------:R-:W-:Y:S02]  /*e6d0*/  SHF.R.S32.HI R11, RZ, 0x1f, R32 ;  /* 0x0000001fff0b7819 */ /* 0x000fe40000011420 */
[----:B------:R-:W-:Y:S01]  /*e6e0*/  LOP3.LUT P0, RZ, R9, 0x3, RZ, 0xc0, !PT ;  /* 0x0000000309ff7812 */ /* 0x000fe2000780c0ff */
[----:B------:R-:W-:Y:S01]  /*e6f0*/  STS.64 [R5+0x800], R46 ;  /* 0x0008002e05007388 */ /* 0x000fe20000000a00 */
[----:B------:R-:W-:Y:S02]  /*e700*/  LEA.HI R11, R11, R32, RZ, 0x2 ;  /* 0x000000200b0b7211 */ /* 0x000fe400078f10ff */
[----:B------:R-:W-:Y:S01]  /*e710*/  IADD3 R32, RZ, -UR15, RZ ;  /* 0x8000000fff207c10 */ /* 0x000fe2000fffe0ff */
[----:B------:R-:W-:Y:S01]  /*e720*/  STS.64 [R17], R48 ;  /* 0x0000003011007388 */ /* 0x000fe20000000a00 */
[----:B------:R-:W-:-:S03]  /*e730*/  SHF.R.S32.HI R11, RZ, 0x2, R11 ;  /* 0x00000002ff0b7819 */ /* 0x000fc6000001140b */
        /* <DEDUP_REMOVED lines=62> */
[----:B------:R3:W4:Y:S01]  /*eb20*/  LDS.128 R28, [R6+0x3800] ;  /* 0x00380000061c7984 */ /* 0x0007220000000c00 */
[----:B--2---:R-:W-:Y:S02]  /*eb30*/  IMAD R9, R5, R32, UR4 ;  /* 0x0000000405097e24 */ /* 0x004fe4000f8e0220 */
[----:B------:R-:W-:Y:S01]  /*eb40*/  LEA.HI R34, R7, R12, RZ, 0x2 ;  /* 0x0000000c07227211 */ /* 0x000fe200078f10ff */
[----:B------:R3:W2:Y:S01]  /*eb50*/  LDS.128 R24, [R6+0x7800] ;  /* 0x0078000006187984 */ /* 0x0006a20000000c00 */
[----:B------:R-:W5:Y:S01]  /*eb60*/  @P4 LDC R7, c[0x0][0x2e8] ;  /* 0x0000ba00ff074b82 */ /* 0x000f620000000800 */
[----:B------:R-:W-:Y:S01]  /*eb70*/  IMAD R14, R14, R5, R9 ;  /* 0x000000050e0e7224 */ /* 0x000fe200078e0209 */
[----:B------:R-:W-:Y:S01]  /*eb80*/  LOP3.LUT R35, R34, 0xffffffc, RZ, 0xc0, !PT ;  /* 0x0ffffffc22237812 */ /* 0x000fe200078ec0ff */
[----:B------:R3:W2:Y:S01]  /*eb90*/  LDS.128 R20, [R6+0xb800] ;  /* 0x00b8000006147984 */ /* 0x0006a20000000c00 */
[----:B------:R-:W-:Y:S01]  /*eba0*/  SHF.R.S32.HI R5, RZ, 0x1f, R4 ;  /* 0x0000001fff057819 */ /* 0x000fe20000011404 */
[----:B------:R-:W-:Y:S01]  /*ebb0*/  IMAD R15, R14, R15, UR5 ;  /* 0x000000050e0f7e24 */ /* 0x000fe2000f8e020f */
[----:B------:R-:W-:Y:S01]  /*ebc0*/  IADD3 R0, R12, -R35, RZ ;  /* 0x800000230c007210 */ /* 0x000fe20007ffe0ff */
[----:B------:R3:W2:Y:S01]  /*ebd0*/  LDS.128 R16, [R6+0xf800] ;  /* 0x00f8000006107984 */ /* 0x0006a20000000c00 */
[----:B------:R-:W-:Y:S01]  /*ebe0*/  MOV R12, 0xff800000 ;  /* 0xff800000000c7802 */ /* 0x000fe20000000f00 */
[----:B-1----:R-:W-:Y:S01]  /*ebf0*/  @P3 FFMA.FTZ R12, R3, R10, R2 ;  /* 0x0000000a030c3223 */ /* 0x002fe20000010002 */
[----:B------:R-:W-:-:S02]  /*ec00*/  LEA R0, R0, R11, 0x4 ;  /* 0x0000000b00007211 */ /* 0x000fc400078e20ff */
[----:B------:R-:W-:Y:S01]  /*ec10*/  MOV R11, 0xff800000 ;  /* 0xff800000000b7802 */ /* 0x000fe20000000f00 */
[----:B-----5:R-:W-:Y:S01]  /*ec20*/  @P4 FFMA.FTZ R11, R164, R7, R33 ;  /* 0x00000007a40b4223 */ /* 0x020fe20000010021 */
[----:B--234-:R-:W-:Y:S06]  /*ec30*/  @P0 BRA `(.L_x_5252) ;  /* 0x00000000002c0947 */ /* 0x01cfec0003800000 */
        /* <DEDUP_REMOVED lines=11> */
.L_x_5252:
[----:B------:R-:W-:Y:S05]  /*ecf0*/  BSYNC B0 ;  /* 0x0000000000007941 */ /* 0x000fea0003800000 */
.L_x_5251:
[----:B------:R-:W-:Y:S01]  /*ed00*/  ULDC UR4, c[0x0][0x2dc] ;  /* 0x0000b70000047ab9 */ /* 0x000fe20000000800 */
[C---:B------:R-:W-:Y:S01]  /*ed10*/  VIADD R0, R8.reuse, 0x18 ;  /* 0x0000001808007836 */ /* 0x040fe20000000000 */
[----:B------:R2:W3:Y:S01]  /*ed20*/  LDS.128 R36, [R6] ;  /* 0x0000000006247984 */ /* 0x0004e20000000c00 */
[----:B-1----:R-:W-:Y:S01]  /*ed30*/  IMAD.WIDE R10, R8, 0x100, R4 ;  /* 0x00000100080a7825 */ /* 0x002fe200078e0204 */
[----:B------:R-:W-:Y:S02]  /*ed40*/  BSSY B0, `(.L_x_5253) ;  /* 0x0000025000007945 */ /* 0x000fe40003800000 */
[----:B------:R-:W-:Y:S01]  /*ed50*/  ISETP.GE.AND P2, PT, R0, UR12, PT ;  /* 0x0000000c00007c0c */ /* 0x000fe2000bf46270 */
[----:B------:R-:W-:Y:S01]  /*ed60*/  IMAD R15, R15, UR4, RZ ;  /* 0x000000040f0f7c24 */ /* 0x000fe2000f8e02ff */
[----:B------:R-:W-:Y:S01]  /*ed70*/  ULDC.64 UR4, c[0x0][0x288] ;  /* 0x0000a20000047ab9 */ /* 0x000fe20000000a00 */
[C---:B------:R-:W-:Y:S01]  /*ed80*/  VIADD R3, R8.reuse, 0x8 ;  /* 0x0000000808037836 */ /* 0x040fe20000000000 */
[----:B------:R2:W1:Y:S01]  /*ed90*/  LDS.128 R32, [R6+0x4000] ;  /* 0x0040000006207984 */ /* 0x0004620000000c00 */
        /* <DEDUP_REMOVED lines=25> */
[----:B-1----:R3:W-:Y:S01]  /*ef30*/  @!P4 STG.E.128 desc[UR20][R40.64+0x100], R32 ;  /* 0x000100202800c986 */ /* 0x0027e2000c101d14 */
[----:B------:R-:W-:Y:S01]  /*ef40*/  ISETP.GE.AND P4, PT, R2, UR4, PT ;  /* 0x0000000402007c0c */ /* 0x000fe2000bf86270 */
[----:B------:R-:W-:-:S12]  /*ef50*/  VIADD R2, R3, 0x80 ;  /* 0x0000008003027836 */ /* 0x000fd80000000000 */
[----:B----4-:R3:W-:Y:S01]  /*ef60*/  @!P4 STG.E.128 desc[UR20][R40.64+0x200], R12 ;  /* 0x0002000c2800c986 */ /* 0x0107e2000c101d14 */
[----:B------:R-:W-:-:S13]  /*ef70*/  ISETP.GE.AND P4, PT, R2, UR4, PT ;  /* 0x0000000402007c0c */ /* 0x000fda000bf86270 */
[----:B------:R3:W-:Y:S02]  /*ef80*/  @!P4 STG.E.128 desc[UR20][R40.64+0x300], R8 ;  /* 0x000300082800c986 */ /* 0x0007e4000c101d14 */
.L_x_5254:
[----:B------:R-:W-:Y:S05]  /*ef90*/  BSYNC B0 ;  /* 0x0000000000007941 */ /* 0x000fea0003800000 */
.L_x_5253:
[----:B---3--:R3:W2:Y:S01]  /*efa0*/  LDS.128 R36, [R6+0x800] ;  /* 0x0008000006247984 */ /* 0x0086a20000000c00 */
[----:B------:R-:W-:Y:S01]  /*efb0*/  BSSY B0, `(.L_x_5255) ;  /* 0x0000011000007945 */ /* 0x000fe20003800000 */
[----:B------:R-:W-:Y:S02]  /*efc0*/  ISETP.GE.AND P4, PT, R0, UR12, PT ;  /* 0x0000000c00007c0c */ /* 0x000fe4000bf86270 */
[----:B-1----:R3:W1:Y:S04]  /*efd0*/  LDS.128 R32, [R6+0x4800] ;  /* 0x0048000006207984 */ /* 0x0026680000000c00 */
[----:B----4-:R3:W4:Y:S04]  /*efe0*/  LDS.128 R12, [R6+0x8800] ;  /* 0x00880000060c7984 */ /* 0x0107280000000c00 */
[----:B------:R3:W1:Y:S01]  /*eff0*/  LDS.128 R8, [R6+0xc800] ;  /* 0x00c8000006087984 */ /* 0x0006620000000c00 */
[----:B------:R-:W-:Y:S05]  /*f000*/  @P0 BRA `(.L_x_5256) ;  /* 0x00000000002c0947 */ /* 0x000fea0003800000 */
[----:B------:R-:W-:Y:S01]  /*f010*/  ULDC UR4, c[0x0][0x2d0] ;  /* 0x0000b40000047ab9 */ /* 0x000fe20000000800 */
[----:B------:R-:W-:Y:S01]  /*f020*/  VIADD R0, R3, 0x40 ;  /* 0x0000004003007836 */ /* 0x000fe20000000000 */
[----:B------:R-:W-:-:S13]  /*f030*/  ISETP.GE.AND P0, PT, R4, UR4, PT ;  /* 0x0000000404007c0c */ /* 0x000fda000bf06270 */
[----:B--2---:R2:W-:Y:S01]  /*f040*/  @!P0 STG.E.128 desc[UR20][R40.64+0x2000], R36 ;  /* 0x0020002428008986 */ /* 0x0045e2000c101d14 */
[----:B------:R-:W-:-:S13]  /*f050*/  ISETP.GE.AND P0, PT, R3, UR4, PT ;  /* 0x0000000403007c0c */ /* 0x000fda000bf06270 */
[----:B-1----:R2:W-:Y:S01]  /*f060*/  @!P0 STG.E.128 desc[UR20][R40.64+0x2100], R32 ;  /* 0x0021002028008986 */ /* 0x0025e2000c101d14 */
[----:B------:R-:W-:Y:S01]  /*f070*/  ISETP.GE.AND P0, PT, R0, UR4, PT ;  /* 0x0000000400007c0c */ /* 0x000fe2000bf06270 */
[----:B------:R-:W-:-:S12]  /*f080*/  VIADD R0, R3, 0x80 ;  /* 0x0000008003007836 */ /* 0x000fd80000000000 */
[----:B----4-:R2:W-:Y:S01]  /*f090*/  @!P0 STG.E.128 desc[UR20][R40.64+0x2200], R12 ;  /* 0x0022000c28008986 */ /* 0x0105e2000c101d14 */
[----:B------:R-:W-:-:S13]  /*f0a0*/  ISETP.GE.AND P0, PT, R0, UR4, PT ;  /* 0x0000000400007c0c */ /* 0x000fda000bf06270 */
[----:B------:R2:W-:Y:S02]  /*f0b0*/  @!P0 STG.E.128 desc[UR20][R40.64+0x2300], R8 ;  /* 0x0023000828008986 */ /* 0x0005e4000c101d14 */
.L_x_5256:
[----:B------:R-:W-:Y:S05]  /*f0c0*/  BSYNC B0 ;  /* 0x0000000000007941 */ /* 0x000fea0003800000 */
.L_x_5255:
[----:B--2---:R2:W2:Y:S01]  /*f0d0*/  LDS.128 R36, [R6+0x1000] ;  /* 0x0010000006247984 */ /* 0x0044a20000000c00 */
[----:B------:R-:W-:Y:S03]  /*f0e0*/  BSSY B0, `(.L_x_5257) ;  /* 0x0000010000007945 */ /* 0x000fe60003800000 */
[----:B-1----:R1:W1:Y:S04]  /*f0f0*/  LDS.128 R32, [R6+0x5000] ;  /* 0x0050000006207984 */ /* 0x0022680000000c00 */
[----:B----4-:R4:W1:Y:S04]  /*f100*/  LDS.128 R12, [R6+0x9000] ;  /* 0x00900000060c7984 */ /* 0x0108680000000c00 */
        /* <DEDUP_REMOVED lines=9> */
[----:B-1----:R2:W-:Y:S01]  /*f1a0*/  @!P0 STG.E.128 desc[UR20][R40.64+0x4100], R32 ;  /* 0x0041002028008986 */ /* 0x0025e2000c101d14 */
[----:B------:R-:W-:-:S09]  /*f1b0*/  ISETP.GE.AND P0, PT, R0, UR4, PT ;  /* 0x0000000400007c0c */ /* 0x000fd2000bf06270 */
[----:B------:R2:W-:Y:S04]  /*f1c0*/  @!P1 STG.E.128 desc[UR20][R40.64+0x4200], R12 ;  /* 0x0042000c28009986 */ /* 0x0005e8000c101d14 */
[----:B------:R2:W-:Y:S02]  /*f1d0*/  @!P0 STG.E.128 desc[UR20][R40.64+0x4300], R8 ;  /* 0x0043000828008986 */ /* 0x0005e4000c101d14 */
.L_x_5258:
[----:B------:R-:W-:Y:S05]  /*f1e0*/  BSYNC B0 ;  /* 0x0000000000007941 */ /* 0x000fea0003800000 */
.L_x_5257:
[----:B--2---:R2:W2:Y:S01]  /*f1f0*/  LDS.128 R36, [R6+0x1800] ;  /* 0x0018000006247984 */ /* 0x0044a20000000c00 */
[----:B------:R-:W-:Y:S03]  /*f200*/  BSSY B0, `(.L_x_5259) ;  /* 0x0000010000007945 */ /* 0x000fe60003800000 */
[----:B-1----:R1:W1:Y:S04]  /*f210*/  LDS.128 R32, [R6+0x5800] ;  /* 0x0058000006207984 */ /* 0x0022680000000c00 */
[----:B------:R1:W1:Y:S04]  /*f220*/  LDS.128 R12, [R6+0x9800] ;  /* 0x00980000060c7984 */ /* 0x0002680000000c00 */
        /* <DEDUP_REMOVED lines=10> */
[----:B-1----:R2:W-:Y:S04]  /*f2d0*/  @!P2 STG.E.128 desc[UR20][R40.64+0x6100], R32 ;  /* 0x006100202800a986 */ /* 0x0025e8000c101d14 */
[----:B------:R2:W-:Y:S06]  /*f2e0*/  @!P1 STG.E.128 desc[UR20][R40.64+0x6200], R12 ;  /* 0x0062000c28009986 */ /* 0x0005ec000c101d14 */
[----:B------:R2:W-:Y:S02]  /*f2f0*/  @!P0 STG.E.128 desc[UR20][R40.64+0x6300], R8 ;  /* 0x0063000828008986 */ /* 0x0005e4000c101d14 */
.L_x_5260:
[----:B------:R-:W-:Y:S05]  /*f300*/  BSYNC B0 ;  /* 0x0000000000007941 */ /* 0x000fea0003800000 */
.L_x_5259:
        /* <DEDUP_REMOVED lines=17> */
.L_x_5262:
[----:B------:R-:W-:Y:S05]  /*f420*/  BSYNC B0 ;  /* 0x0000000000007941 */ /* 0x000fea0003800000 */
.L_x_5261:
        /* <DEDUP_REMOVED lines=17> */
.L_x_5264:
[----:B------:R-:W-:Y:S05]  /*f540*/  BSYNC B0 ;  /* 0x0000000000007941 */ /* 0x000fea0003800000 */
.L_x_5263:
[----:B-12---:R1:W2:Y:S01]  /*f550*/  LDS.128 R32, [R6+0x3000] ;  /* 0x0030000006207984 */ /* 0x0062a20000000c00 */
[----:B------:R-:W-:Y:S03]  /*f560*/  BSSY B0, `(.L_x_5265) ;  /* 0x0000010000007945 */ /* 0x000fe60003800000 */
[----:B------:R1:W1:Y:S04]  /*f570*/  LDS.128 R12, [R6+0x7000] ;  /* 0x00700000060c7984 */ /* 0x0002680000000c00 */
        /* <DEDUP_REMOVED lines=14> */
.L_x_5266:
[----:B------:R-:W-:Y:S05]  /*f660*/  BSYNC B0 ;  /* 0x0000000000007941 */ /* 0x000fea0003800000 */
.L_x_5265:
        /* <DEDUP_REMOVED lines=14> */
.L_x_5267:
        /* <DEDUP_REMOVED lines=11> */
.L_x_8910:


//--------------------- .text._ZN5flash24flash_fwd_splitkv_kernelI23Flash_fwd_kernel_traitsILi256ELi64ELi64ELi4ELb0ELb0EN7cutlass6half_tE19Flash_kernel_traitsILi256ELi64ELi64ELi4ES3_EELb0ELb0ELb1ELb0ELb0ELb1ELb1ELb0EEEvNS_16Flash_fwd_paramsE --------------------------
	.section	.text._ZN5flash24flash_fwd_splitkv_kernelI23Flash_fwd_kernel_traitsILi256ELi64ELi64ELi4ELb0ELb0EN7cutlass6half_tE19Flash_kernel_traitsILi256ELi64ELi64ELi4ES3_EELb0ELb0ELb1ELb0ELb0ELb1ELb1ELb0EEEvNS_16Flash_fwd_paramsE,"ax",@progbits
	.align	128
        .global         _ZN5flash24flash_fwd_splitkv_kernelI23Flash_fwd_kernel_traitsILi256ELi64ELi64ELi4ELb0ELb0EN7cutlass6half_tE19Flash_kernel_traitsILi256ELi64ELi64ELi4ES3_EELb0ELb0ELb1ELb0ELb0ELb1ELb1ELb0EEEvNS_16Flash_fwd_paramsE
        .type           _ZN5flash24flash_fwd_splitkv_kernelI23Flash_fwd_kernel_traitsILi256ELi64ELi64ELi4ELb0ELb0EN7cutlass6half_tE19Flash_kernel_traitsILi256ELi64ELi64ELi4ES3_EELb0ELb0ELb1ELb0ELb0ELb1ELb1ELb0EEEvNS_16Flash_fwd_paramsE,@function
        .size           _ZN5flash24flash_fwd_splitkv_kernelI23Flash_fwd_kernel_traitsILi256ELi64ELi64ELi4ELb0ELb0EN7cutlass6half_tE19Flash_kernel_traitsILi256ELi64ELi64ELi4ES3_EELb0ELb0ELb1ELb0ELb0ELb1ELb1ELb0EEEvNS_16Flash_fwd_paramsE,(.L_x_8911 - _ZN5flash24flash_fwd_splitkv_kernelI23Flash_fwd_kernel_traitsILi256ELi64ELi64ELi4ELb0ELb0EN7cutlass6half_tE19Flash_kernel_traitsILi256ELi64ELi64ELi4ES3_EELb0ELb0ELb1ELb0ELb0ELb1ELb1ELb0EEEvNS_16Flash_fwd_paramsE)
        .other          _ZN5flash24flash_fwd_splitkv_kernelI23Flash_fwd_kernel_traitsILi256ELi64ELi64ELi4ELb0ELb0EN7cutlass6half_tE19Flash_kernel_traitsILi256ELi64ELi64ELi4ES3_EELb0ELb0ELb1ELb0ELb0ELb1ELb1ELb0EEEvNS_16Flash_fwd_paramsE,@"STO_CUDA_ENTRY STV_DEFAULT"
_ZN5flash24flash_fwd_splitkv_kernelI23Flash_fwd_kernel_traitsILi256ELi64ELi64ELi4ELb0ELb0EN7cutlass6half_tE19Flash_kernel_traitsILi256ELi64ELi64ELi4ES3_EELb0ELb0ELb1ELb0ELb0ELb1ELb1ELb0EEEvNS_16Flash_fwd_paramsE:
.text._ZN5flash24flash_fwd_splitkv_kernelI23Flash_fwd_kernel_traitsILi256ELi64ELi64ELi4ELb0ELb0EN7cutlass6half_tE19Flash_kernel_traitsILi256ELi64ELi64ELi4ES3_EELb0ELb0ELb1ELb0ELb0ELb1ELb1ELb0EEEvNS_16Flash_fwd_paramsE:
[----:B------:R-:W1:Y:S01]  /*0000*/  LDC R1, c[0x0][0x28] ;  /* 0x00000a00ff017b82 */ /* 0x000e620000000800 */
[----:B------:R-:W-:-:S07]  /*0010*/  ULDC UR6, c[0x0][0x270] ;  /* 0x00009c0000067ab9 */ /* 0x000fce0000000800 */
[----:B------:R-:W2:Y:S01]  /*0020*/  S2UR UR24, SR_CTAID.Z ;  /* 0x00000000001879c3 */ /* 0x000ea20000002700 */
[----:B------:R-:W3:Y:S01]  /*0030*/  I2F.U32.RP R2, UR6 ;  /* 0x0000000600027d06 */ /* 0x000ee20008209000 */
[----:B------:R-:W-:Y:S01]  /*0040*/  UISETP.NE.U32.AND UP2, UPT, UR6, URZ, UPT ;  /* 0x0000003f0600728c */ /* 0x000fe2000bf45070 */
[----:B-1----:R-:W-:Y:S01]  /*0050*/  VIADD R1, R1, 0xfffffff8 ;  /* 0xfffffff801017836 */ /* 0x002fe20000000000 */
[----:B------:R-:W-:Y:S01]  /*0060*/  ULDC.64 UR8, c[0x0][0x2f0] ;  /* 0x0000bc0000087ab9 */ /* 0x000fe20000000a00 */
[----:B------:R-:W-:-:S04]  /*0070*/  ULDC.64 UR20, c[0x0][0x208] ;  /* 0x0000820000147ab9 */ /* 0x000fc80000000a00 */
[----:B---3--:R-:W1:Y:S02]  /*0080*/  MUFU.RCP R0, R2 ;  /* 0x0000000200007308 */ /* 0x008e640000001000 */
[----:B-1----:R-:W-:-:S06]  /*0090*/  VIADD R0, R0, 0xffffffe ;  /* 0x0ffffffe00007836 */ /* 0x002fcc0000000000 */
[----:B------:R-:W1:Y:S02]  /*00a0*/  F2I.FTZ.U32.TRUNC.NTZ R0, R0 ;  /* 0x0000000000007305 */ /* 0x000e64000021f000 */
[----:B-1----:R-:W-:-:S13]  /*00b0*/  R2UR UR5, R0 ;  /* 0x00000000000572ca */ /* 0x002fda00000e0000 */
[----:B------:R-:W-:-:S04]  /*00c0*/  UIADD3 UR4, URZ, -UR5, URZ ;  /* 0x800000053f047290 */ /* 0x000fc8000fffe03f */
[----:B------:R-:W-:-:S03]  /*00d0*/  UIMAD UR7, UR4, UR6, URZ ;  /* 0x00000006040772a4 */ /* 0x000fc6000f8e023f */
[----:B------:R-:W-:Y:S02]  /*00e0*/  UMOV UR4, URZ ;  /* 0x0000003f00047c82 */ /* 0x000fe40008000000 */
[----:B------:R-:W-:-:S04]  /*00f0*/  UIMAD.WIDE.U32 UR4, UR5, UR7, UR4 ;  /* 0x00000007050472a5 */ /* 0x000fc8000f8e0004 */
[----:B--2---:R-:W-:-:S03]  /*0100*/  UIMAD.WIDE.U32 UR14, UR5, UR24, URZ ;  /* 0x00000018050e72a5 */ /* 0x004fc6000f8e003f */
        /* <DEDUP_REMOVED lines=61> */
.L_x_5268:
[----:B------:R-:W-:-:S04]  /*04e0*/  ULDC UR8, c[0x0][0x2c8] ;  /* 0x0000b20000087ab9 */ /* 0x000fc80000000800 */
.L_x_5269:
        /* <DEDUP_REMOVED lines=84> */
[----:B------:R-:W-:Y:S01]  /*0a30*/  VIADD R7, R11, 0x8 ;  /* 0x000000080b077836 */ /* 0x000fe20000000000 */
        /* <DEDUP_REMOVED lines=35> */
.L_x_5272:
[----:B------:R-:W-:Y:S05]  /*0c70*/  BSYNC B0 ;  /* 0x0000000000007941 */ /* 0x000fea0003800000 */
.L_x_5271:
        /* <DEDUP_REMOVED lines=13> */
.L_x_5274:
[----:B------:R-:W-:Y:S05]  /*0d50*/  BSYNC B0 ;  /* 0x0000000000007941 */ /* 0x000fea0003800000 */
.L_x_5273:
        /* <DEDUP_REMOVED lines=12> */
.L_x_5276:
[----:B------:R-:W-:Y:S05]  /*0e20*/  BSYNC B0 ;  /* 0x0000000000007941 */ /* 0x000fea0003800000 */
.L_x_5275:
        /* <DEDUP_REMOVED lines=12> */
.L_x_5278:
[----:B------:R-:W-:Y:S05]  /*0ef0*/  BSYNC B0 ;  /* 0x0000000000007941 */ /* 0x000fea0003800000 */
.L_x_5277:
        /* <DEDUP_REMOVED lines=11> */
.L_x_5280:
[----:B------:R-:W-:Y:S05]  /*0fb0*/  BSYNC B0 ;  /* 0x0000000000007941 */ /* 0x000fea0003800000 */
.L_x_5279:
        /* <DEDUP_REMOVED lines=11> */
.L_x_5282:
[----:B------:R-:W-:Y:S05]  /*1070*/  BSYNC B0 ;  /* 0x0000000000007941 */ /* 0x000fea0003800000 */
.L_x_5281:
        /* <DEDUP_REMOVED lines=11> */
.L_x_5284:
[----:B------:R-:W-:Y:S05]  /*1130*/  BSYNC B0 ;  /* 0x0000000000007941 */ /* 0x000fea0003800000 */
.L_x_5283:
        /* <DEDUP_REMOVED lines=11> */
.L_x_5286:
[----:B------:R-:W-:Y:S05]  /*11f0*/  BSYNC B0 ;  /* 0x0000000000007941 */ /* 0x000fea0003800000 */
.L_x_5285:
        /* <DEDUP_REMOVED lines=31> */
.L_x_5270:
        /* <DEDUP_REMOVED lines=30> */
.L_x_5287:
        /* <DEDUP_REMOVED lines=90> */
.L_x_5288:
        /* <DEDUP_REMOVED lines=46> */
.L_x_5290:
        /* <DEDUP_REMOVED lines=36> */
.L_x_5289:
        /* <DEDUP_REMOVED lines=117> */
.L_x_5292:
[----:B------:R-:W-:Y:S05]  /*27e0*/  BSYNC B0 ;  /* 0x0000000000007941 */ /* 0x000fea0003800000 */
.L_x_5291:
        /* <DEDUP_REMOVED lines=69> */
.L_x_5294:
[----:B------:R-:W-:Y:S05]  /*2c40*/  BSYNC B0 ;  /* 0x0000000000007941 */ /* 0x000fea0003800000 */
.L_x_5293:
        /* <DEDUP_REMOVED lines=49> */
.L_x_5296:
[----:B------:R-:W-:Y:S05]  /*2f60*/  BSYNC B0 ;  /* 0x0000000000007941 */ /* 0x000fea0003800000 */
.L_x_5295:
        /* <DEDUP_REMOVED lines=49> */
.L_x_5298:
[----:B------:R-:W-:Y:S05]  /*3280*/  BSYNC B0 ;  /* 0x0000000000007941 */ /* 0x000fea0003800000 */
.L_x_5297:
        /* <DEDUP_REMOVED lines=40> */
.L_x_5300:
[----:B------:R-:W-:Y:S05]  /*3510*/  BSYNC B0 ;  /* 0x0000000000007941 */ /* 0x000fea0003800000 */
.L_x_5299:
        /* <DEDUP_REMOVED lines=55> */
.L_x_5302:
[----:B------:R-:W-:Y:S05]  /*3890*/  BSYNC B0 ;  /* 0x0000000000007941 */ /* 0x000fea0003800000 */
.L_x_5301:
        /* <DEDUP_REMOVED lines=44> */
.L_x_5304:
[----:B------:R-:W-:Y:S05]  /*3b60*/  BSYNC B0 ;  /* 0x0000000000007941 */ /* 0x000fea0003800000 */
.L_x_5303:
        /* <DEDUP_REMOVED lines=45> */
.L_x_5306:
[----:B------:R-:W-:Y:S05]  /*3e40*/  BSYNC B0 ;  /* 0x0000000000007941 */ /* 0x000fea0003800000 */
.L_x_5305:
[----:B------:R-:W-:Y:S01]  /*3e50*/  USHF.R.S32.HI UR28, URZ, 0x1f, UR15 ;  /* 0x0000001f3f1c7899 */ /* 0x000fe2000801140f */
[----:B------:R-:W0:Y:S01]  /*3e60*/  LDGDEPBAR ;  /* 0x00000000000079af */ /* 0x000e220000000000 */
[----:B------:R-:W-:Y:S01]  /*3e70*/  ULDC.64 UR10, c[0x0][0x3d0] ;  /* 0x0000f400000a7ab9 */ /* 0x000fe20000000a00 */
[----:B------:R-:W-:Y:S01]  /*3e80*/  IMAD.IADD R24, R17, 0x1, -R24 ;  /* 0x0000000111187824 */ /* 0x000fe200078e0a18 */
[----:B------:R-:W-:Y:S01]  /*3e90*/  UIMAD UR28, UR28, UR10, URZ ;  /* 0x0000000a1c1c72a4 */ /* 0x000fe2000f8e023f */
        /* <DEDUP_REMOVED lines=18> */
[----:B------:R-:W-:Y:S01]  /*3fc0*/  LOP3.LUT R23, R23, R22, RZ, 0x3c, !PT ;  /* 0x0000001617177212 */ /* 0x000fe200078e3cff */
[----:B------:R-:W-:-:S04]  /*3fd0*/  DEPBAR.LE SB0, 0x0 ;  /* 0x000080000000791a */ /* 0x000fc80000000000 */
[----:B------:R-:W-:Y:S01]  /*3fe0*/  IMAD.U32 R13, RZ, RZ, UR11 ;  /* 0x0000000bff0d7e24 */ /* 0x000fe2000f8e00ff */
[----:B------:R-:W-:Y:S01]  /*3ff0*/  LOP3.LUT R0, R0, 0xfffffe00, R11, 0xf8, !PT ;  /* 0xfffffe0000007812 */ /* 0x000fe200078ef80b */
[----:B------:R-:W-:Y:S01]  /*4000*/  ULDC.64 UR10, c[0x0][0x220] ;  /* 0x00008800000a7ab9 */ /* 0x000fe20000000a00 */
[----:B------:R-:W-:Y:S01]  /*4010*/  SHF.R.S32.HI R85, RZ, 0x5, R86 ;  /* 0x00000005ff557819 */ /* 0x000fe20000011456 */
[----:B------:R-:W-:Y:S01]  /*4020*/  IMAD R241, R24, 0x200, R23 ;  /* 0x0000020018f17824 */ /* 0x000fe200078e0217 */
[----:B------:R1:W5:Y:S01]  /*4030*/  LDG.E R84, desc[UR20][R12.64] ;  /* 0x000000140c547981 */ /* 0x000362000c1e1900 */
        /* <DEDUP_REMOVED lines=44> */
.L_x_5308:
[----:B------:R-:W-:Y:S05]  /*4300*/  BSYNC B0 ;  /* 0x0000000000007941 */ /* 0x000fea0003800000 */
.L_x_5307:
        /* <DEDUP_REMOVED lines=45> */
.L_x_5310:
[----:B------:R-:W-:Y:S05]  /*45e0*/  BSYNC B0 ;  /* 0x0000000000007941 */ /* 0x000fea0003800000 */
.L_x_5309:
        /* <DEDUP_REMOVED lines=13> */
[----:B-1----:R-:W-:Y:S01]  /*46c0*/  IADD3 R12, P0, R8, UR29, RZ ;  /* 0x0000001d080c7c10 */ /* 0x002fe2000ff1e0ff */
        /* <DEDUP_REMOVED lines=32> */
.L_x_5312:
[----:B------:R-:W-:Y:S05]  /*48d0*/  BSYNC B0 ;  /* 0x0000000000007941 */ /* 0x000fea0003800000 */
.L_x_5311:
        /* <DEDUP_REMOVED lines=17> */
[----:B-1----:R-:W-:Y:S01]  /*49f0*/  @!P4 IMAD.WIDE.U32 R16, R8, 0x60, R194 ;  /* 0x000000600810c825 */ /* 0x002fe200078e00c2 */
[C---:B------:R-:W-:Y:S01]  /*4a00*/  @!P3 LEA R12, P5, R14.reuse, UR10, 0x1 ;  /* 0x0000000a0e0cbc11 */ /* 0x040fe2000f8a08ff */
[----:B------:R1:W-:Y:S01]  /*4a10*/  @P4 STS.128 [R243+0x11800], RZ ;  /* 0x011800fff3004388 */ /* 0x0003e20000000c00 */
[----:B--2---:R-:W-:Y:S01]  /*4a20*/  @!P2 LEA R10, P1, R14, UR10, 0x1 ;  /* 0x0000000a0e0aac11 */ /* 0x004fe2000f8208ff */
        /* <DEDUP_REMOVED lines=27> */
.L_x_5314:
[----:B------:R-:W-:Y:S05]  /*4be0*/  BSYNC B0 ;  /* 0x0000000000007941 */ /* 0x000fea0003800000 */
.L_x_5313:
[----:B------:R-:W-:Y:S01]  /*4bf0*/  LDSM.16.M88.4 R44, [R242] ;  /* 0x00000000f22c783b */ /* 0x000fe20000000200 */
[----:B------:R-:W-:Y:S01]  /*4c00*/  R2P PR, R2, 0x6 ;  /* 0x0000000602007804 */ /* 0x000fe20000000000 */
[----:B------:R-:W-:Y:S01]  /*4c10*/  VIADD R2, R241, 0x8000 ;  /* 0x00008000f1027836 */ /* 0x000fe20000000000 */
[----:B------:R-:W-:Y:S01]  /*4c20*/  LEA R238, R5, R242, 0x1 ;  /* 0x000000f205ee7211 */ /* 0x000fe200078e08ff */
[----:B------:R-:W3:Y:S01]  /*4c30*/  LDSM.16.M88.4 R36, [R241+0x8000] ;  /* 0x00800000f124783b */ /* 0x000ee20000000200 */
[----:B------:R-:W-:Y:S01]  /*4c40*/  VIADD R239, R241, 0x8020 ;  /* 0x00008020f1ef7836 */ /* 0x000fe20000000000 */
[----:B------:R-:W-:Y:S01]  /*4c50*/  LOP3.LUT R86, R86, 0xffffffe0, RZ, 0xc0, !PT ;  /* 0xffffffe056567812 */ /* 0x000fe200078ec0ff */
[----:B------:R-:W-:Y:S01]  /*4c60*/  IMAD R240, R7, 0x2, R242 ;  /* 0x0000000207f07824 */ /* 0x000fe200078e02f2 */
[----:B------:R-:W4:Y:S01]  /*4c70*/  LDSM.16.M88.4 R28, [R241+0x8800] ;  /* 0x00880000f11c783b */ /* 0x000f220000000200 */
[----:B------:R-:W-:Y:S01]  /*4c80*/  ULDC UR9, c[0x0][0x39c] ;  /* 0x0000e70000097ab9 */ /* 0x000fe20000000800 */
[----:B-----5:R-:W-:Y:S01]  /*4c90*/  FMUL.FTZ R84, R84, R87 ;  /* 0x0000005754547220 */ /* 0x020fe20000410000 */
[----:B------:R-:W-:Y:S01]  /*4ca0*/  IMAD R237, R5, 0x2, R240 ;  /* 0x0000000205ed7824 */ /* 0x000fe200078e02f0 */
[----:B-1----:R-:W1:Y:S01]  /*4cb0*/  LDSM.16.M88.4 R20, [R241+0x9000] ;  /* 0x00900000f114783b */ /* 0x002e620000000200 */
[----:B------:R-:W-:Y:S01]  /*4cc0*/  IMAD.IADD R86, R165, 0x1, -R86 ;  /* 0x00000001a5567824 */ /* 0x000fe200078e0a56 */
[----:B------:R-:W-:Y:S01]  /*4cd0*/  UISETP.GT.AND UP0, UPT, UR17, UR13, UPT ;  /* 0x0000000d1100728c */ /* 0x000fe2000bf04270 */
[----:B------:R-:W-:Y:S01]  /*4ce0*/  @P1 VIADD R239, R2, 0xffffffe0 ;  /* 0xffffffe002ef1836 */ /* 0x000fe20000000000 */
[----:B------:R-:W1:Y:S01]  /*4cf0*/  LDSM.16.M88.4 R52, [R241+0x9800] ;  /* 0x00980000f134783b */ /* 0x000e620000000200 */
[----:B------:R-:W-:Y:S01]  /*4d00*/  IMAD.MOV.U32 R2, RZ, RZ, 0x40 ;  /* 0x00000040ff027424 */ /* 0x000fe200078e00ff */
[----:B------:R-:W-:Y:S01]  /*4d10*/  R2UR UR5, R84 ;  /* 0x00000000540572ca */ /* 0x000fe200000e0000 */
[C---:B------:R-:W-:Y:S01]  /*4d20*/  VIADD R231, R239.reuse, 0x800 ;  /* 0x00000800efe77836 */ /* 0x040fe20000000000 */
[----:B------:R-:W-:Y:S01]  /*4d30*/  LDSM.16.M88.4 R16, [R240] ;  /* 0x00000000f010783b */ /* 0x000fe20000000200 */
[C---:B------:R-:W-:Y:S01]  /*4d40*/  IADD3 R230, R239.reuse, 0x1000, RZ ;  /* 0x00001000efe67810 */ /* 0x040fe20007ffe0ff */
[C---:B------:R-:W-:Y:S01]  /*4d50*/  VIADD R229, R239.reuse, 0x1800 ;  /* 0x00001800efe57836 */ /* 0x040fe20000000000 */
[----:B------:R-:W-:Y:S01]  /*4d60*/  SEL R2, R2, 0xffffffc0, !P2 ;  /* 0xffffffc002027807 */ /* 0x000fe20005000000 */
[----:B------:R-:W1:Y:S01]  /*4d70*/  LDSM.16.M88.4 R12, [R239] ;  /* 0x00000000ef0c783b */ /* 0x000e620000000200 */
[C---:B------:R-:W-:Y:S01]  /*4d80*/  VIADD R227, R239.reuse, 0x2000 ;  /* 0x00002000efe37836 */ /* 0x040fe20000000000 */
[C---:B------:R-:W-:Y:S01]  /*4d90*/  IADD3 R224, R239.reuse, 0x3800, RZ ;  /* 0x00003800efe07810 */ /* 0x040fe20007ffe0ff */
[----:B------:R-:W-:Y:S01]  /*4da0*/  VIADD R226, R239, 0x2800 ;  /* 0x00002800efe27836 */ /* 0x000fe20000000000 */
[----:B------:R-:W1:Y:S01]  /*4db0*/  LDSM.16.M88.4 R48, [R239+0x800] ;  /* 0x00080000ef30783b */ /* 0x000e620000000200 */
[----:B------:R-:W-:Y:S01]  /*4dc0*/  IMAD.IADD R235, R241, 0x1, R2 ;  /* 0x00000001f1eb7824 */ /* 0x000fe200078e0202 */
[C---:B------:R-:W-:Y:S01]  /*4dd0*/  IADD3 R219, R239.reuse, 0x6000, RZ ;  /* 0x00006000efdb7810 */ /* 0x040fe20007ffe0ff */
[----:B------:R-:W-:Y:S01]  /*4de0*/  IMAD.IADD R228, R2, 0x1, R239 ;  /* 0x0000000102e47824 */ /* 0x000fe200078e02ef */
[----:B--2---:R-:W2:Y:S01]  /*4df0*/  LDSM.16.M88.4 R8, [R239+0x1000] ;  /* 0x00100000ef08783b */ /* 0x004ea20000000200 */
[----:B------:R-:W-:-:S02]  /*4e00*/  VIADD R225, R239, 0x3000 ;  /* 0x00003000efe17836 */ /* 0x000fc40000000000 */
[C---:B------:R-:W-:Y:S01]  /*4e10*/  VIADD R223, R239.reuse, 0x4000 ;  /* 0x00004000efdf7836 */ /* 0x040fe20000000000 */
[----:B------:R-:W2:Y:S01]  /*4e20*/  LDSM.16.M88.4 R72, [R239+0x1800] ;  /* 0x00180000ef48783b */ /* 0x000ea20000000200 */
[C---:B------:R-:W-:Y:S02]  /*4e30*/  VIADD R222, R239.reuse, 0x4800 ;  /* 0x00004800efde7836 */ /* 0x040fe40000000000 */
[C---:B------:R-:W-:Y:S01]  /*4e40*/  VIADD R221, R239.reuse, 0x5000 ;  /* 0x00005000efdd7836 */ /* 0x040fe20000000000 */
[----:B------:R-:W-:Y:S01]  /*4e50*/  LDSM.16.M88.4 R64, [R238] ;  /* 0x00000000ee40783b */ /* 0x000fe20000000200 */
[C---:B------:R-:W-:Y:S02]  /*4e60*/  VIADD R220, R239.reuse, 0x5800 ;  /* 0x00005800efdc7836 */ /* 0x040fe40000000000 */
[C---:B------:R-:W-:Y:S01]  /*4e70*/  VIADD R218, R239.reuse, 0x6800 ;  /* 0x00006800efda7836 */ /* 0x040fe20000000000 */
[----:B---3--:R-:W-:Y:S01]  /*4e80*/  HMMA.16816.F32 R40, R44, R36, RZ ;  /* 0x000000242c28723c */ /* 0x008fe200000018ff */
[----:B------:R-:W3:Y:S01]  /*4e90*/  LDSM.16.M88.4 R56, [R235+0x8000] ;  /* 0x00800000eb38783b */ /* 0x000ee20000000200 */
[----:B------:R-:W-:-:S02]  /*4ea0*/  VIADD R217, R239, 0x7000 ;  /* 0x00007000efd97836 */ /* 0x000fc40000000000 */
[----:B------:R-:W-:Y:S01]  /*4eb0*/  VIADD R216, R239, 0x7800 ;  /* 0x00007800efd87836 */ /* 0x000fe20000000000 */
[----:B------:R-:W-:Y:S01]  /*4ec0*/  LDSM.16.M88.4 R76, [R235+0x9800] ;  /* 0x00980000eb4c783b */ /* 0x000fe20000000200 */
[C---:B------:R-:W-:Y:S03]  /*4ed0*/  HMMA.16816.F32 R36, R44.reuse, R38, RZ ;  /* 0x000000262c24723c */ /* 0x040fe600000018ff */
[----:B------:R-:W-:Y:S03]  /*4ee0*/  LDSM.16.M88.4 R60, [R228] ;  /* 0x00000000e43c783b */ /* 0x000fe60000000200 */
[C---:B----4-:R-:W-:Y:S01]  /*4ef0*/  HMMA.16816.F32 R32, R44.reuse, R28, RZ ;  /* 0x0000001c2c20723c */ /* 0x050fe200000018ff */
[----:B------:R-:W-:Y:S04]  /*4f00*/  LDSM.16.M88.4 R80, [R239+0x5800] ;  /* 0x00580000ef50783b */ /* 0x000fe80000000200 */
[----:B------:R-:W0:Y:S01]  /*4f10*/  LDGDEPBAR ;  /* 0x00000000000079af */ /* 0x000e220000000000 */
        /* <DEDUP_REMOVED lines=13> */
[C---:B------:R-:W-:Y:S01]  /*4ff0*/  HMMA.16816.F32 R20, R16.reuse, R10, R20 ;  /* 0x0000000a1014723c */ /* 0x040fe20000001814 */
[----:B------:R-:W2:Y:S05]  /*5000*/  LDSM.16.M88.4 R8, [R237] ;  /* 0x00000000ed08783b */ /* 0x000eaa0000000200 */
        /* <DEDUP_REMOVED lines=9> */
[----:B------:R-:W1:Y:S05]  /*50a0*/  LDSM.16.M88.4 R52, [R241+0xa000] ;  /* 0x00a00000f134783b */ /* 0x000e6a0000000200 */
        /* <DEDUP_REMOVED lines=23> */
[C---:B---3--:R-:W-:Y:S06]  /*5220*/  HMMA.16816.F32 R32, R56.reuse, R12, R32 ;  /* 0x0000000c3820723c */ /* 0x048fec0000001820 */
        /* <DEDUP_REMOVED lines=40> */
[----:B------:R-:W2:Y:S05]  /*54b0*/  LDSM.16.M88.4 R16, [R239+0x4000] ;  /* 0x00400000ef10783b */ /* 0x000eaa0000000200 */
        /* <DEDUP_REMOVED lines=57> */
[----:B------:R-:W1:Y:S05]  /*5850*/  LDSM.16.M88.4 R72, [R239+0x7800] ;  /* 0x00780000ef48783b */ /* 0x000e6a0000000200 */
[C---:B--2---:R-:W-:Y:S06]  /*5860*/  HMMA.16816.F32 R36, R44.reuse, R62, R36 ;  /* 0x0000003e2c24723c */ /* 0x044fec0000001824 */
[C---:B------:R-:W-:Y:S01]  /*5870*/  HMMA.16816.F32 R40, R44.reuse, R60, R40 ;  /* 0x0000003c2c28723c */ /* 0x040fe20000001828 */
[----:B------:R-:W-:Y:S05]  /*5880*/  LDSM.16.M88.4 R60, [R238+0x6000] ;  /* 0x00600000ee3c783b */ /* 0x000fea0000000200 */
[C---:B------:R-:W-:Y:S06]  /*5890*/  HMMA.16816.F32 R32, R44.reuse, R56, R32 ;  /* 0x000000382c20723c */ /* 0x040fec0000001820 */
        /* <DEDUP_REMOVED lines=8> */
[----:B------:R-:W-:Y:S01]  /*5920*/  LDSM.16.M88.4 R44, [R235+0xf800] ;  /* 0x00f80000eb2c783b */ /* 0x000fe20000000200 */
        /* <DEDUP_REMOVED lines=13> */
[C---:B------:R-:W-:Y:S06]  /*5a00*/  HMMA.16816.F32 R40, R60.reuse, R56, R40 ;  /* 0x000000383c28723c */ /* 0x040fec0000001828 */
[C---:B---3--:R-:W-:Y:S06]  /*5a10*/  HMMA.16816.F32 R32, R60.reuse, R52, R32 ;  /* 0x000000343c20723c */ /* 0x048fec0000001820 */
[----:B------:R-:W-:Y:S01]  /*5a20*/  HMMA.16816.F32 R28, R60, R54, R28 ;  /* 0x000000363c1c723c */ /* 0x000fe2000000181c */
[----:B------:R-:W2:Y:S01]  /*5a30*/  LDSM.16.M88.4 R52, [R228+0x7800] ;  /* 0x00780000e434783b */ /* 0x000ea20000000200 */
[----:B------:R-:W-:-:S04]  /*5a40*/  DEPBAR.LE SB0, 0x0 ;  /* 0x000080000000791a */ /* 0x000fc80000000000 */
[----:B----4-:R-:W-:Y:S06]  /*5a50*/  HMMA.16816.F32 R20, R60, R50, R20 ;  /* 0x000000323c14723c */ /* 0x010fec0000001814 */
[----:B-1----:R-:W-:Y:S06]  /*5a60*/  HMMA.16816.F32 R36, R16, R14, R36 ;  /* 0x0000000e1024723c */ /* 0x002fec0000001824 */
[----:B------:R-:W-:Y:S06]  /*5a70*/  HMMA.16816.F32 R24, R60, R48, R24 ;  /* 0x000000303c18723c */ /* 0x000fec0000001818 */
[C---:B------:R-:W-:Y:S06]  /*5a80*/  HMMA.16816.F32 R40, R16.reuse, R12, R40 ;  /* 0x0000000c1028723c */ /* 0x040fec0000001828 */
[----:B------:R-:W-:Y:S01]  /*5a90*/  HMMA.16816.F32 R32, R16, R8, R32 ;  /* 0x000000081020723c */ /* 0x000fe20000001820 */
[----:B------:R-:W-:-:S05]  /*5aa0*/  IMAD.U32 R13, RZ, RZ, UR22 ;  /* 0x00000016ff0d7e24 */ /* 0x000fca000f8e00ff */
[C---:B------:R-:W-:Y:S01]  /*5ab0*/  HMMA.16816.F32 R28, R16.reuse, R10, R28 ;  /* 0x0000000a101c723c */ /* 0x040fe2000000181c */
[----:B------:R-:W-:Y:S01]  /*5ac0*/  SHF.R.S32.HI R9, RZ, 0x1f, R86 ;  /* 0x0000001fff097819 */ /* 0x000fe20000011456 */
[----:B------:R-:W-:Y:S01]  /*5ad0*/  FMUL.FTZ R8, R39, UR9 ;  /* 0x0000000927087c20 */ /* 0x000fe20008410000 */
[----:B------:R-:W-:Y:S01]  /*5ae0*/  SHF.L.U32 R39, R165, 0x1, RZ ;  /* 0x00000001a5277819 */ /* 0x000fe200000006ff */
[----:B------:R-:W-:Y:S01]  /*5af0*/  FMUL.FTZ R37, R37, UR9 ;  /* 0x0000000925257c20 */ /* 0x000fe20008410000 */
[----:B------:R-:W-:Y:S01]  /*5b00*/  LEA.HI R86, R9, R86, RZ, 0x2 ;  /* 0x0000005609567211 */ /* 0x000fe200078f10ff */
[----:B------:R-:W-:Y:S01]  /*5b10*/  HMMA.16816.F32 R20, R16, R66, R20 ;  /* 0x000000421014723c */ /* 0x000fe20000001814 */
[----:B------:R-:W-:Y:S01]  /*5b20*/  LOP3.LUT R39, R39, 0x6, RZ, 0xc0, !PT ;  /* 0x0000000627277812 */ /* 0x000fe200078ec0ff */
[----:B------:R-:W-:Y:S01]  /*5b30*/  FMUL.FTZ R15, R36, UR9 ;  /* 0x00000009240f7c20 */ /* 0x000fe20008410000 */
[----:B------:R-:W-:Y:S01]  /*5b40*/  SHF.R.S32.HI R2, RZ, 0x2, R86 ;  /* 0x00000002ff027819 */ /* 0x000fe20000011456 */
[----:B------:R-:W-:Y:S01]  /*5b50*/  MUFU.TANH R8, R8 ;  /* 0x0000000800087308 */ /* 0x000fe20000002400 */
[----:B------:R-:W-:Y:S01]  /*5b60*/  FMUL.FTZ R38, R38, UR9 ;  /* 0x0000000926267c20 */ /* 0x000fe20008410000 */
[----:B------:R-:W-:Y:S01]  /*5b70*/  HMMA.16816.F32 R68, R60, R44, R68 ;  /* 0x0000002c3c44723c */ /* 0x000fe20000001844 */
[----:B------:R-:W-:Y:S01]  /*5b80*/  FMUL.FTZ R9, R40, UR9 ;  /* 0x0000000928097c20 */ /* 0x000fe20008410000 */
[----:B------:R-:W-:-:S02]  /*5b90*/  IMAD R2, R85, 0x10, R2 ;  /* 0x0000001055027824 */ /* 0x000fc400078e0202 */
[----:B------:R-:W-:Y:S01]  /*5ba0*/  FMUL.FTZ R11, R41, UR9 ;  /* 0x00000009290b7c20 */ /* 0x000fe20008410000 */
[----:B------:R-:W-:Y:S02]  /*5bb0*/  VIADD R39, R39, UR16 ;  /* 0x0000001027277c36 */ /* 0x000fe40008000000 */
[----:B------:R-:W-:Y:S01]  /*5bc0*/  FMUL.FTZ R43, R43, UR9 ;  /* 0x000000092b2b7c20 */ /* 0x000fe20008410000 */
[----:B------:R-:W-:Y:S01]  /*5bd0*/  HMMA.16816.F32 R72, R60, R46, R72 ;  /* 0x0000002e3c48723c */ /* 0x000fe20000001848 */
[----:B------:R-:W-:Y:S02]  /*5be0*/  VIADD R2, R2, UR19 ;  /* 0x0000001302027c36 */ /* 0x000fe40008000000 */
[----:B------:R-:W-:Y:S01]  /*5bf0*/  FMUL.FTZ R10, R32, UR9 ;  /* 0x00000009200a7c20 */ /* 0x000fe20008410000 */
[----:B------:R-:W1:Y:S01]  /*5c00*/  MUFU.TANH R9, R9 ;  /* 0x0000000900097308 */ /* 0x000e620000002400 */
[----:B------:R-:W-:Y:S02]  /*5c10*/  VIADD R41, R39, 0x8 ;  /* 0x0000000827297836 */ /* 0x000fe40000000000 */
[----:B------:R-:W-:Y:S01]  /*5c20*/  FMUL.FTZ R33, R33, UR9 ;  /* 0x0000000921217c20 */ /* 0x000fe20008410000 */
[----:B------:R-:W-:Y:S01]  /*5c30*/  HMMA.16816.F32 R24, R16, R64, R24 ;  /* 0x000000401018723c */ /* 0x000fe20000001818 */
[----:B------:R-:W-:Y:S01]  /*5c40*/  IADD3 R32, R13, -UR23, R2 ;  /* 0x800000170d207c10 */ /* 0x000fe2000fffe002 */
[----:B------:R-:W-:Y:S01]  /*5c50*/  FMUL.FTZ R12, R31, UR9 ;  /* 0x000000091f0c7c20 */ /* 0x000fe20008410000 */
[----:B------:R-:W-:Y:S01]  /*5c60*/  IADD3 R31, R39, 0x9, RZ ;  /* 0x00000009271f7810 */ /* 0x000fe20007ffe0ff */
[----:B------:R-:W-:Y:S01]  /*5c70*/  FMUL.FTZ R29, R29, UR9 ;  /* 0x000000091d1d7c20 */ /* 0x000fe20008410000 */
[----:B------:R-:W-:Y:S01]  /*5c80*/  MUFU.TANH R15, R15 ;  /* 0x0000000f000f7308 */ /* 0x000fe20000002400 */
[----:B------:R-:W-:Y:S01]  /*5c90*/  FMUL.FTZ R191, R21, UR9 ;  /* 0x0000000915bf7c20 */ /* 0x000fe20008410000 */
[----:B------:R-:W-:Y:S01]  /*5ca0*/  FMUL.FTZ R192, R22, UR9 ;  /* 0x0000000916c07c20 */ /* 0x000fe20008410000 */
[----:B------:R-:W-:-:S02]  /*5cb0*/  IMAD.IADD R22, R32, 0x1, -R39 ;  /* 0x0000000120167824 */ /* 0x000fc400078e0a27 */
[----:B------:R-:W-:Y:S01]  /*5cc0*/  FMUL.FTZ R193, R20, UR9 ;  /* 0x0000000914c17c20 */ /* 0x000fe20008410000 */
[----:B------:R-:W-:Y:S02]  /*5cd0*/  VIADD R45, R39, 0x1 ;  /* 0x00000001272d7836 */ /* 0x000fe40000000000 */
[----:B------:R-:W-:Y:S01]  /*5ce0*/  FMUL.FTZ R28, R28, UR9 ;  /* 0x000000091c1c7c20 */ /* 0x000fe20008410000 */
[C---:B--2---:R-:W-:Y:S01]  /*5cf0*/  HMMA.16816.F32 R68, R16.reuse, R52, R68 ;  /* 0x000000341044723c */ /* 0x044fe20000001844 */
[----:B------:R2:W3:Y:S01]  /*5d00*/  MUFU.TANH R21, R37 ;  /* 0x0000002500157308 */ /* 0x0004e20000002400 */
[----:B------:R-:W-:Y:S01]  /*5d10*/  IABS R22, R22 ;  /* 0x0000001600167213 */ /* 0x000fe20000000000 */
[----:B------:R-:W-:Y:S02]  /*5d20*/  IMAD.IADD R20, R32, 0x1, -R45 ;  /* 0x0000000120147824 */ /* 0x000fe400078e0a2d */
[----:B------:R-:W-:Y:S01]  /*5d30*/  FMUL.FTZ R42, R42, UR9 ;  /* 0x000000092a2a7c20 */ /* 0x000fe20008410000 */
[----:B------:R-:W-:Y:S01]  /*5d40*/  ISETP.GE.AND P1, PT, R45, UR22, PT ;  /* 0x000000162d007c0c */ /* 0x000fe2000bf26270 */
[----:B------:R-:W-:Y:S01]  /*5d50*/  HMMA.16816.F32 R72, R16, R54, R72 ;  /* 0x000000361048723c */ /* 0x000fe20000001848 */
[----:B------:R-:W-:Y:S01]  /*5d60*/  I2FP.F32.S32 R22, R22 ;  /* 0x0000001600167245 */ /* 0x000fe20000201400 */
[----:B------:R-:W-:Y:S01]  /*5d70*/  FMUL.FTZ R35, R35, UR9 ;  /* 0x0000000923237c20 */ /* 0x000fe20008410000 */
[----:B------:R4:W-:Y:S01]  /*5d80*/  MUFU.TANH R13, R33 ;  /* 0x00000021000d7308 */ /* 0x0009e20000002400 */
[----:B------:R-:W-:Y:S01]  /*5d90*/  IABS R20, R20 ;  /* 0x0000001400147213 */ /* 0x000fe20000000000 */
[----:B------:R-:W-:Y:S01]  /*5da0*/  FMUL.FTZ R206, R23, UR9 ;  /* 0x0000000917ce7c20 */ /* 0x000fe20008410000 */
[----:B------:R-:W-:Y:S01]  /*5db0*/  FMUL.FTZ R14, R26, UR9 ;  /* 0x000000091a0e7c20 */ /* 0x000fe20008410000 */
[----:B------:R-:W-:-:S02]  /*5dc0*/  IMAD.IADD R16, R32, 0x1, -R31 ;  /* 0x0000000120107824 */ /* 0x000fc400078e0a1f */
[----:B-1----:R-:W-:Y:S01]  /*5dd0*/  FFMA.FTZ R22, R22, -UR5, R9 ;  /* 0x8000000516167c23 */ /* 0x002fe20008010009 */
[----:B------:R-:W-:Y:S02]  /*5de0*/  IMAD.IADD R26, R32, 0x1, -R41 ;  /* 0x00000001201a7824 */ /* 0x000fe400078e0a29 */
[----:B------:R-:W-:Y:S01]  /*5df0*/  FMUL.FTZ R18, R27, UR9 ;  /* 0x000000091b127c20 */ /* 0x000fe20008410000 */
[----:B------:R-:W1:Y:S01]  /*5e00*/  MUFU.TANH R11, R11 ;  /* 0x0000000b000b7308 */ /* 0x000e620000002400 */
[----:B------:R-:W-:Y:S01]  /*5e10*/  IABS R16, R16 ;  /* 0x0000001000107213 */ /* 0x000fe20000000000 */
[C---:B--2---:R-:W-:Y:S01]  /*5e20*/  VIADD R37, R39.reuse, 0x10 ;  /* 0x0000001027257836 */ /* 0x044fe20000000000 */
[----:B------:R-:W-:Y:S01]  /*5e30*/  IABS R26, R26 ;  /* 0x0000001a001a7213 */ /* 0x000fe20000000000 */
[C---:B------:R-:W-:Y:S01]  /*5e40*/  VIADD R19, R39.reuse, 0x18 ;  /* 0x0000001827137836 */ /* 0x040fe20000000000 */
[----:B------:R-:W-:Y:S01]  /*5e50*/  I2FP.F32.S32 R16, R16 ;  /* 0x0000001000107245 */ /* 0x000fe20000201400 */
[----:B------:R-:W-:Y:S01]  /*5e60*/  FMUL.FTZ R17, R30, UR9 ;  /* 0x000000091e117c20 */ /* 0x000fe20008410000 */
[----:B------:R-:W-:Y:S01]  /*5e70*/  I2FP.F32.S32 R26, R26 ;  /* 0x0000001a001a7245 */ /* 0x000fe20000201400 */
[----:B------:R-:W2:Y:S01]  /*5e80*/  MUFU.TANH R9, R29 ;  /* 0x0000001d00097308 */ /* 0x000ea20000002400 */
[----:B----4-:R-:W-:-:S02]  /*5e90*/  VIADD R33, R39, 0x19 ;  /* 0x0000001927217836 */ /* 0x010fc40000000000 */
[----:B---3--:R-:W-:Y:S01]  /*5ea0*/  FFMA.FTZ R21, R16, -UR5, R21 ;  /* 0x8000000510157c23 */ /* 0x008fe20008010015 */
[----:B------:R-:W-:Y:S01]  /*5eb0*/  I2FP.F32.S32 R20, R20 ;  /* 0x0000001400147245 */ /* 0x000fe20000201400 */
[----:B------:R-:W-:Y:S01]  /*5ec0*/  FFMA.FTZ R27, R26, -UR5, R15 ;  /* 0x800000051a1b7c23 */ /* 0x000fe2000801000f */
[C---:B------:R-:W-:Y:S01]  /*5ed0*/  IMAD.IADD R16, R32.reuse, 0x1, -R33 ;  /* 0x0000000120107824 */ /* 0x040fe200078e0a21 */
[----:B------:R-:W-:Y:S01]  /*5ee0*/  ISETP.GE.AND P6, PT, R31, UR22, PT ;  /* 0x000000161f007c0c */ /* 0x000fe2000bfc6270 */
[----:B------:R-:W-:Y:S01]  /*5ef0*/  IMAD.IADD R15, R32, 0x1, -R37 ;  /* 0x00000001200f7824 */ /* 0x000fe200078e0a25 */
[----:B------:R-:W3:Y:S01]  /*5f00*/  MUFU.TANH R10, R10 ;  /* 0x0000000a000a7308 */ /* 0x000ee20000002400 */
[----:B-1----:R-:W-:Y:S01]  /*5f10*/  FFMA.FTZ R20, R20, -UR5, R11 ;  /* 0x8000000514147c23 */ /* 0x002fe2000801000b */
[----:B------:R-:W-:Y:S01]  /*5f20*/  IABS R16, R16 ;  /* 0x0000001000107213 */ /* 0x000fe20000000000 */
[----:B------:R-:W-:Y:S01]  /*5f30*/  FMUL.FTZ R189, R25, UR9 ;  /* 0x0000000919bd7c20 */ /* 0x000fe20008410000 */
[----:B------:R-:W-:Y:S01]  /*5f40*/  IABS R15, R15 ;  /* 0x0000000f000f7213 */ /* 0x000fe20000000000 */
[----:B------:R-:W-:Y:S01]  /*5f50*/  VIADD R25, R39, 0x20 ;  /* 0x0000002027197836 */ /* 0x000fe20000000000 */
[----:B------:R-:W-:Y:S01]  /*5f60*/  I2FP.F32.S32 R16, R16 ;  /* 0x0000001000107245 */ /* 0x000fe20000201400 */
[----:B------:R-:W-:Y:S01]  /*5f70*/  FMUL.FTZ R24, R24, UR9 ;  /* 0x0000000918187c20 */ /* 0x000fe20008410000 */
[----:B------:R-:W1:Y:S01]  /*5f80*/  MUFU.TANH R28, R28 ;  /* 0x0000001c001c7308 */ /* 0x000e620000002400 */
[C---:B------:R-:W-:Y:S01]  /*5f90*/  IADD3 R11, R32.reuse, -R19, RZ ;  /* 0x80000013200b7210 */ /* 0x040fe20007ffe0ff */
[----:B------:R-:W-:-:S02]  /*5fa0*/  IMAD.IADD R199, R32, 0x1, -R25 ;  /* 0x0000000120c77824 */ /* 0x000fc400078e0a19 */
[----:B--2---:R-:W-:Y:S01]  /*5fb0*/  FFMA.FTZ R9, R16, -UR5, R9 ;  /* 0x8000000510097c23 */ /* 0x004fe20008010009 */
[----:B------:R-:W-:Y:S01]  /*5fc0*/  I2FP.F32.S32 R15, R15 ;  /* 0x0000000f000f7245 */ /* 0x000fe20000201400 */
[----:B------:R-:W-:Y:S01]  /*5fd0*/  VIADD R16, R32, 0x8 ;  /* 0x0000000820107836 */ /* 0x000fe20000000000 */
[----:B------:R-:W-:Y:S01]  /*5fe0*/  IABS R11, R11 ;  /* 0x0000000b000b7213 */ /* 0x000fe20000000000 */
[----:B------:R-:W-:Y:S01]  /*5ff0*/  FMUL.FTZ R34, R34, UR9 ;  /* 0x0000000922227c20 */ /* 0x000fe20008410000 */
[----:B------:R-:W2:Y:S01]  /*6000*/  MUFU.TANH R43, R43 ;  /* 0x0000002b002b7308 */ /* 0x000ea20000002400 */
[C---:B------:R-:W-:Y:S02]  /*6010*/  IMAD.IADD R45, R16.reuse, 0x1, -R45 ;  /* 0x00000001102d7824 */ /* 0x040fe400078e0a2d */
[----:B---3--:R-:W-:Y:S01]  /*6020*/  FFMA.FTZ R15, R15, -UR5, R10 ;  /* 0x800000050f0f7c23 */ /* 0x008fe2000801000a */
[----:B------:R-:W-:Y:S01]  /*6030*/  IADD3 R10, -R39, R16, RZ ;  /* 0x00000010270a7210 */ /* 0x000fe20007ffe1ff */
[----:B------:R-:W-:Y:S01]  /*6040*/  IMAD.IADD R31, R16, 0x1, -R31 ;  /* 0x00000001101f7824 */ /* 0x000fe200078e0a1f */
[----:B------:R-:W-:Y:S01]  /*6050*/  I2FP.F32.S32 R11, R11 ;  /* 0x0000000b000b7245 */ /* 0x000fe20000201400 */
[----:B------:R-:W-:Y:S01]  /*6060*/  FMUL.FTZ R71, R71, UR9 ;  /* 0x0000000947477c20 */ /* 0x000fe20008410000 */
[----:B------:R-:W-:Y:S01]  /*6070*/  IABS R45, R45 ;  /* 0x0000002d002d7213 */ /* 0x000fe20000000000 */
[----:B------:R-:W3:Y:S01]  /*6080*/  MUFU.TANH R42, R42 ;  /* 0x0000002a002a7308 */ /* 0x000ee20000002400 */
[----:B------:R-:W-:Y:S01]  /*6090*/  IABS R10, R10 ;  /* 0x0000000a000a7213 */ /* 0x000fe20000000000 */
[----:B-1----:R-:W-:Y:S01]  /*60a0*/  FFMA.FTZ R11, R11, -UR5, R28 ;  /* 0x800000050b0b7c23 */ /* 0x002fe2000801001c */
[----:B------:R-:W-:Y:S01]  /*60b0*/  I2FP.F32.S32 R28, R45 ;  /* 0x0000002d001c7245 */ /* 0x000fe20000201400 */
[----:B------:R-:W-:Y:S01]  /*60c0*/  FMUL.FTZ R72, R72, UR9 ;  /* 0x0000000948487c20 */ /* 0x000fe20008410000 */
[----:B------:R-:W-:Y:S01]  /*60d0*/  I2FP.F32.S32 R29, R10 ;  /* 0x0000000a001d7245 */ /* 0x000fe20000201400 */
[----:B------:R-:W-:Y:S01]  /*60e0*/  FMUL.FTZ R73, R73, UR9 ;  /* 0x0000000949497c20 */ /* 0x000fe20008410000 */
[----:B------:R-:W-:Y:S01]  /*60f0*/  IABS R31, R31 ;  /* 0x0000001f001f7213 */ /* 0x000fe20000000000 */
[----:B------:R-:W-:Y:S01]  /*6100*/  MUFU.TANH R24, R24 ;  /* 0x0000001800187308 */ /* 0x000fe20000002400 */
[----:B--2---:R-:W-:Y:S01]  /*6110*/  FFMA.FTZ R28, R28, -UR5, R43 ;  /* 0x800000051c1c7c23 */ /* 0x004fe2000801002b */
[----:B------:R-:W-:Y:S01]  /*6120*/  ISETP.GE.AND P3, PT, R19, UR22, PT ;  /* 0x0000001613007c0c */ /* 0x000fe2000bf66270 */
[C---:B------:R-:W-:Y:S01]  /*6130*/  VIADD R43, R39.reuse, 0x21 ;  /* 0x00000021272b7836 */ /* 0x040fe20000000000 */
[----:B------:R-:W-:Y:S01]  /*6140*/  IADD3 R23, R39, 0x11, RZ ;  /* 0x0000001127177810 */ /* 0x000fe20007ffe0ff */
[----:B------:R-:W-:Y:S01]  /*6150*/  FMUL.FTZ R74, R74, UR9 ;  /* 0x000000094a4a7c20 */ /* 0x000fe20008410000 */
[----:B------:R-:W-:Y:S01]  /*6160*/  I2FP.F32.S32 R31, R31 ;  /* 0x0000001f001f7245 */ /* 0x000fe20000201400 */
[----:B------:R-:W-:Y:S01]  /*6170*/  FMUL.FTZ R75, R75, UR9 ;  /* 0x000000094b4b7c20 */ /* 0x000fe20008410000 */
[----:B------:R-:W-:Y:S01]  /*6180*/  FSEL R28, R28, -INF , !P1 ;  /* 0xff8000001c1c7808 */ /* 0x000fe20004800000 */
[----:B---3--:R-:W-:Y:S01]  /*6190*/  FFMA.FTZ R30, R29, -UR5, R42 ;  /* 0x800000051d1e7c23 */ /* 0x008fe2000801002a */
[----:B------:R-:W-:Y:S01]  /*61a0*/  FSEL R29, R20, -INF , !P1 ;  /* 0xff800000141d7808 */ /* 0x000fe20004800000 */
[----:B------:R-:W-:Y:S01]  /*61b0*/  IMAD.IADD R20, R16, 0x1, -R19 ;  /* 0x0000000110147824 */ /* 0x000fe200078e0a13 */
[----:B------:R-:W-:Y:S01]  /*61c0*/  ISETP.GE.AND P2, PT, R39, UR22, PT ;  /* 0x0000001627007c0c */ /* 0x000fe2000bf46270 */
[----:B------:R-:W1:Y:S01]  /*61d0*/  MUFU.TANH R19, R14 ;  /* 0x0000000e00137308 */ /* 0x000e620000002400 */
[C---:B------:R-:W-:Y:S01]  /*61e0*/  ISETP.GE.AND P1, PT, R25.reuse, UR22, PT ;  /* 0x0000001619007c0c */ /* 0x040fe2000bf26270 */
[--C-:B------:R-:W-:Y:S01]  /*61f0*/  IMAD.IADD R26, R32, 0x1, -R23.reuse ;  /* 0x00000001201a7824 */ /* 0x100fe200078e0a17 */
[----:B------:R-:W-:Y:S01]  /*6200*/  IADD3 R25, -R25, R16, RZ ;  /* 0x0000001019197210 */ /* 0x000fe20007ffe1ff */
[----:B------:R-:W-:Y:S01]  /*6210*/  FFMA.FTZ R10, R31, -UR5, R8 ;  /* 0x800000051f0a7c23 */ /* 0x000fe20008010008 */
[----:B------:R-:W-:Y:S01]  /*6220*/  FSEL R31, R22, -INF , !P2 ;  /* 0xff800000161f7808 */ /* 0x000fe20005000000 */
[----:B------:R-:W-:Y:S01]  /*6230*/  FMUL.FTZ R68, R68, UR9 ;  /* 0x0000000944447c20 */ /* 0x000fe20008410000 */
[----:B------:R-:W-:Y:S01]  /*6240*/  ISETP.GE.AND P4, PT, R23, UR22, PT ;  /* 0x0000001617007c0c */ /* 0x000fe2000bf86270 */
[----:B------:R-:W2:Y:S01]  /*6250*/  MUFU.TANH R35, R35 ;  /* 0x0000002300237308 */ /* 0x000ea20000002400 */
[----:B------:R-:W-:Y:S01]  /*6260*/  IABS R25, R25 ;  /* 0x0000001900197213 */ /* 0x000fe20000000000 */
[----:B------:R-:W-:Y:S01]  /*6270*/  IMAD.IADD R23, R16, 0x1, -R23 ;  /* 0x0000000110177824 */ /* 0x000fe200078e0a17 */
[----:B------:R-:W-:Y:S01]  /*6280*/  FSEL R30, R30, -INF , !P2 ;  /* 0xff8000001e1e7808 */ /* 0x000fe20005000000 */
[----:B------:R-:W-:Y:S01]  /*6290*/  FMUL.FTZ R69, R69, UR9 ;  /* 0x0000000945457c20 */ /* 0x000fe20008410000 */
[----:B------:R-:W-:Y:S01]  /*62a0*/  ISETP.GE.AND P2, PT, R33, UR22, PT ;  /* 0x0000001621007c0c */ /* 0x000fe2000bf46270 */
[----:B------:R-:W-:Y:S01]  /*62b0*/  IMAD.IADD R33, R16, 0x1, -R33 ;  /* 0x0000000110217824 */ /* 0x000fe200078e0a21 */
[----:B------:R-:W-:Y:S01]  /*62c0*/  IABS R26, R26 ;  /* 0x0000001a001a7213 */ /* 0x000fe20000000000 */
[----:B------:R3:W4:Y:S01]  /*62d0*/  MUFU.TANH R22, R12 ;  /* 0x0000000c00167308 */ /* 0x0007220000002400 */
[----:B------:R-:W-:Y:S01]  /*62e0*/  IABS R20, R20 ;  /* 0x0000001400147213 */ /* 0x000fe20000000000 */
[----:B------:R-:W-:Y:S01]  /*62f0*/  FMUL.FTZ R70, R70, UR9 ;  /* 0x0000000946467c20 */ /* 0x000fe20008410000 */
[----:B------:R-:W-:Y:S01]  /*6300*/  I2FP.F32.S32 R190, R25 ;  /* 0x0000001900be7245 */ /* 0x000fe20000201400 */
[----:B------:R-:W-:Y:S01]  /*6310*/  VIADD R25, R39, 0x29 ;  /* 0x0000002927197836 */ /* 0x000fe20000000000 */
[----:B------:R-:W-:-:S02]  /*6320*/  IABS R199, R199 ;  /* 0x000000c700c77213 */ /* 0x000fc40000000000 */
[----:B------:R-:W-:Y:S01]  /*6330*/  IABS R23, R23 ;  /* 0x0000001700177213 */ /* 0x000fe20000000000 */
[----:B------:R-:W4:Y:S01]  /*6340*/  MUFU.TANH R191, R191 ;  /* 0x000000bf00bf7308 */ /* 0x000f220000002400 */
[----:B------:R-:W-:Y:S01]  /*6350*/  I2FP.F32.S32 R26, R26 ;  /* 0x0000001a001a7245 */ /* 0x000fe20000201400 */
[----:B------:R-:W-:Y:S01]  /*6360*/  IMAD.IADD R36, R32, 0x1, -R25 ;  /* 0x0000000120247824 */ /* 0x000fe200078e0a19 */
[----:B------:R-:W-:Y:S01]  /*6370*/  IABS R33, R33 ;  /* 0x0000002100217213 */ /* 0x000fe20000000000 */
[----:B-1----:R-:W-:Y:S01]  /*6380*/  FFMA.FTZ R190, R190, -UR5, R19 ;  /* 0x80000005bebe7c23 */ /* 0x002fe20008010013 */
[----:B------:R-:W-:Y:S01]  /*6390*/  I2FP.F32.S32 R199, R199 ;  /* 0x000000c700c77245 */ /* 0x000fe20000201400 */
[----:B------:R-:W-:Y:S01]  /*63a0*/  VIADD R19, R39, 0x30 ;  /* 0x0000003027137836 */ /* 0x000fe20000000000 */
[----:B------:R-:W-:Y:S01]  /*63b0*/  ISETP.GE.AND P5, PT, R37, UR22, PT ;  /* 0x0000001625007c0c */ /* 0x000fe2000bfa6270 */
[----:B------:R-:W1:Y:S01]  /*63c0*/  MUFU.TANH R34, R34 ;  /* 0x0000002200227308 */ /* 0x000e620000002400 */
[----:B---3--:R-:W-:Y:S01]  /*63d0*/  IMAD.MOV.U32 R12, RZ, RZ, R20 ;  /* 0x000000ffff0c7224 */ /* 0x008fe200078e0014 */
[----:B------:R-:W-:Y:S01]  /*63e0*/  I2FP.F32.S32 R20, R23 ;  /* 0x0000001700147245 */ /* 0x000fe20000201400 */
[----:B------:R-:W-:-:S02]  /*63f0*/  IMAD.IADD R37, R16, 0x1, -R37 ;  /* 0x0000000110257824 */ /* 0x000fc400078e0a25 */
[----:B------:R-:W-:Y:S01]  /*6400*/  FFMA.FTZ R13, R26, -UR5, R13 ;  /* 0x800000051a0d7c23 */ /* 0x000fe2000801000d */
[----:B------:R-:W-:Y:S01]  /*6410*/  I2FP.F32.S32 R23, R33 ;  /* 0x0000002100177245 */ /* 0x000fe20000201400 */
[----:B------:R-:W-:Y:S01]  /*6420*/  FFMA.FTZ R199, R199, -UR5, R24 ;  /* 0x80000005c7c77c23 */ /* 0x000fe20008010018 */
[----:B------:R-:W-:Y:S01]  /*6430*/  IABS R36, R36 ;  /* 0x0000002400247213 */ /* 0x000fe20000000000 */
[----:B------:R3:W1:Y:S01]  /*6440*/  MUFU.TANH R26, R38 ;  /* 0x00000026001a7308 */ /* 0x0006620000002400 */
[----:B------:R-:W-:Y:S01]  /*6450*/  ISETP.GE.AND P0, PT, R41, UR22, PT ;  /* 0x0000001629007c0c */ /* 0x000fe2000bf06270 */
[----:B--2---:R-:W-:Y:S01]  /*6460*/  FFMA.FTZ R14, R20, -UR5, R35 ;  /* 0x80000005140e7c23 */ /* 0x004fe20008010023 */
[----:B------:R-:W-:Y:S01]  /*6470*/  IABS R37, R37 ;  /* 0x0000002500257213 */ /* 0x000fe20000000000 */
[----:B------:R-:W-:Y:S01]  /*6480*/  IMAD.IADD R24, R16, 0x1, -R43 ;  /* 0x0000000110187824 */ /* 0x000fe200078e0a2b */
[----:B------:R-:W-:Y:S01]  /*6490*/  IADD3 R35, R32, -R19, RZ ;  /* 0x8000001320237210 */ /* 0x000fe20007ffe0ff */
[----:B------:R-:W-:-:S02]  /*64a0*/  IMAD.IADD R41, R16, 0x1, -R41 ;  /* 0x0000000110297824 */ /* 0x000fc400078e0a29 */
[----:B----4-:R-:W-:Y:S01]  /*64b0*/  FFMA.FTZ R20, R23, -UR5, R22 ;  /* 0x8000000517147c23 */ /* 0x010fe20008010016 */
[----:B------:R-:W2:Y:S01]  /*64c0*/  MUFU.TANH R17, R17 ;  /* 0x0000001100117308 */ /* 0x000ea20000002400 */
[----:B------:R-:W-:Y:S01]  /*64d0*/  I2FP.F32.S32 R36, R36 ;  /* 0x0000002400247245 */ /* 0x000fe20000201400 */
[----:B------:R-:W-:Y:S01]  /*64e0*/  VIADD R23, R39, 0x28 ;  /* 0x0000002827177836 */ /* 0x000fe20000000000 */
[----:B------:R-:W-:Y:S02]  /*64f0*/  I2FP.F32.S32 R37, R37 ;  /* 0x0000002500257245 */ /* 0x000fe40000201400 */
[----:B------:R-:W-:Y:S01]  /*6500*/  IABS R35, R35 ;  /* 0x0000002300237213 */ /* 0x000fe20000000000 */
[----:B------:R-:W-:Y:S01]  /*6510*/  FFMA.FTZ R191, R36, -UR5, R191 ;  /* 0x8000000524bf7c23 */ /* 0x000fe200080100bf */
[----:B------:R-:W-:Y:S01]  /*6520*/  IABS R24, R24 ;  /* 0x0000001800187213 */ /* 0x000fe20000000000 */
[----:B------:R-:W4:Y:S01]  /*6530*/  MUFU.TANH R189, R189 ;  /* 0x000000bd00bd7308 */ /* 0x000f220000002400 */
[----:B------:R-:W-:Y:S01]  /*6540*/  IABS R41, R41 ;  /* 0x0000002900297213 */ /* 0x000fe20000000000 */
[----:B---3--:R-:W-:-:S02]  /*6550*/  IMAD.IADD R38, R32, 0x1, -R43 ;  /* 0x0000000120267824 */ /* 0x008fc400078e0a2b */
[----:B-1----:R-:W-:Y:S01]  /*6560*/  FFMA.FTZ R8, R37, -UR5, R34 ;  /* 0x8000000525087c23 */ /* 0x002fe20008010022 */
[----:B------:R-:W-:Y:S01]  /*6570*/  I2FP.F32.S32 R36, R35 ;  /* 0x0000002300247245 */ /* 0x000fe20000201400 */
[----:B------:R-:W-:Y:S01]  /*6580*/  IMAD.MOV.U32 R35, RZ, RZ, R24 ;  /* 0x000000ffff237224 */ /* 0x000fe200078e0018 */
[----:B------:R-:W-:Y:S01]  /*6590*/  I2FP.F32.S32 R41, R41 ;  /* 0x0000002900297245 */ /* 0x000fe20000201400 */
[----:B------:R-:W-:Y:S01]  /*65a0*/  IMAD.IADD R37, R32, 0x1, -R23 ;  /* 0x0000000120257824 */ /* 0x000fe200078e0a17 */
[----:B------:R-:W1:Y:S01]  /*65b0*/  MUFU.TANH R22, R18 ;  /* 0x0000001200167308 */ /* 0x000e620000002400 */
[----:B------:R-:W-:Y:S02]  /*65c0*/  I2FP.F32.S32 R12, R12 ;  /* 0x0000000c000c7245 */ /* 0x000fe40000201400 */
[----:B------:R-:W-:Y:S01]  /*65d0*/  IABS R38, R38 ;  /* 0x0000002600267213 */ /* 0x000fe20000000000 */
[----:B------:R-:W-:Y:S01]  /*65e0*/  FFMA.FTZ R26, R41, -UR5, R26 ;  /* 0x80000005291a7c23 */ /* 0x000fe2000801001a */
[----:B------:R-:W-:Y:S01]  /*65f0*/  FSEL R21, R21, -INF , !P6 ;  /* 0xff80000015157808 */ /* 0x000fe20007000000 */
[----:B--2---:R-:W-:Y:S01]  /*6600*/  FFMA.FTZ R12, R12, -UR5, R17 ;  /* 0x800000050c0c7c23 */ /* 0x004fe20008010011 */
[----:B------:R-:W-:Y:S01]  /*6610*/  FSEL R10, R10, -INF , !P6 ;  /* 0xff8000000a0a7808 */ /* 0x000fe20007000000 */
[----:B------:R-:W-:Y:S01]  /*6620*/  VIADD R17, R39, 0x38 ;  /* 0x0000003827117836 */ /* 0x000fe20000000000 */
[----:B------:R-:W-:Y:S01]  /*6630*/  FSEL R15, R15, -INF , !P5 ;  /* 0xff8000000f0f7808 */ /* 0x000fe20006800000 */
[----:B------:R-:W-:Y:S01]  /*6640*/  MUFU.TANH R193, R193 ;  /* 0x000000c100c17308 */ /* 0x000fe20000002400 */
[----:B------:R-:W-:Y:S01]  /*6650*/  FSEL R8, R8, -INF , !P5 ;  /* 0xff80000008087808 */ /* 0x000fe20006800000 */
[----:B------:R-:W-:Y:S01]  /*6660*/  IMAD.IADD R33, R32, 0x1, -R17 ;  /* 0x0000000120217824 */ /* 0x000fe200078e0a11 */
[----:B------:R-:W-:-:S02]  /*6670*/  ISETP.GE.AND P6, PT, R23, UR22, PT ;  /* 0x0000001617007c0c */ /* 0x000fc4000bfc6270 */
[----:B------:R-:W-:Y:S01]  /*6680*/  ISETP.GE.AND P5, PT, R25, UR22, PT ;  /* 0x0000001619007c0c */ /* 0x000fe2000bfa6270 */
[----:B------:R-:W-:Y:S01]  /*6690*/  IMAD.IADD R25, R16, 0x1, -R25 ;  /* 0x0000000110197824 */ /* 0x000fe200078e0a19 */
[----:B------:R-:W-:Y:S01]  /*66a0*/  I2FP.F32.S32 R38, R38 ;  /* 0x0000002600267245 */ /* 0x000fe20000201400 */
[----:B------:R-:W-:Y:S01]  /*66b0*/  MUFU.TANH R192, R192 ;  /* 0x000000c000c07308 */ /* 0x000fe20000002400 */
[----:B------:R-:W-:Y:S02]  /*66c0*/  I2FP.F32.S32 R35, R35 ;  /* 0x0000002300237245 */ /* 0x000fe40000201400 */
[C---:B------:R-:W-:Y:S01]  /*66d0*/  IADD3 R41, R39.reuse, 0x31, RZ ;  /* 0x0000003127297810 */ /* 0x040fe20007ffe0ff */
[----:B------:R-:W-:Y:S01]  /*66e0*/  VIADD R39, R39, 0x39 ;  /* 0x0000003927277836 */ /* 0x000fe20000000000 */
[----:B------:R-:W-:Y:S01]  /*66f0*/  IADD3 R23, -R23, R16, RZ ;  /* 0x0000001017177210 */ /* 0x000fe20007ffe1ff */
[----:B----4-:R-:W-:Y:S01]  /*6700*/  FFMA.FTZ R189, R38, -UR5, R189 ;  /* 0x8000000526bd7c23 */ /* 0x010fe200080100bd */
[----:B------:R-:W-:Y:S01]  /*6710*/  FSEL R27, R27, -INF , !P0 ;  /* 0xff8000001b1b7808 */ /* 0x000fe20004000000 */
[----:B------:R-:W-:Y:S01]  /*6720*/  MUFU.TANH R206, R206 ;  /* 0x000000ce00ce7308 */ /* 0x000fe20000002400 */
[----:B------:R-:W-:Y:S01]  /*6730*/  FSEL R26, R26, -INF , !P0 ;  /* 0xff8000001a1a7808 */ /* 0x000fe20004000000 */
[----:B-1----:R-:W-:Y:S01]  /*6740*/  FFMA.FTZ R22, R35, -UR5, R22 ;  /* 0x8000000523167c23 */ /* 0x002fe20008010016 */
[----:B------:R-:W-:Y:S01]  /*6750*/  FSEL R13, R13, -INF , !P4 ;  /* 0xff8000000d0d7808 */ /* 0x000fe20006000000 */
[----:B------:R-:W-:Y:S01]  /*6760*/  IMAD.IADD R34, R32, 0x1, -R41 ;  /* 0x0000000120227824 */ /* 0x000fe200078e0a29 */
[----:B------:R-:W-:Y:S01]  /*6770*/  FSEL R14, R14, -INF , !P4 ;  /* 0xff8000000e0e7808 */ /* 0x000fe20006000000 */
[----:B------:R-:W-:Y:S01]  /*6780*/  IMAD.IADD R32, R32, 0x1, -R39 ;  /* 0x0000000120207824 */ /* 0x000fe200078e0a27 */
[----:B------:R-:W-:Y:S01]  /*6790*/  FSEL R9, R9, -INF , !P2 ;  /* 0xff80000009097808 */ /* 0x000fe20005000000 */
[----:B------:R-:W1:Y:S01]  /*67a0*/  MUFU.TANH R207, R68 ;  /* 0x0000004400cf7308 */ /* 0x000e620000002400 */
[----:B------:R-:W-:Y:S01]  /*67b0*/  FSEL R20, R20, -INF , !P2 ;  /* 0xff80000014147808 */ /* 0x000fe20005000000 */
[----:B------:R-:W-:Y:S01]  /*67c0*/  IMAD.IADD R18, R16, 0x1, -R41 ;  /* 0x0000000110127824 */ /* 0x000fe200078e0a29 */
[----:B------:R-:W-:-:S02]  /*67d0*/  IABS R23, R23 ;  /* 0x0000001700177213 */ /* 0x000fc40000000000 */
[----:B------:R-:W-:Y:S02]  /*67e0*/  ISETP.GE.AND P0, PT, R43, UR22, PT ;  /* 0x000000162b007c0c */ /* 0x000fe4000bf06270 */
[----:B------:R-:W-:Y:S01]  /*67f0*/  ISETP.GE.AND P4, PT, R19, UR22, PT ;  /* 0x0000001613007c0c */ /* 0x000fe2000bf86270 */
[----:B------:R-:W2:Y:S01]  /*6800*/  MUFU.TANH R205, R69 ;  /* 0x0000004500cd7308 */ /* 0x000ea20000002400 */
[----:B------:R-:W-:Y:S01]  /*6810*/  ISETP.GE.AND P2, PT, R17, UR22, PT ;  /* 0x0000001611007c0c */ /* 0x000fe2000bf46270 */
[C---:B------:R-:W-:Y:S01]  /*6820*/  IMAD.IADD R19, R16.reuse, 0x1, -R19 ;  /* 0x0000000110137824 */ /* 0x040fe200078e0a13 */
[----:B------:R-:W-:Y:S01]  /*6830*/  IABS R25, R25 ;  /* 0x0000001900197213 */ /* 0x000fe20000000000 */
[----:B------:R-:W-:Y:S01]  /*6840*/  IMAD.IADD R17, R16, 0x1, -R17 ;  /* 0x0000000110117824 */ /* 0x000fe200078e0a11 */
[----:B------:R-:W-:Y:S01]  /*6850*/  IADD3 R16, -R39, R16, RZ ;  /* 0x0000001027107210 */ /* 0x000fe20007ffe1ff */
[----:B------:R-:W-:Y:S01]  /*6860*/  IMAD.MOV.U32 R24, RZ, RZ, R23 ;  /* 0x000000ffff187224 */ /* 0x000fe200078e0017 */
[----:B------:R-:W-:Y:S01]  /*6870*/  FSEL R189, R189, -INF , !P0 ;  /* 0xff800000bdbd7808 */ /* 0x000fe20004000000 */
[----:B------:R-:W-:Y:S01]  /*6880*/  MUFU.TANH R202, R70 ;  /* 0x0000004600ca7308 */ /* 0x000fe20000002400 */
[----:B------:R-:W-:Y:S01]  /*6890*/  FSEL R208, R22, -INF , !P0 ;  /* 0xff80000016d07808 */ /* 0x000fe20004000000 */
[----:B------:R-:W-:Y:S01]  /*68a0*/  IMAD.MOV.U32 R23, RZ, RZ, R25 ;  /* 0x000000ffff177224 */ /* 0x000fe200078e0019 */
[----:B------:R-:W-:Y:S01]  /*68b0*/  PLOP3.LUT P0, PT, PT, PT, UP0, 0x80, 0x0 ;  /* 0x000000000000781c */ /* 0x000fe20003f0f008 */
[----:B-1----:R-:W-:Y:S01]  /*68c0*/  FFMA.FTZ R207, R36, -UR5, R207 ;  /* 0x8000000524cf7c23 */ /* 0x002fe200080100cf */
[----:B------:R-:W-:-:S02]  /*68d0*/  IABS R37, R37 ;  /* 0x0000002500257213 */ /* 0x000fc40000000000 */
[----:B------:R-:W-:Y:S01]  /*68e0*/  IABS R34, R34 ;  /* 0x0000002200227213 */ /* 0x000fe20000000000 */
[----:B------:R-:W1:Y:S01]  /*68f0*/  MUFU.TANH R72, R72 ;  /* 0x0000004800487308 */ /* 0x000e620000002400 */
[----:B------:R-:W-:Y:S02]  /*6900*/  IABS R33, R33 ;  /* 0x0000002100217213 */ /* 0x000fe40000000000 */
[----:B------:R-:W-:Y:S02]  /*6910*/  IABS R32, R32 ;  /* 0x0000002000207213 */ /* 0x000fe40000000000 */
[----:B------:R-:W-:Y:S02]  /*6920*/  IABS R19, R19 ;  /* 0x0000001300137213 */ /* 0x000fe40000000000 */
[----:B------:R-:W-:Y:S01]  /*6930*/  IABS R18, R18 ;  /* 0x0000001200127213 */ /* 0x000fe20000000000 */
[----:B------:R-:W3:Y:S01]  /*6940*/  MUFU.TANH R73, R73 ;  /* 0x0000004900497308 */ /* 0x000ee20000002400 */
[----:B------:R-:W-:-:S02]  /*6950*/  IABS R17, R17 ;  /* 0x0000001100117213 */ /* 0x000fc40000000000 */
[----:B------:R-:W-:Y:S02]  /*6960*/  IABS R16, R16 ;  /* 0x0000001000107213 */ /* 0x000fe40000000000 */
[----:B------:R-:W-:Y:S02]  /*6970*/  I2FP.F32.S32 R38, R37 ;  /* 0x0000002500267245 */ /* 0x000fe40000201400 */
[----:B------:R-:W-:Y:S01]  /*6980*/  I2FP.F32.S32 R34, R34 ;  /* 0x0000002200227245 */ /* 0x000fe20000201400 */
[----:B------:R-:W4:Y:S01]  /*6990*/  MUFU.TANH R71, R71 ;  /* 0x0000004700477308 */ /* 0x000f220000002400 */
[----:B------:R-:W-:Y:S01]  /*69a0*/  I2FP.F32.S32 R33, R33 ;  /* 0x0000002100217245 */ /* 0x000fe20000201400 */
[----:B------:R-:W-:Y:S01]  /*69b0*/  FFMA.FTZ R193, R38, -UR5, R193 ;  /* 0x8000000526c17c23 */ /* 0x000fe200080100c1 */
[----:B------:R-:W-:Y:S01]  /*69c0*/  I2FP.F32.S32 R32, R32 ;  /* 0x0000002000207245 */ /* 0x000fe20000201400 */
[----:B--2---:R-:W-:Y:S01]  /*69d0*/  FFMA.FTZ R205, R34, -UR5, R205 ;  /* 0x8000000522cd7c23 */ /* 0x004fe200080100cd */
[----:B------:R-:W-:Y:S01]  /*69e0*/  I2FP.F32.S32 R25, R24 ;  /* 0x0000001800197245 */ /* 0x000fe20000201400 */
[----:B-1----:R-:W-:Y:S01]  /*69f0*/  FFMA.FTZ R203, R33, -UR5, R72 ;  /* 0x8000000521cb7c23 */ /* 0x002fe20008010048 */
[----:B------:R-:W-:Y:S01]  /*6a00*/  I2FP.F32.S32 R23, R23 ;  /* 0x0000001700177245 */ /* 0x000fe20000201400 */
[----:B------:R-:W1:Y:S01]  /*6a10*/  MUFU.TANH R74, R74 ;  /* 0x0000004a004a7308 */ /* 0x000e620000002400 */
[----:B------:R-:W-:Y:S01]  /*6a20*/  I2FP.F32.S32 R19, R19 ;  /* 0x0000001300137245 */ /* 0x000fe20000201400 */
[----:B---3--:R-:W-:Y:S01]  /*6a30*/  FFMA.FTZ R201, R32, -UR5, R73 ;  /* 0x8000000520c97c23 */ /* 0x008fe20008010049 */
[----:B------:R-:W-:Y:S01]  /*6a40*/  I2FP.F32.S32 R18, R18 ;  /* 0x0000001200127245 */ /* 0x000fe20000201400 */
[----:B------:R-:W-:Y:S01]  /*6a50*/  FFMA.FTZ R192, R25, -UR5, R192 ;  /* 0x8000000519c07c23 */ /* 0x000fe200080100c0 */
[----:B------:R-:W-:Y:S01]  /*6a60*/  I2FP.F32.S32 R17, R17 ;  /* 0x0000001100117245 */ /* 0x000fe20000201400 */
[----:B------:R-:W-:Y:S01]  /*6a70*/  FFMA.FTZ R206, R23, -UR5, R206 ;  /* 0x8000000517ce7c23 */ /* 0x000fe200080100ce */
[----:B------:R-:W-:Y:S01]  /*6a80*/  I2FP.F32.S32 R16, R16 ;  /* 0x0000001000107245 */ /* 0x000fe20000201400 */
[----:B------:R-:W2:Y:S01]  /*6a90*/  MUFU.TANH R75, R75 ;  /* 0x0000004b004b7308 */ /* 0x000ea20000002400 */
[----:B------:R-:W-:Y:S01]  /*6aa0*/  FSEL R11, R11, -INF , !P3 ;  /* 0xff8000000b0b7808 */ /* 0x000fe20005800000 */
[----:B------:R-:W-:Y:S01]  /*6ab0*/  FFMA.FTZ R202, R19, -UR5, R202 ;  /* 0x8000000513ca7c23 */ /* 0x000fe200080100ca */
[----:B------:R-:W-:Y:S01]  /*6ac0*/  FSEL R12, R12, -INF , !P3 ;  /* 0xff8000000c0c7808 */ /* 0x000fe20005800000 */
[----:B----4-:R-:W-:Y:S01]  /*6ad0*/  FFMA.FTZ R200, R18, -UR5, R71 ;  /* 0x8000000512c87c23 */ /* 0x010fe20008010047 */
[----:B------:R-:W-:-:S02]  /*6ae0*/  FSEL R199, R199, -INF , !P1 ;  /* 0xff800000c7c77808 */ /* 0x000fc40004800000 */
[----:B------:R-:W-:Y:S01]  /*6af0*/  FSEL R190, R190, -INF , !P1 ;  /* 0xff800000bebe7808 */ /* 0x000fe20004800000 */
[----:B-1----:R-:W-:Y:S01]  /*6b00*/  FFMA.FTZ R198, R17, -UR5, R74 ;  /* 0x8000000511c67c23 */ /* 0x002fe2000801004a */
[----:B------:R-:W-:Y:S02]  /*6b10*/  ISETP.GE.AND P3, PT, R41, UR22, PT ;  /* 0x0000001629007c0c */ /* 0x000fe4000bf66270 */
[----:B------:R-:W-:Y:S02]  /*6b20*/  ISETP.GE.AND P1, PT, R39, UR22, PT ;  /* 0x0000001627007c0c */ /* 0x000fe4000bf26270 */
[----:B------:R-:W-:Y:S02]  /*6b30*/  FSEL R193, R193, -INF , !P6 ;  /* 0xff800000c1c17808 */ /* 0x000fe40007000000 */
[----:B------:R-:W-:Y:S01]  /*6b40*/  FSEL R192, R192, -INF , !P6 ;  /* 0xff800000c0c07808 */ /* 0x000fe20007000000 */
[----:B--2---:R-:W-:Y:S01]  /*6b50*/  FFMA.FTZ R196, R16, -UR5, R75 ;  /* 0x8000000510c47c23 */ /* 0x004fe2000801004b */
        /* <DEDUP_REMOVED lines=74> */
.L_x_5316:
[----:B------:R-:W-:-:S04]  /*7000*/  ULEA UR6, -UR6, URZ, 0x6 ;  /* 0x0000003f06067291 */ /* 0x000fc8000f8e313f */
[----:B------:R-:W-:Y:S02]  /*7010*/  USHF.R.S32.HI UR7, URZ, 0x1f, UR6 ;  /* 0x0000001f3f077899 */ /* 0x000fe40008011406 */
[----:B------:R-:W-:-:S04]  /*7020*/  MOV R32, UR6 ;  /* 0x0000000600207c02 */ /* 0x000fc80008000f00 */
[----:B------:R-:W-:-:S07]  /*7030*/  MOV R33, UR7 ;  /* 0x0000000700217c02 */ /* 0x000fce0008000f00 */
.L_x_5317:
        /* <DEDUP_REMOVED lines=98> */
[C---:B-----5:R-:W-:Y:S01]  /*7660*/  @!P4 IMAD.X R34, R3.reuse, 0x1, R166, P1 ;  /* 0x000000010322c824 */ /* 0x060fe200008e06a6 */
        /* <DEDUP_REMOVED lines=74> */
.L_x_5319:
[----:B------:R-:W-:Y:S05]  /*7b10*/  BSYNC B0 ;  /* 0x0000000000007941 */ /* 0x000fea0003800000 */
.L_x_5318:
[----:B------:R-:W0:Y:S01]  /*7b20*/  LDGDEPBAR ;  /* 0x00000000000079af */ /* 0x000e220000000000 */
[----:B------:R-:W-:-:S04]  /*7b30*/  IADD3 R167, P1, R32, R167, RZ ;  /* 0x000000a720a77210 */ /* 0x000fc80007f3e0ff */
[----:B------:R-:W-:-:S09]  /*7b40*/  IADD3.X R166, R33, R166, RZ, P1, !PT ;  /* 0x000000a621a67210 */ /* 0x000fd20000ffe4ff */
.L_x_5315:
        /* <DEDUP_REMOVED lines=110> */
[----:B------:R-:W4:Y:S01]  /*8230*/  MUFU.EX2 R187, R187 ;  /* 0x000000bb00bb7308 */ /* 0x000f220000000800 */
        /* <DEDUP_REMOVED lines=206> */
[----:B------:R-:W-:Y:S01]  /*8f20*/  STL [R1], R0 ;  /* 0x0000000001007387 */ /* 0x000fe20000100800 */
        /* <DEDUP_REMOVED lines=46> */
[----:B------:R-:W-:Y:S01]  /*9210*/  MOV R248, UR6 ;  /* 0x0000000600f87c02 */ /* 0x000fe20008000f00 */
[----:B------:R-:W-:Y:S01]  /*9220*/  ULDC UR17, c[0x0][0x39c] ;  /* 0x0000e70000117ab9 */ /* 0x000fe20000000800 */
[----:B------:R-:W-:Y:S01]  /*9230*/  ULDC UR4, c[0x0][0x2ec] ;  /* 0x0000bb0000047ab9 */ /* 0x000fe20000000800 */
[----:B------:R-:W-:Y:S01]  /*9240*/  ULDC UR16, c[0x0][0x248] ;  /* 0x0000920000107ab9 */ /* 0x000fe20000000800 */
[----:B------:R-:W-:Y:S01]  /*9250*/  IADD3 R249, R249, -UR23, R2 ;  /* 0x80000017f9f97c10 */ /* 0x000fe2000fffe002 */
[----:B------:R-:W-:Y:S01]  /*9260*/  UIADD3 UR23, UR18, -0x2, URZ ;  /* 0xfffffffe12177890 */ /* 0x000fe2000fffe03f */
[----:B------:R-:W-:Y:S01]  /*9270*/  IMAD.U32 R245, RZ, RZ, UR7 ;  /* 0x00000007fff57e24 */ /* 0x000fe2000f8e00ff */
[----:B------:R-:W-:Y:S01]  /*9280*/  ULDC.64 UR8, c[0x0][0x248] ;  /* 0x0000920000087ab9 */ /* 0x000fe20000000a00 */
[----:B------:R-:W-:Y:S01]  /*9290*/  ULDC UR18, c[0x0][0x2d0] ;  /* 0x0000b40000127ab9 */ /* 0x000fe20000000800 */
[----:B------:R-:W-:Y:S01]  /*92a0*/  ULDC.64 UR10, c[0x0][0x250] ;  /* 0x00009400000a7ab9 */ /* 0x000fe20000000a00 */
[----:B------:R-:W-:-:S07]  /*92b0*/  ULDC.64 UR6, c[0x0][0x250] ;  /* 0x0000940000067ab9 */ /* 0x000fce0000000a00 */
.L_x_5324:
        /* <DEDUP_REMOVED lines=80> */
.L_x_5321:
        /* <DEDUP_REMOVED lines=123> */
[----:B--2---:R-:W2:Y:S04]  /*9f70*/  LDSM.16.M88.4 R200, [R230] ;  /* 0x00000000e6c8783b */ /* 0x004ea80000000200 */
[----:B------:R-:W2:Y:S01]  /*9f80*/  LDSM.16.M88.4 R204, [R229] ;  /* 0x00000000e5cc783b */ /* 0x000ea20000000200 */
        /* <DEDUP_REMOVED lines=23> */
[----:B------:R-:W-:Y:S05]  /*a100*/  LDSM.16.M88.4 R200, [R242+0x2000] ;  /* 0x00200000f2c8783b */ /* 0x000fea0000000200 */
[C---:B------:R-:W-:Y:S06]  /*a110*/  HMMA.16816.F32 R28, R188.reuse, R204, R28 ;  /* 0x000000ccbc1c723c */ /* 0x040fec000000181c */
        /* <DEDUP_REMOVED lines=174> */
[C---:B------:R-:W-:Y:S02]  /*ac00*/  HMMA.16816.F32 R24, R192.reuse, R174, R24 ;  /* 0x000000aec018723c */ /* 0x040fe40000001818 */
[----:B------:R2:W3:Y:S02]  /*ac10*/  MUFU.TANH R198, R165 ;  /* 0x000000a500c67308 */ /* 0x0004e40000002400 */
[----:B------:R-:W-:Y:S01]  /*ac20*/  FMUL.FTZ R205, R13, UR17 ;  /* 0x000000110dcd7c20 */ /* 0x000fe20008410000 */
[----:B------:R-:W-:Y:S01]  /*ac30*/  FMUL.FTZ R13, R15, UR17 ;  /* 0x000000110f0d7c20 */ /* 0x000fe20008410000 */
[----:B------:R-:W-:Y:S01]  /*ac40*/  FMUL.FTZ R164, R4, UR17 ;  /* 0x0000001104a47c20 */ /* 0x000fe20008410000 */
[----:B------:R-:W-:Y:S01]  /*ac50*/  FMUL.FTZ R197, R5, UR17 ;  /* 0x0000001105c57c20 */ /* 0x000fe20008410000 */
[----:B------:R-:W-:Y:S04]  /*ac60*/  FMUL.FTZ R201, R8, UR17 ;  /* 0x0000001108c97c20 */ /* 0x000fe80008410000 */
[----:B------:R4:W1:Y:S01]  /*ac70*/  MUFU.TANH R199, R166 ;  /* 0x000000a600c77308 */ /* 0x0008620000002400 */
[----:B------:R-:W-:Y:S01]  /*ac80*/  FMUL.FTZ R203, R17, UR17 ;  /* 0x0000001111cb7c20 */ /* 0x000fe20008410000 */
[----:B------:R-:W-:Y:S01]  /*ac90*/  FMUL.FTZ R17, R18, UR17 ;  /* 0x0000001112117c20 */ /* 0x000fe20008410000 */
[----:B------:R-:W-:Y:S01]  /*aca0*/  FMUL.FTZ R9, R9, UR17 ;  /* 0x0000001109097c20 */ /* 0x000fe20008410000 */
[----:B------:R-:W-:Y:S01]  /*acb0*/  FMUL.FTZ R10, R10, UR17 ;  /* 0x000000110a0a7c20 */ /* 0x000fe20008410000 */
[----:B------:R-:W-:Y:S01]  /*acc0*/  FMUL.FTZ R206, R12, UR17 ;  /* 0x000000110cce7c20 */ /* 0x000fe20008410000 */
[----:B------:R-:W-:Y:S01]  /*acd0*/  FMUL.FTZ R14, R14, UR17 ;  /* 0x000000110e0e7c20 */ /* 0x000fe20008410000 */
[----:B------:R-:W-:Y:S03]  /*ace0*/  FMUL.FTZ R18, R20, UR17 ;  /* 0x0000001114127c20 */ /* 0x000fe60008410000 */
[----:B------:R-:W3:Y:S01]  /*acf0*/  MUFU.TANH R164, R164 ;  /* 0x000000a400a47308 */ /* 0x000ee20000002400 */
[----:B--2---:R-:W-:Y:S01]  /*ad00*/  FMUL.FTZ R165, R11, UR17 ;  /* 0x000000110ba57c20 */ /* 0x004fe20008410000 */
[----:B------:R-:W-:Y:S01]  /*ad10*/  FMUL.FTZ R21, R21, UR17 ;  /* 0x0000001115157c20 */ /* 0x000fe20008410000 */
[----:B------:R-:W-:Y:S01]  /*ad20*/  FMUL.FTZ R22, R22, UR17 ;  /* 0x0000001116167c20 */ /* 0x000fe20008410000 */
[----:B------:R-:W-:Y:S01]  /*ad30*/  FMUL.FTZ R25, R25, UR17 ;  /* 0x0000001119197c20 */ /* 0x000fe20008410000 */
[----:B------:R-:W-:Y:S05]  /*ad40*/  FMUL.FTZ R26, R26, UR17 ;  /* 0x000000111a1a7c20 */ /* 0x000fea0008410000 */
[----:B------:R2:W2:Y:S01]  /*ad50*/  MUFU.TANH R11, R165 ;  /* 0x000000a5000b7308 */ /* 0x0004a20000002400 */
[----:B----4-:R-:W-:Y:S01]  /*ad60*/  FMUL.FTZ R166, R16, UR17 ;  /* 0x0000001110a67c20 */ /* 0x010fe20008410000 */
[C---:B-1----:R-:W-:Y:S08]  /*ad70*/  HMMA.16816.F32 R28, R192.reuse, R168, R28 ;  /* 0x000000a8c01c723c */ /* 0x042ff0000000181c */
[----:B------:R1:W4:Y:S01]  /*ad80*/  MUFU.TANH R202, R166 ;  /* 0x000000a600ca7308 */ /* 0x0003220000002400 */
[----:B------:R-:W-:Y:S09]  /*ad90*/  HMMA.16816.F32 R32, R192, R170, R32 ;  /* 0x000000aac020723c */ /* 0x000ff20000001820 */
[----:B------:R5:W3:Y:S02]  /*ada0*/  MUFU.TANH R177, R18 ;  /* 0x0000001200b17308 */ /* 0x000ae40000002400 */
[----:B--2---:R-:W-:Y:S01]  /*adb0*/  FMUL.FTZ R165, R19, UR17 ;  /* 0x0000001113a57c20 */ /* 0x004fe20008410000 */
[----:B------:R-:W-:Y:S01]  /*adc0*/  FMUL.FTZ R19, R24, UR17 ;  /* 0x0000001118137c20 */ /* 0x000fe20008410000 */
[----:B------:R-:W-:Y:S01]  /*add0*/  IMAD.MOV.U32 R194, RZ, RZ, R2 ;  /* 0x000000ffffc27224 */ /* 0x000fe200078e0002 */
[----:B------:R-:W-:Y:S05]  /*ade0*/  MOV R195, R3 ;  /* 0x0000000300c37202 */ /* 0x000fea0000000f00 */
        /* <DEDUP_REMOVED lines=8> */
[----:B------:R-:W3:Y:S01]  /*ae70*/  MUFU.TANH R197, R197 ;  /* 0x000000c500c57308 */ /* 0x000ee20000002400 */
[----:B--2---:R-:W-:Y:S09]  /*ae80*/  FMUL.FTZ R165, R27, UR17 ;  /* 0x000000111ba57c20 */ /* 0x004ff20008410000 */
[----:B------:R2:W2:Y:S01]  /*ae90*/  MUFU.TANH R176, R165 ;  /* 0x000000a500b07308 */ /* 0x0004a20000002400 */
[----:B-1----:R-:W-:Y:S09]  /*aea0*/  FMUL.FTZ R166, R28, UR17 ;  /* 0x000000111ca67c20 */ /* 0x002ff20008410000 */
[----:B------:R1:W1:Y:S10]  /*aeb0*/  MUFU.TANH R188, R166 ;  /* 0x000000a600bc7308 */ /* 0x0002740000002400 */
[----:B------:R-:W3:Y:S01]  /*aec0*/  MUFU.TANH R201, R201 ;  /* 0x000000c900c97308 */ /* 0x000ee20000002400 */
[----:B--2---:R-:W-:Y:S09]  /*aed0*/  FMUL.FTZ R165, R35, UR17 ;  /* 0x0000001123a57c20 */ /* 0x004ff20008410000 */
[----:B------:R-:W2:Y:S01]  /*aee0*/  MUFU.TANH R9, R9 ;  /* 0x0000000900097308 */ /* 0x000ea20000002400 */
[----:B-1----:R-:W-:Y:S09]  /*aef0*/  FMUL.FTZ R166, R34, UR17 ;  /* 0x0000001122a67c20 */ /* 0x002ff20008410000 */
[----:B------:R-:W1:Y:S10]  /*af00*/  MUFU.TANH R10, R10 ;  /* 0x0000000a000a7308 */ /* 0x000e740000002400 */
[----:B------:R-:W1:Y:S10]  /*af10*/  MUFU.TANH R206, R206 ;  /* 0x000000ce00ce7308 */ /* 0x000e740000002400 */
[----:B------:R1:W1:Y:S10]  /*af20*/  MUFU.TANH R200, R205 ;  /* 0x000000cd00c87308 */ /* 0x0002740000002400 */
[----:B------:R-:W1:Y:S10]  /*af30*/  MUFU.TANH R14, R14 ;  /* 0x0000000e000e7308 */ /* 0x000e740000002400 */
[----:B------:R-:W1:Y:S10]  /*af40*/  MUFU.TANH R13, R13 ;  /* 0x0000000d000d7308 */ /* 0x000e740000002400 */
[----:B------:R1:W1:Y:S10]  /*af50*/  MUFU.TANH R204, R203 ;  /* 0x000000cb00cc7308 */ /* 0x0002740000002400 */
        /* <DEDUP_REMOVED lines=12> */
[----:B------:R-:W1:Y:S01]  /*b020*/  MUFU.TANH R165, R165 ;  /* 0x000000a500a57308 */ /* 0x000e620000002400 */
[----:B--234-:R-:W-:Y:S05]  /*b030*/  @!P0 BRA `(.L_x_5322) ;  /* 0x0000000800f08947 */ /* 0x01cfea0003800000 */
        /* <DEDUP_REMOVED lines=16> */
[----:B--2---:R-:W1:Y:S02]  /*b140*/  MUFU.RCP R2, R4 ;  /* 0x0000000400027308 */ /* 0x004e640000001000 */
        /* <DEDUP_REMOVED lines=54> */
.L_x_5323:
[----:B------:R2:W-:Y:S01]  /*b4b0*/  @P6 STS.128 [R243+0x8000], RZ ;  /* 0x008000fff3006388 */ /* 0x0005e20000000c00 */
[CC--:B-1----:R-:W-:Y:S01]  /*b4c0*/  LEA R26, P0, R6.reuse, R250.reuse, 0x1 ;  /* 0x000000fa061a7211 */ /* 0x0c2fe200078008ff */
        /* <DEDUP_REMOVED lines=115> */
.L_x_5322:
[----:B------:R-:W-:Y:S01]  /*bc00*/  MOV R12, UR23 ;  /* 0x00000017000c7c02 */ /* 0x000fe20008000f00 */
[----:B------:R-:W-:Y:S02]  /*bc10*/  UISETP.GT.AND UP0, UPT, UR23, UR13, UPT ;  /* 0x0000000d1700728c */ /* 0x000fe4000bf04270 */
[----:B------:R-:W-:Y:S02]  /*bc20*/  UIADD3 UR23, UR23, -0x1, URZ ;  /* 0xffffffff17177890 */ /* 0x000fe4000fffe03f */
[----:B------:R-:W-:Y:S01]  /*bc30*/  IMAD R12, R12, -0x40, R249 ;  /* 0xffffffc00c0c7824 */ /* 0x000fe200078e02f9 */
[----:B------:R-:W-:Y:S01]  /*bc40*/  UMOV UR10, UR22 ;  /* 0x00000016000a7c82 */ /* 0x000fe20008000000 */
[----:B------:R-:W-:Y:S03]  /*bc50*/  UMOV UR11, UR19 ;  /* 0x00000013000b7c82 */ /* 0x000fe60008000000 */
[C---:B--2---:R-:W-:Y:S02]  /*bc60*/  IADD3 R27, R12.reuse, 0x8, RZ ;  /* 0x000000080c1b7810 */ /* 0x044fe40007ffe0ff */
[C---:B------:R-:W-:Y:S02]  /*bc70*/  IADD3 R8, R12.reuse, 0x7, RZ ;  /* 0x000000070c087810 */ /* 0x040fe40007ffe0ff */
[----:B-1----:R-:W-:Y:S02]  /*bc80*/  IADD3 R26, R12, -0x1, RZ ;  /* 0xffffffff0c1a7810 */ /* 0x002fe40007ffe0ff */
        /* <DEDUP_REMOVED lines=45> */
[C---:B------:R-:W-:Y:S01]  /*bf60*/  FFMA.FTZ R16, R29.reuse, -UR5, R164 ;  /* 0x800000051d107c23 */ /* 0x040fe200080100a4 */
[----:B------:R-:W-:Y:S01]  /*bf70*/  I2FP.F32.S32 R27, R27 ;  /* 0x0000001b001b7245 */ /* 0x000fe20000201400 */
[----:B------:R-:W-:Y:S01]  /*bf80*/  FFMA.FTZ R10, R29, -UR5, R10 ;  /* 0x800000051d0a7c23 */ /* 0x000fe2000801000a */
[----:B------:R-:W-:Y:S01]  /*bf90*/  I2FP.F32.S32 R25, R18 ;  /* 0x0000001200197245 */ /* 0x000fe20000201400 */
[C---:B------:R-:W-:Y:S01]  /*bfa0*/  FFMA.FTZ R18, R174.reuse, -UR5, R201 ;  /* 0x80000005ae127c23 */ /* 0x040fe200080100c9 */
[----:B------:R-:W-:Y:S01]  /*bfb0*/  FFMA.FTZ R174, R174, -UR5, R14 ;  /* 0x80000005aeae7c23 */ /* 0x000fe2000801000e */
[----:B------:R-:W-:Y:S01]  /*bfc0*/  I2FP.F32.S32 R23, R23 ;  /* 0x0000001700177245 */ /* 0x000fe20000201400 */
[----:B------:R-:W-:Y:S01]  /*bfd0*/  FFMA.FTZ R197, R26, -UR5, R197 ;  /* 0x800000051ac57c23 */ /* 0x000fe200080100c5 */
[C---:B------:R-:W-:Y:S01]  /*bfe0*/  @!P5 IADD3 R19, -R12.reuse, 0x21, RZ ;  /* 0x000000210c13d810 */ /* 0x040fe20007ffe1ff */
[----:B------:R-:W-:Y:S01]  /*bff0*/  FFMA.FTZ R170, R25, -UR5, R17 ;  /* 0x8000000519aa7c23 */ /* 0x000fe20008010011 */
[C---:B------:R-:W-:Y:S01]  /*c000*/  @!P4 IADD3 R7, -R12.reuse, 0x28, RZ ;  /* 0x000000280c07c810 */ /* 0x040fe20007ffe1ff */
[----:B------:R-:W-:Y:S01]  /*c010*/  FFMA.FTZ R168, R23, -UR5, R15 ;  /* 0x8000000517a87c23 */ /* 0x000fe2000801000f */
[C---:B------:R-:W-:Y:S01]  /*c020*/  @!P3 IADD3 R6, -R12.reuse, 0x29, RZ ;  /* 0x000000290c06b810 */ /* 0x040fe20007ffe1ff */
[----:B------:R-:W-:Y:S01]  /*c030*/  FFMA.FTZ R206, R25, -UR5, R206 ;  /* 0x8000000519ce7c23 */ /* 0x000fe200080100ce */
[----:B------:R-:W-:Y:S01]  /*c040*/  @!P2 IADD3 R5, -R12, 0x30, RZ ;  /* 0x000000300c05a810 */ /* 0x000fe20007ffe1ff */
[----:B------:R-:W-:Y:S01]  /*c050*/  FFMA.FTZ R11, R26, -UR5, R11 ;  /* 0x800000051a0b7c23 */ /* 0x000fe2000801000b */
[C---:B------:R-:W-:Y:S01]  /*c060*/  @!P1 IADD3 R2, -R12.reuse, 0x31, RZ ;  /* 0x000000310c029810 */ /* 0x040fe20007ffe1ff */
[----:B------:R-:W-:Y:S01]  /*c070*/  FFMA.FTZ R200, R23, -UR5, R200 ;  /* 0x8000000517c87c23 */ /* 0x000fe200080100c8 */
[C---:B------:R-:W-:Y:S01]  /*c080*/  @!P0 IADD3 R4, -R12.reuse, 0x38, RZ ;  /* 0x000000380c048810 */ /* 0x040fe20007ffe1ff */
[----:B------:R-:W-:Y:S01]  /*c090*/  LDSM.16.MT88.4 R28, [R233+0x10000] ;  /* 0x01000000e91c783b */ /* 0x000fe20000004200 */
[----:B------:R-:W-:Y:S01]  /*c0a0*/  @!P6 IADD3 R3, -R12, 0x39, RZ ;  /* 0x000000390c03e810 */ /* 0x000fe20007ffe1ff */
[----:B------:R-:W-:Y:S01]  /*c0b0*/  FFMA.FTZ R12, R27, -UR5, R198 ;  /* 0x800000051b0c7c23 */ /* 0x000fe200080100c6 */
[----:B------:R-:W-:Y:S02]  /*c0c0*/  I2FP.F32.S32 R8, R8 ;  /* 0x0000000800087245 */ /* 0x000fe40000201400 */
[----:B------:R-:W-:Y:S02]  /*c0d0*/  I2FP.F32.S32 R24, R24 ;  /* 0x0000001800187245 */ /* 0x000fe40000201400 */
[----:B------:R-:W-:Y:S01]  /*c0e0*/  FMNMX.FTZ R14, R16, R167, !PT ;  /* 0x000000a7100e7209 */ /* 0x000fe20007810000 */
[----:B------:R-:W-:Y:S01]  /*c0f0*/  FFMA.FTZ R8, R8, -UR5, R199 ;  /* 0x8000000508087c23 */ /* 0x000fe200080100c7 */
[----:B------:R-:W-:Y:S01]  /*c100*/  FMNMX.FTZ R15, R12, R0, !PT ;  /* 0x000000000c0f7209 */ /* 0x000fe20007810000 */
[C---:B------:R-:W-:Y:S01]  /*c110*/  FFMA.FTZ R172, R24.reuse, -UR5, R13 ;  /* 0x8000000518ac7c23 */ /* 0x040fe2000801000d */
[----:B------:R-:W-:Y:S01]  /*c120*/  FMNMX.FTZ R17, R197, R14, !PT ;  /* 0x0000000ec5117209 */ /* 0x000fe20007810000 */
[----:B------:R-:W-:Y:S01]  /*c130*/  FFMA.FTZ R9, R24, -UR5, R9 ;  /* 0x8000000518097c23 */ /* 0x000fe20008010009 */
[----:B------:R-:W-:Y:S02]  /*c140*/  I2FP.F32.S32 R13, R22 ;  /* 0x00000016000d7245 */ /* 0x000fe40000201400 */
[----:B------:R-:W-:Y:S02]  /*c150*/  FMNMX.FTZ R14, R18, R17, !PT ;  /* 0x00000011120e7209 */ /* 0x000fe40007810000 */
[----:B------:R-:W-:Y:S01]  /*c160*/  FMNMX.FTZ R15, R8, R15, !PT ;  /* 0x0000000f080f7209 */ /* 0x000fe20007810000 */
[C---:B------:R-:W-:Y:S01]  /*c170*/  FFMA.FTZ R202, R13.reuse, -UR5, R202 ;  /* 0x800000050dca7c23 */ /* 0x040fe200080100ca */
[----:B------:R-:W-:Y:S01]  /*c180*/  FFMA.FTZ R208, R13, -UR5, R208 ;  /* 0x800000050dd07c23 */ /* 0x000fe200080100d0 */
[----:B------:R-:W-:Y:S02]  /*c190*/  FMNMX.FTZ R13, R9, R14, !PT ;  /* 0x0000000e090d7209 */ /* 0x000fe40007810000 */
[----:B------:R-:W-:Y:S02]  /*c1a0*/  FMNMX.FTZ R14, R10, R15, !PT ;  /* 0x0000000f0a0e7209 */ /* 0x000fe40007810000 */
[----:B------:R-:W-:Y:S02]  /*c1b0*/  FMNMX.FTZ R13, R206, R13, !PT ;  /* 0x0000000dce0d7209 */ /* 0x000fe40007810000 */
[----:B------:R-:W-:Y:S02]  /*c1c0*/  FMNMX.FTZ R15, R11, R14, !PT ;  /* 0x0000000e0b0f7209 */ /* 0x000fe40007810000 */
[----:B------:R-:W-:Y:S02]  /*c1d0*/  I2FP.F32.S32 R21, R21 ;  /* 0x0000001500157245 */ /* 0x000fe40000201400 */
        /* <DEDUP_REMOVED lines=74> */
[----:B------:R-:W2:Y:S01]  /*c680*/  LDSM.16.MT88.4 R12, [R236+0x10000] ;  /* 0x01000000ec0c783b */ /* 0x000ea20000004200 */
[--C-:B------:R-:W-:Y:S01]  /*c690*/  FFMA.FTZ R192, R10, UR4, -R181.reuse ;  /* 0x000000040ac07c23 */ /* 0x100fe200080108b5 */
[----:B------:R-:W-:Y:S01]  /*c6a0*/  FFMA.FTZ R167, R11, UR4, -R181 ;  /* 0x000000040ba77c23 */ /* 0x000fe200080108b5 */
[----:B------:R-:W3:Y:S01]  /*c6b0*/  MUFU.EX2 R2, R5 ;  /* 0x0000000500027308 */ /* 0x000ee20000000800 */
[--C-:B------:R-:W-:Y:S01]  /*c6c0*/  FFMA.FTZ R203, R200, UR4, -R185.reuse ;  /* 0x00000004c8cb7c23 */ /* 0x100fe200080108b9 */
[----:B------:R-:W-:Y:S01]  /*c6d0*/  FFMA.FTZ R205, R204, UR4, -R185 ;  /* 0x00000004cccd7c23 */ /* 0x000fe200080108b9 */
[--C-:B------:R-:W-:Y:S01]  /*c6e0*/  FFMA.FTZ R204, R174, UR4, -R181.reuse ;  /* 0x00000004aecc7c23 */ /* 0x100fe200080108b5 */
[C---:B-1----:R-:W-:Y:S01]  /*c6f0*/  FMUL.FTZ R6, R0.reuse, R158 ;  /* 0x0000009e00067220 */ /* 0x042fe20000410000 */
[C---:B------:R-:W-:Y:S01]  /*c700*/  FMUL.FTZ R7, R0.reuse, R159 ;  /* 0x0000009f00077220 */ /* 0x040fe20000410000 */
        /* <DEDUP_REMOVED lines=25> */
[----:B------:R-:W-:Y:S03]  /*c8a0*/  FMUL.FTZ R39, R0, R39 ;  /* 0x0000002700277220 */ /* 0x000fe60000410000 */
[----:B------:R-:W4:Y:S01]  /*c8b0*/  MUFU.EX2 R196, R196 ;  /* 0x000000c400c47308 */ /* 0x000f220000000800 */
        /* <DEDUP_REMOVED lines=15> */
[----:B------:R-:W1:Y:S01]  /*c9b0*/  MUFU.EX2 R193, R193 ;  /* 0x000000c100c17308 */ /* 0x000e620000000800 */
        /* <DEDUP_REMOVED lines=15> */
[----:B------:R-:W4:Y:S01]  /*cab0*/  MUFU.EX2 R167, R167 ;  /* 0x000000a700a77308 */ /* 0x000f220000000800 */
[----:B-1----:R-:W-:Y:S01]  /*cac0*/  F2FP.F16.F32.PACK_AB R157, R193, R199 ;  /* 0x000000c7c19d723e */ /* 0x002fe200000000ff */
        /* <DEDUP_REMOVED lines=16> */
[----:B------:R-:W-:Y:S01]  /*cbd0*/  LDSM.16.MT88.4 R144, [R233+0x10800] ;  /* 0x01080000e990783b */ /* 0x000fe20000004200 */
[--C-:B------:R-:W-:Y:S01]  /*cbe0*/  FFMA.FTZ R207, R172, UR4, -R181.reuse ;  /* 0x00000004accf7c23 */ /* 0x100fe200080108b5 */
[----:B------:R-:W-:Y:S01]  /*cbf0*/  FFMA.FTZ R209, R170, UR4, -R181 ;  /* 0x00000004aad17c23 */ /* 0x000fe200080108b5 */
[----:B------:R-:W-:Y:S01]  /*cc00*/  FFMA.FTZ R211, R177, UR4, -R185 ;  /* 0x00000004b1d37c23 */ /* 0x000fe200080108b9 */
[----:B------:R-:W-:Y:S01]  /*cc10*/  FFMA.FTZ R187, R176, UR4, -R181 ;  /* 0x00000004b0bb7c23 */ /* 0x000fe200080108b5 */
[--C-:B------:R-:W-:Y:S01]  /*cc20*/  FFMA.FTZ R188, R188, UR4, -R185.reuse ;  /* 0x00000004bcbc7c23 */ /* 0x100fe200080108b9 */
[C---:B--2---:R-:W-:Y:S01]  /*cc30*/  HMMA.16816.F32 R4, R156.reuse, R12, R4 ;  /* 0x0000000c9c04723c */ /* 0x044fe20000001804 */
[----:B------:R1:W-:Y:S01]  /*cc40*/  MUFU.EX2 R200, R206 ;  /* 0x000000ce00c87308 */ /* 0x0003e20000000800 */
[----:B------:R-:W-:Y:S01]  /*cc50*/  LDSM.16.MT88.4 R152, [R236+0x12800] ;  /* 0x01280000ec98783b */ /* 0x000fe20000004200 */
[----:B------:R-:W-:Y:S02]  /*cc60*/  PLOP3.LUT P0, PT, PT, PT, UP0, 0x80, 0x0 ;  /* 0x000000000000781c */ /* 0x000fe40003f0f008 */
[----:B------:R-:W-:Y:S01]  /*cc70*/  FFMA.FTZ R186, R186, UR4, -R185 ;  /* 0x00000004baba7c23 */ /* 0x000fe200080108b9 */
[C---:B------:R-:W-:Y:S05]  /*cc80*/  HMMA.16816.F32 R8, R156.reuse, R14, R8 ;  /* 0x0000000e9c08723c */ /* 0x040fea0000001808 */
[----:B------:R-:W2:Y:S01]  /*cc90*/  MUFU.EX2 R203, R203 ;  /* 0x000000cb00cb7308 */ /* 0x000ea20000000800 */
[----:B------:R-:W-:Y:S01]  /*cca0*/  LDSM.16.MT88.4 R172, [R236+0x14800] ;  /* 0x01480000ecac783b */ /* 0x000fe20000004200 */
[C---:B------:R-:W-:Y:S01]  /*ccb0*/  FMUL.FTZ R12, R2.reuse, R148 ;  /* 0x00000094020c7220 */ /* 0x040fe20000410000 */
[----:B------:R-:W-:Y:S03]  /*ccc0*/  FMUL.FTZ R13, R2, R149 ;  /* 0x00000095020d7220 */ /* 0x000fe60000410000 */
[C---:B------:R-:W-:Y:S01]  /*ccd0*/  FMUL.FTZ R14, R0.reuse, R150 ;  /* 0x00000096000e7220 */ /* 0x040fe20000410000 */
[----:B------:R-:W-:Y:S03]  /*cce0*/  FMUL.FTZ R15, R0, R151 ;  /* 0x00000097000f7220 */ /* 0x000fe60000410000 */
[----:B------:R-:W-:Y:S01]  /*ccf0*/  MUFU.EX2 R191, R187 ;  /* 0x000000bb00bf7308 */ /* 0x000fe20000000800 */
[----:B------:R-:W4:Y:S01]  /*cd00*/  LDSM.16.MT88.4 R148, [R236+0x12000] ;  /* 0x01200000ec94783b */ /* 0x000f220000004200 */
[----:B-1----:R-:W-:Y:S01]  /*cd10*/  FFMA.FTZ R206, R168, UR4, -R181 ;  /* 0x00000004a8ce7c23 */ /* 0x002fe200080108b5 */
[----:B------:R-:W-:Y:S01]  /*cd20*/  FFMA.FTZ R184, R184, UR4, -R185 ;  /* 0x00000004b8b87c23 */ /* 0x000fe200080108b9 */
[C---:B------:R-:W-:Y:S03]  /*cd30*/  HMMA.16816.F32 R12, R156.reuse, R20, R12 ;  /* 0x000000149c0c723c */ /* 0x040fe6000000180c */
[--C-:B------:R-:W-:Y:S01]  /*cd40*/  FFMA.FTZ R180, R180, UR4, -R181.reuse ;  /* 0x00000004b4b47c23 */ /* 0x100fe200080108b5 */
[----:B------:R-:W-:Y:S01]  /*cd50*/  FFMA.FTZ R182, R182, UR4, -R181 ;  /* 0x00000004b6b67c23 */ /* 0x000fe200080108b5 */
[----:B------:R-:W-:Y:S01]  /*cd60*/  LDSM.16.MT88.4 R168, [R233+0x12800] ;  /* 0x01280000e9a8783b */ /* 0x000fe20000004200 */
[C---:B------:R-:W-:Y:S01]  /*cd70*/  HMMA.16816.F32 R16, R156.reuse, R22, R16 ;  /* 0x000000169c10723c */ /* 0x040fe20000001810 */
[----:B------:R-:W-:Y:S04]  /*cd80*/  MUFU.EX2 R205, R205 ;  /* 0x000000cd00cd7308 */ /* 0x000fe80000000800 */
[C---:B------:R-:W-:Y:S01]  /*cd90*/  FMUL.FTZ R20, R2.reuse, R140 ;  /* 0x0000008c02147220 */ /* 0x040fe20000410000 */
[----:B------:R-:W-:Y:S01]  /*cda0*/  FMUL.FTZ R21, R2, R141 ;  /* 0x0000008d02157220 */ /* 0x000fe20000410000 */
[C---:B------:R-:W-:Y:S01]  /*cdb0*/  FMUL.FTZ R22, R0.reuse, R142 ;  /* 0x0000008e00167220 */ /* 0x040fe20000410000 */
[----:B------:R-:W-:Y:S03]  /*cdc0*/  FMUL.FTZ R23, R0, R143 ;  /* 0x0000008f00177220 */ /* 0x000fe60000410000 */
[----:B------:R-:W-:Y:S01]  /*cdd0*/  MUFU.EX2 R189, R182 ;  /* 0x000000b600bd7308 */ /* 0x000fe20000000800 */
[----:B------:R-:W1:Y:S01]  /*cde0*/  LDSM.16.MT88.4 R140, [R234+0x12000] ;  /* 0x01200000ea8c783b */ /* 0x000e620000004200 */
[C---:B------:R-:W-:Y:S01]  /*cdf0*/  FMUL.FTZ R80, R2.reuse, R80 ;  /* 0x0000005002507220 */ /* 0x040fe20000410000 */
[----:B------:R-:W-:Y:S01]  /*ce00*/  FMUL.FTZ R81, R2, R81 ;  /* 0x0000005102517220 */ /* 0x000fe20000410000 */
[C---:B------:R-:W-:Y:S01]  /*ce10*/  FMUL.FTZ R82, R0.reuse, R82 ;  /* 0x0000005200527220 */ /* 0x040fe20000410000 */
[----:B------:R-:W-:Y:S01]  /*ce20*/  FMUL.FTZ R83, R0, R83 ;  /* 0x0000005300537220 */ /* 0x000fe20000410000 */
[C---:B------:R-:W-:Y:S04]  /*ce30*/  HMMA.16816.F32 R20, R156.reuse, R28, R20 ;  /* 0x0000001c9c14723c */ /* 0x040fe80000001814 */
[----:B------:R-:W-:Y:S01]  /*ce40*/  MUFU.EX2 R204, R204 ;  /* 0x000000cc00cc7308 */ /* 0x000fe20000000800 */
[C---:B------:R-:W-:Y:S01]  /*ce50*/  FMUL.FTZ R84, R2.reuse, R84 ;  /* 0x0000005402547220 */ /* 0x040fe20000410000 */
[----:B------:R-:W-:Y:S01]  /*ce60*/  FMUL.FTZ R85, R2, R85 ;  /* 0x0000005502557220 */ /* 0x000fe20000410000 */
[----:B------:R-:W-:Y:S01]  /*ce70*/  FMUL.FTZ R86, R0, R86 ;  /* 0x0000005600567220 */ /* 0x000fe20000410000 */
[C---:B------:R-:W-:Y:S06]  /*ce80*/  HMMA.16816.F32 R24, R156.reuse, R30, R24 ;  /* 0x0000001e9c18723c */ /* 0x040fec0000001818 */
[----:B------:R-:W-:Y:S01]  /*ce90*/  MUFU.EX2 R207, R207 ;  /* 0x000000cf00cf7308 */ /* 0x000fe20000000800 */
[C---:B------:R-:W-:Y:S01]  /*cea0*/  FMUL.FTZ R28, R2.reuse, R132 ;  /* 0x00000084021c7220 */ /* 0x040fe20000410000 */
[----:B------:R-:W-:Y:S03]  /*ceb0*/  FMUL.FTZ R29, R2, R133 ;  /* 0x00000085021d7220 */ /* 0x000fe60000410000 */
[C---:B------:R-:W-:Y:S01]  /*cec0*/  FMUL.FTZ R30, R0.reuse, R134 ;  /* 0x00000086001e7220 */ /* 0x040fe20000410000 */
[C---:B------:R-:W-:Y:S02]  /*ced0*/  FMUL.FTZ R31, R0.reuse, R135 ;  /* 0x00000087001f7220 */ /* 0x040fe40000410000 */
[----:B------:R-:W5:Y:S01]  /*cee0*/  LDSM.16.MT88.4 R132, [R233+0x12000] ;  /* 0x01200000e984783b */ /* 0x000f620000004200 */
[----:B------:R-:W-:Y:S01]  /*cef0*/  FMUL.FTZ R87, R0, R87 ;  /* 0x0000005700577220 */ /* 0x000fe20000410000 */
[C---:B------:R-:W-:Y:S01]  /*cf00*/  FMUL.FTZ R88, R2.reuse, R88 ;  /* 0x0000005802587220 */ /* 0x040fe20000410000 */
[----:B------:R-:W-:Y:S01]  /*cf10*/  FMUL.FTZ R89, R2, R89 ;  /* 0x0000005902597220 */ /* 0x000fe20000410000 */
[C---:B------:R-:W-:Y:S01]  /*cf20*/  FMUL.FTZ R90, R0.reuse, R90 ;  /* 0x0000005a005a7220 */ /* 0x040fe20000410000 */
[C---:B---3--:R-:W-:Y:S01]  /*cf30*/  HMMA.16816.F32 R28, R156.reuse, R160, R28 ;  /* 0x000000a09c1c723c */ /* 0x048fe2000000181c */
        /* <DEDUP_REMOVED lines=24> */
[C---:B------:R-:W-:Y:S05]  /*d0c0*/  HMMA.16816.F32 R60, R156.reuse, R136, R60 ;  /* 0x000000889c3c723c */ /* 0x040fea000000183c */
        /* <DEDUP_REMOVED lines=34> */
[--C-:B------:R-:W-:Y:S01]  /*d2f0*/  FFMA.FTZ R202, R202, UR4, -R185.reuse ;  /* 0x00000004caca7c23 */ /* 0x100fe200080108b9 */
[C---:B------:R-:W-:Y:S01]  /*d300*/  FMUL.FTZ R124, R2.reuse, R124 ;  /* 0x0000007c027c7220 */ /* 0x040fe20000410000 */
[----:B------:R-:W-:Y:S01]  /*d310*/  FMUL.FTZ R125, R2, R125 ;  /* 0x0000007d027d7220 */ /* 0x000fe20000410000 */
[C---:B------:R-:W-:Y:S01]  /*d320*/  FMUL.FTZ R126, R0.reuse, R126 ;  /* 0x0000007e007e7220 */ /* 0x040fe20000410000 */
[----:B------:R-:W-:Y:S01]  /*d330*/  FMUL.FTZ R127, R0, R127 ;  /* 0x0000007f007f7220 */ /* 0x000fe20000410000 */
[C---:B-1----:R-:W-:Y:S01]  /*d340*/  HMMA.16816.F32 R92, R156.reuse, R140, R92 ;  /* 0x0000008c9c5c723c */ /* 0x042fe2000000185c */
[----:B------:R-:W1:Y:S02]  /*d350*/  MUFU.EX2 R202, R202 ;  /* 0x000000ca00ca7308 */ /* 0x000e640000000800 */
[C---:B------:R-:W-:Y:S01]  /*d360*/  FMUL.FTZ R128, R2.reuse, R128 ;  /* 0x0000008002807220 */ /* 0x040fe20000410000 */
[----:B------:R-:W-:Y:S01]  /*d370*/  FMUL.FTZ R129, R2, R129 ;  /* 0x0000008102817220 */ /* 0x000fe20000410000 */
[C---:B------:R-:W-:Y:S01]  /*d380*/  FMUL.FTZ R130, R0.reuse, R130 ;  /* 0x0000008200827220 */ /* 0x040fe20000410000 */
[C---:B------:R-:W-:Y:S01]  /*d390*/  HMMA.16816.F32 R96, R156.reuse, R142, R96 ;  /* 0x0000008e9c60723c */ /* 0x040fe20000001860 */
[----:B------:R-:W5:Y:S04]  /*d3a0*/  LDSM.16.MT88.4 R140, [R233+0x16000] ;  /* 0x01600000e98c783b */ /* 0x000f680000004200 */
[----:B------:R-:W-:Y:S01]  /*d3b0*/  FMUL.FTZ R131, R0, R131 ;  /* 0x0000008300837220 */ /* 0x000fe20000410000 */
[C---:B---3--:R-:W-:Y:S05]  /*d3c0*/  HMMA.16816.F32 R100, R156.reuse, R132, R100 ;  /* 0x000000849c64723c */ /* 0x048fea0000001864 */
[----:B------:R-:W-:Y:S01]  /*d3d0*/  FFMA.FTZ R213, R210, UR4, -R185 ;  /* 0x00000004d2d57c23 */ /* 0x000fe200080108b9 */
[C---:B------:R-:W-:Y:S01]  /*d3e0*/  HMMA.16816.F32 R104, R156.reuse, R134, R104 ;  /* 0x000000869c68723c */ /* 0x040fe20000001868 */
[----:B------:R-:W3:Y:S04]  /*d3f0*/  LDSM.16.MT88.4 R132, [R232+0x16000] ;  /* 0x01600000e884783b */ /* 0x000ee80000004200 */
[----:B------:R-:W-:Y:S01]  /*d400*/  FFMA.FTZ R210, R178, UR4, -R181 ;  /* 0x00000004b2d27c23 */ /* 0x000fe200080108b5 */
[C---:B----4-:R-:W-:Y:S01]  /*d410*/  HMMA.16816.F32 R108, R156.reuse, R136, R108 ;  /* 0x000000889c6c723c */ /* 0x050fe2000000186c */
[----:B------:R-:W-:Y:S02]  /*d420*/  MUFU.EX2 R213, R213 ;  /* 0x000000d500d57308 */ /* 0x000fe40000000800 */
[----:B------:R-:W-:Y:S02]  /*d430*/  LDSM.16.MT88.4 R176, [R234+0x15000] ;  /* 0x01500000eab0783b */ /* 0x000fe40000004200 */
[--C-:B------:R-:W-:Y:S01]  /*d440*/  FFMA.FTZ R214, R214, UR4, -R185.reuse ;  /* 0x00000004d6d67c23 */ /* 0x100fe200080108b9 */
[C---:B------:R-:W-:Y:S05]  /*d450*/  HMMA.16816.F32 R112, R156.reuse, R138, R112 ;  /* 0x0000008a9c70723c */ /* 0x040fea0000001870 */
[----:B------:R-:W4:Y:S01]  /*d460*/  MUFU.EX2 R210, R210 ;  /* 0x000000d200d27308 */ /* 0x000f220000000800 */
[----:B------:R-:W4:Y:S01]  /*d470*/  LDSM.16.MT88.4 R136, [R236+0x10800] ;  /* 0x01080000ec88783b */ /* 0x000f220000004200 */
[--C-:B------:R-:W-:Y:S01]  /*d480*/  FFMA.FTZ R212, R212, UR4, -R185.reuse ;  /* 0x00000004d4d47c23 */ /* 0x100fe200080108b9 */
[----:B------:R-:W-:Y:S03]  /*d490*/  FFMA.FTZ R185, R183, UR4, -R185 ;  /* 0x00000004b7b97c23 */ /* 0x000fe600080108b9 */
[--C-:B------:R-:W-:Y:S04]  /*d4a0*/  FFMA.FTZ R208, R208, UR4, -R181.reuse ;  /* 0x00000004d0d07c23 */ /* 0x100fe800080108b5 */
[----:B------:R-:W-:Y:S01]  /*d4b0*/  MUFU.EX2 R187, R185 ;  /* 0x000000b900bb7308 */ /* 0x000fe20000000800 */
[--C-:B------:R-:W-:Y:S01]  /*d4c0*/  FFMA.FTZ R215, R190, UR4, -R181.reuse ;  /* 0x00000004bed77c23 */ /* 0x100fe200080108b5 */
[--C-:B------:R-:W-:Y:S01]  /*d4d0*/  FFMA.FTZ R166, R166, UR4, -R181.reuse ;  /* 0x00000004a6a67c23 */ /* 0x100fe200080108b5 */
[----:B------:R-:W-:Y:S01]  /*d4e0*/  FFMA.FTZ R181, R165, UR4, -R181 ;  /* 0x00000004a5b57c23 */ /* 0x000fe200080108b5 */
[----:B------:R-:W-:Y:S01]  /*d4f0*/  FFMA.FTZ R199, R0, R252, R199 ;  /* 0x000000fc00c77223 */ /* 0x000fe200000100c7 */
[C---:B-----5:R-:W-:Y:S05]  /*d500*/  HMMA.16816.F32 R116, R156.reuse, R140, R116 ;  /* 0x0000008c9c74723c */ /* 0x060fea0000001874 */
[----:B------:R-:W-:Y:S01]  /*d510*/  MUFU.EX2 R190, R188 ;  /* 0x000000bc00be7308 */ /* 0x000fe20000000800 */
[----:B------:R-:W-:Y:S01]  /*d520*/  FADD.FTZ R199, R193, R199 ;  /* 0x000000c7c1c77221 */ /* 0x000fe20000010000 */
[C---:B------:R-:W-:Y:S01]  /*d530*/  HMMA.16816.F32 R120, R156.reuse, R142, R120 ;  /* 0x0000008e9c78723c */ /* 0x040fe20000001878 */
[----:B------:R-:W5:Y:S07]  /*d540*/  LDSM.16.MT88.4 R140, [R234+0x10800] ;  /* 0x01080000ea8c783b */ /* 0x000f6e0000004200 */
[----:B------:R-:W-:Y:S03]  /*d550*/  MUFU.EX2 R165, R181 ;  /* 0x000000b500a57308 */ /* 0x000fe60000000800 */
[----:B------:R-:W-:Y:S01]  /*d560*/  FADD.FTZ R192, R192, R199 ;  /* 0x000000c7c0c07221 */ /* 0x000fe20000010000 */
[C---:B---3--:R-:W-:Y:S03]  /*d570*/  HMMA.16816.F32 R124, R156.reuse, R132, R124 ;  /* 0x000000849c7c723c */ /* 0x048fe6000000187c */
[----:B------:R-:W-:Y:S03]  /*d580*/  FADD.FTZ R167, R167, R192 ;  /* 0x000000c0a7a77221 */ /* 0x000fe60000010000 */
[----:B------:R-:W-:Y:S01]  /*d590*/  HMMA.16816.F32 R128, R156, R134, R128 ;  /* 0x000000869c80723c */ /* 0x000fe20000001880 */
[----:B------:R-:W3:Y:S01]  /*d5a0*/  LDSM.16.MT88.4 R156, [R232+0x12800] ;  /* 0x01280000e89c783b */ /* 0x000ee20000004200 */
[----:B------:R-:W3:Y:S03]  /*d5b0*/  MUFU.EX2 R214, R214 ;  /* 0x000000d600d67308 */ /* 0x000ee60000000800 */
[----:B--2---:R-:W-:Y:S02]  /*d5c0*/  F2FP.F16.F32.PACK_AB R132, R203, R200 ;  /* 0x000000c8cb84723e */ /* 0x004fe400000000ff */
[----:B-1----:R-:W-:Y:S05]  /*d5d0*/  F2FP.F16.F32.PACK_AB R134, R205, R202 ;  /* 0x000000cacd86723e */ /* 0x002fea00000000ff */
[----:B------:R-:W1:Y:S01]  /*d5e0*/  MUFU.EX2 R212, R212 ;  /* 0x000000d400d47308 */ /* 0x000e620000000800 */
[C---:B------:R-:W-:Y:S01]  /*d5f0*/  F2FP.F16.F32.PACK_AB R133, R207.reuse, R204 ;  /* 0x000000cccf85723e */ /* 0x040fe200000000ff */
[----:B------:R-:W-:Y:S01]  /*d600*/  FADD.FTZ R204, R204, R167 ;  /* 0x000000a7cccc7221 */ /* 0x000fe20000010000 */
[C---:B------:R-:W-:Y:S02]  /*d610*/  F2FP.F16.F32.PACK_AB R135, R206.reuse, R209 ;  /* 0x000000d1ce87723e */ /* 0x040fe400000000ff */
[----:B------:R-:W-:Y:S01]  /*d620*/  MOV R167, R164 ;  /* 0x000000a400a77202 */ /* 0x000fe20000000f00 */
[----:B------:R-:W-:Y:S04]  /*d630*/  FADD.FTZ R204, R207, R204 ;  /* 0x000000cccfcc7221 */ /* 0x000fe80000010000 */
[----:B------:R-:W-:Y:S01]  /*d640*/  MUFU.EX2 R208, R208 ;  /* 0x000000d000d07308 */ /* 0x000fe20000000800 */
[C---:B----4-:R-:W-:Y:S05]  /*d650*/  HMMA.16816.F32 R4, R132.reuse, R136, R4 ;  /* 0x000000888404723c */ /* 0x050fea0000001804 */
[----:B------:R-:W-:Y:S01]  /*d660*/  FADD.FTZ R209, R209, R204 ;  /* 0x000000ccd1d17221 */ /* 0x000fe20000010000 */
[C---:B------:R-:W-:Y:S01]  /*d670*/  HMMA.16816.F32 R8, R132.reuse, R138, R8 ;  /* 0x0000008a8408723c */ /* 0x040fe20000001808 */
[----:B------:R-:W2:Y:S02]  /*d680*/  LDSM.16.MT88.4 R136, [R234+0x14800] ;  /* 0x01480000ea88783b */ /* 0x000ea40000004200 */
[----:B------:R-:W4:Y:S02]  /*d690*/  MUFU.EX2 R215, R215 ;  /* 0x000000d700d77308 */ /* 0x000f240000000800 */
[----:B------:R-:W-:Y:S01]  /*d6a0*/  FADD.FTZ R209, R206, R209 ;  /* 0x000000d1ced17221 */ /* 0x000fe20000010000 */
[C---:B-----5:R-:W-:Y:S07]  /*d6b0*/  HMMA.16816.F32 R12, R132.reuse, R140, R12 ;  /* 0x0000008c840c723c */ /* 0x060fee000000180c */
[----:B------:R-:W5:Y:S01]  /*d6c0*/  MUFU.EX2 R166, R166 ;  /* 0x000000a600a67308 */ /* 0x000f620000000800 */
        /* <DEDUP_REMOVED lines=31> */
[----:B------:R-:W3:Y:S05]  /*d8c0*/  LDSM.16.MT88.4 R144, [R236+0x11000] ;  /* 0x01100000ec90783b */ /* 0x000eea0000004200 */
[C---:B-----5:R-:W-:Y:S06]  /*d8d0*/  HMMA.16816.F32 R100, R132.reuse, R148, R100 ;  /* 0x000000948464723c */ /* 0x060fec0000001864 */
        /* <DEDUP_REMOVED lines=8> */
[C---:B-1----:R-:W-:Y:S06]  /*d960*/  HMMA.16816.F32 R124, R132.reuse, R140, R124 ;  /* 0x0000008c847c723c */ /* 0x042fec000000187c */
[----:B------:R-:W-:Y:S01]  /*d970*/  HMMA.16816.F32 R128, R132, R142, R128 ;  /* 0x0000008e8480723c */ /* 0x000fe20000001880 */
[----:B------:R-:W1:Y:S06]  /*d980*/  LDSM.16.MT88.4 R140, [R236+0x15000] ;  /* 0x01500000ec8c783b */ /* 0x000e6c0000004200 */
[----:B------:R-:W-:Y:S04]  /*d990*/  F2FP.F16.F32.PACK_AB R135, R191, R210 ;  /* 0x000000d2bf87723e */ /* 0x000fe800000000ff */
[----:B------:R-:W-:Y:S02]  /*d9a0*/  F2FP.F16.F32.PACK_AB R132, R214, R211 ;  /* 0x000000d3d684723e */ /* 0x000fe400000000ff */
[----:B------:R-:W-:Y:S02]  /*d9b0*/  F2FP.F16.F32.PACK_AB R134, R213, R212 ;  /* 0x000000d4d586723e */ /* 0x000fe400000000ff */
[C---:B------:R-:W-:Y:S01]  /*d9c0*/  F2FP.F16.F32.PACK_AB R133, R215.reuse, R208 ;  /* 0x000000d0d785723e */ /* 0x040fe200000000ff */
[----:B------:R-:W-:Y:S04]  /*d9d0*/  FADD.FTZ R208, R208, R209 ;  /* 0x000000d1d0d07221 */ /* 0x000fe80000010000 */
[----:B------:R-:W-:Y:S02]  /*d9e0*/  FADD.FTZ R215, R215, R208 ;  /* 0x000000d0d7d77221 */ /* 0x000fe40000010000 */
[C---:B---3--:R-:W-:Y:S03]  /*d9f0*/  HMMA.16816.F32 R4, R132.reuse, R144, R4 ;  /* 0x000000908404723c */ /* 0x048fe60000001804 */
[----:B------:R-:W-:Y:S03]  /*da00*/  FADD.FTZ R215, R210, R215 ;  /* 0x000000d7d2d77221 */ /* 0x000fe60000010000 */
[C---:B------:R-:W-:Y:S01]  /*da10*/  HMMA.16816.F32 R8, R132.reuse, R146, R8 ;  /* 0x000000928408723c */ /* 0x040fe20000001808 */
[----:B------:R-:W3:Y:S05]  /*da20*/  LDSM.16.MT88.4 R144, [R233+0x15000] ;  /* 0x01500000e990783b */ /* 0x000eea0000004200 */
[C---:B----4-:R-:W-:Y:S06]  /*da30*/  HMMA.16816.F32 R12, R132.reuse, R148, R12 ;  /* 0x00000094840c723c */ /* 0x050fec000000180c */
[C---:B------:R-:W-:Y:S01]  /*da40*/  HMMA.16816.F32 R16, R132.reuse, R150, R16 ;  /* 0x000000968410723c */ /* 0x040fe20000001810 */
[----:B------:R-:W4:Y:S05]  /*da50*/  LDSM.16.MT88.4 R148, [R232+0x15000] ;  /* 0x01500000e894783b */ /* 0x000f2a0000004200 */
[C---:B-----5:R-:W-:Y:S06]  /*da60*/  HMMA.16816.F32 R20, R132.reuse, R152, R20 ;  /* 0x000000988414723c */ /* 0x060fec0000001814 */
[C---:B------:R-:W-:Y:S01]  /*da70*/  HMMA.16816.F32 R24, R132.reuse, R154, R24 ;  /* 0x0000009a8418723c */ /* 0x040fe20000001818 */
[----:B------:R-:W-:Y:S05]  /*da80*/  LDSM.16.MT88.4 R152, [R233+0x17000] ;  /* 0x01700000e998783b */ /* 0x000fea0000004200 */
[C---:B------:R-:W-:Y:S01]  /*da90*/  HMMA.16816.F32 R28, R132.reuse, R156, R28 ;  /* 0x0000009c841c723c */ /* 0x040fe2000000181c */
[----:B------:R-:W-:Y:S05]  /*daa0*/  MUFU.EX2 R157, R186 ;  /* 0x000000ba009d7308 */ /* 0x000fea0000000800 */
[C---:B------:R-:W-:Y:S05]  /*dab0*/  HMMA.16816.F32 R32, R132.reuse, R158, R32 ;  /* 0x0000009e8420723c */ /* 0x040fea0000001820 */
[----:B------:R-:W5:Y:S01]  /*dac0*/  MUFU.EX2 R159, R184 ;  /* 0x000000b8009f7308 */ /* 0x000f620000000800 */
[C---:B------:R-:W-:Y:S09]  /*dad0*/  HMMA.16816.F32 R36, R132.reuse, R160, R36 ;  /* 0x000000a08424723c */ /* 0x040ff20000001824 */
[----:B------:R2:W5:Y:S01]  /*dae0*/  MUFU.EX2 R156, R180 ;  /* 0x000000b4009c7308 */ /* 0x0005620000000800 */
[C---:B------:R-:W-:Y:S01]  /*daf0*/  HMMA.16816.F32 R40, R132.reuse, R162, R40 ;  /* 0x000000a28428723c */ /* 0x040fe20000001828 */
[----:B------:R-:W-:Y:S05]  /*db00*/  LDSM.16.MT88.4 R160, [R236+0x11800] ;  /* 0x01180000eca0783b */ /* 0x000fea0000004200 */
[C---:B------:R-:W-:Y:S06]  /*db10*/  HMMA.16816.F32 R44, R132.reuse, R168, R44 ;  /* 0x000000a8842c723c */ /* 0x040fec000000182c */
[C---:B------:R-:W-:Y:S01]  /*db20*/  HMMA.16816.F32 R48, R132.reuse, R170, R48 ;  /* 0x000000aa8430723c */ /* 0x040fe20000001830 */
[----:B--2---:R-:W-:Y:S05]  /*db30*/  LDSM.16.MT88.4 R180, [R236+0x13800] ;  /* 0x01380000ecb4783b */ /* 0x004fea0000004200 */
[C---:B------:R-:W-:Y:S05]  /*db40*/  HMMA.16816.F32 R52, R132.reuse, R136, R52 ;  /* 0x000000888434723c */ /* 0x040fea0000001834 */
[----:B------:R-:W-:Y:S01]  /*db50*/  F2FP.F16.F32.PACK_AB R171, R165, R166 ;  /* 0x000000a6a5ab723e */ /* 0x000fe200000000ff */
        /* <DEDUP_REMOVED lines=14> */
[C---:B----4-:R-:W-:Y:S06]  /*dc40*/  HMMA.16816.F32 R92, R132.reuse, R148, R92 ;  /* 0x00000094845c723c */ /* 0x050fec000000185c */
[C---:B------:R-:W-:Y:S06]  /*dc50*/  HMMA.16816.F32 R96, R132.reuse, R150, R96 ;  /* 0x000000968460723c */ /* 0x040fec0000001860 */
[C---:B--2---:R-:W-:Y:S06]  /*dc60*/  HMMA.16816.F32 R100, R132.reuse, R136, R100 ;  /* 0x000000888464723c */ /* 0x044fec0000001864 */
[C---:B------:R-:W-:Y:S01]  /*dc70*/  HMMA.16816.F32 R104, R132.reuse, R138, R104 ;  /* 0x0000008a8468723c */ /* 0x040fe20000001868 */
[----:B------:R-:W2:Y:S05]  /*dc80*/  LDSM.16.MT88.4 R136, [R233+0x11800] ;  /* 0x01180000e988783b */ /* 0x000eaa0000004200 */
[C---:B-1----:R-:W-:Y:S06]  /*dc90*/  HMMA.16816.F32 R108, R132.reuse, R140, R108 ;  /* 0x0000008c846c723c */ /* 0x042fec000000186c */
[C---:B------:R-:W-:Y:S05]  /*dca0*/  HMMA.16816.F32 R112, R132.reuse, R142, R112 ;  /* 0x0000008e8470723c */ /* 0x040fea0000001870 */
[----:B-----5:R-:W-:Y:S01]  /*dcb0*/  MOV R140, R159 ;  /* 0x0000009f008c7202 */ /* 0x020fe20000000f00 */
[C---:B------:R-:W-:Y:S05]  /*dcc0*/  HMMA.16816.F32 R116, R132.reuse, R152, R116 ;  /* 0x000000988474723c */ /* 0x040fea0000001874 */
[----:B------:R-:W-:Y:S01]  /*dcd0*/  MOV R143, R187 ;  /* 0x000000bb008f7202 */ /* 0x000fe20000000f00 */
[C---:B------:R-:W-:Y:S01]  /*dce0*/  HMMA.16816.F32 R120, R132.reuse, R154, R120 ;  /* 0x0000009a8478723c */ /* 0x040fe20000001878 */
[----:B------:R-:W1:Y:S04]  /*dcf0*/  LDSM.16.MT88.4 R184, [R234+0x13800] ;  /* 0x01380000eab8783b */ /* 0x000e680000004200 */
[----:B------:R-:W-:Y:S01]  /*dd00*/  MOV R141, R156 ;  /* 0x0000009c008d7202 */ /* 0x000fe20000000f00 */
[C---:B---3--:R-:W-:Y:S05]  /*dd10*/  HMMA.16816.F32 R124, R132.reuse, R144, R124 ;  /* 0x00000090847c723c */ /* 0x048fea000000187c */
[----:B------:R-:W-:Y:S01]  /*dd20*/  MOV R142, R157 ;  /* 0x0000009d008e7202 */ /* 0x000fe20000000f00 */
[----:B------:R-:W-:Y:S05]  /*dd30*/  HMMA.16816.F32 R128, R132, R146, R128 ;  /* 0x000000928480723c */ /* 0x000fea0000001880 */
[----:B------:R-:W-:Y:S02]  /*dd40*/  MOV R144, R190 ;  /* 0x000000be00907202 */ /* 0x000fe40000000f00 */
[----:B------:R-:W-:Y:S04]  /*dd50*/  F2FP.F16.F32.PACK_AB R169, R141, R189 ;  /* 0x000000bd8da9723e */ /* 0x000fe800000000ff */
[----:B------:R-:W-:Y:S02]  /*dd60*/  F2FP.F16.F32.PACK_AB R168, R142, R144 ;  /* 0x000000908ea8723e */ /* 0x000fe400000000ff */
[----:B------:R-:W-:Y:S02]  /*dd70*/  F2FP.F16.F32.PACK_AB R170, R143, R140 ;  /* 0x0000008c8faa723e */ /* 0x000fe400000000ff */
[----:B------:R-:W-:Y:S02]  /*dd80*/  MOV R145, R191 ;  /* 0x000000bf00917202 */ /* 0x000fe40000000f00 */
[----:B------:R-:W-:Y:S02]  /*dd90*/  MOV R135, R189 ;  /* 0x000000bd00877202 */ /* 0x000fe40000000f00 */
[----:B------:R-:W3:Y:S01]  /*dda0*/  LDSM.16.MT88.4 R188, [R233+0x13800] ;  /* 0x01380000e9bc783b */ /* 0x000ee20000004200 */
[C---:B------:R-:W-:Y:S06]  /*ddb0*/  HMMA.16816.F32 R156, R168.reuse, R160, R4 ;  /* 0x000000a0a89c723c */ /* 0x040fec0000001804 */
[C---:B------:R-:W-:Y:S01]  /*ddc0*/  HMMA.16816.F32 R160, R168.reuse, R162, R8 ;  /* 0x000000a2a8a0723c */ /* 0x040fe20000001808 */
[----:B------:R-:W4:Y:S05]  /*ddd0*/  LDSM.16.MT88.4 R4, [R232+0x13800] ;  /* 0x01380000e804783b */ /* 0x000f2a0000004200 */
[C---:B------:R-:W-:Y:S03]  /*dde0*/  HMMA.16816.F32 R148, R168.reuse, R172, R12 ;  /* 0x000000aca894723c */ /* 0x040fe6000000180c */
[----:B------:R-:W5:Y:S03]  /*ddf0*/  LDSM.16.MT88.4 R8, [R236+0x15800] ;  /* 0x01580000ec08783b */ /* 0x000f660000004200 */
[C---:B------:R-:W-:Y:S05]  /*de00*/  HMMA.16816.F32 R152, R168.reuse, R174, R16 ;  /* 0x000000aea898723c */ /* 0x040fea0000001810 */
[----:B------:R-:W-:Y:S01]  /*de10*/  MOV R173, R143 ;  /* 0x0000008f00ad7202 */ /* 0x000fe20000000f00 */
[----:B------:R-:W5:Y:S01]  /*de20*/  LDSM.16.MT88.4 R12, [R234+0x15800] ;  /* 0x01580000ea0c783b */ /* 0x000f620000004200 */
[----:B------:R-:W-:Y:S04]  /*de30*/  MOV R174, R142 ;  /* 0x0000008e00ae7202 */ /* 0x000fe80000000f00 */
[----:B------:R-:W-:Y:S02]  /*de40*/  MOV R172, R140 ;  /* 0x0000008c00ac7202 */ /* 0x000fe40000000f00 */
[----:B------:R-:W-:Y:S01]  /*de50*/  MOV R175, R141 ;  /* 0x0000008d00af7202 */ /* 0x000fe20000000f00 */
[----:B------:R-:W5:Y:S01]  /*de60*/  LDSM.16.MT88.4 R16, [R233+0x15800] ;  /* 0x01580000e910783b */ /* 0x000f620000004200 */
[C---:B--2---:R-:W-:Y:S07]  /*de70*/  HMMA.16816.F32 R140, R168.reuse, R136, R20 ;  /* 0x00000088a88c723c */ /* 0x044fee0000001814 */
[----:B------:R-:W-:Y:S01]  /*de80*/  MOV R136, R144 ;  /* 0x0000009000887202 */ /* 0x000fe20000000f00 */
[----:B------:R-:W2:Y:S03]  /*de90*/  LDSM.16.MT88.4 R20, [R232+0x15800] ;  /* 0x01580000e814783b */ /* 0x000ea60000004200 */
[----:B------:R-:W-:Y:S02]  /*dea0*/  MOV R137, R145 ;  /* 0x0000009100897202 */ /* 0x000fe40000000f00 */
[C---:B------:R-:W-:Y:S07]  /*deb0*/  HMMA.16816.F32 R144, R168.reuse, R138, R24 ;  /* 0x0000008aa890723c */ /* 0x040fee0000001818 */
[----:B------:R-:W-:Y:S02]  /*dec0*/  MOV R27, R135 ;  /* 0x00000087001b7202 */ /* 0x000fe40000000f00 */
[C---:B------:R-:W-:Y:S01]  /*ded0*/  HMMA.16816.F32 R132, R168.reuse, R176, R28 ;  /* 0x000000b0a884723c */ /* 0x040fe2000000181c */
[----:B------:R-:W2:Y:S06]  /*dee0*/  LDL.LU R28, [R1] ;  /* 0x00000000011c7983 */ /* 0x000eac0000300800 */
[----:B------:R-:W-:Y:S04]  /*def0*/  MOV R29, R137 ;  /* 0x00000089001d7202 */ /* 0x000fe80000000f00 */
[----:B------:R-:W-:Y:S01]  /*df00*/  MOV R30, R136 ;  /* 0x00000088001e7202 */ /* 0x000fe20000000f00 */
[----:B------:R-:W-:Y:S01]  /*df10*/  FADD.FTZ R0, R29, R215 ;  /* 0x000000d71d007221 */ /* 0x000fe20000010000 */
[C---:B------:R-:W-:Y:S03]  /*df20*/  HMMA.16816.F32 R136, R168.reuse, R178, R32 ;  /* 0x000000b2a888723c */ /* 0x040fe60000001820 */
[----:B------:R-:W-:Y:S02]  /*df30*/  MOV R31, R27 ;  /* 0x0000001b001f7202 */ /* 0x000fe40000000f00 */
[----:B------:R-:W2:Y:S01]  /*df40*/  LDSM.16.MT88.4 R24, [R236+0x17800] ;  /* 0x01780000ec18783b */ /* 0x000ea20000004200 */
[C---:B------:R-:W-:Y:S05]  /*df50*/  HMMA.16816.F32 R36, R168.reuse, R180, R36 ;  /* 0x000000b4a824723c */ /* 0x040fea0000001824 */
[----:B------:R-:W-:Y:S01]  /*df60*/  FADD.FTZ R0, R31, R0 ;  /* 0x000000001f007221 */ /* 0x000fe20000010000 */
[C---:B------:R-:W-:Y:S06]  /*df70*/  HMMA.16816.F32 R40, R168.reuse, R182, R40 ;  /* 0x000000b6a828723c */ /* 0x040fec0000001828 */
[C---:B-1----:R-:W-:Y:S06]  /*df80*/  HMMA.16816.F32 R44, R168.reuse, R184, R44 ;  /* 0x000000b8a82c723c */ /* 0x042fec000000182c */
[C---:B------:R-:W-:Y:S06]  /*df90*/  HMMA.16816.F32 R48, R168.reuse, R186, R48 ;  /* 0x000000baa830723c */ /* 0x040fec0000001830 */
[C---:B---3--:R-:W-:Y:S06]  /*dfa0*/  HMMA.16816.F32 R52, R168.reuse, R188, R52 ;  /* 0x000000bca834723c */ /* 0x048fec0000001834 */
[C---:B------:R-:W-:Y:S06]  /*dfb0*/  HMMA.16816.F32 R56, R168.reuse, R190, R56 ;  /* 0x000000bea838723c */ /* 0x040fec0000001838 */
[C---:B----4-:R-:W-:Y:S06]  /*dfc0*/  HMMA.16816.F32 R60, R168.reuse, R4, R60 ;  /* 0x00000004a83c723c */ /* 0x050fec000000183c */
[C---:B------:R-:W-:Y:S01]  /*dfd0*/  HMMA.16816.F32 R64, R168.reuse, R6, R64 ;  /* 0x00000006a840723c */ /* 0x040fe20000001840 */
[----:B------:R-:W1:Y:S05]  /*dfe0*/  LDSM.16.MT88.4 R4, [R234+0x17800] ;  /* 0x01780000ea04783b */ /* 0x000e6a0000004200 */
[C---:B-----5:R-:W-:Y:S06]  /*dff0*/  HMMA.16816.F32 R68, R168.reuse, R8, R68 ;  /* 0x00000008a844723c */ /* 0x060fec0000001844 */
[C---:B------:R-:W-:Y:S01]  /*e000*/  HMMA.16816.F32 R72, R168.reuse, R10, R72 ;  /* 0x0000000aa848723c */ /* 0x040fe20000001848 */
[----:B------:R-:W3:Y:S05]  /*e010*/  LDSM.16.MT88.4 R8, [R233+0x17800] ;  /* 0x01780000e908783b */ /* 0x000eea0000004200 */
[C---:B------:R-:W-:Y:S06]  /*e020*/  HMMA.16816.F32 R76, R168.reuse, R12, R76 ;  /* 0x0000000ca84c723c */ /* 0x040fec000000184c */
[C---:B------:R-:W-:Y:S01]  /*e030*/  HMMA.16816.F32 R80, R168.reuse, R14, R80 ;  /* 0x0000000ea850723c */ /* 0x040fe20000001850 */
[----:B------:R-:W4:Y:S05]  /*e040*/  LDSM.16.MT88.4 R12, [R232+0x17800] ;  /* 0x01780000e80c783b */ /* 0x000f2a0000004200 */
[C---:B------:R-:W-:Y:S06]  /*e050*/  HMMA.16816.F32 R84, R168.reuse, R16, R84 ;  /* 0x00000010a854723c */ /* 0x040fec0000001854 */
[C---:B------:R-:W-:Y:S06]  /*e060*/  HMMA.16816.F32 R88, R168.reuse, R18, R88 ;  /* 0x00000012a858723c */ /* 0x040fec0000001858 */
[C---:B--2---:R-:W-:Y:S06]  /*e070*/  HMMA.16816.F32 R92, R168.reuse, R20, R92 ;  /* 0x00000014a85c723c */ /* 0x044fec000000185c */
[C---:B------:R-:W-:Y:S06]  /*e080*/  HMMA.16816.F32 R96, R168.reuse, R22, R96 ;  /* 0x00000016a860723c */ /* 0x040fec0000001860 */
[C---:B------:R-:W-:Y:S06]  /*e090*/  HMMA.16816.F32 R100, R168.reuse, R24, R100 ;  /* 0x00000018a864723c */ /* 0x040fec0000001864 */
[C---:B------:R-:W-:Y:S06]  /*e0a0*/  HMMA.16816.F32 R104, R168.reuse, R26, R104 ;  /* 0x0000001aa868723c */ /* 0x040fec0000001868 */
[C---:B-1----:R-:W-:Y:S06]  /*e0b0*/  HMMA.16816.F32 R108, R168.reuse, R4, R108 ;  /* 0x00000004a86c723c */ /* 0x042fec000000186c */
[C---:B------:R-:W-:Y:S05]  /*e0c0*/  HMMA.16816.F32 R112, R168.reuse, R6, R112 ;  /* 0x00000006a870723c */ /* 0x040fea0000001870 */
[----:B------:R-:W-:Y:S01]  /*e0d0*/  FADD.FTZ R5, R175, R0 ;  /* 0x00000000af057221 */ /* 0x000fe20000010000 */
[C---:B---3--:R-:W-:Y:S05]  /*e0e0*/  HMMA.16816.F32 R116, R168.reuse, R8, R116 ;  /* 0x00000008a874723c */ /* 0x048fea0000001874 */
[----:B------:R-:W-:Y:S01]  /*e0f0*/  FADD.FTZ R166, R166, R5 ;  /* 0x00000005a6a67221 */ /* 0x000fe20000010000 */
[C---:B------:R-:W-:Y:S05]  /*e100*/  HMMA.16816.F32 R120, R168.reuse, R10, R120 ;  /* 0x0000000aa878723c */ /* 0x040fea0000001878 */
[----:B------:R-:W-:Y:S01]  /*e110*/  FADD.FTZ R252, R165, R166 ;  /* 0x000000a6a5fc7221 */ /* 0x000fe20000010000 */
[C---:B----4-:R-:W-:Y:S06]  /*e120*/  HMMA.16816.F32 R124, R168.reuse, R12, R124 ;  /* 0x0000000ca87c723c */ /* 0x050fec000000187c */
[----:B------:R-:W-:Y:S05]  /*e130*/  HMMA.16816.F32 R128, R168, R14, R128 ;  /* 0x0000000ea880723c */ /* 0x000fea0000001880 */
[----:B------:R-:W-:Y:S06]  /*e140*/  FFMA.FTZ R201, R2, R28, R201 ;  /* 0x0000001c02c97223 */ /* 0x000fec00000100c9 */
[----:B------:R-:W-:Y:S04]  /*e150*/  FADD.FTZ R198, R198, R201 ;  /* 0x000000c9c6c67221 */ /* 0x000fe80000010000 */
        /* <DEDUP_REMOVED lines=13> */
[----:B------:R-:W-:Y:S05]  /*e230*/  FADD.FTZ R0, R173, R213 ;  /* 0x000000d5ad007221 */ /* 0x000fea0000010000 */
[----:B------:R1:W-:Y:S02]  /*e240*/  STL [R1], R0 ;  /* 0x0000000001007387 */ /* 0x0003e40000100800 */
[----:B-1----:R-:W-:Y:S01]  /*e250*/  MOV R0, R3 ;  /* 0x0000000300007202 */ /* 0x002fe20000000f00 */
[----:B------:R-:W-:Y:S06]  /*e260*/  @P0 BRA `(.L_x_5324) ;  /* 0xffffffb000140947 */ /* 0x000fec000383ffff */
.L_x_5320:
[----:B------:R-:W2:Y:S01]  /*e270*/  LDL.LU R2, [R1] ;  /* 0x0000000001027983 */ /* 0x000ea20000300800 */
[----:B------:R-:W1:Y:S01]  /*e280*/  S2UR UR4, SR_CgaCtaId ;  /* 0x00000000000479c3 */ /* 0x000e620000008800 */
[----:B------:R-:W-:Y:S01]  /*e290*/  MOV R7, 0x3f800000 ;  /* 0x3f80000000077802 */ /* 0x000fe20000000f00 */
[----:B------:R-:W-:Y:S01]  /*e2a0*/  UMOV UR5, 0x400 ;  /* 0x0000040000057882 */ /* 0x000fe20000000000 */
[----:B------:R-:W3:Y:S01]  /*e2b0*/  SHFL.BFLY PT, R5, R252, 0x2, 0x1f ;  /* 0x0c401f00fc057f89 */ /* 0x000ee200000e0000 */
[----:B------:R-:W-:Y:S01]  /*e2c0*/  MOV R6, 0x3f800000 ;  /* 0x3f80000000067802 */ /* 0x000fe20000000f00 */
[----:B------:R-:W-:Y:S01]  /*e2d0*/  BSSY B0, `(.L_x_5325) ;  /* 0x0000137000007945 */ /* 0x000fe20003800000 */
[----:B------:R-:W4:Y:S01]  /*e2e0*/  S2R R0, SR_TID.X ;  /* 0x0000000000007919 */ /* 0x000f220000002100 */
[----:B------:R-:W5:Y:S01]  /*e2f0*/  S2R R33, SR_CTAID.Y ;  /* 0x0000000000217919 */ /* 0x000f620000002600 */
[----:B-1----:R-:W-:Y:S01]  /*e300*/  ULEA UR4, UR4, UR5, 0x18 ;  /* 0x0000000504047291 */ /* 0x002fe2000f8ec03f */
[----:B------:R-:W1:Y:S01]  /*e310*/  S2UR UR5, SR_CTAID.X ;  /* 0x00000000000579c3 */ /* 0x000e620000002500 */
[----:B---3--:R-:W-:Y:S01]  /*e320*/  FADD.FTZ R5, R5, R252 ;  /* 0x000000fc05057221 */ /* 0x008fe20000010000 */
[----:B----4-:R-:W-:-:S04]  /*e330*/  SHF.R.S32.HI R9, RZ, 0x1f, R0 ;  /* 0x0000001fff097819 */ /* 0x010fc80000011400 */
[CC--:B------:R-:W-:Y:S02]  /*e340*/  LEA.HI R8, R9.reuse, R0.reuse, RZ, 0x2 ;  /* 0x0000000009087211 */ /* 0x0c0fe400078f10ff */
[CC--:B------:R-:W-:Y:S02]  /*e350*/  LEA.HI R12, R9.reuse, R0.reuse, RZ, 0x4 ;  /* 0x00000000090c7211 */ /* 0x0c0fe400078f20ff */
[----:B------:R-:W-:Y:S02]  /*e360*/  SHF.R.S32.HI R10, RZ, 0x2, R8 ;  /* 0x00000002ff0a7819 */ /* 0x000fe40000011408 */
[----:B------:R-:W-:Y:S01]  /*e370*/  LEA.HI R9, R9, R0, RZ, 0x5 ;  /* 0x0000000009097211 */ /* 0x000fe200078f28ff */
[----:B-1----:R-:W-:Y:S01]  /*e380*/  USHF.L.U32 UR5, UR5, 0x6, URZ ;  /* 0x0000000605057899 */ /* 0x002fe2000800063f */
[----:B------:R-:W-:Y:S02]  /*e390*/  LOP3.LUT R17, R8, 0x1ffffffc, RZ, 0xc0, !PT ;  /* 0x1ffffffc08117812 */ /* 0x000fe400078ec0ff */
[----:B------:R-:W-:-:S02]  /*e3a0*/  LOP3.LUT R13, R12, 0xfffffff0, RZ, 0xc0, !PT ;  /* 0xfffffff00c0d7812 */ /* 0x000fc400078ec0ff */
[----:B------:R-:W-:Y:S02]  /*e3b0*/  SHF.R.S32.HI R12, RZ, 0x5, R9 ;  /* 0x00000005ff0c7819 */ /* 0x000fe40000011409 */
[-C--:B------:R-:W-:Y:S02]  /*e3c0*/  IADD3 R17, -R17, R0.reuse, RZ ;  /* 0x0000000011117210 */ /* 0x080fe40007ffe1ff */
[----:B------:R-:W-:Y:S02]  /*e3d0*/  IADD3 R13, -R13, R0, RZ ;  /* 0x000000000d0d7210 */ /* 0x000fe40007ffe1ff */
[----:B------:R-:W-:-:S04]  /*e3e0*/  LOP3.LUT R9, R9, 0xffffffe0, RZ, 0xc0, !PT ;  /* 0xffffffe009097812 */ /* 0x000fc800078ec0ff */
[----:B------:R-:W-:Y:S01]  /*e3f0*/  IADD3 R9, R0, -R9, RZ ;  /* 0x8000000900097210 */ /* 0x000fe20007ffe0ff */
[----:B------:R-:W-:Y:S06]  /*e400*/  BAR.SYNC.DEFER_BLOCKING 0x0 ;  /* 0x0000000000007b1d */ /* 0x000fec0000010000 */
[----:B--2---:R-:W1:Y:S02]  /*e410*/  SHFL.BFLY PT, R11, R2, 0x2, 0x1f ;  /* 0x0c401f00020b7f89 */ /* 0x004e6400000e0000 */
[----:B-1----:R-:W-:Y:S02]  /*e420*/  FADD.FTZ R11, R11, R2 ;  /* 0x000000020b0b7221 */ /* 0x002fe40000010000 */
[----:B------:R-:W1:Y:S04]  /*e430*/  SHFL.BFLY PT, R2, R5, 0x1, 0x1f ;  /* 0x0c201f0005027f89 */ /* 0x000e6800000e0000 */
[----:B------:R-:W2:Y:S01]  /*e440*/  SHFL.BFLY PT, R4, R11, 0x1, 0x1f ;  /* 0x0c201f000b047f89 */ /* 0x000ea200000e0000 */
[----:B-1----:R-:W-:Y:S01]  /*e450*/  FADD.FTZ R2, R5, R2 ;  /* 0x0000000205027221 */ /* 0x002fe20000010000 */
[----:B------:R-:W-:Y:S01]  /*e460*/  SHF.R.S32.HI R5, RZ, 0x1f, R8 ;  /* 0x0000001fff057819 */ /* 0x000fe20000011408 */
[----:B--2---:R-:W-:-:S03]  /*e470*/  FADD.FTZ R4, R11, R4 ;  /* 0x000000040b047221 */ /* 0x004fc60000010000 */
[----:B------:R-:W-:Y:S02]  /*e480*/  LEA.HI R5, R5, R10, RZ, 0x3 ;  /* 0x0000000a05057211 */ /* 0x000fe400078f18ff */
[----:B------:R-:W-:Y:S02]  /*e490*/  FSETP.NE.FTZ.AND P3, PT, R2, RZ, PT ;  /* 0x000000ff0200720b */ /* 0x000fe40003f75000 */
[----:B------:R-:W-:Y:S02]  /*e4a0*/  LOP3.LUT R5, R5, 0xfffffff8, RZ, 0xc0, !PT ;  /* 0xfffffff805057812 */ /* 0x000fe400078ec0ff */
[----:B------:R-:W-:Y:S02]  /*e4b0*/  FSETP.NE.FTZ.AND P4, PT, R4, RZ, PT ;  /* 0x000000ff0400720b */ /* 0x000fe40003f95000 */
[----:B------:R-:W-:Y:S02]  /*e4c0*/  IADD3 R5, R10, -R5, RZ ;  /* 0x800000050a057210 */ /* 0x000fe40007ffe0ff */
[----:B------:R-:W1:Y:S02]  /*e4d0*/  S2R R10, SR_TID.X ;  /* 0x00000000000a7919 */ /* 0x000e640000002100 */
[----:B------:R-:W-:-:S02]  /*e4e0*/  SHF.L.U32 R19, R5, 0x6, RZ ;  /* 0x0000000605137819 */ /* 0x000fc400000006ff */
[----:B------:R-:W-:Y:S01]  /*e4f0*/  LOP3.LUT R15, R5, 0x1, RZ, 0xc0, !PT ;  /* 0x00000001050f7812 */ /* 0x000fe200078ec0ff */
[----:B------:R-:W2:Y:S01]  /*e500*/  @P3 MUFU.RCP R6, R2 ;  /* 0x0000000200063308 */ /* 0x000ea20000001000 */
[----:B------:R-:W-:Y:S02]  /*e510*/  LOP3.LUT R19, R19, 0x1c0, RZ, 0xc0, !PT ;  /* 0x000001c013137812 */ /* 0x000fe400078ec0ff */
[----:B------:R-:W-:Y:S02]  /*e520*/  ISETP.NE.U32.AND P0, PT, R15, 0x1, PT ;  /* 0x000000010f00780c */ /* 0x000fe40003f05070 */
[----:B------:R-:W-:Y:S02]  /*e530*/  LEA.HI R19, R19, R19, RZ, 0x1d ;  /* 0x0000001313137211 */ /* 0x000fe400078fe8ff */
[----:B------:R-:W-:Y:S01]  /*e540*/  R2P PR, R5, 0x6 ;  /* 0x0000000605007804 */ /* 0x000fe20000000000 */
[----:B------:R-:W3:Y:S01]  /*e550*/  @P4 MUFU.RCP R7, R4 ;  /* 0x0000000400074308 */ /* 0x000ee20000001000 */
[----:B------:R-:W-:-:S04]  /*e560*/  MOV R5, 0x40 ;  /* 0x0000004000057802 */ /* 0x000fc80000000f00 */
[----:B------:R-:W-:-:S03]  /*e570*/  SEL R5, R5, 0xffffffc0, !P1 ;  /* 0xffffffc005057807 */ /* 0x000fc60004800000 */
[----:B------:R-:W-:Y:S01]  /*e580*/  @P4 MUFU.LG2 R4, R4 ;  /* 0x0000000400044308 */ /* 0x000fe20000000c00 */
        /* <DEDUP_REMOVED lines=146> */
[C---:B------:R-:W-:Y:S01]  /*eeb0*/  IADD3 R6, R14.reuse, -0x20, RZ ;  /* 0xffffffe00e067810 */ /* 0x040fe20007ffe0ff */
[----:B------:R-:W-:Y:S01]  /*eec0*/  STS.64 [R14+0x800], R158 ;  /* 0x0008009e0e007388 */ /* 0x000fe20000000a00 */
[----:B------:R-:W-:-:S02]  /*eed0*/  @P0 IADD3 R6, R14, 0x20, RZ ;  /* 0x000000200e060810 */ /* 0x000fc40007ffe0ff */
[----:B------:R-:W-:Y:S02]  /*eee0*/  SEL R7, R7, 0xffffff80, !P2 ;  /* 0xffffff8007077807 */ /* 0x000fe40005000000 */
[----:B------:R-:W-:Y:S01]  /*eef0*/  LEA R15, R18, R15, 0x2 ;  /* 0x0000000f120f7211 */ /* 0x000fe200078e10ff */
[----:B------:R-:W-:Y:S01]  /*ef00*/  STS.64 [R6], R160 ;  /* 0x000000a006007388 */ /* 0x000fe20000000a00 */
[C---:B------:R-:W-:Y:S02]  /*ef10*/  IADD3 R16, R14.reuse, R5, RZ ;  /* 0x000000050e107210 */ /* 0x040fe40007ffe0ff */
[-C--:B------:R-:W-:Y:S01]  /*ef20*/  IADD3 R18, R5, R6.reuse, RZ ;  /* 0x0000000605127210 */ /* 0x080fe20007ffe0ff */
[----:B------:R-:W-:Y:S01]  /*ef30*/  STS.64 [R6+0x800], R162 ;  /* 0x000800a206007388 */ /* 0x000fe20000000a00 */
[-C--:B------:R-:W-:Y:S02]  /*ef40*/  IADD3 R5, R14, R7.reuse, RZ ;  /* 0x000000070e057210 */ /* 0x080fe40007ffe0ff */
[----:B------:R-:W-:Y:S01]  /*ef50*/  IADD3 R17, R7, R6, RZ ;  /* 0x0000000607117210 */ /* 0x000fe20007ffe0ff */
[----:B------:R-:W-:Y:S01]  /*ef60*/  STS.64 [R16], R148 ;  /* 0x0000009410007388 */ /* 0x000fe20000000a00 */
[-C--:B------:R-:W-:Y:S01]  /*ef70*/  IADD3 R19, R16, R7.reuse, RZ ;  /* 0x0000000710137210 */ /* 0x080fe20007ffe0ff */
[----:B-1----:R-:W-:Y:S01]  /*ef80*/  @P3 FMUL.FTZ R2, R2, 0.69314718246459960938 ;  /* 0x3f31721802023820 */ /* 0x002fe20000410000 */
[----:B------:R-:W-:Y:S01]  /*ef90*/  IADD3 R7, R18, R7, RZ ;  /* 0x0000000712077210 */ /* 0x000fe20007ffe0ff */
[----:B------:R-:W-:Y:S01]  /*efa0*/  STS.64 [R16+0x800], R150 ;  /* 0x0008009610007388 */ /* 0x000fe20000000a00 */
[----:B------:R-:W-:-:S02]  /*efb0*/  LEA.HI R11, R11, R10, RZ, 0x5 ;  /* 0x0000000a0b0b7211 */ /* 0x000fc400078f28ff */
[----:B------:R-:W-:Y:S01]  /*efc0*/  LOP3.LUT P0, RZ, R9, 0x3, RZ, 0xc0, !PT ;  /* 0x0000000309ff7812 */ /* 0x000fe2000780c0ff */
[----:B------:R-:W-:Y:S01]  /*efd0*/  STS.64 [R18], R152 ;  /* 0x0000009812007388 */ /* 0x000fe20000000a00 */
[----:B------:R-:W-:-:S03]  /*efe0*/  LOP3.LUT R11, R11, 0xffffffe0, RZ, 0xc0, !PT ;  /* 0xffffffe00b0b7812 */ /* 0x000fc600078ec0ff */
[----:B------:R-:W-:Y:S01]  /*eff0*/  STS.64 [R18+0x800], R154 ;  /* 0x0008009a12007388 */ /* 0x000fe20000000a00 */
[----:B------:R-:W-:Y:S02]  /*f000*/  IADD3 R32, R10, -R11, RZ ;  /* 0x8000000b0a207210 */ /* 0x000fe40007ffe0ff */
[----:B------:R-:W1:Y:S01]  /*f010*/  @P3 LDC R10, c[0x0][0x2e8] ;  /* 0x0000ba00ff0a3b82 */ /* 0x000e620000000800 */
[----:B------:R-:W-:Y:S01]  /*f020*/  STS.64 [R5], R140 ;  /* 0x0000008c05007388 */ /* 0x000fe20000000a00 */
[----:B------:R-:W-:-:S03]  /*f030*/  SHF.R.S32.HI R11, RZ, 0x1f, R32 ;  /* 0x0000001fff0b7819 */ /* 0x000fc60000011420 */
        /* <DEDUP_REMOVED lines=57> */
[----:B------:R-:W5:Y:S03]  /*f3d0*/  LDC.64 R14, c[0x0][0x2c0] ;  /* 0x0000b000ff0e7b82 */ /* 0x000f660000000a00 */
[----:B------:R-:W-:Y:S04]  /*f3e0*/  STS.64 [R19+0xc800], R126 ;  /* 0x00c8007e13007388 */ /* 0x000fe80000000a00 */
[----:B------:R-:W-:Y:S04]  /*f3f0*/  STS.64 [R7+0xc000], R128 ;  /* 0x00c0008007007388 */ /* 0x000fe80000000a00 */
[----:B------:R4:W-:Y:S01]  /*f400*/  STS.64 [R7+0xc800], R130 ;  /* 0x00c8008207007388 */ /* 0x0009e20000000a00 */
[----:B---3--:R-:W2:Y:S08]  /*f410*/  LDC R5, c[0x0][0x270] ;  /* 0x00009c00ff057b82 */ /* 0x008eb00000000800 */
[----:B------:R-:W-:Y:S01]  /*f420*/  BAR.SYNC.DEFER_BLOCKING 0x0 ;  /* 0x0000000000007b1d */ /* 0x000fe20000010000 */
[----:B-----5:R-:W-:-:S02]  /*f430*/  IMAD R14, R33, R14, UR15 ;  /* 0x0000000f210e7e24 */ /* 0x020fc4000f8e020e */
[----:B------:R-:W-:Y:S01]  /*f440*/  @P4 FMUL.FTZ R33, R4, 0.69314718246459960938 ;  /* 0x3f31721804214820 */ /* 0x000fe20000410000 */
[----:B------:R-:W-:Y:S02]  /*f450*/  SHF.L.U32 R4, R13, 0x2, RZ ;  /* 0x000000020d047819 */ /* 0x000fe400000006ff */
[----:B----4-:R-:W-:Y:S01]  /*f460*/  SHF.R.S32.HI R7, RZ, 0x1f, R12 ;  /* 0x0000001fff077819 */ /* 0x010fe2000001140c */
        /* <DEDUP_REMOVED lines=29> */
.L_x_5326:
[----:B------:R-:W-:Y:S05]  /*f640*/  BSYNC B0 ;  /* 0x0000000000007941 */ /* 0x000fea0003800000 */
.L_x_5325:
        /* <DEDUP_REMOVED lines=41> */
.L_x_5328:
[----:B------:R-:W-:Y:S05]  /*f8e0*/  BSYNC B0 ;  /* 0x0000000000007941 */ /* 0x000fea0003800000 */
.L_x_5327:
        /* <DEDUP_REMOVED lines=18> */
.L_x_5330:
[----:B------:R-:W-:Y:S05]  /*fa10*/  BSYNC B0 ;  /* 0x0000000000007941 */ /* 0x000fea0003800000 */
.L_x_5329:
        /* <DEDUP_REMOVED lines=17> */
.L_x_5332:
[----:B------:R-:W-:Y:S05]  /*fb30*/  BSYNC B0 ;  /* 0x0000000000007941 */ /* 0x000fea0003800000 */
.L_x_5331:
        /* <DEDUP_REMOVED lines=17> */
.L_x_5334:
[----:B------:R-:W-:Y:S05]  /*fc50*/  BSYNC B0 ;  /* 0x0000000000007941 */ /* 0x000fea0003800000 */
.L_x_5333:
        /* <DEDUP_REMOVED lines=17> */
.L_x_5336:
[----:B------:R-:W-:Y:S05]  /*fd70*/  BSYNC B0 ;  /* 0x0000000000007941 */ /* 0x000fea0003800000 */
.L_x_5335:
        /* <DEDUP_REMOVED lines=17> */
.L_x_5338:
[----:B------:R-:W-:Y:S05]  /*fe90*/  BSYNC B0 ;  /* 0x0000000000007941 */ /* 0x000fea0003800000 */
.L_x_5337:
        /* <DEDUP_REMOVED lines=17> */
.L_x_5340:
[----:B------:R-:W-:Y:S05]  /*ffb0*/  BSYNC B0 ;  /* 0x0000000000007941 */ /* 0x000fea0003800000 */
.L_x_5339:
        /* <DEDUP_REMOVED lines=14> */
.L_x_5341:
        /* <DEDUP_REMOVED lines=14> */
.L_x_8911:


//--------------------- .text._ZN5flash24flash_fwd_splitkv_kernelI23Flash_fwd_kernel_traitsILi256ELi64ELi64ELi4ELb0ELb0EN7cutlass6half_tE19Flash_kernel_traitsILi256ELi64ELi64ELi4ES3_EELb0ELb0ELb0ELb0ELb1ELb0ELb1ELb1EEEvNS_16Flash_fwd_paramsE --------------------------
	.section	.text._ZN5flash24flash_fwd_splitkv_kernelI23Flash_fwd_kernel_traitsILi256ELi64ELi64ELi4ELb0ELb0EN7cutlass6half_tE19Flash_kernel_traitsILi256ELi64ELi64ELi4ES3_EELb0ELb0ELb0ELb0ELb1ELb0ELb1ELb1EEEvNS_16Flash_fwd_paramsE,"ax",@progbits
	.align	128
        .global         _ZN5flash24flash_fwd_splitkv_kernelI23Flash_fwd_kernel_traitsILi256ELi64ELi64ELi4ELb0ELb0EN7cutlass6half_tE19Flash_kernel_traitsILi256ELi64ELi64ELi4ES3_EELb0ELb0ELb0ELb0ELb1ELb0ELb1ELb1EEEvNS_16Flash_fwd_paramsE
        .type           _ZN5flash24flash_fwd_splitkv_kernelI23Flash_fwd_kernel_traitsILi256ELi64ELi64ELi4ELb0ELb0EN7cutlass6half_tE19Flash_kernel_traitsILi256ELi64ELi64ELi4ES3_EELb0ELb0ELb0ELb0ELb1ELb0ELb1ELb1EEEvNS_16Flash_fwd_paramsE,@function
        .size           _ZN5flash24flash_fwd_splitkv_kernelI23Flash_fwd_kernel_traitsILi256ELi64ELi64ELi4ELb0ELb0EN7cutlass6half_tE19Flash_kernel_traitsILi256ELi64ELi64ELi4ES3_EELb0ELb0ELb0ELb0ELb1ELb0ELb1ELb1EEEvNS_16Flash_fwd_paramsE,(.L_x_8912 - _ZN5flash24flash_fwd_splitkv_kernelI23Flash_fwd_kernel_traitsILi256ELi64ELi64ELi4ELb0ELb0EN7cutlass6half_tE19Flash_kernel_traitsILi256ELi64ELi64ELi4ES3_EELb0ELb0ELb0ELb0ELb1ELb0ELb1ELb1EEEvNS_16Flash_fwd_paramsE)
        .other          _ZN5flash24flash_fwd_splitkv_kernelI23Flash_fwd_kernel_traitsILi256ELi64ELi64ELi4ELb0ELb0EN7cutlass6half_tE19Flash_kernel_traitsILi256ELi64ELi64ELi4ES3_EELb0ELb0ELb0ELb0ELb1ELb0ELb1ELb1EEEvNS_16Flash_fwd_paramsE,@"STO_CUDA_ENTRY STV_DEFAULT"
_ZN5flash24flash_fwd_splitkv_kernelI23Flash_fwd_kernel_traitsILi256ELi64ELi64ELi4ELb0ELb0EN7cutlass6half_tE19Flash_kernel_traitsILi256ELi64ELi64ELi4ES3_EELb0ELb0ELb0ELb0ELb1ELb0ELb1ELb1EEEvNS_16Flash_fwd_paramsE:
.text._ZN5flash24flash_fwd_splitkv_kernelI23Flash_fwd_kernel_traitsILi256ELi64ELi64ELi4ELb0ELb0EN7cutlass6half_tE19Flash_kernel_traitsILi256ELi64ELi64ELi4ES3_EELb0ELb0ELb0ELb0ELb1ELb0ELb1ELb1EEEvNS_16Flash_fwd_paramsE:
[----:B------:R-:W-:Y:S08]  /*0000*/  LDC R1, c[0x0][0x28] ;  /* 0x00000a00ff017b82 */ /* 0x000ff00000000800 */
[----:B------:R-:W1:Y:S01]  /*0010*/  LDC R5, c[0x0][0x270] ;  /* 0x00009c00ff057b82 */ /* 0x000e620000000800 */
[----:B------:R-:W-:Y:S01]  /*0020*/  ULDC.64 UR6, c[0x0][0x2f0] ;  /* 0x0000bc0000067ab9 */ /* 0x000fe20000000a00 */
[----:B------:R-:W-:Y:S01]  /*0030*/  ULDC.64 UR8, c[0x0][0x300] ;  /* 0x0000c00000087ab9 */ /* 0x000fe20000000a00 */
[----:B------:R-:W-:-:S04]  /*0040*/  ISETP.NE.U32.AND P0, PT, RZ, UR6, PT ;  /* 0x00000006ff007c0c */ /* 0x000fc8000bf05070 */
[----:B------:R-:W-:Y:S01]  /*0050*/  ISETP.NE.AND.EX P0, PT, RZ, UR7, PT, P0 ;  /* 0x00000007ff007c0c */ /* 0x000fe2000bf05300 */
[----:B------:R-:W2:Y:S01]  /*0060*/  S2UR UR4, SR_CTAID.Z ;  /* 0x00000000000479c3 */ /* 0x000ea20000002700 */
[----:B------:R-:W-:-:S07]  /*0070*/  ULDC.64 UR6, c[0x0][0x208] ;  /* 0x0000820000067ab9 */ /* 0x000fce0000000a00 */
[----:B------:R-:W3:Y:S01]  /*0080*/  LDC.64 R10, c[0x0][0x2f0] ;  /* 0x0000bc00ff0a7b82 */ /* 0x000ee20000000a00 */
[----:B-1----:R-:W1:Y:S01]  /*0090*/  I2F.U32.RP R4, R5 ;  /* 0x0000000500047306 */ /* 0x002e620000209000 */
[----:B------:R-:W-:-:S06]  /*00a0*/  ISETP.NE.U32.AND P1, PT, R5, RZ, PT ;  /* 0x000000ff0500720c */ /* 0x000fcc0003f25070 */
[----:B------:R-:W4:Y:S01]  /*00b0*/  LDC.64 R144, c[0x0][0x300] ;  /* 0x0000c000ff907b82 */ /* 0x000f220000000a00 */
[----:B-1----:R-:W1:Y:S02]  /*00c0*/  MUFU.RCP R2, R4 ;  /* 0x0000000400027308 */ /* 0x002e640000001000 */
[----:B-1----:R-:W-:Y:S01]  /*00d0*/  VIADD R2, R2, 0xffffffe ;  /* 0x0ffffffe02027836 */ /* 0x002fe20000000000 */
[----:B------:R-:W-:-:S05]  /*00e0*/  MOV R4, 0xffffffff ;  /* 0xffffffff00047802 */ /* 0x000fca0000000f00 */
[----:B------:R-:W1:Y:S02]  /*00f0*/  F2I.FTZ.U32.TRUNC.NTZ R3, R2 ;  /* 0x0000000200037305 */ /* 0x000e64000021f000 */
[----:B-1----:R-:W-:Y:S01]  /*0100*/  IMAD.MOV R0, RZ, RZ, -R3 ;  /* 0x000000ffff007224 */ /* 0x002fe200078e0a03 */
[----:B------:R-:W-:-:S03]  /*0110*/  MOV R2, RZ ;  /* 0x000000ff00027202 */ /* 0x000fc60000000f00 */
[----:B------:R-:W-:-:S04]  /*0120*/  IMAD R7, R0, R5, RZ ;  /* 0x0000000500077224 */ /* 0x000fc800078e02ff */
[----:B------:R-:W-:Y:S02]  /*0130*/  IMAD.HI.U32 R7, R3, R7, R2 ;  /* 0x0000000703077227 */ /* 0x000fe400078e0002 */
[----:B------:R-:W1:Y:S04]  /*0140*/  LDC.64 R2, c[0x0][0x2f8] ;  /* 0x0000be00ff027b82 */ /* 0x000e680000000a00 */
[----:B--2---:R-:W-:-:S04]  /*0150*/  IMAD.HI.U32 R239, R7, UR4, RZ ;  /* 0x0000000407ef7c27 */ /* 0x004fc8000f8e00ff */
[----:B------:R-:W-:Y:S01]  /*0160*/  IMAD.MOV R0, RZ, RZ, -R239 ;  /* 0x000000ffff007224 */ /* 0x000fe200078e0aef */
[----:B------:R-:W2:Y:S03]  /*0170*/  LDC.64 R6, c[0x0][0x2f8] ;  /* 0x0000be00ff067b82 */ /* 0x000ea60000000a00 */
[----:B------:R-:W-:-:S05]  /*0180*/  IMAD R0, R5, R0, UR4 ;  /* 0x0000000405007e24 */ /* 0x000fca000f8e0200 */
[----:B------:R-:W-:-:S13]  /*0190*/  ISETP.GE.U32.AND P3, PT, R0, R5, PT ;  /* 0x000000050000720c */ /* 0x000fda0003f66070 */
[----:B------:R-:W-:Y:S01]  /*01a0*/  @P3 IMAD.IADD R0, R0, 0x1, -R5 ;  /* 0x0000000100003824 */ /* 0x000fe200078e0a05 */
[----:B------:R-:W-:-:S04]  /*01b0*/  @P3 IADD3 R239, R239, 0x1, RZ ;  /* 0x00000001efef3810 */ /* 0x000fc80007ffe0ff */
[-C--:B------:R-:W-:Y:S02]  /*01c0*/  ISETP.GE.U32.AND P2, PT, R0, R5.reuse, PT ;  /* 0x000000050000720c */ /* 0x080fe40003f46070 */
[----:B------:R-:W4:Y:S11]  /*01d0*/  LDC.U8 R0, c[0x0][0x3c2] ;  /* 0x0000f080ff007b82 */ /* 0x000f360000000000 */
[----:B------:R-:W-:Y:S01]  /*01e0*/  @P2 VIADD R239, R239, 0x1 ;  /* 0x00000001efef2836 */ /* 0x000fe20000000000 */
[----:B------:R-:W-:-:S05]  /*01f0*/  @!P1 LOP3.LUT R239, RZ, R5, RZ, 0x33, !PT ;  /* 0x00000005ffef9212 */ /* 0x000fca00078e33ff */
[----:B---3--:R-:W-:-:S05]  /*0200*/  IMAD.WIDE R10, R239, 0x4, R10 ;  /* 0x00000004ef0a7825 */ /* 0x008fca00078e020a */
[----:B------:R-:W3:Y:S04]  /*0210*/  @P0 LDG.E R4, desc[UR6][R10.64] ;  /* 0x000000060a040981 */ /* 0x000ee8000c1e1900 */
[----:B------:R-:W3:Y:S01]  /*0220*/  @P0 LDG.E R9, desc[UR6][R10.64+0x4] ;  /* 0x000004060a090981 */ /* 0x000ee2000c1e1900 */
[----:B----4-:R-:W-:Y:S01]  /*0230*/  ISETP.NE.AND P1, PT, R0, RZ, PT ;  /* 0x000000ff0000720c */ /* 0x010fe20003f25270 */
[----:B------:R-:W-:Y:S01]  /*0240*/  IMAD.MOV.U32 R19, RZ, RZ, -0x1 ;  /* 0xffffffffff137424 */ /* 0x000fe200078e00ff */
[----:B-1----:R-:W-:Y:S01]  /*0250*/  ISETP.EQ.U32.AND P2, PT, R2, RZ, PT ;  /* 0x000000ff0200720c */ /* 0x002fe20003f42070 */
[----:B--2---:R-:W-:Y:S01]  /*0260*/  IMAD.WIDE R6, R239, 0x4, R6 ;  /* 0x00000004ef067825 */ /* 0x004fe200078e0206 */
[----:B------:R-:W-:Y:S02]  /*0270*/  ISETP.NE.U32.AND P5, PT, RZ, UR8, PT ;  /* 0x00000008ff007c0c */ /* 0x000fe4000bfa5070 */
[----:B------:R-:W-:Y:S01]  /*0280*/  ISETP.EQ.OR.EX P2, PT, R3, RZ, !P1, P2 ;  /* 0x000000ff0300720c */ /* 0x000fe20004f42720 */
[----:B------:R-:W-:Y:S01]  /*0290*/  IMAD.WIDE R144, R239, 0x4, R144 ;  /* 0x00000004ef907825 */ /* 0x000fe200078e0290 */
[----:B------:R-:W-:-:S02]  /*02a0*/  ISETP.NE.AND.EX P5, PT, RZ, UR9, PT, P5 ;  /* 0x00000009ff007c0c */ /* 0x000fc4000bfa5350 */
[----:B------:R-:W-:-:S09]  /*02b0*/  MOV R12, RZ ;  /* 0x000000ff000c7202 */ /* 0x000fd20000000f00 */
[----:B------:R1:W5:Y:S04]  /*02c0*/  @!P2 LDG.E R19, desc[UR6][R6.64] ;  /* 0x000000060613a981 */ /* 0x000368000c1e1900 */
[----:B------:R1:W5:Y:S01]  /*02d0*/  @P5 LDG.E R12, desc[UR6][R144.64] ;  /* 0x00000006900c5981 */ /* 0x000362000c1e1900 */
[----:B------:R-:W-:Y:S01]  /*02e0*/  IADD3 R138, -R239, RZ, RZ ;  /* 0x000000ffef8a7210 */ /* 0x000fe20007ffe1ff */
[----:B------:R-:W2:Y:S04]  /*02f0*/  S2R R17, SR_CTAID.X ;  /* 0x0000000000117919 */ /* 0x000ea80000002500 */
[----:B------:R-:W-:Y:S01]  /*0300*/  IMAD R138, R5, R138, UR4 ;  /* 0x00000004058a7e24 */ /* 0x000fe2000f8e028a */
[----:B------:R-:W4:Y:S01]  /*0310*/  S2R R0, SR_CTAID.Y ;  /* 0x0000000000007919 */ /* 0x000f220000002600 */
[----:B------:R-:W1:Y:S01]  /*0320*/  S2R R59, SR_TID.X ;  /* 0x00000000003b7919 */ /* 0x000e620000002100 */
[----:B---3--:R-:W-:-:S06]  /*0330*/  @P0 IMAD.IADD R238, R9, 0x1, -R4 ;  /* 0x0000000109ee0824 */ /* 0x008fcc00078e0a04 */
[----:B------:R-:W3:Y:S01]  /*0340*/  @!P0 LDC R238, c[0x0][0x2c4] ;  /* 0x0000b100ffee8b82 */ /* 0x000ee20000000800 */
[----:B------:R-:W-:-:S04]  /*0350*/  ISETP.NE.U32.AND P0, PT, R2, RZ, PT ;  /* 0x000000ff0200720c */ /* 0x000fc80003f05070 */
[----:B------:R-:W-:-:S13]  /*0360*/  ISETP.NE.AND.EX P0, PT, R3, RZ, PT, P0 ;  /* 0x000000ff0300720c */ /* 0x000fda0003f05300 */
[----:B-12-4-:R-:W-:Y:S05]  /*0370*/  @!P0 BRA `(.L_x_5342) ;  /* 0x0000000000108947 */ /* 0x016fea0003800000 */
[----:B------:R-:W2:Y:S02]  /*0380*/  @P1 LDG.E R2, desc[UR6][R6.64+0x4] ;  /* 0x0000040606021981 */ /* 0x000ea4000c1e1900 */
[----:B--2--5:R-:W-:-:S06]  /*0390*/  @P1 IADD3 R9, R2, -R19, RZ ;  /* 0x8000001302091210 */ /* 0x024fcc0007ffe0ff */
[----:B------:R2:W5:Y:S01]  /*03a0*/  @!P1 LDG.E R9, desc[UR6][R6.64] ;  /* 0x0000000606099981 */ /* 0x000562000c1e1900 */
[----:B------:R-:W-:Y:S05]  /*03b0*/  BRA `(.L_x_5343) ;  /* 0x0000000000047947 */ /* 0x000fea0003800000 */
.L_x_5342:
[----:B------:R-:W1:Y:S02]  /*03c0*/  LDC R9, c[0x0][0x2c8] ;  /* 0x0000b200ff097b82 */ /* 0x000e640000000800 */
.L_x_5343:
        /* <DEDUP_REMOVED lines=10> */
[--C-:B-1---5:R-:W-:Y:S02]  /*0470*/  IMAD.IADD R92, R9, 0x1, -R12.reuse ;  /* 0x00000001095c7824 */ /* 0x122fe400078e0a0c */
[----:B------:R-:W-:-:S05]  /*0480*/  @P3 IMAD.IADD R60, R11, 0x1, -R12 ;  /* 0x000000010b3c3824 */ /* 0x000fca00078e0a0c */
[----:B----4-:R-:W1:Y:S01]  /*0490*/  LDC R3, c[0x0][0x2c8] ;  /* 0x0000b200ff037b82 */ /* 0x010e620000000800 */
[-C--:B--2---:R-:W-:Y:S02]  /*04a0*/  IABS R10, R7.reuse ;  /* 0x00000007000a7213 */ /* 0x084fe40000000000 */
[----:B------:R-:W-:Y:S02]  /*04b0*/  IABS R13, R7 ;  /* 0x00000007000d7213 */ /* 0x000fe40000000000 */
[----:B------:R-:W2:Y:S03]  /*04c0*/  I2F.RP R2, R10 ;  /* 0x0000000a00027306 */ /* 0x000ea60000209400 */
[----:B------:R-:W-:Y:S02]  /*04d0*/  IMAD.MOV R13, RZ, RZ, -R13 ;  /* 0x000000ffff0d7224 */ /* 0x000fe400078e0a0d */
[----:B-1----:R-:W-:-:S05]  /*04e0*/  VIADD R3, R3, 0x3f ;  /* 0x0000003f03037836 */ /* 0x002fca0000000000 */
[----:B------:R-:W-:-:S04]  /*04f0*/  SHF.R.S32.HI R14, RZ, 0x1f, R3 ;  /* 0x0000001fff0e7819 */ /* 0x000fc80000011403 */
[----:B------:R-:W-:Y:S01]  /*0500*/  LEA.HI R14, R14, R3, RZ, 0x6 ;  /* 0x000000030e0e7211 */ /* 0x000fe200078f30ff */
[----:B--2---:R-:W1:Y:S03]  /*0510*/  MUFU.RCP R20, R2 ;  /* 0x0000000200147308 */ /* 0x004e660000001000 */
[----:B------:R-:W-:-:S05]  /*0520*/  LEA.HI.SX32 R14, R14, R7, 0x1a ;  /* 0x000000070e0e7211 */ /* 0x000fca00078fd2ff */
[----:B------:R-:W-:-:S05]  /*0530*/  VIADD R14, R14, 0xffffffff ;  /* 0xffffffff0e0e7836 */ /* 0x000fca0000000000 */
[----:B------:R-:W-:Y:S02]  /*0540*/  IABS R6, R14 ;  /* 0x0000000e00067213 */ /* 0x000fe40000000000 */
[----:B------:R-:W-:Y:S01]  /*0550*/  LOP3.LUT R14, R14, R7, RZ, 0x3c, !PT ;  /* 0x000000070e0e7212 */ /* 0x000fe200078e3cff */
[----:B-1----:R-:W-:-:S03]  /*0560*/  VIADD R20, R20, 0xffffffe ;  /* 0x0ffffffe14147836 */ /* 0x002fc60000000000 */
[----:B------:R-:W-:Y:S01]  /*0570*/  ISETP.GE.AND P0, PT, R14, RZ, PT ;  /* 0x000000ff0e00720c */ /* 0x000fe20003f06270 */
[----:B------:R-:W1:Y:S02]  /*0580*/  F2I.FTZ.U32.TRUNC.NTZ R21, R20 ;  /* 0x0000001400157305 */ /* 0x000e64000021f000 */
[----:B-1----:R-:W-:Y:S02]  /*0590*/  IMAD.MOV R3, RZ, RZ, -R21 ;  /* 0x000000ffff037224 */ /* 0x002fe400078e0a15 */
[----:B------:R-:W-:Y:S02]  /*05a0*/  IMAD.MOV.U32 R20, RZ, RZ, RZ ;  /* 0x000000ffff147224 */ /* 0x000fe400078e00ff */
[----:B------:R-:W-:-:S04]  /*05b0*/  IMAD R3, R3, R10, RZ ;  /* 0x0000000a03037224 */ /* 0x000fc800078e02ff */
[----:B------:R-:W-:-:S06]  /*05c0*/  IMAD.HI.U32 R3, R21, R3, R20 ;  /* 0x0000000315037227 */ /* 0x000fcc00078e0014 */
[----:B------:R-:W-:Y:S02]  /*05d0*/  IMAD.HI.U32 R8, R3, R6, RZ ;  /* 0x0000000603087227 */ /* 0x000fe400078e00ff */
[----:B------:R-:W1:Y:S02]  /*05e0*/  @!P3 LDC.64 R2, c[0x0][0x318] ;  /* 0x0000c600ff02bb82 */ /* 0x000e640000000a00 */
[----:B------:R-:W-:-:S05]  /*05f0*/  IMAD R13, R8, R13, R6 ;  /* 0x0000000d080d7224 */ /* 0x000fca00078e0206 */
[----:B------:R-:W-:Y:S01]  /*0600*/  ISETP.GT.U32.AND P1, PT, R10, R13, PT ;  /* 0x0000000d0a00720c */ /* 0x000fe20003f24070 */
[----:B------:R-:W2:-:S12]  /*0610*/  @!P3 LDC R6, c[0x0][0x2cc] ;  /* 0x0000b300ff06bb82 */ /* 0x000e980000000800 */
[----:B------:R-:W-:Y:S02]  /*0620*/  @!P1 IMAD.IADD R13, R13, 0x1, -R10 ;  /* 0x000000010d0d9824 */ /* 0x000fe400078e0a0a */
[----:B------:R-:W-:Y:S01]  /*0630*/  @!P1 VIADD R8, R8, 0x1 ;  /* 0x0000000108089836 */ /* 0x000fe20000000000 */
[----:B------:R-:W-:Y:S02]  /*0640*/  ISETP.NE.AND P1, PT, R7, RZ, PT ;  /* 0x000000ff0700720c */ /* 0x000fe40003f25270 */
[----:B-1----:R-:W-:Y:S02]  /*0650*/  @!P3 ISETP.NE.U32.AND P2, PT, R2, RZ, PT ;  /* 0x000000ff0200b20c */ /* 0x002fe40003f45070 */
[----:B------:R-:W-:Y:S02]  /*0660*/  ISETP.GE.U32.AND P4, PT, R13, R10, PT ;  /* 0x0000000a0d00720c */ /* 0x000fe40003f86070 */
[----:B------:R-:W-:-:S04]  /*0670*/  @!P3 ISETP.NE.AND.EX P2, PT, R3, RZ, PT, P2 ;  /* 0x000000ff0300b20c */ /* 0x000fc80003f45320 */
[----:B--2---:R-:W-:-:S05]  /*0680*/  @!P3 SEL R3, R6, RZ, P2 ;  /* 0x000000ff0603b207 */ /* 0x004fca0001000000 */
[----:B------:R-:W-:Y:S02]  /*0690*/  @!P3 IMAD.IADD R60, R92, 0x1, R3 ;  /* 0x000000015c3cb824 */ /* 0x000fe400078e0203 */
[----:B------:R-:W-:Y:S02]  /*06a0*/  @P4 VIADD R8, R8, 0x1 ;  /* 0x0000000108084836 */ /* 0x000fe40000000000 */
[----:B------:R-:W-:Y:S02]  /*06b0*/  VIADD R3, R60, 0x3f ;  /* 0x0000003f3c037836 */ /* 0x000fe40000000000 */
[----:B------:R-:W-:Y:S01]  /*06c0*/  @!P0 IMAD.MOV R8, RZ, RZ, -R8 ;  /* 0x000000ffff088224 */ /* 0x000fe200078e0a08 */
[----:B------:R-:W-:Y:S02]  /*06d0*/  @!P1 LOP3.LUT R8, RZ, R7, RZ, 0x33, !PT ;  /* 0x00000007ff089212 */ /* 0x000fe400078e33ff */
[----:B------:R-:W-:-:S03]  /*06e0*/  SHF.R.S32.HI R2, RZ, 0x1f, R3 ;  /* 0x0000001fff027819 */ /* 0x000fc60000011403 */
[----:B------:R-:W-:Y:S01]  /*06f0*/  IMAD R235, R8, R0, RZ ;  /* 0x0000000008eb7224 */ /* 0x000fe200078e02ff */
        /* <DEDUP_REMOVED lines=8> */
[----:B------:R-:W-:Y:S02]  /*0780*/  LOP3.LUT P6, RZ, R59, 0xf, RZ, 0xc0, !PT ;  /* 0x0000000f3bff7812 */ /* 0x000fe400078cc0ff */
[----:B------:R-:W-:-:S04]  /*0790*/  LEA.HI R4, R4, R59, RZ, 0x4 ;  /* 0x0000003b04047211 */ /* 0x000fc800078f20ff */
[----:B------:R-:W-:-:S05]  /*07a0*/  LOP3.LUT R6, R4, 0x3ffffff0, RZ, 0xc0, !PT ;  /* 0x3ffffff004067812 */ /* 0x000fca00078ec0ff */
[----:B------:R-:W-:-:S04]  /*07b0*/  IMAD.IADD R6, R59, 0x1, -R6 ;  /* 0x000000013b067824 */ /* 0x000fc800078e0a06 */
[----:B------:R-:W-:-:S05]  /*07c0*/  IMAD.SHL.U32 R6, R6, 0x4, RZ ;  /* 0x0000000406067824 */ /* 0x000fca00078e00ff */
[----:B------:R-:W-:Y:S01]  /*07d0*/  SHF.R.S32.HI R7, RZ, 0x1f, R6 ;  /* 0x0000001fff077819 */ /* 0x000fe20000011406 */
[----:B-1----:R-:W-:Y:S01]  /*07e0*/  IMAD R2, R0, R2, R239 ;  /* 0x0000000200027224 */ /* 0x002fe200078e02ef */
[----:B------:R-:W-:-:S03]  /*07f0*/  SHF.R.S32.HI R0, RZ, 0x4, R4 ;  /* 0x00000004ff007819 */ /* 0x000fc60000011404 */
[----:B------:R-:W-:Y:S02]  /*0800*/  IMAD R2, R2, R5, R138 ;  /* 0x0000000502027224 */ /* 0x000fe400078e028a */
[----:B------:R-:W-:-:S04]  /*0810*/  IMAD.WIDE R6, R0, 0x100, R6 ;  /* 0x0000010000067825 */ /* 0x000fc800078e0206 */
[--C-:B------:R-:W-:Y:S02]  /*0820*/  IMAD R3, R2, R3, R135.reuse ;  /* 0x0000000302037224 */ /* 0x100fe400078e0287 */
[----:B------:R-:W-:Y:S02]  /*0830*/  IMAD.IADD R135, R238, 0x1, -R135 ;  /* 0x00000001ee877824 */ /* 0x000fe400078e0a87 */
[----:B------:R-:W-:Y:S01]  /*0840*/  IMAD R5, R3, UR4, RZ ;  /* 0x0000000403057c24 */ /* 0x000fe2000f8e02ff */
[----:B------:R-:W-:Y:S01]  /*0850*/  ULDC.64 UR4, c[0x0][0x288] ;  /* 0x0000a20000047ab9 */ /* 0x000fe20000000a00 */
[C---:B------:R-:W-:Y:S01]  /*0860*/  VIADD R10, R0.reuse, 0x18 ;  /* 0x00000018000a7836 */ /* 0x040fe20000000000 */
[C---:B------:R-:W-:Y:S01]  /*0870*/  ISETP.GE.AND P3, PT, R0.reuse, R135, PT ;  /* 0x000000870000720c */ /* 0x040fe20003f66270 */
[C---:B------:R-:W-:Y:S01]  /*0880*/  VIADD R4, R0.reuse, 0x10 ;  /* 0x0000001000047836 */ /* 0x040fe20000000000 */
[----:B------:R-:W-:Y:S01]  /*0890*/  IADD3 R2, P0, R5, R6, RZ ;  /* 0x0000000605027210 */ /* 0x000fe20007f1e0ff */
[----:B------:R-:W-:-:S02]  /*08a0*/  VIADD R6, R0, 0x8 ;  /* 0x0000000800067836 */ /* 0x000fc40000000000 */
[----:B------:R-:W-:Y:S01]  /*08b0*/  VIADD R8, R0, 0x20 ;  /* 0x0000002000087836 */ /* 0x000fe20000000000 */
[----:B------:R-:W-:Y:S02]  /*08c0*/  LEA.HI.X.SX32 R5, R5, R7, 0x1, P0 ;  /* 0x0000000705057211 */ /* 0x000fe400000f0eff */
        /* <DEDUP_REMOVED lines=76> */
.L_x_5344:
        /* <DEDUP_REMOVED lines=11> */
[----:B------:R-:W-:Y:S02]  /*0e40*/  ISETP.NE.AND.EX P0, PT, RZ, UR5, PT, P0 ;  /* 0x00000005ff007c0c */ /* 0x000fe4000bf05300 */
[----:B------:R-:W-:-:S11]  /*0e50*/  SHF.R.S32.HI R5, RZ, 0x1f, R239 ;  /* 0x0000001fff057819 */ /* 0x000fd600000114ef */
        /* <DEDUP_REMOVED lines=11> */
.L_x_5345:
        /* <DEDUP_REMOVED lines=13> */
[----:B-----5:R-:W-:Y:S01]  /*0fe0*/  IMAD R0, R3, R2, RZ ;  /* 0x0000000203007224 */ /* 0x020fe200078e02ff */
        /* <DEDUP_REMOVED lines=55> */
[----:B------:R-:W-:-:S04]  /*1360*/  IMAD.WIDE.U32 R2, R0, R2, RZ ;  /* 0x0000000200027225 */ /* 0x000fc800078e00ff */
[----:B------:R-:W-:Y:S01]  /*1370*/  IMAD.WIDE.U32 R12, R9, R148, R18 ;  /* 0x00000094090c7225 */ /* 0x000fe200078e0012 */
[----:B------:R-:W-:-:S03]  /*1380*/  MOV R14, R2 ;  /* 0x00000002000e7202 */ /* 0x000fc60000000f00 */
[----:B------:R-:W-:Y:S01]  /*1390*/  IMAD R6, R9, R149, R6 ;  /* 0x0000009509067224 */ /* 0x000fe200078e0206 */
[----:B------:R-:W-:Y:S01]  /*13a0*/  MOV R18, R12 ;  /* 0x0000000c00127202 */ /* 0x000fe20000000f00 */
[----:B------:R-:W-:Y:S02]  /*13b0*/  IMAD.IADD R11, R3, 0x1, R11 ;  /* 0x00000001030b7824 */ /* 0x000fe400078e020b */
[----:B------:R-:W-:Y:S02]  /*13c0*/  IMAD.IADD R19, R13, 0x1, R6 ;  /* 0x000000010d137824 */ /* 0x000fe400078e0206 */
[----:B------:R-:W-:Y:S02]  /*13d0*/  IMAD R13, R117, UR4, RZ ;  /* 0x00000004750d7c24 */ /* 0x000fe4000f8e02ff */
[----:B------:R-:W-:-:S04]  /*13e0*/  IMAD.WIDE.U32 R18, R8, UR4, R18 ;  /* 0x0000000408127c25 */ /* 0x000fc8000f8e0012 */
[----:B------:R-:W-:Y:S01]  /*13f0*/  IMAD R13, R8, UR5, R13 ;  /* 0x00000005080d7c24 */ /* 0x000fe2000f8e020d */
[----:B------:R-:W-:-:S04]  /*1400*/  MOV R6, R18 ;  /* 0x0000001200067202 */ /* 0x000fc80000000f00 */
[----:B------:R-:W-:Y:S01]  /*1410*/  IADD3 R19, R19, R13, RZ ;  /* 0x0000000d13137210 */ /* 0x000fe20007ffe0ff */
[----:B------:R-:W-:Y:S06]  /*1420*/  BRA `(.L_x_5347) ;  /* 0x00000004003c7947 */ /* 0x000fec0003800000 */
.L_x_5346:
[----:B------:R-:W1:Y:S01]  /*1430*/  LDC R21, c[0x0][0x278] ;  /* 0x00009e00ff157b82 */ /* 0x000e620000000800 */
[----:B------:R-:W-:-:S13]  /*1440*/  ISETP.NE.AND P4, PT, R19, -0x1, PT ;  /* 0xffffffff1300780c */ /* 0x000fda0003f85270 */
        /* <DEDUP_REMOVED lines=9> */
[----:B-1----:R-:W-:Y:S01]  /*14e0*/  VIADD R8, R8, 0xffffffe ;  /* 0x0ffffffe08087836 */ /* 0x002fe20000000000 */
[----:B------:R-:W-:-:S03]  /*14f0*/  LEA R7, R166, 0xffffffc0, 0x6 ;  /* 0xffffffc0a6077811 */ /* 0x000fc600078e30ff */
[----:B------:R-:W1:Y:S01]  /*1500*/  F2I.FTZ.U32.TRUNC.NTZ R9, R8 ;  /* 0x0000000800097305 */ /* 0x000e62000021f000 */
[----:B------:R-:W-:Y:S01]  /*1510*/  SHF.R.S32.HI R15, RZ, 0x1f, R7 ;  /* 0x0000001fff0f7819 */ /* 0x000fe20000011407 */
        /* <DEDUP_REMOVED lines=33> */
.L_x_5348:
[----:B------:R-:W-:Y:S01]  /*1730*/  IMAD R6, R15, R148, RZ ;  /* 0x000000940f067224 */ /* 0x000fe200078e02ff */
[----:B------:R-:W-:Y:S01]  /*1740*/  @!P0 LOP3.LUT R13, RZ, R21, RZ, 0x33, !PT ;  /* 0x00000015ff0d8212 */ /* 0x000fe200078e33ff */
[----:B------:R-:W-:Y:S01]  /*1750*/  IMAD.WIDE.U32 R20, R148, R7, R10 ;  /* 0x0000000794147225 */ /* 0x000fe200078e000a */
[----:B------:R-:W-:Y:S02]  /*1760*/  @P4 IADD3 R11, R12, R19, RZ ;  /* 0x000000130c0b4210 */ /* 0x000fe40007ffe0ff */
[----:B------:R-:W-:Y:S01]  /*1770*/  SHF.R.S32.HI R117, RZ, 0x1f, R13 ;  /* 0x0000001fff757819 */ /* 0x000fe2000001140d */
[----:B------:R-:W-:Y:S02]  /*1780*/  IMAD R6, R149, R7, R6 ;  /* 0x0000000795067224 */ /* 0x000fe400078e0206 */
[----:B-1----:R-:W-:Y:S01]  /*1790*/  @P4 IMAD.WIDE.U32 R18, R11, R8, RZ ;  /* 0x000000080b124225 */ /* 0x002fe200078e00ff */
[----:B------:R-:W-:Y:S02]  /*17a0*/  MOV R8, R13 ;  /* 0x0000000d00087202 */ /* 0x000fe40000000f00 */
[----:B------:R-:W-:Y:S01]  /*17b0*/  IADD3 R21, R21, R6, RZ ;  /* 0x0000000615157210 */ /* 0x000fe20007ffe0ff */
[----:B--2---:R-:W-:Y:S01]  /*17c0*/  IMAD R6, R117, R2, RZ ;  /* 0x0000000275067224 */ /* 0x004fe200078e02ff */
[----:B------:R-:W-:Y:S01]  /*17d0*/  @P4 MOV R14, R18 ;  /* 0x00000012000e4202 */ /* 0x000fe20000000f00 */
[----:B------:R-:W-:Y:S01]  /*17e0*/  @P4 IMAD R11, R11, R9, R19 ;  /* 0x000000090b0b4224 */ /* 0x000fe200078e0213 */
[----:B------:R-:W-:Y:S01]  /*17f0*/  MOV R9, R7 ;  /* 0x0000000700097202 */ /* 0x000fe20000000f00 */
        /* <DEDUP_REMOVED lines=18> */
.L_x_5347:
[----:B------:R1:W5:Y:S01]  /*1920*/  @P5 LDG.E R10, desc[UR6][R144.64] ;  /* 0x00000006900a5981 */ /* 0x000362000c1e1900 */
[----:B------:R-:W-:Y:S01]  /*1930*/  ISETP.NE.AND P0, PT, R4, -0x1, PT ;  /* 0xffffffff0400780c */ /* 0x000fe20003f05270 */
[----:B------:R-:W2:Y:S01]  /*1940*/  LDC.64 R2, c[0x0][0x240] ;  /* 0x00009000ff027b82 */ /* 0x000ea20000000a00 */
[----:B-----5:R-:W-:Y:S01]  /*1950*/  SHF.R.S32.HI R0, RZ, 0x1f, R59 ;  /* 0x0000001fff007819 */ /* 0x020fe2000001143b */
[----:B------:R-:W-:Y:S01]  /*1960*/  ULDC.64 UR4, c[0x0][0x268] ;  /* 0x00009a0000047ab9 */ /* 0x000fe20000000a00 */
[----:B------:R-:W-:Y:S01]  /*1970*/  ULDC.64 UR12, c[0x0][0x220] ;  /* 0x00008800000c7ab9 */ /* 0x000fe20000000a00 */
[----:B------:R-:W-:Y:S01]  /*1980*/  SHF.R.S32.HI R141, RZ, 0x1f, R138 ;  /* 0x0000001fff8d7819 */ /* 0x000fe2000001148a */
[----:B------:R-:W-:Y:S01]  /*1990*/  ULDC.64 UR10, c[0x0][0x258] ;  /* 0x00009600000a7ab9 */ /* 0x000fe20000000a00 */
[-C--:B------:R-:W-:Y:S01]  /*19a0*/  LEA.HI R16, R0, R59.reuse, RZ, 0x3 ;  /* 0x0000003b00107211 */ /* 0x080fe200078f18ff */
[----:B------:R-:W-:Y:S01]  /*19b0*/  IMAD.SHL.U32 R58, R148, 0x10, RZ ;  /* 0x00000010943a7824 */ /* 0x000fe200078e00ff */
[----:B------:R-:W3:Y:S01]  /*19c0*/  LDC.64 R146, c[0x0][0x250] ;  /* 0x00009400ff927b82 */ /* 0x000ee20000000a00 */
[----:B------:R-:W-:Y:S01]  /*19d0*/  LEA.HI R65, R0, R59, RZ, 0x4 ;  /* 0x0000003b00417211 */ /* 0x000fe200078f20ff */
[----:B------:R-:W-:Y:S01]  /*19e0*/  IMAD R141, R141, UR10, RZ ;  /* 0x0000000a8d8d7c24 */ /* 0x000fe2000f8e02ff */
[----:B------:R-:W-:-:S02]  /*19f0*/  SHF.R.S32.HI R142, RZ, 0x3, R16 ;  /* 0x00000003ff8e7819 */ /* 0x000fc40000011410 */
[----:B------:R-:W-:Y:S01]  /*1a00*/  LOP3.LUT R16, R16, 0xfffffff8, RZ, 0xc0, !PT ;  /* 0xfffffff810107812 */ /* 0x000fe200078ec0ff */
[----:B------:R-:W-:Y:S01]  /*1a10*/  IMAD R141, R138, UR11, R141 ;  /* 0x0000000b8a8d7c24 */ /* 0x000fe2000f8e028d */
[----:B------:R-:W-:Y:S01]  /*1a20*/  SHF.R.S32.HI R143, RZ, 0x1f, R142 ;  /* 0x0000001fff8f7819 */ /* 0x000fe2000001148e */
[----:B------:R-:W4:Y:S01]  /*1a30*/  @!P0 LDC.64 R12, c[0x0][0x228] ;  /* 0x00008a00ff0c8b82 */ /* 0x000f220000000a00 */
[----:B------:R-:W-:Y:S01]  /*1a40*/  LOP3.LUT R132, R65, 0xfffffff0, RZ, 0xc0, !PT ;  /* 0xfffffff041847812 */ /* 0x000fe200078ec0ff */
[----:B------:R-:W-:Y:S01]  /*1a50*/  IMAD.IADD R61, R59, 0x1, -R16 ;  /* 0x000000013b3d7824 */ /* 0x000fe200078e0a10 */
[----:B------:R-:W-:Y:S01]  /*1a60*/  SHF.L.U64.HI R57, R148, 0x4, R149 ;  /* 0x0000000494397819 */ /* 0x000fe20000010295 */
[----:B------:R-:W-:Y:S01]  /*1a70*/  IMAD.WIDE R26, R17, 0x40, R142 ;  /* 0x00000040111a7825 */ /* 0x000fe200078e028e */
[----:B------:R-:W-:-:S03]  /*1a80*/  SHF.R.S32.HI R65, RZ, 0x4, R65 ;  /* 0x00000004ff417819 */ /* 0x000fc60000011441 */
[C---:B--2---:R-:W-:Y:S01]  /*1a90*/  @P0 IMAD.WIDE.U32 R20, R4.reuse, R2, RZ ;  /* 0x0000000204140225 */ /* 0x044fe200078e00ff */
[----:B------:R-:W2:Y:S03]  /*1aa0*/  LDC R131, c[0x0][0x2e0] ;  /* 0x0000b800ff837b82 */ /* 0x000ea60000000800 */
[----:B------:R-:W-:Y:S02]  /*1ab0*/  @P0 IMAD R21, R4, R3, R21 ;  /* 0x0000000304150224 */ /* 0x000fe400078e0215 */
[----:B------:R-:W-:Y:S02]  /*1ac0*/  @P0 IMAD.MOV.U32 R4, RZ, RZ, R20 ;  /* 0x000000ffff040224 */ /* 0x000fe400078e0014 */
[----:B------:R-:W-:Y:S01]  /*1ad0*/  IMAD.SHL.U32 R24, R61, 0x8, RZ ;  /* 0x000000083d187824 */ /* 0x000fe200078e00ff */
[C---:B---3--:R-:W-:Y:S01]  /*1ae0*/  SHF.L.U64.HI R63, R146.reuse, 0x4, R147 ;  /* 0x00000004923f7819 */ /* 0x048fe20000010293 */
[----:B------:R-:W-:Y:S01]  /*1af0*/  IMAD.IADD R132, R59, 0x1, -R132 ;  /* 0x000000013b847824 */ /* 0x000fe200078e0a84 */
[----:B------:R-:W-:Y:S01]  /*1b00*/  SHF.L.U32 R62, R146, 0x4, RZ ;  /* 0x00000004923e7819 */ /* 0x000fe200000006ff */
[----:B------:R-:W-:Y:S01]  /*1b10*/  IMAD.SHL.U32 R130, R61, 0x4, RZ ;  /* 0x000000043d827824 */ /* 0x000fe200078e00ff */
[----:B------:R-:W-:Y:S01]  /*1b20*/  SHF.R.S32.HI R25, RZ, 0x1f, R24 ;  /* 0x0000001fff197819 */ /* 0x000fe20000011418 */
[----:B----4-:R-:W-:-:S02]  /*1b30*/  @!P0 IMAD R18, R5, R12, RZ ;  /* 0x0000000c05128224 */ /* 0x010fc400078e02ff */
[----:B------:R-:W-:-:S04]  /*1b40*/  @!P0 IMAD.WIDE.U32 R22, R239, R12, RZ ;  /* 0x0000000cef168225 */ /* 0x000fc800078e00ff */
[----:B------:R-:W-:Y:S02]  /*1b50*/  @!P0 IMAD R13, R239, R13, R18 ;  /* 0x0000000def0d8224 */ /* 0x000fe400078e0212 */
[----:B------:R-:W-:Y:S01]  /*1b60*/  @!P0 IMAD.MOV.U32 R4, RZ, RZ, R22 ;  /* 0x000000ffff048224 */ /* 0x000fe200078e0016 */
[----:B--2---:R-:W-:Y:S01]  /*1b70*/  LEA.HI R131, R131, R131, RZ, 0x1 ;  /* 0x0000008383837211 */ /* 0x004fe200078f08ff */
[----:B------:R-:W-:Y:S01]  /*1b80*/  @!P0 IMAD.IADD R21, R23, 0x1, R13 ;  /* 0x0000000117158824 */ /* 0x000fe200078e020d */
[----:B------:R-:W-:Y:S01]  /*1b90*/  SHF.L.U32 R23, R142, 0x6, RZ ;  /* 0x000000068e177819 */ /* 0x000fe200000006ff */
[----:B------:R-:W-:Y:S01]  /*1ba0*/  IMAD R12, R27, R2, RZ ;  /* 0x000000021b0c7224 */ /* 0x000fe200078e02ff */
[----:B------:R-:W-:Y:S01]  /*1bb0*/  IADD3 R22, P0, R24, R14, RZ ;  /* 0x0000000e18167210 */ /* 0x000fe20007f1e0ff */
[----:B------:R-:W-:Y:S01]  /*1bc0*/  IMAD R13, R117, UR4, RZ ;  /* 0x00000004750d7c24 */ /* 0x000fe2000f8e02ff */
[----:B------:R-:W-:Y:S01]  /*1bd0*/  LOP3.LUT R23, R23, 0x1c0, RZ, 0xc0, !PT ;  /* 0x000001c017177812 */ /* 0x000fe200078ec0ff */
[----:B------:R-:W-:Y:S01]  /*1be0*/  IMAD R12, R26, R3, R12 ;  /* 0x000000031a0c7224 */ /* 0x000fe200078e020c */
[----:B------:R-:W-:Y:S01]  /*1bf0*/  IADD3 R16, P1, R24, R4, RZ ;  /* 0x0000000418107210 */ /* 0x000fe20007f3e0ff */
[----:B------:R-:W-:Y:S01]  /*1c00*/  IMAD R13, R8, UR5, R13 ;  /* 0x00000005080d7c24 */ /* 0x000fe2000f8e020d */
[----:B------:R-:W-:-:S02]  /*1c10*/  LOP3.LUT R17, R23, 0x38, R24, 0xf8, !PT ;  /* 0x0000003817117812 */ /* 0x000fc400078ef818 */
[----:B------:R-:W-:Y:S01]  /*1c20*/  SHF.R.U32.HI R14, RZ, 0x3, R23 ;  /* 0x00000003ff0e7819 */ /* 0x000fe20000011617 */
[----:B------:R-:W-:Y:S01]  /*1c30*/  IMAD.X R23, R25, 0x1, R11, P0 ;  /* 0x0000000119177824 */ /* 0x000fe200000e060b */
[----:B------:R-:W-:Y:S02]  /*1c40*/  LEA.HI R3, R0, R59, RZ, 0x6 ;  /* 0x0000003b00037211 */ /* 0x000fe400078f30ff */
[----:B------:R-:W-:Y:S01]  /*1c50*/  LOP3.LUT R14, R17, R14, RZ, 0x3c, !PT ;  /* 0x0000000e110e7212 */ /* 0x000fe200078e3cff */
[----:B------:R-:W-:Y:S01]  /*1c60*/  IMAD.X R17, R25, 0x1, R21, P1 ;  /* 0x0000000119117824 */ /* 0x000fe200008e0615 */
[----:B------:R-:W-:Y:S01]  /*1c70*/  SHF.R.S32.HI R129, RZ, 0x1, R131 ;  /* 0x00000001ff817819 */ /* 0x000fe20000011483 */
[----:B------:R-:W-:Y:S02]  /*1c80*/  IMAD.SHL.U32 R3, R3, 0x8, RZ ;  /* 0x0000000803037824 */ /* 0x000fe400078e00ff */
[----:B------:R-:W-:Y:S01]  /*1c90*/  IMAD.WIDE.U32 R16, R26, R2, R16 ;  /* 0x000000021a107225 */ /* 0x000fe200078e0010 */
[----:B------:R-:W-:-:S02]  /*1ca0*/  IADD3 R2, P0, R142, R9, RZ ;  /* 0x000000098e027210 */ /* 0x000fc40007f1e0ff */
[----:B------:R-:W-:Y:S01]  /*1cb0*/  LOP3.LUT R133, R14, 0xfffffe00, R3, 0xf8, !PT ;  /* 0xfffffe000e857812 */ /* 0x000fe200078ef803 */
[C---:B------:R-:W-:Y:S02]  /*1cc0*/  IMAD R3, R143.reuse, R148, RZ ;  /* 0x000000948f037224 */ /* 0x040fe400078e02ff */
[----:B------:R-:W-:Y:S01]  /*1cd0*/  IMAD.X R15, R143, 0x1, R15, P0 ;  /* 0x000000018f0f7824 */ /* 0x000fe200000e060f */
[----:B------:R-:W-:Y:S01]  /*1ce0*/  IADD3 R136, P0, R24, R6, RZ ;  /* 0x0000000618887210 */ /* 0x000fe20007f1e0ff */
[----:B------:R-:W-:Y:S01]  /*1cf0*/  IMAD.WIDE.U32 R22, R8, UR4, R22 ;  /* 0x0000000408167c25 */ /* 0x000fe2000f8e0016 */
[----:B------:R-:W-:Y:S02]  /*1d00*/  ULDC.64 UR4, c[0x0][0x218] ;  /* 0x0000860000047ab9 */ /* 0x000fe40000000a00 */
[----:B------:R-:W-:Y:S01]  /*1d10*/  IADD3.X R137, R25, R19, RZ, P0, !PT ;  /* 0x0000001319897210 */ /* 0x000fe200007fe4ff */
[----:B------:R-:W-:Y:S01]  /*1d20*/  IMAD R3, R142, R149, R3 ;  /* 0x000000958e037224 */ /* 0x000fe200078e0203 */
[----:B------:R-:W-:Y:S01]  /*1d30*/  IADD3 R23, R23, R13, RZ ;  /* 0x0000000d17177210 */ /* 0x000fe20007ffe0ff */
[----:B------:R-:W-:-:S02]  /*1d40*/  IMAD R15, R15, R146, RZ ;  /* 0x000000920f0f7224 */ /* 0x000fc400078e02ff */
[----:B------:R-:W-:-:S04]  /*1d50*/  IMAD.WIDE.U32 R136, R142, R148, R136 ;  /* 0x000000948e887225 */ /* 0x000fc800078e0088 */
[----:B------:R-:W-:Y:S01]  /*1d60*/  IMAD.IADD R56, R137, 0x1, R3 ;  /* 0x0000000189387824 */ /* 0x000fe200078e0203 */
[----:B------:R-:W-:Y:S01]  /*1d70*/  SHF.R.S32.HI R3, RZ, 0x1f, R92 ;  /* 0x0000001fff037819 */ /* 0x000fe2000001145c */
[----:B------:R-:W-:Y:S01]  /*1d80*/  IMAD R15, R2, R147, R15 ;  /* 0x00000093020f7224 */ /* 0x000fe200078e020f */
[----:B------:R-:W-:Y:S01]  /*1d90*/  LEA R236, P1, R136, UR4, 0x1 ;  /* 0x0000000488ec7c11 */ /* 0x000fe2000f8208ff */
[----:B------:R-:W-:Y:S01]  /*1da0*/  IMAD.WIDE.U32 R22, R2, R146, R22 ;  /* 0x0000009202167225 */ /* 0x000fe200078e0016 */
[----:B------:R-:W-:Y:S02]  /*1db0*/  LEA.HI R2, R3, R92, RZ, 0x6 ;  /* 0x0000005c03027211 */ /* 0x000fe400078f30ff */
[----:B------:R-:W-:Y:S01]  /*1dc0*/  SHF.L.U64.HI R237, R136, 0x1, R56 ;  /* 0x0000000188ed7819 */ /* 0x000fe20000010238 */
[----:B------:R-:W-:Y:S01]  /*1dd0*/  IMAD.IADD R15, R23, 0x1, R15 ;  /* 0x00000001170f7824 */ /* 0x000fe200078e020f */
[----:B------:R-:W-:Y:S01]  /*1de0*/  SHF.R.S32.HI R0, RZ, 0x6, R2 ;  /* 0x00000006ff007819 */ /* 0x000fe20000011402 */
[----:B------:R-:W-:Y:S01]  /*1df0*/  IMAD.IADD R13, R17, 0x1, R12 ;  /* 0x00000001110d7824 */ /* 0x000fe200078e020c */
[C---:B------:R-:W-:Y:S01]  /*1e00*/  LEA R94, P0, R22.reuse, UR12, 0x1 ;  /* 0x0000000c165e7c11 */ /* 0x040fe2000f8008ff */
[----:B------:R-:W-:Y:S01]  /*1e10*/  IMAD.MOV.U32 R12, RZ, RZ, R16 ;  /* 0x000000ffff0c7224 */ /* 0x000fe200078e0010 */
[----:B------:R-:W-:-:S02]  /*1e20*/  SHF.L.U64.HI R93, R22, 0x1, R15 ;  /* 0x00000001165d7819 */ /* 0x000fc4000001020f */
[----:B------:R-:W-:Y:S01]  /*1e30*/  VIMNMX R89, R235, R0, !PT ;  /* 0x00000000eb597248 */ /* 0x000fe20007fe0100 */
[----:B------:R-:W-:Y:S01]  /*1e40*/  IMAD.WIDE.U32 R138, R138, UR10, R12 ;  /* 0x0000000a8a8a7c25 */ /* 0x000fe2000f8e000c */
[----:B------:R-:W-:Y:S02]  /*1e50*/  IADD3.X R93, R93, UR13, RZ, P0, !PT ;  /* 0x0000000d5d5d7c10 */ /* 0x000fe400087fe4ff */
[----:B------:R-:W-:Y:S01]  /*1e60*/  ISETP.GT.AND P0, PT, R166, R89, PT ;  /* 0x00000059a600720c */ /* 0x000fe20003f04270 */
[----:B------:R-:W-:Y:S01]  /*1e70*/  IMAD.MOV.U32 R242, RZ, RZ, R94 ;  /* 0x000000fffff27224 */ /* 0x000fe200078e005e */
[----:B------:R-:W-:Y:S01]  /*1e80*/  SHF.R.S32.HI R3, RZ, 0x1f, R132 ;  /* 0x0000001fff037819 */ /* 0x000fe20000011484 */
[----:B------:R-:W-:Y:S01]  /*1e90*/  IMAD.MOV.U32 R243, RZ, RZ, R93 ;  /* 0x000000fffff37224 */ /* 0x000fe200078e005d */
[----:B------:R-:W-:Y:S02]  /*1ea0*/  IADD3.X R237, R237, UR5, RZ, P1, !PT ;  /* 0x00000005eded7c10 */ /* 0x000fe40008ffe4ff */
[----:B------:R-:W-:-:S02]  /*1eb0*/  LEA.HI R64, R3, R132, RZ, 0x3 ;  /* 0x0000008403407211 */ /* 0x000fc400078f18ff */
[----:B------:R-:W-:Y:S01]  /*1ec0*/  IADD3 R141, R139, R141, RZ ;  /* 0x0000008d8b8d7210 */ /* 0x000fe20007ffe0ff */
[----:B------:R-:W-:-:S04]  /*1ed0*/  @!P5 IMAD.MOV.U32 R10, RZ, RZ, RZ ;  /* 0x000000ffff0ad224 */ /* 0x000fc800078e00ff */
[----:B-1----:R-:W-:Y:S05]  /*1ee0*/  @!P0 BRA `(.L_x_5349) ;  /* 0x000000ac00d08947 */ /* 0x002fea0003800000 */
[----:B------:R-:W1:Y:S01]  /*1ef0*/  LDC.64 R2, c[0x0][0x338] ;  /* 0x0000ce00ff027b82 */ /* 0x000e620000000a00 */
[----:B------:R-:W-:Y:S01]  /*1f00*/  ULDC.64 UR10, c[0x0][0x330] ;  /* 0x0000cc00000a7ab9 */ /* 0x000fe20000000a00 */
[----:B------:R-:W-:Y:S01]  /*1f10*/  ULDC.64 UR4, c[0x0][0x328] ;  /* 0x0000ca0000047ab9 */ /* 0x000fe20000000a00 */
[C---:B------:R-:W-:Y:S01]  /*1f20*/  IMAD R4, R5.reuse, UR10, RZ ;  /* 0x0000000a05047c24 */ /* 0x040fe2000f8e02ff */
[----:B------:R-:W-:Y:S01]  /*1f30*/  SHF.R.S32.HI R9, RZ, 0x1f, R92 ;  /* 0x0000001fff097819 */ /* 0x000fe2000001145c */
[----:B------:R-:W-:Y:S01]  /*1f40*/  IMAD R0, R5, UR4, RZ ;  /* 0x0000000405007c24 */ /* 0x000fe2000f8e02ff */
[----:B------:R-:W-:Y:S01]  /*1f50*/  SHF.R.S32.HI R5, RZ, 0x1f, R7 ;  /* 0x0000001fff057819 */ /* 0x000fe20000011407 */
[----:B------:R-:W-:Y:S01]  /*1f60*/  IMAD.WIDE.U32 R12, R239, UR10, R24 ;  /* 0x0000000aef0c7c25 */ /* 0x000fe2000f8e0018 */
[----:B------:R-:W-:Y:S01]  /*1f70*/  IADD3 R6, P1, P0, R7, R142, -R92 ;  /* 0x0000008e07067210 */ /* 0x000fe2000783e85c */
[----:B------:R-:W-:Y:S01]  /*1f80*/  ULDC.64 UR12, c[0x0][0x350] ;  /* 0x0000d400000c7ab9 */ /* 0x000fe20000000a00 */
[----:B------:R-:W2:Y:S01]  /*1f90*/  LDC R91, c[0x0][0x340] ;  /* 0x0000d000ff5b7b82 */ /* 0x000ea20000000800 */
[----:B------:R-:W-:Y:S01]  /*1fa0*/  IMAD R4, R239, UR11, R4 ;  /* 0x0000000bef047c24 */ /* 0x000fe2000f8e0204 */
[----:B------:R-:W-:Y:S01]  /*1fb0*/  IADD3.X R9, R5, R143, ~R9, P1, P0 ;  /* 0x0000008f05097210 */ /* 0x000fe20000fe0c09 */
[C---:B------:R-:W-:Y:S01]  /*1fc0*/  IMAD.WIDE.U32 R14, R239.reuse, UR4, R24 ;  /* 0x00000004ef0e7c25 */ /* 0x040fe2000f8e0018 */
[----:B------:R-:W-:Y:S01]  /*1fd0*/  ULDC.64 UR10, c[0x0][0x348] ;  /* 0x0000d200000a7ab9 */ /* 0x000fe20000000a00 */
[----:B------:R-:W-:Y:S01]  /*1fe0*/  MOV R151, R237 ;  /* 0x000000ed00977202 */ /* 0x000fe20000000f00 */
[----:B------:R-:W-:Y:S01]  /*1ff0*/  ULDC.U8 UR20, c[0x0][0x3c3] ;  /* 0x0000f0c000147ab9 */ /* 0x000fe20000000000 */
[----:B------:R-:W-:Y:S01]  /*2000*/  IMAD R0, R239, UR5, R0 ;  /* 0x00000005ef007c24 */ /* 0x000fe2000f8e0200 */
[----:B------:R-:W-:Y:S01]  /*2010*/  ULDC.64 UR4, c[0x0][0x340] ;  /* 0x0000d00000047ab9 */ /* 0x000fe20000000a00 */
[----:B------:R-:W-:Y:S01]  /*2020*/  IMAD.IADD R13, R13, 0x1, R4 ;  /* 0x000000010d0d7824 */ /* 0x000fe200078e0204 */
[----:B------:R-:W-:Y:S01]  /*2030*/  USHF.L.U64.HI UR23, UR4, 0x5, UR5 ;  /* 0x0000000504177899 */ /* 0x000fe20008010205 */
[----:B------:R-:W-:Y:S01]  /*2040*/  IMAD R5, R9, UR4, RZ ;  /* 0x0000000409057c24 */ /* 0x000fe2000f8e02ff */
[----:B------:R-:W-:Y:S01]  /*2050*/  USHF.L.U32 UR24, UR4, 0x5, URZ ;  /* 0x0000000504187899 */ /* 0x000fe2000800063f */
[----:B------:R-:W-:Y:S01]  /*2060*/  IMAD.WIDE.U32 R12, R6, UR4, R12 ;  /* 0x00000004060c7c25 */ /* 0x000fe2000f8e000c */
[----:B------:R-:W-:Y:S01]  /*2070*/  USHF.L.U64.HI UR21, UR4, 0x4, UR5 ;  /* 0x0000000404157899 */ /* 0x000fe20008010205 */
[----:B-1----:R-:W-:Y:S01]  /*2080*/  SHF.L.U32 R97, R2, 0x4, RZ ;  /* 0x0000000402617819 */ /* 0x002fe200000006ff */
[----:B------:R-:W-:Y:S01]  /*2090*/  USHF.L.U32 UR22, UR4, 0x4, URZ ;  /* 0x0000000404167899 */ /* 0x000fe2000800063f */
[----:B------:R-:W-:Y:S01]  /*20a0*/  IMAD R4, R6, UR5, R5 ;  /* 0x0000000506047c24 */ /* 0x000fe2000f8e0205 */
[----:B------:R-:W-:Y:S01]  /*20b0*/  UIMAD.WIDE.U32 UR26, UR4, 0x60, URZ ;  /* 0x00000060041a78a5 */ /* 0x000fe2000f8e003f */
[----:B------:R-:W-:Y:S01]  /*20c0*/  IMAD.IADD R15, R15, 0x1, R0 ;  /* 0x000000010f0f7824 */ /* 0x000fe200078e0200 */
[----:B------:R-:W-:Y:S01]  /*20d0*/  UIMAD UR25, UR5, 0x60, URZ ;  /* 0x00000060051978a4 */ /* 0x000fe2000f8e023f */
[-C--:B------:R-:W-:Y:S01]  /*20e0*/  IMAD R0, R9, R2.reuse, RZ ;  /* 0x0000000209007224 */ /* 0x080fe200078e02ff */
[----:B------:R-:W-:Y:S01]  /*20f0*/  SHF.L.U64.HI R96, R2, 0x4, R3 ;  /* 0x0000000402607819 */ /* 0x000fe20000010203 */
[----:B------:R-:W-:Y:S01]  /*2100*/  IMAD.IADD R11, R13, 0x1, R4 ;  /* 0x000000010d0b7824 */ /* 0x000fe200078e0204 */
[----:B------:R-:W-:Y:S01]  /*2110*/  ULDC.64 UR4, c[0x0][0x358] ;  /* 0x0000d60000047ab9 */ /* 0x000fe20000000a00 */
[----:B------:R-:W-:Y:S01]  /*2120*/  IMAD.IADD R4, R10, 0x1, R7 ;  /* 0x000000010a047824 */ /* 0x000fe200078e0207 */
[----:B------:R-:W-:Y:S01]  /*2130*/  SHF.L.U32 R5, R149, 0x5, RZ ;  /* 0x0000000595057819 */ /* 0x000fe200000006ff */
[----:B------:R-:W-:Y:S01]  /*2140*/  IMAD R0, R6, R3, R0 ;  /* 0x0000000306007224 */ /* 0x000fe200078e0200 */
[----:B------:R-:W-:Y:S01]  /*2150*/  SHF.L.U64.HI R98, R2, 0x5, R3 ;  /* 0x0000000502627819 */ /* 0x000fe20000010203 */
[----:B------:R-:W-:Y:S01]  /*2160*/  IMAD.WIDE.U32 R14, R6, R2, R14 ;  /* 0x00000002060e7225 */ /* 0x000fe200078e000e */
[----:B------:R-:W-:Y:S01]  /*2170*/  IADD3 R127, R142, 0x20, RZ ;  /* 0x000000208e7f7810 */ /* 0x000fe20007ffe0ff */
[----:B------:R-:W-:Y:S01]  /*2180*/  USHF.L.U64.HI UR21, UR22, 0x1, UR21 ;  /* 0x0000000116157899 */ /* 0x000fe20008010215 */
[----:B------:R-:W-:Y:S01]  /*2190*/  IADD3 R19, R24, 0x80, RZ ;  /* 0x0000008018137810 */ /* 0x000fe20007ffe0ff */
[----:B------:R-:W-:Y:S01]  /*21a0*/  IMAD R53, R142, R129, R130 ;  /* 0x000000818e357224 */ /* 0x000fe200078e0282 */
[----:B--2---:R-:W-:Y:S01]  /*21b0*/  LEA R91, -R91, RZ, 0x6 ;  /* 0x000000ff5b5b7211 */ /* 0x004fe200078e31ff */
[----:B------:R-:W-:Y:S01]  /*21c0*/  IMAD R4, R129, R4, RZ ;  /* 0x0000000481047224 */ /* 0x000fe200078e02ff */
[----:B------:R-:W-:Y:S01]  /*21d0*/  USHF.L.U64.HI UR23, UR24, 0x1, UR23 ;  /* 0x0000000118177899 */ /* 0x000fe20008010217 */
[C---:B------:R-:W-:Y:S01]  /*21e0*/  IMAD R115, R117.reuse, UR12, RZ ;  /* 0x0000000c75737c24 */ /* 0x040fe2000f8e02ff */
[-C--:B------:R-:W-:Y:S01]  /*21f0*/  IADD3 R6, R130, R53.reuse, RZ ;  /* 0x0000003582067210 */ /* 0x080fe20007ffe0ff */
[----:B------:R-:W-:Y:S01]  /*2200*/  IMAD.MOV.U32 R10, RZ, RZ, R12 ;  /* 0x000000ffff0a7224 */ /* 0x000fe200078e000c */
[----:B------:R-:W-:Y:S01]  /*2210*/  SHF.R.S32.HI R125, RZ, 0x1f, R4 ;  /* 0x0000001fff7d7819 */ /* 0x000fe20000011404 */
[----:B------:R-:W-:Y:S01]  /*2220*/  IMAD R117, R117, UR10, RZ ;  /* 0x0000000a75757c24 */ /* 0x000fe2000f8e02ff */
[----:B------:R-:W-:Y:S01]  /*2230*/  ULDC UR19, c[0x0][0x2e0] ;  /* 0x0000b80000137ab9 */ /* 0x000fe20000000800 */
[----:B------:R-:W-:Y:S01]  /*2240*/  IMAD.IADD R13, R15, 0x1, R0 ;  /* 0x000000010f0d7824 */ /* 0x000fe200078e0200 */
[C---:B------:R-:W-:Y:S01]  /*2250*/  IADD3 R0, P0, R4.reuse, R53, RZ ;  /* 0x0000003504007210 */ /* 0x040fe20007f1e0ff */
[----:B------:R-:W-:Y:S01]  /*2260*/  IMAD.MOV.U32 R12, RZ, RZ, R14 ;  /* 0x000000ffff0c7224 */ /* 0x000fe200078e000e */
[----:B------:R-:W-:Y:S01]  /*2270*/  IADD3 R4, P2, R4, R6, RZ ;  /* 0x0000000604047210 */ /* 0x000fe20007f5e0ff */
[C---:B------:R-:W-:Y:S01]  /*2280*/  IMAD R115, R8.reuse, UR13, R115 ;  /* 0x0000000d08737c24 */ /* 0x040fe2000f8e0273 */
[-C--:B------:R-:W-:Y:S01]  /*2290*/  LEA.HI.X.SX32 R53, R53, R125.reuse, 0x1, P0 ;  /* 0x0000007d35357211 */ /* 0x080fe200000f0eff */
[----:B------:R-:W-:Y:S01]  /*22a0*/  IMAD.WIDE.U32 R10, R8, UR12, R10 ;  /* 0x0000000c080a7c25 */ /* 0x000fe2000f8e000a */
[----:B------:R-:W-:Y:S01]  /*22b0*/  ULDC.64 UR12, c[0x0][0x320] ;  /* 0x0000c800000c7ab9 */ /* 0x000fe20000000a00 */
[----:B------:R-:W-:Y:S01]  /*22c0*/  LEA.HI.X.SX32 R125, R6, R125, 0x1, P2 ;  /* 0x0000007d067d7211 */ /* 0x000fe200010f0eff */
[----:B------:R-:W-:Y:S01]  /*22d0*/  ULDC.64 UR16, c[0x0][0x250] ;  /* 0x0000940000107ab9 */ /* 0x000fe20000000a00 */
[----:B------:R-:W-:Y:S01]  /*22e0*/  IMAD R117, R8, UR11, R117 ;  /* 0x0000000b08757c24 */ /* 0x000fe2000f8e0275 */
[----:B------:R-:W-:Y:S01]  /*22f0*/  SHF.L.U64.HI R53, R0, 0x1, R53 ;  /* 0x0000000100357819 */ /* 0x000fe20000010235 */
[----:B------:R-:W-:Y:S01]  /*2300*/  IMAD.WIDE.U32 R8, R8, UR10, R12 ;  /* 0x0000000a08087c25 */ /* 0x000fe2000f8e000c */
[----:B------:R-:W-:Y:S01]  /*2310*/  ULDC.64 UR10, c[0x0][0x318] ;  /* 0x0000c600000a7ab9 */ /* 0x000fe20000000a00 */
[----:B------:R-:W-:Y:S01]  /*2320*/  LEA R118, P1, R10, UR12, 0x1 ;  /* 0x0000000c0a767c11 */ /* 0x000fe2000f8208ff */
[----:B------:R-:W-:Y:S01]  /*2330*/  USHF.L.U32 UR22, UR22, 0x1, URZ ;  /* 0x0000000116167899 */ /* 0x000fe2000800063f */
[----:B------:R-:W-:Y:S01]  /*2340*/  IMAD.IADD R117, R9, 0x1, R117 ;  /* 0x0000000109757824 */ /* 0x000fe200078e0275 */
[----:B------:R-:W-:Y:S01]  /*2350*/  LEA R120, P0, R8, UR10, 0x1 ;  /* 0x0000000a08787c11 */ /* 0x000fe2000f8008ff */
[----:B------:R-:W-:Y:S01]  /*2360*/  IMAD.IADD R115, R11, 0x1, R115 ;  /* 0x000000010b737824 */ /* 0x000fe200078e0273 */
[----:B------:R-:W-:Y:S01]  /*2370*/  SHF.L.U64.HI R125, R4, 0x1, R125 ;  /* 0x00000001047d7819 */ /* 0x000fe2000001027d */
[----:B------:R-:W-:Y:S01]  /*2380*/  IMAD.SHL.U32 R0, R0, 0x2, RZ ;  /* 0x0000000200007824 */ /* 0x000fe200078e00ff */
[----:B------:R-:W-:Y:S01]  /*2390*/  LEA.HI.X R117, R8, UR11, R117, 0x1, P0 ;  /* 0x0000000b08757c11 */ /* 0x000fe200080f0c75 */
[----:B------:R-:W-:Y:S01]  /*23a0*/  ULDC.64 UR10, c[0x0][0x360] ;  /* 0x0000d800000a7ab9 */ /* 0x000fe20000000a00 */
[----:B------:R-:W-:Y:S01]  /*23b0*/  LEA.HI.X R115, R10, UR13, R115, 0x1, P1 ;  /* 0x0000000d0a737c11 */ /* 0x000fe200088f0c73 */
[----:B------:R-:W-:Y:S01]  /*23c0*/  IMAD.SHL.U32 R4, R4, 0x2, RZ ;  /* 0x0000000204047824 */ /* 0x000fe200078e00ff */
[C---:B------:R-:W-:Y:S01]  /*23d0*/  IADD3 R26, P1, R0.reuse, UR10, RZ ;  /* 0x0000000a001a7c10 */ /* 0x040fe2000ff3e0ff */
[----:B------:R-:W-:Y:S01]  /*23e0*/  IMAD.SHL.U32 R90, R129, 0x10, RZ ;  /* 0x00000010815a7824 */ /* 0x000fe200078e00ff */
[----:B------:R-:W-:Y:S01]  /*23f0*/  IADD3 R52, P0, R0, UR4, RZ ;  /* 0x0000000400347c10 */ /* 0x000fe2000ff1e0ff */
[----:B------:R-:W-:Y:S01]  /*2400*/  IMAD.SHL.U32 R114, R147, 0x20, RZ ;  /* 0x0000002093727824 */ /* 0x000fe200078e00ff */
[C---:B------:R-:W-:Y:S01]  /*2410*/  IADD3.X R27, R53.reuse, UR11, RZ, P1, !PT ;  /* 0x0000000b351b7c10 */ /* 0x040fe20008ffe4ff */
[C---:B------:R-:W-:Y:S01]  /*2420*/  VIADD R81, R90.reuse, 0x80 ;  /* 0x000000805a517836 */ /* 0x040fe20000000000 */
[----:B------:R-:W-:Y:S01]  /*2430*/  IADD3.X R53, R53, UR5, RZ, P0, !PT ;  /* 0x0000000535357c10 */ /* 0x000fe200087fe4ff */
[----:B------:R-:W-:Y:S01]  /*2440*/  VIADD R77, R90, 0xc0 ;  /* 0x000000c05a4d7836 */ /* 0x000fe20000000000 */
[----:B------:R-:W-:Y:S01]  /*2450*/  IADD3 R106, P0, R97, R97, RZ ;  /* 0x00000061616a7210 */ /* 0x000fe20007f1e0ff */
[----:B------:R-:W-:Y:S01]  /*2460*/  IMAD.WIDE.U32 R16, R146, 0x20, RZ ;  /* 0x0000002092107825 */ /* 0x000fe200078e00ff */
[----:B------:R-:W-:Y:S01]  /*2470*/  IADD3 R122, P4, R4, UR10, RZ ;  /* 0x0000000a047a7c10 */ /* 0x000fe2000ff9e0ff */
[----:B------:R-:W-:Y:S01]  /*2480*/  USHF.L.U32 UR24, UR24, 0x1, URZ ;  /* 0x0000000118187899 */ /* 0x000fe2000800063f */
[----:B------:R-:W-:Y:S01]  /*2490*/  IADD3 R85, R90, 0x40, RZ ;  /* 0x000000405a557810 */ /* 0x000fe20007ffe0ff */
[----:B------:R-:W-:Y:S01]  /*24a0*/  IMAD.X R105, R96, 0x1, R96, P0 ;  /* 0x0000000160697824 */ /* 0x000fe200000e0660 */
[----:B------:R-:W-:Y:S01]  /*24b0*/  IADD3 R102, P0, R106, 0x40, RZ ;  /* 0x000000406a667810 */ /* 0x000fe20007f1e0ff */
[----:B------:R-:W-:Y:S01]  /*24c0*/  IMAD.IADD R75, R90, 0x1, R81 ;  /* 0x000000015a4b7824 */ /* 0x000fe200078e0251 */
[----:B------:R-:W-:Y:S01]  /*24d0*/  IADD3 R124, P2, R4, UR4, RZ ;  /* 0x00000004047c7c10 */ /* 0x000fe2000ff5e0ff */
[----:B------:R-:W-:Y:S01]  /*24e0*/  IMAD.IADD R79, R90, 0x1, R85 ;  /* 0x000000015a4f7824 */ /* 0x000fe200078e0255 */
[----:B------:R-:W-:Y:S01]  /*24f0*/  IADD3.X R123, R125, UR11, RZ, P4, !PT ;  /* 0x0000000b7d7b7c10 */ /* 0x000fe2000a7fe4ff */
[----:B------:R-:W-:Y:S01]  /*2500*/  IMAD.X R101, RZ, RZ, R105, P0 ;  /* 0x000000ffff657224 */ /* 0x000fe200000e0669 */
[C---:B------:R-:W-:Y:S01]  /*2510*/  IADD3 R104, P5, R106.reuse, 0x80, RZ ;  /* 0x000000806a687810 */ /* 0x040fe20007fbe0ff */
[----:B------:R-:W-:Y:S01]  /*2520*/  IMAD R7, R147, 0x60, RZ ;  /* 0x0000006093077824 */ /* 0x000fe200078e02ff */
[----:B------:R-:W-:Y:S01]  /*2530*/  IADD3 R106, P4, R106, 0xc0, RZ ;  /* 0x000000c06a6a7810 */ /* 0x000fe20007f9e0ff */
[C---:B------:R-:W-:Y:S01]  /*2540*/  IMAD.SHL.U32 R87, R129.reuse, 0x20, RZ ;  /* 0x0000002081577824 */ /* 0x040fe200078e00ff */
[C---:B------:R-:W-:Y:S01]  /*2550*/  IADD3 R71, R90.reuse, R77, RZ ;  /* 0x0000004d5a477210 */ /* 0x040fe20007ffe0ff */
[----:B------:R-:W-:Y:S01]  /*2560*/  IMAD R83, R129, 0x30, RZ ;  /* 0x0000003081537824 */ /* 0x000fe200078e02ff */
[----:B------:R-:W-:Y:S01]  /*2570*/  IADD3.X R125, R125, UR5, RZ, P2, !PT ;  /* 0x000000057d7d7c10 */ /* 0x000fe200097fe4ff */
[----:B------:R-:W-:Y:S01]  /*2580*/  IMAD.IADD R73, R90, 0x1, R79 ;  /* 0x000000015a497824 */ /* 0x000fe200078e024f */
[-C--:B------:R-:W-:Y:S01]  /*2590*/  IADD3 R108, P2, R102, R97.reuse, RZ ;  /* 0x00000061666c7210 */ /* 0x080fe20007f5e0ff */
[----:B------:R-:W-:Y:S01]  /*25a0*/  IMAD.IADD R69, R90, 0x1, R75 ;  /* 0x000000015a457824 */ /* 0x000fe200078e024b */
[----:B------:R-:W-:Y:S01]  /*25b0*/  IADD3 R112, P0, R106, R97, RZ ;  /* 0x000000616a707210 */ /* 0x000fe20007f1e0ff */
[----:B------:R-:W-:Y:S01]  /*25c0*/  IMAD.WIDE.U32 R148, R148, 0x20, RZ ;  /* 0x0000002094947825 */ /* 0x000fe200078e00ff */
[----:B------:R-:W-:Y:S01]  /*25d0*/  IADD3.X R103, RZ, R105, RZ, P5, !PT ;  /* 0x00000069ff677210 */ /* 0x000fe20002ffe4ff */
[----:B------:R-:W-:Y:S01]  /*25e0*/  ULDC UR4, c[0x0][0x2e0] ;  /* 0x0000b80000047ab9 */ /* 0x000fe20000000800 */
[----:B------:R-:W-:Y:S01]  /*25f0*/  IADD3 R114, R17, R114, RZ ;  /* 0x0000007211727210 */ /* 0x000fe20007ffe0ff */
[----:B------:R-:W-:Y:S01]  /*2600*/  IMAD.WIDE.U32 R146, R146, 0x60, RZ ;  /* 0x0000006092927825 */ /* 0x000fe200078e00ff */
[----:B------:R-:W-:Y:S01]  /*2610*/  IADD3 R67, R90, R71, RZ ;  /* 0x000000475a437210 */ /* 0x000fe20007ffe0ff */
[----:B------:R-:W-:Y:S01]  /*2620*/  ULDC UR5, c[0x0][0x2e0] ;  /* 0x0000b80000057ab9 */ /* 0x000fe20000000800 */
[----:B------:R-:W-:Y:S01]  /*2630*/  IADD3 R110, P1, R104, R97, RZ ;  /* 0x00000061686e7210 */ /* 0x000fe20007f3e0ff */
[----:B------:R-:W-:Y:S01]  /*2640*/  IMAD.X R105, RZ, RZ, R105, P4 ;  /* 0x000000ffff697224 */ /* 0x000fe200020e0669 */
[----:B------:R-:W-:Y:S01]  /*2650*/  SHF.L.U32 R113, R16, 0x1, RZ ;  /* 0x0000000110717819 */ /* 0x000fe200000006ff */
[----:B------:R-:W-:Y:S01]  /*2660*/  IMAD.SHL.U32 R99, R2, 0x20, RZ ;  /* 0x0000002002637824 */ /* 0x000fe200078e00ff */
[----:B------:R-:W-:Y:S01]  /*2670*/  SHF.L.U64.HI R114, R16, 0x1, R114 ;  /* 0x0000000110727819 */ /* 0x000fe20000010272 */
[----:B------:R-:W-:Y:S01]  /*2680*/  IMAD.MOV.U32 R150, RZ, RZ, R236 ;  /* 0x000000ffff967224 */ /* 0x000fe200078e00ec */
[----:B------:R-:W-:Y:S01]  /*2690*/  MOV R17, R166 ;  /* 0x000000a600117202 */ /* 0x000fe20000000f00 */
[C---:B------:R-:W-:Y:S01]  /*26a0*/  VIADD R128, R142.reuse, 0x10 ;  /* 0x000000108e807836 */ /* 0x040fe20000000000 */
[----:B------:R-:W-:Y:S01]  /*26b0*/  SHF.R.S32.HI R88, RZ, 0x1f, R90 ;  /* 0x0000001fff587819 */ /* 0x000fe2000001145a */
[----:B------:R-:W-:Y:S01]  /*26c0*/  VIADD R126, R142, 0x30 ;  /* 0x000000308e7e7836 */ /* 0x000fe20000000000 */
[----:B------:R-:W-:Y:S01]  /*26d0*/  SHF.R.S32.HI R86, RZ, 0x1f, R87 ;  /* 0x0000001fff567819 */ /* 0x000fe20000011457 */
        /* <DEDUP_REMOVED lines=8> */
[--C-:B------:R-:W-:Y:S01]  /*2760*/  IMAD.X R107, R101, 0x1, R96.reuse, P2 ;  /* 0x00000001656b7824 */ /* 0x100fe200010e0660 */
[----:B------:R-:W-:Y:S01]  /*2770*/  SHF.R.S32.HI R78, RZ, 0x1f, R79 ;  /* 0x0000001fff4e7819 */ /* 0x000fe2000001144f */
[----:B------:R-:W-:Y:S01]  /*2780*/  IMAD.X R111, R105, 0x1, R96, P0 ;  /* 0x00000001696f7824 */ /* 0x000fe200000e0660 */
[----:B------:R-:W-:Y:S01]  /*2790*/  SHF.R.S32.HI R74, RZ, 0x1f, R75 ;  /* 0x0000001fff4a7819 */ /* 0x000fe2000001144b */
[----:B------:R-:W-:Y:S01]  /*27a0*/  ULDC.64 UR10, c[0x0][0x248] ;  /* 0x00009200000a7ab9 */ /* 0x000fe20000000a00 */
[----:B------:R-:W-:Y:S01]  /*27b0*/  SHF.R.S32.HI R70, RZ, 0x1f, R71 ;  /* 0x0000001fff467819 */ /* 0x000fe20000011447 */
[----:B------:R-:W-:Y:S01]  /*27c0*/  UIADD3 UR25, UR27, UR25, URZ ;  /* 0x000000191b197290 */ /* 0x000fe2000fffe03f */
[----:B------:R-:W-:Y:S01]  /*27d0*/  SHF.R.S32.HI R72, RZ, 0x1f, R73 ;  /* 0x0000001fff487819 */ /* 0x000fe20000011449 */
[----:B------:R-:W-:Y:S01]  /*27e0*/  ULDC.64 UR12, c[0x0][0x230] ;  /* 0x00008c00000c7ab9 */ /* 0x000fe20000000a00 */
[----:B------:R-:W-:Y:S01]  /*27f0*/  SHF.R.S32.HI R68, RZ, 0x1f, R69 ;  /* 0x0000001fff447819 */ /* 0x000fe20000011445 */
[----:B------:R-:W-:Y:S01]  /*2800*/  ULDC.64 UR14, c[0x0][0x238] ;  /* 0x00008e00000e7ab9 */ /* 0x000fe20000000a00 */
[----:B------:R-:W-:-:S02]  /*2810*/  SHF.R.S32.HI R66, RZ, 0x1f, R67 ;  /* 0x0000001fff427819 */ /* 0x000fc40000011443 */
[----:B------:R-:W-:-:S07]  /*2820*/  IADD3.X R109, R103, R96, RZ, P1, !PT ;  /* 0x00000060676d7210 */ /* 0x000fce0000ffe4ff */
.L_x_5403:
        /* <DEDUP_REMOVED lines=11> */
[----:B------:R-:W2:Y:S01]  /*28e0*/  @P0 LDG.E.128 R12, desc[UR6][R118.64] ;  /* 0x00000006760c0981 */ /* 0x000ea2000c1e1d00 */
[----:B------:R-:W-:Y:S01]  /*28f0*/  @P0 IMAD.MOV.U32 R95, RZ, RZ, R93 ;  /* 0x000000ffff5f0224 */ /* 0x000fe200078e005d */
[----:B------:R-:W-:Y:S04]  /*2900*/  @P5 IADD3 R2, P1, R118, UR22, RZ ;  /* 0x0000001676025c10 */ /* 0x000fe8000ff3e0ff */
[C---:B------:R-:W-:Y:S02]  /*2910*/  @P5 IADD3.X R3, R119.reuse, UR21, RZ, P1, !PT ;  /* 0x0000001577035c10 */ /* 0x040fe40008ffe4ff */
        /* <DEDUP_REMOVED lines=251> */
.L_x_5353:
[----:B------:R-:W-:Y:S05]  /*38d0*/  BSYNC B0 ;  /* 0x0000000000007941 */ /* 0x000fea0003800000 */
.L_x_5352:
        /* <DEDUP_REMOVED lines=10> */
[C---:B------:R-:W-:Y:S02]  /*3980*/  LEA R156, P1, R97.reuse, R120, 0x1 ;  /* 0x00000078619c7211 */ /* 0x040fe400078208ff */
        /* <DEDUP_REMOVED lines=205> */
.L_x_5355:
[----:B------:R-:W-:Y:S05]  /*4660*/  BSYNC B0 ;  /* 0x0000000000007941 */ /* 0x000fea0003800000 */
.L_x_5354:
[----:B------:R-:W-:Y:S04]  /*4670*/  BSSY B0, `(.L_x_5356) ;  /* 0x00000d6000007945 */ /* 0x000fe80003800000 */
[----:B------:R-:W-:Y:S05]  /*4680*/  @!P4 BRA `(.L_x_5357) ;  /* 0x0000000c0050c947 */ /* 0x000fea0003800000 */
[-C--:B-1----:R-:W-:Y:S02]  /*4690*/  LEA R154, P1, R99, R120.reuse, 0x1 ;  /* 0x00000078639a7211 */ /* 0x082fe400078208ff */
        /* <DEDUP_REMOVED lines=211> */
.L_x_5357:
[----:B------:R-:W-:Y:S05]  /*53d0*/  BSYNC B0 ;  /* 0x0000000000007941 */ /* 0x000fea0003800000 */
.L_x_5356:
        /* <DEDUP_REMOVED lines=219> */
.L_x_5359:
[----:B------:R-:W-:Y:S05]  /*6190*/  BSYNC B0 ;  /* 0x0000000000007941 */ /* 0x000fea0003800000 */
.L_x_5358:
[----:B------:R-:W-:Y:S01]  /*61a0*/  MOV R26, R134 ;  /* 0x00000086001a7202 */ /* 0x000fe20000000f00 */
[----:B------:R-:W-:Y:S01]  /*61b0*/  IMAD.MOV.U32 R52, RZ, RZ, R152 ;  /* 0x000000ffff347224 */ /* 0x000fe200078e0098 */
[----:B------:R-:W-:Y:S01]  /*61c0*/  MOV R27, R95 ;  /* 0x0000005f001b7202 */ /* 0x000fe20000000f00 */
[----:B------:R-:W-:Y:S01]  /*61d0*/  IMAD.MOV.U32 R53, RZ, RZ, R119 ;  /* 0x000000ffff357224 */ /* 0x000fe200078e0077 */
[----:B------:R-:W-:Y:S01]  /*61e0*/  UMOV UR4, UR19 ;  /* 0x0000001300047c82 */ /* 0x000fe20008000000 */
[----:B------:R-:W-:Y:S05]  /*61f0*/  BRA `(.L_x_5360) ;  /* 0x0000006400907947 */ /* 0x000fea0003800000 */
.L_x_5351:
        /* <DEDUP_REMOVED lines=92> */
.L_x_5364:
[----:B------:R-:W-:Y:S05]  /*67c0*/  BSYNC B0 ;  /* 0x0000000000007941 */ /* 0x000fea0003800000 */
.L_x_5363:
        /* <DEDUP_REMOVED lines=89> */
.L_x_5366:
[----:B------:R-:W-:Y:S05]  /*6d60*/  BSYNC B0 ;  /* 0x0000000000007941 */ /* 0x000fea0003800000 */
.L_x_5365:
        /* <DEDUP_REMOVED lines=86> */
.L_x_5368:
[----:B------:R-:W-:Y:S05]  /*72d0*/  BSYNC B0 ;  /* 0x0000000000007941 */ /* 0x000fea0003800000 */
.L_x_5367:
        /* <DEDUP_REMOVED lines=89> */
.L_x_5370:
[----:B------:R-:W-:Y:S05]  /*7870*/  BSYNC B0 ;  /* 0x0000000000007941 */ /* 0x000fea0003800000 */
.L_x_5369:
[----:B-----5:R1:W-:Y:S02]  /*7880*/  STG.E.128 desc[UR6][R150.64+0x180], R36 ;  /* 0x0001802496007986 */ /* 0x0203e4000c101d06 */
.L_x_5362:
[----:B------:R-:W-:Y:S05]  /*7890*/  BSYNC B1 ;  /* 0x0000000000017941 */ /* 0x000fea0003800000 */
.L_x_5361:
        /* <DEDUP_REMOVED lines=105> */
.L_x_5374:
[----:B------:R-:W-:Y:S05]  /*7f30*/  BSYNC B0 ;  /* 0x0000000000007941 */ /* 0x000fea0003800000 */
.L_x_5373:
        /* <DEDUP_REMOVED lines=97> */
.L_x_5376:
[----:B------:R-:W-:Y:S05]  /*8550*/  BSYNC B0 ;  /* 0x0000000000007941 */ /* 0x000fea0003800000 */
.L_x_5375:
        /* <DEDUP_REMOVED lines=94> */
.L_x_5378:
[----:B------:R-:W-:Y:S05]  /*8b40*/  BSYNC B0 ;  /* 0x0000000000007941 */ /* 0x000fea0003800000 */
.L_x_5377:
        /* <DEDUP_REMOVED lines=98> */
.L_x_5380:
[----:B------:R-:W-:Y:S05]  /*9170*/  BSYNC B0 ;  /* 0x0000000000007941 */ /* 0x000fea0003800000 */
.L_x_5379:
[----:B-----5:R2:W-:Y:S02]  /*9180*/  STG.E.128 desc[UR6][R40.64+0x180], R4 ;  /* 0x0001800428007986 */ /* 0x0205e4000c101d06 */
.L_x_5372:
[----:B------:R-:W-:Y:S05]  /*9190*/  BSYNC B1 ;  /* 0x0000000000017941 */ /* 0x000fea0003800000 */
.L_x_5371:
        /* <DEDUP_REMOVED lines=103> */
.L_x_5384:
[----:B------:R-:W-:Y:S05]  /*9810*/  BSYNC B0 ;  /* 0x0000000000007941 */ /* 0x000fea0003800000 */
.L_x_5383:
        /* <DEDUP_REMOVED lines=103> */
.L_x_5386:
[----:B------:R-:W-:Y:S05]  /*9e90*/  BSYNC B0 ;  /* 0x0000000000007941 */ /* 0x000fea0003800000 */
.L_x_5385:
        /* <DEDUP_REMOVED lines=94> */
.L_x_5388:
[----:B------:R-:W-:Y:S05]  /*a480*/  BSYNC B0 ;  /* 0x0000000000007941 */ /* 0x000fea0003800000 */
.L_x_5387:
        /* <DEDUP_REMOVED lines=96> */
.L_x_5390:
[----:B------:R-:W-:Y:S05]  /*aa90*/  BSYNC B0 ;  /* 0x0000000000007941 */ /* 0x000fea0003800000 */
.L_x_5389:
[----:B-----5:R2:W-:Y:S02]  /*aaa0*/  STG.E.128 desc[UR6][R40.64+0x180], R4 ;  /* 0x0001800428007986 */ /* 0x0205e4000c101d06 */
.L_x_5382:
[----:B------:R-:W-:Y:S05]  /*aab0*/  BSYNC B1 ;  /* 0x0000000000017941 */ /* 0x000fea0003800000 */
.L_x_5381:
        /* <DEDUP_REMOVED lines=107> */
.L_x_5394:
[----:B------:R-:W-:Y:S05]  /*b170*/  BSYNC B0 ;  /* 0x0000000000007941 */ /* 0x000fea0003800000 */
.L_x_5393:
        /* <DEDUP_REMOVED lines=104> */
.L_x_5396:
[----:B------:R-:W-:Y:S05]  /*b800*/  BSYNC B0 ;  /* 0x0000000000007941 */ /* 0x000fea0003800000 */
.L_x_5395:
        /* <DEDUP_REMOVED lines=94> */
.L_x_5398:
[----:B------:R-:W-:Y:S05]  /*bdf0*/  BSYNC B0 ;  /* 0x0000000000007941 */ /* 0x000fea0003800000 */
.L_x_5397:
        /* <DEDUP_REMOVED lines=96> */
.L_x_5400:
[----:B------:R-:W-:Y:S05]  /*c400*/  BSYNC B0 ;  /* 0x0000000000007941 */ /* 0x000fea0003800000 */
.L_x_5399:
[----:B-----5:R1:W-:Y:S02]  /*c410*/  STG.E.128 desc[UR6][R40.64+0x180], R4 ;  /* 0x0001800428007986 */ /* 0x0203e4000c101d06 */
.L_x_5392:
[----:B------:R-:W-:Y:S05]  /*c420*/  BSYNC B1 ;  /* 0x0000000000017941 */ /* 0x000fea0003800000 */
.L_x_5391:
        /* <DEDUP_REMOVED lines=8> */
.L_x_5350:
        /* <DEDUP_REMOVED lines=57> */
.L_x_5360:
        /* <DEDUP_REMOVED lines=82> */
.L_x_5401:
        /* <DEDUP_REMOVED lines=9> */
.L_x_5402:
[----:B------:R-:W-:Y:S04]  /*cdf0*/  IADD3 R17, R17, -0x1, RZ ;  /* 0xffffffff11117810 */ /* 0x000fe80007ffe0ff */
[----:B------:R-:W-:Y:S11]  /*ce00*/  ISETP.GT.AND P0, PT, R17, R89, PT ;  /* 0x000000591100720c */ /* 0x000ff60003f04270 */
[----:B------:R-:W-:Y:S02]  /*ce10*/  @!UPT UIADD3 URZ, URZ, URZ, URZ ;  /* 0x0000003f3f3ff290 */ /* 0x000fe4000fffe03f */
[----:B------:R-:W-:Y:S05]  /*ce20*/  @P0 BRA `(.L_x_5403) ;  /* 0xffffff5800800947 */ /* 0x000fea000383ffff */
.L_x_5349:
        /* <DEDUP_REMOVED lines=104> */
.L_x_5410:
[----:B------:R-:W-:Y:S05]  /*d4b0*/  BSYNC B0 ;  /* 0x0000000000007941 */ /* 0x000fea0003800000 */
.L_x_5409:
        /* <DEDUP_REMOVED lines=46> */
.L_x_5412:
[----:B------:R-:W-:Y:S05]  /*d7a0*/  BSYNC B0 ;  /* 0x0000000000007941 */ /* 0x000fea0003800000 */
.L_x_5411:
        /* <DEDUP_REMOVED lines=45> */
.L_x_5414:
[----:B------:R-:W-:Y:S05]  /*da80*/  BSYNC B0 ;  /* 0x0000000000007941 */ /* 0x000fea0003800000 */
.L_x_5413:
        /* <DEDUP_REMOVED lines=44> */
.L_x_5416:
[----:B------:R-:W-:Y:S05]  /*dd50*/  BSYNC B0 ;  /* 0x0000000000007941 */ /* 0x000fea0003800000 */
.L_x_5415:
[----:B------:R1:W-:Y:S02]  /*dd60*/  STS.128 [R245+0x6000], R8 ;  /* 0x00600008f5007388 */ /* 0x0003e40000000c00 */
.L_x_5408:
[----:B------:R-:W-:Y:S05]  /*dd70*/  BSYNC B1 ;  /* 0x0000000000017941 */ /* 0x000fea0003800000 */
.L_x_5407:
        /* <DEDUP_REMOVED lines=52> */
.L_x_5420:
[----:B------:R-:W-:Y:S05]  /*e0c0*/  BSYNC B0 ;  /* 0x0000000000007941 */ /* 0x000fea0003800000 */
.L_x_5419:
        /* <DEDUP_REMOVED lines=45> */
.L_x_5422:
[----:B------:R-:W-:Y:S05]  /*e3a0*/  BSYNC B0 ;  /* 0x0000000000007941 */ /* 0x000fea0003800000 */
.L_x_5421:
        /* <DEDUP_REMOVED lines=45> */
.L_x_5424:
[----:B------:R-:W-:Y:S05]  /*e680*/  BSYNC B0 ;  /* 0x0000000000007941 */ /* 0x000fea0003800000 */
.L_x_5423:
        /* <DEDUP_REMOVED lines=44> */
.L_x_5426:
[----:B------:R-:W-:Y:S05]  /*e950*/  BSYNC B0 ;  /* 0x0000000000007941 */ /* 0x000fea0003800000 */
.L_x_5425:
[----:B------:R1:W-:Y:S02]  /*e960*/  STS.128 [R245+0x6800], R8 ;  /* 0x00680008f5007388 */ /* 0x0003e40000000c00 */
.L_x_5418:
[----:B------:R-:W-:Y:S05]  /*e970*/  BSYNC B1 ;  /* 0x0000000000017941 */ /* 0x000fea0003800000 */
.L_x_5417:
        /* <DEDUP_REMOVED lines=52> */
.L_x_5430:
[----:B------:R-:W-:Y:S05]  /*ecc0*/  BSYNC B0 ;  /* 0x0000000000007941 */ /* 0x000fea0003800000 */
.L_x_5429:
        /* <DEDUP_REMOVED lines=45> */
.L_x_5432:
[----:B------:R-:W-:Y:S05]  /*efa0*/  BSYNC B0 ;  /* 0x0000000000007941 */ /* 0x000fea0003800000 */
.L_x_5431:
        /* <DEDUP_REMOVED lines=45> */
.L_x_5434:
[----:B------:R-:W-:Y:S05]  /*f280*/  BSYNC B0 ;  /* 0x0000000000007941 */ /* 0x000fea0003800000 */
.L_x_5433:
        /* <DEDUP_REMOVED lines=44> */
.L_x_5436:
[----:B------:R-:W-:Y:S05]  /*f550*/  BSYNC B0 ;  /* 0x0000000000007941 */ /* 0x000fea0003800000 */
.L_x_5435:
[----:B------:R1:W-:Y:S02]  /*f560*/  STS.128 [R245+0x7000], R8 ;  /* 0x00700008f5007388 */ /* 0x0003e40000000c00 */
.L_x_5428:
[----:B------:R-:W-:Y:S05]  /*f570*/  BSYNC B1 ;  /* 0x0000000000017941 */ /* 0x000fea0003800000 */
.L_x_5427:
        /* <DEDUP_REMOVED lines=49> */
.L_x_5439:
[----:B------:R-:W-:Y:S05]  /*f890*/  BSYNC B0 ;  /* 0x0000000000007941 */ /* 0x000fea0003800000 */
.L_x_5438:
        /* <DEDUP_REMOVED lines=43> */
.L_x_5441:
[----:B------:R-:W-:Y:S05]  /*fb50*/  BSYNC B0 ;  /* 0x0000000000007941 */ /* 0x000fea0003800000 */
.L_x_5440:
        /* <DEDUP_REMOVED lines=46> */
.L_x_5443:
[----:B------:R-:W-:Y:S05]  /*fe40*/  BSYNC B0 ;  /* 0x0000000000007941 */ /* 0x000fea0003800000 */
.L_x_5442:
        /* <DEDUP_REMOVED lines=45> */
.L_x_5445:
[----:B------:R-:W-:Y:S05]  /*10120*/  BSYNC B0 ;  /* 0x0000000000007941 */ /* 0x000fea0003800000 */
.L_x_5444:
[----:B------:R1:W-:Y:S01]  /*10130*/  STS.128 [R245+0x7800], R8 ;  /* 0x00780008f5007388 */ /* 0x0003e20000000c00 */
[----:B------:R-:W-:Y:S05]  /*10140*/  BRA `(.L_x_5437) ;  /* 0x0000005c007c7947 */ /* 0x000fea0003800000 */
.L_x_5406:
        /* <DEDUP_REMOVED lines=93> */
.L_x_5449:
[----:B------:R-:W-:Y:S05]  /*10720*/  BSYNC B0 ;  /* 0x0000000000007941 */ /* 0x000fea0003800000 */
.L_x_5448:
        /* <DEDUP_REMOVED lines=88> */
.L_x_5451:
[----:B------:R-:W-:Y:S05]  /*10cb0*/  BSYNC B0 ;  /* 0x0000000000007941 */ /* 0x000fea0003800000 */
.L_x_5450:
        /* <DEDUP_REMOVED lines=88> */
.L_x_5453:
[----:B------:R-:W-:Y:S05]  /*11240*/  BSYNC B0 ;  /* 0x0000000000007941 */ /* 0x000fea0003800000 */
.L_x_5452:
        /* <DEDUP_REMOVED lines=88> */
.L_x_5455:
[----:B------:R-:W-:Y:S05]  /*117d0*/  BSYNC B0 ;  /* 0x0000000000007941 */ /* 0x000fea0003800000 */
.L_x_5454:
[----:B------:R1:W-:Y:S02]  /*117e0*/  STS.128 [R245+0x6000], R16 ;  /* 0x00600010f5007388 */ /* 0x0003e40000000c00 */
.L_x_5447:
[----:B------:R-:W-:Y:S05]  /*117f0*/  BSYNC B1 ;  /* 0x0000000000017941 */ /* 0x000fea0003800000 */
.L_x_5446:
        /* <DEDUP_REMOVED lines=95> */
.L_x_5459:
[----:B------:R-:W-:Y:S05]  /*11df0*/  BSYNC B0 ;  /* 0x0000000000007941 */ /* 0x000fea0003800000 */
.L_x_5458:
        /* <DEDUP_REMOVED lines=88> */
.L_x_5461:
[----:B------:R-:W-:Y:S05]  /*12380*/  BSYNC B0 ;  /* 0x0000000000007941 */ /* 0x000fea0003800000 */
.L_x_5460:
        /* <DEDUP_REMOVED lines=88> */
.L_x_5463:
[----:B------:R-:W-:Y:S05]  /*12910*/  BSYNC B0 ;  /* 0x0000000000007941 */ /* 0x000fea0003800000 */
.L_x_5462:
        /* <DEDUP_REMOVED lines=88> */
.L_x_5465:
[----:B------:R-:W-:Y:S05]  /*12ea0*/  BSYNC B0 ;  /* 0x0000000000007941 */ /* 0x000fea0003800000 */
.L_x_5464:
[----:B------:R1:W-:Y:S02]  /*12eb0*/  STS.128 [R245+0x6800], R16 ;  /* 0x00680010f5007388 */ /* 0x0003e40000000c00 */
.L_x_5457:
[----:B------:R-:W-:Y:S05]  /*12ec0*/  BSYNC B1 ;  /* 0x0000000000017941 */ /* 0x000fea0003800000 */
.L_x_5456:
        /* <DEDUP_REMOVED lines=95> */
.L_x_5469:
[----:B------:R-:W-:Y:S05]  /*134c0*/  BSYNC B0 ;  /* 0x0000000000007941 */ /* 0x000fea0003800000 */
.L_x_5468:
        /* <DEDUP_REMOVED lines=88> */
.L_x_5471:
[----:B------:R-:W-:Y:S05]  /*13a50*/  BSYNC B0 ;  /* 0x0000000000007941 */ /* 0x000fea0003800000 */
.L_x_5470:
        /* <DEDUP_REMOVED lines=88> */
.L_x_5473:
[----:B------:R-:W-:Y:S05]  /*13fe0*/  BSYNC B0 ;  /* 0x0000000000007941 */ /* 0x000fea0003800000 */
.L_x_5472:
        /* <DEDUP_REMOVED lines=88> */
.L_x_5475:
[----:B------:R-:W-:Y:S05]  /*14570*/  BSYNC B0 ;  /* 0x0000000000007941 */ /* 0x000fea0003800000 */
.L_x_5474:
[----:B------:R1:W-:Y:S02]  /*14580*/  STS.128 [R245+0x7000], R16 ;  /* 0x00700010f5007388 */ /* 0x0003e40000000c00 */
.L_x_5467:
[----:B------:R-:W-:Y:S05]  /*14590*/  BSYNC B1 ;  /* 0x0000000000017941 */ /* 0x000fea0003800000 */
.L_x_5466:
        /* <DEDUP_REMOVED lines=93> */
.L_x_5477:
[----:B------:R-:W-:Y:S05]  /*14b70*/  BSYNC B0 ;  /* 0x0000000000007941 */ /* 0x000fea0003800000 */
.L_x_5476:
        /* <DEDUP_REMOVED lines=87> */
.L_x_5479:
[----:B------:R-:W-:Y:S05]  /*150f0*/  BSYNC B0 ;  /* 0x0000000000007941 */ /* 0x000fea0003800000 */
.L_x_5478:
        /* <DEDUP_REMOVED lines=87> */
.L_x_5481:
[----:B------:R-:W-:Y:S05]  /*15670*/  BSYNC B0 ;  /* 0x0000000000007941 */ /* 0x000fea0003800000 */
.L_x_5480:
        /* <DEDUP_REMOVED lines=89> */
.L_x_5483:
[----:B------:R-:W-:Y:S05]  /*15c10*/  BSYNC B0 ;  /* 0x0000000000007941 */ /* 0x000fea0003800000 */
.L_x_5482:
[----:B------:R1:W-:Y:S01]  /*15c20*/  STS.128 [R245+0x7800], R16 ;  /* 0x00780010f5007388 */ /* 0x0003e20000000c00 */
[----:B------:R-:W-:Y:S05]  /*15c30*/  BRA `(.L_x_5437) ;  /* 0x0000000000c07947 */ /* 0x000fea0003800000 */
.L_x_5405:
        /* <DEDUP_REMOVED lines=48> */
.L_x_5437:
[----:B------:R-:W-:Y:S05]  /*15f40*/  BSYNC B2 ;  /* 0x0000000000027941 */ /* 0x000fea0003800000 */
.L_x_5404:
[----:B-1----:R-:W-:Y:S01]  /*15f50*/  VIADD R2, R166, 0xffffffff ;  /* 0xffffffffa6027836 */ /* 0x002fe20000000000 */
[----:B------:R-:W-:Y:S01]  /*15f60*/  LOP3.LUT R11, R64, 0xfffffff8, RZ, 0xc0, !PT ;  /* 0xfffffff8400b7812 */ /* 0x000fe200078ec0ff */
[----:B------:R-:W-:Y:S01]  /*15f70*/  IMAD.SHL.U32 R143, R142, 0x8, RZ ;  /* 0x000000088e8f7824 */ /* 0x000fe200078e00ff */
[----:B------:R-:W-:Y:S01]  /*15f80*/  LEA.HI R0, R65, R65, RZ, 0x1 ;  /* 0x0000004141007211 */ /* 0x000fe200078f08ff */
[----:B------:R-:W-:Y:S02]  /*15f90*/  IMAD.SHL.U32 R3, R2, 0x40, RZ ;  /* 0x0000004002037824 */ /* 0x000fe400078e00ff */
[----:B------:R-:W-:Y:S01]  /*15fa0*/  IMAD.IADD R132, R132, 0x1, -R11 ;  /* 0x0000000184847824 */ /* 0x000fe200078e0a0b */
[----:B------:R-:W-:Y:S01]  /*15fb0*/  LOP3.LUT R0, R0, 0xfffffffe, RZ, 0xc0, !PT ;  /* 0xfffffffe00007812 */ /* 0x000fe200078ec0ff */
[----:B------:R-:W-:-:S04]  /*15fc0*/  IMAD.IADD R9, R60, 0x1, -R3 ;  /* 0x000000013c097824 */ /* 0x000fc800078e0a03 */
[----:B------:R-:W-:Y:S01]  /*15fd0*/  IMAD.IADD R65, R65, 0x1, -R0 ;  /* 0x0000000141417824 */ /* 0x000fe200078e0a00 */
[-C--:B------:R-:W-:Y:S01]  /*15fe0*/  ISETP.GE.AND P6, PT, R22, R9.reuse, PT ;  /* 0x000000091600720c */ /* 0x080fe20003fc6270 */
[----:B------:R-:W-:Y:S01]  /*15ff0*/  IMAD.SHL.U32 R0, R61, 0x40, RZ ;  /* 0x000000403d007824 */ /* 0x000fe200078e00ff */
[-C--:B------:R-:W-:Y:S02]  /*16000*/  ISETP.GE.AND P5, PT, R20, R9.reuse, PT ;  /* 0x000000091400720c */ /* 0x080fe40003fa6270 */
[-C--:B------:R-:W-:Y:S02]  /*16010*/  ISETP.GE.AND P1, PT, R14, R9.reuse, PT ;  /* 0x000000090e00720c */ /* 0x080fe40003f26270 */
[-C--:B------:R-:W-:Y:S02]  /*16020*/  ISETP.GE.AND P2, PT, R142, R9.reuse, PT ;  /* 0x000000098e00720c */ /* 0x080fe40003f46270 */
[----:B------:R-:W-:Y:S02]  /*16030*/  ISETP.GE.AND P4, PT, R14, R9, PT ;  /* 0x000000090e00720c */ /* 0x000fe40003f86270 */
[----:B------:R-:W-:-:S03]  /*16040*/  LOP3.LUT R0, R0, 0x1c0, RZ, 0xc0, !PT ;  /* 0x000001c000007812 */ /* 0x000fc600078ec0ff */
[----:B------:R-:W1:Y:S04]  /*16050*/  @!P6 LDC.64 R6, c[0x0][0x248] ;  /* 0x00009200ff06eb82 */ /* 0x000e680000000a00 */
[C---:B------:R-:W-:Y:S02]  /*16060*/  @!P1 LEA R12, P0, R58.reuse, R236, 0x1 ;  /* 0x000000ec3a0c9211 */ /* 0x040fe400078008ff */
[----:B------:R-:W-:Y:S01]  /*16070*/  @!PT LDS RZ, [RZ] ;  /* 0x00000000fffff984 */ /* 0x000fe20000000800 */
[----:B------:R-:W-:Y:S01]  /*16080*/  @!PT LDS RZ, [RZ] ;  /* 0x00000000fffff984 */ /* 0x000fe20000000800 */
[----:B------:R-:W-:Y:S01]  /*16090*/  @!PT LDS RZ, [RZ] ;  /* 0x00000000fffff984 */ /* 0x000fe20000000800 */
[----:B------:R-:W-:Y:S02]  /*160a0*/  @!P2 LDGSTS.E.BYPASS.LTC128B.128 [R245+0x8000], desc[UR6][R236.64] ;  /* 0x08000000ecf5afae */ /* 0x000fe4000b901d46 */
[----:B------:R-:W5:Y:S01]  /*160b0*/  @!P5 LDC.64 R4, c[0x0][0x248] ;  /* 0x00009200ff04db82 */ /* 0x000f620000000a00 */
[----:B------:R-:W-:Y:S01]  /*160c0*/  @!P1 LEA.HI.X R13, R58, R237, R57, 0x1, P0 ;  /* 0x000000ed3a0d9211 */ /* 0x000fe200000f0c39 */
[----:B------:R-:W-:Y:S04]  /*160d0*/  @!P2 LDGSTS.E.BYPASS.LTC128B.128 [R245+0xa000], desc[UR6][R236.64+0x80] ;  /* 0x0a000080ecf5afae */ /* 0x000fe8000b901d46 */
[----:B------:R-:W-:Y:S04]  /*160e0*/  @!P2 LDGSTS.E.BYPASS.LTC128B.128 [R245+0xc000], desc[UR6][R236.64+0x100] ;  /* 0x0c000100ecf5afae */ /* 0x000fe8000b901d46 */
[----:B------:R-:W-:Y:S01]  /*160f0*/  @!P2 LDGSTS.E.BYPASS.LTC128B.128 [R245+0xe000], desc[UR6][R236.64+0x180] ;  /* 0x0e000180ecf5afae */ /* 0x000fe2000b901d46 */
[----:B------:R-:W-:-:S03]  /*16100*/  ISETP.GE.AND P2, PT, R22, R9, PT ;  /* 0x000000091600720c */ /* 0x000fc60003f46270 */
[----:B------:R-:W-:Y:S01]  /*16110*/  @!P1 LDGSTS.E.BYPASS.LTC128B.128 [R245+0x8800], desc[UR6][R12.64] ;  /* 0x088000000cf59fae */ /* 0x000fe2000b901d46 */
[----:B-1----:R-:W-:-:S03]  /*16120*/  @!P6 LEA R10, P0, R6, R236, 0x6 ;  /* 0x000000ec060ae211 */ /* 0x002fc600078030ff */
[----:B------:R-:W-:Y:S01]  /*16130*/  @!P1 LDGSTS.E.BYPASS.LTC128B.128 [R245+0xa800], desc[UR6][R12.64+0x80] ;  /* 0x0a8000800cf59fae */ /* 0x000fe2000b901d46 */
[----:B------:R-:W-:-:S03]  /*16140*/  @!P6 LEA.HI.X R11, R6, R237, R7, 0x6, P0 ;  /* 0x000000ed060be211 */ /* 0x000fc600000f3407 */
[----:B------:R-:W-:Y:S01]  /*16150*/  @!P1 LDGSTS.E.BYPASS.LTC128B.128 [R245+0xc800], desc[UR6][R12.64+0x100] ;  /* 0x0c8001000cf59fae */ /* 0x000fe2000b901d46 */
[-C--:B------:R-:W-:Y:S01]  /*16160*/  ISETP.GE.AND P0, PT, R142, R9.reuse, PT ;  /* 0x000000098e00720c */ /* 0x080fe20003f06270 */
[----:B-----5:R-:W-:Y:S01]  /*16170*/  @!P5 IMAD.WIDE.U32 R6, R4, 0x60, R236 ;  /* 0x000000600406d825 */ /* 0x020fe200078e00ec */
[----:B------:R-:W-:Y:S01]  /*16180*/  LOP3.LUT R4, R0, 0x8, R143, 0xf8, !PT ;  /* 0x0000000800047812 */ /* 0x000fe200078ef88f */
[----:B------:R1:W-:Y:S01]  /*16190*/  @!P1 LDGSTS.E.BYPASS.LTC128B.128 [R245+0xe800], desc[UR6][R12.64+0x180] ;  /* 0x0e8001800cf59fae */ /* 0x0003e2000b901d46 */
[----:B------:R-:W-:Y:S01]  /*161a0*/  ISETP.GE.AND P1, PT, R20, R9, PT ;  /* 0x000000091400720c */ /* 0x000fe20003f26270 */
[----:B------:R-:W-:Y:S01]  /*161b0*/  @!P5 IMAD R5, R5, 0x60, RZ ;  /* 0x000000600505d824 */ /* 0x000fe200078e02ff */
[----:B------:R-:W5:Y:S01]  /*161c0*/  @!P2 LDC.64 R8, c[0x0][0x250] ;  /* 0x00009400ff08ab82 */ /* 0x000f620000000a00 */
[----:B------:R-:W-:Y:S01]  /*161d0*/  @!P5 IMAD.MOV.U32 R14, RZ, RZ, R6 ;  /* 0x000000ffff0ed224 */ /* 0x000fe200078e0006 */
[----:B------:R-:W-:Y:S01]  /*161e0*/  @!P6 LDGSTS.E.BYPASS.LTC128B.128 [R245+0x9000], desc[UR6][R10.64] ;  /* 0x090000000af5efae */ /* 0x000fe2000b901d46 */
[----:B------:R-:W-:-:S02]  /*161f0*/  @!P5 IMAD.IADD R15, R5, 0x1, R7 ;  /* 0x00000001050fd824 */ /* 0x000fc400078e0207 */
[----:B------:R-:W-:Y:S01]  /*16200*/  IMAD.SHL.U32 R5, R132, 0x40, RZ ;  /* 0x0000004084057824 */ /* 0x000fe200078e00ff */
[----:B------:R-:W-:Y:S04]  /*16210*/  @!P6 LDGSTS.E.BYPASS.LTC128B.128 [R245+0xb000], desc[UR6][R10.64+0x80] ;  /* 0x0b0000800af5efae */ /* 0x000fe8000b901d46 */
[----:B------:R-:W-:Y:S01]  /*16220*/  @!P6 LDGSTS.E.BYPASS.LTC128B.128 [R245+0xd000], desc[UR6][R10.64+0x100] ;  /* 0x0d0001000af5efae */ /* 0x000fe2000b901d46 */
[----:B------:R-:W2:Y:S01]  /*16230*/  @!P1 LDC.64 R6, c[0x0][0x250] ;  /* 0x00009400ff069b82 */ /* 0x000ea20000000a00 */
[----:B------:R-:W-:Y:S02]  /*16240*/  LOP3.LUT R5, R5, 0x1c0, RZ, 0xc0, !PT ;  /* 0x000001c005057812 */ /* 0x000fe400078ec0ff */
[----:B------:R3:W-:Y:S04]  /*16250*/  @!P6 LDGSTS.E.BYPASS.LTC128B.128 [R245+0xf000], desc[UR6][R10.64+0x180] ;  /* 0x0f0001800af5efae */ /* 0x0007e8000b901d46 */
[----:B------:R-:W-:Y:S04]  /*16260*/  @!P5 LDGSTS.E.BYPASS.LTC128B.128 [R245+0x9800], desc[UR6][R14.64] ;  /* 0x098000000ef5dfae */ /* 0x000fe8000b901d46 */
[----:B------:R-:W-:Y:S01]  /*16270*/  @!P5 LDGSTS.E.BYPASS.LTC128B.128 [R245+0xb800], desc[UR6][R14.64+0x80] ;  /* 0x0b8000800ef5dfae */ /* 0x000fe2000b901d46 */
[----:B-1----:R-:W-:Y:S01]  /*16280*/  SHF.R.U32.HI R13, RZ, 0x3, R0 ;  /* 0x00000003ff0d7819 */ /* 0x002fe20000011600 */
[----:B------:R-:W-:-:S02]  /*16290*/  IMAD.SHL.U32 R0, R65, 0x8, RZ ;  /* 0x0000000841007824 */ /* 0x000fc400078e00ff */
[----:B------:R-:W-:Y:S01]  /*162a0*/  @!P5 LDGSTS.E.BYPASS.LTC128B.128 [R245+0xd800], desc[UR6][R14.64+0x100] ;  /* 0x0d8001000ef5dfae */ /* 0x000fe2000b901d46 */
[----:B------:R-:W-:-:S03]  /*162b0*/  LOP3.LUT R4, R4, R13, RZ, 0x3c, !PT ;  /* 0x0000000d04047212 */ /* 0x000fc600078e3cff */
[----:B------:R-:W-:Y:S01]  /*162c0*/  @!P5 LDGSTS.E.BYPASS.LTC128B.128 [R245+0xf800], desc[UR6][R14.64+0x180] ;  /* 0x0f8001800ef5dfae */ /* 0x000fe2000b901d46 */
[----:B------:R-:W-:Y:S01]  /*162d0*/  LOP3.LUT R0, R5, 0x8, R0, 0xf8, !PT ;  /* 0x0000000805007812 */ /* 0x000fe200078ef800 */
[----:B------:R-:W-:Y:S02]  /*162e0*/  IMAD R233, R65, 0x200, R4 ;  /* 0x0000020041e97824 */ /* 0x000fe400078e0204 */
[----:B------:R-:W0:Y:S01]  /*162f0*/  LDGDEPBAR ;  /* 0x00000000000079af */ /* 0x000e220000000000 */
[----:B------:R-:W-:Y:S01]  /*16300*/  SHF.R.S32.HI R4, RZ, 0x1f, R59 ;  /* 0x0000001fff047819 */ /* 0x000fe2000001143b */
[----:B--2---:R-:W-:Y:S01]  /*16310*/  @!P1 IMAD R7, R7, 0x60, RZ ;  /* 0x0000006007079824 */ /* 0x004fe200078e02ff */
[----:B------:R-:W-:Y:S02]  /*16320*/  SHF.R.U32.HI R13, RZ, 0x3, R5 ;  /* 0x00000003ff0d7819 */ /* 0x000fe40000011605 */
[----:B------:R-:W-:Y:S01]  /*16330*/  LEA.HI R5, R4, R59, RZ, 0x5 ;  /* 0x0000003b04057211 */ /* 0x000fe200078f28ff */
[----:B------:R-:W-:Y:S01]  /*16340*/  IMAD.SHL.U32 R59, R59, 0x2, RZ ;  /* 0x000000023b3b7824 */ /* 0x000fe200078e00ff */
[----:B---3--:R-:W-:-:S02]  /*16350*/  @!P4 LEA R10, P5, R62, R242, 0x1 ;  /* 0x000000f23e0ac211 */ /* 0x008fc400078a08ff */
[----:B------:R-:W-:Y:S02]  /*16360*/  LOP3.LUT R4, R0, R13, RZ, 0x3c, !PT ;  /* 0x0000000d00047212 */ /* 0x000fe400078e3cff */
[-C--:B------:R-:W-:Y:S01]  /*16370*/  @!P4 LEA.HI.X R11, R62, R243.reuse, R63, 0x1, P5 ;  /* 0x000000f33e0bc211 */ /* 0x080fe200028f0c3f */
[----:B------:R-:W-:Y:S01]  /*16380*/  IMAD.SHL.U32 R63, R64, 0x40, RZ ;  /* 0x00000040403f7824 */ /* 0x000fe200078e00ff */
[----:B------:R-:W-:Y:S02]  /*16390*/  SHF.R.S32.HI R0, RZ, 0x5, R5 ;  /* 0x00000005ff007819 */ /* 0x000fe40000011405 */
[C---:B-----5:R-:W-:Y:S02]  /*163a0*/  @!P2 LEA R12, P5, R8.reuse, R242, 0x6 ;  /* 0x000000f2080ca211 */ /* 0x060fe400078a30ff */
[----:B------:R-:W-:Y:S02]  /*163b0*/  LOP3.LUT R63, R63, 0xfffffe00, RZ, 0xc0, !PT ;  /* 0xfffffe003f3f7812 */ /* 0x000fe400078ec0ff */
[----:B------:R-:W-:Y:S01]  /*163c0*/  @!P2 LEA.HI.X R13, R8, R243, R9, 0x6, P5 ;  /* 0x000000f3080da211 */ /* 0x000fe200028f3409 */
[----:B------:R-:W-:Y:S01]  /*163d0*/  @!P1 IMAD.WIDE.U32 R8, R6, 0x60, R242 ;  /* 0x0000006006089825 */ /* 0x000fe200078e00f2 */
[----:B------:R-:W-:Y:S01]  /*163e0*/  LEA R233, R233, UR4, 0x1 ;  /* 0x00000004e9e97c11 */ /* 0x000fe2000f8e08ff */
[----:B------:R-:W-:-:S04]  /*163f0*/  DEPBAR.LE SB0, 0x0 ;  /* 0x000080000000791a */ /* 0x000fc80000000000 */
[----:B------:R-:W-:Y:S01]  /*16400*/  BAR.SYNC.DEFER_BLOCKING 0x0 ;  /* 0x0000000000007b1d */ /* 0x000fe20000010000 */
[----:B------:R-:W-:Y:S02]  /*16410*/  IMAD R5, R0, 0x400, R63 ;  /* 0x0000040000057824 */ /* 0x000fe400078e023f */
[----:B------:R-:W-:Y:S02]  /*16420*/  @!P1 IMAD.IADD R9, R7, 0x1, R9 ;  /* 0x0000000107099824 */ /* 0x000fe400078e0209 */
[----:B------:R-:W-:Y:S02]  /*16430*/  IMAD.IADD R234, R4, 0x1, R5 ;  /* 0x0000000104ea7824 */ /* 0x000fe400078e0205 */
[----:B------:R-:W-:Y:S02]  /*16440*/  IMAD.MOV.U32 R7, RZ, RZ, 0x10 ;  /* 0x00000010ff077424 */ /* 0x000fe400078e00ff */
[----:B------:R-:W-:Y:S01]  /*16450*/  IMAD.MOV.U32 R5, RZ, RZ, 0x20 ;  /* 0x00000020ff057424 */ /* 0x000fe200078e00ff */
[----:B------:R-:W-:Y:S01]  /*16460*/  LEA R234, R234, UR4, 0x1 ;  /* 0x00000004eaea7c11 */ /* 0x000fe2000f8e08ff */
[----:B------:R-:W-:-:S02]  /*16470*/  VIADD R0, R233, 0x8000 ;  /* 0x00008000e9007836 */ /* 0x000fc40000000000 */
[----:B------:R-:W-:Y:S01]  /*16480*/  VIADD R231, R233, 0x8020 ;  /* 0x00008020e9e77836 */ /* 0x000fe20000000000 */
        /* <DEDUP_REMOVED lines=44> */
[----:B------:R-:W-:-:S03]  /*16750*/  R2P PR, R132, 0x6 ;  /* 0x0000000684007804 */ /* 0x000fc60000000000 */
[----:B------:R-:W-:Y:S02]  /*16760*/  LDSM.16.M88.4 R48, [R234] ;  /* 0x00000000ea30783b */ /* 0x000fe40000000200 */
[----:B------:R-:W-:Y:S02]  /*16770*/  SEL R7, R7, 0xfffffff0, !P1 ;  /* 0xfffffff007077807 */ /* 0x000fe40004800000 */
[----:B------:R-:W2:Y:S01]  /*16780*/  LDSM.16.M88.4 R24, [R233+0x8000] ;  /* 0x00800000e918783b */ /* 0x000ea20000000200 */
[----:B------:R-:W-:Y:S02]  /*16790*/  SEL R5, R5, 0xffffffe0, !P2 ;  /* 0xffffffe005057807 */ /* 0x000fe40005000000 */
[----:B------:R-:W-:Y:S01]  /*167a0*/  R2P PR, R61, 0x6 ;  /* 0x000000063d007804 */ /* 0x000fe20000000000 */
[----:B----4-:R-:W3:Y:S01]  /*167b0*/  LDSM.16.M88.4 R16, [R233+0x8800] ;  /* 0x00880000e910783b */ /* 0x010ee20000000200 */
[--C-:B------:R-:W-:Y:S01]  /*167c0*/  IMAD R232, R7, 0x2, R234.reuse ;  /* 0x0000000207e87824 */ /* 0x100fe200078e02ea */
[----:B------:R-:W-:Y:S01]  /*167d0*/  ISETP.GT.AND P0, PT, R2, R235, PT ;  /* 0x000000eb0200720c */ /* 0x000fe20003f04270 */
[C---:B------:R-:W-:Y:S01]  /*167e0*/  IMAD R230, R5.reuse, 0x2, R234 ;  /* 0x0000000205e67824 */ /* 0x040fe200078e02ea */
[----:B------:R-:W4:Y:S01]  /*167f0*/  LDSM.16.M88.4 R68, [R233+0x9000] ;  /* 0x00900000e944783b */ /* 0x000f220000000200 */
[----:B------:R-:W-:-:S03]  /*16800*/  IMAD R229, R5, 0x2, R232 ;  /* 0x0000000205e57824 */ /* 0x000fc600078e02e8 */
[----:B------:R-:W5:Y:S04]  /*16810*/  LDSM.16.M88.4 R36, [R233+0x9800] ;  /* 0x00980000e924783b */ /* 0x000f680000000200 */
[----:B------:R-:W-:Y:S01]  /*16820*/  @P1 VIADD R231, R0, 0xffffffe0 ;  /* 0xffffffe000e71836 */ /* 0x000fe20000000000 */
[----:B------:R-:W-:Y:S01]  /*16830*/  LDSM.16.M88.4 R44, [R232] ;  /* 0x00000000e82c783b */ /* 0x000fe20000000200 */
[----:B------:R-:W-:Y:S02]  /*16840*/  IMAD.MOV.U32 R0, RZ, RZ, 0x40 ;  /* 0x00000040ff007424 */ /* 0x000fe400078e00ff */
[C---:B------:R-:W-:Y:S01]  /*16850*/  VIADD R223, R231.reuse, 0x800 ;  /* 0x00000800e7df7836 */ /* 0x040fe20000000000 */
[----:B------:R-:W5:Y:S01]  /*16860*/  LDSM.16.M88.4 R32, [R231] ;  /* 0x00000000e720783b */ /* 0x000f620000000200 */
[C---:B------:R-:W-:Y:S01]  /*16870*/  VIADD R222, R231.reuse, 0x1000 ;  /* 0x00001000e7de7836 */ /* 0x040fe20000000000 */
[----:B------:R-:W-:Y:S01]  /*16880*/  SEL R0, R0, 0xffffffc0, !P2 ;  /* 0xffffffc000007807 */ /* 0x000fe20005000000 */
[C---:B------:R-:W-:Y:S01]  /*16890*/  VIADD R221, R231.reuse, 0x1800 ;  /* 0x00001800e7dd7836 */ /* 0x040fe20000000000 */
[----:B------:R-:W5:Y:S01]  /*168a0*/  LDSM.16.M88.4 R40, [R231+0x800] ;  /* 0x00080000e728783b */ /* 0x000f620000000200 */
[----:B------:R-:W-:-:S02]  /*168b0*/  VIADD R219, R231, 0x2000 ;  /* 0x00002000e7db7836 */ /* 0x000fc40000000000 */
[----:B------:R-:W-:Y:S01]  /*168c0*/  IMAD.IADD R227, R233, 0x1, R0 ;  /* 0x00000001e9e37824 */ /* 0x000fe200078e0200 */
[----:B-1----:R-:W1:Y:S01]  /*168d0*/  LDSM.16.M88.4 R8, [R231+0x1000] ;  /* 0x00100000e708783b */ /* 0x002e620000000200 */
[----:B------:R-:W-:Y:S01]  /*168e0*/  IMAD.IADD R220, R0, 0x1, R231 ;  /* 0x0000000100dc7824 */ /* 0x000fe200078e02e7 */
[----:B------:R-:W-:Y:S01]  /*168f0*/  LOP3.LUT R0, R59, 0x6, RZ, 0xc0, !PT ;  /* 0x000000063b007812 */ /* 0x000fe200078ec0ff */
[C---:B------:R-:W-:Y:S01]  /*16900*/  VIADD R218, R231.reuse, 0x2800 ;  /* 0x00002800e7da7836 */ /* 0x040fe20000000000 */
[----:B------:R-:W1:Y:S01]  /*16910*/  LDSM.16.M88.4 R76, [R231+0x1800] ;  /* 0x00180000e74c783b */ /* 0x000e620000000200 */
[C---:B------:R-:W-:Y:S02]  /*16920*/  VIADD R217, R231.reuse, 0x3000 ;  /* 0x00003000e7d97836 */ /* 0x040fe40000000000 */
[C---:B------:R-:W-:Y:S01]  /*16930*/  VIADD R216, R231.reuse, 0x3800 ;  /* 0x00003800e7d87836 */ /* 0x040fe20000000000 */
[----:B------:R-:W-:Y:S01]  /*16940*/  LDSM.16.M88.4 R52, [R230] ;  /* 0x00000000e634783b */ /* 0x000fe20000000200 */
[C---:B------:R-:W-:Y:S01]  /*16950*/  VIADD R215, R231.reuse, 0x4000 ;  /* 0x00004000e7d77836 */ /* 0x040fe20000000000 */
[----:B--2---:R-:W-:Y:S02]  /*16960*/  HMMA.16816.F32 R28, R48, R24, RZ ;  /* 0x00000018301c723c */ /* 0x004fe400000018ff */
        /* <DEDUP_REMOVED lines=10> */
[----:B------:R-:W-:-:S02]  /*16a10*/  VIADD R210, R231, 0x6800 ;  /* 0x00006800e7d27836 */ /* 0x000fc40000000000 */
[C---:B------:R-:W-:Y:S02]  /*16a20*/  VIADD R209, R231.reuse, 0x7000 ;  /* 0x00007000e7d17836 */ /* 0x040fe40000000000 */
[----:B----4-:R-:W-:Y:S01]  /*16a30*/  HMMA.16816.F32 R72, R48, R68, RZ ;  /* 0x000000443048723c */ /* 0x010fe200000018ff */
[----:B------:R-:W-:-:S05]  /*16a40*/  VIADD R208, R231, 0x7800 ;  /* 0x00007800e7d07836 */ /* 0x000fca0000000000 */
[C---:B------:R-:W-:Y:S06]  /*16a50*/  HMMA.16816.F32 R16, R48.reuse, R18, RZ ;  /* 0x000000123010723c */ /* 0x040fec00000018ff */
[C---:B------:R-:W-:Y:S06]  /*16a60*/  HMMA.16816.F32 R68, R48.reuse, R70, RZ ;  /* 0x000000463044723c */ /* 0x040fec00000018ff */
[C---:B-----5:R-:W-:Y:S06]  /*16a70*/  HMMA.16816.F32 R64, R48.reuse, R36, RZ ;  /* 0x000000243040723c */ /* 0x060fec00000018ff */
[----:B------:R-:W-:Y:S01]  /*16a80*/  HMMA.16816.F32 R48, R48, R38, RZ ;  /* 0x000000263030723c */ /* 0x000fe200000018ff */
[----:B------:R-:W3:Y:S05]  /*16a90*/  LDSM.16.M88.4 R36, [R227+0x8800] ;  /* 0x00880000e324783b */ /* 0x000eea0000000200 */
[C---:B------:R-:W-:Y:S06]  /*16aa0*/  HMMA.16816.F32 R28, R44.reuse, R32, R28 ;  /* 0x000000202c1c723c */ /* 0x040fec000000181c */
[C---:B------:R-:W-:Y:S01]  /*16ab0*/  HMMA.16816.F32 R24, R44.reuse, R34, R24 ;  /* 0x000000222c18723c */ /* 0x040fe20000001818 */
[----:B------:R-:W4:Y:S05]  /*16ac0*/  LDSM.16.M88.4 R32, [R227+0x9000] ;  /* 0x00900000e320783b */ /* 0x000f2a0000000200 */
        /* <DEDUP_REMOVED lines=122> */
[----:B------:R-:W1:Y:S05]  /*17270*/  LDSM.16.M88.4 R44, [R233+0xe800] ;  /* 0x00e80000e92c783b */ /* 0x000e6a0000000200 */
[C---:B-----5:R-:W-:Y:S06]  /*17280*/  HMMA.16816.F32 R28, R76.reuse, R36, R28 ;  /* 0x000000244c1c723c */ /* 0x060fec000000181c */
[----:B------:R-:W-:Y:S01]  /*17290*/  HMMA.16816.F32 R24, R76, R38, R24 ;  /* 0x000000264c18723c */ /* 0x000fe20000001818 */
[----:B------:R-:W-:Y:S05]  /*172a0*/  LDSM.16.M88.4 R36, [R233+0xf800] ;  /* 0x00f80000e924783b */ /* 0x000fea0000000200 */
        /* <DEDUP_REMOVED lines=12> */
[----:B------:R-:W-:Y:S05]  /*17370*/  LDSM.16.M88.4 R48, [R230+0x6000] ;  /* 0x00600000e630783b */ /* 0x000fea0000000200 */
[C---:B-1----:R-:W-:Y:S06]  /*17380*/  HMMA.16816.F32 R20, R32.reuse, R44, R20 ;  /* 0x0000002c2014723c */ /* 0x042fec0000001814 */
[----:B------:R-:W-:Y:S01]  /*17390*/  HMMA.16816.F32 R16, R32, R46, R16 ;  /* 0x0000002e2010723c */ /* 0x000fe20000001810 */
[----:B------:R-:W1:Y:S05]  /*173a0*/  LDSM.16.M88.4 R44, [R227+0xe000] ;  /* 0x00e00000e32c783b */ /* 0x000e6a0000000200 */
[C---:B------:R-:W-:Y:S06]  /*173b0*/  HMMA.16816.F32 R64, R76.reuse, R80, R64 ;  /* 0x000000504c40723c */ /* 0x040fec0000001840 */
[----:B------:R-:W-:Y:S01]  /*173c0*/  HMMA.16816.F32 R52, R76, R82, R52 ;  /* 0x000000524c34723c */ /* 0x000fe20000001834 */
[----:B------:R-:W3:Y:S04]  /*173d0*/  LDSM.16.M88.4 R76, [R231+0x7800] ;  /* 0x00780000e74c783b */ /* 0x000ee80000000200 */
[----:B------:R-:W5:Y:S01]  /*173e0*/  LDSM.16.M88.4 R80, [R231+0x7000] ;  /* 0x00700000e750783b */ /* 0x000f620000000200 */
[C---:B--2---:R-:W-:Y:S06]  /*173f0*/  HMMA.16816.F32 R28, R84.reuse, R12, R28 ;  /* 0x0000000c541c723c */ /* 0x044fec000000181c */
[----:B------:R-:W-:Y:S01]  /*17400*/  HMMA.16816.F32 R24, R84, R14, R24 ;  /* 0x0000000e5418723c */ /* 0x000fe20000001818 */
[----:B------:R-:W-:Y:S05]  /*17410*/  LDSM.16.M88.4 R12, [R229+0x6000] ;  /* 0x00600000e50c783b */ /* 0x000fea0000000200 */
[C---:B------:R-:W-:Y:S06]  /*17420*/  HMMA.16816.F32 R72, R32.reuse, R40, R72 ;  /* 0x000000282048723c */ /* 0x040fec0000001848 */
[----:B------:R-:W-:Y:S01]  /*17430*/  HMMA.16816.F32 R68, R32, R42, R68 ;  /* 0x0000002a2044723c */ /* 0x000fe20000001844 */
[----:B------:R-:W2:Y:S05]  /*17440*/  LDSM.16.M88.4 R40, [R227+0xe800] ;  /* 0x00e80000e328783b */ /* 0x000eaa0000000200 */
[C---:B----4-:R-:W-:Y:S06]  /*17450*/  HMMA.16816.F32 R20, R84.reuse, R8, R20 ;  /* 0x000000085414723c */ /* 0x050fec0000001814 */
[----:B------:R-:W-:Y:S01]  /*17460*/  HMMA.16816.F32 R16, R84, R10, R16 ;  /* 0x0000000a5410723c */ /* 0x000fe20000001810 */
[----:B------:R-:W4:Y:S05]  /*17470*/  LDSM.16.M88.4 R8, [R220+0x6000] ;  /* 0x00600000dc08783b */ /* 0x000f2a0000000200 */
[C---:B------:R-:W-:Y:S06]  /*17480*/  HMMA.16816.F32 R64, R32.reuse, R36, R64 ;  /* 0x000000242040723c */ /* 0x040fec0000001840 */
[----:B------:R-:W-:Y:S01]  /*17490*/  HMMA.16816.F32 R52, R32, R38, R52 ;  /* 0x000000262034723c */ /* 0x000fe20000001834 */
[----:B------:R-:W4:Y:S04]  /*174a0*/  LDSM.16.M88.4 R36, [R227+0xf000] ;  /* 0x00f00000e324783b */ /* 0x000f280000000200 */
[----:B------:R-:W4:Y:S01]  /*174b0*/  LDSM.16.M88.4 R32, [R227+0xf800] ;  /* 0x00f80000e320783b */ /* 0x000f220000000200 */
[C---:B-1----:R-:W-:Y:S06]  /*174c0*/  HMMA.16816.F32 R28, R48.reuse, R44, R28 ;  /* 0x0000002c301c723c */ /* 0x042fec000000181c */
[----:B------:R-:W-:Y:S06]  /*174d0*/  HMMA.16816.F32 R24, R48, R46, R24 ;  /* 0x0000002e3018723c */ /* 0x000fec0000001818 */
[C---:B---3--:R-:W-:Y:S06]  /*174e0*/  HMMA.16816.F32 R64, R84.reuse, R76, R64 ;  /* 0x0000004c5440723c */ /* 0x048fec0000001840 */
[C---:B------:R-:W-:Y:S01]  /*174f0*/  HMMA.16816.F32 R76, R84.reuse, R78, R52 ;  /* 0x0000004e544c723c */ /* 0x040fe20000001834 */
[----:B------:R-:W1:Y:S05]  /*17500*/  LDSM.16.M88.4 R52, [R220+0x6800] ;  /* 0x00680000dc34783b */ /* 0x000e6a0000000200 */
[C---:B-----5:R-:W-:Y:S06]  /*17510*/  HMMA.16816.F32 R72, R84.reuse, R80, R72 ;  /* 0x000000505448723c */ /* 0x060fec0000001848 */
[----:B------:R-:W-:Y:S06]  /*17520*/  HMMA.16816.F32 R68, R84, R82, R68 ;  /* 0x000000525444723c */ /* 0x000fec0000001844 */
[C---:B--2---:R-:W-:Y:S06]  /*17530*/  HMMA.16816.F32 R20, R48.reuse, R40, R20 ;  /* 0x000000283014723c */ /* 0x044fec0000001814 */
[----:B------:R-:W-:Y:S01]  /*17540*/  HMMA.16816.F32 R16, R48, R42, R16 ;  /* 0x0000002a3010723c */ /* 0x000fe20000001810 */
[----:B------:R-:W2:Y:S05]  /*17550*/  LDSM.16.M88.4 R40, [R220+0x7000] ;  /* 0x00700000dc28783b */ /* 0x000eaa0000000200 */
[C---:B----4-:R-:W-:Y:S06]  /*17560*/  HMMA.16816.F32 R28, R12.reuse, R8, R28 ;  /* 0x000000080c1c723c */ /* 0x050fec000000181c */
[----:B------:R-:W-:Y:S01]  /*17570*/  HMMA.16816.F32 R24, R12, R10, R24 ;  /* 0x0000000a0c18723c */ /* 0x000fe20000001818 */
[----:B------:R-:W3:Y:S01]  /*17580*/  LDSM.16.M88.4 R8, [R220+0x7800] ;  /* 0x00780000dc08783b */ /* 0x000ee20000000200 */
[----:B------:R-:W-:-:S04]  /*17590*/  DEPBAR.LE SB0, 0x0 ;  /* 0x000080000000791a */ /* 0x000fc80000000000 */
[C---:B------:R-:W-:Y:S06]  /*175a0*/  HMMA.16816.F32 R72, R48.reuse, R36, R72 ;  /* 0x000000243048723c */ /* 0x040fec0000001848 */
[C---:B------:R-:W-:Y:S06]  /*175b0*/  HMMA.16816.F32 R68, R48.reuse, R38, R68 ;  /* 0x000000263044723c */ /* 0x040fec0000001844 */
[C---:B------:R-:W-:Y:S06]  /*175c0*/  HMMA.16816.F32 R64, R48.reuse, R32, R64 ;  /* 0x000000203040723c */ /* 0x040fec0000001840 */
[----:B------:R-:W-:Y:S06]  /*175d0*/  HMMA.16816.F32 R76, R48, R34, R76 ;  /* 0x00000022304c723c */ /* 0x000fec000000184c */
[----:B-1----:R-:W-:Y:S01]  /*175e0*/  HMMA.16816.F32 R20, R12, R52, R20 ;  /* 0x000000340c14723c */ /* 0x002fe20000001814 */
[----:B------:R-:W-:Y:S01]  /*175f0*/  IMAD.IADD R35, R3, 0x1, R0 ;  /* 0x0000000103237824 */ /* 0x000fe200078e0200 */
[----:B------:R-:W-:-:S03]  /*17600*/  LOP3.LUT R0, R4, R63, RZ, 0xfc, !PT ;  /* 0x0000003f04007212 */ /* 0x000fc600078efcff */
[C---:B------:R-:W-:Y:S01]  /*17610*/  VIADD R37, R35.reuse, 0x9 ;  /* 0x0000000923257836 */ /* 0x040fe20000000000 */
[C---:B------:R-:W-:Y:S01]  /*17620*/  HMMA.16816.F32 R16, R12.reuse, R54, R16 ;  /* 0x000000360c10723c */ /* 0x040fe20000001810 */
[C---:B------:R-:W-:Y:S01]  /*17630*/  VIADD R45, R35.reuse, 0x1 ;  /* 0x00000001232d7836 */ /* 0x040fe20000000000 */
[CC--:B------:R-:W-:Y:S01]  /*17640*/  ISETP.GE.AND P1, PT, R35.reuse, R60.reuse, PT ;  /* 0x0000003c2300720c */ /* 0x0c0fe20003f26270 */
[----:B------:R-:W-:Y:S01]  /*17650*/  VIADD R39, R35, 0x8 ;  /* 0x0000000823277836 */ /* 0x000fe20000000000 */
[-C--:B------:R-:W-:Y:S01]  /*17660*/  ISETP.GE.AND P4, PT, R37, R60.reuse, PT ;  /* 0x0000003c2500720c */ /* 0x080fe20003f86270 */
[----:B------:R-:W-:Y:S01]  /*17670*/  VIADD R33, R35, 0x10 ;  /* 0x0000001023217836 */ /* 0x000fe20000000000 */
[C---:B--2---:R-:W-:Y:S01]  /*17680*/  HMMA.16816.F32 R72, R12.reuse, R40, R72 ;  /* 0x000000280c48723c */ /* 0x044fe20000001848 */
[-C--:B------:R-:W-:Y:S01]  /*17690*/  ISETP.GE.AND P6, PT, R45, R60.reuse, PT ;  /* 0x0000003c2d00720c */ /* 0x080fe20003fc6270 */
[----:B------:R-:W-:Y:S01]  /*176a0*/  VIADD R37, R35, 0x18 ;  /* 0x0000001823257836 */ /* 0x000fe20000000000 */
[-C--:B------:R-:W-:Y:S01]  /*176b0*/  ISETP.GE.AND P5, PT, R39, R60.reuse, PT ;  /* 0x0000003c2700720c */ /* 0x080fe20003fa6270 */
[----:B------:R-:W-:Y:S01]  /*176c0*/  VIADD R39, R35, 0x11 ;  /* 0x0000001123277836 */ /* 0x000fe20000000000 */
[----:B------:R-:W-:Y:S01]  /*176d0*/  ISETP.GE.AND P2, PT, R33, R60, PT ;  /* 0x0000003c2100720c */ /* 0x000fe20003f46270 */
[----:B------:R-:W-:Y:S01]  /*176e0*/  HMMA.16816.F32 R68, R12, R42, R68 ;  /* 0x0000002a0c44723c */ /* 0x000fe20000001844 */
[----:B------:R-:W-:-:S02]  /*176f0*/  FSEL R33, R28, -INF , !P1 ;  /* 0xff8000001c217808 */ /* 0x000fc40004800000 */
[----:B------:R-:W-:Y:S02]  /*17700*/  FSEL R28, R31, -INF , !P6 ;  /* 0xff8000001f1c7808 */ /* 0x000fe40007000000 */
[----:B------:R-:W-:Y:S01]  /*17710*/  FSEL R29, R29, -INF , !P6 ;  /* 0xff8000001d1d7808 */ /* 0x000fe20007000000 */
[C---:B---3--:R-:W-:Y:S01]  /*17720*/  HMMA.16816.F32 R64, R12.reuse, R8, R64 ;  /* 0x000000080c40723c */ /* 0x048fe20000001840 */
[----:B------:R-:W-:Y:S01]  /*17730*/  BAR.SYNC.DEFER_BLOCKING 0x0 ;  /* 0x0000000000007b1d */ /* 0x000fe20000010000 */
[-C--:B------:R-:W-:Y:S01]  /*17740*/  ISETP.GE.AND P6, PT, R37, R60.reuse, PT ;  /* 0x0000003c2500720c */ /* 0x080fe20003fc6270 */
[----:B------:R-:W-:Y:S01]  /*17750*/  VIADD R37, R35, 0x20 ;  /* 0x0000002023257836 */ /* 0x000fe20000000000 */
[----:B------:R-:W-:Y:S02]  /*17760*/  FSEL R30, R30, -INF , !P1 ;  /* 0xff8000001e1e7808 */ /* 0x000fe40004800000 */
[----:B------:R-:W-:Y:S01]  /*17770*/  HMMA.16816.F32 R76, R12, R10, R76 ;  /* 0x0000000a0c4c723c */ /* 0x000fe2000000184c */
[----:B------:R-:W-:Y:S01]  /*17780*/  ISETP.GE.AND P1, PT, R39, R60, PT ;  /* 0x0000003c2700720c */ /* 0x000fe20003f26270 */
[----:B------:R-:W-:Y:S01]  /*17790*/  VIADD R39, R35, 0x19 ;  /* 0x0000001923277836 */ /* 0x000fe20000000000 */
[----:B------:R-:W-:-:S02]  /*177a0*/  FSEL R2, R27, -INF , !P4 ;  /* 0xff8000001b027808 */ /* 0x000fc40006000000 */
[----:B------:R-:W-:Y:S02]  /*177b0*/  FSEL R27, R25, -INF , !P4 ;  /* 0xff800000191b7808 */ /* 0x000fe40006000000 */
[-C--:B------:R-:W-:Y:S01]  /*177c0*/  ISETP.GE.AND P4, PT, R37, R60.reuse, PT ;  /* 0x0000003c2500720c */ /* 0x080fe20003f86270 */
[C---:B------:R-:W-:Y:S01]  /*177d0*/  VIADD R37, R35.reuse, 0x28 ;  /* 0x0000002823257836 */ /* 0x040fe20000000000 */
[----:B------:R-:W-:Y:S01]  /*177e0*/  FSEL R26, R26, -INF , !P5 ;  /* 0xff8000001a1a7808 */ /* 0x000fe20006800000 */
[----:B------:R-:W-:Y:S01]  /*177f0*/  VIADD R11, R35, 0x38 ;  /* 0x00000038230b7836 */ /* 0x000fe20000000000 */
[----:B------:R-:W-:Y:S02]  /*17800*/  FSEL R31, R24, -INF , !P5 ;  /* 0xff800000181f7808 */ /* 0x000fe40006800000 */
[----:B------:R-:W-:Y:S01]  /*17810*/  ISETP.GE.AND P5, PT, R39, R60, PT ;  /* 0x0000003c2700720c */ /* 0x000fe20003fa6270 */
[----:B------:R-:W-:Y:S01]  /*17820*/  VIADD R39, R35, 0x21 ;  /* 0x0000002123277836 */ /* 0x000fe20000000000 */
[----:B------:R-:W-:-:S02]  /*17830*/  FSEL R25, R20, -INF , !P2 ;  /* 0xff80000014197808 */ /* 0x000fc40005000000 */
[----:B------:R-:W-:Y:S01]  /*17840*/  FSEL R20, R23, -INF , !P1 ;  /* 0xff80000017147808 */ /* 0x000fe20004800000 */
[----:B------:R-:W-:Y:S01]  /*17850*/  VIADD R23, R35, 0x30 ;  /* 0x0000003023177836 */ /* 0x000fe20000000000 */
[----:B------:R-:W-:Y:S02]  /*17860*/  FSEL R21, R21, -INF , !P1 ;  /* 0xff80000015157808 */ /* 0x000fe40004800000 */
[-C--:B------:R-:W-:Y:S01]  /*17870*/  ISETP.GE.AND P1, PT, R37, R60.reuse, PT ;  /* 0x0000003c2500720c */ /* 0x080fe20003f26270 */
[----:B------:R-:W-:Y:S01]  /*17880*/  VIADD R37, R35, 0x29 ;  /* 0x0000002923257836 */ /* 0x000fe20000000000 */
[----:B------:R-:W-:Y:S01]  /*17890*/  FSEL R6, R19, -INF , !P5 ;  /* 0xff80000013067808 */ /* 0x000fe20006800000 */
[C---:B------:R-:W-:Y:S01]  /*178a0*/  VIADD R19, R35.reuse, 0x31 ;  /* 0x0000003123137836 */ /* 0x040fe20000000000 */
[----:B------:R-:W-:Y:S01]  /*178b0*/  FSEL R22, R22, -INF , !P2 ;  /* 0xff80000016167808 */ /* 0x000fe20005000000 */
[----:B------:R-:W-:Y:S01]  /*178c0*/  VIADD R35, R35, 0x39 ;  /* 0x0000003923237836 */ /* 0x000fe20000000000 */
        /* <DEDUP_REMOVED lines=13> */
[-C--:B------:R-:W-:Y:S02]  /*179a0*/  ISETP.GE.AND P2, PT, R11, R60.reuse, PT ;  /* 0x0000003c0b00720c */ /* 0x080fe40003f46270 */
[----:B------:R-:W-:Y:S02]  /*179b0*/  ISETP.GE.AND P1, PT, R35, R60, PT ;  /* 0x0000003c2300720c */ /* 0x000fe40003f26270 */
        /* <DEDUP_REMOVED lines=10> */
[----:B------:R-:W-:Y:S06]  /*17a60*/  @!P0 BRA `(.L_x_5484) ;  /* 0x0000000400b48947 */ /* 0x000fec0003800000 */
        /* <DEDUP_REMOVED lines=61> */
.L_x_5485:
[----:B------:R-:W-:Y:S02]  /*17e40*/  ULDC UR10, c[0x0][0x248] ;  /* 0x00009200000a7ab9 */ /* 0x000fe40000000800 */
[----:B------:R-:W-:-:S06]  /*17e50*/  USHF.L.U32 UR5, UR10, 0x6, URZ ;  /* 0x000000060a057899 */ /* 0x000fcc000800063f */
[----:B------:R-:W-:-:S04]  /*17e60*/  IADD3 R3, RZ, -UR5, RZ ;  /* 0x80000005ff037c10 */ /* 0x000fc8000fffe0ff */
[----:B------:R-:W-:-:S07]  /*17e70*/  SHF.R.S32.HI R11, RZ, 0x1f, R3 ;  /* 0x0000001fff0b7819 */ /* 0x000fce0000011403 */
.L_x_5486:
        /* <DEDUP_REMOVED lines=11> */
[----:B------:R-:W-:Y:S01]  /*17f30*/  @!PT LDS RZ, [RZ] ;  /* 0x00000000fffff984 */ /* 0x000fe20000000800 */
[----:B------:R-:W-:Y:S01]  /*17f40*/  @!PT LDS RZ, [RZ] ;  /* 0x00000000fffff984 */ /* 0x000fe20000000800 */
[----:B------:R-:W-:Y:S01]  /*17f50*/  @!PT LDS RZ, [RZ] ;  /* 0x00000000fffff984 */ /* 0x000fe20000000800 */
[----:B------:R1:W-:Y:S01]  /*17f60*/  LDGSTS.E.BYPASS.LTC128B.128 [R245+0x8000], desc[UR6][R236.64] ;  /* 0x08000000ecf57fae */ /* 0x0003e2000b901d46 */
[----:B------:R-:W-:-:S02]  /*17f70*/  LEA R10, P1, R58, UR8, 0x1 ;  /* 0x000000083a0a7c11 */ /* 0x000fc4000f8208ff */
[----:B------:R-:W-:Y:S02]  /*17f80*/  LEA.HI.X R13, R136, UR9, R11, 0x1, P2 ;  /* 0x00000009880d7c11 */ /* 0x000fe400090f0c0b */
[----:B------:R-:W-:Y:S02]  /*17f90*/  IADD3 R14, P2, R236, UR11, RZ ;  /* 0x0000000bec0e7c10 */ /* 0x000fe4000ff5e0ff */
[----:B------:R-:W-:Y:S01]  /*17fa0*/  LEA.HI.X R11, R58, UR9, R57, 0x1, P1 ;  /* 0x000000093a0b7c11 */ /* 0x000fe200088f0c39 */
[----:B------:R1:W-:Y:S01]  /*17fb0*/  LDGSTS.E.BYPASS.LTC128B.128 [R245+0xa000], desc[UR6][R12.64+0x80] ;  /* 0x0a0000800cf57fae */ /* 0x0003e2000b901d46 */
[----:B------:R-:W-:Y:S02]  /*17fc0*/  IADD3.X R15, R237, UR5, RZ, P2, !PT ;  /* 0x00000005ed0f7c10 */ /* 0x000fe400097fe4ff */
[----:B------:R-:W-:Y:S01]  /*17fd0*/  IADD3 R18, P2, R14, UR11, RZ ;  /* 0x0000000b0e127c10 */ /* 0x000fe2000ff5e0ff */
[----:B------:R1:W-:Y:S01]  /*17fe0*/  LDGSTS.E.BYPASS.LTC128B.128 [R245+0xc000], desc[UR6][R12.64+0x100] ;  /* 0x0c0001000cf57fae */ /* 0x0003e2000b901d46 */
[----:B------:R-:W-:-:S02]  /*17ff0*/  IADD3 R34, P1, R10, UR11, RZ ;  /* 0x0000000b0a227c10 */ /* 0x000fc4000ff3e0ff */
[----:B------:R-:W-:Y:S01]  /*18000*/  IADD3.X R19, R15, UR5, RZ, P2, !PT ;  /* 0x000000050f137c10 */ /* 0x000fe200097fe4ff */
[----:B------:R1:W-:Y:S01]  /*18010*/  LDGSTS.E.BYPASS.LTC128B.128 [R245+0xe000], desc[UR6][R12.64+0x180] ;  /* 0x0e0001800cf57fae */ /* 0x0003e2000b901d46 */
[----:B------:R-:W-:Y:S02]  /*18020*/  IADD3.X R35, R11, UR5, RZ, P1, !PT ;  /* 0x000000050b237c10 */ /* 0x000fe40008ffe4ff */
[----:B------:R-:W-:Y:S01]  /*18030*/  IADD3 R36, P2, R18, UR11, RZ ;  /* 0x0000000b12247c10 */ /* 0x000fe2000ff5e0ff */
[----:B------:R1:W-:Y:S01]  /*18040*/  LDGSTS.E.BYPASS.LTC128B.128 [R245+0x8800], desc[UR6][R14.64] ;  /* 0x088000000ef57fae */ /* 0x0003e2000b901d46 */
[----:B------:R-:W-:Y:S02]  /*18050*/  IADD3 R38, P1, R34, UR11, RZ ;  /* 0x0000000b22267c10 */ /* 0x000fe4000ff3e0ff */
[----:B------:R-:W-:Y:S01]  /*18060*/  IADD3.X R37, R19, UR5, RZ, P2, !PT ;  /* 0x0000000513257c10 */ /* 0x000fe200097fe4ff */
[----:B------:R1:W-:Y:S01]  /*18070*/  LDGSTS.E.BYPASS.LTC128B.128 [R245+0xa800], desc[UR6][R10.64+0x80] ;  /* 0x0a8000800af57fae */ /* 0x0003e2000b901d46 */
[----:B------:R-:W-:-:S03]  /*18080*/  IADD3.X R39, R35, UR5, RZ, P1, !PT ;  /* 0x0000000523277c10 */ /* 0x000fc60008ffe4ff */
        /* <DEDUP_REMOVED lines=11> */
.L_x_5484:
        /* <DEDUP_REMOVED lines=47> */
[----:B------:R-:W3:Y:S04]  /*18430*/  LDSM.16.MT88.4 R68, [R228+0x12000] ;  /* 0x01200000e444783b */ /* 0x000ee80000004200 */
[----:B------:R-:W4:Y:S04]  /*18440*/  LDSM.16.MT88.4 R76, [R226+0x12000] ;  /* 0x01200000e24c783b */ /* 0x000f280000004200 */
        /* <DEDUP_REMOVED lines=24> */
[----:B------:R-:W1:Y:S01]  /*185d0*/  LDSM.16.MT88.4 R8, [R225+0x10800] ;  /* 0x01080000e108783b */ /* 0x000e620000004200 */
[--C-:B------:R-:W-:Y:S01]  /*185e0*/  FFMA.FTZ R172, R21, UR5, -R196.reuse ;  /* 0x0000000515ac7c23 */ /* 0x100fe200080108c4 */
[--C-:B------:R-:W-:Y:S01]  /*185f0*/  FFMA.FTZ R2, R17, UR5, -R196.reuse ;  /* 0x0000000511027c23 */ /* 0x100fe200080108c4 */
[--C-:B------:R-:W-:Y:S01]  /*18600*/  FFMA.FTZ R174, R22, UR5, -R169.reuse ;  /* 0x0000000516ae7c23 */ /* 0x100fe200080108a9 */
[--C-:B------:R-:W-:Y:S01]  /*18610*/  FFMA.FTZ R167, R20, UR5, -R169.reuse ;  /* 0x0000000514a77c23 */ /* 0x100fe200080108a9 */
[----:B------:R-:W2:Y:S01]  /*18620*/  MUFU.EX2 R180, R180 ;  /* 0x000000b400b47308 */ /* 0x000ea20000000800 */
[--C-:B------:R-:W-:Y:S01]  /*18630*/  FFMA.FTZ R0, R6, UR5, -R169.reuse ;  /* 0x0000000506007c23 */ /* 0x100fe200080108a9 */
[----:B------:R-:W-:Y:S01]  /*18640*/  LDSM.16.MT88.4 R20, [R226+0x10800] ;  /* 0x01080000e214783b */ /* 0x000fe20000004200 */
        /* <DEDUP_REMOVED lines=27> */
[----:B------:R-:W-:Y:S02]  /*18800*/  LDSM.16.MT88.4 R24, [R224+0x16000] ;  /* 0x01600000e018783b */ /* 0x000fe40000004200 */
[----:B------:R-:W2:Y:S01]  /*18810*/  MUFU.EX2 R183, R183 ;  /* 0x000000b700b77308 */ /* 0x000ea20000000800 */
[----:B---3--:R-:W-:Y:S01]  /*18820*/  F2FP.F16.F32.PACK_AB R150, R176, R179 ;  /* 0x000000b3b096723e */ /* 0x008fe200000000ff */
[----:B------:R-:W-:Y:S01]  /*18830*/  LDSM.16.MT88.4 R32, [R225+0x12800] ;  /* 0x01280000e120783b */ /* 0x000fe20000004200 */
[----:B------:R-:W-:-:S03]  /*18840*/  FADD.FTZ R179, R179, R180 ;  /* 0x000000b4b3b37221 */ /* 0x000fc60000010000 */
[----:B------:R-:W-:Y:S01]  /*18850*/  LDSM.16.MT88.4 R168, [R224+0x13800] ;  /* 0x01380000e0a8783b */ /* 0x000fe20000004200 */
[----:B------:R-:W-:Y:S01]  /*18860*/  FADD.FTZ R176, R176, R179 ;  /* 0x000000b3b0b07221 */ /* 0x000fe20000010000 */
[----:B------:R-:W-:Y:S08]  /*18870*/  MUFU.EX2 R178, R178 ;  /* 0x000000b200b27308 */ /* 0x000ff00000000800 */
        /* <DEDUP_REMOVED lines=254> */
.L_x_5491:
        /* <DEDUP_REMOVED lines=66> */
.L_x_5488:
        /* <DEDUP_REMOVED lines=308> */
.L_x_5490:
        /* <DEDUP_REMOVED lines=28> */
.L_x_5489:
        /* <DEDUP_REMOVED lines=151> */
[----:B------:R-:W-:Y:S01]  /*1baf0*/  FMUL.FTZ R100, R2, R100 ;  /* 0x0000006402647220 */ /* 0x000fe20000410000 */
        /* <DEDUP_REMOVED lines=340> */
.L_x_5487:
[----:B------:R-:W1:Y:S01]  /*1d040*/  SHFL.BFLY PT, R2, R249, 0x2, 0x1f ;  /* 0x0c401f00f9027f89 */ /* 0x000e6200000e0000 */
[----:B------:R-:W-:Y:S01]  /*1d050*/  MOV R11, 0x3f800000 ;  /* 0x3f800000000b7802 */ /* 0x000fe20000000f00 */
[----:B------:R-:W2:Y:S01]  /*1d060*/  S2UR UR4, SR_CgaCtaId ;  /* 0x00000000000479c3 */ /* 0x000ea20000008800 */
[----:B------:R-:W-:Y:S01]  /*1d070*/  UMOV UR5, 0x400 ;  /* 0x0000040000057882 */ /* 0x000fe20000000000 */
[----:B------:R-:W3:Y:S01]  /*1d080*/  SHFL.BFLY PT, R4, R247, 0x2, 0x1f ;  /* 0x0c401f00f7047f89 */ /* 0x000ee200000e0000 */
[----:B------:R-:W-:Y:S01]  /*1d090*/  ULDC.64 UR6, c[0x0][0x208] ;  /* 0x0000820000067ab9 */ /* 0x000fe20000000a00 */
[----:B------:R-:W-:Y:S01]  /*1d0a0*/  BSSY B0, `(.L_x_5492) ;  /* 0x0000130000007945 */ /* 0x000fe20003800000 */
[----:B------:R-:W4:Y:S03]  /*1d0b0*/  S2R R6, SR_TID.X ;  /* 0x0000000000067919 */ /* 0x000f260000002100 */
[----:B------:R-:W5:Y:S01]  /*1d0c0*/  LDC R20, c[0x0][0x270] ;  /* 0x00009c00ff147b82 */ /* 0x000f620000000800 */
[----:B------:R-:W4:Y:S01]  /*1d0d0*/  S2R R0, SR_TID.X ;  /* 0x0000000000007919 */ /* 0x000f220000002100 */
[----:B------:R-:W5:Y:S01]  /*1d0e0*/  S2R R18, SR_CTAID.Y ;  /* 0x0000000000127919 */ /* 0x000f620000002600 */
[----:B------:R-:W5:Y:S01]  /*1d0f0*/  S2R R19, SR_CTAID.X ;  /* 0x0000000000137919 */ /* 0x000f620000002500 */
[----:B-1----:R-:W-:Y:S01]  /*1d100*/  FADD.FTZ R2, R2, R249 ;  /* 0x000000f902027221 */ /* 0x002fe20000010000 */
[----:B--2---:R-:W-:-:S03]  /*1d110*/  ULEA UR4, UR4, UR5, 0x18 ;  /* 0x0000000504047291 */ /* 0x004fc6000f8ec03f */
[----:B------:R-:W1:Y:S01]  /*1d120*/  S2UR UR5, SR_CTAID.Z ;  /* 0x00000000000579c3 */ /* 0x000e620000002700 */
[----:B---3--:R-:W-:Y:S01]  /*1d130*/  FADD.FTZ R17, R4, R247 ;  /* 0x000000f704117221 */ /* 0x008fe20000010000 */
[----:B------:R-:W2:Y:S04]  /*1d140*/  SHFL.BFLY PT, R5, R2, 0x1, 0x1f ;  /* 0x0c201f0002057f89 */ /* 0x000ea800000e0000 */
[----:B------:R-:W3:Y:S01]  /*1d150*/  SHFL.BFLY PT, R4, R17, 0x1, 0x1f ;  /* 0x0c201f0011047f89 */ /* 0x000ee200000e0000 */
[----:B----4-:R-:W-:-:S04]  /*1d160*/  SHF.R.S32.HI R9, RZ, 0x1f, R6 ;  /* 0x0000001fff097819 */ /* 0x010fc80000011406 */
        /* <DEDUP_REMOVED lines=169> */
[----:B-1----:R-:W-:Y:S01]  /*1dc00*/  @P5 FMUL.FTZ R5, R5, 0.69314718246459960938 ;  /* 0x3f31721805055820 */ /* 0x002fe20000410000 */
[----:B------:R-:W-:-:S02]  /*1dc10*/  SHF.L.U32 R7, R2, 0x6, RZ ;  /* 0x0000000602077819 */ /* 0x000fc400000006ff */
[----:B------:R-:W-:Y:S02]  /*1dc20*/  LEA.HI R9, R0, R0, RZ, 0x1 ;  /* 0x0000000000097211 */ /* 0x000fe400078f08ff */
[----:B------:R-:W-:Y:S02]  /*1dc30*/  ISETP.NE.U32.AND P3, PT, R8, 0x1, PT ;  /* 0x000000010800780c */ /* 0x000fe40003f65070 */
[----:B------:R-:W-:Y:S02]  /*1dc40*/  LOP3.LUT R7, R7, 0x1c0, RZ, 0xc0, !PT ;  /* 0x000001c007077812 */ /* 0x000fe400078ec0ff */
[----:B------:R-:W-:Y:S02]  /*1dc50*/  SHF.L.U32 R8, R9, 0x2, RZ ;  /* 0x0000000209087819 */ /* 0x000fe400000006ff */
[----:B------:R-:W-:Y:S02]  /*1dc60*/  LOP3.LUT R11, R11, 0x1c0, RZ, 0xc0, !PT ;  /* 0x000001c00b0b7812 */ /* 0x000fe400078ec0ff */
[----:B------:R-:W-:-:S02]  /*1dc70*/  LOP3.LUT R8, R7, 0x38, R8, 0xf8, !PT ;  /* 0x0000003807087812 */ /* 0x000fc400078ef808 */
[----:B------:R-:W-:Y:S01]  /*1dc80*/  LEA.HI R11, R11, R11, RZ, 0x1d ;  /* 0x0000000b0b0b7211 */ /* 0x000fe200078fe8ff */
[----:B---3--:R-:W-:Y:S01]  /*1dc90*/  @P4 FMUL.FTZ R4, R4, 0.69314718246459960938 ;  /* 0x3f31721804044820 */ /* 0x008fe20000410000 */
[----:B------:R-:W-:Y:S02]  /*1dca0*/  SHF.R.U32.HI R7, RZ, 0x3, R7 ;  /* 0x00000003ff077819 */ /* 0x000fe40000011607 */
[----:B------:R-:W-:Y:S02]  /*1dcb0*/  LOP3.LUT R9, R9, 0xffffffe, RZ, 0xc0, !PT ;  /* 0x0ffffffe09097812 */ /* 0x000fe400078ec0ff */
[----:B------:R-:W-:Y:S02]  /*1dcc0*/  LEA R6, R6, R11, 0x1 ;  /* 0x0000000b06067211 */ /* 0x000fe400078e08ff */
[----:B------:R-:W-:Y:S02]  /*1dcd0*/  LOP3.LUT R7, R8, R7, RZ, 0x3c, !PT ;  /* 0x0000000708077212 */ /* 0x000fe400078e3cff */
[----:B------:R-:W-:-:S02]  /*1dce0*/  IADD3 R8, R0, -R9, RZ ;  /* 0x8000000900087210 */ /* 0x000fc40007ffe0ff */
[----:B------:R-:W-:Y:S02]  /*1dcf0*/  LEA R6, R6, UR4, 0x2 ;  /* 0x0000000406067c11 */ /* 0x000fe4000f8e10ff */
[----:B------:R-:W-:Y:S02]  /*1dd00*/  MOV R9, 0x40 ;  /* 0x0000004000097802 */ /* 0x000fe40000000f00 */
[----:B------:R-:W-:Y:S01]  /*1dd10*/  SHF.R.S32.HI R13, RZ, 0x2, R13 ;  /* 0x00000002ff0d7819 */ /* 0x000fe2000001140d */
[----:B------:R-:W-:Y:S01]  /*1dd20*/  STS.64 [R6], R160 ;  /* 0x000000a006007388 */ /* 0x000fe20000000a00 */
[----:B------:R-:W-:Y:S02]  /*1dd30*/  LEA R7, R8, R7, 0x2 ;  /* 0x0000000708077211 */ /* 0x000fe400078e10ff */
[----:B------:R-:W-:Y:S01]  /*1dd40*/  MOV R8, 0x80 ;  /* 0x0000008000087802 */ /* 0x000fe20000000f00 */
[----:B------:R-:W-:Y:S01]  /*1dd50*/  STS.64 [R6+0x800], R162 ;  /* 0x000800a206007388 */ /* 0x000fe20000000a00 */
[----:B------:R-:W-:-:S02]  /*1dd60*/  IADD3 R11, R6, -0x20, RZ ;  /* 0xffffffe0060b7810 */ /* 0x000fc40007ffe0ff */
[----:B------:R-:W-:Y:S02]  /*1dd70*/  SEL R9, R9, 0xffffffc0, !P1 ;  /* 0xffffffc009097807 */ /* 0x000fe40004800000 */
[----:B------:R-:W-:Y:S02]  /*1dd80*/  LEA R10, R10, R13, 0x4 ;  /* 0x0000000d0a0a7211 */ /* 0x000fe400078e20ff */
[----:B------:R-:W-:Y:S02]  /*1dd90*/  @P3 IADD3 R11, R6, 0x20, RZ ;  /* 0x00000020060b3810 */ /* 0x000fe40007ffe0ff */
[----:B------:R-:W-:Y:S02]  /*1dda0*/  SEL R13, R8, 0xffffff80, !P2 ;  /* 0xffffff80080d7807 */ /* 0x000fe40005000000 */
[----:B------:R-:W-:Y:S01]  /*1ddb0*/  IADD3 R12, R6, R9, RZ ;  /* 0x00000009060c7210 */ /* 0x000fe20007ffe0ff */
[----:B------:R-:W-:Y:S01]  /*1ddc0*/  STS.64 [R11], R36 ;  /* 0x000000240b007388 */ /* 0x000fe20000000a00 */
[----:B------:R-:W-:-:S02]  /*1ddd0*/  IADD3 R8, R9, R11, RZ ;  /* 0x0000000b09087210 */ /* 0x000fc40007ffe0ff */
[----:B------:R-:W-:Y:S01]  /*1dde0*/  IADD3 R9, R6, R13, RZ ;  /* 0x0000000d06097210 */ /* 0x000fe20007ffe0ff */
[----:B------:R-:W-:Y:S01]  /*1ddf0*/  STS.64 [R11+0x800], R38 ;  /* 0x000800260b007388 */ /* 0x000fe20000000a00 */
[----:B------:R-:W-:Y:S02]  /*1de00*/  IADD3 R14, R13, R11, RZ ;  /* 0x0000000b0d0e7210 */ /* 0x000fe40007ffe0ff */
[-C--:B------:R-:W-:Y:S01]  /*1de10*/  IADD3 R15, R12, R13.reuse, RZ ;  /* 0x0000000d0c0f7210 */ /* 0x080fe20007ffe0ff */
[----:B------:R-:W-:Y:S01]  /*1de20*/  STS.64 [R12], R40 ;  /* 0x000000280c007388 */ /* 0x000fe20000000a00 */
[----:B------:R-:W-:Y:S02]  /*1de30*/  IADD3 R13, R8, R13, RZ ;  /* 0x0000000d080d7210 */ /* 0x000fe40007ffe0ff */
[----:B------:R-:W-:Y:S01]  /*1de40*/  SHF.L.U32 R24, R0, 0x2, RZ ;  /* 0x0000000200187819 */ /* 0x000fe200000006ff */
[----:B------:R-:W-:Y:S01]  /*1de50*/  STS.64 [R12+0x800], R42 ;  /* 0x0008002a0c007388 */ /* 0x000fe20000000a00 */
[----:B------:R-:W-:-:S02]  /*1de60*/  LEA R0, R7, UR4, 0x2 ;  /* 0x0000000407007c11 */ /* 0x000fc4000f8e10ff */
[----:B------:R-:W-:Y:S01]  /*1de70*/  SHF.R.S32.HI R25, RZ, 0x1f, R24 ;  /* 0x0000001fff197819 */ /* 0x000fe20000011418 */
        /* <DEDUP_REMOVED lines=50> */
[----:B-1----:R-:W-:-:S03]  /*1e1a0*/  MOV R6, 0xff800000 ;  /* 0xff80000000067802 */ /* 0x002fc60000000f00 */
[----:B------:R1:W-:Y:S01]  /*1e1b0*/  STS.64 [R9+0xc000], R140 ;  /* 0x00c0008c09007388 */ /* 0x0003e20000000a00 */
[----:B----4-:R-:W-:-:S03]  /*1e1c0*/  @P5 FFMA.FTZ R6, R164, R21, R5 ;  /* 0x00000015a4065223 */ /* 0x010fc60000010005 */
[----:B------:R1:W-:Y:S01]  /*1e1d0*/  STS.64 [R9+0xc800], R142 ;  /* 0x00c8008e09007388 */ /* 0x0003e20000000a00 */
[----:B---3--:R-:W-:Y:S01]  /*1e1e0*/  IADD3 R11, -R239, RZ, RZ ;  /* 0x000000ffef0b7210 */ /* 0x008fe20007ffe1ff */
[----:B-----5:R-:W-:Y:S02]  /*1e1f0*/  IMAD R239, R18, R16, R239 ;  /* 0x0000001012ef7224 */ /* 0x020fe400078e02ef */
[----:B------:R1:W-:Y:S02]  /*1e200*/  STS.64 [R14+0xc000], R144 ;  /* 0x00c000900e007388 */ /* 0x0003e40000000a00 */
[----:B------:R-:W-:Y:S02]  /*1e210*/  IMAD R11, R20, R11, UR5 ;  /* 0x00000005140b7e24 */ /* 0x000fe4000f8e020b */
[----:B------:R1:W-:Y:S01]  /*1e220*/  STS.64 [R14+0xc800], R146 ;  /* 0x00c800920e007388 */ /* 0x0003e20000000a00 */
[----:B--2---:R-:W-:Y:S01]  /*1e230*/  SHF.L.U32 R12, R19, 0x6, RZ ;  /* 0x00000006130c7819 */ /* 0x004fe200000006ff */
[----:B------:R-:W-:-:S02]  /*1e240*/  IMAD R11, R239, R20, R11 ;  /* 0x00000014ef0b7224 */ /* 0x000fc400078e020b */
[----:B------:R1:W-:Y:S02]  /*1e250*/  STS.64 [R15+0xc000], R152 ;  /* 0x00c000980f007388 */ /* 0x0003e40000000a00 */
[----:B------:R-:W-:Y:S02]  /*1e260*/  IMAD R11, R11, R17, R12 ;  /* 0x000000110b0b7224 */ /* 0x000fe400078e020c */
[----:B------:R1:W-:Y:S01]  /*1e270*/  STS.64 [R15+0xc800], R154 ;  /* 0x00c8009a0f007388 */ /* 0x0003e20000000a00 */
[----:B------:R-:W-:Y:S01]  /*1e280*/  MOV R8, 0xff800000 ;  /* 0xff80000000087802 */ /* 0x000fe20000000f00 */
[----:B------:R-:W-:Y:S02]  /*1e290*/  @P4 FFMA.FTZ R8, R3, R22, R4 ;  /* 0x0000001603084223 */ /* 0x000fe40000010004 */
[----:B------:R1:W-:Y:S04]  /*1e2a0*/  STS.64 [R13+0xc000], R148 ;  /* 0x00c000940d007388 */ /* 0x0003e80000000a00 */
[----:B------:R1:W-:Y:S01]  /*1e2b0*/  STS.64 [R13+0xc800], R150 ;  /* 0x00c800960d007388 */ /* 0x0003e20000000a00 */
[----:B------:R-:W-:Y:S06]  /*1e2c0*/  BAR.SYNC.DEFER_BLOCKING 0x0 ;  /* 0x0000000000007b1d */ /* 0x000fec0000010000 */
[----:B------:R-:W-:Y:S05]  /*1e2d0*/  @P0 BRA `(.L_x_5493) ;  /* 0x0000000000300947 */ /* 0x000fea0003800000 */
[----:B------:R-:W-:Y:S01]  /*1e2e0*/  IMAD R3, R19, -0x40, R238 ;  /* 0xffffffc013037824 */ /* 0x000fe200078e02ee */
[----:B------:R-:W-:Y:S01]  /*1e2f0*/  SHF.R.S32.HI R12, RZ, 0x1f, R10 ;  /* 0x0000001fff0c7819 */ /* 0x000fe2000001140a */
[C---:B-1----:R-:W-:Y:S01]  /*1e300*/  VIADD R14, R10.reuse, 0x8 ;  /* 0x000000080a0e7836 */ /* 0x042fe20000000000 */
[C---:B------:R-:W-:Y:S01]  /*1e310*/  IADD3 R4, P0, R11.reuse, R10, RZ ;  /* 0x0000000a0b047210 */ /* 0x040fe20007f1e0ff */
[----:B------:R-:W-:Y:S01]  /*1e320*/  ULDC.64 UR4, c[0x0][0x2b8] ;  /* 0x0000ae0000047ab9 */ /* 0x000fe20000000a00 */
[-C--:B------:R-:W-:Y:S02]  /*1e330*/  ISETP.GE.AND P2, PT, R10, R3.reuse, PT ;  /* 0x000000030a00720c */ /* 0x080fe40003f46270 */
[----:B------:R-:W-:Y:S02]  /*1e340*/  ISETP.GE.AND P1, PT, R14, R3, PT ;  /* 0x000000030e00720c */ /* 0x000fe40003f26270 */
[----:B------:R-:W-:Y:S02]  /*1e350*/  LEA.HI.X.SX32 R3, R11, R12, 0x1, P0 ;  /* 0x0000000c0b037211 */ /* 0x000fe400000f0eff */
[----:B------:R-:W-:-:S04]  /*1e360*/  LEA R12, P0, R4, UR4, 0x2 ;  /* 0x00000004040c7c11 */ /* 0x000fc8000f8010ff */
[----:B------:R-:W-:-:S05]  /*1e370*/  LEA.HI.X R13, R4, UR5, R3, 0x2, P0 ;  /* 0x00000005040d7c11 */ /* 0x000fca00080f1403 */
[----:B------:R2:W-:Y:S04]  /*1e380*/  @!P2 STG.E desc[UR6][R12.64], R6 ;  /* 0x000000060c00a986 */ /* 0x0005e8000c101906 */
[----:B------:R2:W-:Y:S02]  /*1e390*/  @!P1 STG.E desc[UR6][R12.64+0x20], R8 ;  /* 0x000020080c009986 */ /* 0x0005e4000c101906 */
.L_x_5493:
[----:B------:R-:W-:Y:S05]  /*1e3a0*/  BSYNC B0 ;  /* 0x0000000000007941 */ /* 0x000fea0003800000 */
.L_x_5492:
[----:B------:R-:W-:Y:S01]  /*1e3b0*/  ULDC UR4, c[0x0][0x2dc] ;  /* 0x0000b70000047ab9 */ /* 0x000fe20000000800 */
[C---:B------:R-:W-:Y:S01]  /*1e3c0*/  IMAD.WIDE R24, R2.reuse, 0x100, R24 ;  /* 0x0000010002187825 */ /* 0x040fe200078e0218 */
[----:B------:R-:W3:Y:S03]  /*1e3d0*/  LDS.128 R128, [R0] ;  /* 0x0000000000807984 */ /* 0x000ee60000000c00 */
[----:B------:R-:W-:Y:S01]  /*1e3e0*/  IMAD R5, R11, UR4, RZ ;  /* 0x000000040b057c24 */ /* 0x000fe2000f8e02ff */
[----:B------:R-:W4:Y:S01]  /*1e3f0*/  LDS.128 R96, [R0+0x4000] ;  /* 0x0040000000607984 */ /* 0x000f220000000c00 */
[----:B------:R-:W-:Y:S01]  /*1e400*/  IMAD R3, R19, -0x40, R238 ;  /* 0xffffffc013037824 */ /* 0x000fe200078e02ee */
[----:B------:R-:W-:Y:S01]  /*1e410*/  ULDC.64 UR4, c[0x0][0x288] ;  /* 0x0000a20000047ab9 */ /* 0x000fe20000000a00 */
[C---:B--2---:R-:W-:Y:S01]  /*1e420*/  VIADD R8, R2.reuse, 0x8 ;  /* 0x0000000802087836 */ /* 0x044fe20000000000 */
[----:B------:R-:W2:Y:S01]  /*1e430*/  LDS.128 R64, [R0+0x8000] ;  /* 0x0080000000407984 */ /* 0x000ea20000000c00 */
[----:B------:R-:W-:Y:S01]  /*1e440*/  IADD3 R4, P0, R5, R24, RZ ;  /* 0x0000001805047210 */ /* 0x000fe20007f1e0ff */
[----:B------:R-:W-:-:S02]  /*1e450*/  VIADD R6, R2, 0x10 ;  /* 0x0000001002067836 */ /* 0x000fc40000000000 */
[----:B------:R-:W5:Y:S01]  /*1e460*/  LDS.128 R32, [R0+0xc000] ;  /* 0x00c0000000207984 */ /* 0x000f620000000c00 */
[----:B------:R-:W-:Y:S01]  /*1e470*/  LEA.HI.X.SX32 R5, R5, R25, 0x1, P0 ;  /* 0x0000001905057211 */ /* 0x000fe200000f0eff */
[----:B------:R-:W-:Y:S01]  /*1e480*/  VIADD R38, R2, 0x18 ;  /* 0x0000001802267836 */ /* 0x000fe20000000000 */
[----:B------:R-:W-:Y:S01]  /*1e490*/  LEA R132, P0, R4, UR4, 0x2 ;  /* 0x0000000404847c11 */ /* 0x000fe2000f8010ff */
[----:B------:R-:W5:Y:S01]  /*1e4a0*/  LDS.128 R124, [R0+0x800] ;  /* 0x00080000007c7984 */ /* 0x000f620000000c00 */
[-C--:B------:R-:W-:Y:S01]  /*1e4b0*/  ISETP.GE.AND P6, PT, R8, R3.reuse, PT ;  /* 0x000000030800720c */ /* 0x080fe20003fc6270 */
[----:B------:R-:W-:Y:S01]  /*1e4c0*/  VIADD R36, R2, 0x20 ;  /* 0x0000002002247836 */ /* 0x000fe20000000000 */
[-C--:B------:R-:W-:Y:S01]  /*1e4d0*/  ISETP.GE.AND P5, PT, R6, R3.reuse, PT ;  /* 0x000000030600720c */ /* 0x080fe20003fa6270 */
[----:B------:R-:W5:Y:S01]  /*1e4e0*/  LDS.128 R120, [R0+0x1000] ;  /* 0x0010000000787984 */ /* 0x000f620000000c00 */
[----:B------:R-:W-:Y:S01]  /*1e4f0*/  LEA.HI.X R133, R4, UR5, R5, 0x2, P0 ;  /* 0x0000000504857c11 */ /* 0x000fe200080f1405 */
[----:B------:R-:W-:Y:S01]  /*1e500*/  VIADD R6, R2, 0x28 ;  /* 0x0000002802067836 */ /* 0x000fe20000000000 */
[-C--:B------:R-:W-:Y:S01]  /*1e510*/  ISETP.GE.AND P4, PT, R38, R3.reuse, PT ;  /* 0x000000032600720c */ /* 0x080fe20003f86270 */
[----:B------:R-:W5:Y:S01]  /*1e520*/  LDS.128 R116, [R0+0x1800] ;  /* 0x0018000000747984 */ /* 0x000f620000000c00 */
[----:B------:R-:W-:Y:S01]  /*1e530*/  VIADD R4, R2, 0x30 ;  /* 0x0000003002047836 */ /* 0x000fe20000000000 */
[----:B------:R-:W-:-:S02]  /*1e540*/  ISETP.GE.AND P3, PT, R36, R3, PT ;  /* 0x000000032400720c */ /* 0x000fc40003f66270 */
[----:B------:R-:W5:Y:S01]  /*1e550*/  LDS.128 R112, [R0+0x2000] ;  /* 0x0020000000707984 */ /* 0x000f620000000c00 */
[-C--:B------:R-:W-:Y:S02]  /*1e560*/  ISETP.GE.AND P2, PT, R6, R3.reuse, PT ;  /* 0x000000030600720c */ /* 0x080fe40003f46270 */
[-C--:B------:R-:W-:Y:S01]  /*1e570*/  ISETP.GE.AND P1, PT, R4, R3.reuse, PT ;  /* 0x000000030400720c */ /* 0x080fe20003f26270 */
[----:B------:R-:W5:Y:S01]  /*1e580*/  LDS.128 R108, [R0+0x2800] ;  /* 0x00280000006c7984 */ /* 0x000f620000000c00 */
[CC--:B------:R-:W-:Y:S01]  /*1e590*/  ISETP.GE.AND P0, PT, R2.reuse, R3.reuse, PT ;  /* 0x000000030200720c */ /* 0x0c0fe20003f06270 */
[----:B------:R-:W-:Y:S02]  /*1e5a0*/  VIADD R2, R2, 0x38 ;  /* 0x0000003802027836 */ /* 0x000fe40000000000 */
        /* <DEDUP_REMOVED lines=59> */
.L_x_5494:
        /* <DEDUP_REMOVED lines=10> */
.L_x_8912:


//--------------------- .text._ZN5flash24flash_fwd_splitkv_kernelI23Flash_fwd_kernel_traitsILi256ELi64ELi64ELi4ELb0ELb0EN7cutlass6half_tE19Flash_kernel_traitsILi256ELi64ELi64ELi4ES3_EELb0ELb0ELb0ELb0ELb1ELb1ELb1ELb1EEEvNS_16Flash_fwd_paramsE --------------------------
	.section	.text._ZN5flash24flash_fwd_splitkv_kernelI23Flash_fwd_kernel_traitsILi256ELi64ELi64ELi4ELb0ELb0EN7cutlass6half_tE19Flash_kernel_traitsILi256ELi64ELi64ELi4ES3_EELb0ELb0ELb0ELb0ELb1ELb1ELb1ELb1EEEvNS_16Flash_fwd_paramsE,"ax",@progbits
	.align	128
        .global         _ZN5flash24flash_fwd_splitkv_kernelI23Flash_fwd_kernel_traitsILi256ELi64ELi64ELi4ELb0ELb0EN7cutlass6half_tE19Flash_kernel_traitsILi256ELi64ELi64ELi4ES3_EELb0ELb0ELb0ELb0ELb1ELb1ELb1ELb1EEEvNS_16Flash_fwd_paramsE
        .type           _ZN5flash24flash_fwd_splitkv_kernelI23Flash_fwd_kernel_traitsILi256ELi64ELi64ELi4ELb0ELb0EN7cutlass6half_tE19Flash_kernel_traitsILi256ELi64ELi64ELi4ES3_EELb0ELb0ELb0ELb0ELb1ELb1ELb1ELb1EEEvNS_16Flash_fwd_paramsE,@function
        .size           _ZN5flash24flash_fwd_splitkv_kernelI23Flash_fwd_kernel_traitsILi256ELi64ELi64ELi4ELb0ELb0EN7cutlass6half_tE19Flash_kernel_traitsILi256ELi64ELi64ELi4ES3_EELb0ELb0ELb0ELb0ELb1ELb1ELb1ELb1EEEvNS_16Flash_fwd_paramsE,(.L_x_8913 - _ZN5flash24flash_fwd_splitkv_kernelI23Flash_fwd_kernel_traitsILi256ELi64ELi64ELi4ELb0ELb0EN7cutlass6half_tE19Flash_kernel_traitsILi256ELi64ELi64ELi4ES3_EELb0ELb0ELb0ELb0ELb1ELb1ELb1ELb1EEEvNS_16Flash_fwd_paramsE)
        .other          _ZN5flash24flash_fwd_splitkv_kernelI23Flash_fwd_kernel_traitsILi256ELi64ELi64ELi4ELb0ELb0EN7cutlass6half_tE19Flash_kernel_traitsILi256ELi64ELi64ELi4ES3_EELb0ELb0ELb0ELb0ELb1ELb1ELb1ELb1EEEvNS_16Flash_fwd_paramsE,@"STO_CUDA_ENTRY STV_DEFAULT"
_ZN5flash24flash_fwd_splitkv_kernelI23Flash_fwd_kernel_traitsILi256ELi64ELi64ELi4ELb0ELb0EN7cutlass6half_tE19Flash_kernel_traitsILi256ELi64ELi64ELi4ES3_EELb0ELb0ELb0ELb0ELb1ELb1ELb1ELb1EEEvNS_16Flash_fwd_paramsE:
.text._ZN5flash24flash_fwd_splitkv_kernelI23Flash_fwd_kernel_traitsILi256ELi64ELi64ELi4ELb0ELb0EN7cutlass6half_tE19Flash_kernel_traitsILi256ELi64ELi64ELi4ES3_EELb0ELb0ELb0ELb0ELb1ELb1ELb1ELb1EEEvNS_16Flash_fwd_paramsE:
[----:B------:R-:W-:Y:S08]  /*0000*/  LDC R1, c[0x0][0x28] ;  /* 0x00000a00ff017b82 */ /* 0x000ff00000000800 */
[----:B------:R-:W1:Y:S01]  /*0010*/  LDC R0, c[0x0][0x270] ;  /* 0x00009c00ff007b82 */ /* 0x000e620000000800 */
[----:B------:R-:W-:Y:S01]  /*0020*/  ULDC.64 UR6, c[0x0][0x2f0] ;  /* 0x0000bc0000067ab9 */ /* 0x000fe20000000a00 */
[----:B------:R-:W-:Y:S01]  /*0030*/  MOV R12, 0xffffffff ;  /* 0xffffffff000c7802 */ /* 0x000fe20000000f00 */
[----:B------:R-:W-:Y:S01]  /*0040*/  ULDC.64 UR8, c[0x0][0x300] ;  /* 0x0000c00000087ab9 */ /* 0x000fe20000000a00 */
[----:B------:R-:W-:-:S04]  /*0050*/  ISETP.NE.U32.AND P0, PT, RZ, UR6, PT ;  /* 0x00000006ff007c0c */ /* 0x000fc8000bf05070 */
[----:B------:R-:W2:Y:S01]  /*0060*/  S2UR UR4, SR_CTAID.Z ;  /* 0x00000000000479c3 */ /* 0x000ea20000002700 */
[----:B------:R-:W-:Y:S01]  /*0070*/  ISETP.NE.AND.EX P0, PT, RZ, UR7, PT, P0 ;  /* 0x00000007ff007c0c */ /* 0x000fe2000bf05300 */
[----:B------:R-:W-:-:S06]  /*0080*/  ULDC.64 UR6, c[0x0][0x208] ;  /* 0x0000820000067ab9 */ /* 0x000fcc0000000a00 */
[----:B------:R-:W3:Y:S01]  /*0090*/  LDC.64 R8, c[0x0][0x2f0] ;  /* 0x0000bc00ff087b82 */ /* 0x000ee20000000a00 */
[----:B-1----:R-:W1:Y:S01]  /*00a0*/  I2F.U32.RP R2, R0 ;  /* 0x0000000000027306 */ /* 0x002e620000209000 */
[----:B------:R-:W-:-:S06]  /*00b0*/  ISETP.NE.U32.AND P1, PT, R0, RZ, PT ;  /* 0x000000ff0000720c */ /* 0x000fcc0003f25070 */
[----:B------:R-:W4:Y:S08]  /*00c0*/  LDC.64 R6, c[0x0][0x2f8] ;  /* 0x0000be00ff067b82 */ /* 0x000f300000000a00 */
[----:B------:R-:W4:Y:S01]  /*00d0*/  LDC.64 R130, c[0x0][0x300] ;  /* 0x0000c000ff827b82 */ /* 0x000f220000000a00 */
[----:B-1----:R-:W1:Y:S02]  /*00e0*/  MUFU.RCP R2, R2 ;  /* 0x0000000200027308 */ /* 0x002e640000001000 */
[----:B-1----:R-:W-:-:S06]  /*00f0*/  VIADD R2, R2, 0xffffffe ;  /* 0x0ffffffe02027836 */ /* 0x002fcc0000000000 */
[----:B------:R-:W1:Y:S02]  /*0100*/  F2I.FTZ.U32.TRUNC.NTZ R3, R2 ;  /* 0x0000000200037305 */ /* 0x000e64000021f000 */
[----:B-1----:R-:W-:-:S04]  /*0110*/  IMAD.MOV R2, RZ, RZ, -R3 ;  /* 0x000000ffff027224 */ /* 0x002fc800078e0a03 */
[----:B------:R-:W-:Y:S01]  /*0120*/  IMAD R4, R2, R0, RZ ;  /* 0x0000000002047224 */ /* 0x000fe200078e02ff */
[----:B------:R-:W-:-:S05]  /*0130*/  MOV R2, RZ ;  /* 0x000000ff00027202 */ /* 0x000fca0000000f00 */
[----:B------:R-:W-:-:S06]  /*0140*/  IMAD.HI.U32 R4, R3, R4, R2 ;  /* 0x0000000403047227 */ /* 0x000fcc00078e0002 */
[----:B--2---:R-:W-:Y:S02]  /*0150*/  IMAD.HI.U32 R239, R4, UR4, RZ ;  /* 0x0000000404ef7c27 */ /* 0x004fe4000f8e00ff */
[----:B------:R-:W1:Y:S02]  /*0160*/  LDC.U8 R4, c[0x0][0x3c2] ;  /* 0x0000f080ff047b82 */ /* 0x000e640000000000 */
[----:B------:R-:W-:-:S04]  /*0170*/  IMAD.MOV R2, RZ, RZ, -R239 ;  /* 0x000000ffff027224 */ /* 0x000fc800078e0aef */
[----:B------:R-:W-:-:S05]  /*0180*/  IMAD R2, R0, R2, UR4 ;  /* 0x0000000400027e24 */ /* 0x000fca000f8e0202 */
[----:B------:R-:W-:-:S13]  /*0190*/  ISETP.GE.U32.AND P3, PT, R2, R0, PT ;  /* 0x000000000200720c */ /* 0x000fda0003f66070 */
[----:B------:R-:W-:Y:S01]  /*01a0*/  @P3 IMAD.IADD R2, R2, 0x1, -R0 ;  /* 0x0000000102023824 */ /* 0x000fe200078e0a00 */
[----:B------:R-:W-:-:S04]  /*01b0*/  @P3 IADD3 R239, R239, 0x1, RZ ;  /* 0x00000001efef3810 */ /* 0x000fc80007ffe0ff */
[-C--:B------:R-:W-:Y:S02]  /*01c0*/  ISETP.GE.U32.AND P2, PT, R2, R0.reuse, PT ;  /* 0x000000000200720c */ /* 0x080fe40003f46070 */
[----:B------:R-:W2:Y:S11]  /*01d0*/  LDC.64 R2, c[0x0][0x2f8] ;  /* 0x0000be00ff027b82 */ /* 0x000eb60000000a00 */
[----:B------:R-:W-:Y:S01]  /*01e0*/  @P2 VIADD R239, R239, 0x1 ;  /* 0x00000001efef2836 */ /* 0x000fe20000000000 */
[----:B------:R-:W-:-:S05]  /*01f0*/  @!P1 LOP3.LUT R239, RZ, R0, RZ, 0x33, !PT ;  /* 0x00000000ffef9212 */ /* 0x000fca00078e33ff */
[----:B---3--:R-:W-:-:S05]  /*0200*/  IMAD.WIDE R8, R239, 0x4, R8 ;  /* 0x00000004ef087825 */ /* 0x008fca00078e0208 */
[----:B------:R-:W3:Y:S04]  /*0210*/  @P0 LDG.E R12, desc[UR6][R8.64] ;  /* 0x00000006080c0981 */ /* 0x000ee8000c1e1900 */
[----:B------:R-:W3:Y:S01]  /*0220*/  @P0 LDG.E R238, desc[UR6][R8.64+0x4] ;  /* 0x0000040608ee0981 */ /* 0x000ee2000c1e1900 */
[----:B-1----:R-:W-:Y:S01]  /*0230*/  ISETP.NE.AND P1, PT, R4, RZ, PT ;  /* 0x000000ff0400720c */ /* 0x002fe20003f25270 */
[----:B------:R-:W-:Y:S01]  /*0240*/  IMAD.MOV.U32 R13, RZ, RZ, -0x1 ;  /* 0xffffffffff0d7424 */ /* 0x000fe200078e00ff */
[----:B--2---:R-:W-:Y:S01]  /*0250*/  ISETP.EQ.U32.AND P2, PT, R2, RZ, PT ;  /* 0x000000ff0200720c */ /* 0x004fe20003f42070 */
[----:B----4-:R-:W-:Y:S01]  /*0260*/  IMAD.WIDE R6, R239, 0x4, R6 ;  /* 0x00000004ef067825 */ /* 0x010fe200078e0206 */
        /* <DEDUP_REMOVED lines=21> */
.L_x_5495:
[----:B------:R-:W1:Y:S02]  /*03c0*/  LDC R78, c[0x0][0x2c8] ;  /* 0x0000b200ff4e7b82 */ /* 0x000e640000000800 */
.L_x_5496:
        /* <DEDUP_REMOVED lines=20> */
[----:B--2---:R-:W1:Y:S01]  /*0510*/  MUFU.RCP R3, R3 ;  /* 0x0000000300037308 */ /* 0x004e620000001000 */
[----:B------:R-:W-:Y:S02]  /*0520*/  IMAD.MOV.U32 R2, RZ, RZ, RZ ;  /* 0x000000ffff027224 */ /* 0x000fe400078e00ff */
[----:B------:R-:W-:-:S05]  /*0530*/  LEA.HI.SX32 R9, R9, R6, 0x1a ;  /* 0x0000000609097211 */ /* 0x000fca00078fd2ff */
[----:B------:R-:W-:-:S05]  /*0540*/  VIADD R9, R9, 0xffffffff ;  /* 0xffffffff09097836 */ /* 0x000fca0000000000 */
[----:B------:R-:W-:Y:S02]  /*0550*/  IABS R10, R9 ;  /* 0x00000009000a7213 */ /* 0x000fe40000000000 */
[----:B------:R-:W-:Y:S01]  /*0560*/  LOP3.LUT R9, R9, R6, RZ, 0x3c, !PT ;  /* 0x0000000609097212 */ /* 0x000fe200078e3cff */
[----:B-1----:R-:W-:-:S03]  /*0570*/  VIADD R3, R3, 0xffffffe ;  /* 0x0ffffffe03037836 */ /* 0x002fc60000000000 */
[----:B------:R-:W-:-:S03]  /*0580*/  ISETP.GE.AND P0, PT, R9, RZ, PT ;  /* 0x000000ff0900720c */ /* 0x000fc60003f06270 */
[----:B------:R-:W1:Y:S02]  /*0590*/  F2I.FTZ.U32.TRUNC.NTZ R3, R3 ;  /* 0x0000000300037305 */ /* 0x000e64000021f000 */
[----:B-1----:R-:W-:-:S04]  /*05a0*/  IMAD.MOV R7, RZ, RZ, -R3 ;  /* 0x000000ffff077224 */ /* 0x002fc800078e0a03 */
[----:B------:R-:W-:-:S04]  /*05b0*/  IMAD R7, R7, R8, RZ ;  /* 0x0000000807077224 */ /* 0x000fc800078e02ff */
[----:B------:R-:W-:Y:S02]  /*05c0*/  IMAD.HI.U32 R7, R3, R7, R2 ;  /* 0x0000000703077227 */ /* 0x000fe400078e0002 */
[----:B------:R-:W1:Y:S04]  /*05d0*/  @!P3 LDC.64 R2, c[0x0][0x318] ;  /* 0x0000c600ff02bb82 */ /* 0x000e680000000a00 */
[----:B------:R-:W-:-:S04]  /*05e0*/  IMAD.HI.U32 R7, R7, R10, RZ ;  /* 0x0000000a07077227 */ /* 0x000fc800078e00ff */
[----:B------:R-:W-:Y:S02]  /*05f0*/  IMAD R10, R7, R5, R10 ;  /* 0x00000005070a7224 */ /* 0x000fe400078e020a */
[----:B------:R-:W2:Y:S03]  /*0600*/  @!P3 LDC R5, c[0x0][0x2cc] ;  /* 0x0000b300ff05bb82 */ /* 0x000ea60000000800 */
[----:B------:R-:W-:Y:S02]  /*0610*/  ISETP.GT.U32.AND P1, PT, R8, R10, PT ;  /* 0x0000000a0800720c */ /* 0x000fe40003f24070 */
[----:B-1----:R-:W-:-:S11]  /*0620*/  @!P3 ISETP.NE.U32.AND P2, PT, R2, RZ, PT ;  /* 0x000000ff0200b20c */ /* 0x002fd60003f45070 */
[----:B------:R-:W-:Y:S01]  /*0630*/  @!P1 IMAD.IADD R10, R10, 0x1, -R8 ;  /* 0x000000010a0a9824 */ /* 0x000fe200078e0a08 */
[----:B------:R-:W-:Y:S01]  /*0640*/  @!P3 ISETP.NE.AND.EX P2, PT, R3, RZ, PT, P2 ;  /* 0x000000ff0300b20c */ /* 0x000fe20003f45320 */
[----:B------:R-:W-:Y:S01]  /*0650*/  @!P1 VIADD R7, R7, 0x1 ;  /* 0x0000000107079836 */ /* 0x000fe20000000000 */
[----:B------:R-:W-:Y:S02]  /*0660*/  ISETP.NE.AND P1, PT, R6, RZ, PT ;  /* 0x000000ff0600720c */ /* 0x000fe40003f25270 */
[----:B------:R-:W-:Y:S02]  /*0670*/  ISETP.GE.U32.AND P4, PT, R10, R8, PT ;  /* 0x000000080a00720c */ /* 0x000fe40003f86070 */
[----:B--2---:R-:W-:-:S05]  /*0680*/  @!P3 SEL R5, R5, RZ, P2 ;  /* 0x000000ff0505b207 */ /* 0x004fca0001000000 */
[----:B------:R-:W-:-:S04]  /*0690*/  @!P3 IMAD.IADD R49, R78, 0x1, R5 ;  /* 0x000000014e31b824 */ /* 0x000fc800078e0205 */
[----:B------:R-:W-:Y:S02]  /*06a0*/  VIADD R3, R49, 0x3f ;  /* 0x0000003f31037836 */ /* 0x000fe40000000000 */
[----:B------:R-:W-:-:S03]  /*06b0*/  @P4 VIADD R7, R7, 0x1 ;  /* 0x0000000107074836 */ /* 0x000fc60000000000 */
[----:B------:R-:W-:Y:S01]  /*06c0*/  SHF.R.S32.HI R2, RZ, 0x1f, R3 ;  /* 0x0000001fff027819 */ /* 0x000fe20000011403 */
[----:B------:R-:W-:Y:S01]  /*06d0*/  @!P0 IMAD.MOV R7, RZ, RZ, -R7 ;  /* 0x000000ffff078224 */ /* 0x000fe200078e0a07 */
[----:B------:R-:W-:Y:S02]  /*06e0*/  @!P1 LOP3.LUT R7, RZ, R6, RZ, 0x33, !PT ;  /* 0x00000006ff079212 */ /* 0x000fe400078e33ff */
[----:B------:R-:W-:-:S03]  /*06f0*/  LEA.HI R2, R2, R3, RZ, 0x6 ;  /* 0x0000000302027211 */ /* 0x000fc600078f30ff */
[----:B------:R-:W-:Y:S01]  /*0700*/  IMAD R235, R7, R4, RZ ;  /* 0x0000000407eb7224 */ /* 0x000fe200078e02ff */
        /* <DEDUP_REMOVED lines=13> */
[----:B-1----:R-:W-:-:S04]  /*07e0*/  IMAD R2, R4, R2, R239 ;  /* 0x0000000204027224 */ /* 0x002fc800078e02ef */
[----:B------:R-:W-:Y:S01]  /*07f0*/  IMAD R2, R2, R0, R124 ;  /* 0x0000000002027224 */ /* 0x000fe200078e027c */
[----:B------:R-:W-:-:S03]  /*0800*/  SHF.R.S32.HI R0, RZ, 0x4, R5 ;  /* 0x00000004ff007819 */ /* 0x000fc60000011405 */
[----:B------:R-:W-:Y:S02]  /*0810*/  IMAD R3, R2, R3, R120 ;  /* 0x0000000302037224 */ /* 0x000fe400078e0278 */
[----:B------:R-:W-:-:S04]  /*0820*/  IMAD.WIDE R6, R0, 0x100, R6 ;  /* 0x0000010000067825 */ /* 0x000fc800078e0206 */
[----:B------:R-:W-:Y:S01]  /*0830*/  IMAD R4, R3, UR4, RZ ;  /* 0x0000000403047c24 */ /* 0x000fe2000f8e02ff */
[----:B------:R-:W-:Y:S01]  /*0840*/  ULDC.64 UR4, c[0x0][0x288] ;  /* 0x0000a20000047ab9 */ /* 0x000fe20000000a00 */
[----:B------:R-:W-:Y:S02]  /*0850*/  IMAD.IADD R120, R238, 0x1, -R120 ;  /* 0x00000001ee787824 */ /* 0x000fe400078e0a78 */
[----:B------:R-:W-:Y:S01]  /*0860*/  VIADD R8, R0, 0x18 ;  /* 0x0000001800087836 */ /* 0x000fe20000000000 */
[----:B------:R-:W-:Y:S01]  /*0870*/  IADD3 R2, P0, R4, R6, RZ ;  /* 0x0000000604027210 */ /* 0x000fe20007f1e0ff */
[C---:B------:R-:W-:Y:S01]  /*0880*/  VIADD R6, R0.reuse, 0x8 ;  /* 0x0000000800067836 */ /* 0x040fe20000000000 */
[C---:B------:R-:W-:Y:S01]  /*0890*/  ISETP.GE.AND P3, PT, R0.reuse, R120, PT ;  /* 0x000000780000720c */ /* 0x040fe20003f66270 */
[----:B------:R-:W-:Y:S01]  /*08a0*/  VIADD R5, R0, 0x10 ;  /* 0x0000001000057836 */ /* 0x000fe20000000000 */
[----:B------:R-:W-:Y:S01]  /*08b0*/  LEA.HI.X.SX32 R4, R4, R7, 0x1, P0 ;  /* 0x0000000704047211 */ /* 0x000fe200000f0eff */
[----:B------:R-:W-:Y:S01]  /*08c0*/  VIADD R7, R0, 0x20 ;  /* 0x0000002000077836 */ /* 0x000fe20000000000 */
[----:B------:R-:W-:-:S02]  /*08d0*/  LEA R10, P0, R2, UR4, 0x2 ;  /* 0x00000004020a7c11 */ /* 0x000fc4000f8010ff */
[-C--:B------:R-:W-:Y:S02]  /*08e0*/  ISETP.GE.AND P2, PT, R6, R120.reuse, PT ;  /* 0x000000780600720c */ /* 0x080fe40003f46270 */
[----:B------:R-:W-:Y:S01]  /*08f0*/  LEA.HI.X R11, R2, UR5, R4, 0x2, P0 ;  /* 0x00000005020b7c11 */ /* 0x000fe200080f1404 */
[----:B------:R-:W-:Y:S01]  /*0900*/  VIADD R4, R0, 0x38 ;  /* 0x0000003800047836 */ /* 0x000fe20000000000 */
[-C--:B------:R-:W-:Y:S01]  /*0910*/  ISETP.GE.AND P0, PT, R8, R120.reuse, PT ;  /* 0x000000780800720c */ /* 0x080fe20003f06270 */
[----:B------:R-:W-:Y:S01]  /*0920*/  ULDC.64 UR4, c[0x0][0x2b8] ;  /* 0x0000ae0000047ab9 */ /* 0x000fe20000000a00 */
[CC--:B------:R-:W-:Y:S01]  /*0930*/  ISETP.GE.AND P1, PT, R5.reuse, R120.reuse, PT ;  /* 0x000000780500720c */ /* 0x0c0fe20003f26270 */
[----:B------:R-:W-:Y:S01]  /*0940*/  @!P3 STG.E.128 desc[UR6][R10.64], RZ ;  /* 0x000000ff0a00b986 */ /* 0x000fe2000c101d06 */
[-C--:B------:R-:W-:Y:S01]  /*0950*/  ISETP.GE.OR P5, PT, R6, R120.reuse, P6 ;  /* 0x000000780600720c */ /* 0x080fe200037a6670 */
[C---:B------:R-:W-:Y:S01]  /*0960*/  VIADD R6, R0.reuse, 0x28 ;  /* 0x0000002800067836 */ /* 0x040fe20000000000 */
[----:B------:R-:W-:Y:S01]  /*0970*/  ISETP.GE.OR P4, PT, R5, R120, P6 ;  /* 0x000000780500720c */ /* 0x000fe20003786670 */
[----:B------:R-:W-:Y:S01]  /*0980*/  @!P3 STG.E.128 desc[UR6][R10.64+0x100], RZ ;  /* 0x000100ff0a00b986 */ /* 0x000fe2000c101d06 */
[----:B------:R-:W-:Y:S01]  /*0990*/  VIADD R5, R0, 0x30 ;  /* 0x0000003000057836 */ /* 0x000fe20000000000 */
[----:B------:R-:W-:-:S02]  /*09a0*/  SHF.R.S32.HI R2, RZ, 0x1f, R3 ;  /* 0x0000001fff027819 */ /* 0x000fc40000011403 */
        /* <DEDUP_REMOVED lines=62> */
.L_x_5497:
        /* <DEDUP_REMOVED lines=24> */
.L_x_5498:
[----:B------:R-:W-:Y:S05]  /*0f10*/  @!P3 BRA `(.L_x_5499) ;  /* 0x000000040040b947 */ /* 0x000fea0003800000 */
[----:B------:R-:W2:Y:S01]  /*0f20*/  LDC R0, c[0x0][0x380] ;  /* 0x0000e000ff007b82 */ /* 0x000ea20000000800 */
[----:B------:R-:W-:Y:S01]  /*0f30*/  LEA R8, R165, 0xffffffc0, 0x6 ;  /* 0xffffffc0a5087811 */ /* 0x000fe200078e30ff */
[----:B------:R-:W-:-:S03]  /*0f40*/  ULDC.64 UR4, c[0x0][0x230] ;  /* 0x00008c0000047ab9 */ /* 0x000fc60000000a00 */
[----:B-1----:R-:W-:-:S03]  /*0f50*/  IABS R3, R8 ;  /* 0x0000000800037213 */ /* 0x002fc60000000000 */
[----:B------:R-:W1:Y:S08]  /*0f60*/  LDC R7, c[0x0][0x278] ;  /* 0x00009e00ff077b82 */ /* 0x000e700000000800 */
[----:B------:R-:W3:Y:S01]  /*0f70*/  LDC.64 R134, c[0x0][0x248] ;  /* 0x00009200ff867b82 */ /* 0x000ee20000000a00 */
[----:B--2---:R-:W-:-:S04]  /*0f80*/  IABS R4, R0 ;  /* 0x0000000000047213 */ /* 0x004fc80000000000 */
[----:B-----5:R-:W2:Y:S08]  /*0f90*/  I2F.RP R14, R4 ;  /* 0x00000004000e7306 */ /* 0x020eb00000209400 */
[----:B--2---:R-:W2:Y:S02]  /*0fa0*/  MUFU.RCP R14, R14 ;  /* 0x0000000e000e7308 */ /* 0x004ea40000001000 */
[----:B--2---:R-:W-:-:S06]  /*0fb0*/  IADD3 R14, R14, 0xffffffe, RZ ;  /* 0x0ffffffe0e0e7810 */ /* 0x004fcc0007ffe0ff */
[----:B------:R-:W2:Y:S02]  /*0fc0*/  F2I.FTZ.U32.TRUNC.NTZ R15, R14 ;  /* 0x0000000e000f7305 */ /* 0x000ea4000021f000 */
[----:B--2---:R-:W-:Y:S01]  /*0fd0*/  IMAD.MOV R6, RZ, RZ, -R15 ;  /* 0x000000ffff067224 */ /* 0x004fe200078e0a0f */
[----:B------:R-:W-:-:S03]  /*0fe0*/  MOV R14, RZ ;  /* 0x000000ff000e7202 */ /* 0x000fc60000000f00 */
[----:B------:R-:W-:-:S04]  /*0ff0*/  IMAD R6, R6, R4, RZ ;  /* 0x0000000406067224 */ /* 0x000fc800078e02ff */
[----:B------:R-:W-:-:S06]  /*1000*/  IMAD.HI.U32 R6, R15, R6, R14 ;  /* 0x000000060f067227 */ /* 0x000fcc00078e000e */
        /* <DEDUP_REMOVED lines=8> */
[----:B------:R-:W-:-:S04]  /*1090*/  LOP3.LUT R2, R8, R0, RZ, 0x3c, !PT ;  /* 0x0000000008027212 */ /* 0x000fc800078e3cff */
[----:B------:R-:W-:-:S07]  /*10a0*/  ISETP.GE.AND P0, PT, R2, RZ, PT ;  /* 0x000000ff0200720c */ /* 0x000fce0003f06270 */
[----:B------:R-:W-:-:S06]  /*10b0*/  @P2 IADD3 R6, R6, 0x1, RZ ;  /* 0x0000000106062810 */ /* 0x000fcc0007ffe0ff */
[----:B------:R-:W-:Y:S01]  /*10c0*/  @!P0 IMAD.MOV R6, RZ, RZ, -R6 ;  /* 0x000000ffff068224 */ /* 0x000fe200078e0a06 */
[----:B------:R-:W-:-:S05]  /*10d0*/  @!P1 LOP3.LUT R6, RZ, R0, RZ, 0x33, !PT ;  /* 0x00000000ff069212 */ /* 0x000fca00078e33ff */
[----:B------:R-:W-:-:S05]  /*10e0*/  IMAD.WIDE R2, R6, 0x4, R240 ;  /* 0x0000000406027825 */ /* 0x000fca00078e02f0 */
[----:B------:R1:W2:Y:S01]  /*10f0*/  LDG.E R5, desc[UR6][R2.64] ;  /* 0x0000000602057981 */ /* 0x0002a2000c1e1900 */
[----:B------:R-:W-:-:S04]  /*1100*/  IMAD.MOV R6, RZ, RZ, -R6 ;  /* 0x000000ffff067224 */ /* 0x000fc800078e0a06 */
[----:B------:R-:W-:-:S05]  /*1110*/  IMAD R6, R0, R6, R8 ;  /* 0x0000000600067224 */ /* 0x000fca00078e0208 */
[----:B------:R-:W-:Y:S02]  /*1120*/  SHF.R.S32.HI R0, RZ, 0x1f, R6 ;  /* 0x0000001fff007819 */ /* 0x000fe40000011406 */
        /* <DEDUP_REMOVED lines=26> */
[----:B--2---:R-:W-:Y:S01]  /*12d0*/  SHF.R.S32.HI R4, RZ, 0x1f, R5 ;  /* 0x0000001fff047819 */ /* 0x004fe20000011405 */
[----:B------:R-:W-:-:S04]  /*12e0*/  IMAD.WIDE.U32 R14, R5, UR4, RZ ;  /* 0x00000004050e7c25 */ /* 0x000fc8000f8e00ff */
[C---:B------:R-:W-:Y:S02]  /*12f0*/  IMAD R13, R4.reuse, UR4, RZ ;  /* 0x00000004040d7c24 */ /* 0x040fe4000f8e02ff */
[-C--:B-1----:R-:W-:Y:S02]  /*1300*/  IMAD R4, R4, R2.reuse, RZ ;  /* 0x0000000204047224 */ /* 0x082fe400078e02ff */
[C---:B------:R-:W-:Y:S01]  /*1310*/  IMAD R13, R5.reuse, UR5, R13 ;  /* 0x00000005050d7c24 */ /* 0x040fe2000f8e020d */
[----:B------:R-:W-:Y:S01]  /*1320*/  ULDC.64 UR4, c[0x0][0x260] ;  /* 0x0000980000047ab9 */ /* 0x000fe20000000a00 */
[C---:B------:R-:W-:Y:S02]  /*1330*/  IMAD R3, R5.reuse, R3, R4 ;  /* 0x0000000305037224 */ /* 0x040fe400078e0204 */
[----:B------:R-:W-:Y:S01]  /*1340*/  IMAD.WIDE.U32 R4, R5, R2, RZ ;  /* 0x0000000205047225 */ /* 0x000fe200078e00ff */
[----:B------:R-:W-:-:S03]  /*1350*/  IADD3 R15, R15, R13, RZ ;  /* 0x0000000d0f0f7210 */ /* 0x000fc60007ffe0ff */
[----:B---3--:R-:W-:Y:S01]  /*1360*/  IMAD R13, R0, R134, RZ ;  /* 0x00000086000d7224 */ /* 0x008fe200078e02ff */
[----:B------:R-:W-:Y:S01]  /*1370*/  MOV R17, R4 ;  /* 0x0000000400117202 */ /* 0x000fe20000000f00 */
[----:B------:R-:W-:-:S04]  /*1380*/  IMAD.WIDE.U32 R14, R6, R134, R14 ;  /* 0x00000086060e7225 */ /* 0x000fc800078e000e */
[----:B------:R-:W-:-:S04]  /*1390*/  IMAD R7, R6, R135, R13 ;  /* 0x0000008706077224 */ /* 0x000fc800078e020d */
[----:B------:R-:W-:Y:S02]  /*13a0*/  IMAD.IADD R15, R15, 0x1, R7 ;  /* 0x000000010f0f7824 */ /* 0x000fe400078e0207 */
[----:B------:R-:W-:Y:S02]  /*13b0*/  IMAD R7, R104, UR4, RZ ;  /* 0x0000000468077c24 */ /* 0x000fe4000f8e02ff */
[----:B------:R-:W-:-:S04]  /*13c0*/  IMAD.WIDE.U32 R18, R10, UR4, R14 ;  /* 0x000000040a127c25 */ /* 0x000fc8000f8e000e */
[----:B------:R-:W-:Y:S01]  /*13d0*/  IMAD R7, R10, UR5, R7 ;  /* 0x000000050a077c24 */ /* 0x000fe2000f8e0207 */
[----:B------:R-:W-:Y:S01]  /*13e0*/  MOV R13, R18 ;  /* 0x00000012000d7202 */ /* 0x000fe20000000f00 */
[----:B------:R-:W-:-:S03]  /*13f0*/  IMAD.IADD R15, R5, 0x1, R3 ;  /* 0x00000001050f7824 */ /* 0x000fc600078e0203 */
[----:B------:R-:W-:Y:S01]  /*1400*/  IADD3 R7, R19, R7, RZ ;  /* 0x0000000713077210 */ /* 0x000fe20007ffe0ff */
[----:B------:R-:W-:Y:S06]  /*1410*/  BRA `(.L_x_5500) ;  /* 0x0000000400487947 */ /* 0x000fec0003800000 */
.L_x_5499:
[----:B------:R-:W1:Y:S01]  /*1420*/  LDC R15, c[0x0][0x278] ;  /* 0x00009e00ff0f7b82 */ /* 0x000e620000000800 */
[----:B------:R-:W-:Y:S02]  /*1430*/  ISETP.NE.AND P4, PT, R13, -0x1, PT ;  /* 0xffffffff0d00780c */ /* 0x000fe40003f85270 */
[----:B------:R-:W-:-:S11]  /*1440*/  LEA R8, R165, 0xffffffc0, 0x6 ;  /* 0xffffffc0a5087811 */ /* 0x000fd600078e30ff */
        /* <DEDUP_REMOVED lines=20> */
[----:B------:R-:W-:-:S05]  /*1590*/  IMAD R0, R2, R0, R3 ;  /* 0x0000000002007224 */ /* 0x000fca00078e0203 */
[----:B------:R-:W-:-:S13]  /*15a0*/  ISETP.GT.U32.AND P0, PT, R2, R0, PT ;  /* 0x000000000200720c */ /* 0x000fda0003f04070 */
[-C--:B------:R-:W-:Y:S02]  /*15b0*/  @!P0 IADD3 R0, R0, -R2.reuse, RZ ;  /* 0x8000000200008210 */ /* 0x080fe40007ffe0ff */
[----:B------:R-:W-:Y:S02]  /*15c0*/  @!P0 IADD3 R10, R10, 0x1, RZ ;  /* 0x000000010a0a8810 */ /* 0x000fe40007ffe0ff */
[----:B------:R-:W-:Y:S02]  /*15d0*/  ISETP.GE.U32.AND P2, PT, R0, R2, PT ;  /* 0x000000020000720c */ /* 0x000fe40003f46070 */
[----:B------:R-:W2:Y:S01]  /*15e0*/  LDC.64 R2, c[0x0][0x260] ;  /* 0x00009800ff027b82 */ /* 0x000ea20000000a00 */
[----:B------:R-:W-:Y:S02]  /*15f0*/  LOP3.LUT R0, R124, R15, RZ, 0x3c, !PT ;  /* 0x0000000f7c007212 */ /* 0x000fe400078e3cff */
[----:B------:R-:W-:Y:S02]  /*1600*/  ISETP.NE.AND P0, PT, R15, RZ, PT ;  /* 0x000000ff0f00720c */ /* 0x000fe40003f05270 */
[----:B------:R-:W-:-:S02]  /*1610*/  ISETP.GE.AND P1, PT, R0, RZ, PT ;  /* 0x000000ff0000720c */ /* 0x000fc40003f26270 */
[----:B------:R-:W-:-:S04]  /*1620*/  SHF.R.S32.HI R0, RZ, 0x1f, R8 ;  /* 0x0000001fff007819 */ /* 0x000fc80000011408 */
[----:B------:R-:W-:-:S07]  /*1630*/  @P2 VIADD R10, R10, 0x1 ;  /* 0x000000010a0a2836 */ /* 0x000fce0000000000 */
[----:B------:R-:W-:Y:S01]  /*1640*/  @!P1 IMAD.MOV R10, RZ, RZ, -R10 ;  /* 0x000000ffff0a9224 */ /* 0x000fe200078e0a0a */
[----:B-1----:R-:W-:Y:S06]  /*1650*/  @P4 BRA `(.L_x_5501) ;  /* 0x0000000000384947 */ /* 0x002fec0003800000 */
[----:B------:R-:W1:Y:S01]  /*1660*/  LDC.64 R134, c[0x0][0x248] ;  /* 0x00009200ff867b82 */ /* 0x000e620000000a00 */
[----:B------:R-:W-:Y:S02]  /*1670*/  SHF.R.S32.HI R18, RZ, 0x1f, R16 ;  /* 0x0000001fff127819 */ /* 0x000fe40000011410 */
[----:B-----5:R-:W-:-:S05]  /*1680*/  SHF.R.S32.HI R17, RZ, 0x1f, R14 ;  /* 0x0000001fff117819 */ /* 0x020fca000001140e */
[----:B------:R-:W3:Y:S01]  /*1690*/  LDC.64 R6, c[0x0][0x230] ;  /* 0x00008c00ff067b82 */ /* 0x000ee20000000a00 */
[-C--:B-1----:R-:W-:Y:S02]  /*16a0*/  IMAD R18, R18, R134.reuse, RZ ;  /* 0x0000008612127224 */ /* 0x082fe400078e02ff */
[----:B------:R-:W-:-:S04]  /*16b0*/  IMAD.WIDE.U32 R20, R16, R134, RZ ;  /* 0x0000008610147225 */ /* 0x000fc800078e00ff */
[----:B------:R-:W-:Y:S02]  /*16c0*/  IMAD R18, R16, R135, R18 ;  /* 0x0000008710127224 */ /* 0x000fe400078e0212 */
[----:B---3--:R-:W-:-:S03]  /*16d0*/  IMAD R17, R17, R6, RZ ;  /* 0x0000000611117224 */ /* 0x008fc600078e02ff */
[----:B------:R-:W-:Y:S01]  /*16e0*/  IADD3 R19, R21, R18, RZ ;  /* 0x0000001215137210 */ /* 0x000fe20007ffe0ff */
[----:B------:R-:W-:Y:S01]  /*16f0*/  IMAD R7, R14, R7, R17 ;  /* 0x000000070e077224 */ /* 0x000fe200078e0211 */
[----:B------:R-:W-:-:S05]  /*1700*/  MOV R18, R20 ;  /* 0x0000001400127202 */ /* 0x000fca0000000f00 */
[----:B------:R-:W-:-:S05]  /*1710*/  IMAD.WIDE.U32 R18, R14, R6, R18 ;  /* 0x000000060e127225 */ /* 0x000fca00078e0012 */
[----:B------:R-:W-:Y:S02]  /*1720*/  IADD3 R7, R19, R7, RZ ;  /* 0x0000000713077210 */ /* 0x000fe40007ffe0ff */
[----:B------:R-:W-:-:S07]  /*1730*/  MOV R17, R18 ;  /* 0x0000001200117202 */ /* 0x000fce0000000f00 */
.L_x_5501:
[----:B------:R-:W-:Y:S01]  /*1740*/  MOV R18, R17 ;  /* 0x0000001100127202 */ /* 0x000fe20000000f00 */
[----:B------:R-:W-:Y:S01]  /*1750*/  IMAD R6, R0, R134, RZ ;  /* 0x0000008600067224 */ /* 0x000fe200078e02ff */
[----:B------:R-:W-:Y:S02]  /*1760*/  MOV R19, R7 ;  /* 0x0000000700137202 */ /* 0x000fe40000000f00 */
[----:B------:R-:W-:Y:S01]  /*1770*/  @!P0 LOP3.LUT R10, RZ, R15, RZ, 0x33, !PT ;  /* 0x0000000fff0a8212 */ /* 0x000fe200078e33ff */
[-C--:B------:R-:W-:Y:S01]  /*1780*/  IMAD R6, R135, R8.reuse, R6 ;  /* 0x0000000887067224 */ /* 0x080fe200078e0206 */
[----:B------:R-:W-:Y:S01]  /*1790*/  @P4 IADD3 R13, R16, R13, RZ ;  /* 0x0000000d100d4210 */ /* 0x000fe20007ffe0ff */
[----:B------:R-:W-:Y:S01]  /*17a0*/  IMAD.WIDE.U32 R18, R134, R8, R18 ;  /* 0x0000000886127225 */ /* 0x000fe200078e0012 */
[----:B------:R-:W-:-:S03]  /*17b0*/  SHF.R.S32.HI R104, RZ, 0x1f, R10 ;  /* 0x0000001fff687819 */ /* 0x000fc6000001140a */
[----:B------:R-:W-:Y:S01]  /*17c0*/  @P4 IMAD.WIDE.U32 R20, R13, R4, RZ ;  /* 0x000000040d144225 */ /* 0x000fe200078e00ff */
[----:B------:R-:W-:-:S03]  /*17d0*/  IADD3 R19, R19, R6, RZ ;  /* 0x0000000613137210 */ /* 0x000fc60007ffe0ff */
[----:B--2---:R-:W-:Y:S01]  /*17e0*/  IMAD R6, R104, R2, RZ ;  /* 0x0000000268067224 */ /* 0x004fe200078e02ff */
[----:B------:R-:W-:Y:S01]  /*17f0*/  @P4 MOV R17, R20 ;  /* 0x0000001400114202 */ /* 0x000fe20000000f00 */
[----:B------:R-:W-:-:S04]  /*1800*/  IMAD.WIDE.U32 R18, R10, R2, R18 ;  /* 0x000000020a127225 */ /* 0x000fc800078e0012 */
[----:B------:R-:W-:Y:S01]  /*1810*/  IMAD R3, R10, R3, R6 ;  /* 0x000000030a037224 */ /* 0x000fe200078e0206 */
[----:B------:R-:W-:Y:S01]  /*1820*/  MOV R6, R8 ;  /* 0x0000000800067202 */ /* 0x000fe20000000f00 */
[----:B------:R-:W-:Y:S01]  /*1830*/  @P4 IMAD R15, R13, R5, R21 ;  /* 0x000000050d0f4224 */ /* 0x000fe200078e0215 */
[----:B------:R-:W-:Y:S02]  /*1840*/  MOV R13, R18 ;  /* 0x00000012000d7202 */ /* 0x000fe40000000f00 */
[----:B------:R-:W-:Y:S01]  /*1850*/  IADD3 R7, R19, R3, RZ ;  /* 0x0000000313077210 */ /* 0x000fe20007ffe0ff */
[----:B------:R-:W-:Y:S06]  /*1860*/  @P4 BRA `(.L_x_5500) ;  /* 0x0000000000344947 */ /* 0x000fec0003800000 */
[----:B------:R-:W1:Y:S01]  /*1870*/  LDC.64 R4, c[0x0][0x250] ;  /* 0x00009400ff047b82 */ /* 0x000e620000000a00 */
[----:B------:R-:W-:Y:S02]  /*1880*/  SHF.R.S32.HI R17, RZ, 0x1f, R16 ;  /* 0x0000001fff117819 */ /* 0x000fe40000011410 */
[----:B-----5:R-:W-:-:S05]  /*1890*/  SHF.R.S32.HI R15, RZ, 0x1f, R14 ;  /* 0x0000001fff0f7819 */ /* 0x020fca000001140e */
[----:B------:R-:W2:Y:S01]  /*18a0*/  LDC.64 R2, c[0x0][0x238] ;  /* 0x00008e00ff027b82 */ /* 0x000ea20000000a00 */
[----:B-1----:R-:W-:-:S04]  /*18b0*/  IMAD R17, R17, R4, RZ ;  /* 0x0000000411117224 */ /* 0x002fc800078e02ff */
[C---:B------:R-:W-:Y:S02]  /*18c0*/  IMAD R5, R16.reuse, R5, R17 ;  /* 0x0000000510057224 */ /* 0x040fe400078e0211 */
[----:B------:R-:W-:-:S04]  /*18d0*/  IMAD.WIDE.U32 R16, R16, R4, RZ ;  /* 0x0000000410107225 */ /* 0x000fc800078e00ff */
[----:B--2---:R-:W-:Y:S01]  /*18e0*/  IMAD R15, R15, R2, RZ ;  /* 0x000000020f0f7224 */ /* 0x004fe200078e02ff */
[----:B------:R-:W-:-:S03]  /*18f0*/  IADD3 R17, R17, R5, RZ ;  /* 0x0000000511117210 */ /* 0x000fc60007ffe0ff */
[C---:B------:R-:W-:Y:S02]  /*1900*/  IMAD R15, R14.reuse, R3, R15 ;  /* 0x000000030e0f7224 */ /* 0x040fe400078e020f */
[----:B------:R-:W-:-:S05]  /*1910*/  IMAD.WIDE.U32 R2, R14, R2, R16 ;  /* 0x000000020e027225 */ /* 0x000fca00078e0010 */
[----:B------:R-:W-:Y:S02]  /*1920*/  IADD3 R15, R3, R15, RZ ;  /* 0x0000000f030f7210 */ /* 0x000fe40007ffe0ff */
[----:B------:R-:W-:-:S07]  /*1930*/  MOV R17, R2 ;  /* 0x0000000200117202 */ /* 0x000fce0000000f00 */
.L_x_5500:
[----:B-----5:R1:W5:Y:S01]  /*1940*/  @P5 LDG.E R14, desc[UR6][R130.64] ;  /* 0x00000006820e5981 */ /* 0x020362000c1e1900 */
[----:B------:R-:W-:Y:S01]  /*1950*/  ISETP.NE.AND P0, PT, R12, -0x1, PT ;  /* 0xffffffff0c00780c */ /* 0x000fe20003f05270 */
[----:B------:R-:W2:Y:S01]  /*1960*/  LDC.64 R2, c[0x0][0x240] ;  /* 0x00009000ff027b82 */ /* 0x000ea20000000a00 */
[----:B------:R-:W-:Y:S01]  /*1970*/  SHF.R.S32.HI R52, RZ, 0x1f, R48 ;  /* 0x0000001fff347819 */ /* 0x000fe20000011430 */
[----:B------:R-:W-:Y:S01]  /*1980*/  ULDC.64 UR4, c[0x0][0x268] ;  /* 0x00009a0000047ab9 */ /* 0x000fe20000000a00 */
[----:B------:R-:W-:Y:S01]  /*1990*/  SHF.R.S32.HI R77, RZ, 0x1f, R78 ;  /* 0x0000001fff4d7819 */ /* 0x000fe2000001144e */
[----:B------:R-:W-:Y:S01]  /*19a0*/  ULDC.64 UR12, c[0x0][0x220] ;  /* 0x00008800000c7ab9 */ /* 0x000fe20000000a00 */
[----:B------:R-:W-:Y:S01]  /*19b0*/  LEA.HI R50, R52, R48, RZ, 0x3 ;  /* 0x0000003034327211 */ /* 0x000fe200078f18ff */
[----:B------:R-:W-:Y:S01]  /*19c0*/  ULDC.64 UR10, c[0x0][0x258] ;  /* 0x00009600000a7ab9 */ /* 0x000fe20000000a00 */
[----:B------:R-:W-:Y:S01]  /*19d0*/  LEA.HI R77, R77, R78, RZ, 0x6 ;  /* 0x0000004e4d4d7211 */ /* 0x000fe200078f30ff */
[----:B------:R-:W3:Y:S01]  /*19e0*/  LDC.64 R132, c[0x0][0x250] ;  /* 0x00009400ff847b82 */ /* 0x000ee20000000a00 */
[----:B------:R-:W-:Y:S01]  /*19f0*/  SHF.R.S32.HI R128, RZ, 0x3, R50 ;  /* 0x00000003ff807819 */ /* 0x000fe20000011432 */
[----:B------:R-:W-:Y:S01]  /*1a00*/  IMAD.SHL.U32 R47, R134, 0x10, RZ ;  /* 0x00000010862f7824 */ /* 0x000fe200078e00ff */
[----:B------:R-:W-:-:S02]  /*1a10*/  LOP3.LUT R50, R50, 0xfffffff8, RZ, 0xc0, !PT ;  /* 0xfffffff832327812 */ /* 0x000fc400078ec0ff */
[----:B------:R-:W-:Y:S02]  /*1a20*/  SHF.R.S32.HI R129, RZ, 0x1f, R128 ;  /* 0x0000001fff817819 */ /* 0x000fe40000011480 */
[----:B------:R-:W-:Y:S01]  /*1a30*/  SHF.R.S32.HI R77, RZ, 0x6, R77 ;  /* 0x00000006ff4d7819 */ /* 0x000fe2000001144d */
[----:B------:R-:W4:Y:S01]  /*1a40*/  @!P0 LDC.64 R4, c[0x0][0x228] ;  /* 0x00008a00ff048b82 */ /* 0x000f220000000a00 */
[----:B------:R-:W-:Y:S01]  /*1a50*/  IMAD.IADD R50, R48, 0x1, -R50 ;  /* 0x0000000130327824 */ /* 0x000fe200078e0a32 */
[----:B------:R-:W-:Y:S01]  /*1a60*/  SHF.R.S32.HI R126, RZ, 0x1f, R124 ;  /* 0x0000001fff7e7819 */ /* 0x000fe2000001147c */
[----:B------:R-:W-:Y:S01]  /*1a70*/  IMAD.WIDE R20, R11, 0x40, R128 ;  /* 0x000000400b147825 */ /* 0x000fe200078e0280 */
[----:B------:R-:W-:Y:S02]  /*1a80*/  VIMNMX R77, R235, R77, !PT ;  /* 0x0000004deb4d7248 */ /* 0x000fe40007fe0100 */
[----:B------:R-:W-:Y:S01]  /*1a90*/  SHF.L.U64.HI R46, R134, 0x4, R135 ;  /* 0x00000004862e7819 */ /* 0x000fe20000010287 */
[----:B------:R-:W-:Y:S01]  /*1aa0*/  IMAD.SHL.U32 R11, R128, 0x40, RZ ;  /* 0x00000040800b7824 */ /* 0x000fe200078e00ff */
[----:B------:R-:W1:Y:S01]  /*1ab0*/  LDC R117, c[0x0][0x2e0] ;  /* 0x0000b800ff757b82 */ /* 0x000e620000000800 */
[----:B--2---:R-:W-:-:S03]  /*1ac0*/  @P0 IMAD.WIDE.U32 R18, R12, R2, RZ ;  /* 0x000000020c120225 */ /* 0x004fc600078e00ff */
[----:B------:R-:W-:Y:S01]  /*1ad0*/  LOP3.LUT R11, R11, 0x1c0, RZ, 0xc0, !PT ;  /* 0x000001c00b0b7812 */ /* 0x000fe200078ec0ff */
[----:B------:R-:W-:Y:S02]  /*1ae0*/  @P0 IMAD R12, R12, R3, R19 ;  /* 0x000000030c0c0224 */ /* 0x000fe400078e0213 */
[----:B------:R-:W-:Y:S01]  /*1af0*/  IMAD R45, R129, R134, RZ ;  /* 0x00000086812d7224 */ /* 0x000fe200078e02ff */
[----:B---3--:R-:W-:Y:S01]  /*1b00*/  SHF.L.U64.HI R110, R132, 0x4, R133 ;  /* 0x00000004846e7819 */ /* 0x008fe20000010285 */
[----:B------:R-:W-:Y:S02]  /*1b10*/  IMAD R126, R126, UR10, RZ ;  /* 0x0000000a7e7e7c24 */ /* 0x000fe4000f8e02ff */
[----:B------:R-:W-:Y:S02]  /*1b20*/  IMAD R45, R128, R135, R45 ;  /* 0x00000087802d7224 */ /* 0x000fe400078e022d */
[----:B------:R-:W-:Y:S02]  /*1b30*/  IMAD R126, R124, UR11, R126 ;  /* 0x0000000b7c7e7c24 */ /* 0x000fe4000f8e027e */
[----:B------:R-:W-:-:S02]  /*1b40*/  IMAD.SHL.U32 R111, R132, 0x10, RZ ;  /* 0x00000010846f7824 */ /* 0x000fc400078e00ff */
[-C--:B----4-:R-:W-:Y:S02]  /*1b50*/  @!P0 IMAD R16, R9, R4.reuse, RZ ;  /* 0x0000000409108224 */ /* 0x090fe400078e02ff */
[----:B------:R-:W-:-:S04]  /*1b60*/  @!P0 IMAD.WIDE.U32 R22, R239, R4, RZ ;  /* 0x00000004ef168225 */ /* 0x000fc800078e00ff */
[----:B------:R-:W-:Y:S01]  /*1b70*/  @!P0 IMAD R5, R239, R5, R16 ;  /* 0x00000005ef058224 */ /* 0x000fe200078e0210 */
[----:B-1----:R-:W-:Y:S01]  /*1b80*/  LEA.HI R117, R117, R117, RZ, 0x1 ;  /* 0x0000007575757211 */ /* 0x002fe200078f08ff */
[----:B------:R-:W-:Y:S02]  /*1b90*/  IMAD.SHL.U32 R16, R50, 0x8, RZ ;  /* 0x0000000832107824 */ /* 0x000fe400078e00ff */
[----:B------:R-:W-:Y:S01]  /*1ba0*/  @!P0 IMAD.MOV.U32 R18, RZ, RZ, R22 ;  /* 0x000000ffff128224 */ /* 0x000fe200078e0016 */
[----:B------:R-:W-:Y:S01]  /*1bb0*/  SHF.R.S32.HI R115, RZ, 0x1, R117 ;  /* 0x00000001ff737819 */ /* 0x000fe20000011475 */
[----:B------:R-:W-:Y:S01]  /*1bc0*/  @!P0 IMAD.IADD R12, R23, 0x1, R5 ;  /* 0x00000001170c8824 */ /* 0x000fe200078e0205 */
[----:B------:R-:W-:Y:S01]  /*1bd0*/  IADD3 R22, P0, R16, R17, RZ ;  /* 0x0000001110167210 */ /* 0x000fe20007f1e0ff */
[----:B------:R-:W-:Y:S01]  /*1be0*/  IMAD R4, R104, UR4, RZ ;  /* 0x0000000468047c24 */ /* 0x000fe2000f8e02ff */
[--C-:B------:R-:W-:Y:S01]  /*1bf0*/  SHF.R.S32.HI R17, RZ, 0x1f, R16.reuse ;  /* 0x0000001fff117819 */ /* 0x100fe20000011410 */
[----:B------:R-:W-:Y:S01]  /*1c00*/  IMAD R5, R21, R2, RZ ;  /* 0x0000000215057224 */ /* 0x000fe200078e02ff */
[----:B------:R-:W-:Y:S01]  /*1c10*/  LOP3.LUT R19, R11, 0x38, R16, 0xf8, !PT ;  /* 0x000000380b137812 */ /* 0x000fe200078ef810 */
[----:B------:R-:W-:Y:S01]  /*1c20*/  IMAD R4, R10, UR5, R4 ;  /* 0x000000050a047c24 */ /* 0x000fe2000f8e0204 */
[----:B------:R-:W-:Y:S01]  /*1c30*/  IADD3.X R23, R17, R15, RZ, P0, !PT ;  /* 0x0000000f11177210 */ /* 0x000fe200007fe4ff */
[----:B------:R-:W-:Y:S01]  /*1c40*/  IMAD R5, R20, R3, R5 ;  /* 0x0000000314057224 */ /* 0x000fe200078e0205 */
[----:B------:R-:W-:Y:S01]  /*1c50*/  IADD3 R6, P0, R128, R6, RZ ;  /* 0x0000000680067210 */ /* 0x000fe20007f1e0ff */
[----:B------:R-:W-:Y:S01]  /*1c60*/  IMAD.SHL.U32 R116, R50, 0x4, RZ ;  /* 0x0000000432747824 */ /* 0x000fe200078e00ff */
[----:B------:R-:W-:Y:S01]  /*1c70*/  SHF.R.U32.HI R11, RZ, 0x3, R11 ;  /* 0x00000003ff0b7819 */ /* 0x000fe2000001160b */
[----:B------:R-:W-:Y:S01]  /*1c80*/  IMAD.WIDE.U32 R22, R10, UR4, R22 ;  /* 0x000000040a167c25 */ /* 0x000fe2000f8e0016 */
[C---:B------:R-:W-:Y:S01]  /*1c90*/  IADD3 R18, P1, R16.reuse, R18, RZ ;  /* 0x0000001210127210 */ /* 0x040fe20007f3e0ff */
[----:B------:R-:W-:Y:S01]  /*1ca0*/  ULDC.64 UR4, c[0x0][0x218] ;  /* 0x0000860000047ab9 */ /* 0x000fe20000000a00 */
[----:B------:R-:W-:Y:S01]  /*1cb0*/  LOP3.LUT R11, R19, R11, RZ, 0x3c, !PT ;  /* 0x0000000b130b7212 */ /* 0x000fe200078e3cff */
[----:B------:R-:W-:Y:S01]  /*1cc0*/  IMAD.X R0, R129, 0x1, R0, P0 ;  /* 0x0000000181007824 */ /* 0x000fe200000e0600 */
[----:B------:R-:W-:Y:S01]  /*1cd0*/  IADD3 R122, P0, R16, R13, RZ ;  /* 0x0000000d107a7210 */ /* 0x000fe20007f1e0ff */
[----:B------:R-:W-:Y:S01]  /*1ce0*/  IMAD.IADD R23, R23, 0x1, R4 ;  /* 0x0000000117177824 */ /* 0x000fe200078e0204 */
[----:B------:R-:W-:Y:S01]  /*1cf0*/  LEA.HI R3, R52, R48, RZ, 0x6 ;  /* 0x0000003034037211 */ /* 0x000fe200078f30ff */
[----:B------:R-:W-:Y:S01]  /*1d00*/  IMAD R0, R0, R132, RZ ;  /* 0x0000008400007224 */ /* 0x000fe200078e02ff */
[----:B------:R-:W-:Y:S01]  /*1d10*/  LEA.HI R52, R52, R48, RZ, 0x4 ;  /* 0x0000003034347211 */ /* 0x000fe200078f20ff */
[----:B------:R-:W-:-:S02]  /*1d20*/  IMAD.X R123, R17, 0x1, R7, P0 ;  /* 0x00000001117b7824 */ /* 0x000fc400000e0607 */
[----:B------:R-:W-:Y:S01]  /*1d30*/  IMAD R0, R6, R133, R0 ;  /* 0x0000008506007224 */ /* 0x000fe200078e0200 */
[----:B------:R-:W-:Y:S01]  /*1d40*/  LOP3.LUT R118, R52, 0xfffffff0, RZ, 0xc0, !PT ;  /* 0xfffffff034767812 */ /* 0x000fe200078ec0ff */
[----:B------:R-:W-:Y:S01]  /*1d50*/  IMAD.WIDE.U32 R6, R6, R132, R22 ;  /* 0x0000008406067225 */ /* 0x000fe200078e0016 */
[----:B------:R-:W-:-:S03]  /*1d60*/  SHF.R.S32.HI R52, RZ, 0x4, R52 ;  /* 0x00000004ff347819 */ /* 0x000fc60000011434 */
[----:B------:R-:W-:Y:S01]  /*1d70*/  IMAD.IADD R0, R7, 0x1, R0 ;  /* 0x0000000107007824 */ /* 0x000fe200078e0200 */
[----:B------:R-:W-:Y:S01]  /*1d80*/  LEA R4, P0, R6, UR12, 0x1 ;  /* 0x0000000c06047c11 */ /* 0x000fe2000f8008ff */
[----:B------:R-:W-:Y:S02]  /*1d90*/  IMAD.X R19, R17, 0x1, R12, P1 ;  /* 0x0000000111137824 */ /* 0x000fe400008e060c */
[----:B------:R-:W-:Y:S01]  /*1da0*/  IMAD.WIDE.U32 R122, R128, R134, R122 ;  /* 0x00000086807a7225 */ /* 0x000fe200078e007a */
[----:B------:R-:W-:-:S03]  /*1db0*/  SHF.L.U64.HI R0, R6, 0x1, R0 ;  /* 0x0000000106007819 */ /* 0x000fc60000010200 */
[----:B------:R-:W-:Y:S01]  /*1dc0*/  IMAD.WIDE.U32 R18, R20, R2, R18 ;  /* 0x0000000214127225 */ /* 0x000fe200078e0012 */
[----:B------:R-:W-:Y:S02]  /*1dd0*/  IADD3.X R0, R0, UR13, RZ, P0, !PT ;  /* 0x0000000d00007c10 */ /* 0x000fe400087fe4ff */
[----:B------:R-:W-:Y:S01]  /*1de0*/  ISETP.GT.AND P0, PT, R165, R77, PT ;  /* 0x0000004da500720c */ /* 0x000fe20003f04270 */
[----:B------:R-:W-:Y:S01]  /*1df0*/  IMAD.SHL.U32 R119, R3, 0x8, RZ ;  /* 0x0000000803777824 */ /* 0x000fe200078e00ff */
[----:B------:R-:W-:Y:S01]  /*1e00*/  IADD3 R45, R123, R45, RZ ;  /* 0x0000002d7b2d7210 */ /* 0x000fe20007ffe0ff */
[----:B------:R-:W-:Y:S01]  /*1e10*/  IMAD.IADD R118, R48, 0x1, -R118 ;  /* 0x0000000130767824 */ /* 0x000fe200078e0a76 */
[----:B------:R-:W-:Y:S01]  /*1e20*/  IADD3 R3, R19, R5, RZ ;  /* 0x0000000513037210 */ /* 0x000fe20007ffe0ff */
[----:B------:R-:W-:Y:S01]  /*1e30*/  IMAD.MOV.U32 R2, RZ, RZ, R18 ;  /* 0x000000ffff027224 */ /* 0x000fe200078e0012 */
[C---:B------:R-:W-:Y:S01]  /*1e40*/  LEA R237, P1, R122.reuse, UR4, 0x1 ;  /* 0x000000047aed7c11 */ /* 0x040fe2000f8208ff */
[----:B------:R-:W-:Y:S01]  /*1e50*/  IMAD.MOV.U32 R242, RZ, RZ, R4 ;  /* 0x000000fffff27224 */ /* 0x000fe200078e0004 */
[----:B------:R-:W-:Y:S01]  /*1e60*/  SHF.L.U64.HI R236, R122, 0x1, R45 ;  /* 0x000000017aec7819 */ /* 0x000fe2000001022d */
[----:B------:R-:W-:Y:S01]  /*1e70*/  IMAD.WIDE.U32 R124, R124, UR10, R2 ;  /* 0x0000000a7c7c7c25 */ /* 0x000fe2000f8e0002 */
[----:B------:R-:W-:-:S02]  /*1e80*/  SHF.R.S32.HI R51, RZ, 0x1f, R118 ;  /* 0x0000001fff337819 */ /* 0x000fc40000011476 */
[----:B------:R-:W-:Y:S01]  /*1e90*/  IADD3.X R236, R236, UR5, RZ, P1, !PT ;  /* 0x00000005ecec7c10 */ /* 0x000fe20008ffe4ff */
[----:B------:R-:W-:Y:S01]  /*1ea0*/  IMAD.IADD R127, R125, 0x1, R126 ;  /* 0x000000017d7f7824 */ /* 0x000fe200078e027e */
[----:B------:R-:W-:Y:S01]  /*1eb0*/  LOP3.LUT R119, R11, 0xfffffe00, R119, 0xf8, !PT ;  /* 0xfffffe000b777812 */ /* 0x000fe200078ef877 */
[----:B------:R-:W-:Y:S01]  /*1ec0*/  IMAD.MOV.U32 R6, RZ, RZ, R237 ;  /* 0x000000ffff067224 */ /* 0x000fe200078e00ed */
[----:B------:R-:W-:Y:S01]  /*1ed0*/  LEA.HI R51, R51, R118, RZ, 0x3 ;  /* 0x0000007633337211 */ /* 0x000fe200078f18ff */
[----:B------:R-:W-:Y:S01]  /*1ee0*/  IMAD.MOV.U32 R243, RZ, RZ, R0 ;  /* 0x000000fffff37224 */ /* 0x000fe200078e0000 */
[----:B------:R-:W-:Y:S02]  /*1ef0*/  MOV R7, R236 ;  /* 0x000000ec00077202 */ /* 0x000fe40000000f00 */
[----:B------:R-:W-:Y:S01]  /*1f00*/  @!P5 MOV R14, RZ ;  /* 0x000000ff000ed202 */ /* 0x000fe20000000f00 */
[----:B------:R-:W-:Y:S06]  /*1f10*/  @!P0 BRA `(.L_x_5502) ;  /* 0x000000b000ac8947 */ /* 0x000fec0003800000 */
[----:B------:R-:W1:Y:S01]  /*1f20*/  LDC.64 R2, c[0x0][0x338] ;  /* 0x0000ce00ff027b82 */ /* 0x000e620000000a00 */
[----:B------:R-:W-:Y:S01]  /*1f30*/  ULDC.64 UR10, c[0x0][0x330] ;  /* 0x0000cc00000a7ab9 */ /* 0x000fe20000000a00 */
[----:B------:R-:W-:Y:S01]  /*1f40*/  ULDC.64 UR4, c[0x0][0x328] ;  /* 0x0000ca0000047ab9 */ /* 0x000fe20000000a00 */
[C---:B------:R-:W-:Y:S01]  /*1f50*/  IMAD R11, R9.reuse, UR10, RZ ;  /* 0x0000000a090b7c24 */ /* 0x040fe2000f8e02ff */
[----:B------:R-:W-:Y:S01]  /*1f60*/  SHF.R.S32.HI R5, RZ, 0x1f, R8 ;  /* 0x0000001fff057819 */ /* 0x000fe20000011408 */
[----:B------:R-:W-:Y:S01]  /*1f70*/  IMAD R9, R9, UR4, RZ ;  /* 0x0000000409097c24 */ /* 0x000fe2000f8e02ff */
[----:B------:R-:W-:Y:S01]  /*1f80*/  SHF.R.S32.HI R13, RZ, 0x1f, R78 ;  /* 0x0000001fff0d7819 */ /* 0x000fe2000001144e */
[C---:B------:R-:W-:Y:S01]  /*1f90*/  IMAD.WIDE.U32 R20, R239.reuse, UR4, R16 ;  /* 0x00000004ef147c25 */ /* 0x040fe2000f8e0010 */
        /* <DEDUP_REMOVED lines=8> */
[----:B------:R-:W-:Y:S01]  /*2020*/  USHF.L.U64.HI UR23, UR4, 0x5, UR5 ;  /* 0x0000000504177899 */ /* 0x000fe20008010205 */
[----:B------:R-:W-:Y:S01]  /*2030*/  IMAD R11, R239, UR11, R11 ;  /* 0x0000000bef0b7c24 */ /* 0x000fe2000f8e020b */
[----:B------:R-:W-:Y:S01]  /*2040*/  ULDC.64 UR10, c[0x0][0x348] ;  /* 0x0000d200000a7ab9 */ /* 0x000fe20000000a00 */
[----:B------:R-:W-:Y:S01]  /*2050*/  IMAD.IADD R21, R21, 0x1, R9 ;  /* 0x0000000115157824 */ /* 0x000fe200078e0209 */
[----:B------:R-:W-:Y:S01]  /*2060*/  USHF.L.U32 UR24, UR4, 0x5, URZ ;  /* 0x0000000504187899 */ /* 0x000fe2000800063f */
[----:B------:R-:W-:Y:S01]  /*2070*/  IMAD.IADD R19, R19, 0x1, R11 ;  /* 0x0000000113137824 */ /* 0x000fe200078e020b */
[----:B------:R-:W-:Y:S01]  /*2080*/  USHF.L.U64.HI UR21, UR4, 0x4, UR5 ;  /* 0x0000000404157899 */ /* 0x000fe20008010205 */
[C---:B------:R-:W-:Y:S01]  /*2090*/  IMAD R9, R5.reuse, UR4, RZ ;  /* 0x0000000405097c24 */ /* 0x040fe2000f8e02ff */
[----:B------:R-:W-:Y:S01]  /*20a0*/  USHF.L.U32 UR22, UR4, 0x4, URZ ;  /* 0x0000000404167899 */ /* 0x000fe2000800063f */
[-C--:B-1----:R-:W-:Y:S01]  /*20b0*/  IMAD R5, R5, R2.reuse, RZ ;  /* 0x0000000205057224 */ /* 0x082fe200078e02ff */
[----:B------:R-:W-:Y:S01]  /*20c0*/  UIMAD.WIDE.U32 UR26, UR4, 0x60, URZ ;  /* 0x00000060041a78a5 */ /* 0x000fe2000f8e003f */
[----:B-----5:R-:W-:Y:S01]  /*20d0*/  IMAD.IADD R8, R14, 0x1, R8 ;  /* 0x000000010e087824 */ /* 0x020fe200078e0208 */
[----:B------:R-:W-:Y:S01]  /*20e0*/  UIMAD UR25, UR5, 0x60, URZ ;  /* 0x00000060051978a4 */ /* 0x000fe2000f8e023f */
[----:B------:R-:W-:Y:S01]  /*20f0*/  IMAD R9, R12, UR5, R9 ;  /* 0x000000050c097c24 */ /* 0x000fe2000f8e0209 */
[----:B------:R-:W-:Y:S01]  /*2100*/  SHF.L.U64.HI R82, R2, 0x4, R3 ;  /* 0x0000000402527819 */ /* 0x000fe20000010203 */
[----:B------:R-:W-:Y:S01]  /*2110*/  IMAD.WIDE.U32 R18, R12, UR4, R18 ;  /* 0x000000040c127c25 */ /* 0x000fe2000f8e0012 */
[----:B------:R-:W-:Y:S01]  /*2120*/  ULDC.64 UR4, c[0x0][0x358] ;  /* 0x0000d60000047ab9 */ /* 0x000fe20000000a00 */
[----:B------:R-:W-:Y:S01]  /*2130*/  SHF.L.U64.HI R84, R2, 0x5, R3 ;  /* 0x0000000502547819 */ /* 0x000fe20000010203 */
[----:B------:R-:W-:Y:S01]  /*2140*/  USHF.L.U64.HI UR21, UR22, 0x1, UR21 ;  /* 0x0000000116157899 */ /* 0x000fe20008010215 */
[----:B------:R-:W-:Y:S01]  /*2150*/  IMAD R5, R12, R3, R5 ;  /* 0x000000030c057224 */ /* 0x000fe200078e0205 */
[----:B------:R-:W-:Y:S01]  /*2160*/  IADD3 R114, R128, 0x10, RZ ;  /* 0x0000001080727810 */ /* 0x000fe20007ffe0ff */
[----:B------:R-:W-:Y:S01]  /*2170*/  IMAD.WIDE.U32 R20, R12, R2, R20 ;  /* 0x000000020c147225 */ /* 0x000fe200078e0014 */
[----:B------:R-:W-:Y:S01]  /*2180*/  USHF.L.U64.HI UR23, UR24, 0x1, UR23 ;  /* 0x0000000118177899 */ /* 0x000fe20008010217 */
[----:B------:R-:W-:-:S02]  /*2190*/  ULDC.U8 UR20, c[0x0][0x3c3] ;  /* 0x0000f0c000147ab9 */ /* 0x000fc40000000000 */
[----:B------:R-:W-:Y:S01]  /*21a0*/  IMAD R102, R104, UR12, RZ ;  /* 0x0000000c68667c24 */ /* 0x000fe2000f8e02ff */
[----:B------:R-:W-:Y:S01]  /*21b0*/  ULDC UR19, c[0x0][0x2e0] ;  /* 0x0000b80000137ab9 */ /* 0x000fe20000000800 */
[----:B------:R-:W-:Y:S01]  /*21c0*/  IMAD R34, R128, R115, R116 ;  /* 0x0000007380227224 */ /* 0x000fe200078e0274 */
[----:B------:R-:W-:Y:S01]  /*21d0*/  ULDC.64 UR16, c[0x0][0x250] ;  /* 0x0000940000107ab9 */ /* 0x000fe20000000a00 */
[----:B------:R-:W-:Y:S01]  /*21e0*/  IMAD R8, R115, R8, RZ ;  /* 0x0000000873087224 */ /* 0x000fe200078e02ff */
[----:B------:R-:W-:Y:S01]  /*21f0*/  USHF.L.U32 UR22, UR22, 0x1, URZ ;  /* 0x0000000116167899 */ /* 0x000fe2000800063f */
[----:B------:R-:W-:Y:S01]  /*2200*/  IMAD.IADD R13, R19, 0x1, R9 ;  /* 0x00000001130d7824 */ /* 0x000fe200078e0209 */
[----:B------:R-:W-:Y:S01]  /*2210*/  USHF.L.U32 UR24, UR24, 0x1, URZ ;  /* 0x0000000118187899 */ /* 0x000fe2000800063f */
[----:B------:R-:W-:Y:S01]  /*2220*/  IMAD.MOV.U32 R12, RZ, RZ, R18 ;  /* 0x000000ffff0c7224 */ /* 0x000fe200078e0012 */
[----:B------:R-:W-:Y:S01]  /*2230*/  SHF.R.S32.HI R108, RZ, 0x1f, R8 ;  /* 0x0000001fff6c7819 */ /* 0x000fe20000011408 */
[----:B------:R-:W-:Y:S01]  /*2240*/  IMAD R104, R104, UR10, RZ ;  /* 0x0000000a68687c24 */ /* 0x000fe2000f8e02ff */
[----:B------:R-:W-:Y:S01]  /*2250*/  UIADD3 UR25, UR27, UR25, URZ ;  /* 0x000000191b197290 */ /* 0x000fe2000fffe03f */
[----:B------:R-:W-:Y:S01]  /*2260*/  IMAD.IADD R15, R21, 0x1, R5 ;  /* 0x00000001150f7824 */ /* 0x000fe200078e0205 */
[----:B------:R-:W-:Y:S01]  /*2270*/  IADD3 R5, P0, R8, R34, RZ ;  /* 0x0000002208057210 */ /* 0x000fe20007f1e0ff */
[----:B------:R-:W-:Y:S01]  /*2280*/  IMAD.MOV.U32 R14, RZ, RZ, R20 ;  /* 0x000000ffff0e7224 */ /* 0x000fe200078e0014 */
[----:B------:R-:W-:Y:S01]  /*2290*/  ULDC.64 UR14, c[0x0][0x238] ;  /* 0x00008e00000e7ab9 */ /* 0x000fe20000000a00 */
[----:B------:R-:W-:-:S02]  /*22a0*/  IMAD R102, R10, UR13, R102 ;  /* 0x0000000d0a667c24 */ /* 0x000fc4000f8e0266 */
[----:B------:R-:W-:Y:S01]  /*22b0*/  IMAD.WIDE.U32 R12, R10, UR12, R12 ;  /* 0x0000000c0a0c7c25 */ /* 0x000fe2000f8e000c */
[----:B------:R-:W-:-:S03]  /*22c0*/  ULDC.64 UR12, c[0x0][0x320] ;  /* 0x0000c800000c7ab9 */ /* 0x000fc60000000a00 */
[C---:B------:R-:W-:Y:S01]  /*22d0*/  IMAD R104, R10.reuse, UR11, R104 ;  /* 0x0000000b0a687c24 */ /* 0x040fe2000f8e0268 */
[----:B------:R-:W-:Y:S01]  /*22e0*/  IADD3 R102, R13, R102, RZ ;  /* 0x000000660d667210 */ /* 0x000fe20007ffe0ff */
[----:B------:R-:W-:Y:S01]  /*22f0*/  IMAD.WIDE.U32 R10, R10, UR10, R14 ;  /* 0x0000000a0a0a7c25 */ /* 0x000fe2000f8e000e */
[----:B------:R-:W-:Y:S01]  /*2300*/  ULDC.64 UR10, c[0x0][0x318] ;  /* 0x0000c600000a7ab9 */ /* 0x000fe20000000a00 */
[----:B------:R-:W-:Y:S02]  /*2310*/  LEA R103, P1, R12, UR12, 0x1 ;  /* 0x0000000c0c677c11 */ /* 0x000fe4000f8208ff */
[----:B------:R-:W-:Y:S01]  /*2320*/  IMAD.IADD R9, R116, 0x1, R34 ;  /* 0x0000000174097824 */ /* 0x000fe200078e0222 */
[-C--:B------:R-:W-:Y:S01]  /*2330*/  LEA.HI.X.SX32 R34, R34, R108.reuse, 0x1, P0 ;  /* 0x0000006c22227211 */ /* 0x080fe200000f0eff */
[----:B------:R-:W-:Y:S01]  /*2340*/  IMAD.IADD R104, R11, 0x1, R104 ;  /* 0x000000010b687824 */ /* 0x000fe200078e0268 */
[----:B------:R-:W-:Y:S01]  /*2350*/  LEA R105, P0, R10, UR10, 0x1 ;  /* 0x0000000a0a697c11 */ /* 0x000fe2000f8008ff */
[----:B------:R-:W-:Y:S01]  /*2360*/  IMAD.SHL.U32 R83, R2, 0x10, RZ ;  /* 0x0000001002537824 */ /* 0x000fe200078e00ff */
[----:B------:R-:W-:Y:S01]  /*2370*/  IADD3 R8, P2, R8, R9, RZ ;  /* 0x0000000908087210 */ /* 0x000fe20007f5e0ff */
[----:B------:R-:W-:Y:S01]  /*2380*/  IMAD.SHL.U32 R76, R115, 0x10, RZ ;  /* 0x00000010734c7824 */ /* 0x000fe200078e00ff */
[----:B------:R-:W-:Y:S01]  /*2390*/  SHF.L.U64.HI R34, R5, 0x1, R34 ;  /* 0x0000000105227819 */ /* 0x000fe20000010222 */
[----:B------:R-:W-:Y:S01]  /*23a0*/  IMAD.SHL.U32 R99, R133, 0x20, RZ ;  /* 0x0000002085637824 */ /* 0x000fe200078e00ff */
[----:B------:R-:W-:Y:S01]  /*23b0*/  SHF.L.U32 R5, R5, 0x1, RZ ;  /* 0x0000000105057819 */ /* 0x000fe200000006ff */
[----:B------:R-:W-:Y:S01]  /*23c0*/  VIADD R72, R76, 0x40 ;  /* 0x000000404c487836 */ /* 0x000fe20000000000 */
[----:B------:R-:W-:Y:S01]  /*23d0*/  LEA.HI.X R104, R10, UR11, R104, 0x1, P0 ;  /* 0x0000000b0a687c11 */ /* 0x000fe200080f0c68 */
[----:B------:R-:W-:Y:S01]  /*23e0*/  ULDC.64 UR10, c[0x0][0x360] ;  /* 0x0000d800000a7ab9 */ /* 0x000fe20000000a00 */
[----:B------:R-:W-:Y:S01]  /*23f0*/  LEA.HI.X.SX32 R108, R9, R108, 0x1, P2 ;  /* 0x0000006c096c7211 */ /* 0x000fe200010f0eff */
[----:B------:R-:W-:Y:S01]  /*2400*/  VIADD R68, R76, 0x80 ;  /* 0x000000804c447836 */ /* 0x000fe20000000000 */
[----:B------:R-:W-:Y:S01]  /*2410*/  LEA.HI.X R102, R12, UR13, R102, 0x1, P1 ;  /* 0x0000000d0c667c11 */ /* 0x000fe200088f0c66 */
[----:B------:R-:W-:Y:S01]  /*2420*/  IMAD.WIDE.U32 R22, R132, 0x20, RZ ;  /* 0x0000002084167825 */ /* 0x000fe200078e00ff */
[C---:B------:R-:W-:Y:S01]  /*2430*/  IADD3 R19, P1, R5.reuse, UR10, RZ ;  /* 0x0000000a05137c10 */ /* 0x040fe2000ff3e0ff */
[----:B------:R-:W-:Y:S01]  /*2440*/  ULDC.64 UR12, c[0x0][0x230] ;  /* 0x00008c00000c7ab9 */ /* 0x000fe20000000a00 */
[----:B------:R-:W-:Y:S01]  /*2450*/  IADD3 R35, P0, R5, UR4, RZ ;  /* 0x0000000405237c10 */ /* 0x000fe2000ff1e0ff */
[----:B------:R-:W-:Y:S01]  /*2460*/  IMAD.IADD R66, R76, 0x1, R72 ;  /* 0x000000014c427824 */ /* 0x000fe200078e0248 */
[C---:B------:R-:W-:Y:S01]  /*2470*/  SHF.L.U64.HI R108, R8.reuse, 0x1, R108 ;  /* 0x00000001086c7819 */ /* 0x040fe2000001026c */
[----:B------:R-:W-:Y:S01]  /*2480*/  IMAD.SHL.U32 R8, R8, 0x2, RZ ;  /* 0x0000000208087824 */ /* 0x000fe200078e00ff */
[----:B------:R-:W-:Y:S01]  /*2490*/  IADD3.X R18, R34, UR11, RZ, P1, !PT ;  /* 0x0000000b22127c10 */ /* 0x000fe20008ffe4ff */
[----:B------:R-:W-:Y:S01]  /*24a0*/  IMAD.IADD R62, R76, 0x1, R68 ;  /* 0x000000014c3e7824 */ /* 0x000fe200078e0244 */
[----:B------:R-:W-:Y:S01]  /*24b0*/  IADD3.X R34, R34, UR5, RZ, P0, !PT ;  /* 0x0000000522227c10 */ /* 0x000fe200087fe4ff */
[----:B------:R-:W-:Y:S01]  /*24c0*/  IMAD.SHL.U32 R86, R135, 0x20, RZ ;  /* 0x0000002087567824 */ /* 0x000fe200078e00ff */
[----:B------:R-:W-:Y:S01]  /*24d0*/  IADD3 R92, P0, R83, R83, RZ ;  /* 0x00000053535c7210 */ /* 0x000fe20007f1e0ff */
[----:B------:R-:W-:Y:S01]  /*24e0*/  IMAD.WIDE.U32 R134, R134, 0x20, RZ ;  /* 0x0000002086867825 */ /* 0x000fe200078e00ff */
[----:B------:R-:W-:-:S02]  /*24f0*/  IADD3 R107, P4, R8, UR10, RZ ;  /* 0x0000000a086b7c10 */ /* 0x000fc4000ff9e0ff */
[----:B------:R-:W-:Y:S01]  /*2500*/  IADD3 R64, R76, 0xc0, RZ ;  /* 0x000000c04c407810 */ /* 0x000fe20007ffe0ff */
[----:B------:R-:W-:Y:S01]  /*2510*/  IMAD.X R91, R82, 0x1, R82, P0 ;  /* 0x00000001525b7824 */ /* 0x000fe200000e0652 */
[----:B------:R-:W-:Y:S01]  /*2520*/  IADD3 R88, P0, R92, 0x40, RZ ;  /* 0x000000405c587810 */ /* 0x000fe20007f1e0ff */
[----:B------:R-:W-:Y:S01]  /*2530*/  IMAD R101, R133, 0x60, RZ ;  /* 0x0000006085657824 */ /* 0x000fe200078e02ff */
[----:B------:R-:W-:Y:S01]  /*2540*/  IADD3 R109, P2, R8, UR4, RZ ;  /* 0x00000004086d7c10 */ /* 0x000fe2000ff5e0ff */
[C---:B------:R-:W-:Y:S01]  /*2550*/  IMAD.SHL.U32 R74, R115.reuse, 0x20, RZ ;  /* 0x00000020734a7824 */ /* 0x040fe200078e00ff */
[----:B------:R-:W-:Y:S01]  /*2560*/  IADD3.X R106, R108, UR11, RZ, P4, !PT ;  /* 0x0000000b6c6a7c10 */ /* 0x000fe2000a7fe4ff */
[--C-:B------:R-:W-:Y:S01]  /*2570*/  IMAD.X R87, RZ, RZ, R91.reuse, P0 ;  /* 0x000000ffff577224 */ /* 0x100fe200000e065b */
[C---:B------:R-:W-:Y:S01]  /*2580*/  IADD3 R90, P5, R92.reuse, 0x80, RZ ;  /* 0x000000805c5a7810 */ /* 0x040fe20007fbe0ff */
[----:B------:R-:W-:Y:S01]  /*2590*/  IMAD R70, R115, 0x30, RZ ;  /* 0x0000003073467824 */ /* 0x000fe200078e02ff */
[----:B------:R-:W-:Y:S01]  /*25a0*/  IADD3 R92, P4, R92, 0xc0, RZ ;  /* 0x000000c05c5c7810 */ /* 0x000fe20007f9e0ff */
[C---:B------:R-:W-:Y:S01]  /*25b0*/  IMAD.IADD R60, R76.reuse, 0x1, R66 ;  /* 0x000000014c3c7824 */ /* 0x040fe200078e0242 */
[C---:B------:R-:W-:Y:S01]  /*25c0*/  IADD3 R58, R76.reuse, R64, RZ ;  /* 0x000000404c3a7210 */ /* 0x040fe20007ffe0ff */
[----:B------:R-:W-:Y:S01]  /*25d0*/  IMAD.IADD R56, R76, 0x1, R62 ;  /* 0x000000014c387824 */ /* 0x000fe200078e023e */
[----:B------:R-:W-:Y:S01]  /*25e0*/  LOP3.LUT R19, R19, R18, RZ, 0x3c, !PT ;  /* 0x0000001213137212 */ /* 0x000fe200078e3cff */
[----:B------:R-:W-:Y:S01]  /*25f0*/  IMAD.WIDE.U32 R132, R132, 0x60, RZ ;  /* 0x0000006084847825 */ /* 0x000fe200078e00ff */
[----:B------:R-:W-:Y:S01]  /*2600*/  LOP3.LUT R35, R35, R34, RZ, 0x3c, !PT ;  /* 0x0000002223237212 */ /* 0x000fe200078e3cff */
[----:B------:R-:W-:Y:S01]  /*2610*/  ULDC UR4, c[0x0][0x2e0] ;  /* 0x0000b80000047ab9 */ /* 0x000fe20000000800 */
[----:B------:R-:W-:Y:S01]  /*2620*/  IADD3.X R108, R108, UR5, RZ, P2, !PT ;  /* 0x000000056c6c7c10 */ /* 0x000fe200097fe4ff */
[----:B------:R-:W-:Y:S01]  /*2630*/  IMAD.SHL.U32 R85, R2, 0x20, RZ ;  /* 0x0000002002557824 */ /* 0x000fe200078e00ff */
[-C--:B------:R-:W-:Y:S01]  /*2640*/  IADD3 R94, P2, R88, R83.reuse, RZ ;  /* 0x00000053585e7210 */ /* 0x080fe20007f5e0ff */
[----:B------:R-:W-:Y:S01]  /*2650*/  IMAD.MOV.U32 R81, RZ, RZ, R4 ;  /* 0x000000ffff517224 */ /* 0x000fe200078e0004 */
[----:B------:R-:W-:Y:S01]  /*2660*/  IADD3 R98, P0, R92, R83, RZ ;  /* 0x000000535c627210 */ /* 0x000fe20007f1e0ff */
[----:B------:R-:W-:Y:S01]  /*2670*/  IMAD.MOV.U32 R136, RZ, RZ, R6 ;  /* 0x000000ffff887224 */ /* 0x000fe200078e0006 */
[----:B------:R-:W-:Y:S01]  /*2680*/  IADD3.X R89, RZ, R91, RZ, P5, !PT ;  /* 0x0000005bff597210 */ /* 0x000fe20002ffe4ff */
[----:B------:R-:W-:Y:S01]  /*2690*/  IMAD.X R91, RZ, RZ, R91, P4 ;  /* 0x000000ffff5b7224 */ /* 0x000fe200020e065b */
[----:B------:R-:W-:Y:S01]  /*26a0*/  IADD3 R99, R23, R99, RZ ;  /* 0x0000006317637210 */ /* 0x000fe20007ffe0ff */
[----:B------:R-:W-:Y:S01]  /*26b0*/  IMAD.MOV.U32 R137, RZ, RZ, R7 ;  /* 0x000000ffff897224 */ /* 0x000fe200078e0007 */
[----:B------:R-:W-:Y:S01]  /*26c0*/  IADD3 R54, R76, R58, RZ ;  /* 0x0000003a4c367210 */ /* 0x000fe20007ffe0ff */
[----:B------:R-:W-:Y:S01]  /*26d0*/  VIADD R113, R128, 0x20 ;  /* 0x0000002080717836 */ /* 0x000fe20000000000 */
[----:B------:R-:W-:Y:S01]  /*26e0*/  IADD3 R96, P1, R90, R83, RZ ;  /* 0x000000535a607210 */ /* 0x000fe20007f3e0ff */
[----:B------:R-:W-:Y:S01]  /*26f0*/  VIADD R112, R128, 0x30 ;  /* 0x0000003080707836 */ /* 0x000fe20000000000 */
[----:B------:R-:W-:Y:S01]  /*2700*/  LOP3.LUT R18, R19, R18, RZ, 0x3c, !PT ;  /* 0x0000001213127212 */ /* 0x000fe200078e3cff */
[C---:B------:R-:W-:Y:S01]  /*2710*/  VIADD R12, R16.reuse, 0x40 ;  /* 0x00000040100c7836 */ /* 0x040fe20000000000 */
[----:B------:R-:W-:Y:S01]  /*2720*/  LOP3.LUT R34, R35, R34, RZ, 0x3c, !PT ;  /* 0x0000002223227212 */ /* 0x000fe200078e3cff */
[----:B------:R-:W-:Y:S01]  /*2730*/  VIADD R10, R16, 0xc0 ;  /* 0x000000c0100a7836 */ /* 0x000fe20000000000 */
[C---:B------:R-:W-:Y:S01]  /*2740*/  SHF.L.U32 R100, R22.reuse, 0x1, RZ ;  /* 0x0000000116647819 */ /* 0x040fe200000006ff */
[----:B------:R-:W-:Y:S01]  /*2750*/  IMAD.MOV.U32 R9, RZ, RZ, R165 ;  /* 0x000000ffff097224 */ /* 0x000fe200078e00a5 */
[----:B------:R-:W-:Y:S01]  /*2760*/  SHF.L.U64.HI R99, R22, 0x1, R99 ;  /* 0x0000000116637819 */ /* 0x000fe20000010263 */
[----:B------:R-:W-:Y:S01]  /*2770*/  IMAD.IADD R101, R133, 0x1, R101 ;  /* 0x0000000185657824 */ /* 0x000fe200078e0265 */
[----:B------:R-:W-:Y:S01]  /*2780*/  IADD3 R11, R16, 0x80, RZ ;  /* 0x00000080100b7810 */ /* 0x000fe20007ffe0ff */
[----:B--2---:R-:W-:Y:S01]  /*2790*/  IMAD.U32 R79, R79, -0x40, RZ ;  /* 0xffffffc04f4f7824 */ /* 0x004fe200078e00ff */
[----:B------:R-:W-:Y:S01]  /*27a0*/  IADD3 R86, R135, R86, RZ ;  /* 0x0000005687567210 */ /* 0x000fe20007ffe0ff */
[----:B------:R-:W-:Y:S01]  /*27b0*/  IMAD.X R93, R87, 0x1, R82, P2 ;  /* 0x00000001575d7824 */ /* 0x000fe200010e0652 */
[----:B------:R-:W-:Y:S01]  /*27c0*/  SHF.R.S32.HI R75, RZ, 0x1f, R76 ;  /* 0x0000001fff4b7819 */ /* 0x000fe2000001144c */
[----:B------:R-:W-:Y:S01]  /*27d0*/  IMAD.X R97, R91, 0x1, R82, P0 ;  /* 0x000000015b617824 */ /* 0x000fe200000e0652 */
[----:B------:R-:W-:Y:S01]  /*27e0*/  SHF.R.S32.HI R73, RZ, 0x1f, R74 ;  /* 0x0000001fff497819 */ /* 0x000fe2000001144a */
[----:B------:R-:W-:Y:S01]  /*27f0*/  ULDC UR5, c[0x0][0x2e0] ;  /* 0x0000b80000057ab9 */ /* 0x000fe20000000800 */
        /* <DEDUP_REMOVED lines=11> */
[----:B------:R-:W-:Y:S02]  /*28b0*/  IADD3.X R95, R89, R82, RZ, P1, !PT ;  /* 0x00000052595f7210 */ /* 0x000fe40000ffe4ff */
[----:B------:R-:W-:Y:S02]  /*28c0*/  LOP3.LUT R19, R19, R18, RZ, 0x3c, !PT ;  /* 0x0000001213137212 */ /* 0x000fe400078e3cff */
[----:B------:R-:W-:-:S07]  /*28d0*/  LOP3.LUT R35, R35, R34, RZ, 0x3c, !PT ;  /* 0x0000002223237212 */ /* 0x000fce00078e3cff */
.L_x_5556:
[----:B------:R-:W-:Y:S02]  /*28e0*/  IMAD.SHL.U32 R14, R9, 0x40, RZ ;  /* 0x00000040090e7824 */ /* 0x000fe400078e00ff */
[----:B------:R-:W-:Y:S02]  /*28f0*/  IMAD.MOV.U32 R2, RZ, RZ, R103 ;  /* 0x000000ffff027224 */ /* 0x000fe400078e0067 */
[----:B------:R-:W-:Y:S02]  /*2900*/  VIADD R13, R14, 0xffffffc0 ;  /* 0xffffffc00e0d7836 */ /* 0x000fe40000000000 */
[----:B------:R-:W-:Y:S02]  /*2910*/  IMAD.MOV.U32 R3, RZ, RZ, R102 ;  /* 0x000000ffff037224 */ /* 0x000fe400078e0066 */
[--C-:B---3--:R-:W-:Y:S02]  /*2920*/  IMAD.IADD R138, R49, 0x1, -R13.reuse ;  /* 0x00000001318a7824 */ /* 0x108fe400078e0a0d */
[----:B------:R-:W-:Y:S03]  /*2930*/  IMAD.IADD R121, R78, 0x1, -R13 ;  /* 0x000000014e797824 */ /* 0x000fe600078e0a0d */
[-C--:B------:R-:W-:Y:S02]  /*2940*/  ISETP.GE.AND P0, PT, R128, R138.reuse, PT ;  /* 0x0000008a8000720c */ /* 0x080fe40003f06270 */
[-C--:B------:R-:W-:Y:S02]  /*2950*/  ISETP.GE.AND P5, PT, R114, R138.reuse, PT ;  /* 0x0000008a7200720c */ /* 0x080fe40003fa6270 */
[-C--:B------:R-:W-:Y:S02]  /*2960*/  ISETP.GE.AND P0, PT, R128, R121.reuse, !P0 ;  /* 0x000000798000720c */ /* 0x080fe40004706270 */
[-C--:B------:R-:W-:Y:S02]  /*2970*/  ISETP.GE.AND P5, PT, R114, R121.reuse, !P5 ;  /* 0x000000797200720c */ /* 0x080fe40006fa6270 */
[C---:B------:R-:W-:Y:S04]  /*2980*/  ISETP.GE.AND P2, PT, R113.reuse, R138, PT ;  /* 0x0000008a7100720c */ /* 0x040fe80003f46270 */
[----:B------:R-:W-:Y:S05]  /*2990*/  ISETP.GE.AND P2, PT, R113, R121, !P2 ;  /* 0x000000797100720c */ /* 0x000fea0005746270 */
[----:B-12-4-:R-:W2:Y:S01]  /*29a0*/  @P0 LDG.E.128 R20, desc[UR6][R2.64] ;  /* 0x0000000602140981 */ /* 0x016ea2000c1e1d00 */
[----:B------:R-:W-:Y:S01]  /*29b0*/  @P0 IMAD.MOV.U32 R24, RZ, RZ, R81 ;  /* 0x000000ffff180224 */ /* 0x000fe200078e0051 */
[C---:B------:R-:W-:Y:S01]  /*29c0*/  @P5 IADD3 R26, P1, R2.reuse, UR22, RZ ;  /* 0x00000016021a5c10 */ /* 0x040fe2000ff3e0ff */
[----:B------:R-:W-:Y:S03]  /*29d0*/  @P0 IMAD.MOV.U32 R25, RZ, RZ, R80 ;  /* 0x000000ffff190224 */ /* 0x000fe600078e0050 */
[----:B------:R-:W-:Y:S02]  /*29e0*/  @P5 IADD3.X R27, R3, UR21, RZ, P1, !PT ;  /* 0x00000015031b5c10 */ /* 0x000fe40008ffe4ff */
[----:B--2---:R-:W-:Y:S04]  /*29f0*/  @P0 STG.E.128 desc[UR6][R24.64], R20 ;  /* 0x0000001418000986 */ /* 0x004fe8000c101d06 */
[----:B------:R-:W2:Y:S04]  /*2a00*/  @P0 LDG.E.128 R4, desc[UR6][R2.64+0x80] ;  /* 0x0000800602040981 */ /* 0x000ea8000c1e1d00 */
[----:B--2---:R1:W-:Y:S04]  /*2a10*/  @P0 STG.E.128 desc[UR6][R24.64+0x80], R4 ;  /* 0x0000800418000986 */ /* 0x0043e8000c101d06 */
[----:B-1----:R-:W2:Y:S04]  /*2a20*/  @P0 LDG.E.128 R4, desc[UR6][R2.64+0x100] ;  /* 0x0001000602040981 */ /* 0x002ea8000c1e1d00 */
[----:B--2---:R1:W-:Y:S04]  /*2a30*/  @P0 STG.E.128 desc[UR6][R24.64+0x100], R4 ;  /* 0x0001000418000986 */ /* 0x0043e8000c101d06 */
[----:B-1----:R-:W2:Y:S04]  /*2a40*/  @P0 LDG.E.128 R4, desc[UR6][R2.64+0x180] ;  /* 0x0001800602040981 */ /* 0x002ea8000c1e1d00 */
[----:B--2---:R1:W-:Y:S04]  /*2a50*/  @P0 STG.E.128 desc[UR6][R24.64+0x180], R4 ;  /* 0x0001800418000986 */ /* 0x0043e8000c101d06 */
[----:B------:R-:W2:Y:S01]  /*2a60*/  @P5 LDG.E.128 R20, desc[UR6][R26.64] ;  /* 0x000000061a145981 */ /* 0x000ea2000c1e1d00 */
[CC--:B-1----:R-:W-:Y:S04]  /*2a70*/  @P5 LEA R24, P1, R111.reuse, R81.reuse, 0x1 ;  /* 0x000000516f185211 */ /* 0x0c2fe800078208ff */
[----:B------:R-:W-:Y:S05]  /*2a80*/  @P5 LEA.HI.X R25, R111, R80, R110, 0x1, P1 ;  /* 0x000000506f195211 */ /* 0x000fea00008f0c6e */
[----:B--2---:R-:W-:Y:S04]  /*2a90*/  @P5 STG.E.128 desc[UR6][R24.64], R20 ;  /* 0x0000001418005986 */ /* 0x004fe8000c101d06 */
[----:B------:R-:W2:Y:S04]  /*2aa0*/  @P5 LDG.E.128 R4, desc[UR6][R26.64+0x80] ;  /* 0x000080061a045981 */ /* 0x000ea8000c1e1d00 */
[----:B--2---:R1:W-:Y:S04]  /*2ab0*/  @P5 STG.E.128 desc[UR6][R24.64+0x80], R4 ;  /* 0x0000800418005986 */ /* 0x0043e8000c101d06 */
[----:B-1----:R-:W2:Y:S04]  /*2ac0*/  @P5 LDG.E.128 R4, desc[UR6][R26.64+0x100] ;  /* 0x000100061a045981 */ /* 0x002ea8000c1e1d00 */
[----:B--2---:R1:W-:Y:S04]  /*2ad0*/  @P5 STG.E.128 desc[UR6][R24.64+0x100], R4 ;  /* 0x0001000418005986 */ /* 0x0043e8000c101d06 */
[----:B-1----:R1:W2:Y:S02]  /*2ae0*/  @P5 LDG.E.128 R4, desc[UR6][R26.64+0x180] ;  /* 0x000180061a045981 */ /* 0x0022a4000c1e1d00 */
[----:B-1----:R-:W-:Y:S04]  /*2af0*/  @P2 IADD3 R26, P1, R2, UR24, RZ ;  /* 0x00000018021a2c10 */ /* 0x002fe8000ff3e0ff */
[----:B------:R-:W-:Y:S01]  /*2b00*/  @P2 IADD3.X R27, R3, UR23, RZ, P1, !PT ;  /* 0x00000017031b2c10 */ /* 0x000fe20008ffe4ff */
[----:B--2---:R1:W-:Y:S04]  /*2b10*/  @P5 STG.E.128 desc[UR6][R24.64+0x180], R4 ;  /* 0x0001800418005986 */ /* 0x0043e8000c101d06 */
[----:B------:R-:W2:Y:S01]  /*2b20*/  @P2 LDG.E.128 R20, desc[UR6][R26.64] ;  /* 0x000000061a142981 */ /* 0x000ea2000c1e1d00 */
[----:B-1----:R-:W-:Y:S05]  /*2b30*/  @P2 IADD3 R24, P1, R100, R81, RZ ;  /* 0x0000005164182210 */ /* 0x002fea0007f3e0ff */
[--C-:B------:R-:W-:Y:S01]  /*2b40*/  @P2 IMAD.X R25, R99, 0x1, R80.reuse, P1 ;  /* 0x0000000163192824 */ /* 0x100fe200008e0650 */
[C---:B------:R-:W-:Y:S04]  /*2b50*/  ISETP.GE.AND P1, PT, R112.reuse, R138, PT ;  /* 0x0000008a7000720c */ /* 0x040fe80003f26270 */
[----:B------:R-:W-:Y:S01]  /*2b60*/  ISETP.GE.AND P1, PT, R112, R121, !P1 ;  /* 0x000000797000720c */ /* 0x000fe20004f26270 */
        /* <DEDUP_REMOVED lines=8> */
[----:B--2---:R1:W-:Y:S01]  /*2bf0*/  @P2 STG.E.128 desc[UR6][R24.64+0x180], R4 ;  /* 0x0001800418002986 */ /* 0x0043e2000c101d06 */
[----:B------:R-:W-:Y:S03]  /*2c00*/  @P1 IADD3 R28, P2, R81, R132, RZ ;  /* 0x00000084511c1210 */ /* 0x000fe60007f5e0ff */
[----:B------:R-:W2:Y:S02]  /*2c10*/  @P1 LDG.E.128 R20, desc[UR6][R26.64] ;  /* 0x000000061a141981 */ /* 0x000ea4000c1e1d00 */
[----:B------:R-:W-:Y:S01]  /*2c20*/  @P1 IMAD.X R29, R101, 0x1, R80, P2 ;  /* 0x00000001651d1824 */ /* 0x000fe200010e0650 */
[----:B------:R-:W-:Y:S04]  /*2c30*/  ISETP.NE.AND P2, PT, RZ, UR4, PT ;  /* 0x00000004ff007c0c */ /* 0x000fe8000bf45270 */
[----:B--2---:R-:W-:Y:S04]  /*2c40*/  @P1 STG.E.128 desc[UR6][R28.64], R20 ;  /* 0x000000141c001986 */ /* 0x004fe8000c101d06 */
[----:B-1----:R-:W2:Y:S04]  /*2c50*/  @P1 LDG.E.128 R4, desc[UR6][R26.64+0x80] ;  /* 0x000080061a041981 */ /* 0x002ea8000c1e1d00 */
[----:B--2---:R1:W-:Y:S04]  /*2c60*/  @P1 STG.E.128 desc[UR6][R28.64+0x80], R4 ;  /* 0x000080041c001986 */ /* 0x0043e8000c101d06 */
[----:B-1----:R-:W2:Y:S04]  /*2c70*/  @P1 LDG.E.128 R4, desc[UR6][R26.64+0x100] ;  /* 0x000100061a041981 */ /* 0x002ea8000c1e1d00 */
[----:B--2---:R1:W-:Y:S04]  /*2c80*/  @P1 STG.E.128 desc[UR6][R28.64+0x100], R4 ;  /* 0x000100041c001986 */ /* 0x0043e8000c101d06 */
[----:B-1----:R-:W2:Y:S04]  /*2c90*/  @P1 LDG.E.128 R4, desc[UR6][R26.64+0x180] ;  /* 0x000180061a041981 */ /* 0x002ea8000c1e1d00 */
[----:B--2---:R1:W-:Y:S01]  /*2ca0*/  @P1 STG.E.128 desc[UR6][R28.64+0x180], R4 ;  /* 0x000180041c001986 */ /* 0x0043e2000c101d06 */
[C---:B------:R-:W-:Y:S04]  /*2cb0*/  LEA R103, P1, R79.reuse, R2, 0x1 ;  /* 0x000000024f677211 */ /* 0x040fe800078208ff */
[----:B------:R-:W-:Y:S01]  /*2cc0*/  LEA.HI.X.SX32 R102, R79, R3, 0x1, P1 ;  /* 0x000000034f667211 */ /* 0x000fe200008f0eff */
[----:B------:R-:W-:Y:S08]  /*2cd0*/  @!P2 BRA `(.L_x_5503) ;  /* 0x0000009800d0a947 */ /* 0x000ff00003800000 */
[----:B------:R-:W-:Y:S11]  /*2ce0*/  ISETP.NE.AND P1, PT, RZ, UR20, PT ;  /* 0x00000014ff007c0c */ /* 0x000ff6000bf25270 */
[----:B------:R-:W-:Y:S02]  /*2cf0*/  @!UPT UIADD3 URZ, URZ, URZ, URZ ;  /* 0x0000003f3f3ff290 */ /* 0x000fe4000fffe03f */
[----:B------:R-:W-:Y:S05]  /*2d00*/  @!P1 BRA `(.L_x_5504) ;  /* 0x0000003400789947 */ /* 0x000fea0003800000 */
[----:B-1----:R-:W1:Y:S01]  /*2d10*/  LDC R28, c[0x0][0x2e0] ;  /* 0x0000b800ff1c7b82 */ /* 0x002e620000000800 */
[----:B------:R-:W-:Y:S01]  /*2d20*/  ISETP.GE.AND P4, PT, R113, R138, PT ;  /* 0x0000008a7100720c */ /* 0x000fe20003f86270 */
[----:B------:R-:W-:Y:S04]  /*2d30*/  BSSY B0, `(.L_x_5505) ;  /* 0x00000c8000007945 */ /* 0x000fe80003800000 */
[----:B------:R-:W-:Y:S08]  /*2d40*/  @!P0 BRA `(.L_x_5506) ;  /* 0x0000000c00188947 */ /* 0x000ff00003800000 */
[----:B------:R-:W-:Y:S02]  /*2d50*/  ISETP.GE.AND P0, PT, R16, UR4, PT ;  /* 0x0000000410007c0c */ /* 0x000fe4000bf06270 */
[----:B------:R-:W-:Y:S02]  /*2d60*/  MOV R30, R105 ;  /* 0x00000069001e7202 */ /* 0x000fe40000000f00 */
[----:B------:R-:W-:Y:S02]  /*2d70*/  MOV R31, R104 ;  /* 0x00000068001f7202 */ /* 0x000fe40000000f00 */
[----:B------:R-:W-:Y:S03]  /*2d80*/  ISETP.GE.AND P1, PT, R12, UR4, PT ;  /* 0x000000040c007c0c */ /* 0x000fe6000bf26270 */
[----:B------:R-:W2:Y:S08]  /*2d90*/  LDG.E.128 R20, desc[UR6][R30.64] ;  /* 0x000000061e147981 */ /* 0x000eb0000c1e1d00 */
[----:B------:R-:W3:Y:S06]  /*2da0*/  @!P0 LDG.E.64 R2, desc[UR6][R18.64] ;  /* 0x0000000612028981 */ /* 0x000eec000c1e1b00 */
[----:B------:R-:W4:Y:S01]  /*2db0*/  @!P0 LDG.E.64 R26, desc[UR6][R34.64] ;  /* 0x00000006221a8981 */ /* 0x000f22000c1e1b00 */
[--C-:B---3--:R-:W-:Y:S01]  /*2dc0*/  @!P0 HADD2.F32 R0, -RZ, R2.reuse.H0_H0 ;  /* 0x20000002ff008230 */ /* 0x108fe20000004100 */
[----:B--2---:R-:W-:Y:S01]  /*2dd0*/  @!P0 MOV R4, R20 ;  /* 0x0000001400048202 */ /* 0x004fe20000000f00 */
[--C-:B------:R-:W-:Y:S01]  /*2de0*/  @!P0 HADD2.F32 R5, -RZ, R3.reuse.H0_H0 ;  /* 0x20000003ff058230 */ /* 0x100fe20000004100 */
[----:B------:R-:W-:Y:S01]  /*2df0*/  @!P0 MOV R7, R22 ;  /* 0x0000001600078202 */ /* 0x000fe20000000f00 */
[----:B------:R-:W-:Y:S02]  /*2e00*/  @!P0 HADD2.F32 R2, -RZ, R2.H1_H1 ;  /* 0x30000002ff028230 */ /* 0x000fe40000004100 */
[--C-:B------:R-:W-:Y:S02]  /*2e10*/  @!P0 HADD2.F32 R8, -RZ, R4.reuse.H1_H1 ;  /* 0x30000004ff088230 */ /* 0x100fe40000004100 */
[----:B------:R-:W-:Y:S02]  /*2e20*/  @!P0 HADD2.F32 R6, -RZ, R4.H0_H0 ;  /* 0x20000004ff068230 */ /* 0x000fe40000004100 */
[--C-:B----4-:R-:W-:Y:S02]  /*2e30*/  @!P0 HADD2.F32 R15, -RZ, R26.reuse.H0_H0 ;  /* 0x2000001aff0f8230 */ /* 0x110fe40000004100 */
[-C--:B------:R-:W-:Y:S01]  /*2e40*/  @!P0 FMUL.FTZ R29, R8, R0.reuse ;  /* 0x00000000081d8220 */ /* 0x080fe20000410000 */
[----:B------:R-:W-:Y:S02]  /*2e50*/  @!P0 HADD2.F32 R4, -RZ, R3.H1_H1 ;  /* 0x30000003ff048230 */ /* 0x000fe40000004100 */
[C---:B------:R-:W-:Y:S01]  /*2e60*/  @!P0 FMUL.FTZ R0, R6.reuse, R0 ;  /* 0x0000000006008220 */ /* 0x040fe20000410000 */
[----:B------:R-:W-:Y:S01]  /*2e70*/  @!P0 HADD2.F32 R24, -RZ, R26.H1_H1 ;  /* 0x3000001aff188230 */ /* 0x000fe20000004100 */
[----:B------:R-:W-:Y:S01]  /*2e80*/  @!P0 MOV R3, R21 ;  /* 0x0000001500038202 */ /* 0x000fe20000000f00 */
[--C-:B------:R-:W-:Y:S02]  /*2e90*/  @!P0 HADD2.F32 R25, -RZ, R27.reuse.H0_H0 ;  /* 0x2000001bff198230 */ /* 0x100fe40000004100 */
[-C--:B------:R-:W-:Y:S01]  /*2ea0*/  @!P0 FFMA.FTZ R29, R6, R15.reuse, -R29 ;  /* 0x0000000f061d8223 */ /* 0x080fe2000001081d */
[----:B------:R-:W-:Y:S02]  /*2eb0*/  @!P0 HADD2.F32 R27, -RZ, R27.H1_H1 ;  /* 0x3000001bff1b8230 */ /* 0x000fe40000004100 */
[----:B------:R-:W-:Y:S01]  /*2ec0*/  @!P0 FFMA.FTZ R0, R8, R15, R0 ;  /* 0x0000000f08008223 */ /* 0x000fe20000010000 */
[--C-:B------:R-:W-:Y:S01]  /*2ed0*/  @!P0 HADD2.F32 R8, -RZ, R3.reuse.H1_H1 ;  /* 0x30000003ff088230 */ /* 0x100fe20000004100 */
[----:B------:R-:W-:Y:S01]  /*2ee0*/  @!P0 MOV R6, R23 ;  /* 0x0000001700068202 */ /* 0x000fe20000000f00 */
[----:B------:R-:W-:Y:S02]  /*2ef0*/  @!P0 HADD2.F32 R3, -RZ, R3.H0_H0 ;  /* 0x20000003ff038230 */ /* 0x000fe40000004100 */
[--C-:B------:R-:W-:Y:S02]  /*2f00*/  @!P0 HADD2.F32 R15, -RZ, R7.reuse.H1_H1 ;  /* 0x30000007ff0f8230 */ /* 0x100fe40000004100 */
[-C--:B------:R-:W-:Y:S01]  /*2f10*/  @!P0 FMUL.FTZ R32, R8, R2.reuse ;  /* 0x0000000208208220 */ /* 0x080fe20000410000 */
        /* <DEDUP_REMOVED lines=10> */
[----:B------:R-:W-:Y:S01]  /*2fc0*/  @!P0 FFMA.FTZ R3, R15, R25, R3 ;  /* 0x000000190f038223 */ /* 0x000fe20000010003 */
[----:B------:R-:W-:Y:S01]  /*2fd0*/  @!P0 FFMA.FTZ R33, R6, R27, -R33 ;  /* 0x0000001b06218223 */ /* 0x000fe20000010821 */
[----:B------:R-:W-:Y:S01]  /*2fe0*/  @!P0 FFMA.FTZ R7, R7, R25, -R36 ;  /* 0x0000001907078223 */ /* 0x000fe20000010824 */
        /* <DEDUP_REMOVED lines=9> */
[----:B------:R-:W-:Y:S03]  /*3080*/  ISETP.GE.AND P0, PT, R11, UR4, PT ;  /* 0x000000040b007c0c */ /* 0x000fe6000bf06270 */
[----:B------:R2:W-:Y:S08]  /*3090*/  STG.E.128 desc[UR6][R136.64], R20 ;  /* 0x0000001488007986 */ /* 0x0005f0000c101d06 */
[----:B------:R-:W3:Y:S06]  /*30a0*/  @!P1 LDG.E.64 R2, desc[UR6][R18.64+0x40] ;  /* 0x0000400612029981 */ /* 0x000eec000c1e1b00 */
[----:B------:R-:W4:Y:S06]  /*30b0*/  @!P1 LDG.E.64 R26, desc[UR6][R34.64+0x40] ;  /* 0x00004006221a9981 */ /* 0x000f2c000c1e1b00 */
[----:B--2---:R-:W2:Y:S01]  /*30c0*/  LDG.E.128 R20, desc[UR6][R30.64+0x80] ;  /* 0x000080061e147981 */ /* 0x004ea2000c1e1d00 */
[--C-:B---3--:R-:W-:Y:S02]  /*30d0*/  @!P1 HADD2.F32 R0, -RZ, R2.reuse.H0_H0 ;  /* 0x20000002ff009230 */ /* 0x108fe40000004100 */
[----:B------:R-:W-:Y:S02]  /*30e0*/  @!P1 HADD2.F32 R5, -RZ, R3.H0_H0 ;  /* 0x20000003ff059230 */ /* 0x000fe40000004100 */
[----:B------:R-:W-:Y:S02]  /*30f0*/  @!P1 HADD2.F32 R2, -RZ, R2.H1_H1 ;  /* 0x30000002ff029230 */ /* 0x000fe40000004100 */
[--C-:B----4-:R-:W-:Y:S02]  /*3100*/  @!P1 HADD2.F32 R15, -RZ, R26.reuse.H0_H0 ;  /* 0x2000001aff0f9230 */ /* 0x110fe40000004100 */
[----:B------:R-:W-:Y:S02]  /*3110*/  @!P1 HADD2.F32 R24, -RZ, R26.H1_H1 ;  /* 0x3000001aff189230 */ /* 0x000fe40000004100 */
[--C-:B------:R-:W-:Y:S02]  /*3120*/  @!P1 HADD2.F32 R25, -RZ, R27.reuse.H0_H0 ;  /* 0x2000001bff199230 */ /* 0x100fe40000004100 */
[----:B------:R-:W-:Y:S01]  /*3130*/  @!P1 HADD2.F32 R27, -RZ, R27.H1_H1 ;  /* 0x3000001bff1b9230 */ /* 0x000fe20000004100 */
[----:B--2---:R-:W-:Y:S02]  /*3140*/  @!P1 MOV R4, R20 ;  /* 0x0000001400049202 */ /* 0x004fe40000000f00 */
[----:B------:R-:W-:Y:S03]  /*3150*/  @!P1 MOV R7, R22 ;  /* 0x0000001600079202 */ /* 0x000fe60000000f00 */
[--C-:B------:R-:W-:Y:S02]  /*3160*/  @!P1 HADD2.F32 R8, -RZ, R4.reuse.H1_H1 ;  /* 0x30000004ff089230 */ /* 0x100fe40000004100 */
[----:B------:R-:W-:Y:S02]  /*3170*/  @!P1 HADD2.F32 R6, -RZ, R4.H0_H0 ;  /* 0x20000004ff069230 */ /* 0x000fe40000004100 */
[----:B------:R-:W-:Y:S02]  /*3180*/  @!P1 HADD2.F32 R4, -RZ, R3.H1_H1 ;  /* 0x30000003ff049230 */ /* 0x000fe40000004100 */
[-C--:B------:R-:W-:Y:S01]  /*3190*/  @!P1 FMUL.FTZ R29, R8, R0.reuse ;  /* 0x00000000081d9220 */ /* 0x080fe20000410000 */
[----:B------:R-:W-:Y:S01]  /*31a0*/  @!P1 MOV R3, R21 ;  /* 0x0000001500039202 */ /* 0x000fe20000000f00 */
[C---:B------:R-:W-:Y:S02]  /*31b0*/  @!P1 FMUL.FTZ R0, R6.reuse, R0 ;  /* 0x0000000006009220 */ /* 0x040fe40000410000 */
[----:B------:R-:W-:Y:S01]  /*31c0*/  @!P1 FFMA.FTZ R29, R6, R15, -R29 ;  /* 0x0000000f061d9223 */ /* 0x000fe2000001081d */
[----:B------:R-:W-:Y:S01]  /*31d0*/  @!P1 MOV R6, R23 ;  /* 0x0000001700069202 */ /* 0x000fe20000000f00 */
[----:B------:R-:W-:Y:S01]  /*31e0*/  @!P1 FFMA.FTZ R0, R8, R15, R0 ;  /* 0x0000000f08009223 */ /* 0x000fe20000010000 */
[--C-:B------:R-:W-:Y:S02]  /*31f0*/  @!P1 HADD2.F32 R8, -RZ, R3.reuse.H1_H1 ;  /* 0x30000003ff089230 */ /* 0x100fe40000004100 */
[----:B------:R-:W-:Y:S02]  /*3200*/  @!P1 HADD2.F32 R3, -RZ, R3.H0_H0 ;  /* 0x20000003ff039230 */ /* 0x000fe40000004100 */
[--C-:B------:R-:W-:Y:S02]  /*3210*/  @!P1 HADD2.F32 R15, -RZ, R7.reuse.H1_H1 ;  /* 0x30000007ff0f9230 */ /* 0x100fe40000004100 */
[-C--:B------:R-:W-:Y:S01]  /*3220*/  @!P1 FMUL.FTZ R32, R8, R2.reuse ;  /* 0x0000000208209220 */ /* 0x080fe20000410000 */
[----:B------:R-:W-:Y:S02]  /*3230*/  @!P1 HADD2.F32 R7, -RZ, R7.H0_H0 ;  /* 0x20000007ff079230 */ /* 0x000fe40000004100 */
[C---:B------:R-:W-:Y:S01]  /*3240*/  @!P1 FMUL.FTZ R2, R3.reuse, R2 ;  /* 0x0000000203029220 */ /* 0x040fe20000410000 */
[--C-:B------:R-:W-:Y:S01]  /*3250*/  @!P1 HADD2.F32 R26, -RZ, R6.reuse.H1_H1 ;  /* 0x30000006ff1a9230 */ /* 0x100fe20000004100 */
[----:B------:R-:W-:Y:S01]  /*3260*/  @!P1 F2FP.F16.F32.PACK_AB R0, R0, R29 ;  /* 0x0000001d0000923e */ /* 0x000fe200000000ff */
[----:B------:R-:W-:Y:S02]  /*3270*/  @!P1 HADD2.F32 R6, -RZ, R6.H0_H0 ;  /* 0x20000006ff069230 */ /* 0x000fe40000004100 */
[----:B------:R-:W-:Y:S01]  /*3280*/  @!P1 FFMA.FTZ R32, R3, R24, -R32 ;  /* 0x0000001803209223 */ /* 0x000fe20000010820 */
[-C--:B------:R-:W-:Y:S01]  /*3290*/  @!P1 FMUL.FTZ R3, R7, R5.reuse ;  /* 0x0000000507039220 */ /* 0x080fe20000410000 */
[-C--:B------:R-:W-:Y:S01]  /*32a0*/  @!P1 FMUL.FTZ R33, R26, R4.reuse ;  /* 0x000000041a219220 */ /* 0x080fe20000410000 */
[C---:B------:R-:W-:Y:S01]  /*32b0*/  @!P1 FMUL.FTZ R36, R15.reuse, R5 ;  /* 0x000000050f249220 */ /* 0x040fe20000410000 */
[----:B------:R-:W-:Y:S01]  /*32c0*/  @!P1 FMUL.FTZ R4, R6, R4 ;  /* 0x0000000406049220 */ /* 0x000fe20000410000 */
[----:B------:R-:W-:Y:S01]  /*32d0*/  @!P1 FFMA.FTZ R2, R8, R24, R2 ;  /* 0x0000001808029223 */ /* 0x000fe20000010002 */
[----:B------:R-:W-:Y:S01]  /*32e0*/  @!P1 FFMA.FTZ R3, R15, R25, R3 ;  /* 0x000000190f039223 */ /* 0x000fe20000010003 */
[-C--:B------:R-:W-:Y:S01]  /*32f0*/  @!P1 FFMA.FTZ R33, R6, R27.reuse, -R33 ;  /* 0x0000001b06219223 */ /* 0x080fe20000010821 */
[----:B------:R-:W-:Y:S01]  /*3300*/  @!P1 FFMA.FTZ R4, R26, R27, R4 ;  /* 0x0000001b1a049223 */ /* 0x000fe20000010004 */
[----:B------:R-:W-:Y:S01]  /*3310*/  @!P1 FFMA.FTZ R7, R7, R25, -R36 ;  /* 0x0000001907079223 */ /* 0x000fe20000010824 */
[----:B------:R-:W-:Y:S02]  /*3320*/  @!P1 F2FP.F16.F32.PACK_AB R2, R2, R32 ;  /* 0x000000200202923e */ /* 0x000fe400000000ff */
[----:B------:R-:W-:Y:S02]  /*3330*/  @!P1 MOV R20, R0 ;  /* 0x0000000000149202 */ /* 0x000fe40000000f00 */
[----:B------:R-:W-:Y:S02]  /*3340*/  @!P1 F2FP.F16.F32.PACK_AB R3, R3, R7 ;  /* 0x000000070303923e */ /* 0x000fe400000000ff */
[----:B------:R-:W-:Y:S02]  /*3350*/  @!P1 F2FP.F16.F32.PACK_AB R4, R4, R33 ;  /* 0x000000210404923e */ /* 0x000fe400000000ff */
        /* <DEDUP_REMOVED lines=19> */
[----:B------:R-:W-:Y:S01]  /*3490*/  @!P0 HADD2.F32 R4, -RZ, R3.H1_H1 ;  /* 0x30000003ff048230 */ /* 0x000fe20000004100 */
[----:B------:R-:W-:Y:S01]  /*34a0*/  @!P0 MOV R3, R21 ;  /* 0x0000001500038202 */ /* 0x000fe20000000f00 */
[-C--:B------:R-:W-:Y:S01]  /*34b0*/  @!P0 FMUL.FTZ R29, R8, R0.reuse ;  /* 0x00000000081d8220 */ /* 0x080fe20000410000 */
[C---:B------:R-:W-:Y:S03]  /*34c0*/  @!P0 FMUL.FTZ R0, R6.reuse, R0 ;  /* 0x0000000006008220 */ /* 0x040fe60000410000 */
[-C--:B------:R-:W-:Y:S01]  /*34d0*/  @!P0 FFMA.FTZ R29, R6, R15.reuse, -R29 ;  /* 0x0000000f061d8223 */ /* 0x080fe2000001081d */
[----:B------:R-:W-:Y:S01]  /*34e0*/  @!P0 FFMA.FTZ R0, R8, R15, R0 ;  /* 0x0000000f08008223 */ /* 0x000fe20000010000 */
[--C-:B------:R-:W-:Y:S01]  /*34f0*/  @!P0 HADD2.F32 R8, -RZ, R3.reuse.H1_H1 ;  /* 0x30000003ff088230 */ /* 0x100fe20000004100 */
[----:B------:R-:W-:Y:S01]  /*3500*/  @!P0 MOV R6, R23 ;  /* 0x0000001700068202 */ /* 0x000fe20000000f00 */
[----:B------:R-:W-:Y:S02]  /*3510*/  @!P0 HADD2.F32 R3, -RZ, R3.H0_H0 ;  /* 0x20000003ff038230 */ /* 0x000fe40000004100 */
[----:B------:R-:W-:Y:S01]  /*3520*/  @!P0 F2FP.F16.F32.PACK_AB R0, R0, R29 ;  /* 0x0000001d0000823e */ /* 0x000fe200000000ff */
[--C-:B------:R-:W-:Y:S02]  /*3530*/  @!P0 HADD2.F32 R15, -RZ, R7.reuse.H1_H1 ;  /* 0x30000007ff0f8230 */ /* 0x100fe40000004100 */
[----:B------:R-:W-:Y:S01]  /*3540*/  @!P0 FMUL.FTZ R32, R8, R2 ;  /* 0x0000000208208220 */ /* 0x000fe20000410000 */
[--C-:B------:R-:W-:Y:S01]  /*3550*/  @!P0 HADD2.F32 R26, -RZ, R6.reuse.H1_H1 ;  /* 0x30000006ff1a8230 */ /* 0x100fe20000004100 */
[----:B------:R-:W-:Y:S01]  /*3560*/  @!P0 MOV R20, R0 ;  /* 0x0000000000148202 */ /* 0x000fe20000000f00 */
[----:B------:R-:W-:Y:S02]  /*3570*/  @!P0 HADD2.F32 R7, -RZ, R7.H0_H0 ;  /* 0x20000007ff078230 */ /* 0x000fe40000004100 */
[C---:B------:R-:W-:Y:S01]  /*3580*/  @!P0 FFMA.FTZ R32, R3.reuse, R24, -R32 ;  /* 0x0000001803208223 */ /* 0x040fe20000010820 */
[----:B------:R-:W-:Y:S02]  /*3590*/  @!P0 HADD2.F32 R6, -RZ, R6.H0_H0 ;  /* 0x20000006ff068230 */ /* 0x000fe40000004100 */
[----:B------:R-:W-:Y:S01]  /*35a0*/  @!P0 FMUL.FTZ R2, R3, R2 ;  /* 0x0000000203028220 */ /* 0x000fe20000410000 */
        /* <DEDUP_REMOVED lines=9> */
[----:B------:R-:W-:Y:S03]  /*3640*/  @!P0 F2FP.F16.F32.PACK_AB R2, R2, R32 ;  /* 0x000000200202823e */ /* 0x000fe600000000ff */
[----:B------:R-:W-:Y:S02]  /*3650*/  @!P0 F2FP.F16.F32.PACK_AB R4, R4, R33 ;  /* 0x000000210404823e */ /* 0x000fe400000000ff */
[----:B------:R-:W-:Y:S02]  /*3660*/  @!P0 F2FP.F16.F32.PACK_AB R3, R3, R7 ;  /* 0x000000070303823e */ /* 0x000fe400000000ff */
[----:B------:R-:W-:Y:S02]  /*3670*/  @!P0 MOV R21, R2 ;  /* 0x0000000200158202 */ /* 0x000fe40000000f00 */
[----:B------:R-:W-:Y:S02]  /*3680*/  @!P0 MOV R22, R3 ;  /* 0x0000000300168202 */ /* 0x000fe40000000f00 */
[----:B------:R-:W-:Y:S05]  /*3690*/  @!P0 MOV R23, R4 ;  /* 0x0000000400178202 */ /* 0x000fea0000000f00 */
        /* <DEDUP_REMOVED lines=19> */
[----:B------:R-:W-:Y:S01]  /*37d0*/  @!P1 FFMA.FTZ R29, R6, R15, -R29 ;  /* 0x0000000f061d9223 */ /* 0x000fe2000001081d */
[----:B------:R-:W-:Y:S01]  /*37e0*/  @!P1 MOV R6, R23 ;  /* 0x0000001700069202 */ /* 0x000fe20000000f00 */
[----:B------:R-:W-:Y:S01]  /*37f0*/  @!P1 FFMA.FTZ R0, R8, R15, R0 ;  /* 0x0000000f08009223 */ /* 0x000fe20000010000 */
[--C-:B------:R-:W-:Y:S02]  /*3800*/  @!P1 HADD2.F32 R8, -RZ, R3.reuse.H1_H1 ;  /* 0x30000003ff089230 */ /* 0x100fe40000004100 */
[----:B------:R-:W-:Y:S02]  /*3810*/  @!P1 HADD2.F32 R3, -RZ, R3.H0_H0 ;  /* 0x20000003ff039230 */ /* 0x000fe40000004100 */
[----:B------:R-:W-:Y:S01]  /*3820*/  @!P1 F2FP.F16.F32.PACK_AB R0, R0, R29 ;  /* 0x0000001d0000923e */ /* 0x000fe200000000ff */
[--C-:B------:R-:W-:Y:S02]  /*3830*/  @!P1 HADD2.F32 R15, -RZ, R7.reuse.H1_H1 ;  /* 0x30000007ff0f9230 */ /* 0x100fe40000004100 */
[----:B------:R-:W-:Y:S01]  /*3840*/  @!P1 FMUL.FTZ R30, R8, R2 ;  /* 0x00000002081e9220 */ /* 0x000fe20000410000 */
[----:B------:R-:W-:Y:S01]  /*3850*/  @!P1 HADD2.F32 R7, -RZ, R7.H0_H0 ;  /* 0x20000007ff079230 */ /* 0x000fe20000004100 */
[----:B------:R-:W-:Y:S01]  /*3860*/  @!P1 MOV R20, R0 ;  /* 0x0000000000149202 */ /* 0x000fe20000000f00 */
[--C-:B------:R-:W-:Y:S02]  /*3870*/  @!P1 HADD2.F32 R26, -RZ, R6.reuse.H1_H1 ;  /* 0x30000006ff1a9230 */ /* 0x100fe40000004100 */
        /* <DEDUP_REMOVED lines=19> */
.L_x_5506:
[----:B------:R-:W-:Y:S05]  /*39b0*/  BSYNC B0 ;  /* 0x0000000000007941 */ /* 0x000fea0003800000 */
.L_x_5505:
        /* <DEDUP_REMOVED lines=11> */
[----:B------:R-:W-:Y:S02]  /*3a70*/  SHF.L.U32 R6, R76, 0x1, RZ ;  /* 0x000000014c067819 */ /* 0x000fe400000006ff */
[----:B------:R-:W-:Y:S02]  /*3a80*/  ISETP.GE.AND P0, PT, R16, UR4, PT ;  /* 0x0000000410007c0c */ /* 0x000fe4000bf06270 */
[----:B------:R-:W-:Y:S02]  /*3a90*/  LEA.HI.X R41, R83, R104, R82, 0x1, P1 ;  /* 0x0000006853297211 */ /* 0x000fe400008f0c52 */
[-C--:B------:R-:W-:Y:S02]  /*3aa0*/  IADD3 R30, P5, R34, R6.reuse, RZ ;  /* 0x00000006221e7210 */ /* 0x080fe40007fbe0ff */
[----:B------:R-:W-:Y:S01]  /*3ab0*/  IADD3 R6, P1, R18, R6, RZ ;  /* 0x0000000612067210 */ /* 0x000fe20007f3e0ff */
[----:B--2---:R-:W2:Y:S01]  /*3ac0*/  LDG.E.128 R20, desc[UR6][R40.64] ;  /* 0x0000000628147981 */ /* 0x004ea2000c1e1d00 */
[----:B------:R-:W-:Y:S04]  /*3ad0*/  SHF.L.U64.HI R0, R76, 0x1, R75 ;  /* 0x000000014c007819 */ /* 0x000fe8000001024b */
[-C--:B------:R-:W-:Y:S02]  /*3ae0*/  IADD3.X R7, R19, R0.reuse, RZ, P1, !PT ;  /* 0x0000000013077210 */ /* 0x080fe40000ffe4ff */
[----:B------:R-:W-:Y:S02]  /*3af0*/  IADD3.X R31, R35, R0, RZ, P5, !PT ;  /* 0x00000000231f7210 */ /* 0x000fe40002ffe4ff */
[----:B------:R-:W-:Y:S01]  /*3b00*/  ISETP.GE.AND P1, PT, R12, UR4, PT ;  /* 0x000000040c007c0c */ /* 0x000fe2000bf26270 */
        /* <DEDUP_REMOVED lines=28> */
[----:B------:R-:W-:Y:S01]  /*3cd0*/  @!P0 HADD2.F32 R8, -RZ, R8.H0_H0 ;  /* 0x20000008ff088230 */ /* 0x000fe20000004100 */
[----:B------:R-:W-:Y:S01]  /*3ce0*/  @!P0 F2FP.F16.F32.PACK_AB R0, R0, R38 ;  /* 0x000000260000823e */ /* 0x000fe200000000ff */
        /* <DEDUP_REMOVED lines=10> */
[----:B------:R-:W-:Y:S02]  /*3d90*/  LEA R38, P5, R47, R136, 0x1 ;  /* 0x000000882f267211 */ /* 0x000fe400078a08ff */
        /* <DEDUP_REMOVED lines=9> */
[----:B------:R-:W2:Y:S06]  /*3e30*/  @!P1 LDG.E.64 R2, desc[UR6][R6.64+0x40] ;  /* 0x0000400606029981 */ /* 0x000eac000c1e1b00 */
[----:B------:R-:W3:Y:S06]  /*3e40*/  @!P1 LDG.E.64 R28, desc[UR6][R30.64+0x40] ;  /* 0x000040061e1c9981 */ /* 0x000eec000c1e1b00 */
[----:B-1----:R-:W4:Y:S01]  /*3e50*/  LDG.E.128 R20, desc[UR6][R40.64+0x80] ;  /* 0x0000800628147981 */ /* 0x002f22000c1e1d00 */
[--C-:B--2---:R-:W-:Y:S02]  /*3e60*/  @!P1 HADD2.F32 R0, -RZ, R2.reuse.H0_H0 ;  /* 0x20000002ff009230 */ /* 0x104fe40000004100 */
[----:B------:R-:W-:Y:S02]  /*3e70*/  @!P1 HADD2.F32 R5, -RZ, R3.H0_H0 ;  /* 0x20000003ff059230 */ /* 0x000fe40000004100 */
[----:B------:R-:W-:Y:S02]  /*3e80*/  @!P1 HADD2.F32 R2, -RZ, R2.H1_H1 ;  /* 0x30000002ff029230 */ /* 0x000fe40000004100 */
[--C-:B---3--:R-:W-:Y:S02]  /*3e90*/  @!P1 HADD2.F32 R25, -RZ, R28.reuse.H0_H0 ;  /* 0x2000001cff199230 */ /* 0x108fe40000004100 */
[----:B------:R-:W-:Y:S02]  /*3ea0*/  @!P1 HADD2.F32 R26, -RZ, R28.H1_H1 ;  /* 0x3000001cff1a9230 */ /* 0x000fe40000004100 */
[--C-:B------:R-:W-:Y:S02]  /*3eb0*/  @!P1 HADD2.F32 R27, -RZ, R29.reuse.H0_H0 ;  /* 0x2000001dff1b9230 */ /* 0x100fe40000004100 */
[----:B------:R-:W-:Y:S01]  /*3ec0*/  @!P1 HADD2.F32 R29, -RZ, R29.H1_H1 ;  /* 0x3000001dff1d9230 */ /* 0x000fe20000004100 */
[----:B----4-:R-:W-:Y:S02]  /*3ed0*/  @!P1 MOV R4, R20 ;  /* 0x0000001400049202 */ /* 0x010fe40000000f00 */
        /* <DEDUP_REMOVED lines=86> */
[----:B------:R-:W2:Y:S06]  /*4440*/  @!P1 LDG.E.64 R6, desc[UR6][R6.64+0xc0] ;  /* 0x0000c00606069981 */ /* 0x000eac000c1e1b00 */
[----:B------:R-:W3:Y:S06]  /*4450*/  @!P1 LDG.E.64 R30, desc[UR6][R30.64+0xc0] ;  /* 0x0000c0061e1e9981 */ /* 0x000eec000c1e1b00 */
[----:B-1----:R-:W4:Y:S01]  /*4460*/  LDG.E.128 R20, desc[UR6][R40.64+0x180] ;  /* 0x0001800628147981 */ /* 0x002f22000c1e1d00 */
[----:B--2---:R-:W-:Y:S02]  /*4470*/  @!P1 HADD2.F32 R0, -RZ, R6.H0_H0 ;  /* 0x20000006ff009230 */ /* 0x004fe40000004100 */
[--C-:B------:R-:W-:Y:S02]  /*4480*/  @!P1 HADD2.F32 R3, -RZ, R7.reuse.H0_H0 ;  /* 0x20000007ff039230 */ /* 0x100fe40000004100 */
        /* <DEDUP_REMOVED lines=11> */
[CC--:B------:R-:W-:Y:S01]  /*4540*/  @!P1 FMUL.FTZ R28, R8.reuse, R0.reuse ;  /* 0x00000000081c9220 */ /* 0x0c0fe20000410000 */
        /* <DEDUP_REMOVED lines=12> */
[C---:B------:R-:W-:Y:S01]  /*4610*/  @!P1 FMUL.FTZ R2, R7.reuse, R2 ;  /* 0x0000000207029220 */ /* 0x040fe20000410000 */
[----:B------:R-:W-:Y:S02]  /*4620*/  @!P1 HADD2.F32 R5, -RZ, R5.H0_H0 ;  /* 0x20000005ff059230 */ /* 0x000fe40000004100 */
[----:B------:R-:W-:Y:S01]  /*4630*/  @!P1 FFMA.FTZ R7, R7, R24, -R29 ;  /* 0x0000001807079223 */ /* 0x000fe2000001081d */
[-C--:B------:R-:W-:Y:S01]  /*4640*/  @!P1 FMUL.FTZ R30, R15, R3.reuse ;  /* 0x000000030f1e9220 */ /* 0x080fe20000410000 */
[-C--:B------:R-:W-:Y:S01]  /*4650*/  @!P1 FMUL.FTZ R29, R26, R4.reuse ;  /* 0x000000041a1d9220 */ /* 0x080fe20000410000 */
[----:B------:R-:W-:Y:S01]  /*4660*/  @!P1 FMUL.FTZ R3, R6, R3 ;  /* 0x0000000306039220 */ /* 0x000fe20000410000 */
[----:B------:R-:W-:Y:S01]  /*4670*/  @!P1 FMUL.FTZ R4, R5, R4 ;  /* 0x0000000405049220 */ /* 0x000fe20000410000 */
[----:B------:R-:W-:Y:S01]  /*4680*/  @!P1 FFMA.FTZ R2, R8, R24, R2 ;  /* 0x0000001808029223 */ /* 0x000fe20000010002 */
[-C--:B------:R-:W-:Y:S01]  /*4690*/  @!P1 FFMA.FTZ R6, R6, R25.reuse, -R30 ;  /* 0x0000001906069223 */ /* 0x080fe2000001081e */
[----:B------:R-:W-:Y:S01]  /*46a0*/  @!P1 FFMA.FTZ R3, R15, R25, R3 ;  /* 0x000000190f039223 */ /* 0x000fe20000010003 */
        /* <DEDUP_REMOVED lines=9> */
.L_x_5508:
[----:B------:R-:W-:Y:S05]  /*4740*/  BSYNC B0 ;  /* 0x0000000000007941 */ /* 0x000fea0003800000 */
.L_x_5507:
[----:B------:R-:W-:Y:S04]  /*4750*/  BSSY B0, `(.L_x_5509) ;  /* 0x00000d6000007945 */ /* 0x000fe80003800000 */
[----:B------:R-:W-:Y:S05]  /*4760*/  @!P4 BRA `(.L_x_5510) ;  /* 0x0000000c0050c947 */ /* 0x000fea0003800000 */
[C---:B-12---:R-:W-:Y:S02]  /*4770*/  LEA R20, P1, R85.reuse, R105, 0x1 ;  /* 0x0000006955147211 */ /* 0x046fe400078208ff */
[----:B------:R-:W-:Y:S02]  /*4780*/  SHF.L.U32 R6, R74, 0x1, RZ ;  /* 0x000000014a067819 */ /* 0x000fe400000006ff */
[----:B------:R-:W-:Y:S02]  /*4790*/  ISETP.GE.AND P0, PT, R16, UR4, PT ;  /* 0x0000000410007c0c */ /* 0x000fe4000bf06270 */
[----:B------:R-:W-:Y:S02]  /*47a0*/  LEA.HI.X R21, R85, R104, R84, 0x1, P1 ;  /* 0x0000006855157211 */ /* 0x000fe400008f0c54 */
[-C--:B------:R-:W-:Y:S02]  /*47b0*/  IADD3 R30, P4, R34, R6.reuse, RZ ;  /* 0x00000006221e7210 */ /* 0x080fe40007f9e0ff */
[----:B------:R-:W-:Y:S02]  /*47c0*/  IADD3 R6, P1, R18, R6, RZ ;  /* 0x0000000612067210 */ /* 0x000fe40007f3e0ff */
[----:B------:R-:W-:Y:S01]  /*47d0*/  SHF.L.U64.HI R0, R74, 0x1, R73 ;  /* 0x000000014a007819 */ /* 0x000fe20000010249 */
[----:B------:R-:W2:Y:S03]  /*47e0*/  LDG.E.128 R20, desc[UR6][R20.64] ;  /* 0x0000000614147981 */ /* 0x000ea6000c1e1d00 */
[-C--:B------:R-:W-:Y:S02]  /*47f0*/  IADD3.X R7, R19, R0.reuse, RZ, P1, !PT ;  /* 0x0000000013077210 */ /* 0x080fe40000ffe4ff */
[----:B------:R-:W-:Y:S02]  /*4800*/  IADD3.X R31, R35, R0, RZ, P4, !PT ;  /* 0x00000000231f7210 */ /* 0x000fe400027fe4ff */
[----:B------:R-:W-:Y:S01]  /*4810*/  ISETP.GE.AND P1, PT, R12, UR4, PT ;  /* 0x000000040c007c0c */ /* 0x000fe2000bf26270 */
[----:B------:R-:W3:Y:S06]  /*4820*/  @!P0 LDG.E.64 R2, desc[UR6][R6.64] ;  /* 0x0000000606028981 */ /* 0x000eec000c1e1b00 */
[----:B------:R-:W4:Y:S01]  /*4830*/  @!P0 LDG.E.64 R28, desc[UR6][R30.64] ;  /* 0x000000061e1c8981 */ /* 0x000f22000c1e1b00 */
[--C-:B---3--:R-:W-:Y:S01]  /*4840*/  @!P0 HADD2.F32 R0, -RZ, R2.reuse.H0_H0 ;  /* 0x20000002ff008230 */ /* 0x108fe20000004100 */
[----:B--2---:R-:W-:Y:S01]  /*4850*/  @!P0 MOV R4, R20 ;  /* 0x0000001400048202 */ /* 0x004fe20000000f00 */
[----:B------:R-:W-:Y:S01]  /*4860*/  @!P0 HADD2.F32 R2, -RZ, R2.H1_H1 ;  /* 0x30000002ff028230 */ /* 0x000fe20000004100 */
[----:B------:R-:W-:Y:S01]  /*4870*/  @!P0 MOV R15, R21 ;  /* 0x00000015000f8202 */ /* 0x000fe20000000f00 */
[----:B------:R-:W-:Y:S02]  /*4880*/  @!P0 HADD2.F32 R5, -RZ, R3.H0_H0 ;  /* 0x20000003ff058230 */ /* 0x000fe40000004100 */
[----:B------:R-:W-:Y:S02]  /*4890*/  @!P0 HADD2.F32 R24, -RZ, R4.H1_H1 ;  /* 0x30000004ff188230 */ /* 0x000fe40000004100 */
[----:B----4-:R-:W-:Y:S02]  /*48a0*/  @!P0 HADD2.F32 R25, -RZ, R28.H0_H0 ;  /* 0x2000001cff198230 */ /* 0x010fe40000004100 */
[----:B------:R-:W-:Y:S02]  /*48b0*/  @!P0 HADD2.F32 R8, -RZ, R4.H0_H0 ;  /* 0x20000004ff088230 */ /* 0x000fe40000004100 */
[-C--:B------:R-:W-:Y:S01]  /*48c0*/  @!P0 FMUL.FTZ R38, R24, R0.reuse ;  /* 0x0000000018268220 */ /* 0x080fe20000410000 */
[----:B------:R-:W-:Y:S02]  /*48d0*/  @!P0 HADD2.F32 R26, -RZ, R15.H1_H1 ;  /* 0x3000000fff1a8230 */ /* 0x000fe40000004100 */
[----:B------:R-:W-:Y:S01]  /*48e0*/  @!P0 HADD2.F32 R4, -RZ, R3.H1_H1 ;  /* 0x30000003ff048230 */ /* 0x000fe20000004100 */
[----:B------:R-:W-:Y:S01]  /*48f0*/  @!P0 MOV R3, R23 ;  /* 0x0000001700038202 */ /* 0x000fe20000000f00 */
[----:B------:R-:W-:Y:S02]  /*4900*/  @!P0 HADD2.F32 R27, -RZ, R28.H1_H1 ;  /* 0x3000001cff1b8230 */ /* 0x000fe40000004100 */
[C---:B------:R-:W-:Y:S01]  /*4910*/  @!P0 FMUL.FTZ R0, R8.reuse, R0 ;  /* 0x0000000008008220 */ /* 0x040fe20000410000 */
[-C--:B------:R-:W-:Y:S01]  /*4920*/  @!P0 FFMA.FTZ R38, R8, R25.reuse, -R38 ;  /* 0x0000001908268223 */ /* 0x080fe20000010826 */
[----:B------:R-:W-:Y:S01]  /*4930*/  @!P0 MOV R8, R22 ;  /* 0x0000001600088202 */ /* 0x000fe20000000f00 */
[----:B------:R-:W-:Y:S02]  /*4940*/  @!P0 HADD2.F32 R15, -RZ, R15.H0_H0 ;  /* 0x2000000fff0f8230 */ /* 0x000fe40000004100 */
[-C--:B------:R-:W-:Y:S01]  /*4950*/  @!P0 FMUL.FTZ R39, R26, R2.reuse ;  /* 0x000000021a278220 */ /* 0x080fe20000410000 */
[----:B------:R-:W-:Y:S01]  /*4960*/  @!P0 FFMA.FTZ R0, R24, R25, R0 ;  /* 0x0000001918008223 */ /* 0x000fe20000010000 */
[--C-:B------:R-:W-:Y:S02]  /*4970*/  @!P0 HADD2.F32 R25, -RZ, R3.reuse.H1_H1 ;  /* 0x30000003ff198230 */ /* 0x100fe40000004100 */
[--C-:B------:R-:W-:Y:S02]  /*4980*/  @!P0 HADD2.F32 R24, -RZ, R8.reuse.H1_H1 ;  /* 0x30000008ff188230 */ /* 0x100fe40000004100 */
[C---:B------:R-:W-:Y:S01]  /*4990*/  @!P0 FMUL.FTZ R2, R15.reuse, R2 ;  /* 0x000000020f028220 */ /* 0x040fe20000410000 */
[----:B------:R-:W-:Y:S01]  /*49a0*/  @!P0 F2FP.F16.F32.PACK_AB R0, R0, R38 ;  /* 0x000000260000823e */ /* 0x000fe200000000ff */
[----:B------:R-:W-:Y:S01]  /*49b0*/  @!P0 HADD2.F32 R8, -RZ, R8.H0_H0 ;  /* 0x20000008ff088230 */ /* 0x000fe20000004100 */
[----:B------:R-:W-:Y:S01]  /*49c0*/  LEA R38, P5, R134, R136, 0x1 ;  /* 0x0000008886267211 */ /* 0x000fe200078a08ff */
[----:B------:R-:W-:Y:S01]  /*49d0*/  @!P0 FFMA.FTZ R39, R15, R27, -R39 ;  /* 0x0000001b0f278223 */ /* 0x000fe20000010827 */
[----:B------:R-:W-:Y:S01]  /*49e0*/  @!P0 MOV R20, R0 ;  /* 0x0000000000148202 */ /* 0x000fe20000000f00 */
[----:B------:R-:W-:Y:S02]  /*49f0*/  @!P0 HADD2.F32 R15, -RZ, R3.H0_H0 ;  /* 0x20000003ff0f8230 */ /* 0x000fe40000004100 */
[-C--:B------:R-:W-:Y:S01]  /*4a00*/  @!P0 FMUL.FTZ R40, R24, R5.reuse ;  /* 0x0000000518288220 */ /* 0x080fe20000410000 */
[--C-:B------:R-:W-:Y:S02]  /*4a10*/  @!P0 HADD2.F32 R28, -RZ, R29.reuse.H0_H0 ;  /* 0x2000001dff1c8230 */ /* 0x100fe40000004100 */
[----:B------:R-:W-:Y:S01]  /*4a20*/  @!P0 FMUL.FTZ R3, R8, R5 ;  /* 0x0000000508038220 */ /* 0x000fe20000410000 */
[----:B------:R-:W-:Y:S02]  /*4a30*/  @!P0 HADD2.F32 R29, -RZ, R29.H1_H1 ;  /* 0x3000001dff1d8230 */ /* 0x000fe40000004100 */
[-C--:B------:R-:W-:Y:S01]  /*4a40*/  @!P0 FMUL.FTZ R5, R25, R4.reuse ;  /* 0x0000000419058220 */ /* 0x080fe20000410000 */
[C---:B------:R-:W-:Y:S01]  /*4a50*/  @!P0 FMUL.FTZ R4, R15.reuse, R4 ;  /* 0x000000040f048220 */ /* 0x040fe20000410000 */
[----:B------:R-:W-:Y:S01]  /*4a60*/  @!P0 FFMA.FTZ R2, R26, R27, R2 ;  /* 0x0000001b1a028223 */ /* 0x000fe20000010002 */
[-C--:B------:R-:W-:Y:S01]  /*4a70*/  @!P0 FFMA.FTZ R3, R24, R28.reuse, R3 ;  /* 0x0000001c18038223 */ /* 0x080fe20000010003 */
[----:B------:R-:W-:Y:S01]  /*4a80*/  LEA R24, P4, R88, R105, 0x1 ;  /* 0x0000006958187211 */ /* 0x000fe200078808ff */
[----:B------:R-:W-:Y:S01]  /*4a90*/  @!P0 FFMA.FTZ R8, R8, R28, -R40 ;  /* 0x0000001c08088223 */ /* 0x000fe20000010828 */
[----:B------:R-:W-:Y:S01]  /*4aa0*/  @!P0 FFMA.FTZ R5, R15, R29, -R5 ;  /* 0x0000001d0f058223 */ /* 0x000fe20000010805 */
[----:B------:R-:W-:Y:S01]  /*4ab0*/  @!P0 F2FP.F16.F32.PACK_AB R2, R2, R39 ;  /* 0x000000270202823e */ /* 0x000fe200000000ff */
[----:B------:R-:W-:Y:S01]  /*4ac0*/  @!P0 FFMA.FTZ R4, R25, R29, R4 ;  /* 0x0000001d19048223 */ /* 0x000fe20000010004 */
[----:B------:R-:W-:Y:S02]  /*4ad0*/  LEA.HI.X R25, R88, R104, R87, 0x1, P4 ;  /* 0x0000006858197211 */ /* 0x000fe400020f0c57 */
        /* <DEDUP_REMOVED lines=10> */
[----:B-1----:R3:W4:Y:S01]  /*4b80*/  LDG.E.128 R20, desc[UR6][R24.64] ;  /* 0x0000000618147981 */ /* 0x002722000c1e1d00 */
        /* <DEDUP_REMOVED lines=23> */
[--C-:B------:R-:W-:Y:S01]  /*4d00*/  @!P1 HADD2.F32 R28, -RZ, R8.reuse.H1_H1 ;  /* 0x30000008ff1c9230 */ /* 0x100fe20000004100 */
[----:B------:R-:W-:Y:S01]  /*4d10*/  @!P1 MOV R20, R0 ;  /* 0x0000000000149202 */ /* 0x000fe20000000f00 */
[----:B------:R-:W-:Y:S02]  /*4d20*/  @!P1 HADD2.F32 R15, -RZ, R15.H0_H0 ;  /* 0x2000000fff0f9230 */ /* 0x000fe40000004100 */
[C---:B------:R-:W-:Y:S01]  /*4d30*/  @!P1 FMUL.FTZ R2, R3.reuse, R2 ;  /* 0x0000000203029220 */ /* 0x040fe20000410000 */
[----:B------:R-:W-:Y:S02]  /*4d40*/  @!P1 HADD2.F32 R8, -RZ, R8.H0_H0 ;  /* 0x20000008ff089230 */ /* 0x000fe40000004100 */
[----:B------:R-:W-:Y:S01]  /*4d50*/  @!P1 FFMA.FTZ R41, R3, R26, -R41 ;  /* 0x0000001a03299223 */ /* 0x000fe20000010829 */
[-C--:B------:R-:W-:Y:S01]  /*4d60*/  @!P1 FMUL.FTZ R42, R28, R4.reuse ;  /* 0x000000041c2a9220 */ /* 0x080fe20000410000 */
[-C--:B------:R-:W-:Y:S01]  /*4d70*/  @!P1 FMUL.FTZ R3, R15, R5.reuse ;  /* 0x000000050f039220 */ /* 0x080fe20000410000 */
[C---:B------:R-:W-:Y:S01]  /*4d80*/  @!P1 FMUL.FTZ R43, R25.reuse, R5 ;  /* 0x00000005192b9220 */ /* 0x040fe20000410000 */
[----:B------:R-:W-:Y:S01]  /*4d90*/  @!P1 FMUL.FTZ R4, R8, R4 ;  /* 0x0000000408049220 */ /* 0x000fe20000410000 */
[----:B------:R-:W-:Y:S01]  /*4da0*/  @!P1 FFMA.FTZ R2, R24, R26, R2 ;  /* 0x0000001a18029223 */ /* 0x000fe20000010002 */
[----:B------:R-:W-:Y:S01]  /*4db0*/  LEA R24, P4, R90, R105, 0x1 ;  /* 0x000000695a187211 */ /* 0x000fe200078808ff */
[----:B------:R-:W-:Y:S01]  /*4dc0*/  @!P1 FFMA.FTZ R3, R25, R27, R3 ;  /* 0x0000001b19039223 */ /* 0x000fe20000010003 */
[-C--:B------:R-:W-:Y:S01]  /*4dd0*/  @!P1 FFMA.FTZ R42, R8, R29.reuse, -R42 ;  /* 0x0000001d082a9223 */ /* 0x080fe2000001082a */
[----:B------:R-:W-:Y:S01]  /*4de0*/  @!P1 FFMA.FTZ R4, R28, R29, R4 ;  /* 0x0000001d1c049223 */ /* 0x000fe20000010004 */
[----:B------:R-:W-:Y:S01]  /*4df0*/  @!P1 F2FP.F16.F32.PACK_AB R2, R2, R41 ;  /* 0x000000290202923e */ /* 0x000fe200000000ff */
[----:B------:R-:W-:Y:S01]  /*4e00*/  @!P1 FFMA.FTZ R15, R15, R27, -R43 ;  /* 0x0000001b0f0f9223 */ /* 0x000fe2000001082b */
        /* <DEDUP_REMOVED lines=29> */
[----:B------:R-:W-:Y:S02]  /*4fe0*/  @!P0 HADD2.F32 R24, -RZ, R3.H1_H1 ;  /* 0x30000003ff188230 */ /* 0x000fe40000004100 */
[----:B------:R-:W-:Y:S02]  /*4ff0*/  @!P0 HADD2.F32 R25, -RZ, R15.H1_H1 ;  /* 0x3000000fff198230 */ /* 0x000fe40000004100 */
[----:B------:R-:W-:Y:S01]  /*5000*/  @!P0 F2FP.F16.F32.PACK_AB R0, R0, R40 ;  /* 0x000000280000823e */ /* 0x000fe200000000ff */
[----:B------:R-:W-:Y:S02]  /*5010*/  @!P0 HADD2.F32 R3, -RZ, R3.H0_H0 ;  /* 0x20000003ff038230 */ /* 0x000fe40000004100 */
        /* <DEDUP_REMOVED lines=13> */
[-C--:B------:R-:W-:Y:S01]  /*50f0*/  @!P0 FFMA.FTZ R3, R25, R27.reuse, R3 ;  /* 0x0000001b19038223 */ /* 0x080fe20000010003 */
        /* <DEDUP_REMOVED lines=13> */
[----:B-1----:R1:W4:Y:S01]  /*51d0*/  LDG.E.128 R20, desc[UR6][R24.64] ;  /* 0x0000000618147981 */ /* 0x002322000c1e1d00 */
[----:B--2---:R-:W-:Y:S02]  /*51e0*/  @!P1 HADD2.F32 R0, -RZ, R6.H0_H0 ;  /* 0x20000006ff009230 */ /* 0x004fe40000004100 */
[--C-:B------:R-:W-:Y:S02]  /*51f0*/  @!P1 HADD2.F32 R3, -RZ, R7.reuse.H0_H0 ;  /* 0x20000007ff039230 */ /* 0x100fe40000004100 */
[----:B------:R-:W-:Y:S02]  /*5200*/  @!P1 HADD2.F32 R4, -RZ, R7.H1_H1 ;  /* 0x30000007ff049230 */ /* 0x000fe40000004100 */
[--C-:B---3--:R-:W-:Y:S02]  /*5210*/  @!P1 HADD2.F32 R15, -RZ, R30.reuse.H0_H0 ;  /* 0x2000001eff0f9230 */ /* 0x108fe40000004100 */
[----:B-1----:R-:W-:Y:S02]  /*5220*/  @!P1 HADD2.F32 R24, -RZ, R30.H1_H1 ;  /* 0x3000001eff189230 */ /* 0x002fe40000004100 */
        /* <DEDUP_REMOVED lines=40> */
.L_x_5510:
[----:B------:R-:W-:Y:S05]  /*54b0*/  BSYNC B0 ;  /* 0x0000000000007941 */ /* 0x000fea0003800000 */
.L_x_5509:
[----:B------:R-:W-:Y:S04]  /*54c0*/  BSSY B0, `(.L_x_5511) ;  /* 0x00000dc000007945 */ /* 0x000fe80003800000 */
[----:B------:R-:W-:Y:S05]  /*54d0*/  @!P2 BRA `(.L_x_5512) ;  /* 0x0000000c0068a947 */ /* 0x000fea0003800000 */
[----:B------:R-:W4:Y:S01]  /*54e0*/  LDC.64 R2, c[0x0][0x338] ;  /* 0x0000ce00ff027b82 */ /* 0x000f220000000a00 */
[----:B------:R-:W-:Y:S02]  /*54f0*/  MOV R4, R105 ;  /* 0x0000006900047202 */ /* 0x000fe40000000f00 */
[----:B------:R-:W-:Y:S02]  /*5500*/  MOV R5, R104 ;  /* 0x0000006800057202 */ /* 0x000fe40000000f00 */
[----:B------:R-:W-:Y:S03]  /*5510*/  ISETP.GE.AND P0, PT, R16, UR4, PT ;  /* 0x0000000410007c0c */ /* 0x000fe6000bf06270 */
[----:B------:R-:W5:Y:S01]  /*5520*/  LDC.64 R30, c[0x0][0x248] ;  /* 0x00009200ff1e7b82 */ /* 0x000f620000000a00 */
        /* <DEDUP_REMOVED lines=8> */
[----:B----4-:R-:W-:Y:S04]  /*55b0*/  IMAD.WIDE.U32 R4, R2, 0x60, R4 ;  /* 0x0000006002047825 */ /* 0x010fe800078e0004 */
[----:B------:R-:W-:Y:S05]  /*55c0*/  IMAD R3, R3, 0x60, RZ ;  /* 0x0000006003037824 */ /* 0x000fea00078e02ff */
[----:B------:R-:W-:Y:S02]  /*55d0*/  IADD3 R5, R5, R3, RZ ;  /* 0x0000000305057210 */ /* 0x000fe40007ffe0ff */
[----:B------:R-:W4:Y:S06]  /*55e0*/  @!P0 LDG.E.64 R2, desc[UR6][R6.64] ;  /* 0x0000000606028981 */ /* 0x000f2c000c1e1b00 */
[----:B-123--:R1:W2:Y:S01]  /*55f0*/  LDG.E.128 R20, desc[UR6][R4.64] ;  /* 0x0000000604147981 */ /* 0x00e2a2000c1e1d00 */
[--C-:B-----5:R-:W-:Y:S02]  /*5600*/  @!P0 HADD2.F32 R19, -RZ, R26.reuse.H0_H0 ;  /* 0x2000001aff138230 */ /* 0x120fe40000004100 */
[----:B------:R-:W-:Y:S02]  /*5610*/  @!P0 HADD2.F32 R25, -RZ, R26.H1_H1 ;  /* 0x3000001aff198230 */ /* 0x000fe40000004100 */
[--C-:B------:R-:W-:Y:S02]  /*5620*/  @!P0 HADD2.F32 R26, -RZ, R27.reuse.H0_H0 ;  /* 0x2000001bff1a8230 */ /* 0x100fe40000004100 */
[----:B------:R-:W-:Y:S02]  /*5630*/  @!P0 HADD2.F32 R27, -RZ, R27.H1_H1 ;  /* 0x3000001bff1b8230 */ /* 0x000fe40000004100 */
[--C-:B----4-:R-:W-:Y:S02]  /*5640*/  @!P0 HADD2.F32 R0, -RZ, R2.reuse.H0_H0 ;  /* 0x20000002ff008230 */ /* 0x110fe40000004100 */
[----:B------:R-:W-:Y:S02]  /*5650*/  @!P0 HADD2.F32 R2, -RZ, R2.H1_H1 ;  /* 0x30000002ff028230 */ /* 0x000fe40000004100 */
[----:B-1----:R-:W-:Y:S01]  /*5660*/  @!P0 HADD2.F32 R5, -RZ, R3.H0_H0 ;  /* 0x20000003ff058230 */ /* 0x002fe20000004100 */
[----:B--2---:R-:W-:Y:S02]  /*5670*/  @!P0 MOV R4, R20 ;  /* 0x0000001400048202 */ /* 0x004fe40000000f00 */
[----:B------:R-:W-:Y:S03]  /*5680*/  @!P0 MOV R15, R21 ;  /* 0x00000015000f8202 */ /* 0x000fe60000000f00 */
[--C-:B------:R-:W-:Y:S02]  /*5690*/  @!P0 HADD2.F32 R18, -RZ, R4.reuse.H1_H1 ;  /* 0x30000004ff128230 */ /* 0x100fe40000004100 */
[----:B------:R-:W-:Y:S02]  /*56a0*/  @!P0 HADD2.F32 R8, -RZ, R4.H0_H0 ;  /* 0x20000004ff088230 */ /* 0x000fe40000004100 */
[----:B------:R-:W-:Y:S02]  /*56b0*/  @!P0 HADD2.F32 R24, -RZ, R15.H1_H1 ;  /* 0x3000000fff188230 */ /* 0x000fe40000004100 */
[-C--:B------:R-:W-:Y:S01]  /*56c0*/  @!P0 FMUL.FTZ R34, R18, R0.reuse ;  /* 0x0000000012228220 */ /* 0x080fe20000410000 */
[----:B------:R-:W-:Y:S02]  /*56d0*/  @!P0 HADD2.F32 R4, -RZ, R3.H1_H1 ;  /* 0x30000003ff048230 */ /* 0x000fe40000004100 */
[C---:B------:R-:W-:Y:S01]  /*56e0*/  @!P0 FMUL.FTZ R0, R8.reuse, R0 ;  /* 0x0000000008008220 */ /* 0x040fe20000410000 */
[----:B------:R-:W-:Y:S01]  /*56f0*/  @!P0 HADD2.F32 R15, -RZ, R15.H0_H0 ;  /* 0x2000000fff0f8230 */ /* 0x000fe20000004100 */
[----:B------:R-:W-:Y:S01]  /*5700*/  @!P0 MOV R3, R23 ;  /* 0x0000001700038202 */ /* 0x000fe20000000f00 */
[-C--:B------:R-:W-:Y:S01]  /*5710*/  @!P0 FFMA.FTZ R34, R8, R19.reuse, -R34 ;  /* 0x0000001308228223 */ /* 0x080fe20000010822 */
[----:B------:R-:W-:Y:S01]  /*5720*/  @!P0 MOV R8, R22 ;  /* 0x0000001600088202 */ /* 0x000fe20000000f00 */
[-C--:B------:R-:W-:Y:S01]  /*5730*/  @!P0 FMUL.FTZ R35, R24, R2.reuse ;  /* 0x0000000218238220 */ /* 0x080fe20000410000 */
[----:B------:R-:W-:Y:S01]  /*5740*/  @!P0 FFMA.FTZ R0, R18, R19, R0 ;  /* 0x0000001312008223 */ /* 0x000fe20000010000 */
[--C-:B------:R-:W-:Y:S02]  /*5750*/  @!P0 HADD2.F32 R19, -RZ, R3.reuse.H1_H1 ;  /* 0x30000003ff138230 */ /* 0x100fe40000004100 */
[C---:B------:R-:W-:Y:S01]  /*5760*/  @!P0 FMUL.FTZ R2, R15.reuse, R2 ;  /* 0x000000020f028220 */ /* 0x040fe20000410000 */
[--C-:B------:R-:W-:Y:S02]  /*5770*/  @!P0 HADD2.F32 R18, -RZ, R8.reuse.H1_H1 ;  /* 0x30000008ff128230 */ /* 0x100fe40000004100 */
[-C--:B------:R-:W-:Y:S01]  /*5780*/  @!P0 FFMA.FTZ R35, R15, R25.reuse, -R35 ;  /* 0x000000190f238223 */ /* 0x080fe20000010823 */
[----:B------:R-:W-:Y:S01]  /*5790*/  @!P0 F2FP.F16.F32.PACK_AB R0, R0, R34 ;  /* 0x000000220000823e */ /* 0x000fe200000000ff */
[----:B------:R-:W-:Y:S02]  /*57a0*/  @!P0 HADD2.F32 R8, -RZ, R8.H0_H0 ;  /* 0x20000008ff088230 */ /* 0x000fe40000004100 */
[----:B------:R-:W-:Y:S01]  /*57b0*/  @!P0 FFMA.FTZ R2, R24, R25, R2 ;  /* 0x0000001918028223 */ /* 0x000fe20000010002 */
[----:B------:R-:W-:Y:S01]  /*57c0*/  @!P0 HADD2.F32 R15, -RZ, R3.H0_H0 ;  /* 0x20000003ff0f8230 */ /* 0x000fe20000004100 */
[----:B------:R-:W-:Y:S01]  /*57d0*/  @!P0 MOV R20, R0 ;  /* 0x0000000000148202 */ /* 0x000fe20000000f00 */
[-C--:B------:R-:W-:Y:S01]  /*57e0*/  @!P0 FMUL.FTZ R38, R18, R5.reuse ;  /* 0x0000000512268220 */ /* 0x080fe20000410000 */
[----:B------:R-:W-:Y:S01]  /*57f0*/  @!P0 FMUL.FTZ R3, R8, R5 ;  /* 0x0000000508038220 */ /* 0x000fe20000410000 */
[----:B------:R-:W-:Y:S01]  /*5800*/  @!P0 F2FP.F16.F32.PACK_AB R2, R2, R35 ;  /* 0x000000230202823e */ /* 0x000fe200000000ff */
[-C--:B------:R-:W-:Y:S01]  /*5810*/  @!P0 FMUL.FTZ R5, R19, R4.reuse ;  /* 0x0000000413058220 */ /* 0x080fe20000410000 */
[C---:B------:R-:W-:Y:S01]  /*5820*/  @!P0 FMUL.FTZ R4, R15.reuse, R4 ;  /* 0x000000040f048220 */ /* 0x040fe20000410000 */
[-C--:B------:R-:W-:Y:S01]  /*5830*/  @!P0 FFMA.FTZ R3, R18, R26.reuse, R3 ;  /* 0x0000001a12038223 */ /* 0x080fe20000010003 */
[----:B------:R-:W-:Y:S01]  /*5840*/  @!P0 FFMA.FTZ R8, R8, R26, -R38 ;  /* 0x0000001a08088223 */ /* 0x000fe20000010826 */
[----:B------:R-:W-:Y:S01]  /*5850*/  @!P0 FFMA.FTZ R5, R15, R27, -R5 ;  /* 0x0000001b0f058223 */ /* 0x000fe20000010805 */
[----:B------:R-:W-:Y:S01]  /*5860*/  IMAD R15, R31, 0x60, RZ ;  /* 0x000000601f0f7824 */ /* 0x000fe200078e02ff */
[----:B------:R-:W-:Y:S01]  /*5870*/  @!P0 MOV R21, R2 ;  /* 0x0000000200158202 */ /* 0x000fe20000000f00 */
[----:B------:R-:W-:Y:S01]  /*5880*/  IMAD.WIDE.U32 R30, R30, 0x60, R136 ;  /* 0x000000601e1e7825 */ /* 0x000fe200078e0088 */
[----:B------:R-:W-:Y:S02]  /*5890*/  @!P0 F2FP.F16.F32.PACK_AB R3, R3, R8 ;  /* 0x000000080303823e */ /* 0x000fe400000000ff */
[----:B------:R-:W-:Y:S01]  /*58a0*/  LEA R18, P2, R94, R105, 0x1 ;  /* 0x000000695e127211 */ /* 0x000fe200078408ff */
[----:B------:R-:W-:Y:S01]  /*58b0*/  @!P0 FFMA.FTZ R4, R19, R27, R4 ;  /* 0x0000001b13048223 */ /* 0x000fe20000010004 */
[----:B------:R-:W-:Y:S02]  /*58c0*/  IADD3 R31, R31, R15, RZ ;  /* 0x0000000f1f1f7210 */ /* 0x000fe40007ffe0ff */
[----:B------:R-:W-:Y:S02]  /*58d0*/  @!P0 MOV R22, R3 ;  /* 0x0000000300168202 */ /* 0x000fe40000000f00 */
[----:B------:R-:W-:Y:S02]  /*58e0*/  @!P0 F2FP.F16.F32.PACK_AB R4, R4, R5 ;  /* 0x000000050404823e */ /* 0x000fe400000000ff */
[----:B------:R-:W-:Y:S02]  /*58f0*/  LEA.HI.X R19, R94, R104, R93, 0x1, P2 ;  /* 0x000000685e137211 */ /* 0x000fe400010f0c5d */
        /* <DEDUP_REMOVED lines=152> */
.L_x_5512:
[----:B------:R-:W-:Y:S05]  /*6280*/  BSYNC B0 ;  /* 0x0000000000007941 */ /* 0x000fea0003800000 */
.L_x_5511:
[----:B------:R-:W-:Y:S01]  /*6290*/  MOV R18, R33 ;  /* 0x0000002100127202 */ /* 0x000fe20000000f00 */
[----:B------:R-:W-:Y:S01]  /*62a0*/  IMAD.MOV.U32 R34, RZ, RZ, R37 ;  /* 0x000000ffff227224 */ /* 0x000fe200078e0025 */
[----:B------:R-:W-:Y:S01]  /*62b0*/  MOV R19, R32 ;  /* 0x0000002000137202 */ /* 0x000fe20000000f00 */
[----:B------:R-:W-:Y:S01]  /*62c0*/  IMAD.MOV.U32 R35, RZ, RZ, R36 ;  /* 0x000000ffff237224 */ /* 0x000fe200078e0024 */
[----:B------:R-:W-:Y:S01]  /*62d0*/  UMOV UR4, UR19 ;  /* 0x0000001300047c82 */ /* 0x000fe20008000000 */
[----:B------:R-:W-:Y:S05]  /*62e0*/  BRA `(.L_x_5513) ;  /* 0x0000006800347947 */ /* 0x000fea0003800000 */
.L_x_5504:
[----:B------:R-:W-:Y:S04]  /*62f0*/  BSSY B1, `(.L_x_5514) ;  /* 0x0000186000017945 */ /* 0x000fe80003800000 */
[----:B------:R-:W-:Y:S05]  /*6300*/  @!P0 BRA `(.L_x_5515) ;  /* 0x0000001800108947 */ /* 0x000fea0003800000 */
[----:B------:R-:W-:Y:S01]  /*6310*/  ISETP.GE.AND P0, PT, R16, UR4, PT ;  /* 0x0000000410007c0c */ /* 0x000fe2000bf06270 */
[----:B------:R-:W-:Y:S01]  /*6320*/  IMAD.MOV.U32 R144, RZ, RZ, R105 ;  /* 0x000000ffff907224 */ /* 0x000fe200078e0069 */
[----:B------:R-:W-:Y:S01]  /*6330*/  ISETP.GE.AND P2, PT, R12, UR4, PT ;  /* 0x000000040c007c0c */ /* 0x000fe2000bf46270 */
[----:B------:R-:W-:Y:S01]  /*6340*/  IMAD.MOV.U32 R145, RZ, RZ, R104 ;  /* 0x000000ffff917224 */ /* 0x000fe200078e0068 */
[----:B------:R-:W-:Y:S01]  /*6350*/  BSSY B0, `(.L_x_5516) ;  /* 0x000005e000007945 */ /* 0x000fe20003800000 */
[----:B------:R-:W-:Y:S02]  /*6360*/  ISETP.GE.AND P1, PT, R11, UR4, PT ;  /* 0x000000040b007c0c */ /* 0x000fe4000bf26270 */
[----:B------:R-:W-:Y:S01]  /*6370*/  IADD3 R148, P6, R105, 0x80, RZ ;  /* 0x0000008069947810 */ /* 0x000fe20007fde0ff */
[----:B------:R2:W5:Y:S05]  /*6380*/  LDG.E.128 R40, desc[UR6][R144.64] ;  /* 0x0000000690287981 */ /* 0x00056a000c1e1d00 */
[----:B------:R-:W-:Y:S07]  /*6390*/  @P0 BRA `(.L_x_5517) ;  /* 0x0000000400640947 */ /* 0x000fee0003800000 */
[----:B------:R-:W-:Y:S01]  /*63a0*/  ULEA.HI UR18, UR4, UR4, URZ, 0x1 ;  /* 0x0000000404127291 */ /* 0x000fe2000f8f083f */
[----:B-1----:R-:W-:Y:S02]  /*63b0*/  MOV R4, RZ ;  /* 0x000000ff00047202 */ /* 0x002fe40000000f00 */
[----:B------:R-:W-:Y:S01]  /*63c0*/  MOV R6, R109 ;  /* 0x0000006d00067202 */ /* 0x000fe20000000f00 */
[----:B------:R-:W-:Y:S01]  /*63d0*/  USHF.R.S32.HI UR18, URZ, 0x1, UR18 ;  /* 0x000000013f127899 */ /* 0x000fe20008011412 */
[----:B------:R-:W-:Y:S02]  /*63e0*/  MOV R7, R108 ;  /* 0x0000006c00077202 */ /* 0x000fe40000000f00 */
[----:B------:R-:W-:Y:S02]  /*63f0*/  MOV R0, RZ ;  /* 0x000000ff00007202 */ /* 0x000fe40000000f00 */
[----:B-----5:R-:W-:Y:S02]  /*6400*/  MOV R44, R40 ;  /* 0x00000028002c7202 */ /* 0x020fe40000000f00 */
[----:B------:R-:W-:Y:S02]  /*6410*/  ISETP.GE.AND P4, PT, R16, UR18, PT ;  /* 0x0000001210007c0c */ /* 0x000fe4000bf86270 */
[----:B------:R-:W-:Y:S02]  /*6420*/  MOV R3, UR18 ;  /* 0x0000001200037c02 */ /* 0x000fe40008000f00 */
[----:B------:R-:W-:Y:S02]  /*6430*/  MOV R40, R42 ;  /* 0x0000002a00287202 */ /* 0x000fe40000000f00 */
[----:B------:R-:W-:Y:S07]  /*6440*/  MOV R33, R43 ;  /* 0x0000002b00217202 */ /* 0x000fee0000000f00 */
[----:B------:R-:W-:Y:S02]  /*6450*/  @P4 IADD3 R3, RZ, -UR18, RZ ;  /* 0x80000012ff034c10 */ /* 0x000fe4000fffe0ff */
[----:B------:R-:W-:Y:S02]  /*6460*/  @P4 IADD3 R4, RZ, -UR18, RZ ;  /* 0x80000012ff044c10 */ /* 0x000fe4000fffe0ff */
[C---:B------:R-:W-:Y:S02]  /*6470*/  LEA R2, P0, R3.reuse, R144, 0x1 ;  /* 0x0000009003027211 */ /* 0x040fe400078008ff */
[----:B------:R-:W-:Y:S02]  /*6480*/  @P4 IADD3 R0, RZ, -UR18, RZ ;  /* 0x80000012ff004c10 */ /* 0x000fe4000fffe0ff */
[----:B------:R-:W-:Y:S02]  /*6490*/  LEA.HI.X.SX32 R3, R3, R145, 0x1, P0 ;  /* 0x0000009103037211 */ /* 0x000fe400000f0eff */
[C---:B------:R-:W-:Y:S04]  /*64a0*/  LEA R36, P0, R4.reuse, R6, 0x1 ;  /* 0x0000000604247211 */ /* 0x040fe800078008ff */
[----:B------:R-:W-:Y:S02]  /*64b0*/  LEA.HI.X.SX32 R37, R4, R7, 0x1, P0 ;  /* 0x0000000704257211 */ /* 0x000fe400000f0eff */
[----:B------:R1:W3:Y:S08]  /*64c0*/  LDG.E.128 R4, desc[UR6][R2.64] ;  /* 0x0000000602047981 */ /* 0x0002f0000c1e1d00 */
[----:B------:R-:W4:Y:S01]  /*64d0*/  LDG.E.128 R36, desc[UR6][R36.64] ;  /* 0x0000000624247981 */ /* 0x000f22000c1e1d00 */
[----:B-1----:R-:W-:Y:S02]  /*64e0*/  MOV R2, R107 ;  /* 0x0000006b00027202 */ /* 0x002fe40000000f00 */
[----:B------:R-:W-:Y:S02]  /*64f0*/  MOV R3, R106 ;  /* 0x0000006a00037202 */ /* 0x000fe40000000f00 */
[C---:B------:R-:W-:Y:S04]  /*6500*/  LEA R140, P0, R0.reuse, R2, 0x1 ;  /* 0x00000002008c7211 */ /* 0x040fe800078008ff */
[----:B------:R-:W-:Y:S06]  /*6510*/  LEA.HI.X.SX32 R141, R0, R3, 0x1, P0 ;  /* 0x00000003008d7211 */ /* 0x000fec00000f0eff */
[----:B------:R-:W2:Y:S01]  /*6520*/  LDG.E.128 R140, desc[UR6][R140.64] ;  /* 0x000000068c8c7981 */ /* 0x000ea2000c1e1d00 */
[--C-:B----4-:R-:W-:Y:S01]  /*6530*/  HADD2.F32 R25, -RZ, R36.reuse.H0_H0 ;  /* 0x20000024ff197230 */ /* 0x110fe20000004100 */
[----:B---3--:R-:W-:Y:S01]  /*6540*/  MOV R0, R4 ;  /* 0x0000000400007202 */ /* 0x008fe20000000f00 */
[----:B------:R-:W-:Y:S01]  /*6550*/  HADD2.F32 R26, -RZ, R36.H1_H1 ;  /* 0x30000024ff1a7230 */ /* 0x000fe20000004100 */
[----:B------:R-:W-:Y:S01]  /*6560*/  MOV R20, R6 ;  /* 0x0000000600147202 */ /* 0x000fe20000000f00 */
[--C-:B------:R-:W-:Y:S01]  /*6570*/  HADD2.F32 R27, -RZ, R37.reuse.H0_H0 ;  /* 0x20000025ff1b7230 */ /* 0x100fe20000004100 */
[----:B------:R-:W-:Y:S01]  /*6580*/  MOV R22, R5 ;  /* 0x0000000500167202 */ /* 0x000fe20000000f00 */
[--C-:B------:R-:W-:Y:S01]  /*6590*/  HADD2.F32 R24, -RZ, R0.reuse.H0_H0 ;  /* 0x20000000ff187230 */ /* 0x100fe20000004100 */
[----:B------:R-:W-:Y:S01]  /*65a0*/  MOV R15, R7 ;  /* 0x00000007000f7202 */ /* 0x000fe20000000f00 */
[----:B------:R-:W-:Y:S02]  /*65b0*/  HADD2.F32 R23, -RZ, R0.H1_H1 ;  /* 0x30000000ff177230 */ /* 0x000fe40000004100 */
[----:B------:R-:W-:Y:S02]  /*65c0*/  HADD2.F32 R28, -RZ, R37.H1_H1 ;  /* 0x30000025ff1c7230 */ /* 0x000fe40000004100 */
[--C-:B------:R-:W-:Y:S02]  /*65d0*/  HADD2.F32 R29, -RZ, R38.reuse.H0_H0 ;  /* 0x20000026ff1d7230 */ /* 0x100fe40000004100 */
[----:B------:R-:W-:Y:S02]  /*65e0*/  HADD2.F32 R30, -RZ, R38.H1_H1 ;  /* 0x30000026ff1e7230 */ /* 0x000fe40000004100 */
[--C-:B------:R-:W-:Y:S02]  /*65f0*/  HADD2.F32 R31, -RZ, R39.reuse.H0_H0 ;  /* 0x20000027ff1f7230 */ /* 0x100fe40000004100 */
[----:B------:R-:W-:Y:S02]  /*6600*/  HADD2.F32 R32, -RZ, R39.H1_H1 ;  /* 0x30000027ff207230 */ /* 0x000fe40000004100 */
[--C-:B--2---:R-:W-:Y:S02]  /*6610*/  HADD2.F32 R21, -RZ, R140.reuse.H0_H0 ;  /* 0x2000008cff157230 */ /* 0x104fe40000004100 */
[----:B------:R-:W-:Y:S02]  /*6620*/  HADD2.F32 R2, -RZ, R140.H1_H1 ;  /* 0x3000008cff027230 */ /* 0x000fe40000004100 */
[--C-:B------:R-:W-:Y:S02]  /*6630*/  HADD2.F32 R6, -RZ, R142.reuse.H1_H1 ;  /* 0x3000008eff067230 */ /* 0x100fe40000004100 */
[----:B------:R-:W-:Y:S01]  /*6640*/  @!P4 FADD.FTZ R21, -R21, -RZ ;  /* 0x800000ff1515c221 */ /* 0x000fe20000010100 */
[----:B------:R-:W-:Y:S02]  /*6650*/  HADD2.F32 R5, -RZ, R142.H0_H0 ;  /* 0x2000008eff057230 */ /* 0x000fe40000004100 */
[----:B------:R-:W-:Y:S01]  /*6660*/  @!P4 FADD.FTZ R2, -R2, -RZ ;  /* 0x800000ff0202c221 */ /* 0x000fe20000010100 */
[--C-:B------:R-:W-:Y:S02]  /*6670*/  HADD2.F32 R4, -RZ, R141.reuse.H1_H1 ;  /* 0x3000008dff047230 */ /* 0x100fe40000004100 */
[----:B------:R-:W-:Y:S01]  /*6680*/  FMUL.FTZ R0, R24, R21 ;  /* 0x0000001518007220 */ /* 0x000fe20000410000 */
[--C-:B------:R-:W-:Y:S02]  /*6690*/  HADD2.F32 R21, -RZ, R20.reuse.H0_H0 ;  /* 0x20000014ff157230 */ /* 0x100fe40000004100 */
[----:B------:R-:W-:Y:S01]  /*66a0*/  @!P4 FADD.FTZ R6, -R6, -RZ ;  /* 0x800000ff0606c221 */ /* 0x000fe20000010100 */
[----:B------:R-:W-:Y:S02]  /*66b0*/  HADD2.F32 R20, -RZ, R20.H1_H1 ;  /* 0x30000014ff147230 */ /* 0x000fe40000004100 */
[----:B------:R-:W-:Y:S01]  /*66c0*/  FMUL.FTZ R2, R23, R2 ;  /* 0x0000000217027220 */ /* 0x000fe20000410000 */
[----:B------:R-:W-:Y:S02]  /*66d0*/  HADD2.F32 R3, -RZ, R141.H0_H0 ;  /* 0x2000008dff037230 */ /* 0x000fe40000004100 */
[----:B------:R-:W-:Y:S01]  /*66e0*/  @!P4 FADD.FTZ R5, -R5, -RZ ;  /* 0x800000ff0505c221 */ /* 0x000fe20000010100 */
[--C-:B------:R-:W-:Y:S02]  /*66f0*/  HADD2.F32 R8, -RZ, R143.reuse.H1_H1 ;  /* 0x3000008fff087230 */ /* 0x100fe40000004100 */
[----:B------:R-:W-:Y:S01]  /*6700*/  @!P4 FADD.FTZ R4, -R4, -RZ ;  /* 0x800000ff0404c221 */ /* 0x000fe20000010100 */
[--C-:B------:R-:W-:Y:S02]  /*6710*/  HADD2.F32 R23, -RZ, R22.reuse.H0_H0 ;  /* 0x20000016ff177230 */ /* 0x100fe40000004100 */
[----:B------:R-:W-:Y:S01]  /*6720*/  FMUL.FTZ R6, R20, R6 ;  /* 0x0000000614067220 */ /* 0x000fe20000410000 */
        /* <DEDUP_REMOVED lines=16> */
[----:B------:R-:W-:Y:S01]  /*6830*/  FFMA.FTZ R0, R21, R25, R0 ;  /* 0x0000001915007223 */ /* 0x000fe20000010000 */
[--C-:B------:R-:W-:Y:S02]  /*6840*/  HADD2.F32 R20, -RZ, R40.reuse.H0_H0 ;  /* 0x20000028ff147230 */ /* 0x100fe40000004100 */
[----:B------:R-:W-:Y:S01]  /*6850*/  FFMA.FTZ R2, R22, R26, R2 ;  /* 0x0000001a16027223 */ /* 0x000fe20000010002 */
[----:B------:R-:W-:Y:S02]  /*6860*/  HADD2.F32 R21, -RZ, R40.H1_H1 ;  /* 0x30000028ff157230 */ /* 0x000fe40000004100 */
[----:B------:R-:W-:Y:S01]  /*6870*/  FFMA.FTZ R3, R23, R27, R3 ;  /* 0x0000001b17037223 */ /* 0x000fe20000010003 */
[--C-:B------:R-:W-:Y:S02]  /*6880*/  HADD2.F32 R22, -RZ, R33.reuse.H0_H0 ;  /* 0x20000021ff167230 */ /* 0x100fe40000004100 */
[----:B------:R-:W-:Y:S01]  /*6890*/  FFMA.FTZ R4, R15, R28, R4 ;  /* 0x0000001c0f047223 */ /* 0x000fe20000010004 */
[----:B------:R-:W-:Y:S01]  /*68a0*/  F2FP.F16.F32.PACK_AB R40, R2, R0 ;  /* 0x000000000228723e */ /* 0x000fe200000000ff */
[----:B------:R-:W-:Y:S02]  /*68b0*/  HADD2.F32 R23, -RZ, R33.H1_H1 ;  /* 0x30000021ff177230 */ /* 0x000fe40000004100 */
[----:B------:R-:W-:Y:S01]  /*68c0*/  FFMA.FTZ R5, R20, R29, R5 ;  /* 0x0000001d14057223 */ /* 0x000fe20000010005 */
[----:B------:R-:W-:Y:S01]  /*68d0*/  FFMA.FTZ R6, R21, R30, R6 ;  /* 0x0000001e15067223 */ /* 0x000fe20000010006 */
[----:B------:R-:W-:Y:S01]  /*68e0*/  F2FP.F16.F32.PACK_AB R41, R4, R3 ;  /* 0x000000030429723e */ /* 0x000fe200000000ff */
[----:B------:R-:W-:Y:S01]  /*68f0*/  FFMA.FTZ R7, R22, R31, R7 ;  /* 0x0000001f16077223 */ /* 0x000fe20000010007 */
[----:B------:R-:W-:Y:S02]  /*6900*/  FFMA.FTZ R8, R23, R32, R8 ;  /* 0x0000002017087223 */ /* 0x000fe40000010008 */
[----:B------:R-:W-:Y:S03]  /*6910*/  F2FP.F16.F32.PACK_AB R42, R6, R5 ;  /* 0x00000005062a723e */ /* 0x000fe600000000ff */
[----:B------:R-:W-:Y:S02]  /*6920*/  F2FP.F16.F32.PACK_AB R43, R8, R7 ;  /* 0x00000007082b723e */ /* 0x000fe400000000ff */
.L_x_5517:
[----:B------:R-:W-:Y:S05]  /*6930*/  BSYNC B0 ;  /* 0x0000000000007941 */ /* 0x000fea0003800000 */
.L_x_5516:
[----:B-----5:R3:W-:Y:S01]  /*6940*/  STG.E.128 desc[UR6][R136.64], R40 ;  /* 0x0000002888007986 */ /* 0x0207e2000c101d06 */
[----:B------:R-:W-:Y:S01]  /*6950*/  IADD3 R146, P0, R105, 0x100, RZ ;  /* 0x0000010069927810 */ /* 0x000fe20007f1e0ff */
[----:B------:R-:W-:Y:S01]  /*6960*/  BSSY B0, `(.L_x_5518) ;  /* 0x000005e000007945 */ /* 0x000fe20003800000 */
[----:B------:R-:W-:Y:S02]  /*6970*/  IMAD.X R149, RZ, RZ, R104, P6 ;  /* 0x000000ffff957224 */ /* 0x000fe400030e0668 */
[----:B------:R-:W-:Y:S01]  /*6980*/  IADD3.X R147, RZ, R104, RZ, P0, !PT ;  /* 0x00000068ff937210 */ /* 0x000fe200007fe4ff */
[----:B---3--:R3:W5:Y:S01]  /*6990*/  LDG.E.128 R40, desc[UR6][R144.64+0x80] ;  /* 0x0000800690287981 */ /* 0x008762000c1e1d00 */
        /* <DEDUP_REMOVED lines=15> */
[C---:B------:R-:W-:Y:S02]  /*6a90*/  LEA R36, P0, R4.reuse, R6, 0x1 ;  /* 0x0000000604247211 */ /* 0x040fe400078008ff */
[----:B------:R-:W-:Y:S02]  /*6aa0*/  LEA.HI.X.SX32 R3, R3, R149, 0x1, P2 ;  /* 0x0000009503037211 */ /* 0x000fe400010f0eff */
[----:B------:R-:W-:Y:S02]  /*6ab0*/  LEA.HI.X.SX32 R37, R4, R7, 0x1, P0 ;  /* 0x0000000704257211 */ /* 0x000fe400000f0eff */
[----:B------:R-:W-:Y:S01]  /*6ac0*/  @P4 IADD3 R0, RZ, -UR18, RZ ;  /* 0x80000012ff004c10 */ /* 0x000fe2000fffe0ff */
[----:B------:R1:W4:Y:S08]  /*6ad0*/  LDG.E.128 R4, desc[UR6][R2.64] ;  /* 0x0000000602047981 */ /* 0x000330000c1e1d00 */
[----:B------:R-:W2:Y:S01]  /*6ae0*/  LDG.E.128 R36, desc[UR6][R36.64+0x80] ;  /* 0x0000800624247981 */ /* 0x000ea2000c1e1d00 */
[----:B-1----:R-:W-:Y:S02]  /*6af0*/  MOV R2, R107 ;  /* 0x0000006b00027202 */ /* 0x002fe40000000f00 */
[----:B------:R-:W-:Y:S02]  /*6b00*/  MOV R3, R106 ;  /* 0x0000006a00037202 */ /* 0x000fe40000000f00 */
[C---:B------:R-:W-:Y:S04]  /*6b10*/  LEA R140, P0, R0.reuse, R2, 0x1 ;  /* 0x00000002008c7211 */ /* 0x040fe800078008ff */
[----:B------:R-:W-:Y:S06]  /*6b20*/  LEA.HI.X.SX32 R141, R0, R3, 0x1, P0 ;  /* 0x00000003008d7211 */ /* 0x000fec00000f0eff */
[----:B------:R-:W3:Y:S01]  /*6b30*/  LDG.E.128 R140, desc[UR6][R140.64+0x80] ;  /* 0x000080068c8c7981 */ /* 0x000ee2000c1e1d00 */
[--C-:B--2---:R-:W-:Y:S01]  /*6b40*/  HADD2.F32 R25, -RZ, R36.reuse.H0_H0 ;  /* 0x20000024ff197230 */ /* 0x104fe20000004100 */
[----:B----4-:R-:W-:Y:S01]  /*6b50*/  MOV R0, R4 ;  /* 0x0000000400007202 */ /* 0x010fe20000000f00 */
        /* <DEDUP_REMOVED lines=12> */
[--C-:B---3--:R-:W-:Y:S02]  /*6c20*/  HADD2.F32 R21, -RZ, R140.reuse.H0_H0 ;  /* 0x2000008cff157230 */ /* 0x108fe40000004100 */
        /* <DEDUP_REMOVED lines=49> */
.L_x_5519:
[----:B------:R-:W-:Y:S05]  /*6f40*/  BSYNC B0 ;  /* 0x0000000000007941 */ /* 0x000fea0003800000 */
.L_x_5518:
[----:B-----5:R4:W-:Y:S01]  /*6f50*/  STG.E.128 desc[UR6][R136.64+0x80], R40 ;  /* 0x0000802888007986 */ /* 0x0209e2000c101d06 */
[----:B------:R-:W-:Y:S03]  /*6f60*/  BSSY B0, `(.L_x_5520) ;  /* 0x000005c000007945 */ /* 0x000fe60003800000 */
[----:B----4-:R4:W5:Y:S01]  /*6f70*/  LDG.E.128 R40, desc[UR6][R144.64+0x100] ;  /* 0x0001000690287981 */ /* 0x010962000c1e1d00 */
[----:B------:R-:W-:Y:S05]  /*6f80*/  @P1 BRA `(.L_x_5521) ;  /* 0x0000000400641947 */ /* 0x000fea0003800000 */
        /* <DEDUP_REMOVED lines=18> */
[----:B------:R1:W2:Y:S08]  /*70b0*/  LDG.E.128 R4, desc[UR6][R2.64] ;  /* 0x0000000602047981 */ /* 0x0002b0000c1e1d00 */
[----:B------:R-:W3:Y:S01]  /*70c0*/  LDG.E.128 R36, desc[UR6][R36.64+0x100] ;  /* 0x0001000624247981 */ /* 0x000ee2000c1e1d00 */
[----:B-1----:R-:W-:Y:S02]  /*70d0*/  MOV R2, R107 ;  /* 0x0000006b00027202 */ /* 0x002fe40000000f00 */
[----:B------:R-:W-:Y:S02]  /*70e0*/  MOV R3, R106 ;  /* 0x0000006a00037202 */ /* 0x000fe40000000f00 */
[C---:B------:R-:W-:Y:S04]  /*70f0*/  LEA R140, P0, R0.reuse, R2, 0x1 ;  /* 0x00000002008c7211 */ /* 0x040fe800078008ff */
[----:B------:R-:W-:Y:S06]  /*7100*/  LEA.HI.X.SX32 R141, R0, R3, 0x1, P0 ;  /* 0x00000003008d7211 */ /* 0x000fec00000f0eff */
[----:B------:R-:W4:Y:S01]  /*7110*/  LDG.E.128 R140, desc[UR6][R140.64+0x100] ;  /* 0x000100068c8c7981 */ /* 0x000f22000c1e1d00 */
[--C-:B---3--:R-:W-:Y:S01]  /*7120*/  HADD2.F32 R25, -RZ, R36.reuse.H0_H0 ;  /* 0x20000024ff197230 */ /* 0x108fe20000004100 */
[----:B--2---:R-:W-:Y:S01]  /*7130*/  MOV R0, R4 ;  /* 0x0000000400007202 */ /* 0x004fe20000000f00 */
        /* <DEDUP_REMOVED lines=12> */
[--C-:B----4-:R-:W-:Y:S02]  /*7200*/  HADD2.F32 R21, -RZ, R140.reuse.H0_H0 ;  /* 0x2000008cff157230 */ /* 0x110fe40000004100 */
        /* <DEDUP_REMOVED lines=49> */
.L_x_5521:
[----:B------:R-:W-:Y:S05]  /*7520*/  BSYNC B0 ;  /* 0x0000000000007941 */ /* 0x000fea0003800000 */
.L_x_5520:
[----:B-----5:R1:W-:Y:S01]  /*7530*/  STG.E.128 desc[UR6][R136.64+0x100], R40 ;  /* 0x0001002888007986 */ /* 0x0203e2000c101d06 */
[----:B------:R-:W-:Y:S01]  /*7540*/  ISETP.GE.AND P0, PT, R10, UR4, PT ;  /* 0x000000040a007c0c */ /* 0x000fe2000bf06270 */
[----:B------:R-:W-:Y:S01]  /*7550*/  BSSY B0, `(.L_x_5522) ;  /* 0x000005e000007945 */ /* 0x000fe20003800000 */
[----:B------:R-:W-:Y:S05]  /*7560*/  IADD3 R20, P1, R105, 0x180, RZ ;  /* 0x0000018069147810 */ /* 0x000fea0007f3e0ff */
[----:B------:R-:W-:Y:S01]  /*7570*/  IMAD.X R21, RZ, RZ, R104, P1 ;  /* 0x000000ffff157224 */ /* 0x000fe200008e0668 */
[----:B-1----:R1:W5:Y:S05]  /*7580*/  LDG.E.128 R40, desc[UR6][R144.64+0x180] ;  /* 0x0001800690287981 */ /* 0x00236a000c1e1d00 */
[----:B------:R-:W-:Y:S05]  /*7590*/  @P0 BRA `(.L_x_5523) ;  /* 0x0000000400640947 */ /* 0x000fea0003800000 */
[----:B------:R-:W-:Y:S01]  /*75a0*/  ULEA.HI UR18, UR4, UR4, URZ, 0x1 ;  /* 0x0000000404127291 */ /* 0x000fe2000f8f083f */
[----:B------:R-:W-:Y:S02]  /*75b0*/  MOV R4, RZ ;  /* 0x000000ff00047202 */ /* 0x000fe40000000f00 */
        /* <DEDUP_REMOVED lines=16> */
[----:B------:R2:W3:Y:S08]  /*76c0*/  LDG.E.128 R4, desc[UR6][R2.64] ;  /* 0x0000000602047981 */ /* 0x0004f0000c1e1d00 */
[----:B------:R-:W4:Y:S01]  /*76d0*/  LDG.E.128 R36, desc[UR6][R36.64+0x180] ;  /* 0x0001800624247981 */ /* 0x000f22000c1e1d00 */
[----:B--2---:R-:W-:Y:S02]  /*76e0*/  MOV R2, R107 ;  /* 0x0000006b00027202 */ /* 0x004fe40000000f00 */
        /* <DEDUP_REMOVED lines=68> */
.L_x_5523:
[----:B------:R-:W-:Y:S05]  /*7b30*/  BSYNC B0 ;  /* 0x0000000000007941 */ /* 0x000fea0003800000 */
.L_x_5522:
[----:B-----5:R1:W-:Y:S02]  /*7b40*/  STG.E.128 desc[UR6][R136.64+0x180], R40 ;  /* 0x0001802888007986 */ /* 0x0203e4000c101d06 */
.L_x_5515:
[----:B------:R-:W-:Y:S05]  /*7b50*/  BSYNC B1 ;  /* 0x0000000000017941 */ /* 0x000fea0003800000 */
.L_x_5514:
[----:B------:R-:W-:Y:S04]  /*7b60*/  BSSY B1, `(.L_x_5524) ;  /* 0x0000191000017945 */ /* 0x000fe80003800000 */
[----:B------:R-:W-:Y:S05]  /*7b70*/  @!P5 BRA `(.L_x_5525) ;  /* 0x00000018003cd947 */ /* 0x000fea0003800000 */
[C---:B------:R-:W-:Y:S01]  /*7b80*/  LEA R140, P4, R83.reuse, R105, 0x1 ;  /* 0x00000069538c7211 */ /* 0x040fe200078808ff */
[----:B------:R-:W-:Y:S01]  /*7b90*/  BSSY B0, `(.L_x_5526) ;  /* 0x0000067000007945 */ /* 0x000fe20003800000 */
[----:B------:R-:W-:Y:S02]  /*7ba0*/  ISETP.GE.AND P2, PT, R16, UR4, PT ;  /* 0x0000000410007c0c */ /* 0x000fe4000bf46270 */
[----:B------:R-:W-:Y:S02]  /*7bb0*/  LEA.HI.X R141, R83, R104, R82, 0x1, P4 ;  /* 0x00000068538d7211 */ /* 0x000fe400020f0c52 */
[C---:B------:R-:W-:Y:S02]  /*7bc0*/  LEA R38, P5, R47.reuse, R136, 0x1 ;  /* 0x000000882f267211 */ /* 0x040fe400078a08ff */
[----:B------:R-:W-:Y:S01]  /*7bd0*/  ISETP.GE.AND P1, PT, R12, UR4, PT ;  /* 0x000000040c007c0c */ /* 0x000fe2000bf26270 */
[----:B-1----:R1:W5:Y:S01]  /*7be0*/  LDG.E.128 R4, desc[UR6][R140.64] ;  /* 0x000000068c047981 */ /* 0x002362000c1e1d00 */
[----:B------:R-:W-:Y:S02]  /*7bf0*/  LEA.HI.X R39, R47, R137, R46, 0x1, P5 ;  /* 0x000000892f277211 */ /* 0x000fe400028f0c2e */
[----:B------:R-:W-:Y:S02]  /*7c00*/  ISETP.GE.AND P0, PT, R11, UR4, PT ;  /* 0x000000040b007c0c */ /* 0x000fe4000bf06270 */
[C---:B--234-:R-:W-:Y:S02]  /*7c10*/  IADD3 R144, P6, R140.reuse, 0x80, RZ ;  /* 0x000000808c907810 */ /* 0x05cfe40007fde0ff */
        /* <DEDUP_REMOVED lines=18> */
[C---:B------:R-:W-:Y:S03]  /*7d40*/  LEA R40, P2, R8.reuse, R107, 0x1 ;  /* 0x0000006b08287211 */ /* 0x040fe600078408ff */
[----:B------:R2:W3:Y:S01]  /*7d50*/  LDG.E.128 R20, desc[UR6][R2.64] ;  /* 0x0000000602147981 */ /* 0x0004e2000c1e1d00 */
[----:B------:R-:W-:Y:S02]  /*7d60*/  LEA.HI.X R41, R8, R106, R0, 0x1, P2 ;  /* 0x0000006a08297211 */ /* 0x000fe400010f0c00 */
[----:B------:R-:W-:Y:S02]  /*7d70*/  MOV R0, RZ ;  /* 0x000000ff00007202 */ /* 0x000fe40000000f00 */
[----:B------:R-:W-:Y:S03]  /*7d80*/  @P4 IADD3 R0, RZ, -UR18, RZ ;  /* 0x80000012ff004c10 */ /* 0x000fe6000fffe0ff */
[----:B------:R-:W4:Y:S01]  /*7d90*/  LDG.E.128 R40, desc[UR6][R40.64] ;  /* 0x0000000628287981 */ /* 0x000f22000c1e1d00 */
[----:B--2---:R-:W-:Y:S04]  /*7da0*/  IADD3 R3, P2, R76, R0, RZ ;  /* 0x000000004c037210 */ /* 0x004fe80007f5e0ff */
[----:B------:R-:W-:Y:S02]  /*7db0*/  LEA.HI.X.SX32 R0, R0, R75, 0x1, P2 ;  /* 0x0000004b00007211 */ /* 0x000fe400010f0eff */
[C---:B------:R-:W-:Y:S04]  /*7dc0*/  LEA R2, P2, R3.reuse, R109, 0x1 ;  /* 0x0000006d03027211 */ /* 0x040fe800078408ff */
[----:B------:R-:W-:Y:S05]  /*7dd0*/  LEA.HI.X R3, R3, R108, R0, 0x1, P2 ;  /* 0x0000006c03037211 */ /* 0x000fea00010f0c00 */
[----:B------:R4:W2:Y:S02]  /*7de0*/  LDG.E.128 R28, desc[UR6][R2.64] ;  /* 0x00000006021c7981 */ /* 0x0008a4000c1e1d00 */
[--C-:B----4-:R-:W-:Y:S01]  /*7df0*/  HADD2.F32 R3, -RZ, R41.reuse.H0_H0 ;  /* 0x20000029ff037230 */ /* 0x110fe20000004100 */
[----:B---3--:R-:W-:Y:S01]  /*7e00*/  MOV R25, R20 ;  /* 0x0000001400197202 */ /* 0x008fe20000000f00 */
[----:B------:R-:W-:Y:S01]  /*7e10*/  HADD2.F32 R4, -RZ, R41.H1_H1 ;  /* 0x30000029ff047230 */ /* 0x000fe20000004100 */
[----:B------:R-:W-:Y:S01]  /*7e20*/  MOV R20, R22 ;  /* 0x0000001600147202 */ /* 0x000fe20000000f00 */
[--C-:B------:R-:W-:Y:S02]  /*7e30*/  HADD2.F32 R22, -RZ, R21.reuse.H0_H0 ;  /* 0x20000015ff167230 */ /* 0x100fe40000004100 */
[----:B------:R-:W-:Y:S01]  /*7e40*/  @!P4 FADD.FTZ R3, -R3, -RZ ;  /* 0x800000ff0303c221 */ /* 0x000fe20000010100 */
[----:B------:R-:W-:Y:S02]  /*7e50*/  HADD2.F32 R21, -RZ, R21.H1_H1 ;  /* 0x30000015ff157230 */ /* 0x000fe40000004100 */
[----:B------:R-:W-:Y:S01]  /*7e60*/  @!P4 FADD.FTZ R4, -R4, -RZ ;  /* 0x800000ff0404c221 */ /* 0x000fe20000010100 */
[--C-:B------:R-:W-:Y:S01]  /*7e70*/  HADD2.F32 R7, -RZ, R43.reuse.H0_H0 ;  /* 0x2000002bff077230 */ /* 0x100fe20000004100 */
[----:B------:R-:W-:Y:S01]  /*7e80*/  MOV R15, R23 ;  /* 0x00000017000f7202 */ /* 0x000fe20000000f00 */
        /* <DEDUP_REMOVED lines=9> */
[----:B------:R-:W-:Y:S01]  /*7f20*/  @!P4 FADD.FTZ R0, -R0, -RZ ;  /* 0x800000ff0000c221 */ /* 0x000fe20000010100 */
[----:B------:R-:W-:Y:S02]  /*7f30*/  HADD2.F32 R6, -RZ, R42.H1_H1 ;  /* 0x3000002aff067230 */ /* 0x000fe40000004100 */
        /* <DEDUP_REMOVED lines=9> */
[----:B------:R-:W-:Y:S01]  /*7fd0*/  @!P4 FADD.FTZ R2, -R2, -RZ ;  /* 0x800000ff0202c221 */ /* 0x000fe20000010100 */
[----:B------:R-:W-:Y:S02]  /*7fe0*/  HADD2.F32 R15, -RZ, R26.H0_H0 ;  /* 0x2000001aff0f7230 */ /* 0x000fe40000004100 */
[----:B------:R-:W-:Y:S01]  /*7ff0*/  FMUL.FTZ R0, R24, R0 ;  /* 0x0000000018007220 */ /* 0x000fe20000410000 */
[--C-:B--2---:R-:W-:Y:S02]  /*8000*/  HADD2.F32 R20, -RZ, R28.reuse.H0_H0 ;  /* 0x2000001cff147230 */ /* 0x104fe40000004100 */
        /* <DEDUP_REMOVED lines=19> */
[----:B------:R-:W-:Y:S01]  /*8140*/  F2FP.F16.F32.PACK_AB R4, R4, R3 ;  /* 0x000000030404723e */ /* 0x000fe200000000ff */
[--C-:B------:R-:W-:Y:S02]  /*8150*/  HADD2.F32 R28, -RZ, R31.reuse.H0_H0 ;  /* 0x2000001fff1c7230 */ /* 0x100fe40000004100 */
[--C-:B------:R-:W-:Y:S02]  /*8160*/  HADD2.F32 R22, -RZ, R32.reuse.H0_H0 ;  /* 0x20000020ff167230 */ /* 0x100fe40000004100 */
[----:B------:R-:W-:Y:S01]  /*8170*/  FFMA.FTZ R6, R21, R27, R6 ;  /* 0x0000001b15067223 */ /* 0x000fe20000010006 */
[----:B------:R-:W-:Y:S02]  /*8180*/  HADD2.F32 R29, -RZ, R31.H1_H1 ;  /* 0x3000001fff1d7230 */ /* 0x000fe40000004100 */
[----:B------:R-:W-:Y:S02]  /*8190*/  HADD2.F32 R23, -RZ, R32.H1_H1 ;  /* 0x30000020ff177230 */ /* 0x000fe40000004100 */
[----:B------:R-:W-:Y:S01]  /*81a0*/  FFMA.FTZ R7, R22, R28, R7 ;  /* 0x0000001c16077223 */ /* 0x000fe20000010007 */
[----:B------:R-:W-:Y:S02]  /*81b0*/  F2FP.F16.F32.PACK_AB R6, R6, R5 ;  /* 0x000000050606723e */ /* 0x000fe400000000ff */
[----:B------:R-:W-:Y:S01]  /*81c0*/  MOV R5, R4 ;  /* 0x0000000400057202 */ /* 0x000fe20000000f00 */
[----:B------:R-:W-:Y:S01]  /*81d0*/  FFMA.FTZ R8, R23, R29, R8 ;  /* 0x0000001d17087223 */ /* 0x000fe20000010008 */
[----:B------:R-:W-:Y:S04]  /*81e0*/  MOV R4, R0 ;  /* 0x0000000000047202 */ /* 0x000fe80000000f00 */
[----:B------:R-:W-:Y:S02]  /*81f0*/  F2FP.F16.F32.PACK_AB R7, R8, R7 ;  /* 0x000000070807723e */ /* 0x000fe400000000ff */
.L_x_5527:
[----:B------:R-:W-:Y:S05]  /*8200*/  BSYNC B0 ;  /* 0x0000000000007941 */ /* 0x000fea0003800000 */
.L_x_5526:
[----:B-----5:R2:W-:Y:S01]  /*8210*/  STG.E.128 desc[UR6][R38.64], R4 ;  /* 0x0000000426007986 */ /* 0x0205e2000c101d06 */
[----:B------:R-:W-:Y:S01]  /*8220*/  BSSY B0, `(.L_x_5528) ;  /* 0x0000060000007945 */ /* 0x000fe20003800000 */
[-C--:B------:R-:W-:Y:S02]  /*8230*/  IADD3.X R145, RZ, R141.reuse, RZ, P6, !PT ;  /* 0x0000008dff917210 */ /* 0x080fe400037fe4ff */
[----:B------:R-:W-:Y:S01]  /*8240*/  IADD3.X R143, RZ, R141, RZ, P5, !PT ;  /* 0x0000008dff8f7210 */ /* 0x000fe20002ffe4ff */
[----:B--2---:R2:W5:Y:S01]  /*8250*/  LDG.E.128 R4, desc[UR6][R140.64+0x80] ;  /* 0x000080068c047981 */ /* 0x004562000c1e1d00 */
        /* <DEDUP_REMOVED lines=16> */
[-C--:B------:R-:W-:Y:S01]  /*8360*/  LEA.HI.X.SX32 R8, R8, R71.reuse, 0x1, P4 ;  /* 0x0000004708087211 */ /* 0x080fe200020f0eff */
[----:B------:R3:W4:Y:S03]  /*8370*/  LDG.E.128 R20, desc[UR6][R2.64] ;  /* 0x0000000602147981 */ /* 0x000726000c1e1d00 */
[----:B------:R-:W-:Y:S02]  /*8380*/  LEA.HI.X R41, R0, R106, R8, 0x1, P1 ;  /* 0x0000006a00297211 */ /* 0x000fe400008f0c08 */
[----:B------:R-:W-:Y:S02]  /*8390*/  MOV R0, RZ ;  /* 0x000000ff00007202 */ /* 0x000fe40000000f00 */
[----:B------:R-:W-:Y:S02]  /*83a0*/  @P2 IADD3 R0, RZ, -UR18, RZ ;  /* 0x80000012ff002c10 */ /* 0x000fe4000fffe0ff */
[----:B------:R-:W2:Y:S02]  /*83b0*/  LDG.E.128 R40, desc[UR6][R40.64] ;  /* 0x0000000628287981 */ /* 0x000ea4000c1e1d00 */
[----:B---3--:R-:W-:Y:S04]  /*83c0*/  IADD3 R3, P1, R72, R0, RZ ;  /* 0x0000000048037210 */ /* 0x008fe80007f3e0ff */
[----:B------:R-:W-:Y:S02]  /*83d0*/  LEA.HI.X.SX32 R0, R0, R71, 0x1, P1 ;  /* 0x0000004700007211 */ /* 0x000fe400008f0eff */
[C---:B------:R-:W-:Y:S04]  /*83e0*/  LEA R2, P1, R3.reuse, R109, 0x1 ;  /* 0x0000006d03027211 */ /* 0x040fe800078208ff */
[----:B------:R-:W-:Y:S05]  /*83f0*/  LEA.HI.X R3, R3, R108, R0, 0x1, P1 ;  /* 0x0000006c03037211 */ /* 0x000fea00008f0c00 */
[----:B------:R2:W3:Y:S02]  /*8400*/  LDG.E.128 R28, desc[UR6][R2.64] ;  /* 0x00000006021c7981 */ /* 0x0004e4000c1e1d00 */
[--C-:B--2---:R-:W-:Y:S01]  /*8410*/  HADD2.F32 R3, -RZ, R41.reuse.H0_H0 ;  /* 0x20000029ff037230 */ /* 0x104fe20000004100 */
[----:B----4-:R-:W-:Y:S01]  /*8420*/  MOV R25, R20 ;  /* 0x0000001400197202 */ /* 0x010fe20000000f00 */
        /* <DEDUP_REMOVED lines=31> */
[--C-:B---3--:R-:W-:Y:S02]  /*8620*/  HADD2.F32 R20, -RZ, R28.reuse.H0_H0 ;  /* 0x2000001cff147230 */ /* 0x108fe40000004100 */
        /* <DEDUP_REMOVED lines=31> */
.L_x_5529:
[----:B------:R-:W-:Y:S05]  /*8820*/  BSYNC B0 ;  /* 0x0000000000007941 */ /* 0x000fea0003800000 */
.L_x_5528:
[----:B-----5:R3:W-:Y:S01]  /*8830*/  STG.E.128 desc[UR6][R38.64+0x80], R4 ;  /* 0x0000800426007986 */ /* 0x0207e2000c101d06 */
[----:B------:R-:W-:Y:S03]  /*8840*/  BSSY B0, `(.L_x_5530) ;  /* 0x000005e000007945 */ /* 0x000fe60003800000 */
[----:B---3--:R3:W5:Y:S01]  /*8850*/  LDG.E.128 R4, desc[UR6][R140.64+0x100] ;  /* 0x000100068c047981 */ /* 0x008762000c1e1d00 */
        /* <DEDUP_REMOVED lines=17> */
[----:B------:R4:W2:Y:S03]  /*8970*/  LDG.E.128 R20, desc[UR6][R2.64] ;  /* 0x0000000602147981 */ /* 0x0008a6000c1e1d00 */
[----:B------:R-:W-:Y:S02]  /*8980*/  LEA.HI.X R41, R0, R106, R8, 0x1, P0 ;  /* 0x0000006a00297211 */ /* 0x000fe400000f0c08 */
[----:B------:R-:W-:Y:S02]  /*8990*/  MOV R0, RZ ;  /* 0x000000ff00007202 */ /* 0x000fe40000000f00 */
[----:B------:R-:W-:Y:S02]  /*89a0*/  @P1 IADD3 R0, RZ, -UR18, RZ ;  /* 0x80000012ff001c10 */ /* 0x000fe4000fffe0ff */
[----:B------:R-:W3:Y:S02]  /*89b0*/  LDG.E.128 R40, desc[UR6][R40.64] ;  /* 0x0000000628287981 */ /* 0x000ee4000c1e1d00 */
[----:B----4-:R-:W-:Y:S04]  /*89c0*/  IADD3 R3, P0, R68, R0, RZ ;  /* 0x0000000044037210 */ /* 0x010fe80007f1e0ff */
[----:B------:R-:W-:Y:S02]  /*89d0*/  LEA.HI.X.SX32 R0, R0, R67, 0x1, P0 ;  /* 0x0000004300007211 */ /* 0x000fe400000f0eff */
[C---:B------:R-:W-:Y:S04]  /*89e0*/  LEA R2, P0, R3.reuse, R109, 0x1 ;  /* 0x0000006d03027211 */ /* 0x040fe800078008ff */
[----:B------:R-:W-:Y:S05]  /*89f0*/  LEA.HI.X R3, R3, R108, R0, 0x1, P0 ;  /* 0x0000006c03037211 */ /* 0x000fea00000f0c00 */
[----:B------:R3:W4:Y:S02]  /*8a00*/  LDG.E.128 R28, desc[UR6][R2.64] ;  /* 0x00000006021c7981 */ /* 0x000724000c1e1d00 */
[--C-:B---3--:R-:W-:Y:S01]  /*8a10*/  HADD2.F32 R3, -RZ, R41.reuse.H0_H0 ;  /* 0x20000029ff037230 */ /* 0x108fe20000004100 */
[----:B--2---:R-:W-:Y:S01]  /*8a20*/  MOV R25, R20 ;  /* 0x0000001400197202 */ /* 0x004fe20000000f00 */
        /* <DEDUP_REMOVED lines=63> */
.L_x_5531:
[----:B------:R-:W-:Y:S05]  /*8e20*/  BSYNC B0 ;  /* 0x0000000000007941 */ /* 0x000fea0003800000 */
.L_x_5530:
        /* <DEDUP_REMOVED lines=28> */
[----:B-1----:R-:W-:Y:S04]  /*8ff0*/  IADD3 R3, P0, R64, R0, RZ ;  /* 0x0000000040037210 */ /* 0x002fe80007f1e0ff */
        /* <DEDUP_REMOVED lines=69> */
.L_x_5533:
[----:B------:R-:W-:Y:S05]  /*9450*/  BSYNC B0 ;  /* 0x0000000000007941 */ /* 0x000fea0003800000 */
.L_x_5532:
[----:B-----5:R1:W-:Y:S02]  /*9460*/  STG.E.128 desc[UR6][R38.64+0x180], R4 ;  /* 0x0001800426007986 */ /* 0x0203e4000c101d06 */
.L_x_5525:
[----:B------:R-:W-:Y:S05]  /*9470*/  BSYNC B1 ;  /* 0x0000000000017941 */ /* 0x000fea0003800000 */
.L_x_5524:
        /* <DEDUP_REMOVED lines=10> */
[----:B-1----:R-:W-:Y:S01]  /*9520*/  LEA R38, P0, R134, R136, 0x1 ;  /* 0x0000008886267211 */ /* 0x002fe200078008ff */
[----:B------:R1:W5:Y:S06]  /*9530*/  LDG.E.128 R4, desc[UR6][R20.64] ;  /* 0x0000000614047981 */ /* 0x00036c000c1e1d00 */
        /* <DEDUP_REMOVED lines=17> */
[----:B-1----:R1:W2:Y:S03]  /*9650*/  LDG.E.128 R20, desc[UR6][R2.64] ;  /* 0x0000000602147981 */ /* 0x0022a6000c1e1d00 */
        /* <DEDUP_REMOVED lines=74> */
.L_x_5537:
[----:B------:R-:W-:Y:S05]  /*9b00*/  BSYNC B0 ;  /* 0x0000000000007941 */ /* 0x000fea0003800000 */
.L_x_5536:
[----:B------:R-:W-:Y:S01]  /*9b10*/  LEA.HI.X R39, R134, R137, R86, 0x1, P0 ;  /* 0x0000008986277211 */ /* 0x000fe200000f0c56 */
[----:B------:R-:W-:Y:S01]  /*9b20*/  BSSY B0, `(.L_x_5538) ;  /* 0x0000066000007945 */ /* 0x000fe20003800000 */
[-C--:B-1----:R-:W-:Y:S02]  /*9b30*/  LEA R20, P5, R88, R105.reuse, 0x1 ;  /* 0x0000006958147211 */ /* 0x082fe400078a08ff */
[-C--:B------:R-:W-:Y:S01]  /*9b40*/  LEA R142, P2, R90, R105.reuse, 0x1 ;  /* 0x000000695a8e7211 */ /* 0x080fe200078408ff */
[----:B-----5:R1:W-:Y:S01]  /*9b50*/  STG.E.128 desc[UR6][R38.64], R4 ;  /* 0x0000000426007986 */ /* 0x0203e2000c101d06 */
[-C--:B------:R-:W-:Y:S02]  /*9b60*/  LEA.HI.X R21, R88, R104.reuse, R87, 0x1, P5 ;  /* 0x0000006858157211 */ /* 0x080fe400028f0c57 */
[----:B--234-:R-:W-:Y:S02]  /*9b70*/  LEA R140, P0, R92, R105, 0x1 ;  /* 0x000000695c8c7211 */ /* 0x01cfe400078008ff */
[----:B------:R-:W-:Y:S02]  /*9b80*/  ISETP.GE.AND P1, PT, R11, UR4, PT ;  /* 0x000000040b007c0c */ /* 0x000fe4000bf26270 */
[-C--:B------:R-:W-:Y:S02]  /*9b90*/  LEA.HI.X R143, R90, R104.reuse, R89, 0x1, P2 ;  /* 0x000000685a8f7211 */ /* 0x080fe400010f0c59 */
[----:B------:R-:W-:Y:S01]  /*9ba0*/  LEA.HI.X R141, R92, R104, R91, 0x1, P0 ;  /* 0x000000685c8d7211 */ /* 0x000fe200000f0c5b */
[----:B-1----:R1:W5:Y:S01]  /*9bb0*/  LDG.E.128 R4, desc[UR6][R20.64] ;  /* 0x0000000614047981 */ /* 0x002362000c1e1d00 */
[----:B------:R-:W-:Y:S07]  /*9bc0*/  @P4 BRA `(.L_x_5539) ;  /* 0x00000004006c4947 */ /* 0x000fee0003800000 */
        /* <DEDUP_REMOVED lines=91> */
.L_x_5539:
[----:B------:R-:W-:Y:S05]  /*a180*/  BSYNC B0 ;  /* 0x0000000000007941 */ /* 0x000fea0003800000 */
.L_x_5538:
[----:B-----5:R2:W-:Y:S01]  /*a190*/  STG.E.128 desc[UR6][R38.64+0x80], R4 ;  /* 0x0000800426007986 */ /* 0x0205e2000c101d06 */
[----:B------:R-:W-:Y:S03]  /*a1a0*/  BSSY B0, `(.L_x_5540) ;  /* 0x000005e000007945 */ /* 0x000fe60003800000 */
        /* <DEDUP_REMOVED lines=18> */
[----:B-1----:R1:W3:Y:S03]  /*a2d0*/  LDG.E.128 R20, desc[UR6][R2.64] ;  /* 0x0000000602147981 */ /* 0x0022e6000c1e1d00 */
[----:B------:R-:W-:Y:S02]  /*a2e0*/  LEA.HI.X R41, R0, R106, R8, 0x1, P0 ;  /* 0x0000006a00297211 */ /* 0x000fe400000f0c08 */
[----:B------:R-:W-:Y:S02]  /*a2f0*/  MOV R0, RZ ;  /* 0x000000ff00007202 */ /* 0x000fe40000000f00 */
[----:B------:R-:W-:Y:S02]  /*a300*/  @P1 IADD3 R0, RZ, -UR18, RZ ;  /* 0x80000012ff001c10 */ /* 0x000fe4000fffe0ff */
[----:B------:R-:W4:Y:S02]  /*a310*/  LDG.E.128 R40, desc[UR6][R40.64] ;  /* 0x0000000628287981 */ /* 0x000f24000c1e1d00 */
[----:B-1----:R-:W-:Y:S04]  /*a320*/  IADD3 R3, P0, R62, R0, RZ ;  /* 0x000000003e037210 */ /* 0x002fe80007f1e0ff */
        /* <DEDUP_REMOVED lines=69> */
.L_x_5541:
[----:B------:R-:W-:Y:S05]  /*a780*/  BSYNC B0 ;  /* 0x0000000000007941 */ /* 0x000fea0003800000 */
.L_x_5540:
[----:B-----5:R3:W-:Y:S01]  /*a790*/  STG.E.128 desc[UR6][R38.64+0x100], R4 ;  /* 0x0001000426007986 */ /* 0x0207e2000c101d06 */
[----:B------:R-:W-:Y:S01]  /*a7a0*/  ISETP.GE.AND P0, PT, R10, UR4, PT ;  /* 0x000000040a007c0c */ /* 0x000fe2000bf06270 */
[----:B------:R-:W-:Y:S02]  /*a7b0*/  BSSY B0, `(.L_x_5542) ;  /* 0x000005e000007945 */ /* 0x000fe40003800000 */
[----:B---3--:R3:W5:Y:S10]  /*a7c0*/  LDG.E.128 R4, desc[UR6][R140.64] ;  /* 0x000000068c047981 */ /* 0x008774000c1e1d00 */
        /* <DEDUP_REMOVED lines=17> */
[----:B-1----:R1:W4:Y:S03]  /*a8e0*/  LDG.E.128 R20, desc[UR6][R2.64] ;  /* 0x0000000602147981 */ /* 0x002326000c1e1d00 */
        /* <DEDUP_REMOVED lines=74> */
.L_x_5543:
[----:B------:R-:W-:Y:S05]  /*ad90*/  BSYNC B0 ;  /* 0x0000000000007941 */ /* 0x000fea0003800000 */
.L_x_5542:
[----:B-----5:R4:W-:Y:S02]  /*ada0*/  STG.E.128 desc[UR6][R38.64+0x180], R4 ;  /* 0x0001800426007986 */ /* 0x0209e4000c101d06 */
.L_x_5535:
[----:B------:R-:W-:Y:S05]  /*adb0*/  BSYNC B1 ;  /* 0x0000000000017941 */ /* 0x000fea0003800000 */
.L_x_5534:
[C---:B------:R-:W-:Y:S01]  /*adc0*/  ISETP.GE.AND P0, PT, R112.reuse, R138, PT ;  /* 0x0000008a7000720c */ /* 0x040fe20003f06270 */
[----:B------:R-:W-:Y:S03]  /*add0*/  BSSY B1, `(.L_x_5544) ;  /* 0x0000198000017945 */ /* 0x000fe60003800000 */
[----:B------:R-:W-:Y:S11]  /*ade0*/  ISETP.GE.AND P0, PT, R112, R121, !P0 ;  /* 0x000000797000720c */ /* 0x000ff60004706270 */
[----:B------:R-:W-:Y:S02]  /*adf0*/  @!UPT UIADD3 URZ, URZ, URZ, URZ ;  /* 0x0000003f3f3ff290 */ /* 0x000fe4000fffe03f */
[----:B------:R-:W-:Y:S05]  /*ae00*/  @!P0 BRA `(.L_x_5545) ;  /* 0x0000001800508947 */ /* 0x000fea0003800000 */
[----:B------:R-:W2:Y:S01]  /*ae10*/  LDC.64 R2, c[0x0][0x338] ;  /* 0x0000ce00ff027b82 */ /* 0x000ea20000000a00 */
[----:B-1----:R-:W-:Y:S01]  /*ae20*/  MOV R20, R105 ;  /* 0x0000006900147202 */ /* 0x002fe20000000f00 */
[----:B------:R-:W-:Y:S01]  /*ae30*/  BSSY B0, `(.L_x_5546) ;  /* 0x0000066000007945 */ /* 0x000fe20003800000 */
[----:B------:R-:W-:Y:S02]  /*ae40*/  MOV R21, R104 ;  /* 0x0000006800157202 */ /* 0x000fe40000000f00 */
[----:B------:R-:W-:Y:S03]  /*ae50*/  ISETP.GE.AND P0, PT, R16, UR4, PT ;  /* 0x0000000410007c0c */ /* 0x000fe6000bf06270 */
[----:B----4-:R-:W1:Y:S01]  /*ae60*/  LDC.64 R38, c[0x0][0x248] ;  /* 0x00009200ff267b82 */ /* 0x010e620000000a00 */
[----:B--2---:R-:W-:Y:S04]  /*ae70*/  IMAD.WIDE.U32 R20, R2, 0x60, R20 ;  /* 0x0000006002147825 */ /* 0x004fe800078e0014 */
        /* <DEDUP_REMOVED lines=31> */
[----:B------:R4:W3:Y:S02]  /*b070*/  LDG.E.128 R28, desc[UR6][R2.64] ;  /* 0x00000006021c7981 */ /* 0x0008e4000c1e1d00 */
[--C-:B----4-:R-:W-:Y:S01]  /*b080*/  HADD2.F32 R3, -RZ, R41.reuse.H0_H0 ;  /* 0x20000029ff037230 */ /* 0x110fe20000004100 */
        /* <DEDUP_REMOVED lines=64> */
.L_x_5547:
[----:B------:R-:W-:Y:S05]  /*b490*/  BSYNC B0 ;  /* 0x0000000000007941 */ /* 0x000fea0003800000 */
.L_x_5546:
[-C--:B-1----:R-:W-:Y:S01]  /*b4a0*/  LEA R20, P5, R94, R105.reuse, 0x1 ;  /* 0x000000695e147211 */ /* 0x082fe200078a08ff */
[----:B------:R-:W-:Y:S01]  /*b4b0*/  IMAD.IADD R39, R39, 0x1, R37 ;  /* 0x0000000127277824 */ /* 0x000fe200078e0225 */
[----:B------:R-:W-:Y:S01]  /*b4c0*/  ISETP.GE.AND P4, PT, R12, UR4, PT ;  /* 0x000000040c007c0c */ /* 0x000fe2000bf86270 */
[----:B------:R-:W-:Y:S01]  /*b4d0*/  BSSY B0, `(.L_x_5548) ;  /* 0x0000065000007945 */ /* 0x000fe20003800000 */
[-C--:B------:R-:W-:Y:S02]  /*b4e0*/  LEA.HI.X R21, R94, R104.reuse, R93, 0x1, P5 ;  /* 0x000000685e157211 */ /* 0x080fe400028f0c5d */
[-C--:B---3--:R-:W-:Y:S01]  /*b4f0*/  LEA R140, P2, R96, R105.reuse, 0x1 ;  /* 0x00000069608c7211 */ /* 0x088fe200078408ff */
[----:B-----5:R1:W-:Y:S01]  /*b500*/  STG.E.128 desc[UR6][R38.64], R4 ;  /* 0x0000000426007986 */ /* 0x0203e2000c101d06 */
[----:B------:R-:W-:Y:S02]  /*b510*/  LEA R138, P0, R98, R105, 0x1 ;  /* 0x00000069628a7211 */ /* 0x000fe400078008ff */
        /* <DEDUP_REMOVED lines=96> */
.L_x_5549:
[----:B------:R-:W-:Y:S05]  /*bb20*/  BSYNC B0 ;  /* 0x0000000000007941 */ /* 0x000fea0003800000 */
.L_x_5548:
        /* <DEDUP_REMOVED lines=95> */
.L_x_5551:
[----:B------:R-:W-:Y:S05]  /*c120*/  BSYNC B0 ;  /* 0x0000000000007941 */ /* 0x000fea0003800000 */
.L_x_5550:
        /* <DEDUP_REMOVED lines=96> */
.L_x_5553:
[----:B------:R-:W-:Y:S05]  /*c730*/  BSYNC B0 ;  /* 0x0000000000007941 */ /* 0x000fea0003800000 */
.L_x_5552:
[----:B-----5:R4:W-:Y:S02]  /*c740*/  STG.E.128 desc[UR6][R38.64+0x180], R4 ;  /* 0x0001800426007986 */ /* 0x0209e4000c101d06 */
.L_x_5545:
[----:B------:R-:W-:Y:S05]  /*c750*/  BSYNC B1 ;  /* 0x0000000000017941 */ /* 0x000fea0003800000 */
.L_x_5544:
[----:B-1--4-:R-:W-:Y:S01]  /*c760*/  MOV R5, R108 ;  /* 0x0000006c00057202 */ /* 0x012fe20000000f00 */
[----:B------:R-:W1:Y:S01]  /*c770*/  LDC R0, c[0x0][0x2e0] ;  /* 0x0000b800ff007b82 */ /* 0x000e620000000800 */
[----:B------:R-:W-:Y:S01]  /*c780*/  MOV R3, R106 ;  /* 0x0000006a00037202 */ /* 0x000fe20000000f00 */
[----:B------:R-:W-:Y:S01]  /*c790*/  IMAD.MOV.U32 R4, RZ, RZ, R109 ;  /* 0x000000ffff047224 */ /* 0x000fe200078e006d */
[----:B------:R-:W-:Y:S01]  /*c7a0*/  UMOV UR4, UR5 ;  /* 0x0000000500047c82 */ /* 0x000fe20008000000 */
[----:B------:R-:W-:Y:S02]  /*c7b0*/  IMAD.MOV.U32 R2, RZ, RZ, R107 ;  /* 0x000000ffff027224 */ /* 0x000fe400078e006b */
[----:B-1----:R-:W-:Y:S05]  /*c7c0*/  IMAD.U32 R0, R0, -0x20, RZ ;  /* 0xffffffe000007824 */ /* 0x002fea00078e00ff */
[C---:B------:R-:W-:Y:S02]  /*c7d0*/  LEA R109, P1, R0.reuse, R4, 0x1 ;  /* 0x00000004006d7211 */ /* 0x040fe400078208ff */
[C---:B------:R-:W-:Y:S02]  /*c7e0*/  LEA R107, P0, R0.reuse, R2, 0x1 ;  /* 0x00000002006b7211 */ /* 0x040fe400078008ff */
[C---:B------:R-:W-:Y:S02]  /*c7f0*/  LEA.HI.X.SX32 R108, R0.reuse, R5, 0x1, P1 ;  /* 0x00000005006c7211 */ /* 0x040fe400008f0eff */
[----:B------:R-:W-:Y:S01]  /*c800*/  LEA.HI.X.SX32 R106, R0, R3, 0x1, P0 ;  /* 0x00000003006a7211 */ /* 0x000fe200000f0eff */
[----:B------:R-:W-:Y:S08]  /*c810*/  BRA `(.L_x_5513) ;  /* 0x0000000000e87947 */ /* 0x000ff00003800000 */
.L_x_5503:
[--C-:B------:R-:W-:Y:S01]  /*c820*/  @P0 IMAD.MOV.U32 R2, RZ, RZ, R105.reuse ;  /* 0x000000ffff020224 */ /* 0x100fe200078e0069 */
[----:B------:R-:W-:Y:S01]  /*c830*/  UMOV UR4, URZ ;  /* 0x0000003f00047c82 */ /* 0x000fe20008000000 */
[----:B------:R-:W-:Y:S05]  /*c840*/  @P0 IMAD.MOV.U32 R3, RZ, RZ, R104 ;  /* 0x000000ffff030224 */ /* 0x000fea00078e0068 */
[----:B-1----:R-:W2:Y:S04]  /*c850*/  @P0 LDG.E.128 R28, desc[UR6][R2.64] ;  /* 0x00000006021c0981 */ /* 0x002ea8000c1e1d00 */
[----:B--2---:R-:W-:Y:S04]  /*c860*/  @P0 STG.E.128 desc[UR6][R136.64], R28 ;  /* 0x0000001c88000986 */ /* 0x004fe8000c101d06 */
[----:B------:R-:W2:Y:S04]  /*c870*/  @P0 LDG.E.128 R4, desc[UR6][R2.64+0x80] ;  /* 0x0000800602040981 */ /* 0x000ea8000c1e1d00 */
[----:B--2---:R1:W-:Y:S04]  /*c880*/  @P0 STG.E.128 desc[UR6][R136.64+0x80], R4 ;  /* 0x0000800488000986 */ /* 0x0043e8000c101d06 */
[----:B-1----:R-:W2:Y:S04]  /*c890*/  @P0 LDG.E.128 R4, desc[UR6][R2.64+0x100] ;  /* 0x0001000602040981 */ /* 0x002ea8000c1e1d00 */
[----:B--2---:R1:W-:Y:S04]  /*c8a0*/  @P0 STG.E.128 desc[UR6][R136.64+0x100], R4 ;  /* 0x0001000488000986 */ /* 0x0043e8000c101d06 */
[----:B------:R2:W3:Y:S02]  /*c8b0*/  @P0 LDG.E.128 R24, desc[UR6][R2.64+0x180] ;  /* 0x0001800602180981 */ /* 0x0004e4000c1e1d00 */
[C---:B--2---:R-:W-:Y:S04]  /*c8c0*/  @P5 LEA R2, P1, R83.reuse, R105, 0x1 ;  /* 0x0000006953025211 */ /* 0x044fe800078208ff */
[----:B------:R-:W-:Y:S01]  /*c8d0*/  @P5 LEA.HI.X R3, R83, R104, R82, 0x1, P1 ;  /* 0x0000006853035211 */ /* 0x000fe200008f0c52 */
[----:B---3--:R-:W-:Y:S01]  /*c8e0*/  @P0 STG.E.128 desc[UR6][R136.64+0x180], R24 ;  /* 0x0001801888000986 */ /* 0x008fe2000c101d06 */
[C---:B------:R-:W-:Y:S03]  /*c8f0*/  @P5 LEA R32, P0, R47.reuse, R136, 0x1 ;  /* 0x000000882f205211 */ /* 0x040fe600078008ff */
[----:B------:R-:W2:Y:S01]  /*c900*/  @P5 LDG.E.128 R20, desc[UR6][R2.64] ;  /* 0x0000000602145981 */ /* 0x000ea2000c1e1d00 */
[----:B------:R-:W-:Y:S02]  /*c910*/  @P5 LEA.HI.X R33, R47, R137, R46, 0x1, P0 ;  /* 0x000000892f215211 */ /* 0x000fe400000f0c2e */
[C---:B------:R-:W-:Y:S04]  /*c920*/  ISETP.GE.AND P0, PT, R113.reuse, R138, PT ;  /* 0x0000008a7100720c */ /* 0x040fe80003f06270 */
[----:B------:R-:W-:Y:S01]  /*c930*/  ISETP.GE.AND P0, PT, R113, R121, !P0 ;  /* 0x000000797100720c */ /* 0x000fe20004706270 */
[----:B--2---:R-:W-:Y:S04]  /*c940*/  @P5 STG.E.128 desc[UR6][R32.64], R20 ;  /* 0x0000001420005986 */ /* 0x004fe8000c101d06 */
[----:B-1----:R-:W2:Y:S04]  /*c950*/  @P5 LDG.E.128 R4, desc[UR6][R2.64+0x80] ;  /* 0x0000800602045981 */ /* 0x002ea8000c1e1d00 */
[----:B--2---:R1:W-:Y:S04]  /*c960*/  @P5 STG.E.128 desc[UR6][R32.64+0x80], R4 ;  /* 0x0000800420005986 */ /* 0x0043e8000c101d06 */
[----:B-1----:R-:W2:Y:S04]  /*c970*/  @P5 LDG.E.128 R4, desc[UR6][R2.64+0x100] ;  /* 0x0001000602045981 */ /* 0x002ea8000c1e1d00 */
[----:B--2---:R1:W-:Y:S04]  /*c980*/  @P5 STG.E.128 desc[UR6][R32.64+0x100], R4 ;  /* 0x0001000420005986 */ /* 0x0043e8000c101d06 */
[----:B-1----:R1:W2:Y:S02]  /*c990*/  @P5 LDG.E.128 R4, desc[UR6][R2.64+0x180] ;  /* 0x0001800602045981 */ /* 0x0022a4000c1e1d00 */
[C---:B-1----:R-:W-:Y:S04]  /*c9a0*/  @P0 LEA R2, P1, R85.reuse, R105, 0x1 ;  /* 0x0000006955020211 */ /* 0x042fe800078208ff */
[----:B------:R-:W-:Y:S02]  /*c9b0*/  @P0 LEA.HI.X R3, R85, R104, R84, 0x1, P1 ;  /* 0x0000006855030211 */ /* 0x000fe400008f0c54 */
[C---:B------:R-:W-:Y:S04]  /*c9c0*/  @P0 LEA R24, P1, R134.reuse, R136, 0x1 ;  /* 0x0000008886180211 */ /* 0x040fe800078208ff */
[----:B------:R-:W-:Y:S02]  /*c9d0*/  @P0 LEA.HI.X R25, R134, R137, R86, 0x1, P1 ;  /* 0x0000008986190211 */ /* 0x000fe400008f0c56 */
[C---:B------:R-:W-:Y:S04]  /*c9e0*/  ISETP.GE.AND P1, PT, R112.reuse, R138, PT ;  /* 0x0000008a7000720c */ /* 0x040fe80003f26270 */
[----:B------:R-:W-:Y:S11]  /*c9f0*/  ISETP.GE.AND P1, PT, R112, R121, !P1 ;  /* 0x000000797000720c */ /* 0x000ff60004f26270 */
[----:B------:R-:W-:Y:S02]  /*ca00*/  @!UPT UIADD3 URZ, URZ, URZ, URZ ;  /* 0x0000003f3f3ff290 */ /* 0x000fe4000fffe03f */
[----:B------:R-:W-:Y:S02]  /*ca10*/  @P1 IMAD.MOV.U32 R28, RZ, RZ, R105 ;  /* 0x000000ffff1c1224 */ /* 0x000fe400078e0069 */
[----:B------:R-:W-:Y:S01]  /*ca20*/  @P1 IMAD.MOV.U32 R29, RZ, RZ, R104 ;  /* 0x000000ffff1d1224 */ /* 0x000fe200078e0068 */
[----:B--2---:R1:W-:Y:S04]  /*ca30*/  @P5 STG.E.128 desc[UR6][R32.64+0x180], R4 ;  /* 0x0001800420005986 */ /* 0x0043e8000c101d06 */
[----:B------:R-:W2:Y:S04]  /*ca40*/  @P0 LDG.E.128 R20, desc[UR6][R2.64] ;  /* 0x0000000602140981 */ /* 0x000ea8000c1e1d00 */
[----:B--2---:R-:W-:Y:S04]  /*ca50*/  @P0 STG.E.128 desc[UR6][R24.64], R20 ;  /* 0x0000001418000986 */ /* 0x004fe8000c101d06 */
[----:B-1----:R-:W2:Y:S04]  /*ca60*/  @P0 LDG.E.128 R4, desc[UR6][R2.64+0x80] ;  /* 0x0000800602040981 */ /* 0x002ea8000c1e1d00 */
[----:B--2---:R1:W-:Y:S04]  /*ca70*/  @P0 STG.E.128 desc[UR6][R24.64+0x80], R4 ;  /* 0x0000800418000986 */ /* 0x0043e8000c101d06 */
[----:B-1----:R-:W2:Y:S04]  /*ca80*/  @P0 LDG.E.128 R4, desc[UR6][R2.64+0x100] ;  /* 0x0001000602040981 */ /* 0x002ea8000c1e1d00 */
[----:B--2---:R1:W-:Y:S04]  /*ca90*/  @P0 STG.E.128 desc[UR6][R24.64+0x100], R4 ;  /* 0x0001000418000986 */ /* 0x0043e8000c101d06 */
[----:B-1----:R1:W2:Y:S02]  /*caa0*/  @P0 LDG.E.128 R4, desc[UR6][R2.64+0x180] ;  /* 0x0001800602040981 */ /* 0x0022a4000c1e1d00 */
        /* <DEDUP_REMOVED lines=8> */
[----:B--2---:R1:W-:Y:S04]  /*cb30*/  @P0 STG.E.128 desc[UR6][R24.64+0x180], R4 ;  /* 0x0001800418000986 */ /* 0x0043e8000c101d06 */
[----:B-1----:R-:W2:Y:S04]  /*cb40*/  @P1 LDG.E.128 R4, desc[UR6][R28.64] ;  /* 0x000000061c041981 */ /* 0x002ea8000c1e1d00 */
[----:B--2---:R1:W-:Y:S04]  /*cb50*/  @P1 STG.E.128 desc[UR6][R30.64], R4 ;  /* 0x000000041e001986 */ /* 0x0043e8000c101d06 */
[----:B------:R-:W2:Y:S04]  /*cb60*/  @P1 LDG.E.128 R24, desc[UR6][R28.64+0x80] ;  /* 0x000080061c181981 */ /* 0x000ea8000c1e1d00 */
[----:B--2---:R2:W-:Y:S04]  /*cb70*/  @P1 STG.E.128 desc[UR6][R30.64+0x80], R24 ;  /* 0x000080181e001986 */ /* 0x0045e8000c101d06 */
[----:B------:R-:W3:Y:S04]  /*cb80*/  @P1 LDG.E.128 R20, desc[UR6][R28.64+0x100] ;  /* 0x000100061c141981 */ /* 0x000ee8000c1e1d00 */
[----:B---3--:R2:W-:Y:S04]  /*cb90*/  @P1 STG.E.128 desc[UR6][R30.64+0x100], R20 ;  /* 0x000100141e001986 */ /* 0x0085e8000c101d06 */
[----:B-1----:R-:W3:Y:S04]  /*cba0*/  @P1 LDG.E.128 R4, desc[UR6][R28.64+0x180] ;  /* 0x000180061c041981 */ /* 0x002ee8000c1e1d00 */
[----:B---3--:R2:W-:Y:S02]  /*cbb0*/  @P1 STG.E.128 desc[UR6][R30.64+0x180], R4 ;  /* 0x000180041e001986 */ /* 0x0085e4000c101d06 */
.L_x_5513:
[----:B------:R-:W-:Y:S01]  /*cbc0*/  MOV R2, R105 ;  /* 0x0000006900027202 */ /* 0x000fe20000000f00 */
[----:B------:R-:W5:Y:S01]  /*cbd0*/  LDC R0, c[0x0][0x338] ;  /* 0x0000ce00ff007b82 */ /* 0x000f620000000800 */
[----:B------:R-:W-:Y:S02]  /*cbe0*/  IMAD.MOV.U32 R3, RZ, RZ, R104 ;  /* 0x000000ffff037224 */ /* 0x000fe400078e0068 */
        /* <DEDUP_REMOVED lines=8> */
[----:B------:R-:W5:Y:S01]  /*cc70*/  LDC R3, c[0x0][0x380] ;  /* 0x0000e000ff037b82 */ /* 0x000f620000000800 */
[----:B------:R-:W-:Y:S02]  /*cc80*/  IADD3 R0, R14, -0x80, RZ ;  /* 0xffffff800e007810 */ /* 0x000fe40007ffe0ff */
[----:B------:R-:W-:Y:S02]  /*cc90*/  IABS R14, R13 ;  /* 0x0000000d000e7213 */ /* 0x000fe40000000000 */
[----:B--2---:R-:W-:Y:S02]  /*cca0*/  IABS R7, R0 ;  /* 0x0000000000077213 */ /* 0x004fe40000000000 */
[----:B-----5:R-:W-:Y:S04]  /*ccb0*/  IABS R2, R3 ;  /* 0x0000000300027213 */ /* 0x020fe80000000000 */
        /* <DEDUP_REMOVED lines=9> */
[----:B------:R-:W-:Y:S04]  /*cd50*/  IMAD.HI.U32 R5, R5, R14, RZ ;  /* 0x0000000e05057227 */ /* 0x000fe800078e00ff */
[----:B------:R-:W-:Y:S01]  /*cd60*/  IMAD.MOV R6, RZ, RZ, -R4 ;  /* 0x000000ffff067224 */ /* 0x000fe200078e0a04 */
[----:B------:R-:W-:Y:S03]  /*cd70*/  IADD3 R8, -R5, RZ, RZ ;  /* 0x000000ff05087210 */ /* 0x000fe60007ffe1ff */
[C---:B------:R-:W-:Y:S01]  /*cd80*/  IMAD R7, R2.reuse, R6, R7 ;  /* 0x0000000602077224 */ /* 0x040fe200078e0207 */
[----:B------:R-:W-:Y:S01]  /*cd90*/  LOP3.LUT R6, R13, R3, RZ, 0x3c, !PT ;  /* 0x000000030d067212 */ /* 0x000fe200078e3cff */
[C---:B------:R-:W-:Y:S03]  /*cda0*/  IMAD R14, R2.reuse, R8, R14 ;  /* 0x00000008020e7224 */ /* 0x040fe600078e020e */
[C---:B------:R-:W-:Y:S02]  /*cdb0*/  ISETP.GT.U32.AND P0, PT, R2.reuse, R7, PT ;  /* 0x000000070200720c */ /* 0x040fe40003f04070 */
[----:B------:R-:W-:Y:S02]  /*cdc0*/  ISETP.GT.U32.AND P4, PT, R2, R14, PT ;  /* 0x0000000e0200720c */ /* 0x000fe40003f84070 */
[----:B------:R-:W-:Y:S09]  /*cdd0*/  ISETP.GE.AND P2, PT, R6, RZ, PT ;  /* 0x000000ff0600720c */ /* 0x000ff20003f46270 */
        /* <DEDUP_REMOVED lines=8> */
[----:B------:R-:W-:Y:S02]  /*ce60*/  IADD3 R0, -R13, R0, RZ ;  /* 0x000000000d007210 */ /* 0x000fe40007ffe1ff */
[----:B------:R-:W-:Y:S02]  /*ce70*/  ISETP.GE.AND P1, PT, R2, RZ, PT ;  /* 0x000000ff0200720c */ /* 0x000fe40003f26270 */
[----:B------:R-:W-:Y:S03]  /*ce80*/  LOP3.LUT R2, RZ, R3, RZ, 0x33, !PT ;  /* 0x00000003ff027212 */ /* 0x000fe600078e33ff */
[----:B------:R-:W-:Y:S02]  /*ce90*/  @P5 IADD3 R4, R4, 0x1, RZ ;  /* 0x0000000104045810 */ /* 0x000fe40007ffe0ff */
[----:B------:R-:W-:Y:S04]  /*cea0*/  @P6 VIADD R5, R5, 0x1 ;  /* 0x0000000105056836 */ /* 0x000fe80000000000 */
[----:B------:R-:W-:Y:S02]  /*ceb0*/  @!P2 IMAD.MOV R5, RZ, RZ, -R5 ;  /* 0x000000ffff05a224 */ /* 0x000fe400078e0a05 */
[----:B------:R-:W-:Y:S04]  /*cec0*/  @!P1 IADD3 R4, -R4, RZ, RZ ;  /* 0x000000ff04049210 */ /* 0x000fe80007ffe1ff */
[C---:B------:R-:W-:Y:S02]  /*ced0*/  SEL R4, R2.reuse, R4, !P0 ;  /* 0x0000000402047207 */ /* 0x040fe40004000000 */
[----:B------:R-:W-:Y:S02]  /*cee0*/  SEL R2, R2, R5, !P0 ;  /* 0x0000000502027207 */ /* 0x000fe40004000000 */
[-C--:B------:R-:W-:Y:S02]  /*cef0*/  LEA R14, P1, R4, R240.reuse, 0x2 ;  /* 0x000000f0040e7211 */ /* 0x080fe400078210ff */
[----:B------:R-:W-:Y:S02]  /*cf00*/  LEA R6, P0, R2, R240, 0x2 ;  /* 0x000000f002067211 */ /* 0x000fe400078010ff */
[-C--:B------:R-:W-:Y:S02]  /*cf10*/  LEA.HI.X.SX32 R15, R4, R241.reuse, 0x2, P1 ;  /* 0x000000f1040f7211 */ /* 0x080fe400008f16ff */
[C---:B------:R-:W-:Y:S01]  /*cf20*/  LEA.HI.X.SX32 R7, R2.reuse, R241, 0x2, P0 ;  /* 0x000000f102077211 */ /* 0x040fe200000f16ff */
[----:B------:R-:W-:Y:S02]  /*cf30*/  IMAD.IADD R2, R2, 0x1, -R4 ;  /* 0x0000000102027824 */ /* 0x000fe400078e0a04 */
[----:B------:R-:W2:Y:S02]  /*cf40*/  LDG.E R5, desc[UR6][R14.64] ;  /* 0x000000060e057981 */ /* 0x000ea4000c1e1900 */
[----:B------:R-:W-:Y:S02]  /*cf50*/  IMAD R0, R2, R3, R0 ;  /* 0x0000000302007224 */ /* 0x000fe400078e0200 */
[----:B------:R-:W2:Y:S02]  /*cf60*/  LDG.E R6, desc[UR6][R6.64] ;  /* 0x0000000606067981 */ /* 0x000ea4000c1e1900 */
[----:B-1-34-:R-:W-:Y:S01]  /*cf70*/  IMAD.WIDE.U32 R20, R0, UR16, RZ ;  /* 0x0000001000147c25 */ /* 0x01afe2000f8e00ff */
[----:B------:R-:W-:Y:S05]  /*cf80*/  SHF.R.S32.HI R2, RZ, 0x1f, R0 ;  /* 0x0000001fff027819 */ /* 0x000fea0000011400 */
[C---:B------:R-:W-:Y:S02]  /*cf90*/  IMAD R4, R2.reuse, UR16, RZ ;  /* 0x0000001002047c24 */ /* 0x040fe4000f8e02ff */
[----:B------:R-:W-:Y:S02]  /*cfa0*/  IMAD R2, R2, UR10, RZ ;  /* 0x0000000a02027c24 */ /* 0x000fe4000f8e02ff */
[C---:B------:R-:W-:Y:S02]  /*cfb0*/  IMAD R4, R0.reuse, UR17, R4 ;  /* 0x0000001100047c24 */ /* 0x040fe4000f8e0204 */
[----:B------:R-:W-:Y:S03]  /*cfc0*/  IMAD R2, R0, UR11, R2 ;  /* 0x0000000b00027c24 */ /* 0x000fe6000f8e0202 */
[----:B------:R-:W-:Y:S02]  /*cfd0*/  IADD3 R21, R21, R4, RZ ;  /* 0x0000000415157210 */ /* 0x000fe40007ffe0ff */
[----:B--2---:R-:W-:Y:S04]  /*cfe0*/  IADD3 R5, -R6, R5, RZ ;  /* 0x0000000506057210 */ /* 0x004fe80007ffe1ff */
[----:B------:R-:W-:Y:S01]  /*cff0*/  SHF.R.S32.HI R6, RZ, 0x1f, R5 ;  /* 0x0000001fff067819 */ /* 0x000fe20000011405 */
[C---:B------:R-:W-:Y:S04]  /*d000*/  IMAD.WIDE.U32 R14, R5.reuse, UR12, RZ ;  /* 0x0000000c050e7c25 */ /* 0x040fe8000f8e00ff */
[C---:B------:R-:W-:Y:S02]  /*d010*/  IMAD R3, R6.reuse, UR12, RZ ;  /* 0x0000000c06037c24 */ /* 0x040fe4000f8e02ff */
[----:B------:R-:W-:Y:S02]  /*d020*/  IMAD R6, R6, UR14, RZ ;  /* 0x0000000e06067c24 */ /* 0x000fe4000f8e02ff */
[C---:B------:R-:W-:Y:S02]  /*d030*/  IMAD R3, R5.reuse, UR13, R3 ;  /* 0x0000000d05037c24 */ /* 0x040fe4000f8e0203 */
[----:B------:R-:W-:Y:S04]  /*d040*/  IMAD.WIDE.U32 R20, R5, UR14, R20 ;  /* 0x0000000e05147c25 */ /* 0x000fe8000f8e0014 */
[----:B------:R-:W-:Y:S01]  /*d050*/  IMAD.IADD R15, R15, 0x1, R3 ;  /* 0x000000010f0f7824 */ /* 0x000fe200078e0203 */
[----:B------:R-:W-:Y:S01]  /*d060*/  LEA R81, P1, R20, R81, 0x1 ;  /* 0x0000005114517211 */ /* 0x000fe200078208ff */
[----:B------:R-:W-:Y:S02]  /*d070*/  IMAD R6, R5, UR15, R6 ;  /* 0x0000000f05067c24 */ /* 0x000fe4000f8e0206 */
[----:B------:R-:W-:Y:S03]  /*d080*/  IMAD.WIDE.U32 R14, R0, UR10, R14 ;  /* 0x0000000a000e7c25 */ /* 0x000fe6000f8e000e */
[----:B------:R-:W-:Y:S01]  /*d090*/  IADD3 R6, R21, R6, RZ ;  /* 0x0000000615067210 */ /* 0x000fe20007ffe0ff */
[----:B------:R-:W-:Y:S01]  /*d0a0*/  IMAD.IADD R2, R15, 0x1, R2 ;  /* 0x000000010f027824 */ /* 0x000fe200078e0202 */
[----:B------:R-:W-:Y:S02]  /*d0b0*/  LEA R136, P0, R14, R136, 0x1 ;  /* 0x000000880e887211 */ /* 0x000fe400078008ff */
[----:B------:R-:W-:Y:S02]  /*d0c0*/  LEA.HI.X R80, R20, R80, R6, 0x1, P1 ;  /* 0x0000005014507211 */ /* 0x000fe400008f0c06 */
[----:B------:R-:W-:Y:S01]  /*d0d0*/  LEA.HI.X R137, R14, R137, R2, 0x1, P0 ;  /* 0x000000890e897211 */ /* 0x000fe200000f0c02 */
[----:B------:R-:W-:Y:S08]  /*d0e0*/  BRA `(.L_x_5555) ;  /* 0x0000000000287947 */ /* 0x000ff00003800000 */
.L_x_5554:
[----:B------:R-:W5:Y:S01]  /*d0f0*/  LDC R2, c[0x0][0x250] ;  /* 0x00009400ff027b82 */ /* 0x000f620000000800 */
[----:B--2---:R-:W-:Y:S02]  /*d100*/  IMAD.MOV.U32 R4, RZ, RZ, R81 ;  /* 0x000000ffff047224 */ /* 0x004fe400078e0051 */
[----:B------:R-:W-:Y:S05]  /*d110*/  IMAD.MOV.U32 R5, RZ, RZ, R80 ;  /* 0x000000ffff057224 */ /* 0x000fea00078e0050 */
[----:B------:R-:W2:Y:S02]  /*d120*/  LDC R0, c[0x0][0x248] ;  /* 0x00009200ff007b82 */ /* 0x000ea40000000800 */
[----:B--2---:R-:W-:Y:S02]  /*d130*/  IMAD.U32 R0, R0, -0x40, RZ ;  /* 0xffffffc000007824 */ /* 0x004fe400078e00ff */
[----:B-----5:R-:W-:Y:S03]  /*d140*/  IMAD.U32 R2, R2, -0x40, RZ ;  /* 0xffffffc002027824 */ /* 0x020fe600078e00ff */
[----:B------:R-:W-:Y:S02]  /*d150*/  LEA R136, P0, R0, R136, 0x1 ;  /* 0x0000008800887211 */ /* 0x000fe400078008ff */
[----:B------:R-:W-:Y:S02]  /*d160*/  LEA R81, P1, R2, R4, 0x1 ;  /* 0x0000000402517211 */ /* 0x000fe400078208ff */
[----:B------:R-:W-:Y:S02]  /*d170*/  LEA.HI.X.SX32 R137, R0, R137, 0x1, P0 ;  /* 0x0000008900897211 */ /* 0x000fe400000f0eff */
[----:B------:R-:W-:Y:S09]  /*d180*/  LEA.HI.X.SX32 R80, R2, R5, 0x1, P1 ;  /* 0x0000000502507211 */ /* 0x000ff200008f0eff */
.L_x_5555:
[----:B------:R-:W-:Y:S04]  /*d190*/  IADD3 R9, R9, -0x1, RZ ;  /* 0xffffffff09097810 */ /* 0x000fe80007ffe0ff */
[----:B------:R-:W-:Y:S11]  /*d1a0*/  ISETP.GT.AND P0, PT, R9, R77, PT ;  /* 0x0000004d0900720c */ /* 0x000ff60003f04270 */
[----:B------:R-:W-:Y:S02]  /*d1b0*/  @!UPT UIADD3 URZ, URZ, URZ, URZ ;  /* 0x0000003f3f3ff290 */ /* 0x000fe4000fffe03f */
[----:B------:R-:W-:Y:S05]  /*d1c0*/  @P0 BRA `(.L_x_5556) ;  /* 0xffffff5400c40947 */ /* 0x000fea000383ffff */
.L_x_5502:
[----:B------:R-:W1:Y:S01]  /*d1d0*/  S2UR UR4, SR_CgaCtaId ;  /* 0x00000000000479c3 */ /* 0x000e620000008800 */
[----:B------:R-:W-:Y:S01]  /*d1e0*/  ULDC UR5, c[0x0][0x2e0] ;  /* 0x0000b80000057ab9 */ /* 0x000fe20000000800 */
[----:B------:R-:W-:-:S06]  /*d1f0*/  UMOV UR10, 0x400 ;  /* 0x00000400000a7882 */ /* 0x000fcc0000000000 */
[----:B------:R-:W-:Y:S01]  /*d200*/  BAR.SYNC.DEFER_BLOCKING 0x0 ;  /* 0x0000000000007b1d */ /* 0x000fe20000010000 */
[----:B------:R-:W-:-:S07]  /*d210*/  ISETP.NE.AND P0, PT, RZ, UR5, PT ;  /* 0x00000005ff007c0c */ /* 0x000fce000bf05270 */
[----:B--2---:R-:W2:Y:S01]  /*d220*/  LDC.64 R4, c[0x0][0x240] ;  /* 0x00009000ff047b82 */ /* 0x004ea20000000a00 */
        /* <DEDUP_REMOVED lines=12> */
[----:B------:R-:W-:Y:S01]  /*d2f0*/  IMAD.MOV.U32 R126, RZ, RZ, R124 ;  /* 0x000000ffff7e7224 */ /* 0x000fe200078e007c */
[----:B------:R-:W-:Y:S01]  /*d300*/  LEA R2, P0, R4, R124, 0x5 ;  /* 0x0000007c04027211 */ /* 0x000fe200078028ff */
[----:B------:R-:W-:Y:S01]  /*d310*/  ULDC.U8 UR10, c[0x0][0x3c3] ;  /* 0x0000f0c0000a7ab9 */ /* 0x000fe20000000000 */
[----:B------:R-:W-:Y:S01]  /*d320*/  LEA R34, P2, R124, UR8, 0x1 ;  /* 0x000000087c227c11 */ /* 0x000fe2000f8408ff */
[--C-:B------:R-:W-:Y:S01]  /*d330*/  IMAD.X R0, R0, 0x1, R127.reuse, P1 ;  /* 0x0000000100007824 */ /* 0x100fe200008e067f */
[----:B------:R-:W-:Y:S01]  /*d340*/  LEA R32, P1, R6, UR8, 0x1 ;  /* 0x0000000806207c11 */ /* 0x000fe2000f8208ff */
[C---:B------:R-:W-:Y:S01]  /*d350*/  IMAD.WIDE.U32 R8, R4.reuse, 0x30, R126 ;  /* 0x0000003004087825 */ /* 0x040fe200078e007e */
[----:B------:R-:W-:Y:S02]  /*d360*/  LEA.HI.X R4, R4, R127, R5, 0x5, P0 ;  /* 0x0000007f04047211 */ /* 0x000fe400000f2c05 */
[----:B------:R-:W-:Y:S01]  /*d370*/  LEA.HI.X R33, R6, UR9, R0, 0x1, P1 ;  /* 0x0000000906217c11 */ /* 0x000fe200088f0c00 */
[----:B------:R-:W-:Y:S01]  /*d380*/  IMAD R5, R5, 0x30, RZ ;  /* 0x0000003005057824 */ /* 0x000fe200078e02ff */
[----:B------:R-:W-:Y:S01]  /*d390*/  ISETP.NE.AND P0, PT, RZ, UR10, PT ;  /* 0x0000000aff007c0c */ /* 0x000fe2000bf05270 */
[----:B-----5:R-:W-:Y:S01]  /*d3a0*/  IMAD.IADD R14, R238, 0x1, -R120 ;  /* 0x00000001ee0e7824 */ /* 0x020fe200078e0a78 */
[----:B------:R-:W-:Y:S01]  /*d3b0*/  LEA.HI.X R35, R124, UR9, R127, 0x1, P2 ;  /* 0x000000097c237c11 */ /* 0x000fe200090f0c7f */
[----:B------:R-:W-:Y:S01]  /*d3c0*/  IMAD.IADD R5, R9, 0x1, R5 ;  /* 0x0000000109057824 */ /* 0x000fe200078e0205 */
[----:B------:R-:W-:-:S02]  /*d3d0*/  LEA R18, P4, R2, UR8, 0x1 ;  /* 0x0000000802127c11 */ /* 0x000fc4000f8808ff */
[----:B------:R-:W-:Y:S02]  /*d3e0*/  LEA R12, P2, R8, UR8, 0x1 ;  /* 0x00000008080c7c11 */ /* 0x000fe4000f8408ff */
[----:B------:R-:W-:Y:S02]  /*d3f0*/  ISETP.GE.AND P1, PT, R128, R14, PT ;  /* 0x0000000e8000720c */ /* 0x000fe40003f26270 */
[----:B------:R-:W-:Y:S02]  /*d400*/  LEA.HI.X R19, R2, UR9, R4, 0x1, P4 ;  /* 0x0000000902137c11 */ /* 0x000fe4000a0f0c04 */
[----:B------:R-:W-:Y:S02]  /*d410*/  LEA.HI.X R13, R8, UR9, R5, 0x1, P2 ;  /* 0x00000009080d7c11 */ /* 0x000fe400090f0c05 */
[----:B------:R-:W-:Y:S01]  /*d420*/  ISETP.GT.AND P1, PT, R48, -0x8, !P1 ;  /* 0xfffffff83000780c */ /* 0x000fe20004f24270 */
[----:B--2---:R-:W-:-:S04]  /*d430*/  IMAD.IADD R0, R78, 0x1, R3 ;  /* 0x000000014e007824 */ /* 0x004fc800078e0203 */
[----:B------:R-:W-:-:S05]  /*d440*/  IMAD R0, R115, R0, RZ ;  /* 0x0000000073007224 */ /* 0x000fca00078e02ff */
[----:B------:R-:W-:Y:S02]  /*d450*/  SHF.R.S32.HI R6, RZ, 0x1f, R0 ;  /* 0x0000001fff067819 */ /* 0x000fe40000011400 */
[-C--:B------:R-:W-:Y:S02]  /*d460*/  IADD3 R3, P6, R116, R0.reuse, RZ ;  /* 0x0000000074037210 */ /* 0x080fe40007fde0ff */
[----:B------:R-:W-:Y:S02]  /*d470*/  IADD3 R0, P5, R16, R0, RZ ;  /* 0x0000000010007210 */ /* 0x000fe40007fbe0ff */
[----:B------:R-:W-:-:S03]  /*d480*/  LEA.HI.X.SX32 R116, R116, R6, 0x1, P6 ;  /* 0x0000000674747211 */ /* 0x000fc600030f0eff */
[----:B------:R-:W-:Y:S01]  /*d490*/  IMAD.X R2, R17, 0x1, R6, P5 ;  /* 0x0000000111027824 */ /* 0x000fe200028e0606 */
[----:B------:R-:W-:Y:S07]  /*d4a0*/  @!P0 BRA `(.L_x_5559) ;  /* 0x00000034008c8947 */ /* 0x000fee0003800000 */
        /* <DEDUP_REMOVED lines=10> */
[----:B----4-:R1:W5:Y:S04]  /*d550*/  LDG.E.128 R28, desc[UR6][R34.64+0x80] ;  /* 0x00008006221c7981 */ /* 0x010368000c1e1d00 */
[----:B---3--:R1:W5:Y:S04]  /*d560*/  LDG.E.128 R20, desc[UR6][R34.64+0x100] ;  /* 0x0001000622147981 */ /* 0x008368000c1e1d00 */
        /* <DEDUP_REMOVED lines=8> */
[----:B------:R-:W-:Y:S02]  /*d5f0*/  MOV R37, R39 ;  /* 0x0000002700257202 */ /* 0x000fe40000000f00 */
[----:B------:R-:W-:Y:S01]  /*d600*/  MOV R39, R38 ;  /* 0x0000002600277202 */ /* 0x000fe20000000f00 */
[----:B------:R-:W-:Y:S01]  /*d610*/  HADD2.F32 R41, -RZ, R40.H0_H0 ;  /* 0x20000028ff297230 */ /* 0x000fe20000004100 */
[----:B------:R-:W-:Y:S01]  /*d620*/  MOV R0, R36 ;  /* 0x0000002400007202 */ /* 0x000fe20000000f00 */
[----:B------:R-:W-:-:S02]  /*d630*/  HADD2.F32 R38, -RZ, R37.H0_H0 ;  /* 0x20000025ff267230 */ /* 0x000fc40000004100 */
[----:B------:R-:W-:Y:S02]  /*d640*/  HADD2.F32 R40, -RZ, R40.H1_H1 ;  /* 0x30000028ff287230 */ /* 0x000fe40000004100 */
[----:B------:R-:W-:Y:S02]  /*d650*/  HADD2.F32 R37, -RZ, R37.H1_H1 ;  /* 0x30000025ff257230 */ /* 0x000fe40000004100 */
[----:B--2---:R-:W-:Y:S02]  /*d660*/  HADD2.F32 R15, -RZ, R2.H1_H1 ;  /* 0x30000002ff0f7230 */ /* 0x004fe40000004100 */
[----:B------:R-:W-:Y:S02]  /*d670*/  HADD2.F32 R6, -RZ, R3.H1_H1 ;  /* 0x30000003ff067230 */ /* 0x000fe40000004100 */
[----:B---3--:R-:W-:Y:S02]  /*d680*/  HADD2.F32 R36, -RZ, R4.H1_H1 ;  /* 0x30000004ff247230 */ /* 0x008fe40000004100 */
[----:B-1----:R-:W-:Y:S01]  /*d690*/  FMUL.FTZ R34, R40, R15 ;  /* 0x0000000f28227220 */ /* 0x002fe20000410000 */
[----:B------:R-:W-:-:S02]  /*d6a0*/  HADD2.F32 R35, -RZ, R5.H1_H1 ;  /* 0x30000005ff237230 */ /* 0x000fc40000004100 */
[-C--:B------:R-:W-:Y:S01]  /*d6b0*/  FMUL.FTZ R7, R37, R6.reuse ;  /* 0x0000000625077220 */ /* 0x080fe20000410000 */
[C---:B------:R-:W-:Y:S01]  /*d6c0*/  FMUL.FTZ R15, R41.reuse, R15 ;  /* 0x0000000f290f7220 */ /* 0x040fe20000410000 */
[C---:B------:R-:W-:Y:S01]  /*d6d0*/  FMUL.FTZ R6, R38.reuse, R6 ;  /* 0x0000000626067220 */ /* 0x040fe20000410000 */
[-C--:B------:R-:W-:Y:S01]  /*d6e0*/  FFMA.FTZ R34, R41, R36.reuse, -R34 ;  /* 0x0000002429227223 */ /* 0x080fe20000010822 */
[-C--:B------:R-:W-:Y:S01]  /*d6f0*/  FFMA.FTZ R7, R38, R35.reuse, -R7 ;  /* 0x0000002326077223 */ /* 0x080fe20000010807 */
[----:B------:R-:W-:Y:S01]  /*d700*/  FFMA.FTZ R15, R40, R36, R15 ;  /* 0x00000024280f7223 */ /* 0x000fe2000001000f */
[----:B------:R-:W-:Y:S01]  /*d710*/  FFMA.FTZ R6, R37, R35, R6 ;  /* 0x0000002325067223 */ /* 0x000fe20000010006 */
[--C-:B------:R-:W-:Y:S02]  /*d720*/  HADD2.F32 R35, -RZ, R0.reuse.H0_H0 ;  /* 0x20000000ff237230 */ /* 0x100fe40000004100 */
[----:B------:R-:W-:Y:S01]  /*d730*/  HADD2.F32 R36, -RZ, R0.H1_H1 ;  /* 0x30000000ff247230 */ /* 0x000fe20000004100 */
[----:B------:R-:W-:Y:S01]  /*d740*/  F2FP.F16.F32.PACK_AB R15, R15, R34 ;  /* 0x000000220f0f723e */ /* 0x000fe200000000ff */
[----:B------:R-:W-:Y:S01]  /*d750*/  HADD2.F32 R2, -RZ, R2.H0_H0 ;  /* 0x20000002ff027230 */ /* 0x000fe20000004100 */
[----:B------:R-:W-:Y:S01]  /*d760*/  F2FP.F16.F32.PACK_AB R6, R6, R7 ;  /* 0x000000070606723e */ /* 0x000fe200000000ff */
[----:B------:R-:W-:-:S02]  /*d770*/  HADD2.F32 R0, -RZ, R39.H0_H0 ;  /* 0x20000027ff007230 */ /* 0x000fc40000004100 */
[----:B------:R-:W-:Y:S02]  /*d780*/  HADD2.F32 R3, -RZ, R3.H0_H0 ;  /* 0x20000003ff037230 */ /* 0x000fe40000004100 */
[-C--:B------:R-:W-:Y:S01]  /*d790*/  FMUL.FTZ R38, R35, R2.reuse ;  /* 0x0000000223267220 */ /* 0x080fe20000410000 */
[----:B------:R-:W-:Y:S02]  /*d7a0*/  HADD2.F32 R39, -RZ, R39.H1_H1 ;  /* 0x30000027ff277230 */ /* 0x000fe40000004100 */
[----:B------:R-:W-:Y:S02]  /*d7b0*/  HADD2.F32 R37, -RZ, R5.H0_H0 ;  /* 0x20000005ff257230 */ /* 0x000fe40000004100 */
[----:B------:R-:W-:Y:S01]  /*d7c0*/  FMUL.FTZ R5, R36, R2 ;  /* 0x0000000224057220 */ /* 0x000fe20000410000 */
[----:B------:R-:W-:Y:S02]  /*d7d0*/  HADD2.F32 R4, -RZ, R4.H0_H0 ;  /* 0x20000004ff047230 */ /* 0x000fe40000004100 */
[-C--:B------:R-:W-:Y:S01]  /*d7e0*/  FMUL.FTZ R2, R39, R3.reuse ;  /* 0x0000000327027220 */ /* 0x080fe20000410000 */
[----:B------:R-:W-:-:S02]  /*d7f0*/  FMUL.FTZ R3, R0, R3 ;  /* 0x0000000300037220 */ /* 0x000fc40000410000 */
[-C--:B------:R-:W-:Y:S01]  /*d800*/  FFMA.FTZ R5, R35, R4.reuse, -R5 ;  /* 0x0000000423057223 */ /* 0x080fe20000010805 */
[----:B------:R-:W-:Y:S01]  /*d810*/  FFMA.FTZ R38, R36, R4, R38 ;  /* 0x0000000424267223 */ /* 0x000fe20000010026 */
[-C--:B------:R-:W-:Y:S01]  /*d820*/  FFMA.FTZ R2, R0, R37.reuse, -R2 ;  /* 0x0000002500027223 */ /* 0x080fe20000010802 */
[----:B------:R-:W-:Y:S01]  /*d830*/  FFMA.FTZ R3, R39, R37, R3 ;  /* 0x0000002527037223 */ /* 0x000fe20000010003 */
[----:B------:R-:W-:Y:S02]  /*d840*/  MOV R37, R15 ;  /* 0x0000000f00257202 */ /* 0x000fe40000000f00 */
[----:B------:R-:W-:Y:S02]  /*d850*/  F2FP.F16.F32.PACK_AB R5, R38, R5 ;  /* 0x000000052605723e */ /* 0x000fe400000000ff */
[----:B------:R-:W-:Y:S02]  /*d860*/  F2FP.F16.F32.PACK_AB R2, R3, R2 ;  /* 0x000000020302723e */ /* 0x000fe400000000ff */
[----:B------:R-:W-:-:S02]  /*d870*/  MOV R36, R5 ;  /* 0x0000000500247202 */ /* 0x000fc40000000f00 */
[----:B------:R-:W-:Y:S02]  /*d880*/  MOV R38, R2 ;  /* 0x0000000200267202 */ /* 0x000fe40000000f00 */
[----:B------:R-:W-:Y:S02]  /*d890*/  MOV R39, R6 ;  /* 0x0000000600277202 */ /* 0x000fe40000000f00 */
.L_x_5563:
[----:B------:R-:W-:Y:S05]  /*d8a0*/  BSYNC B0 ;  /* 0x0000000000007941 */ /* 0x000fea0003800000 */
.L_x_5562:
[----:B-----5:R2:W-:Y:S01]  /*d8b0*/  STS.128 [R244], R36 ;  /* 0x00000024f4007388 */ /* 0x0205e20000000c00 */
[----:B------:R-:W-:Y:S01]  /*d8c0*/  IADD3 R0, R16, 0x40, RZ ;  /* 0x0000004010007810 */ /* 0x000fe20007ffe0ff */
[----:B------:R-:W-:Y:S03]  /*d8d0*/  BSSY B0, `(.L_x_5564) ;  /* 0x0000030000007945 */ /* 0x000fe60003800000 */
[----:B------:R-:W-:-:S13]  /*d8e0*/  ISETP.GE.AND P0, PT, R0, UR5, PT ;  /* 0x0000000500007c0c */ /* 0x000fda000bf06270 */
[----:B------:R-:W-:Y:S05]  /*d8f0*/  @P0 BRA `(.L_x_5565) ;  /* 0x0000000000b40947 */ /* 0x000fea0003800000 */
[----:B------:R-:W3:Y:S04]  /*d900*/  LDG.E.64 R2, desc[UR6][R24.64+0x40] ;  /* 0x0000400618027981 */ /* 0x000ee8000c1e1b00 */
[----:B------:R-:W4:Y:S01]  /*d910*/  LDG.E.64 R4, desc[UR6][R26.64+0x40] ;  /* 0x000040061a047981 */ /* 0x000f22000c1e1b00 */
[----:B--2---:R-:W-:Y:S01]  /*d920*/  MOV R36, R29 ;  /* 0x0000001d00247202 */ /* 0x004fe20000000f00 */
[--C-:B-1----:R-:W-:Y:S01]  /*d930*/  HADD2.F32 R34, -RZ, R31.reuse.H0_H0 ;  /* 0x2000001fff227230 */ /* 0x102fe20000004100 */
[----:B------:R-:W-:Y:S01]  /*d940*/  MOV R0, R28 ;  /* 0x0000001c00007202 */ /* 0x000fe20000000f00 */
[----:B------:R-:W-:Y:S01]  /*d950*/  HADD2.F32 R31, -RZ, R31.H1_H1 ;  /* 0x3000001fff1f7230 */ /* 0x000fe20000004100 */
[----:B------:R-:W-:Y:S01]  /*d960*/  MOV R35, R30 ;  /* 0x0000001e00237202 */ /* 0x000fe20000000f00 */
[----:B------:R-:W-:-:S02]  /*d970*/  HADD2.F32 R37, -RZ, R36.H0_H0 ;  /* 0x20000024ff257230 */ /* 0x000fc40000004100 */
[----:B------:R-:W-:Y:S02]  /*d980*/  HADD2.F32 R36, -RZ, R36.H1_H1 ;  /* 0x30000024ff247230 */ /* 0x000fe40000004100 */
[----:B---3--:R-:W-:Y:S02]  /*d990*/  HADD2.F32 R15, -RZ, R2.H1_H1 ;  /* 0x30000002ff0f7230 */ /* 0x008fe40000004100 */
[----:B------:R-:W-:Y:S02]  /*d9a0*/  HADD2.F32 R6, -RZ, R3.H1_H1 ;  /* 0x30000003ff067230 */ /* 0x000fe40000004100 */
[----:B----4-:R-:W-:Y:S02]  /*d9b0*/  HADD2.F32 R30, -RZ, R4.H1_H1 ;  /* 0x30000004ff1e7230 */ /* 0x010fe40000004100 */
[-C--:B------:R-:W-:Y:S01]  /*d9c0*/  FMUL.FTZ R28, R36, R15.reuse ;  /* 0x0000000f241c7220 */ /* 0x080fe20000410000 */
[----:B------:R-:W-:Y:S02]  /*d9d0*/  HADD2.F32 R29, -RZ, R5.H1_H1 ;  /* 0x30000005ff1d7230 */ /* 0x000fe40000004100 */
[-C--:B------:R-:W-:Y:S01]  /*d9e0*/  FMUL.FTZ R7, R31, R6.reuse ;  /* 0x000000061f077220 */ /* 0x080fe20000410000 */
[C---:B------:R-:W-:Y:S01]  /*d9f0*/  FMUL.FTZ R15, R37.reuse, R15 ;  /* 0x0000000f250f7220 */ /* 0x040fe20000410000 */
[C---:B------:R-:W-:Y:S01]  /*da00*/  FMUL.FTZ R6, R34.reuse, R6 ;  /* 0x0000000622067220 */ /* 0x040fe20000410000 */
[-C--:B------:R-:W-:Y:S01]  /*da10*/  FFMA.FTZ R28, R37, R30.reuse, -R28 ;  /* 0x0000001e251c7223 */ /* 0x080fe2000001081c */
[-C--:B------:R-:W-:Y:S01]  /*da20*/  FFMA.FTZ R7, R34, R29.reuse, -R7 ;  /* 0x0000001d22077223 */ /* 0x080fe20000010807 */
[----:B------:R-:W-:Y:S01]  /*da30*/  FFMA.FTZ R15, R36, R30, R15 ;  /* 0x0000001e240f7223 */ /* 0x000fe2000001000f */
[----:B------:R-:W-:Y:S01]  /*da40*/  FFMA.FTZ R6, R31, R29, R6 ;  /* 0x0000001d1f067223 */ /* 0x000fe20000010006 */
[----:B------:R-:W-:-:S02]  /*da50*/  HADD2.F32 R29, -RZ, R0.H0_H0 ;  /* 0x20000000ff1d7230 */ /* 0x000fc40000004100 */
[----:B------:R-:W-:Y:S01]  /*da60*/  HADD2.F32 R30, -RZ, R0.H1_H1 ;  /* 0x30000000ff1e7230 */ /* 0x000fe20000004100 */
[----:B------:R-:W-:Y:S01]  /*da70*/  F2FP.F16.F32.PACK_AB R28, R15, R28 ;  /* 0x0000001c0f1c723e */ /* 0x000fe200000000ff */
[----:B------:R-:W-:Y:S01]  /*da80*/  HADD2.F32 R2, -RZ, R2.H0_H0 ;  /* 0x20000002ff027230 */ /* 0x000fe20000004100 */
[----:B------:R-:W-:Y:S01]  /*da90*/  F2FP.F16.F32.PACK_AB R6, R6, R7 ;  /* 0x000000070606723e */ /* 0x000fe200000000ff */
[----:B------:R-:W-:Y:S02]  /*daa0*/  HADD2.F32 R0, -RZ, R35.H0_H0 ;  /* 0x20000023ff007230 */ /* 0x000fe40000004100 */
[----:B------:R-:W-:Y:S02]  /*dab0*/  HADD2.F32 R3, -RZ, R3.H0_H0 ;  /* 0x20000003ff037230 */ /* 0x000fe40000004100 */
[----:B------:R-:W-:Y:S01]  /*dac0*/  FMUL.FTZ R34, R29, R2 ;  /* 0x000000021d227220 */ /* 0x000fe20000410000 */
[----:B------:R-:W-:Y:S02]  /*dad0*/  HADD2.F32 R35, -RZ, R35.H1_H1 ;  /* 0x30000023ff237230 */ /* 0x000fe40000004100 */
[----:B------:R-:W-:-:S02]  /*dae0*/  HADD2.F32 R31, -RZ, R5.H0_H0 ;  /* 0x20000005ff1f7230 */ /* 0x000fc40000004100 */
[----:B------:R-:W-:Y:S01]  /*daf0*/  FMUL.FTZ R5, R30, R2 ;  /* 0x000000021e057220 */ /* 0x000fe20000410000 */
[----:B------:R-:W-:Y:S02]  /*db00*/  HADD2.F32 R4, -RZ, R4.H0_H0 ;  /* 0x20000004ff047230 */ /* 0x000fe40000004100 */
[-C--:B------:R-:W-:Y:S01]  /*db10*/  FMUL.FTZ R2, R35, R3.reuse ;  /* 0x0000000323027220 */ /* 0x080fe20000410000 */
[----:B------:R-:W-:Y:S02]  /*db20*/  FMUL.FTZ R3, R0, R3 ;  /* 0x0000000300037220 */ /* 0x000fe40000410000 */
[-C--:B------:R-:W-:Y:S01]  /*db30*/  FFMA.FTZ R5, R29, R4.reuse, -R5 ;  /* 0x000000041d057223 */ /* 0x080fe20000010805 */
[----:B------:R-:W-:Y:S01]  /*db40*/  FFMA.FTZ R34, R30, R4, R34 ;  /* 0x000000041e227223 */ /* 0x000fe20000010022 */
[-C--:B------:R-:W-:Y:S01]  /*db50*/  FFMA.FTZ R2, R0, R31.reuse, -R2 ;  /* 0x0000001f00027223 */ /* 0x080fe20000010802 */
[----:B------:R-:W-:Y:S01]  /*db60*/  FFMA.FTZ R3, R35, R31, R3 ;  /* 0x0000001f23037223 */ /* 0x000fe20000010003 */
[----:B------:R-:W-:-:S02]  /*db70*/  MOV R29, R28 ;  /* 0x0000001c001d7202 */ /* 0x000fc40000000f00 */
[----:B------:R-:W-:Y:S02]  /*db80*/  F2FP.F16.F32.PACK_AB R5, R34, R5 ;  /* 0x000000052205723e */ /* 0x000fe400000000ff */
[----:B------:R-:W-:Y:S02]  /*db90*/  F2FP.F16.F32.PACK_AB R2, R3, R2 ;  /* 0x000000020302723e */ /* 0x000fe400000000ff */
[----:B------:R-:W-:Y:S02]  /*dba0*/  MOV R28, R5 ;  /* 0x00000005001c7202 */ /* 0x000fe40000000f00 */
[----:B------:R-:W-:Y:S02]  /*dbb0*/  MOV R30, R2 ;  /* 0x00000002001e7202 */ /* 0x000fe40000000f00 */
[----:B------:R-:W-:Y:S02]  /*dbc0*/  MOV R31, R6 ;  /* 0x00000006001f7202 */ /* 0x000fe40000000f00 */
.L_x_5565:
[----:B------:R-:W-:Y:S05]  /*dbd0*/  BSYNC B0 ;  /* 0x0000000000007941 */ /* 0x000fea0003800000 */
.L_x_5564:
[----:B------:R3:W-:Y:S01]  /*dbe0*/  STS.128 [R244+0x2000], R28 ;  /* 0x0020001cf4007388 */ /* 0x0007e20000000c00 */
[----:B------:R-:W-:Y:S01]  /*dbf0*/  IADD3 R0, R16, 0x80, RZ ;  /* 0x0000008010007810 */ /* 0x000fe20007ffe0ff */
[----:B------:R-:W-:Y:S03]  /*dc00*/  BSSY B0, `(.L_x_5566) ;  /* 0x0000030000007945 */ /* 0x000fe60003800000 */
[----:B------:R-:W-:-:S13]  /*dc10*/  ISETP.GE.AND P0, PT, R0, UR5, PT ;  /* 0x0000000500007c0c */ /* 0x000fda000bf06270 */
[----:B------:R-:W-:Y:S05]  /*dc20*/  @P0 BRA `(.L_x_5567) ;  /* 0x0000000000b40947 */ /* 0x000fea0003800000 */
[----:B------:R-:W4:Y:S04]  /*dc30*/  LDG.E.64 R2, desc[UR6][R24.64+0x80] ;  /* 0x0000800618027981 */ /* 0x000f28000c1e1b00 */
[----:B------:R-:W5:Y:S01]  /*dc40*/  LDG.E.64 R4, desc[UR6][R26.64+0x80] ;  /* 0x000080061a047981 */ /* 0x000f62000c1e1b00 */
[----:B---3--:R-:W-:Y:S01]  /*dc50*/  MOV R30, R21 ;  /* 0x00000015001e7202 */ /* 0x008fe20000000f00 */
[--C-:B------:R-:W-:Y:S01]  /*dc60*/  HADD2.F32 R28, -RZ, R23.reuse.H0_H0 ;  /* 0x20000017ff1c7230 */ /* 0x100fe20000004100 */
[----:B------:R-:W-:Y:S01]  /*dc70*/  MOV R0, R20 ;  /* 0x0000001400007202 */ /* 0x000fe20000000f00 */
[----:B------:R-:W-:Y:S01]  /*dc80*/  HADD2.F32 R23, -RZ, R23.H1_H1 ;  /* 0x30000017ff177230 */ /* 0x000fe20000004100 */
[----:B------:R-:W-:Y:S01]  /*dc90*/  MOV R29, R22 ;  /* 0x00000016001d7202 */ /* 0x000fe20000000f00 */
[----:B------:R-:W-:-:S02]  /*dca0*/  HADD2.F32 R31, -RZ, R30.H0_H0 ;  /* 0x2000001eff1f7230 */ /* 0x000fc40000004100 */
[----:B------:R-:W-:Y:S02]  /*dcb0*/  HADD2.F32 R30, -RZ, R30.H1_H1 ;  /* 0x3000001eff1e7230 */ /* 0x000fe40000004100 */
[----:B----4-:R-:W-:Y:S02]  /*dcc0*/  HADD2.F32 R15, -RZ, R2.H1_H1 ;  /* 0x30000002ff0f7230 */ /* 0x010fe40000004100 */
[----:B------:R-:W-:Y:S02]  /*dcd0*/  HADD2.F32 R6, -RZ, R3.H1_H1 ;  /* 0x30000003ff067230 */ /* 0x000fe40000004100 */
[----:B-----5:R-:W-:Y:S02]  /*dce0*/  HADD2.F32 R22, -RZ, R4.H1_H1 ;  /* 0x30000004ff167230 */ /* 0x020fe40000004100 */
        /* <DEDUP_REMOVED lines=33> */
.L_x_5567:
[----:B------:R-:W-:Y:S05]  /*df00*/  BSYNC B0 ;  /* 0x0000000000007941 */ /* 0x000fea0003800000 */
.L_x_5566:
[----:B------:R4:W-:Y:S01]  /*df10*/  STS.128 [R244+0x4000], R20 ;  /* 0x00400014f4007388 */ /* 0x0009e20000000c00 */
[----:B------:R-:W-:Y:S01]  /*df20*/  IADD3 R0, R16, 0xc0, RZ ;  /* 0x000000c010007810 */ /* 0x000fe20007ffe0ff */
[----:B------:R-:W-:Y:S03]  /*df30*/  BSSY B0, `(.L_x_5568) ;  /* 0x0000031000007945 */ /* 0x000fe60003800000 */
[----:B------:R-:W-:-:S13]  /*df40*/  ISETP.GE.AND P0, PT, R0, UR5, PT ;  /* 0x0000000500007c0c */ /* 0x000fda000bf06270 */
[----:B------:R-:W-:Y:S05]  /*df50*/  @P0 BRA `(.L_x_5569) ;  /* 0x0000000000b80947 */ /* 0x000fea0003800000 */
[----:B------:R-:W5:Y:S04]  /*df60*/  LDG.E.64 R2, desc[UR6][R24.64+0xc0] ;  /* 0x0000c00618027981 */ /* 0x000f68000c1e1b00 */
[----:B------:R-:W2:Y:S01]  /*df70*/  LDG.E.64 R4, desc[UR6][R26.64+0xc0] ;  /* 0x0000c0061a047981 */ /* 0x000ea2000c1e1b00 */
[----:B----4-:R-:W-:Y:S02]  /*df80*/  MOV R22, R9 ;  /* 0x0000000900167202 */ /* 0x010fe40000000f00 */
[----:B------:R-:W-:Y:S02]  /*df90*/  MOV R15, R11 ;  /* 0x0000000b000f7202 */ /* 0x000fe40000000f00 */
[----:B------:R-:W-:Y:S01]  /*dfa0*/  MOV R0, R8 ;  /* 0x0000000800007202 */ /* 0x000fe20000000f00 */
[----:B------:R-:W-:Y:S01]  /*dfb0*/  HADD2.F32 R23, -RZ, R22.H0_H0 ;  /* 0x20000016ff177230 */ /* 0x000fe20000004100 */
[----:B------:R-:W-:Y:S01]  /*dfc0*/  MOV R21, R10 ;  /* 0x0000000a00157202 */ /* 0x000fe20000000f00 */
[----:B------:R-:W-:-:S02]  /*dfd0*/  HADD2.F32 R20, -RZ, R15.H0_H0 ;  /* 0x2000000fff147230 */ /* 0x000fc40000004100 */
[----:B------:R-:W-:Y:S02]  /*dfe0*/  HADD2.F32 R22, -RZ, R22.H1_H1 ;  /* 0x30000016ff167230 */ /* 0x000fe40000004100 */
[----:B------:R-:W-:Y:S02]  /*dff0*/  HADD2.F32 R15, -RZ, R15.H1_H1 ;  /* 0x3000000fff0f7230 */ /* 0x000fe40000004100 */
[----:B-----5:R-:W-:Y:S02]  /*e000*/  HADD2.F32 R8, -RZ, R2.H1_H1 ;  /* 0x30000002ff087230 */ /* 0x020fe40000004100 */
[----:B------:R-:W-:Y:S02]  /*e010*/  HADD2.F32 R6, -RZ, R3.H1_H1 ;  /* 0x30000003ff067230 */ /* 0x000fe40000004100 */
[----:B--2---:R-:W-:Y:S02]  /*e020*/  HADD2.F32 R11, -RZ, R4.H1_H1 ;  /* 0x30000004ff0b7230 */ /* 0x004fe40000004100 */
[----:B------:R-:W-:Y:S01]  /*e030*/  FMUL.FTZ R9, R22, R8 ;  /* 0x0000000816097220 */ /* 0x000fe20000410000 */
[----:B------:R-:W-:-:S02]  /*e040*/  HADD2.F32 R10, -RZ, R5.H1_H1 ;  /* 0x30000005ff0a7230 */ /* 0x000fc40000004100 */
[----:B------:R-:W-:Y:S01]  /*e050*/  FMUL.FTZ R7, R15, R6 ;  /* 0x000000060f077220 */ /* 0x000fe20000410000 */
        /* <DEDUP_REMOVED lines=11> */
[----:B------:R-:W-:Y:S01]  /*e110*/  HADD2.F32 R0, -RZ, R21.H0_H0 ;  /* 0x20000015ff007230 */ /* 0x000fe20000004100 */
[----:B------:R-:W-:Y:S01]  /*e120*/  MOV R9, R8 ;  /* 0x0000000800097202 */ /* 0x000fe20000000f00 */
[----:B------:R-:W-:-:S02]  /*e130*/  HADD2.F32 R3, -RZ, R3.H0_H0 ;  /* 0x20000003ff037230 */ /* 0x000fc40000004100 */
[-C--:B------:R-:W-:Y:S01]  /*e140*/  FMUL.FTZ R20, R10, R2.reuse ;  /* 0x000000020a147220 */ /* 0x080fe20000410000 */
[----:B------:R-:W-:Y:S02]  /*e150*/  HADD2.F32 R21, -RZ, R21.H1_H1 ;  /* 0x30000015ff157230 */ /* 0x000fe40000004100 */
[----:B------:R-:W-:Y:S02]  /*e160*/  HADD2.F32 R15, -RZ, R5.H0_H0 ;  /* 0x20000005ff0f7230 */ /* 0x000fe40000004100 */
        /* <DEDUP_REMOVED lines=13> */
.L_x_5569:
[----:B------:R-:W-:Y:S05]  /*e240*/  BSYNC B0 ;  /* 0x0000000000007941 */ /* 0x000fea0003800000 */
.L_x_5568:
[----:B------:R1:W-:Y:S02]  /*e250*/  STS.128 [R244+0x6000], R8 ;  /* 0x00600008f4007388 */ /* 0x0003e40000000c00 */
.L_x_5561:
[----:B------:R-:W-:Y:S05]  /*e260*/  BSYNC B1 ;  /* 0x0000000000017941 */ /* 0x000fea0003800000 */
.L_x_5560:
[----:B------:R-:W-:Y:S01]  /*e270*/  VIADD R3, R128, 0x10 ;  /* 0x0000001080037836 */ /* 0x000fe20000000000 */
[----:B------:R-:W-:Y:S04]  /*e280*/  BSSY B1, `(.L_x_5570) ;  /* 0x00000d7000017945 */ /* 0x000fe80003800000 */
[----:B------:R-:W-:-:S04]  /*e290*/  ISETP.GE.AND P0, PT, R3, R14, PT ;  /* 0x0000000e0300720c */ /* 0x000fc80003f06270 */
[----:B------:R-:W-:-:S13]  /*e2a0*/  ISETP.LT.OR P0, PT, R48, -0x87, P0 ;  /* 0xffffff793000780c */ /* 0x000fda0000701670 */
[----:B------:R-:W-:Y:S05]  /*e2b0*/  @P0 BRA `(.L_x_5571) ;  /* 0x0000000c004c0947 */ /* 0x000fea0003800000 */
[----:B---34-:R3:W5:Y:S04]  /*e2c0*/  LDG.E.128 R28, desc[UR6][R32.64+0x80] ;  /* 0x00008006201c7981 */ /* 0x018768000c1e1d00 */
[----:B------:R3:W5:Y:S04]  /*e2d0*/  LDG.E.128 R20, desc[UR6][R32.64+0x100] ;  /* 0x0001000620147981 */ /* 0x000768000c1e1d00 */
[----:B-1----:R3:W5:Y:S04]  /*e2e0*/  LDG.E.128 R8, desc[UR6][R32.64+0x180] ;  /* 0x0001800620087981 */ /* 0x002768000c1e1d00 */
[----:B------:R-:W5:Y:S01]  /*e2f0*/  LDG.E.128 R32, desc[UR6][R32.64] ;  /* 0x0000000620207981 */ /* 0x000f62000c1e1d00 */
[----:B------:R-:W-:Y:S01]  /*e300*/  ISETP.GE.AND P0, PT, R16, UR5, PT ;  /* 0x0000000510007c0c */ /* 0x000fe2000bf06270 */
[----:B------:R-:W-:-:S12]  /*e310*/  BSSY B0, `(.L_x_5572) ;  /* 0x0000030000007945 */ /* 0x000fd80003800000 */
[----:B---3--:R-:W-:Y:S05]  /*e320*/  @P0 BRA `(.L_x_5573) ;  /* 0x0000000000b80947 */ /* 0x008fea0003800000 */
[----:B------:R-:W3:Y:S04]  /*e330*/  LDG.E.64 R4, desc[UR6][R24.64] ;  /* 0x0000000618047981 */ /* 0x000ee8000c1e1b00 */
[----:B------:R-:W4:Y:S01]  /*e340*/  LDG.E.64 R6, desc[UR6][R26.64] ;  /* 0x000000061a067981 */ /* 0x000f22000c1e1b00 */
[----:B--2--5:R-:W-:Y:S02]  /*e350*/  MOV R39, R33 ;  /* 0x0000002100277202 */ /* 0x024fe40000000f00 */
[----:B------:R-:W-:Y:S02]  /*e360*/  MOV R36, R35 ;  /* 0x0000002300247202 */ /* 0x000fe40000000f00 */
[----:B------:R-:W-:Y:S01]  /*e370*/  MOV R38, R34 ;  /* 0x0000002200267202 */ /* 0x000fe20000000f00 */
[----:B------:R-:W-:Y:S01]  /*e380*/  HADD2.F32 R40, -RZ, R39.H0_H0 ;  /* 0x20000027ff287230 */ /* 0x000fe20000004100 */
[----:B------:R-:W-:Y:S01]  /*e390*/  MOV R0, R32 ;  /* 0x0000002000007202 */ /* 0x000fe20000000f00 */
[----:B------:R-:W-:-:S02]  /*e3a0*/  HADD2.F32 R37, -RZ, R36.H0_H0 ;  /* 0x20000024ff257230 */ /* 0x000fc40000004100 */
[----:B------:R-:W-:Y:S02]  /*e3b0*/  HADD2.F32 R39, -RZ, R39.H1_H1 ;  /* 0x30000027ff277230 */ /* 0x000fe40000004100 */
[----:B------:R-:W-:Y:S02]  /*e3c0*/  HADD2.F32 R36, -RZ, R36.H1_H1 ;  /* 0x30000024ff247230 */ /* 0x000fe40000004100 */
[----:B---3--:R-:W-:Y:S02]  /*e3d0*/  HADD2.F32 R34, -RZ, R4.H1_H1 ;  /* 0x30000004ff227230 */ /* 0x008fe40000004100 */
[----:B------:R-:W-:Y:S02]  /*e3e0*/  HADD2.F32 R2, -RZ, R5.H1_H1 ;  /* 0x30000005ff027230 */ /* 0x000fe40000004100 */
[----:B----4-:R-:W-:Y:S02]  /*e3f0*/  HADD2.F32 R32, -RZ, R6.H1_H1 ;  /* 0x30000006ff207230 */ /* 0x010fe40000004100 */
[----:B------:R-:W-:Y:S01]  /*e400*/  FMUL.FTZ R35, R34, R39 ;  /* 0x0000002722237220 */ /* 0x000fe20000410000 */
[----:B------:R-:W-:-:S02]  /*e410*/  HADD2.F32 R15, -RZ, R7.H1_H1 ;  /* 0x30000007ff0f7230 */ /* 0x000fc40000004100 */
[----:B------:R-:W-:Y:S01]  /*e420*/  FMUL.FTZ R33, R2, R36 ;  /* 0x0000002402217220 */ /* 0x000fe20000410000 */
[-C--:B------:R-:W-:Y:S01]  /*e430*/  FMUL.FTZ R34, R34, R40.reuse ;  /* 0x0000002822227220 */ /* 0x080fe20000410000 */
[-C--:B------:R-:W-:Y:S01]  /*e440*/  FMUL.FTZ R2, R2, R37.reuse ;  /* 0x0000002502027220 */ /* 0x080fe20000410000 */
[C---:B------:R-:W-:Y:S01]  /*e450*/  FFMA.FTZ R35, R32.reuse, R40, -R35 ;  /* 0x0000002820237223 */ /* 0x040fe20000010823 */
[C---:B------:R-:W-:Y:S01]  /*e460*/  FFMA.FTZ R33, R15.reuse, R37, -R33 ;  /* 0x000000250f217223 */ /* 0x040fe20000010821 */
        /* <DEDUP_REMOVED lines=10> */
[C---:B------:R-:W-:Y:S01]  /*e510*/  FMUL.FTZ R36, R4.reuse, R32 ;  /* 0x0000002004247220 */ /* 0x040fe20000410000 */
[----:B------:R-:W-:Y:S02]  /*e520*/  HADD2.F32 R38, -RZ, R38.H1_H1 ;  /* 0x30000026ff267230 */ /* 0x000fe40000004100 */
[-C--:B------:R-:W-:Y:S01]  /*e530*/  FMUL.FTZ R37, R4, R15.reuse ;  /* 0x0000000f04257220 */ /* 0x080fe20000410000 */
[----:B------:R-:W-:Y:S01]  /*e540*/  HADD2.F32 R6, -RZ, R6.H0_H0 ;  /* 0x20000006ff067230 */ /* 0x000fe20000004100 */
[----:B------:R-:W-:Y:S01]  /*e550*/  MOV R35, R2 ;  /* 0x0000000200237202 */ /* 0x000fe20000000f00 */
[----:B------:R-:W-:Y:S02]  /*e560*/  HADD2.F32 R7, -RZ, R7.H0_H0 ;  /* 0x20000007ff077230 */ /* 0x000fe40000004100 */
[C---:B------:R-:W-:Y:S01]  /*e570*/  FMUL.FTZ R4, R5.reuse, R38 ;  /* 0x0000002605047220 */ /* 0x040fe20000410000 */
[----:B------:R-:W-:Y:S01]  /*e580*/  FMUL.FTZ R5, R5, R0 ;  /* 0x0000000005057220 */ /* 0x000fe20000410000 */
[C---:B------:R-:W-:Y:S01]  /*e590*/  FFMA.FTZ R36, R6.reuse, R15, -R36 ;  /* 0x0000000f06247223 */ /* 0x040fe20000010824 */
[----:B------:R-:W-:Y:S01]  /*e5a0*/  FFMA.FTZ R37, R6, R32, R37 ;  /* 0x0000002006257223 */ /* 0x000fe20000010025 */
[C---:B------:R-:W-:Y:S01]  /*e5b0*/  FFMA.FTZ R4, R7.reuse, R0, -R4 ;  /* 0x0000000007047223 */ /* 0x040fe20000010804 */
[----:B------:R-:W-:-:S03]  /*e5c0*/  FFMA.FTZ R5, R7, R38, R5 ;  /* 0x0000002607057223 */ /* 0x000fc60000010005 */
[----:B------:R-:W-:Y:S02]  /*e5d0*/  F2FP.F16.F32.PACK_AB R36, R37, R36 ;  /* 0x000000242524723e */ /* 0x000fe400000000ff */
[----:B------:R-:W-:Y:S02]  /*e5e0*/  F2FP.F16.F32.PACK_AB R4, R5, R4 ;  /* 0x000000040504723e */ /* 0x000fe400000000ff */
[----:B------:R-:W-:Y:S02]  /*e5f0*/  MOV R32, R36 ;  /* 0x0000002400207202 */ /* 0x000fe40000000f00 */
[----:B------:R-:W-:Y:S02]  /*e600*/  MOV R34, R4 ;  /* 0x0000000400227202 */ /* 0x000fe40000000f00 */
.L_x_5573:
[----:B------:R-:W-:Y:S05]  /*e610*/  BSYNC B0 ;  /* 0x0000000000007941 */ /* 0x000fea0003800000 */
.L_x_5572:
[----:B-----5:R1:W-:Y:S01]  /*e620*/  STS.128 [R244+0x800], R32 ;  /* 0x00080020f4007388 */ /* 0x0203e20000000c00 */
[----:B------:R-:W-:Y:S01]  /*e630*/  IADD3 R0, R16, 0x40, RZ ;  /* 0x0000004010007810 */ /* 0x000fe20007ffe0ff */
[----:B------:R-:W-:Y:S03]  /*e640*/  BSSY B0, `(.L_x_5574) ;  /* 0x0000031000007945 */ /* 0x000fe60003800000 */
[----:B------:R-:W-:-:S13]  /*e650*/  ISETP.GE.AND P0, PT, R0, UR5, PT ;  /* 0x0000000500007c0c */ /* 0x000fda000bf06270 */
[----:B------:R-:W-:Y:S05]  /*e660*/  @P0 BRA `(.L_x_5575) ;  /* 0x0000000000b80947 */ /* 0x000fea0003800000 */
[----:B------:R-:W3:Y:S04]  /*e670*/  LDG.E.64 R4, desc[UR6][R24.64+0x40] ;  /* 0x0000400618047981 */ /* 0x000ee8000c1e1b00 */
[----:B------:R-:W4:Y:S01]  /*e680*/  LDG.E.64 R6, desc[UR6][R26.64+0x40] ;  /* 0x000040061a067981 */ /* 0x000f22000c1e1b00 */
[----:B-1----:R-:W-:Y:S02]  /*e690*/  MOV R35, R29 ;  /* 0x0000001d00237202 */ /* 0x002fe40000000f00 */
[----:B------:R-:W-:Y:S02]  /*e6a0*/  MOV R32, R31 ;  /* 0x0000001f00207202 */ /* 0x000fe40000000f00 */
[----:B------:R-:W-:Y:S01]  /*e6b0*/  MOV R34, R30 ;  /* 0x0000001e00227202 */ /* 0x000fe20000000f00 */
[----:B--2---:R-:W-:Y:S01]  /*e6c0*/  HADD2.F32 R36, -RZ, R35.H0_H0 ;  /* 0x20000023ff247230 */ /* 0x004fe20000004100 */
        /* <DEDUP_REMOVED lines=40> */
.L_x_5575:
[----:B------:R-:W-:Y:S05]  /*e950*/  BSYNC B0 ;  /* 0x0000000000007941 */ /* 0x000fea0003800000 */
.L_x_5574:
[----:B------:R3:W-:Y:S01]  /*e960*/  STS.128 [R244+0x2800], R28 ;  /* 0x0028001cf4007388 */ /* 0x0007e20000000c00 */
[----:B------:R-:W-:Y:S01]  /*e970*/  IADD3 R0, R16, 0x80, RZ ;  /* 0x0000008010007810 */ /* 0x000fe20007ffe0ff */
[----:B------:R-:W-:Y:S03]  /*e980*/  BSSY B0, `(.L_x_5576) ;  /* 0x0000031000007945 */ /* 0x000fe60003800000 */
[----:B------:R-:W-:-:S13]  /*e990*/  ISETP.GE.AND P0, PT, R0, UR5, PT ;  /* 0x0000000500007c0c */ /* 0x000fda000bf06270 */
[----:B------:R-:W-:Y:S05]  /*e9a0*/  @P0 BRA `(.L_x_5577) ;  /* 0x0000000000b80947 */ /* 0x000fea0003800000 */
[----:B------:R-:W4:Y:S04]  /*e9b0*/  LDG.E.64 R4, desc[UR6][R24.64+0x80] ;  /* 0x0000800618047981 */ /* 0x000f28000c1e1b00 */
[----:B------:R-:W5:Y:S01]  /*e9c0*/  LDG.E.64 R6, desc[UR6][R26.64+0x80] ;  /* 0x000080061a067981 */ /* 0x000f62000c1e1b00 */
[----:B---3--:R-:W-:Y:S02]  /*e9d0*/  MOV R31, R21 ;  /* 0x00000015001f7202 */ /* 0x008fe40000000f00 */
[----:B------:R-:W-:Y:S02]  /*e9e0*/  MOV R28, R23 ;  /* 0x00000017001c7202 */ /* 0x000fe40000000f00 */
[----:B------:R-:W-:Y:S01]  /*e9f0*/  MOV R30, R22 ;  /* 0x00000016001e7202 */ /* 0x000fe20000000f00 */
[----:B-1----:R-:W-:Y:S01]  /*ea00*/  HADD2.F32 R32, -RZ, R31.H0_H0 ;  /* 0x2000001fff207230 */ /* 0x002fe20000004100 */
[----:B------:R-:W-:Y:S01]  /*ea10*/  MOV R0, R20 ;  /* 0x0000001400007202 */ /* 0x000fe20000000f00 */
[----:B------:R-:W-:-:S02]  /*ea20*/  HADD2.F32 R29, -RZ, R28.H0_H0 ;  /* 0x2000001cff1d7230 */ /* 0x000fc40000004100 */
[----:B------:R-:W-:Y:S02]  /*ea30*/  HADD2.F32 R31, -RZ, R31.H1_H1 ;  /* 0x3000001fff1f7230 */ /* 0x000fe40000004100 */
[----:B------:R-:W-:Y:S02]  /*ea40*/  HADD2.F32 R28, -RZ, R28.H1_H1 ;  /* 0x3000001cff1c7230 */ /* 0x000fe40000004100 */
[----:B----4-:R-:W-:Y:S02]  /*ea50*/  HADD2.F32 R22, -RZ, R4.H1_H1 ;  /* 0x30000004ff167230 */ /* 0x010fe40000004100 */
[----:B------:R-:W-:Y:S02]  /*ea60*/  HADD2.F32 R2, -RZ, R5.H1_H1 ;  /* 0x30000005ff027230 */ /* 0x000fe40000004100 */
[----:B-----5:R-:W-:Y:S02]  /*ea70*/  HADD2.F32 R20, -RZ, R6.H1_H1 ;  /* 0x30000006ff147230 */ /* 0x020fe40000004100 */
        /* <DEDUP_REMOVED lines=33> */
.L_x_5577:
[----:B------:R-:W-:Y:S05]  /*ec90*/  BSYNC B0 ;  /* 0x0000000000007941 */ /* 0x000fea0003800000 */
.L_x_5576:
        /* <DEDUP_REMOVED lines=10> */
[----:B---3--:R-:W-:Y:S01]  /*ed40*/  HADD2.F32 R28, -RZ, R23.H0_H0 ;  /* 0x20000017ff1c7230 */ /* 0x008fe20000004100 */
        /* <DEDUP_REMOVED lines=9> */
[C---:B------:R-:W-:Y:S01]  /*ede0*/  FMUL.FTZ R10, R2.reuse, R20 ;  /* 0x00000014020a7220 */ /* 0x040fe20000410000 */
        /* <DEDUP_REMOVED lines=13> */
[CC--:B------:R-:W-:Y:S01]  /*eec0*/  FMUL.FTZ R20, R4.reuse, R9.reuse ;  /* 0x0000000904147220 */ /* 0x0c0fe20000410000 */
[----:B------:R-:W-:Y:S02]  /*eed0*/  HADD2.F32 R22, -RZ, R22.H1_H1 ;  /* 0x30000016ff167230 */ /* 0x000fe40000004100 */
[----:B------:R-:W-:Y:S01]  /*eee0*/  FMUL.FTZ R21, R4, R8 ;  /* 0x0000000804157220 */ /* 0x000fe20000410000 */
[----:B------:R-:W-:Y:S02]  /*eef0*/  HADD2.F32 R6, -RZ, R6.H0_H0 ;  /* 0x20000006ff067230 */ /* 0x000fe40000004100 */
[----:B------:R-:W-:Y:S02]  /*ef00*/  HADD2.F32 R7, -RZ, R7.H0_H0 ;  /* 0x20000007ff077230 */ /* 0x000fe40000004100 */
[C---:B------:R-:W-:Y:S01]  /*ef10*/  FMUL.FTZ R4, R5.reuse, R22 ;  /* 0x0000001605047220 */ /* 0x040fe20000410000 */
[----:B------:R-:W-:Y:S01]  /*ef20*/  FMUL.FTZ R5, R5, R0 ;  /* 0x0000000005057220 */ /* 0x000fe20000410000 */
[C---:B------:R-:W-:Y:S01]  /*ef30*/  FFMA.FTZ R20, R6.reuse, R8, -R20 ;  /* 0x0000000806147223 */ /* 0x040fe20000010814 */
[----:B------:R-:W-:Y:S01]  /*ef40*/  FFMA.FTZ R21, R6, R9, R21 ;  /* 0x0000000906157223 */ /* 0x000fe20000010015 */
[C---:B------:R-:W-:Y:S01]  /*ef50*/  FFMA.FTZ R4, R7.reuse, R0, -R4 ;  /* 0x0000000007047223 */ /* 0x040fe20000010804 */
[----:B------:R-:W-:Y:S01]  /*ef60*/  FFMA.FTZ R5, R7, R22, R5 ;  /* 0x0000001607057223 */ /* 0x000fe20000010005 */
[----:B------:R-:W-:-:S02]  /*ef70*/  MOV R9, R11 ;  /* 0x0000000b00097202 */ /* 0x000fc40000000f00 */
[----:B------:R-:W-:Y:S02]  /*ef80*/  F2FP.F16.F32.PACK_AB R20, R21, R20 ;  /* 0x000000141514723e */ /* 0x000fe400000000ff */
[----:B------:R-:W-:Y:S02]  /*ef90*/  F2FP.F16.F32.PACK_AB R4, R5, R4 ;  /* 0x000000040504723e */ /* 0x000fe400000000ff */
[----:B------:R-:W-:Y:S02]  /*efa0*/  MOV R11, R10 ;  /* 0x0000000a000b7202 */ /* 0x000fe40000000f00 */
[----:B------:R-:W-:Y:S02]  /*efb0*/  MOV R8, R20 ;  /* 0x0000001400087202 */ /* 0x000fe40000000f00 */
[----:B------:R-:W-:Y:S02]  /*efc0*/  MOV R10, R4 ;  /* 0x00000004000a7202 */ /* 0x000fe40000000f00 */
.L_x_5579:
[----:B------:R-:W-:Y:S05]  /*efd0*/  BSYNC B0 ;  /* 0x0000000000007941 */ /* 0x000fea0003800000 */
.L_x_5578:
[----:B------:R1:W-:Y:S02]  /*efe0*/  STS.128 [R244+0x6800], R8 ;  /* 0x00680008f4007388 */ /* 0x0003e40000000c00 */
.L_x_5571:
[----:B------:R-:W-:Y:S05]  /*eff0*/  BSYNC B1 ;  /* 0x0000000000017941 */ /* 0x000fea0003800000 */
.L_x_5570:
        /* <DEDUP_REMOVED lines=8> */
[----:B------:R3:W5:Y:S01]  /*f080*/  LDG.E.128 R32, desc[UR6][R18.64] ;  /* 0x0000000612207981 */ /* 0x000762000c1e1d00 */
[----:B------:R-:W-:Y:S01]  /*f090*/  ISETP.GE.AND P0, PT, R16, UR5, PT ;  /* 0x0000000510007c0c */ /* 0x000fe2000bf06270 */
[----:B------:R-:W-:-:S12]  /*f0a0*/  BSSY B0, `(.L_x_5582) ;  /* 0x000002e000007945 */ /* 0x000fd80003800000 */
[----:B------:R-:W-:Y:S05]  /*f0b0*/  @P0 BRA `(.L_x_5583) ;  /* 0x0000000000b00947 */ /* 0x000fea0003800000 */
[----:B------:R-:W4:Y:S04]  /*f0c0*/  LDG.E.64 R4, desc[UR6][R24.64] ;  /* 0x0000000618047981 */ /* 0x000f28000c1e1b00 */
[----:B------:R-:W3:Y:S01]  /*f0d0*/  LDG.E.64 R6, desc[UR6][R26.64] ;  /* 0x000000061a067981 */ /* 0x000ee2000c1e1b00 */
[----:B--2--5:R-:W-:Y:S01]  /*f0e0*/  MOV R38, R33 ;  /* 0x0000002100267202 */ /* 0x024fe20000000f00 */
        /* <DEDUP_REMOVED lines=8> */
[----:B---3--:R-:W-:Y:S02]  /*f170*/  HADD2.F32 R19, -RZ, R6.H1_H1 ;  /* 0x30000006ff137230 */ /* 0x008fe40000004100 */
[C---:B------:R-:W-:Y:S01]  /*f180*/  FMUL.FTZ R34, R33.reuse, R38 ;  /* 0x0000002621227220 */ /* 0x040fe20000410000 */
[----:B------:R-:W-:Y:S02]  /*f190*/  HADD2.F32 R18, -RZ, R7.H1_H1 ;  /* 0x30000007ff127230 */ /* 0x000fe40000004100 */
[C---:B------:R-:W-:Y:S01]  /*f1a0*/  FMUL.FTZ R32, R2.reuse, R35 ;  /* 0x0000002302207220 */ /* 0x040fe20000410000 */
[-C--:B------:R-:W-:Y:S01]  /*f1b0*/  FMUL.FTZ R33, R33, R39.reuse ;  /* 0x0000002721217220 */ /* 0x080fe20000410000 */
[-C--:B------:R-:W-:Y:S01]  /*f1c0*/  FMUL.FTZ R2, R2, R36.reuse ;  /* 0x0000002402027220 */ /* 0x080fe20000410000 */
[C---:B------:R-:W-:Y:S01]  /*f1d0*/  FFMA.FTZ R34, R19.reuse, R39, -R34 ;  /* 0x0000002713227223 */ /* 0x040fe20000010822 */
[C---:B------:R-:W-:Y:S01]  /*f1e0*/  FFMA.FTZ R32, R18.reuse, R36, -R32 ;  /* 0x0000002412207223 */ /* 0x040fe20000010820 */
        /* <DEDUP_REMOVED lines=9> */
[C---:B------:R-:W-:Y:S01]  /*f280*/  FMUL.FTZ R35, R4.reuse, R19 ;  /* 0x0000001304237220 */ /* 0x040fe20000410000 */
[----:B------:R-:W-:Y:S02]  /*f290*/  HADD2.F32 R37, -RZ, R37.H1_H1 ;  /* 0x30000025ff257230 */ /* 0x000fe40000004100 */
[----:B------:R-:W-:Y:S01]  /*f2a0*/  FMUL.FTZ R36, R4, R18 ;  /* 0x0000001204247220 */ /* 0x000fe20000410000 */
[----:B------:R-:W-:-:S02]  /*f2b0*/  HADD2.F32 R6, -RZ, R6.H0_H0 ;  /* 0x20000006ff067230 */ /* 0x000fc40000004100 */
        /* <DEDUP_REMOVED lines=11> */
[----:B------:R-:W-:Y:S02]  /*f370*/  MOV R35, R2 ;  /* 0x0000000200237202 */ /* 0x000fe40000000f00 */
.L_x_5583:
[----:B------:R-:W-:Y:S05]  /*f380*/  BSYNC B0 ;  /* 0x0000000000007941 */ /* 0x000fea0003800000 */
.L_x_5582:
[----:B-----5:R1:W-:Y:S01]  /*f390*/  STS.128 [R244+0x1000], R32 ;  /* 0x00100020f4007388 */ /* 0x0203e20000000c00 */
[----:B------:R-:W-:Y:S01]  /*f3a0*/  IADD3 R0, R16, 0x40, RZ ;  /* 0x0000004010007810 */ /* 0x000fe20007ffe0ff */
[----:B------:R-:W-:Y:S03]  /*f3b0*/  BSSY B0, `(.L_x_5584) ;  /* 0x000002f000007945 */ /* 0x000fe60003800000 */
[----:B------:R-:W-:-:S13]  /*f3c0*/  ISETP.GE.AND P0, PT, R0, UR5, PT ;  /* 0x0000000500007c0c */ /* 0x000fda000bf06270 */
[----:B------:R-:W-:Y:S05]  /*f3d0*/  @P0 BRA `(.L_x_5585) ;  /* 0x0000000000b00947 */ /* 0x000fea0003800000 */
[----:B------:R-:W4:Y:S04]  /*f3e0*/  LDG.E.64 R4, desc[UR6][R24.64+0x40] ;  /* 0x0000400618047981 */ /* 0x000f28000c1e1b00 */
[----:B------:R-:W3:Y:S01]  /*f3f0*/  LDG.E.64 R6, desc[UR6][R26.64+0x40] ;  /* 0x000040061a067981 */ /* 0x000ee2000c1e1b00 */
[----:B-1----:R-:W-:Y:S01]  /*f400*/  MOV R34, R29 ;  /* 0x0000001d00227202 */ /* 0x002fe20000000f00 */
        /* <DEDUP_REMOVED lines=41> */
.L_x_5585:
[----:B------:R-:W-:Y:S05]  /*f6a0*/  BSYNC B0 ;  /* 0x0000000000007941 */ /* 0x000fea0003800000 */
.L_x_5584:
[----:B------:R4:W-:Y:S01]  /*f6b0*/  STS.128 [R244+0x3000], R28 ;  /* 0x0030001cf4007388 */ /* 0x0009e20000000c00 */
[----:B------:R-:W-:Y:S01]  /*f6c0*/  IADD3 R0, R16, 0x80, RZ ;  /* 0x0000008010007810 */ /* 0x000fe20007ffe0ff */
[----:B------:R-:W-:Y:S03]  /*f6d0*/  BSSY B0, `(.L_x_5586) ;  /* 0x000002f000007945 */ /* 0x000fe60003800000 */
[----:B------:R-:W-:-:S13]  /*f6e0*/  ISETP.GE.AND P0, PT, R0, UR5, PT ;  /* 0x0000000500007c0c */ /* 0x000fda000bf06270 */
[----:B------:R-:W-:Y:S05]  /*f6f0*/  @P0 BRA `(.L_x_5587) ;  /* 0x0000000000b00947 */ /* 0x000fea0003800000 */
[----:B------:R-:W5:Y:S04]  /*f700*/  LDG.E.64 R4, desc[UR6][R24.64+0x80] ;  /* 0x0000800618047981 */ /* 0x000f68000c1e1b00 */
[----:B------:R-:W3:Y:S01]  /*f710*/  LDG.E.64 R6, desc[UR6][R26.64+0x80] ;  /* 0x000080061a067981 */ /* 0x000ee2000c1e1b00 */
[----:B----4-:R-:W-:Y:S01]  /*f720*/  MOV R30, R21 ;  /* 0x00000015001e7202 */ /* 0x010fe20000000f00 */
[--C-:B------:R-:W-:Y:S01]  /*f730*/  HADD2.F32 R28, -RZ, R23.reuse.H0_H0 ;  /* 0x20000017ff1c7230 */ /* 0x100fe20000004100 */
[----:B------:R-:W-:Y:S01]  /*f740*/  MOV R0, R20 ;  /* 0x0000001400007202 */ /* 0x000fe20000000f00 */
[----:B------:R-:W-:Y:S01]  /*f750*/  HADD2.F32 R23, -RZ, R23.H1_H1 ;  /* 0x30000017ff177230 */ /* 0x000fe20000004100 */
[----:B------:R-:W-:Y:S01]  /*f760*/  MOV R29, R22 ;  /* 0x00000016001d7202 */ /* 0x000fe20000000f00 */
[----:B------:R-:W-:-:S02]  /*f770*/  HADD2.F32 R31, -RZ, R30.H0_H0 ;  /* 0x2000001eff1f7230 */ /* 0x000fc40000004100 */
[----:B------:R-:W-:Y:S02]  /*f780*/  HADD2.F32 R30, -RZ, R30.H1_H1 ;  /* 0x3000001eff1e7230 */ /* 0x000fe40000004100 */
[----:B-----5:R-:W-:Y:S02]  /*f790*/  HADD2.F32 R21, -RZ, R4.H1_H1 ;  /* 0x30000004ff157230 */ /* 0x020fe40000004100 */
        /* <DEDUP_REMOVED lines=34> */
.L_x_5587:
[----:B------:R-:W-:Y:S05]  /*f9c0*/  BSYNC B0 ;  /* 0x0000000000007941 */ /* 0x000fea0003800000 */
.L_x_5586:
[----:B------:R1:W-:Y:S01]  /*f9d0*/  STS.128 [R244+0x5000], R20 ;  /* 0x00500014f4007388 */ /* 0x0003e20000000c00 */
[----:B------:R-:W-:Y:S01]  /*f9e0*/  IADD3 R0, R16, 0xc0, RZ ;  /* 0x000000c010007810 */ /* 0x000fe20007ffe0ff */
[----:B------:R-:W-:Y:S03]  /*f9f0*/  BSSY B0, `(.L_x_5588) ;  /* 0x0000031000007945 */ /* 0x000fe60003800000 */
[----:B------:R-:W-:-:S13]  /*fa00*/  ISETP.GE.AND P0, PT, R0, UR5, PT ;  /* 0x0000000500007c0c */ /* 0x000fda000bf06270 */
[----:B------:R-:W-:Y:S05]  /*fa10*/  @P0 BRA `(.L_x_5589) ;  /* 0x0000000000b80947 */ /* 0x000fea0003800000 */
[----:B------:R-:W5:Y:S04]  /*fa20*/  LDG.E.64 R4, desc[UR6][R24.64+0xc0] ;  /* 0x0000c00618047981 */ /* 0x000f68000c1e1b00 */
[----:B------:R-:W2:Y:S01]  /*fa30*/  LDG.E.64 R6, desc[UR6][R26.64+0xc0] ;  /* 0x0000c0061a067981 */ /* 0x000ea2000c1e1b00 */
[----:B-1----:R-:W-:Y:S02]  /*fa40*/  MOV R22, R9 ;  /* 0x0000000900167202 */ /* 0x002fe40000000f00 */
[----:B---3--:R-:W-:Y:S02]  /*fa50*/  MOV R19, R11 ;  /* 0x0000000b00137202 */ /* 0x008fe40000000f00 */
        /* <DEDUP_REMOVED lines=25> */
[C---:B------:R-:W-:Y:S01]  /*fbf0*/  FMUL.FTZ R19, R4.reuse, R9 ;  /* 0x0000000904137220 */ /* 0x040fe20000410000 */
        /* <DEDUP_REMOVED lines=16> */
.L_x_5589:
[----:B------:R-:W-:Y:S05]  /*fd00*/  BSYNC B0 ;  /* 0x0000000000007941 */ /* 0x000fea0003800000 */
.L_x_5588:
[----:B------:R1:W-:Y:S02]  /*fd10*/  STS.128 [R244+0x7000], R8 ;  /* 0x00700008f4007388 */ /* 0x0003e40000000c00 */
.L_x_5581:
[----:B------:R-:W-:Y:S05]  /*fd20*/  BSYNC B1 ;  /* 0x0000000000017941 */ /* 0x000fea0003800000 */
.L_x_5580:
[----:B---3--:R-:W-:-:S05]  /*fd30*/  VIADD R18, R128, 0x30 ;  /* 0x0000003080127836 */ /* 0x008fca0000000000 */
[----:B------:R-:W-:-:S04]  /*fd40*/  ISETP.GE.AND P0, PT, R18, R14, PT ;  /* 0x0000000e1200720c */ /* 0x000fc80003f06270 */
[----:B------:R-:W-:-:S13]  /*fd50*/  ISETP.LT.OR P0, PT, R48, -0x187, P0 ;  /* 0xfffffe793000780c */ /* 0x000fda0000701670 */
[----:B------:R-:W-:Y:S05]  /*fd60*/  @P0 BRA `(.L_x_5590) ;  /* 0x0000007400180947 */ /* 0x000fea0003800000 */
[----:B----4-:R3:W5:Y:S04]  /*fd70*/  LDG.E.128 R28, desc[UR6][R12.64+0x80] ;  /* 0x000080060c1c7981 */ /* 0x010768000c1e1d00 */
[----:B-1----:R3:W5:Y:S04]  /*fd80*/  LDG.E.128 R20, desc[UR6][R12.64+0x100] ;  /* 0x000100060c147981 */ /* 0x002768000c1e1d00 */
[----:B------:R3:W5:Y:S04]  /*fd90*/  LDG.E.128 R8, desc[UR6][R12.64+0x180] ;  /* 0x000180060c087981 */ /* 0x000768000c1e1d00 */
[----:B------:R3:W5:Y:S01]  /*fda0*/  LDG.E.128 R32, desc[UR6][R12.64] ;  /* 0x000000060c207981 */ /* 0x000762000c1e1d00 */
[----:B------:R-:W-:Y:S01]  /*fdb0*/  ISETP.GE.AND P0, PT, R16, UR5, PT ;  /* 0x0000000510007c0c */ /* 0x000fe2000bf06270 */
[----:B------:R-:W-:-:S12]  /*fdc0*/  BSSY B0, `(.L_x_5591) ;  /* 0x0000031000007945 */ /* 0x000fd80003800000 */
[----:B------:R-:W-:Y:S05]  /*fdd0*/  @P0 BRA `(.L_x_5592) ;  /* 0x0000000000bc0947 */ /* 0x000fea0003800000 */
[----:B------:R-:W4:Y:S04]  /*fde0*/  LDG.E.64 R4, desc[UR6][R24.64] ;  /* 0x0000000618047981 */ /* 0x000f28000c1e1b00 */
[----:B------:R-:W3:Y:S01]  /*fdf0*/  LDG.E.64 R6, desc[UR6][R26.64] ;  /* 0x000000061a067981 */ /* 0x000ee2000c1e1b00 */
        /* <DEDUP_REMOVED lines=8> */
[----:B----4-:R-:W-:Y:S02]  /*fe80*/  HADD2.F32 R19, -RZ, R4.H1_H1 ;  /* 0x30000004ff137230 */ /* 0x010fe40000004100 */
[----:B------:R-:W-:Y:S02]  /*fe90*/  HADD2.F32 R2, -RZ, R5.H1_H1 ;  /* 0x30000005ff027230 */ /* 0x000fe40000004100 */
[----:B---3--:R-:W-:Y:S02]  /*fea0*/  HADD2.F32 R13, -RZ, R6.H1_H1 ;  /* 0x30000006ff0d7230 */ /* 0x008fe40000004100 */
        /* <DEDUP_REMOVED lines=9> */
[----:B------:R-:W-:Y:S02]  /*ff40*/  HADD2.F32 R4, -RZ, R4.H0_H0 ;  /* 0x20000004ff047230 */ /* 0x000fe40000004100 */
[--C-:B------:R-:W-:Y:S01]  /*ff50*/  HADD2.F32 R12, -RZ, R0.reuse.H0_H0 ;  /* 0x20000000ff0c7230 */ /* 0x100fe20000004100 */
[----:B------:R-:W-:Y:S01]  /*ff60*/  F2FP.F16.F32.PACK_AB R32, R19, R32 ;  /* 0x000000201320723e */ /* 0x000fe200000000ff */
[----:B------:R-:W-:Y:S01]  /*ff70*/  HADD2.F32 R13, -RZ, R0.H1_H1 ;  /* 0x30000000ff0d7230 */ /* 0x000fe20000004100 */
[----:B------:R-:W-:Y:S01]  /*ff80*/  F2FP.F16.F32.PACK_AB R2, R2, R14 ;  /* 0x0000000e0202723e */ /* 0x000fe200000000ff */
[----:B------:R-:W-:-:S02]  /*ff90*/  HADD2.F32 R6, -RZ, R6.H0_H0 ;  /* 0x20000006ff067230 */ /* 0x000fc40000004100 */
[CC--:B------:R-:W-:Y:S01]  /*ffa0*/  FMUL.FTZ R34, R4.reuse, R12.reuse ;  /* 0x0000000c04227220 */ /* 0x0c0fe20000410000 */
[----:B------:R-:W-:Y:S02]  /*ffb0*/  HADD2.F32 R0, -RZ, R35.H0_H0 ;  /* 0x20000023ff007230 */ /* 0x000fe40000004100 */
[-C--:B------:R-:W-:Y:S01]  /*ffc0*/  FMUL.FTZ R33, R4, R13.reuse ;  /* 0x0000000d04217220 */ /* 0x080fe20000410000 */
[----:B------:R-:W-:Y:S02]  /*ffd0*/  HADD2.F32 R5, -RZ, R5.H0_H0 ;  /* 0x20000005ff057230 */ /* 0x000fe40000004100 */
[C---:B------:R-:W-:Y:S01]  /*ffe0*/  FFMA.FTZ R34, R6.reuse, R13, R34 ;  /* 0x0000000d06227223 */ /* 0x040fe20000010022 */
[----:B------:R-:W-:Y:S02]  /*fff0*/  HADD2.F32 R35, -RZ, R35.H1_H1 ;  /* 0x30000023ff237230 */ /* 0x000fe40000004100 */
[----:B------:R-:W-:Y:S01]  /*10000*/  FFMA.FTZ R33, R6, R12, -R33 ;  /* 0x0000000c06217223 */ /* 0x000fe20000010821 */
[----:B------:R-:W-:-:S02]  /*10010*/  HADD2.F32 R7, -RZ, R7.H0_H0 ;  /* 0x20000007ff077230 */ /* 0x000fc40000004100 */
[C---:B------:R-:W-:Y:S01]  /*10020*/  FMUL.FTZ R4, R5.reuse, R35 ;  /* 0x0000002305047220 */ /* 0x040fe20000410000 */
[-C--:B------:R-:W-:Y:S01]  /*10030*/  FMUL.FTZ R5, R5, R0.reuse ;  /* 0x0000000005057220 */ /* 0x080fe20000410000 */
[----:B------:R-:W-:Y:S02]  /*10040*/  F2FP.F16.F32.PACK_AB R33, R34, R33 ;  /* 0x000000212221723e */ /* 0x000fe400000000ff */
[C---:B------:R-:W-:Y:S01]  /*10050*/  FFMA.FTZ R4, R7.reuse, R0, -R4 ;  /* 0x0000000007047223 */ /* 0x040fe20000010804 */
[----:B------:R-:W-:Y:S01]  /*10060*/  FFMA.FTZ R5, R7, R35, R5 ;  /* 0x0000002307057223 */ /* 0x000fe20000010005 */
[----:B------:R-:W-:Y:S02]  /*10070*/  LOP3.LUT R33, R33, R32, RZ, 0x3c, !PT ;  /* 0x0000002021217212 */ /* 0x000fe400078e3cff */
[----:B------:R-:W-:Y:S02]  /*10080*/  MOV R35, R2 ;  /* 0x0000000200237202 */ /* 0x000fe40000000f00 */
[----:B------:R-:W-:-:S02]  /*10090*/  F2FP.F16.F32.PACK_AB R4, R5, R4 ;  /* 0x000000040504723e */ /* 0x000fc400000000ff */
[C---:B------:R-:W-:Y:S02]  /*100a0*/  LOP3.LUT R32, R33.reuse, R32, RZ, 0x3c, !PT ;  /* 0x0000002021207212 */ /* 0x040fe400078e3cff */
[----:B------:R-:W-:Y:S02]  /*100b0*/  MOV R34, R4 ;  /* 0x0000000400227202 */ /* 0x000fe40000000f00 */
[----:B------:R-:W-:Y:S02]  /*100c0*/  LOP3.LUT R33, R33, R32, RZ, 0x3c, !PT ;  /* 0x0000002021217212 */ /* 0x000fe400078e3cff */
.L_x_5592:
[----:B------:R-:W-:Y:S05]  /*100d0*/  BSYNC B0 ;  /* 0x0000000000007941 */ /* 0x000fea0003800000 */
.L_x_5591:
[----:B-----5:R1:W-:Y:S01]  /*100e0*/  STS.128 [R244+0x1800], R32 ;  /* 0x00180020f4007388 */ /* 0x0203e20000000c00 */
[----:B------:R-:W-:Y:S01]  /*100f0*/  IADD3 R0, R16, 0x40, RZ ;  /* 0x0000004010007810 */ /* 0x000fe20007ffe0ff */
[----:B------:R-:W-:Y:S03]  /*10100*/  BSSY B0, `(.L_x_5593) ;  /* 0x0000032000007945 */ /* 0x000fe60003800000 */
[----:B------:R-:W-:-:S13]  /*10110*/  ISETP.GE.AND P0, PT, R0, UR5, PT ;  /* 0x0000000500007c0c */ /* 0x000fda000bf06270 */
[----:B------:R-:W-:Y:S05]  /*10120*/  @P0 BRA `(.L_x_5594) ;  /* 0x0000000000bc0947 */ /* 0x000fea0003800000 */
[----:B------:R-:W4:Y:S04]  /*10130*/  LDG.E.64 R4, desc[UR6][R24.64+0x40] ;  /* 0x0000400618047981 */ /* 0x000f28000c1e1b00 */
[----:B------:R-:W3:Y:S01]  /*10140*/  LDG.E.64 R6, desc[UR6][R26.64+0x40] ;  /* 0x000040061a067981 */ /* 0x000ee2000c1e1b00 */
[----:B-1----:R-:W-:Y:S02]  /*10150*/  MOV R32, R29 ;  /* 0x0000001d00207202 */ /* 0x002fe40000000f00 */
        /* <DEDUP_REMOVED lines=44> */
.L_x_5594:
[----:B------:R-:W-:Y:S05]  /*10420*/  BSYNC B0 ;  /* 0x0000000000007941 */ /* 0x000fea0003800000 */
.L_x_5593:
[----:B------:R4:W-:Y:S01]  /*10430*/  STS.128 [R244+0x3800], R28 ;  /* 0x0038001cf4007388 */ /* 0x0009e20000000c00 */
[----:B------:R-:W-:Y:S01]  /*10440*/  IADD3 R0, R16, 0x80, RZ ;  /* 0x0000008010007810 */ /* 0x000fe20007ffe0ff */
[----:B------:R-:W-:Y:S03]  /*10450*/  BSSY B0, `(.L_x_5595) ;  /* 0x0000032000007945 */ /* 0x000fe60003800000 */
[----:B------:R-:W-:-:S13]  /*10460*/  ISETP.GE.AND P0, PT, R0, UR5, PT ;  /* 0x0000000500007c0c */ /* 0x000fda000bf06270 */
[----:B------:R-:W-:Y:S05]  /*10470*/  @P0 BRA `(.L_x_5596) ;  /* 0x0000000000bc0947 */ /* 0x000fea0003800000 */
[----:B------:R-:W5:Y:S04]  /*10480*/  LDG.E.64 R4, desc[UR6][R24.64+0x80] ;  /* 0x0000800618047981 */ /* 0x000f68000c1e1b00 */
[----:B------:R-:W3:Y:S01]  /*10490*/  LDG.E.64 R6, desc[UR6][R26.64+0x80] ;  /* 0x000080061a067981 */ /* 0x000ee2000c1e1b00 */
        /* <DEDUP_REMOVED lines=45> */
.L_x_5596:
[----:B------:R-:W-:Y:S05]  /*10770*/  BSYNC B0 ;  /* 0x0000000000007941 */ /* 0x000fea0003800000 */
.L_x_5595:
[----:B------:R1:W-:Y:S01]  /*10780*/  STS.128 [R244+0x5800], R20 ;  /* 0x00580014f4007388 */ /* 0x0003e20000000c00 */
[----:B------:R-:W-:Y:S01]  /*10790*/  IADD3 R16, R16, 0xc0, RZ ;  /* 0x000000c010107810 */ /* 0x000fe20007ffe0ff */
[----:B------:R-:W-:Y:S03]  /*107a0*/  BSSY B0, `(.L_x_5597) ;  /* 0x0000031000007945 */ /* 0x000fe60003800000 */
[----:B------:R-:W-:-:S13]  /*107b0*/  ISETP.GE.AND P0, PT, R16, UR5, PT ;  /* 0x0000000510007c0c */ /* 0x000fda000bf06270 */
[----:B------:R-:W-:Y:S05]  /*107c0*/  @P0 BRA `(.L_x_5598) ;  /* 0x0000000000b80947 */ /* 0x000fea0003800000 */
[----:B------:R-:W5:Y:S04]  /*107d0*/  LDG.E.64 R24, desc[UR6][R24.64+0xc0] ;  /* 0x0000c00618187981 */ /* 0x000f68000c1e1b00 */
[----:B------:R-:W2:Y:S01]  /*107e0*/  LDG.E.64 R26, desc[UR6][R26.64+0xc0] ;  /* 0x0000c0061a1a7981 */ /* 0x000ea2000c1e1b00 */
[----:B---3--:R-:W-:Y:S02]  /*107f0*/  MOV R12, R9 ;  /* 0x00000009000c7202 */ /* 0x008fe40000000f00 */
[----:B------:R-:W-:Y:S02]  /*10800*/  MOV R9, R11 ;  /* 0x0000000b00097202 */ /* 0x000fe40000000f00 */
[----:B------:R-:W-:Y:S01]  /*10810*/  MOV R11, R10 ;  /* 0x0000000a000b7202 */ /* 0x000fe20000000f00 */
[--C-:B------:R-:W-:Y:S01]  /*10820*/  HADD2.F32 R13, -RZ, R12.reuse.H0_H0 ;  /* 0x2000000cff0d7230 */ /* 0x100fe20000004100 */
[----:B------:R-:W-:Y:S01]  /*10830*/  MOV R0, R8 ;  /* 0x0000000800007202 */ /* 0x000fe20000000f00 */
[----:B------:R-:W-:-:S02]  /*10840*/  HADD2.F32 R12, -RZ, R12.H1_H1 ;  /* 0x3000000cff0c7230 */ /* 0x000fc40000004100 */
[--C-:B------:R-:W-:Y:S02]  /*10850*/  HADD2.F32 R10, -RZ, R9.reuse.H0_H0 ;  /* 0x20000009ff0a7230 */ /* 0x100fe40000004100 */
        /* <DEDUP_REMOVED lines=8> */
[----:B------:R-:W-:Y:S01]  /*108e0*/  FMUL.FTZ R2, R2, R10 ;  /* 0x0000000a02027220 */ /* 0x000fe20000410000 */
[C---:B------:R-:W-:Y:S01]  /*108f0*/  FFMA.FTZ R8, R5.reuse, R13, -R8 ;  /* 0x0000000d05087223 */ /* 0x040fe20000010808 */
[----:B------:R-:W-:Y:S01]  /*10900*/  FFMA.FTZ R7, R5, R12, R7 ;  /* 0x0000000c05077223 */ /* 0x000fe20000010007 */
[C---:B------:R-:W-:Y:S01]  /*10910*/  FFMA.FTZ R6, R4.reuse, R10, -R6 ;  /* 0x0000000a04067223 */ /* 0x040fe20000010806 */
[----:B------:R-:W-:Y:S01]  /*10920*/  FFMA.FTZ R2, R4, R9, R2 ;  /* 0x0000000904027223 */ /* 0x000fe20000010002 */
[----:B------:R-:W-:Y:S02]  /*10930*/  HADD2.F32 R24, -RZ, R24.H0_H0 ;  /* 0x20000018ff187230 */ /* 0x000fe40000004100 */
[--C-:B------:R-:W-:Y:S01]  /*10940*/  HADD2.F32 R5, -RZ, R0.reuse.H1_H1 ;  /* 0x30000000ff057230 */ /* 0x100fe20000004100 */
[----:B------:R-:W-:Y:S01]  /*10950*/  F2FP.F16.F32.PACK_AB R8, R7, R8 ;  /* 0x000000080708723e */ /* 0x000fe200000000ff */
[----:B------:R-:W-:Y:S01]  /*10960*/  HADD2.F32 R4, -RZ, R0.H0_H0 ;  /* 0x20000000ff047230 */ /* 0x000fe20000004100 */
[----:B------:R-:W-:Y:S01]  /*10970*/  F2FP.F16.F32.PACK_AB R2, R2, R6 ;  /* 0x000000060202723e */ /* 0x000fe200000000ff */
[----:B------:R-:W-:-:S02]  /*10980*/  HADD2.F32 R26, -RZ, R26.H0_H0 ;  /* 0x2000001aff1a7230 */ /* 0x000fc40000004100 */
[CC--:B------:R-:W-:Y:S01]  /*10990*/  FMUL.FTZ R9, R24.reuse, R5.reuse ;  /* 0x0000000518097220 */ /* 0x0c0fe20000410000 */
[----:B------:R-:W-:Y:S02]  /*109a0*/  HADD2.F32 R0, -RZ, R11.H0_H0 ;  /* 0x2000000bff007230 */ /* 0x000fe40000004100 */
[-C--:B------:R-:W-:Y:S01]  /*109b0*/  FMUL.FTZ R24, R24, R4.reuse ;  /* 0x0000000418187220 */ /* 0x080fe20000410000 */
[----:B------:R-:W-:Y:S02]  /*109c0*/  HADD2.F32 R25, -RZ, R25.H0_H0 ;  /* 0x20000019ff197230 */ /* 0x000fe40000004100 */
[C---:B------:R-:W-:Y:S01]  /*109d0*/  FFMA.FTZ R9, R26.reuse, R4, -R9 ;  /* 0x000000041a097223 */ /* 0x040fe20000010809 */
[----:B------:R-:W-:Y:S02]  /*109e0*/  HADD2.F32 R11, -RZ, R11.H1_H1 ;  /* 0x3000000bff0b7230 */ /* 0x000fe40000004100 */
[----:B------:R-:W-:Y:S01]  /*109f0*/  FFMA.FTZ R24, R26, R5, R24 ;  /* 0x000000051a187223 */ /* 0x000fe20000010018 */
[----:B------:R-:W-:-:S02]  /*10a00*/  HADD2.F32 R27, -RZ, R27.H0_H0 ;  /* 0x2000001bff1b7230 */ /* 0x000fc40000004100 */
[C---:B------:R-:W-:Y:S02]  /*10a10*/  FMUL.FTZ R10, R25.reuse, R11 ;  /* 0x0000000b190a7220 */ /* 0x040fe40000410000 */
[----:B------:R-:W-:Y:S01]  /*10a20*/  F2FP.F16.F32.PACK_AB R9, R24, R9 ;  /* 0x000000091809723e */ /* 0x000fe200000000ff */
[-C--:B------:R-:W-:Y:S01]  /*10a30*/  FMUL.FTZ R25, R25, R0.reuse ;  /* 0x0000000019197220 */ /* 0x080fe20000410000 */
[----:B------:R-:W-:Y:S02]  /*10a40*/  FFMA.FTZ R10, R27, R0, -R10 ;  /* 0x000000001b0a7223 */ /* 0x000fe4000001080a */
[----:B------:R-:W-:Y:S01]  /*10a50*/  LOP3.LUT R9, R9, R8, RZ, 0x3c, !PT ;  /* 0x0000000809097212 */ /* 0x000fe200078e3cff */
[----:B------:R-:W-:Y:S01]  /*10a60*/  FFMA.FTZ R25, R27, R11, R25 ;  /* 0x0000000b1b197223 */ /* 0x000fe20000010019 */
[----:B------:R-:W-:Y:S02]  /*10a70*/  MOV R11, R2 ;  /* 0x00000002000b7202 */ /* 0x000fe40000000f00 */
[----:B------:R-:W-:-:S02]  /*10a80*/  LOP3.LUT R8, R9, R8, RZ, 0x3c, !PT ;  /* 0x0000000809087212 */ /* 0x000fc400078e3cff */
[----:B------:R-:W-:Y:S02]  /*10a90*/  F2FP.F16.F32.PACK_AB R10, R25, R10 ;  /* 0x0000000a190a723e */ /* 0x000fe400000000ff */
[----:B------:R-:W-:Y:S02]  /*10aa0*/  LOP3.LUT R9, R9, R8, RZ, 0x3c, !PT ;  /* 0x0000000809097212 */ /* 0x000fe400078e3cff */
.L_x_5598:
[----:B------:R-:W-:Y:S05]  /*10ab0*/  BSYNC B0 ;  /* 0x0000000000007941 */ /* 0x000fea0003800000 */
.L_x_5597:
[----:B------:R1:W-:Y:S01]  /*10ac0*/  STS.128 [R244+0x7800], R8 ;  /* 0x00780008f4007388 */ /* 0x0003e20000000c00 */
[----:B------:R-:W-:Y:S05]  /*10ad0*/  BRA `(.L_x_5590) ;  /* 0x0000006400bc7947 */ /* 0x000fea0003800000 */
.L_x_5559:
[----:B------:R-:W-:Y:S04]  /*10ae0*/  BSSY B1, `(.L_x_5599) ;  /* 0x0000186000017945 */ /* 0x000fe80003800000 */
[----:B------:R-:W-:Y:S05]  /*10af0*/  @!P1 BRA `(.L_x_5600) ;  /* 0x0000001800109947 */ /* 0x000fea0003800000 */
[----:B----4-:R1:W5:Y:S04]  /*10b00*/  LDG.E.128 R28, desc[UR6][R34.64+0x80] ;  /* 0x00008006221c7981 */ /* 0x010368000c1e1d00 */
[----:B------:R1:W5:Y:S04]  /*10b10*/  LDG.E.128 R24, desc[UR6][R34.64+0x100] ;  /* 0x0001000622187981 */ /* 0x000368000c1e1d00 */
[----:B---3--:R1:W5:Y:S04]  /*10b20*/  LDG.E.128 R20, desc[UR6][R34.64+0x180] ;  /* 0x0001800622147981 */ /* 0x008368000c1e1d00 */
        /* <DEDUP_REMOVED lines=14> */
[----:B------:R-:W-:-:S03]  /*10c10*/  LEA R8, P1, R4, UR8, 0x1 ;  /* 0x0000000804087c11 */ /* 0x000fc6000f8208ff */
[----:B------:R-:W2:Y:S01]  /*10c20*/  LDG.E.128 R36, desc[UR6][R36.64] ;  /* 0x0000000624247981 */ /* 0x000ea2000c1e1d00 */
[----:B------:R-:W-:Y:S01]  /*10c30*/  LEA.HI.X R9, R4, UR9, R5, 0x1, P1 ;  /* 0x0000000904097c11 */ /* 0x000fe200088f0c05 */
[----:B------:R-:W-:-:S04]  /*10c40*/  ULDC.64 UR8, c[0x0][0x358] ;  /* 0x0000d60000087ab9 */ /* 0x000fc80000000a00 */
[----:B------:R3:W4:Y:S02]  /*10c50*/  LDG.E.128 R4, desc[UR6][R8.64] ;  /* 0x0000000608047981 */ /* 0x000724000c1e1d00 */
[----:B---3--:R-:W-:Y:S02]  /*10c60*/  MOV R8, RZ ;  /* 0x000000ff00087202 */ /* 0x008fe40000000f00 */
[----:B------:R-:W-:-:S04]  /*10c70*/  @P0 IADD3 R8, -R3, RZ, RZ ;  /* 0x000000ff03080210 */ /* 0x000fc80007ffe1ff */
[----:B------:R-:W-:-:S04]  /*10c80*/  IADD3 R3, P1, R8, R0, RZ ;  /* 0x0000000008037210 */ /* 0x000fc80007f3e0ff */
[----:B------:R-:W-:Y:S02]  /*10c90*/  LEA.HI.X.SX32 R8, R8, R2, 0x1, P1 ;  /* 0x0000000208087211 */ /* 0x000fe400008f0eff */
[----:B------:R-:W-:-:S04]  /*10ca0*/  LEA R10, P1, R3, UR8, 0x1 ;  /* 0x00000008030a7c11 */ /* 0x000fc8000f8208ff */
[----:B------:R-:W-:-:S06]  /*10cb0*/  LEA.HI.X R11, R3, UR9, R8, 0x1, P1 ;  /* 0x00000009030b7c11 */ /* 0x000fcc00088f0c08 */
[----:B------:R-:W3:Y:S01]  /*10cc0*/  LDG.E.128 R8, desc[UR6][R10.64] ;  /* 0x000000060a087981 */ /* 0x000ee2000c1e1d00 */
        /* <DEDUP_REMOVED lines=18> */
[----:B------:R-:W-:Y:S01]  /*10df0*/  FMUL.FTZ R39, R39, R7 ;  /* 0x0000000727277220 */ /* 0x000fe20000410000 */
[----:B------:R-:W-:-:S02]  /*10e00*/  HADD2.F32 R6, -RZ, R6.H1_H1 ;  /* 0x30000006ff067230 */ /* 0x000fc40000004100 */
        /* <DEDUP_REMOVED lines=11> */
[--C-:B------:R-:W-:Y:S02]  /*10ec0*/  HADD2.F32 R5, -RZ, R3.reuse.H0_H0 ;  /* 0x20000003ff057230 */ /* 0x100fe40000004100 */
[----:B------:R-:W-:Y:S01]  /*10ed0*/  FMUL.FTZ R6, R37, R6 ;  /* 0x0000000625067220 */ /* 0x000fe20000410000 */
[----:B------:R-:W-:Y:S02]  /*10ee0*/  HADD2.F32 R36, -RZ, R3.H1_H1 ;  /* 0x30000003ff247230 */ /* 0x000fe40000004100 */
[----:B------:R-:W-:Y:S01]  /*10ef0*/  FMUL.FTZ R44, R7, R44 ;  /* 0x0000002c072c7220 */ /* 0x000fe20000410000 */
[----:B------:R-:W-:Y:S01]  /*10f00*/  @!P0 FADD.FTZ R38, -R38, -RZ ;  /* 0x800000ff26268221 */ /* 0x000fe20000010100 */
[----:B------:R-:W-:Y:S01]  /*10f10*/  @!P0 FADD.FTZ R43, -R43, -RZ ;  /* 0x800000ff2b2b8221 */ /* 0x000fe20000010100 */
[----:B------:R-:W-:-:S02]  /*10f20*/  HADD2.F32 R7, -RZ, R15.H0_H0 ;  /* 0x2000000fff077230 */ /* 0x000fc40000004100 */
[----:B------:R-:W-:Y:S01]  /*10f30*/  FMUL.FTZ R54, R54, R38 ;  /* 0x0000002636367220 */ /* 0x000fe20000410000 */
[--C-:B---3--:R-:W-:Y:S02]  /*10f40*/  HADD2.F32 R3, -RZ, R9.reuse.H0_H0 ;  /* 0x20000009ff037230 */ /* 0x108fe40000004100 */
[----:B------:R-:W-:Y:S02]  /*10f50*/  HADD2.F32 R37, -RZ, R9.H1_H1 ;  /* 0x30000009ff257230 */ /* 0x000fe40000004100 */
[----:B------:R-:W-:Y:S02]  /*10f60*/  HADD2.F32 R9, -RZ, R11.H0_H0 ;  /* 0x2000000bff097230 */ /* 0x000fe40000004100 */
[----:B------:R-:W-:Y:S01]  /*10f70*/  FMUL.FTZ R55, R55, R43 ;  /* 0x0000002b37377220 */ /* 0x000fe20000410000 */
[--C-:B------:R-:W-:Y:S02]  /*10f80*/  HADD2.F32 R38, -RZ, R8.reuse.H0_H0 ;  /* 0x20000008ff267230 */ /* 0x100fe40000004100 */
[----:B------:R-:W-:-:S02]  /*10f90*/  HADD2.F32 R43, -RZ, R8.H1_H1 ;  /* 0x30000008ff2b7230 */ /* 0x000fc40000004100 */
[----:B------:R-:W-:Y:S01]  /*10fa0*/  FFMA.FTZ R7, R7, R9, R42 ;  /* 0x0000000907077223 */ /* 0x000fe2000001002a */
[--C-:B------:R-:W-:Y:S02]  /*10fb0*/  HADD2.F32 R8, -RZ, R10.reuse.H0_H0 ;  /* 0x2000000aff087230 */ /* 0x100fe40000004100 */
[----:B------:R-:W-:Y:S02]  /*10fc0*/  HADD2.F32 R9, -RZ, R41.H0_H0 ;  /* 0x20000029ff097230 */ /* 0x000fe40000004100 */
[----:B------:R-:W-:Y:S02]  /*10fd0*/  HADD2.F32 R11, -RZ, R11.H1_H1 ;  /* 0x3000000bff0b7230 */ /* 0x000fe40000004100 */
[----:B------:R-:W-:Y:S02]  /*10fe0*/  HADD2.F32 R10, -RZ, R10.H1_H1 ;  /* 0x3000000aff0a7230 */ /* 0x000fe40000004100 */
[----:B------:R-:W-:Y:S02]  /*10ff0*/  HADD2.F32 R15, -RZ, R15.H1_H1 ;  /* 0x3000000fff0f7230 */ /* 0x000fe40000004100 */
[----:B------:R-:W-:-:S02]  /*11000*/  HADD2.F32 R41, -RZ, R41.H1_H1 ;  /* 0x30000029ff297230 */ /* 0x000fc40000004100 */
[----:B------:R-:W-:Y:S01]  /*11010*/  FFMA.FTZ R3, R5, R3, R54 ;  /* 0x0000000305037223 */ /* 0x000fe20000010036 */
        /* <DEDUP_REMOVED lines=15> */
.L_x_5602:
[----:B------:R-:W-:Y:S05]  /*11110*/  BSYNC B0 ;  /* 0x0000000000007941 */ /* 0x000fea0003800000 */
.L_x_5601:
        /* <DEDUP_REMOVED lines=16> */
[----:B------:R-:W3:Y:S01]  /*11220*/  LDG.E.128 R36, desc[UR6][R36.64+0x80] ;  /* 0x0000800624247981 */ /* 0x000ee2000c1e1d00 */
[----:B------:R-:W-:Y:S01]  /*11230*/  LEA.HI.X R9, R4, UR9, R5, 0x1, P1 ;  /* 0x0000000904097c11 */ /* 0x000fe200088f0c05 */
[----:B------:R-:W-:-:S04]  /*11240*/  ULDC.64 UR8, c[0x0][0x358] ;  /* 0x0000d60000087ab9 */ /* 0x000fc80000000a00 */
[----:B------:R4:W5:Y:S02]  /*11250*/  LDG.E.128 R4, desc[UR6][R8.64+0x80] ;  /* 0x0000800608047981 */ /* 0x000964000c1e1d00 */
[----:B----4-:R-:W-:Y:S02]  /*11260*/  MOV R8, RZ ;  /* 0x000000ff00087202 */ /* 0x010fe40000000f00 */
[----:B------:R-:W-:-:S04]  /*11270*/  @P0 IADD3 R8, -R3, RZ, RZ ;  /* 0x000000ff03080210 */ /* 0x000fc80007ffe1ff */
[----:B------:R-:W-:-:S04]  /*11280*/  IADD3 R3, P1, R8, R0, RZ ;  /* 0x0000000008037210 */ /* 0x000fc80007f3e0ff */
[----:B------:R-:W-:Y:S02]  /*11290*/  LEA.HI.X.SX32 R8, R8, R2, 0x1, P1 ;  /* 0x0000000208087211 */ /* 0x000fe400008f0eff */
[----:B------:R-:W-:-:S04]  /*112a0*/  LEA R10, P1, R3, UR8, 0x1 ;  /* 0x00000008030a7c11 */ /* 0x000fc8000f8208ff */
[----:B------:R-:W-:-:S06]  /*112b0*/  LEA.HI.X R11, R3, UR9, R8, 0x1, P1 ;  /* 0x00000009030b7c11 */ /* 0x000fcc00088f0c08 */
[----:B------:R-:W4:Y:S01]  /*112c0*/  LDG.E.128 R8, desc[UR6][R10.64+0x80] ;  /* 0x000080060a087981 */ /* 0x000f22000c1e1d00 */
[----:B------:R-:W-:Y:S02]  /*112d0*/  MOV R3, R29 ;  /* 0x0000001d00037202 */ /* 0x000fe40000000f00 */
[----:B------:R-:W-:Y:S02]  /*112e0*/  MOV R15, R31 ;  /* 0x0000001f000f7202 */ /* 0x000fe40000000f00 */
[----:B---3--:R-:W-:Y:S02]  /*112f0*/  MOV R29, R36 ;  /* 0x00000024001d7202 */ /* 0x008fe40000000f00 */
[----:B------:R-:W-:Y:S02]  /*11300*/  MOV R31, R38 ;  /* 0x00000026001f7202 */ /* 0x000fe40000000f00 */
[----:B------:R-:W-:Y:S02]  /*11310*/  MOV R36, R37 ;  /* 0x0000002500247202 */ /* 0x000fe40000000f00 */
[----:B------:R-:W-:Y:S01]  /*11320*/  MOV R38, R39 ;  /* 0x0000002700267202 */ /* 0x000fe20000000f00 */
[----:B-----5:R-:W-:-:S02]  /*11330*/  HADD2.F32 R37, -RZ, R4.H0_H0 ;  /* 0x20000004ff257230 */ /* 0x020fc40000004100 */
[----:B------:R-:W-:Y:S02]  /*11340*/  HADD2.F32 R39, -RZ, R4.H1_H1 ;  /* 0x30000004ff277230 */ /* 0x000fe40000004100 */
[----:B------:R-:W-:Y:S02]  /*11350*/  HADD2.F32 R4, -RZ, R5.H0_H0 ;  /* 0x20000005ff047230 */ /* 0x000fe40000004100 */
[--C-:B--2---:R-:W-:Y:S02]  /*11360*/  HADD2.F32 R42, -RZ, R29.reuse.H0_H0 ;  /* 0x2000001dff2a7230 */ /* 0x104fe40000004100 */
        /* <DEDUP_REMOVED lines=30> */
[----:B----4-:R-:W-:-:S02]  /*11550*/  HADD2.F32 R28, -RZ, R8.H0_H0 ;  /* 0x20000008ff1c7230 */ /* 0x010fc40000004100 */
        /* <DEDUP_REMOVED lines=27> */
.L_x_5604:
[----:B------:R-:W-:Y:S05]  /*11710*/  BSYNC B0 ;  /* 0x0000000000007941 */ /* 0x000fea0003800000 */
.L_x_5603:
        /* <DEDUP_REMOVED lines=95> */
.L_x_5606:
[----:B------:R-:W-:Y:S05]  /*11d10*/  BSYNC B0 ;  /* 0x0000000000007941 */ /* 0x000fea0003800000 */
.L_x_5605:
        /* <DEDUP_REMOVED lines=13> */
[----:B----4-:R-:W-:Y:S01]  /*11df0*/  IMAD.WIDE R24, R6, 0x2, R34 ;  /* 0x0000000206187825 */ /* 0x010fe200078e0222 */
[----:B------:R-:W-:Y:S02]  /*11e00*/  LEA.HI.X.SX32 R5, R5, R2, 0x1, P1 ;  /* 0x0000000205057211 */ /* 0x000fe400008f0eff */
[----:B------:R-:W-:-:S03]  /*11e10*/  LEA R8, P1, R4, UR8, 0x1 ;  /* 0x0000000804087c11 */ /* 0x000fc6000f8208ff */
[----:B------:R-:W4:Y:S01]  /*11e20*/  LDG.E.128 R24, desc[UR6][R24.64+0x180] ;  /* 0x0001800618187981 */ /* 0x000f22000c1e1d00 */
[----:B------:R-:W-:Y:S01]  /*11e30*/  LEA.HI.X R9, R4, UR9, R5, 0x1, P1 ;  /* 0x0000000904097c11 */ /* 0x000fe200088f0c05 */
[----:B------:R-:W-:-:S04]  /*11e40*/  ULDC.64 UR8, c[0x0][0x358] ;  /* 0x0000d60000087ab9 */ /* 0x000fc80000000a00 */
[----:B------:R5:W2:Y:S02]  /*11e50*/  LDG.E.128 R4, desc[UR6][R8.64+0x180] ;  /* 0x0001800608047981 */ /* 0x000aa4000c1e1d00 */
[----:B-----5:R-:W-:Y:S02]  /*11e60*/  MOV R8, RZ ;  /* 0x000000ff00087202 */ /* 0x020fe40000000f00 */
[----:B------:R-:W-:-:S04]  /*11e70*/  @P0 IADD3 R8, -R3, RZ, RZ ;  /* 0x000000ff03080210 */ /* 0x000fc80007ffe1ff */
[----:B------:R-:W-:-:S04]  /*11e80*/  IADD3 R3, P1, R8, R0, RZ ;  /* 0x0000000008037210 */ /* 0x000fc80007f3e0ff */
[----:B------:R-:W-:Y:S02]  /*11e90*/  LEA.HI.X.SX32 R8, R8, R2, 0x1, P1 ;  /* 0x0000000208087211 */ /* 0x000fe400008f0eff */
[----:B------:R-:W-:-:S04]  /*11ea0*/  LEA R10, P1, R3, UR8, 0x1 ;  /* 0x00000008030a7c11 */ /* 0x000fc8000f8208ff */
[----:B------:R-:W-:-:S06]  /*11eb0*/  LEA.HI.X R11, R3, UR9, R8, 0x1, P1 ;  /* 0x00000009030b7c11 */ /* 0x000fcc00088f0c08 */
[----:B------:R-:W5:Y:S01]  /*11ec0*/  LDG.E.128 R8, desc[UR6][R10.64+0x180] ;  /* 0x000180060a087981 */ /* 0x000f62000c1e1d00 */
[----:B------:R-:W-:Y:S02]  /*11ed0*/  MOV R3, R21 ;  /* 0x0000001500037202 */ /* 0x000fe40000000f00 */
[----:B------:R-:W-:Y:S02]  /*11ee0*/  MOV R15, R23 ;  /* 0x00000017000f7202 */ /* 0x000fe40000000f00 */
[----:B----4-:R-:W-:Y:S02]  /*11ef0*/  MOV R21, R24 ;  /* 0x0000001800157202 */ /* 0x010fe40000000f00 */
[----:B------:R-:W-:Y:S02]  /*11f00*/  MOV R23, R26 ;  /* 0x0000001a00177202 */ /* 0x000fe40000000f00 */
[----:B------:R-:W-:Y:S02]  /*11f10*/  MOV R24, R25 ;  /* 0x0000001900187202 */ /* 0x000fe40000000f00 */
[----:B------:R-:W-:Y:S01]  /*11f20*/  MOV R26, R27 ;  /* 0x0000001b001a7202 */ /* 0x000fe20000000f00 */
[----:B--2---:R-:W-:-:S02]  /*11f30*/  HADD2.F32 R25, -RZ, R4.H0_H0 ;  /* 0x20000004ff197230 */ /* 0x004fc40000004100 */
[----:B------:R-:W-:Y:S02]  /*11f40*/  HADD2.F32 R27, -RZ, R4.H1_H1 ;  /* 0x30000004ff1b7230 */ /* 0x000fe40000004100 */
[----:B------:R-:W-:Y:S02]  /*11f50*/  HADD2.F32 R4, -RZ, R5.H0_H0 ;  /* 0x20000005ff047230 */ /* 0x000fe40000004100 */
[----:B------:R-:W-:Y:S01]  /*11f60*/  @!P0 FADD.FTZ R25, -R25, -RZ ;  /* 0x800000ff19198221 */ /* 0x000fe20000010100 */
[--C-:B---3--:R-:W-:Y:S02]  /*11f70*/  HADD2.F32 R30, -RZ, R21.reuse.H0_H0 ;  /* 0x20000015ff1e7230 */ /* 0x108fe40000004100 */
[----:B------:R-:W-:Y:S02]  /*11f80*/  HADD2.F32 R31, -RZ, R21.H1_H1 ;  /* 0x30000015ff1f7230 */ /* 0x000fe40000004100 */
[----:B------:R-:W-:Y:S01]  /*11f90*/  @!P0 FADD.FTZ R4, -R4, -RZ ;  /* 0x800000ff04048221 */ /* 0x000fe20000010100 */
[----:B------:R-:W-:-:S02]  /*11fa0*/  HADD2.F32 R28, -RZ, R5.H1_H1 ;  /* 0x30000005ff1c7230 */ /* 0x000fc40000004100 */
[----:B------:R-:W-:Y:S02]  /*11fb0*/  HADD2.F32 R21, -RZ, R24.H0_H0 ;  /* 0x20000018ff157230 */ /* 0x000fe40000004100 */
[--C-:B------:R-:W-:Y:S02]  /*11fc0*/  HADD2.F32 R5, -RZ, R6.reuse.H0_H0 ;  /* 0x20000006ff057230 */ /* 0x100fe40000004100 */
[----:B------:R-:W-:Y:S02]  /*11fd0*/  HADD2.F32 R29, -RZ, R6.H1_H1 ;  /* 0x30000006ff1d7230 */ /* 0x000fe40000004100 */
[----:B------:R-:W-:Y:S02]  /*11fe0*/  HADD2.F32 R6, -RZ, R7.H0_H0 ;  /* 0x20000007ff067230 */ /* 0x000fe40000004100 */
[----:B------:R-:W-:Y:S01]  /*11ff0*/  FMUL.FTZ R30, R30, R25 ;  /* 0x000000191e1e7220 */ /* 0x000fe20000410000 */
[----:B------:R-:W-:Y:S01]  /*12000*/  FMUL.FTZ R21, R21, R4 ;  /* 0x0000000415157220 */ /* 0x000fe20000410000 */
[----:B------:R-:W-:-:S02]  /*12010*/  HADD2.F32 R25, -RZ, R23.H0_H0 ;  /* 0x20000017ff197230 */ /* 0x000fc40000004100 */
[----:B------:R-:W-:Y:S01]  /*12020*/  @!P0 FADD.FTZ R29, -R29, -RZ ;  /* 0x800000ff1d1d8221 */ /* 0x000fe20000010100 */
[----:B------:R-:W-:Y:S02]  /*12030*/  HADD2.F32 R23, -RZ, R23.H1_H1 ;  /* 0x30000017ff177230 */ /* 0x000fe40000004100 */
[----:B------:R-:W-:Y:S01]  /*12040*/  @!P0 FADD.FTZ R6, -R6, -RZ ;  /* 0x800000ff06068221 */ /* 0x000fe20000010100 */
[--C-:B------:R-:W-:Y:S02]  /*12050*/  HADD2.F32 R4, -RZ, R26.reuse.H0_H0 ;  /* 0x2000001aff047230 */ /* 0x100fe40000004100 */
[----:B------:R-:W-:Y:S02]  /*12060*/  HADD2.F32 R7, -RZ, R7.H1_H1 ;  /* 0x30000007ff077230 */ /* 0x000fe40000004100 */
[----:B------:R-:W-:Y:S01]  /*12070*/  FMUL.FTZ R29, R23, R29 ;  /* 0x0000001d171d7220 */ /* 0x000fe20000410000 */
[----:B------:R-:W-:Y:S02]  /*12080*/  HADD2.F32 R26, -RZ, R26.H1_H1 ;  /* 0x3000001aff1a7230 */ /* 0x000fe40000004100 */
[----:B------:R-:W-:Y:S01]  /*12090*/  FMUL.FTZ R6, R4, R6 ;  /* 0x0000000604067220 */ /* 0x000fe20000410000 */
[----:B------:R-:W-:-:S02]  /*120a0*/  HADD2.F32 R4, -RZ, R3.H0_H0 ;  /* 0x20000003ff047230 */ /* 0x000fc40000004100 */
[----:B------:R-:W-:Y:S01]  /*120b0*/  @!P0 FADD.FTZ R27, -R27, -RZ ;  /* 0x800000ff1b1b8221 */ /* 0x000fe20000010100 */
[----:B------:R-:W-:Y:S02]  /*120c0*/  HADD2.F32 R23, -RZ, R3.H1_H1 ;  /* 0x30000003ff177230 */ /* 0x000fe40000004100 */
[----:B------:R-:W-:Y:S01]  /*120d0*/  @!P0 FADD.FTZ R7, -R7, -RZ ;  /* 0x800000ff07078221 */ /* 0x000fe20000010100 */
[----:B------:R-:W-:Y:S02]  /*120e0*/  HADD2.F32 R24, -RZ, R24.H1_H1 ;  /* 0x30000018ff187230 */ /* 0x000fe40000004100 */
[----:B------:R-:W-:Y:S01]  /*120f0*/  @!P0 FADD.FTZ R28, -R28, -RZ ;  /* 0x800000ff1c1c8221 */ /* 0x000fe20000010100 */
[----:B------:R-:W-:Y:S01]  /*12100*/  FMUL.FTZ R31, R31, R27 ;  /* 0x0000001b1f1f7220 */ /* 0x000fe20000410000 */
[----:B------:R-:W-:Y:S01]  /*12110*/  @!P0 FADD.FTZ R5, -R5, -RZ ;  /* 0x800000ff05058221 */ /* 0x000fe20000010100 */
[----:B------:R-:W-:Y:S01]  /*12120*/  FMUL.FTZ R7, R26, R7 ;  /* 0x000000071a077220 */ /* 0x000fe20000410000 */
[----:B------:R-:W-:Y:S01]  /*12130*/  FMUL.FTZ R24, R24, R28 ;  /* 0x0000001c18187220 */ /* 0x000fe20000410000 */
[----:B-----5:R-:W-:-:S02]  /*12140*/  HADD2.F32 R3, -RZ, R9.H0_H0 ;  /* 0x20000009ff037230 */ /* 0x020fc40000004100 */
[--C-:B------:R-:W-:Y:S02]  /*12150*/  HADD2.F32 R26, -RZ, R8.reuse.H0_H0 ;  /* 0x20000008ff1a7230 */ /* 0x100fe40000004100 */
[----:B------:R-:W-:Y:S02]  /*12160*/  HADD2.F32 R27, -RZ, R8.H1_H1 ;  /* 0x30000008ff1b7230 */ /* 0x000fe40000004100 */
[----:B------:R-:W-:Y:S01]  /*12170*/  FFMA.FTZ R3, R4, R3, R21 ;  /* 0x0000000304037223 */ /* 0x000fe20000010015 */
[----:B------:R-:W-:Y:S02]  /*12180*/  HADD2.F32 R8, -RZ, R11.H0_H0 ;  /* 0x2000000bff087230 */ /* 0x000fe40000004100 */
[----:B------:R-:W-:Y:S02]  /*12190*/  HADD2.F32 R28, -RZ, R10.H0_H0 ;  /* 0x2000000aff1c7230 */ /* 0x000fe40000004100 */
[----:B------:R-:W-:Y:S02]  /*121a0*/  HADD2.F32 R4, -RZ, R15.H0_H0 ;  /* 0x2000000fff047230 */ /* 0x000fe40000004100 */
[----:B------:R-:W-:-:S02]  /*121b0*/  HADD2.F32 R21, -RZ, R22.H0_H0 ;  /* 0x20000016ff157230 */ /* 0x000fc40000004100 */
[----:B------:R-:W-:Y:S01]  /*121c0*/  FMUL.FTZ R5, R25, R5 ;  /* 0x0000000519057220 */ /* 0x000fe20000410000 */
[----:B------:R-:W-:Y:S02]  /*121d0*/  HADD2.F32 R9, -RZ, R9.H1_H1 ;  /* 0x30000009ff097230 */ /* 0x000fe40000004100 */
[----:B------:R-:W-:Y:S02]  /*121e0*/  HADD2.F32 R11, -RZ, R11.H1_H1 ;  /* 0x3000000bff0b7230 */ /* 0x000fe40000004100 */
[----:B------:R-:W-:Y:S02]  /*121f0*/  HADD2.F32 R10, -RZ, R10.H1_H1 ;  /* 0x3000000aff0a7230 */ /* 0x000fe40000004100 */
[----:B------:R-:W-:Y:S02]  /*12200*/  HADD2.F32 R15, -RZ, R15.H1_H1 ;  /* 0x3000000fff0f7230 */ /* 0x000fe40000004100 */
[----:B------:R-:W-:Y:S02]  /*12210*/  HADD2.F32 R22, -RZ, R22.H1_H1 ;  /* 0x30000016ff167230 */ /* 0x000fe40000004100 */
        /* <DEDUP_REMOVED lines=16> */
.L_x_5608:
[----:B------:R-:W-:Y:S05]  /*12320*/  BSYNC B0 ;  /* 0x0000000000007941 */ /* 0x000fea0003800000 */
.L_x_5607:
[----:B------:R1:W-:Y:S02]  /*12330*/  STS.128 [R244+0x6000], R20 ;  /* 0x00600014f4007388 */ /* 0x0003e40000000c00 */
.L_x_5600:
[----:B------:R-:W-:Y:S05]  /*12340*/  BSYNC B1 ;  /* 0x0000000000017941 */ /* 0x000fea0003800000 */
.L_x_5599:
        /* <DEDUP_REMOVED lines=23> */
[----:B------:R-:W-:Y:S01]  /*124c0*/  @P0 SHF.R.S32.HI R8, RZ, 0x1, R117 ;  /* 0x00000001ff080819 */ /* 0x000fe20000011475 */
[----:B------:R-:W2:Y:S01]  /*124d0*/  LDG.E.128 R36, desc[UR6][R36.64] ;  /* 0x0000000624247981 */ /* 0x000ea2000c1e1d00 */
[----:B------:R-:W-:Y:S01]  /*124e0*/  LEA.HI.X R5, R5, UR9, R6, 0x1, P1 ;  /* 0x0000000905057c11 */ /* 0x000fe200088f0c06 */
[----:B------:R-:W-:Y:S01]  /*124f0*/  ULDC.64 UR8, c[0x0][0x358] ;  /* 0x0000d60000087ab9 */ /* 0x000fe20000000a00 */
[----:B------:R-:W-:Y:S02]  /*12500*/  MOV R9, RZ ;  /* 0x000000ff00097202 */ /* 0x000fe40000000f00 */
[----:B------:R-:W-:-:S02]  /*12510*/  @P0 IADD3 R9, -R8, RZ, RZ ;  /* 0x000000ff08090210 */ /* 0x000fc40007ffe1ff */
[----:B------:R-:W4:Y:S02]  /*12520*/  LDG.E.128 R4, desc[UR6][R4.64] ;  /* 0x0000000604047981 */ /* 0x000f24000c1e1d00 */
        /* <DEDUP_REMOVED lines=75> */
.L_x_5612:
[----:B------:R-:W-:Y:S05]  /*129e0*/  BSYNC B0 ;  /* 0x0000000000007941 */ /* 0x000fea0003800000 */
.L_x_5611:
        /* <DEDUP_REMOVED lines=27> */
[----:B------:R-:W5:Y:S01]  /*12ba0*/  LDG.E.128 R8, desc[UR6][R10.64+0x80] ;  /* 0x000080060a087981 */ /* 0x000f62000c1e1d00 */
[----:B------:R-:W-:Y:S02]  /*12bb0*/  MOV R15, R29 ;  /* 0x0000001d000f7202 */ /* 0x000fe40000000f00 */
[----:B------:R-:W-:Y:S02]  /*12bc0*/  MOV R29, R28 ;  /* 0x0000001c001d7202 */ /* 0x000fe40000000f00 */
[----:B------:R-:W-:Y:S02]  /*12bd0*/  MOV R28, R31 ;  /* 0x0000001f001c7202 */ /* 0x000fe40000000f00 */
[----:B------:R-:W-:Y:S02]  /*12be0*/  MOV R31, R30 ;  /* 0x0000001e001f7202 */ /* 0x000fe40000000f00 */
[----:B--2---:R-:W-:Y:S02]  /*12bf0*/  MOV R30, R36 ;  /* 0x00000024001e7202 */ /* 0x004fe40000000f00 */
[----:B------:R-:W-:-:S02]  /*12c00*/  MOV R34, R38 ;  /* 0x0000002600227202 */ /* 0x000fc40000000f00 */
[----:B------:R-:W-:Y:S01]  /*12c10*/  MOV R35, R37 ;  /* 0x0000002500237202 */ /* 0x000fe20000000f00 */
[--C-:B----4-:R-:W-:Y:S02]  /*12c20*/  HADD2.F32 R36, -RZ, R4.reuse.H0_H0 ;  /* 0x20000004ff247230 */ /* 0x110fe40000004100 */
[----:B------:R-:W-:Y:S02]  /*12c30*/  HADD2.F32 R38, -RZ, R4.H1_H1 ;  /* 0x30000004ff267230 */ /* 0x000fe40000004100 */
[--C-:B------:R-:W-:Y:S01]  /*12c40*/  HADD2.F32 R4, -RZ, R5.reuse.H0_H0 ;  /* 0x20000005ff047230 */ /* 0x100fe20000004100 */
[----:B------:R-:W-:Y:S01]  /*12c50*/  MOV R37, R39 ;  /* 0x0000002700257202 */ /* 0x000fe20000000f00 */
[--C-:B-1----:R-:W-:Y:S02]  /*12c60*/  HADD2.F32 R41, -RZ, R30.reuse.H0_H0 ;  /* 0x2000001eff297230 */ /* 0x102fe40000004100 */
        /* <DEDUP_REMOVED lines=26> */
[--C-:B-----5:R-:W-:Y:S02]  /*12e10*/  HADD2.F32 R29, -RZ, R8.reuse.H0_H0 ;  /* 0x20000008ff1d7230 */ /* 0x120fe40000004100 */
[----:B------:R-:W-:Y:S02]  /*12e20*/  HADD2.F32 R37, -RZ, R8.H1_H1 ;  /* 0x30000008ff257230 */ /* 0x000fe40000004100 */
[----:B------:R-:W-:Y:S01]  /*12e30*/  @!P0 FADD.FTZ R39, -R39, -RZ ;  /* 0x800000ff27278221 */ /* 0x000fe20000010100 */
[----:B------:R-:W-:Y:S02]  /*12e40*/  HADD2.F32 R35, -RZ, R35.H1_H1 ;  /* 0x30000023ff237230 */ /* 0x000fe40000004100 */
[----:B------:R-:W-:-:S02]  /*12e50*/  HADD2.F32 R34, -RZ, R15.H0_H0 ;  /* 0x2000000fff227230 */ /* 0x000fc40000004100 */
        /* <DEDUP_REMOVED lines=29> */
.L_x_5614:
[----:B------:R-:W-:Y:S05]  /*13030*/  BSYNC B0 ;  /* 0x0000000000007941 */ /* 0x000fea0003800000 */
.L_x_5613:
        /* <DEDUP_REMOVED lines=13> */
[----:B--2---:R-:W-:Y:S01]  /*13110*/  IMAD.WIDE R28, R7, 0x2, R32 ;  /* 0x00000002071c7825 */ /* 0x004fe200078e0220 */
        /* <DEDUP_REMOVED lines=84> */
.L_x_5616:
[----:B------:R-:W-:Y:S05]  /*13660*/  BSYNC B0 ;  /* 0x0000000000007941 */ /* 0x000fea0003800000 */
.L_x_5615:
        /* <DEDUP_REMOVED lines=15> */
[C---:B------:R-:W-:Y:S02]  /*13760*/  LEA R4, P1, R5.reuse, UR8, 0x1 ;  /* 0x0000000805047c11 */ /* 0x040fe4000f8208ff */
[----:B------:R-:W-:Y:S01]  /*13770*/  @P0 SHF.R.S32.HI R8, RZ, 0x1, R117 ;  /* 0x00000001ff080819 */ /* 0x000fe20000011475 */
[----:B------:R-:W4:Y:S01]  /*13780*/  LDG.E.128 R24, desc[UR6][R24.64+0x180] ;  /* 0x0001800618187981 */ /* 0x000f22000c1e1d00 */
[----:B------:R-:W-:Y:S01]  /*13790*/  LEA.HI.X R5, R5, UR9, R6, 0x1, P1 ;  /* 0x0000000905057c11 */ /* 0x000fe200088f0c06 */
[----:B------:R-:W-:Y:S01]  /*137a0*/  ULDC.64 UR8, c[0x0][0x358] ;  /* 0x0000d60000087ab9 */ /* 0x000fe20000000a00 */
[----:B------:R-:W-:Y:S02]  /*137b0*/  MOV R9, RZ ;  /* 0x000000ff00097202 */ /* 0x000fe40000000f00 */
[----:B------:R-:W-:-:S02]  /*137c0*/  @P0 IADD3 R9, -R8, RZ, RZ ;  /* 0x000000ff08090210 */ /* 0x000fc40007ffe1ff */
[----:B------:R-:W5:Y:S02]  /*137d0*/  LDG.E.128 R4, desc[UR6][R4.64+0x180] ;  /* 0x0001800604047981 */ /* 0x000f64000c1e1d00 */
[----:B------:R-:W-:-:S04]  /*137e0*/  IADD3 R8, P1, R9, R0, RZ ;  /* 0x0000000009087210 */ /* 0x000fc80007f3e0ff */
[----:B------:R-:W-:Y:S02]  /*137f0*/  LEA.HI.X.SX32 R9, R9, R2, 0x1, P1 ;  /* 0x0000000209097211 */ /* 0x000fe400008f0eff */
[----:B------:R-:W-:-:S04]  /*13800*/  LEA R10, P1, R8, UR8, 0x1 ;  /* 0x00000008080a7c11 */ /* 0x000fc8000f8208ff */
[----:B------:R-:W-:-:S06]  /*13810*/  LEA.HI.X R11, R8, UR9, R9, 0x1, P1 ;  /* 0x00000009080b7c11 */ /* 0x000fcc00088f0c09 */
[----:B------:R-:W3:Y:S01]  /*13820*/  LDG.E.128 R8, desc[UR6][R10.64+0x180] ;  /* 0x000180060a087981 */ /* 0x000ee2000c1e1d00 */
[----:B------:R-:W-:Y:S02]  /*13830*/  MOV R15, R21 ;  /* 0x00000015000f7202 */ /* 0x000fe40000000f00 */
[----:B------:R-:W-:Y:S02]  /*13840*/  MOV R21, R20 ;  /* 0x0000001400157202 */ /* 0x000fe40000000f00 */
[----:B------:R-:W-:Y:S02]  /*13850*/  MOV R20, R23 ;  /* 0x0000001700147202 */ /* 0x000fe40000000f00 */
[----:B------:R-:W-:Y:S02]  /*13860*/  MOV R23, R22 ;  /* 0x0000001600177202 */ /* 0x000fe40000000f00 */
[----:B----4-:R-:W-:Y:S02]  /*13870*/  MOV R22, R24 ;  /* 0x0000001800167202 */ /* 0x010fe40000000f00 */
[----:B------:R-:W-:Y:S01]  /*13880*/  MOV R24, R26 ;  /* 0x0000001a00187202 */ /* 0x000fe20000000f00 */
[----:B-----5:R-:W-:-:S02]  /*13890*/  HADD2.F32 R26, -RZ, R4.H0_H0 ;  /* 0x20000004ff1a7230 */ /* 0x020fc40000004100 */
[----:B--2---:R-:W-:Y:S02]  /*138a0*/  HADD2.F32 R28, -RZ, R4.H1_H1 ;  /* 0x30000004ff1c7230 */ /* 0x004fe40000004100 */
[--C-:B------:R-:W-:Y:S02]  /*138b0*/  HADD2.F32 R4, -RZ, R5.reuse.H0_H0 ;  /* 0x20000005ff047230 */ /* 0x100fe40000004100 */
[----:B------:R-:W-:Y:S01]  /*138c0*/  @!P0 FADD.FTZ R26, -R26, -RZ ;  /* 0x800000ff1a1a8221 */ /* 0x000fe20000010100 */
[--C-:B------:R-:W-:Y:S02]  /*138d0*/  HADD2.F32 R31, -RZ, R22.reuse.H0_H0 ;  /* 0x20000016ff1f7230 */ /* 0x100fe40000004100 */
[----:B---3--:R-:W-:Y:S02]  /*138e0*/  HADD2.F32 R32, -RZ, R22.H1_H1 ;  /* 0x30000016ff207230 */ /* 0x008fe40000004100 */
        /* <DEDUP_REMOVED lines=12> */
[----:B------:R-:W-:Y:S02]  /*139b0*/  HADD2.F32 R4, -RZ, R27.H0_H0 ;  /* 0x2000001bff047230 */ /* 0x000fe40000004100 */
        /* <DEDUP_REMOVED lines=10> */
[----:B------:R-:W-:Y:S02]  /*13a60*/  HADD2.F32 R15, -RZ, R9.H0_H0 ;  /* 0x20000009ff0f7230 */ /* 0x000fe40000004100 */
[----:B------:R-:W-:Y:S01]  /*13a70*/  @!P0 FADD.FTZ R29, -R29, -RZ ;  /* 0x800000ff1d1d8221 */ /* 0x000fe20000010100 */
[----:B------:R-:W-:Y:S01]  /*13a80*/  FMUL.FTZ R32, R32, R28 ;  /* 0x0000001c20207220 */ /* 0x000fe20000410000 */
[----:B------:R-:W-:Y:S01]  /*13a90*/  FMUL.FTZ R5, R26, R5 ;  /* 0x000000051a057220 */ /* 0x000fe20000410000 */
[----:B------:R-:W-:Y:S01]  /*13aa0*/  FMUL.FTZ R7, R27, R7 ;  /* 0x000000071b077220 */ /* 0x000fe20000410000 */
[----:B------:R-:W-:Y:S01]  /*13ab0*/  FMUL.FTZ R25, R25, R29 ;  /* 0x0000001d19197220 */ /* 0x000fe20000410000 */
[----:B------:R-:W-:-:S02]  /*13ac0*/  HADD2.F32 R26, -RZ, R21.H0_H0 ;  /* 0x20000015ff1a7230 */ /* 0x000fc40000004100 */
[----:B------:R-:W-:Y:S01]  /*13ad0*/  FFMA.FTZ R4, R4, R15, R22 ;  /* 0x0000000f04047223 */ /* 0x000fe20000010016 */
[--C-:B------:R-:W-:Y:S02]  /*13ae0*/  HADD2.F32 R27, -RZ, R8.reuse.H0_H0 ;  /* 0x20000008ff1b7230 */ /* 0x100fe40000004100 */
[----:B------:R-:W-:Y:S02]  /*13af0*/  HADD2.F32 R28, -RZ, R8.H1_H1 ;  /* 0x30000008ff1c7230 */ /* 0x000fe40000004100 */
[----:B------:R-:W-:Y:S02]  /*13b00*/  HADD2.F32 R8, -RZ, R11.H0_H0 ;  /* 0x2000000bff087230 */ /* 0x000fe40000004100 */
[----:B------:R-:W-:Y:S02]  /*13b10*/  HADD2.F32 R29, -RZ, R10.H0_H0 ;  /* 0x2000000aff1d7230 */ /* 0x000fe40000004100 */
[----:B------:R-:W-:Y:S02]  /*13b20*/  HADD2.F32 R21, -RZ, R21.H1_H1 ;  /* 0x30000015ff157230 */ /* 0x000fe40000004100 */
[----:B------:R-:W-:-:S02]  /*13b30*/  HADD2.F32 R15, -RZ, R20.H0_H0 ;  /* 0x20000014ff0f7230 */ /* 0x000fc40000004100 */
[----:B------:R-:W-:Y:S02]  /*13b40*/  HADD2.F32 R22, -RZ, R23.H0_H0 ;  /* 0x20000017ff167230 */ /* 0x000fe40000004100 */
[----:B------:R-:W-:Y:S02]  /*13b50*/  HADD2.F32 R9, -RZ, R9.H1_H1 ;  /* 0x30000009ff097230 */ /* 0x000fe40000004100 */
        /* <DEDUP_REMOVED lines=19> */
.L_x_5618:
[----:B------:R-:W-:Y:S05]  /*13c90*/  BSYNC B0 ;  /* 0x0000000000007941 */ /* 0x000fea0003800000 */
.L_x_5617:
[----:B------:R1:W-:Y:S02]  /*13ca0*/  STS.128 [R244+0x6800], R20 ;  /* 0x00680014f4007388 */ /* 0x0003e40000000c00 */
.L_x_5610:
[----:B------:R-:W-:Y:S05]  /*13cb0*/  BSYNC B1 ;  /* 0x0000000000017941 */ /* 0x000fea0003800000 */
.L_x_5609:
[----:B------:R-:W-:Y:S01]  /*13cc0*/  VIADD R15, R128, 0x20 ;  /* 0x00000020800f7836 */ /* 0x000fe20000000000 */
[----:B------:R-:W-:Y:S04]  /*13cd0*/  BSSY B1, `(.L_x_5619) ;  /* 0x000018e000017945 */ /* 0x000fe80003800000 */
[----:B------:R-:W-:-:S04]  /*13ce0*/  ISETP.GE.AND P0, PT, R15, R14, PT ;  /* 0x0000000e0f00720c */ /* 0x000fc80003f06270 */
[----:B------:R-:W-:-:S13]  /*13cf0*/  ISETP.LT.OR P0, PT, R48, -0x107, P0 ;  /* 0xfffffef93000780c */ /* 0x000fda0000701670 */
[----:B------:R-:W-:Y:S05]  /*13d00*/  @P0 BRA `(.L_x_5620) ;  /* 0x0000001800280947 */ /* 0x000fea0003800000 */
[----:B--234-:R2:W5:Y:S04]  /*13d10*/  LDG.E.128 R28, desc[UR6][R18.64+0x80] ;  /* 0x00008006121c7981 */ /* 0x01c568000c1e1d00 */
[----:B------:R2:W5:Y:S04]  /*13d20*/  LDG.E.128 R24, desc[UR6][R18.64+0x100] ;  /* 0x0001000612187981 */ /* 0x000568000c1e1d00 */
[----:B-1----:R2:W5:Y:S04]  /*13d30*/  LDG.E.128 R20, desc[UR6][R18.64+0x180] ;  /* 0x0001800612147981 */ /* 0x002568000c1e1d00 */
        /* <DEDUP_REMOVED lines=16> */
[----:B------:R-:W3:Y:S01]  /*13e40*/  LDG.E.128 R32, desc[UR6][R32.64] ;  /* 0x0000000620207981 */ /* 0x000ee2000c1e1d00 */
        /* <DEDUP_REMOVED lines=9> */
[----:B------:R-:W2:Y:S01]  /*13ee0*/  LDG.E.128 R8, desc[UR6][R10.64] ;  /* 0x000000060a087981 */ /* 0x000ea2000c1e1d00 */
[----:B-----5:R-:W-:Y:S02]  /*13ef0*/  MOV R40, R36 ;  /* 0x0000002400287202 */ /* 0x020fe40000000f00 */
[----:B------:R-:W-:Y:S02]  /*13f00*/  MOV R36, R39 ;  /* 0x0000002700247202 */ /* 0x000fe40000000f00 */
[----:B---3--:R-:W-:Y:S02]  /*13f10*/  MOV R39, R33 ;  /* 0x0000002100277202 */ /* 0x008fe40000000f00 */
[----:B------:R-:W-:Y:S01]  /*13f20*/  MOV R33, R34 ;  /* 0x0000002200217202 */ /* 0x000fe20000000f00 */
[--C-:B----4-:R-:W-:Y:S02]  /*13f30*/  HADD2.F32 R34, -RZ, R5.reuse.H0_H0 ;  /* 0x20000005ff227230 */ /* 0x110fe40000004100 */
[----:B------:R-:W-:-:S02]  /*13f40*/  HADD2.F32 R41, -RZ, R5.H1_H1 ;  /* 0x30000005ff297230 */ /* 0x000fc40000004100 */
[--C-:B------:R-:W-:Y:S02]  /*13f50*/  HADD2.F32 R5, -RZ, R7.reuse.H0_H0 ;  /* 0x20000007ff057230 */ /* 0x100fe40000004100 */
[----:B------:R-:W-:Y:S02]  /*13f60*/  HADD2.F32 R7, -RZ, R7.H1_H1 ;  /* 0x30000007ff077230 */ /* 0x000fe40000004100 */
[--C-:B------:R-:W-:Y:S02]  /*13f70*/  HADD2.F32 R44, -RZ, R39.reuse.H0_H0 ;  /* 0x20000027ff2c7230 */ /* 0x100fe40000004100 */
[----:B------:R-:W-:Y:S02]  /*13f80*/  HADD2.F32 R53, -RZ, R39.H1_H1 ;  /* 0x30000027ff357230 */ /* 0x000fe40000004100 */
[----:B------:R-:W-:Y:S01]  /*13f90*/  @!P0 FADD.FTZ R5, -R5, -RZ ;  /* 0x800000ff05058221 */ /* 0x000fe20000010100 */
[----:B------:R-:W-:Y:S02]  /*13fa0*/  HADD2.F32 R39, -RZ, R35.H0_H0 ;  /* 0x20000023ff277230 */ /* 0x000fe40000004100 */
[----:B------:R-:W-:Y:S01]  /*13fb0*/  @!P0 FADD.FTZ R7, -R7, -RZ ;  /* 0x800000ff07078221 */ /* 0x000fe20000010100 */
[----:B------:R-:W-:-:S02]  /*13fc0*/  HADD2.F32 R42, -RZ, R4.H0_H0 ;  /* 0x20000004ff2a7230 */ /* 0x000fc40000004100 */
[----:B------:R-:W-:Y:S02]  /*13fd0*/  HADD2.F32 R43, -RZ, R4.H1_H1 ;  /* 0x30000004ff2b7230 */ /* 0x000fe40000004100 */
        /* <DEDUP_REMOVED lines=18> */
[----:B--2---:R-:W-:-:S02]  /*14100*/  HADD2.F32 R7, -RZ, R9.H0_H0 ;  /* 0x20000009ff077230 */ /* 0x004fc40000004100 */
[----:B------:R-:W-:Y:S01]  /*14110*/  @!P0 FADD.FTZ R41, -R41, -RZ ;  /* 0x800000ff29298221 */ /* 0x000fe20000010100 */
[----:B------:R-:W-:Y:S02]  /*14120*/  HADD2.F32 R33, -RZ, R9.H1_H1 ;  /* 0x30000009ff217230 */ /* 0x000fe40000004100 */
[----:B------:R-:W-:Y:S01]  /*14130*/  FMUL.FTZ R44, R44, R34 ;  /* 0x000000222c2c7220 */ /* 0x000fe20000410000 */
[----:B------:R-:W-:Y:S02]  /*14140*/  HADD2.F32 R5, -RZ, R37.H0_H0 ;  /* 0x20000025ff057230 */ /* 0x000fe40000004100 */
        /* <DEDUP_REMOVED lines=30> */
.L_x_5622:
[----:B------:R-:W-:Y:S05]  /*14330*/  BSYNC B0 ;  /* 0x0000000000007941 */ /* 0x000fea0003800000 */
.L_x_5621:
        /* <DEDUP_REMOVED lines=57> */
[----:B-----5:R-:W-:-:S02]  /*146d0*/  HADD2.F32 R32, -RZ, R8.H0_H0 ;  /* 0x20000008ff207230 */ /* 0x020fc40000004100 */
[----:B------:R-:W-:Y:S01]  /*146e0*/  FMUL.FTZ R7, R35, R7 ;  /* 0x0000000723077220 */ /* 0x000fe20000410000 */
[----:B------:R-:W-:Y:S01]  /*146f0*/  FMUL.FTZ R5, R34, R5 ;  /* 0x0000000522057220 */ /* 0x000fe20000410000 */
[----:B------:R-:W-:Y:S01]  /*14700*/  FMUL.FTZ R6, R4, R6 ;  /* 0x0000000604067220 */ /* 0x000fe20000410000 */
[----:B------:R-:W-:Y:S02]  /*14710*/  HADD2.F32 R35, -RZ, R8.H1_H1 ;  /* 0x30000008ff237230 */ /* 0x000fe40000004100 */
[----:B------:R-:W-:Y:S01]  /*14720*/  @!P0 FADD.FTZ R37, -R37, -RZ ;  /* 0x800000ff25258221 */ /* 0x000fe20000010100 */
[----:B------:R-:W-:Y:S02]  /*14730*/  HADD2.F32 R33, -RZ, R33.H1_H1 ;  /* 0x30000021ff217230 */ /* 0x000fe40000004100 */
[----:B------:R-:W-:Y:S01]  /*14740*/  @!P0 FADD.FTZ R38, -R38, -RZ ;  /* 0x800000ff26268221 */ /* 0x000fe20000010100 */
[----:B------:R-:W-:Y:S02]  /*14750*/  HADD2.F32 R4, -RZ, R36.H0_H0 ;  /* 0x20000024ff047230 */ /* 0x000fe40000004100 */
        /* <DEDUP_REMOVED lines=31> */
.L_x_5624:
[----:B------:R-:W-:Y:S05]  /*14950*/  BSYNC B0 ;  /* 0x0000000000007941 */ /* 0x000fea0003800000 */
.L_x_5623:
        /* <DEDUP_REMOVED lines=36> */
[--C-:B-1----:R-:W-:Y:S02]  /*14ba0*/  HADD2.F32 R36, -RZ, R26.reuse.H0_H0 ;  /* 0x2000001aff247230 */ /* 0x102fe40000004100 */
        /* <DEDUP_REMOVED lines=60> */
.L_x_5626:
[----:B------:R-:W-:Y:S05]  /*14f70*/  BSYNC B0 ;  /* 0x0000000000007941 */ /* 0x000fea0003800000 */
.L_x_5625:
        /* <DEDUP_REMOVED lines=28> */
[----:B--2---:R-:W-:Y:S02]  /*15140*/  MOV R18, R21 ;  /* 0x0000001500127202 */ /* 0x004fe40000000f00 */
[----:B------:R-:W-:Y:S02]  /*15150*/  MOV R19, R23 ;  /* 0x0000001700137202 */ /* 0x000fe40000000f00 */
[----:B----4-:R-:W-:Y:S02]  /*15160*/  MOV R21, R24 ;  /* 0x0000001800157202 */ /* 0x010fe40000000f00 */
[----:B------:R-:W-:Y:S02]  /*15170*/  MOV R23, R26 ;  /* 0x0000001a00177202 */ /* 0x000fe40000000f00 */
[----:B------:R-:W-:Y:S02]  /*15180*/  MOV R24, R25 ;  /* 0x0000001900187202 */ /* 0x000fe40000000f00 */
[----:B------:R-:W-:Y:S01]  /*15190*/  MOV R26, R27 ;  /* 0x0000001b001a7202 */ /* 0x000fe20000000f00 */
[----:B-----5:R-:W-:-:S02]  /*151a0*/  HADD2.F32 R25, -RZ, R4.H0_H0 ;  /* 0x20000004ff197230 */ /* 0x020fc40000004100 */
        /* <DEDUP_REMOVED lines=29> */
[----:B------:R-:W-:Y:S01]  /*15380*/  FMUL.FTZ R31, R31, R27 ;  /* 0x0000001b1f1f7220 */ /* 0x000fe20000410000 */
[----:B------:R-:W-:Y:S01]  /*15390*/  @!P0 FADD.FTZ R5, -R5, -RZ ;  /* 0x800000ff05058221 */ /* 0x000fe20000010100 */
[----:B------:R-:W-:Y:S01]  /*153a0*/  FMUL.FTZ R7, R26, R7 ;  /* 0x000000071a077220 */ /* 0x000fe20000410000 */
[----:B------:R-:W-:Y:S01]  /*153b0*/  FMUL.FTZ R24, R24, R28 ;  /* 0x0000001c18187220 */ /* 0x000fe20000410000 */
[----:B------:R-:W-:-:S02]  /*153c0*/  HADD2.F32 R26, -RZ, R8.H0_H0 ;  /* 0x20000008ff1a7230 */ /* 0x000fc40000004100 */
[----:B------:R-:W-:Y:S01]  /*153d0*/  FFMA.FTZ R4, R4, R18, R21 ;  /* 0x0000001204047223 */ /* 0x000fe20000010015 */
[----:B------:R-:W-:Y:S02]  /*153e0*/  HADD2.F32 R27, -RZ, R8.H1_H1 ;  /* 0x30000008ff1b7230 */ /* 0x000fe40000004100 */
[----:B------:R-:W-:Y:S02]  /*153f0*/  HADD2.F32 R8, -RZ, R11.H0_H0 ;  /* 0x2000000bff087230 */ /* 0x000fe40000004100 */
[----:B------:R-:W-:Y:S02]  /*15400*/  HADD2.F32 R28, -RZ, R10.H0_H0 ;  /* 0x2000000aff1c7230 */ /* 0x000fe40000004100 */
[----:B------:R-:W-:Y:S02]  /*15410*/  HADD2.F32 R18, -RZ, R19.H0_H0 ;  /* 0x20000013ff127230 */ /* 0x000fe40000004100 */
[----:B------:R-:W-:Y:S02]  /*15420*/  HADD2.F32 R21, -RZ, R22.H0_H0 ;  /* 0x20000016ff157230 */ /* 0x000fe40000004100 */
[----:B------:R-:W-:Y:S01]  /*15430*/  FMUL.FTZ R5, R25, R5 ;  /* 0x0000000519057220 */ /* 0x000fe20000410000 */
[----:B------:R-:W-:-:S02]  /*15440*/  HADD2.F32 R9, -RZ, R9.H1_H1 ;  /* 0x30000009ff097230 */ /* 0x000fc40000004100 */
[----:B------:R-:W-:Y:S02]  /*15450*/  HADD2.F32 R11, -RZ, R11.H1_H1 ;  /* 0x3000000bff0b7230 */ /* 0x000fe40000004100 */
[----:B------:R-:W-:Y:S02]  /*15460*/  HADD2.F32 R10, -RZ, R10.H1_H1 ;  /* 0x3000000aff0a7230 */ /* 0x000fe40000004100 */
[----:B------:R-:W-:Y:S02]  /*15470*/  HADD2.F32 R19, -RZ, R19.H1_H1 ;  /* 0x30000013ff137230 */ /* 0x000fe40000004100 */
[----:B------:R-:W-:Y:S02]  /*15480*/  HADD2.F32 R22, -RZ, R22.H1_H1 ;  /* 0x30000016ff167230 */ /* 0x000fe40000004100 */
[--C-:B------:R-:W-:Y:S02]  /*15490*/  HADD2.F32 R25, -RZ, R20.reuse.H0_H0 ;  /* 0x20000014ff197230 */ /* 0x100fe40000004100 */
[----:B------:R-:W-:Y:S01]  /*154a0*/  FFMA.FTZ R9, R23, R9, R24 ;  /* 0x0000000917097223 */ /* 0x000fe20000010018 */
        /* <DEDUP_REMOVED lines=14> */
.L_x_5628:
[----:B------:R-:W-:Y:S05]  /*15590*/  BSYNC B0 ;  /* 0x0000000000007941 */ /* 0x000fea0003800000 */
.L_x_5627:
[----:B------:R1:W-:Y:S02]  /*155a0*/  STS.128 [R244+0x7000], R20 ;  /* 0x00700014f4007388 */ /* 0x0003e40000000c00 */
.L_x_5620:
[----:B------:R-:W-:Y:S05]  /*155b0*/  BSYNC B1 ;  /* 0x0000000000017941 */ /* 0x000fea0003800000 */
.L_x_5619:
[----:B--2---:R-:W-:-:S05]  /*155c0*/  VIADD R18, R128, 0x30 ;  /* 0x0000003080127836 */ /* 0x004fca0000000000 */
        /* <DEDUP_REMOVED lines=70> */
[----:B--2---:R-:W-:-:S02]  /*15a30*/  HADD2.F32 R7, -RZ, R9.H0_H0 ;  /* 0x20000009ff077230 */ /* 0x004fc40000004100 */
[----:B------:R-:W-:Y:S02]  /*15a40*/  HADD2.F32 R33, -RZ, R9.H1_H1 ;  /* 0x30000009ff217230 */ /* 0x000fe40000004100 */
[----:B------:R-:W-:Y:S02]  /*15a50*/  HADD2.F32 R14, -RZ, R19.H0_H0 ;  /* 0x20000013ff0e7230 */ /* 0x000fe40000004100 */
[----:B------:R-:W-:Y:S02]  /*15a60*/  HADD2.F32 R9, -RZ, R11.H0_H0 ;  /* 0x2000000bff097230 */ /* 0x000fe40000004100 */
[----:B------:R-:W-:Y:S01]  /*15a70*/  FMUL.FTZ R42, R42, R34 ;  /* 0x000000222a2a7220 */ /* 0x000fe20000410000 */
        /* <DEDUP_REMOVED lines=26> */
.L_x_5630:
[----:B------:R-:W-:Y:S05]  /*15c20*/  BSYNC B0 ;  /* 0x0000000000007941 */ /* 0x000fea0003800000 */
.L_x_5629:
        /* <DEDUP_REMOVED lines=30> */
[----:B---3--:R-:W-:Y:S02]  /*15e10*/  MOV R29, R32 ;  /* 0x00000020001d7202 */ /* 0x008fe40000000f00 */
[----:B------:R-:W-:Y:S02]  /*15e20*/  MOV R31, R34 ;  /* 0x00000022001f7202 */ /* 0x000fe40000000f00 */
[----:B------:R-:W-:Y:S02]  /*15e30*/  MOV R32, R33 ;  /* 0x0000002100207202 */ /* 0x000fe40000000f00 */
[----:B------:R-:W-:Y:S01]  /*15e40*/  MOV R34, R35 ;  /* 0x0000002300227202 */ /* 0x000fe20000000f00 */
[----:B----4-:R-:W-:-:S02]  /*15e50*/  HADD2.F32 R33, -RZ, R4.H0_H0 ;  /* 0x20000004ff217230 */ /* 0x010fc40000004100 */
[----:B------:R-:W-:Y:S02]  /*15e60*/  HADD2.F32 R35, -RZ, R4.H1_H1 ;  /* 0x30000004ff237230 */ /* 0x000fe40000004100 */
[----:B------:R-:W-:Y:S02]  /*15e70*/  HADD2.F32 R4, -RZ, R5.H0_H0 ;  /* 0x20000005ff047230 */ /* 0x000fe40000004100 */
        /* <DEDUP_REMOVED lines=38> */
[----:B------:R-:W-:Y:S02]  /*160e0*/  HADD2.F32 R36, -RZ, R10.H1_H1 ;  /* 0x3000000aff247230 */ /* 0x000fe40000004100 */
[----:B------:R-:W-:-:S02]  /*160f0*/  HADD2.F32 R29, -RZ, R14.H1_H1 ;  /* 0x3000000eff1d7230 */ /* 0x000fc40000004100 */
[----:B------:R-:W-:Y:S02]  /*16100*/  HADD2.F32 R10, -RZ, R11.H0_H0 ;  /* 0x2000000bff0a7230 */ /* 0x000fe40000004100 */
[----:B------:R-:W-:Y:S02]  /*16110*/  HADD2.F32 R14, -RZ, R19.H0_H0 ;  /* 0x20000013ff0e7230 */ /* 0x000fe40000004100 */
[----:B------:R-:W-:Y:S02]  /*16120*/  HADD2.F32 R11, -RZ, R11.H1_H1 ;  /* 0x3000000bff0b7230 */ /* 0x000fe40000004100 */
[----:B------:R-:W-:Y:S02]  /*16130*/  HADD2.F32 R19, -RZ, R19.H1_H1 ;  /* 0x30000013ff137230 */ /* 0x000fe40000004100 */
[----:B------:R-:W-:Y:S01]  /*16140*/  FFMA.FTZ R4, R4, R28, R38 ;  /* 0x0000001c04047223 */ /* 0x000fe20000010026 */
        /* <DEDUP_REMOVED lines=8> */
[----:B------:R-:W-:Y:S02]  /*161d0*/  F2FP.F16.F32.PACK_AB R4, R33, R4 ;  /* 0x000000042104723e */ /* 0x000fe400000000ff */
[----:B------:R-:W-:Y:S02]  /*161e0*/  F2FP.F16.F32.PACK_AB R6, R7, R6 ;  /* 0x000000060706723e */ /* 0x000fe400000000ff */
[----:B------:R-:W-:Y:S02]  /*161f0*/  F2FP.F16.F32.PACK_AB R29, R29, R8 ;  /* 0x000000081d1d723e */ /* 0x000fe400000000ff */
[----:B------:R-:W-:-:S02]  /*16200*/  F2FP.F16.F32.PACK_AB R30, R30, R5 ;  /* 0x000000051e1e723e */ /* 0x000fc400000000ff */
[----:B------:R-:W-:Y:S02]  /*16210*/  MOV R28, R4 ;  /* 0x00000004001c7202 */ /* 0x000fe40000000f00 */
[----:B------:R-:W-:Y:S02]  /*16220*/  MOV R31, R6 ;  /* 0x00000006001f7202 */ /* 0x000fe40000000f00 */
.L_x_5632:
[----:B------:R-:W-:Y:S05]  /*16230*/  BSYNC B0 ;  /* 0x0000000000007941 */ /* 0x000fea0003800000 */
.L_x_5631:
        /* <DEDUP_REMOVED lines=96> */
.L_x_5634:
[----:B------:R-:W-:Y:S05]  /*16840*/  BSYNC B0 ;  /* 0x0000000000007941 */ /* 0x000fea0003800000 */
.L_x_5633:
        /* <DEDUP_REMOVED lines=20> */
[----:B------:R-:W-:-:S04]  /*16990*/  ULDC.64 UR8, c[0x0][0x358] ;  /* 0x0000d60000087ab9 */ /* 0x000fc80000000a00 */
[----:B------:R5:W3:Y:S02]  /*169a0*/  LDG.E.128 R4, desc[UR6][R8.64] ;  /* 0x0000000608047981 */ /* 0x000ae4000c1e1d00 */
        /* <DEDUP_REMOVED lines=9> */
[----:B--2---:R-:W-:Y:S02]  /*16a40*/  MOV R12, R20 ;  /* 0x00000014000c7202 */ /* 0x004fe40000000f00 */
[----:B------:R-:W-:Y:S02]  /*16a50*/  MOV R2, R23 ;  /* 0x0000001700027202 */ /* 0x000fe40000000f00 */
[----:B----4-:R-:W-:Y:S02]  /*16a60*/  MOV R17, R25 ;  /* 0x0000001900117202 */ /* 0x010fe40000000f00 */
[----:B------:R-:W-:Y:S01]  /*16a70*/  MOV R13, R24 ;  /* 0x00000018000d7202 */ /* 0x000fe20000000f00 */
[----:B---3--:R-:W-:-:S02]  /*16a80*/  HADD2.F32 R19, -RZ, R5.H0_H0 ;  /* 0x20000005ff137230 */ /* 0x008fc40000004100 */
[----:B------:R-:W-:Y:S01]  /*16a90*/  HADD2.F32 R5, -RZ, R5.H1_H1 ;  /* 0x30000005ff057230 */ /* 0x000fe20000004100 */
[----:B------:R-:W-:Y:S01]  /*16aa0*/  MOV R16, R26 ;  /* 0x0000001a00107202 */ /* 0x000fe20000000f00 */
[--C-:B------:R-:W-:Y:S02]  /*16ab0*/  HADD2.F32 R24, -RZ, R17.reuse.H0_H0 ;  /* 0x20000011ff187230 */ /* 0x100fe40000004100 */
[----:B------:R-:W-:Y:S01]  /*16ac0*/  @!P0 FADD.FTZ R19, -R19, -RZ ;  /* 0x800000ff13138221 */ /* 0x000fe20000010100 */
[--C-:B------:R-:W-:Y:S01]  /*16ad0*/  HADD2.F32 R21, -RZ, R4.reuse.H0_H0 ;  /* 0x20000004ff157230 */ /* 0x100fe20000004100 */
[----:B------:R-:W-:Y:S01]  /*16ae0*/  MOV R20, R27 ;  /* 0x0000001b00147202 */ /* 0x000fe20000000f00 */
[----:B------:R-:W-:Y:S02]  /*16af0*/  HADD2.F32 R22, -RZ, R4.H1_H1 ;  /* 0x30000004ff167230 */ /* 0x000fe40000004100 */
[----:B------:R-:W-:Y:S01]  /*16b00*/  @!P0 FADD.FTZ R5, -R5, -RZ ;  /* 0x800000ff05058221 */ /* 0x000fe20000010100 */
[----:B------:R-:W-:-:S02]  /*16b10*/  HADD2.F32 R17, -RZ, R17.H1_H1 ;  /* 0x30000011ff117230 */ /* 0x000fc40000004100 */
[--C-:B------:R-:W-:Y:S02]  /*16b20*/  HADD2.F32 R4, -RZ, R6.reuse.H0_H0 ;  /* 0x20000006ff047230 */ /* 0x100fe40000004100 */
[----:B------:R-:W-:Y:S02]  /*16b30*/  HADD2.F32 R23, -RZ, R6.H1_H1 ;  /* 0x30000006ff177230 */ /* 0x000fe40000004100 */
[----:B------:R-:W-:Y:S02]  /*16b40*/  HADD2.F32 R6, -RZ, R7.H0_H0 ;  /* 0x20000007ff067230 */ /* 0x000fe40000004100 */
[----:B------:R-:W-:Y:S01]  /*16b50*/  FMUL.FTZ R24, R24, R19 ;  /* 0x0000001318187220 */ /* 0x000fe20000410000 */
[----:B------:R-:W-:Y:S01]  /*16b60*/  FMUL.FTZ R17, R17, R5 ;  /* 0x0000000511117220 */ /* 0x000fe20000410000 */
[--C-:B------:R-:W-:Y:S02]  /*16b70*/  HADD2.F32 R19, -RZ, R16.reuse.H0_H0 ;  /* 0x20000010ff137230 */ /* 0x100fe40000004100 */
[----:B------:R-:W-:Y:S01]  /*16b80*/  @!P0 FADD.FTZ R23, -R23, -RZ ;  /* 0x800000ff17178221 */ /* 0x000fe20000010100 */
[----:B------:R-:W-:-:S02]  /*16b90*/  HADD2.F32 R16, -RZ, R16.H1_H1 ;  /* 0x30000010ff107230 */ /* 0x000fc40000004100 */
[----:B------:R-:W-:Y:S01]  /*16ba0*/  @!P0 FADD.FTZ R6, -R6, -RZ ;  /* 0x800000ff06068221 */ /* 0x000fe20000010100 */
[----:B------:R-:W-:Y:S02]  /*16bb0*/  HADD2.F32 R5, -RZ, R20.H0_H0 ;  /* 0x20000014ff057230 */ /* 0x000fe40000004100 */
[----:B------:R-:W-:Y:S02]  /*16bc0*/  HADD2.F32 R7, -RZ, R7.H1_H1 ;  /* 0x30000007ff077230 */ /* 0x000fe40000004100 */
[----:B------:R-:W-:Y:S01]  /*16bd0*/  FMUL.FTZ R23, R16, R23 ;  /* 0x0000001710177220 */ /* 0x000fe20000410000 */
[--C-:B------:R-:W-:Y:S02]  /*16be0*/  HADD2.F32 R16, -RZ, R0.reuse.H1_H1 ;  /* 0x30000000ff107230 */ /* 0x100fe40000004100 */
        /* <DEDUP_REMOVED lines=15> */
[--C-:B------:R-:W-:Y:S02]  /*16ce0*/  HADD2.F32 R20, -RZ, R8.reuse.H0_H0 ;  /* 0x20000008ff147230 */ /* 0x100fe40000004100 */
[----:B------:R-:W-:Y:S01]  /*16cf0*/  FFMA.FTZ R0, R5, R0, R24 ;  /* 0x0000000005007223 */ /* 0x000fe20000010018 */
[----:B------:R-:W-:Y:S02]  /*16d00*/  HADD2.F32 R21, -RZ, R8.H1_H1 ;  /* 0x30000008ff157230 */ /* 0x000fe40000004100 */
[----:B------:R-:W-:Y:S01]  /*16d10*/  FFMA.FTZ R9, R16, R9, R17 ;  /* 0x0000000910097223 */ /* 0x000fe20000010011 */
[----:B------:R-:W-:Y:S02]  /*16d20*/  HADD2.F32 R19, -RZ, R12.H0_H0 ;  /* 0x2000000cff137230 */ /* 0x000fe40000004100 */
[----:B------:R-:W-:-:S02]  /*16d30*/  HADD2.F32 R8, -RZ, R11.H0_H0 ;  /* 0x2000000bff087230 */ /* 0x000fc40000004100 */
[----:B------:R-:W-:Y:S02]  /*16d40*/  HADD2.F32 R22, -RZ, R10.H0_H0 ;  /* 0x2000000aff167230 */ /* 0x000fe40000004100 */
[----:B------:R-:W-:Y:S02]  /*16d50*/  HADD2.F32 R5, -RZ, R2.H0_H0 ;  /* 0x20000002ff057230 */ /* 0x000fe40000004100 */
[----:B------:R-:W-:Y:S02]  /*16d60*/  HADD2.F32 R16, -RZ, R14.H0_H0 ;  /* 0x2000000eff107230 */ /* 0x000fe40000004100 */
[----:B------:R-:W-:Y:S02]  /*16d70*/  HADD2.F32 R11, -RZ, R11.H1_H1 ;  /* 0x3000000bff0b7230 */ /* 0x000fe40000004100 */
        /* <DEDUP_REMOVED lines=18> */
.L_x_5636:
[----:B------:R-:W-:Y:S05]  /*16ea0*/  BSYNC B0 ;  /* 0x0000000000007941 */ /* 0x000fea0003800000 */
.L_x_5635:
[----:B------:R1:W-:Y:S01]  /*16eb0*/  STS.128 [R244+0x7800], R20 ;  /* 0x00780014f4007388 */ /* 0x0003e20000000c00 */
[----:B------:R-:W-:Y:S05]  /*16ec0*/  BRA `(.L_x_5590) ;  /* 0x0000000000c07947 */ /* 0x000fea0003800000 */
.L_x_5558:
        /* <DEDUP_REMOVED lines=8> */
[----:B------:R-:W1:Y:S06]  /*16f50*/  @!P6 LDC.64 R12, c[0x0][0x210] ;  /* 0x00008400ff0ceb82 */ /* 0x000e6c0000000a00 */
[----:B---34-:R-:W-:Y:S02]  /*16f60*/  @!P2 IMAD.MOV.U32 R20, RZ, RZ, R124 ;  /* 0x000000ffff14a224 */ /* 0x018fe400078e007c */
[----:B------:R-:W2:Y:S01]  /*16f70*/  @!P5 LDC.64 R10, c[0x0][0x210] ;  /* 0x00008400ff0adb82 */ /* 0x000ea20000000a00 */
[----:B------:R-:W-:Y:S02]  /*16f80*/  @!P2 IMAD.MOV.U32 R21, RZ, RZ, R127 ;  /* 0x000000ffff15a224 */ /* 0x000fe400078e007f */
[----:B------:R-:W-:-:S05]  /*16f90*/  @!P2 IMAD.WIDE.U32 R20, R4, 0x30, R20 ;  /* 0x000000300414a825 */ /* 0x000fca00078e0014 */
[----:B------:R-:W3:Y:S08]  /*16fa0*/  @!P4 LDC.64 R8, c[0x0][0x210] ;  /* 0x00008400ff08cb82 */ /* 0x000ef00000000a00 */
[----:B------:R-:W4:Y:S01]  /*16fb0*/  @!P2 LDC.64 R6, c[0x0][0x210] ;  /* 0x00008400ff06ab82 */ /* 0x000f220000000a00 */
[----:B-1----:R-:W-:Y:S02]  /*16fc0*/  @!P6 LEA R16, P0, R124, R12, 0x1 ;  /* 0x0000000c7c10e211 */ /* 0x002fe400078008ff */
[----:B------:R-:W-:-:S02]  /*16fd0*/  @!P5 IADD3 R12, P1, R2, R124, RZ ;  /* 0x0000007c020cd210 */ /* 0x000fc40007f3e0ff */
[--C-:B------:R-:W-:Y:S01]  /*16fe0*/  @!P6 LEA.HI.X R17, R124, R13, R127.reuse, 0x1, P0 ;  /* 0x0000000d7c11e211 */ /* 0x100fe200000f0c7f */
[----:B------:R-:W-:Y:S01]  /*16ff0*/  @!P2 IMAD R13, R5, 0x30, RZ ;  /* 0x00000030050da824 */ /* 0x000fe200078e02ff */
[----:B------:R-:W-:Y:S01]  /*17000*/  @!P4 LEA R2, P0, R4, R124, 0x5 ;  /* 0x0000007c0402c211 */ /* 0x000fe200078028ff */
[----:B------:R-:W-:Y:S01]  /*17010*/  @!P5 IMAD.X R0, R0, 0x1, R127, P1 ;  /* 0x000000010000d824 */ /* 0x000fe200008e067f */
[----:B--2---:R-:W-:Y:S01]  /*17020*/  @!P5 LEA R10, P1, R12, R10, 0x1 ;  /* 0x0000000a0c0ad211 */ /* 0x004fe200078208ff */
[----:B------:R-:W-:Y:S01]  /*17030*/  @!PT LDS RZ, [RZ] ;  /* 0x00000000fffff984 */ /* 0x000fe20000000800 */
[----:B------:R-:W-:Y:S01]  /*17040*/  @!PT LDS RZ, [RZ] ;  /* 0x00000000fffff984 */ /* 0x000fe20000000800 */
[----:B------:R-:W-:Y:S01]  /*17050*/  @!PT LDS RZ, [RZ] ;  /* 0x00000000fffff984 */ /* 0x000fe20000000800 */
[----:B------:R1:W-:Y:S01]  /*17060*/  @!P6 LDGSTS.E.BYPASS.LTC128B.128 [R244], desc[UR6][R16.64] ;  /* 0x0000000010f4efae */ /* 0x0003e2000b901d46 */
[----:B------:R-:W-:Y:S01]  /*17070*/  @!P4 LEA.HI.X R4, R4, R127, R5, 0x5, P0 ;  /* 0x0000007f0404c211 */ /* 0x000fe200000f2c05 */
[----:B------:R-:W-:Y:S01]  /*17080*/  @!P2 IMAD.IADD R13, R21, 0x1, R13 ;  /* 0x00000001150da824 */ /* 0x000fe200078e020d */
        /* <DEDUP_REMOVED lines=20> */
.L_x_5590:
[----:B------:R-:W-:Y:S05]  /*171d0*/  BSYNC B2 ;  /* 0x0000000000027941 */ /* 0x000fea0003800000 */
.L_x_5557:
[----:B------:R-:W-:Y:S01]  /*171e0*/  VIADD R104, R165, 0xffffffff ;  /* 0xffffffffa5687836 */ /* 0x000fe20000000000 */
[C---:B------:R-:W-:Y:S01]  /*171f0*/  LOP3.LUT R0, R51.reuse, 0xfffffff8, RZ, 0xc0, !PT ;  /* 0xfffffff833007812 */ /* 0x040fe200078ec0ff */
[----:B------:R-:W-:Y:S01]  /*17200*/  IMAD.SHL.U32 R105, R51, 0x40, RZ ;  /* 0x0000004033697824 */ /* 0x000fe200078e00ff */
[----:B------:R-:W-:Y:S01]  /*17210*/  ULDC UR5, c[0x0][0x39c] ;  /* 0x0000e70000057ab9 */ /* 0x000fe20000000800 */
[----:B------:R-:W-:Y:S02]  /*17220*/  IMAD.SHL.U32 R44, R104, 0x40, RZ ;  /* 0x00000040682c7824 */ /* 0x000fe400078e00ff */
[----:B------:R-:W-:Y:S01]  /*17230*/  IMAD.IADD R0, R118, 0x1, -R0 ;  /* 0x0000000176007824 */ /* 0x000fe200078e0a00 */
[----:B------:R-:W-:Y:S01]  /*17240*/  LOP3.LUT R105, R105, 0xfffffe00, RZ, 0xc0, !PT ;  /* 0xfffffe0069697812 */ /* 0x000fe200078ec0ff */
[----:B------:R-:W-:-:S05]  /*17250*/  IMAD.IADD R2, R49, 0x1, -R44 ;  /* 0x0000000131027824 */ /* 0x000fca00078e0a2c */
[-C--:B------:R-:W-:Y:S02]  /*17260*/  ISETP.GE.AND P1, PT, R15, R2.reuse, PT ;  /* 0x000000020f00720c */ /* 0x080fe40003f26270 */
[-C--:B------:R-:W-:Y:S02]  /*17270*/  ISETP.GE.AND P0, PT, R18, R2.reuse, PT ;  /* 0x000000021200720c */ /* 0x080fe40003f06270 */
[CC--:B------:R-:W-:Y:S02]  /*17280*/  ISETP.GE.AND P2, PT, R128.reuse, R2.reuse, PT ;  /* 0x000000028000720c */ /* 0x0c0fe40003f46270 */
[CC--:B------:R-:W-:Y:S02]  /*17290*/  ISETP.GE.AND P4, PT, R3.reuse, R2.reuse, PT ;  /* 0x000000020300720c */ /* 0x0c0fe40003f86270 */
[----:B------:R-:W-:Y:S01]  /*172a0*/  ISETP.GE.AND P6, PT, R3, R2, PT ;  /* 0x000000020300720c */ /* 0x000fe20003fc6270 */
[----:B------:R-:W-:-:S04]  /*172b0*/  IMAD.SHL.U32 R3, R128, 0x8, RZ ;  /* 0x0000000880037824 */ /* 0x000fc800078e00ff */
[----:B-1----:R-:W1:Y:S04]  /*172c0*/  @!P1 LDC.64 R6, c[0x0][0x248] ;  /* 0x00009200ff069b82 */ /* 0x002e680000000a00 */
[----:B--23--:R-:W-:Y:S02]  /*172d0*/  @!P2 IMAD.MOV.U32 R12, RZ, RZ, R237 ;  /* 0x000000ffff0ca224 */ /* 0x00cfe400078e00ed */
[----:B------:R-:W-:Y:S01]  /*172e0*/  @!P2 IMAD.MOV.U32 R13, RZ, RZ, R236 ;  /* 0x000000ffff0da224 */ /* 0x000fe200078e00ec */
[C---:B------:R-:W-:Y:S01]  /*172f0*/  @!P4 LEA R10, P5, R47.reuse, R237, 0x1 ;  /* 0x000000ed2f0ac211 */ /* 0x040fe200078a08ff */
[----:B------:R-:W2:Y:S03]  /*17300*/  @!P0 LDC.64 R4, c[0x0][0x248] ;  /* 0x00009200ff048b82 */ /* 0x000ea60000000a00 */
[----:B------:R-:W-:Y:S01]  /*17310*/  @!PT LDS RZ, [RZ] ;  /* 0x00000000fffff984 */ /* 0x000fe20000000800 */
[----:B------:R-:W-:Y:S01]  /*17320*/  @!PT LDS RZ, [RZ] ;  /* 0x00000000fffff984 */ /* 0x000fe20000000800 */
[----:B------:R-:W-:Y:S01]  /*17330*/  @!PT LDS RZ, [RZ] ;  /* 0x00000000fffff984 */ /* 0x000fe20000000800 */
[----:B------:R-:W-:Y:S01]  /*17340*/  @!P2 LDGSTS.E.BYPASS.LTC128B.128 [R244+0x8000], desc[UR6][R12.64] ;  /* 0x080000000cf4afae */ /* 0x000fe2000b901d46 */
[----:B------:R-:W-:-:S02]  /*17350*/  @!P4 LEA.HI.X R11, R47, R236, R46, 0x1, P5 ;  /* 0x000000ec2f0bc211 */ /* 0x000fc400028f0c2e */
[----:B------:R-:W-:Y:S01]  /*17360*/  ISETP.GE.AND P5, PT, R15, R2, PT ;  /* 0x000000020f00720c */ /* 0x000fe20003fa6270 */
[----:B------:R-:W-:Y:S04]  /*17370*/  @!P2 LDGSTS.E.BYPASS.LTC128B.128 [R244+0xa000], desc[UR6][R12.64+0x80] ;  /* 0x0a0000800cf4afae */ /* 0x000fe8000b901d46 */
[----:B------:R-:W-:Y:S04]  /*17380*/  @!P2 LDGSTS.E.BYPASS.LTC128B.128 [R244+0xc000], desc[UR6][R12.64+0x100] ;  /* 0x0c0001000cf4afae */ /* 0x000fe8000b901d46 */
[----:B------:R-:W-:Y:S01]  /*17390*/  @!P2 LDGSTS.E.BYPASS.LTC128B.128 [R244+0xe000], desc[UR6][R12.64+0x180] ;  /* 0x0e0001800cf4afae */ /* 0x000fe2000b901d46 */
[----:B-1----:R-:W-:-:S03]  /*173a0*/  @!P1 LEA R8, P2, R6, R237, 0x6 ;  /* 0x000000ed06089211 */ /* 0x002fc600078430ff */
[----:B------:R-:W-:Y:S01]  /*173b0*/  @!P4 LDGSTS.E.BYPASS.LTC128B.128 [R244+0x8800], desc[UR6][R10.64] ;  /* 0x088000000af4cfae */ /* 0x000fe2000b901d46 */
[----:B------:R-:W-:Y:S01]  /*173c0*/  @!P1 LEA.HI.X R9, R6, R236, R7, 0x6, P2 ;  /* 0x000000ec06099211 */ /* 0x000fe200010f3407 */
[----:B------:R-:W-:Y:S02]  /*173d0*/  @!P0 IMAD.MOV.U32 R6, RZ, RZ, R237 ;  /* 0x000000ffff068224 */ /* 0x000fe400078e00ed */
[----:B------:R-:W-:Y:S01]  /*173e0*/  @!P0 IMAD.MOV.U32 R7, RZ, RZ, R236 ;  /* 0x000000ffff078224 */ /* 0x000fe200078e00ec */
[----:B------:R-:W-:Y:S01]  /*173f0*/  @!P4 LDGSTS.E.BYPASS.LTC128B.128 [R244+0xa800], desc[UR6][R10.64+0x80] ;  /* 0x0a8000800af4cfae */ /* 0x000fe2000b901d46 */
[----:B--2---:R-:W-:Y:S02]  /*17400*/  @!P0 IMAD R5, R5, 0x60, RZ ;  /* 0x0000006005058824 */ /* 0x004fe400078e02ff */
[----:B------:R-:W-:Y:S01]  /*17410*/  @!P0 IMAD.WIDE.U32 R6, R4, 0x60, R6 ;  /* 0x0000006004068825 */ /* 0x000fe200078e0006 */
[----:B------:R-:W-:Y:S01]  /*17420*/  @!P4 LDGSTS.E.BYPASS.LTC128B.128 [R244+0xc800], desc[UR6][R10.64+0x100] ;  /* 0x0c8001000af4cfae */ /* 0x000fe2000b901d46 */
[----:B------:R-:W-:-:S02]  /*17430*/  SHF.L.U32 R4, R50, 0x6, RZ ;  /* 0x0000000632047819 */ /* 0x000fc400000006ff */
[----:B------:R-:W-:Y:S01]  /*17440*/  @!P0 IMAD.IADD R7, R5, 0x1, R7 ;  /* 0x0000000105078824 */ /* 0x000fe200078e0207 */
[----:B------:R-:W-:Y:S01]  /*17450*/  @!P4 LDGSTS.E.BYPASS.LTC128B.128 [R244+0xe800], desc[UR6][R10.64+0x180] ;  /* 0x0e8001800af4cfae */ /* 0x000fe2000b901d46 */
[----:B------:R-:W-:Y:S02]  /*17460*/  LEA.HI R5, R52, R52, RZ, 0x1 ;  /* 0x0000003434057211 */ /* 0x000fe400078f08ff */
[----:B------:R-:W-:Y:S01]  /*17470*/  ISETP.GE.AND P4, PT, R18, R2, PT ;  /* 0x000000021200720c */ /* 0x000fe20003f86270 */
[----:B------:R-:W-:Y:S01]  /*17480*/  @!P1 LDGSTS.E.BYPASS.LTC128B.128 [R244+0x9000], desc[UR6][R8.64] ;  /* 0x0900000008f49fae */ /* 0x000fe2000b901d46 */
[----:B------:R-:W-:Y:S02]  /*17490*/  LOP3.LUT R5, R5, 0xfffffffe, RZ, 0xc0, !PT ;  /* 0xfffffffe05057812 */ /* 0x000fe400078ec0ff */
[----:B------:R-:W-:Y:S01]  /*174a0*/  LOP3.LUT R4, R4, 0x1c0, RZ, 0xc0, !PT ;  /* 0x000001c004047812 */ /* 0x000fe200078ec0ff */
[----:B------:R-:W-:Y:S02]  /*174b0*/  @!P1 LDGSTS.E.BYPASS.LTC128B.128 [R244+0xb000], desc[UR6][R8.64+0x80] ;  /* 0x0b00008008f49fae */ /* 0x000fe4000b901d46 */
[----:B------:R-:W-:Y:S01]  /*174c0*/  IMAD.IADD R52, R52, 0x1, -R5 ;  /* 0x0000000134347824 */ /* 0x000fe200078e0a05 */
[----:B------:R-:W-:Y:S01]  /*174d0*/  LOP3.LUT R3, R4, 0x8, R3, 0xf8, !PT ;  /* 0x0000000804037812 */ /* 0x000fe200078ef803 */
[----:B------:R-:W-:Y:S01]  /*174e0*/  @!P1 LDGSTS.E.BYPASS.LTC128B.128 [R244+0xd000], desc[UR6][R8.64+0x100] ;  /* 0x0d00010008f49fae */ /* 0x000fe2000b901d46 */
[----:B------:R-:W-:-:S02]  /*174f0*/  SHF.R.U32.HI R233, RZ, 0x3, R4 ;  /* 0x00000003ffe97819 */ /* 0x000fc40000011604 */
[----:B------:R-:W1:Y:S01]  /*17500*/  @!P5 LDC.64 R4, c[0x0][0x250] ;  /* 0x00009400ff04db82 */ /* 0x000e620000000a00 */
[----:B------:R2:W-:Y:S01]  /*17510*/  @!P1 LDGSTS.E.BYPASS.LTC128B.128 [R244+0xf000], desc[UR6][R8.64+0x180] ;  /* 0x0f00018008f49fae */ /* 0x0005e2000b901d46 */
[----:B------:R-:W-:-:S03]  /*17520*/  LOP3.LUT R233, R3, R233, RZ, 0x3c, !PT ;  /* 0x000000e903e97212 */ /* 0x000fc600078e3cff */
[----:B------:R-:W-:Y:S02]  /*17530*/  @!P0 LDGSTS.E.BYPASS.LTC128B.128 [R244+0x9800], desc[UR6][R6.64] ;  /* 0x0980000006f48fae */ /* 0x000fe4000b901d46 */
[----:B------:R-:W-:Y:S02]  /*17540*/  IMAD R233, R52, 0x200, R233 ;  /* 0x0000020034e97824 */ /* 0x000fe400078e02e9 */
[----:B------:R-:W-:Y:S03]  /*17550*/  @!P0 LDGSTS.E.BYPASS.LTC128B.128 [R244+0xb800], desc[UR6][R6.64+0x80] ;  /* 0x0b80008006f48fae */ /* 0x000fe6000b901d46 */
[----:B------:R-:W-:Y:S01]  /*17560*/  LEA R233, R233, UR4, 0x1 ;  /* 0x00000004e9e97c11 */ /* 0x000fe2000f8e08ff */
[----:B------:R-:W-:Y:S04]  /*17570*/  @!P0 LDGSTS.E.BYPASS.LTC128B.128 [R244+0xd800], desc[UR6][R6.64+0x100] ;  /* 0x0d80010006f48fae */ /* 0x000fe8000b901d46 */
[----:B------:R3:W-:Y:S01]  /*17580*/  @!P0 LDGSTS.E.BYPASS.LTC128B.128 [R244+0xf800], desc[UR6][R6.64+0x180] ;  /* 0x0f80018006f48fae */ /* 0x0007e2000b901d46 */
[----:B------:R-:W-:Y:S01]  /*17590*/  ISETP.GE.AND P0, PT, R128, R2, PT ;  /* 0x000000028000720c */ /* 0x000fe20003f06270 */
[----:B------:R-:W-:Y:S01]  /*175a0*/  VIADD R231, R233, 0x8020 ;  /* 0x00008020e9e77836 */ /* 0x000fe20000000000 */
[----:B------:R-:W4:Y:S01]  /*175b0*/  @!P4 LDC.64 R2, c[0x0][0x250] ;  /* 0x00009400ff02cb82 */ /* 0x000f220000000a00 */
[----:B------:R-:W0:Y:S01]  /*175c0*/  LDGDEPBAR ;  /* 0x00000000000079af */ /* 0x000e220000000000 */
[----:B--2---:R-:W-:-:S02]  /*175d0*/  IMAD.SHL.U32 R9, R0, 0x40, RZ ;  /* 0x0000004000097824 */ /* 0x004fc400078e00ff */
[----:B------:R-:W-:-:S03]  /*175e0*/  IMAD.SHL.U32 R8, R52, 0x8, RZ ;  /* 0x0000000834087824 */ /* 0x000fc600078e00ff */
[----:B------:R-:W-:-:S04]  /*175f0*/  LOP3.LUT R9, R9, 0x1c0, RZ, 0xc0, !PT ;  /* 0x000001c009097812 */ /* 0x000fc800078ec0ff */
[----:B------:R-:W-:Y:S02]  /*17600*/  LOP3.LUT R8, R9, 0x8, R8, 0xf8, !PT ;  /* 0x0000000809087812 */ /* 0x000fe400078ef808 */
[----:B------:R-:W-:-:S04]  /*17610*/  SHF.R.U32.HI R51, RZ, 0x3, R9 ;  /* 0x00000003ff337819 */ /* 0x000fc80000011609 */
[----:B------:R-:W-:Y:S01]  /*17620*/  LOP3.LUT R51, R8, R51, RZ, 0x3c, !PT ;  /* 0x0000003308337212 */ /* 0x000fe200078e3cff */
[----:B----4-:R-:W-:Y:S01]  /*17630*/  @!P4 IMAD R3, R3, 0x60, RZ ;  /* 0x000000600303c824 */ /* 0x010fe200078e02ff */
[----:B------:R-:W-:-:S04]  /*17640*/  DEPBAR.LE SB0, 0x0 ;  /* 0x000080000000791a */ /* 0x000fc80000000000 */
[----:B------:R-:W-:Y:S01]  /*17650*/  BAR.SYNC.DEFER_BLOCKING 0x0 ;  /* 0x0000000000007b1d */ /* 0x000fe20000010000 */
[----:B---3--:R-:W-:Y:S02]  /*17660*/  @!P6 LEA R6, P1, R111, R242, 0x1 ;  /* 0x000000f26f06e211 */ /* 0x008fe400078208ff */
[----:B------:R-:W-:Y:S02]  /*17670*/  LOP3.LUT R228, R51, R105, RZ, 0xfc, !PT ;  /* 0x0000006933e47212 */ /* 0x000fe400078efcff */
[----:B------:R-:W-:Y:S02]  /*17680*/  @!P6 LEA.HI.X R7, R111, R243, R110, 0x1, P1 ;  /* 0x000000f36f07e211 */ /* 0x000fe400008f0c6e */
[----:B------:R-:W-:Y:S02]  /*17690*/  R2P PR, R0, 0x6 ;  /* 0x0000000600007804 */ /* 0x000fe40000000000 */
[----:B------:R-:W-:-:S04]  /*176a0*/  SHF.R.S32.HI R0, RZ, 0x1f, R48 ;  /* 0x0000001fff007819 */ /* 0x000fc80000011430 */
[----:B------:R-:W-:-:S04]  /*176b0*/  LEA.HI R0, R0, R48, RZ, 0x5 ;  /* 0x0000003000007211 */ /* 0x000fc800078f28ff */
[----:B------:R-:W-:-:S05]  /*176c0*/  SHF.R.S32.HI R0, RZ, 0x5, R0 ;  /* 0x00000005ff007819 */ /* 0x000fca0000011400 */
[----:B------:R-:W-:Y:S01]  /*176d0*/  IMAD R0, R0, 0x400, R105 ;  /* 0x0000040000007824 */ /* 0x000fe200078e0269 */
[----:B------:R-:W-:Y:S03]  /*176e0*/  @P0 STS.128 [R244+0x10000], RZ ;  /* 0x010000fff4000388 */ /* 0x000fe60000000c00 */
[----:B------:R-:W-:Y:S01]  /*176f0*/  IMAD.IADD R234, R51, 0x1, R0 ;  /* 0x0000000133ea7824 */ /* 0x000fe200078e0200 */
[----:B------:R-:W-:Y:S01]  /*17700*/  @P0 STS.128 [R244+0x12000], RZ ;  /* 0x012000fff4000388 */ /* 0x000fe20000000c00 */
[----:B------:R-:W-:-:S03]  /*17710*/  IMAD.MOV.U32 R0, RZ, RZ, 0x20 ;  /* 0x00000020ff007424 */ /* 0x000fc600078e00ff */
[----:B------:R-:W-:Y:S01]  /*17720*/  LEA R234, R234, UR4, 0x1 ;  /* 0x00000004eaea7c11 */ /* 0x000fe2000f8e08ff */
[----:B------:R-:W-:Y:S01]  /*17730*/  @P0 STS.128 [R244+0x14000], RZ ;  /* 0x014000fff4000388 */ /* 0x000fe20000000c00 */
[----:B------:R-:W-:-:S03]  /*17740*/  SEL R0, R0, 0xffffffe0, !P2 ;  /* 0xffffffe000007807 */ /* 0x000fc60005000000 */
[----:B------:R-:W-:Y:S02]  /*17750*/  @P0 STS.128 [R244+0x16000], RZ ;  /* 0x016000fff4000388 */ /* 0x000fe40000000c00 */
[----:B------:R-:W-:Y:S02]  /*17760*/  IMAD R230, R0, 0x2, R234 ;  /* 0x0000000200e67824 */ /* 0x000fe400078e02ea */
[----:B------:R-:W-:Y:S01]  /*17770*/  @!PT LDS RZ, [RZ] ;  /* 0x00000000fffff984 */ /* 0x000fe20000000800 */
[----:B------:R-:W-:Y:S01]  /*17780*/  @!PT LDS RZ, [RZ] ;  /* 0x00000000fffff984 */ /* 0x000fe20000000800 */
[----:B------:R-:W-:Y:S01]  /*17790*/  @!PT LDS RZ, [RZ] ;  /* 0x00000000fffff984 */ /* 0x000fe20000000800 */
[----:B------:R-:W-:Y:S04]  /*177a0*/  @!P0 LDGSTS.E.BYPASS.LTC128B.128 [R244+0x10000], desc[UR6][R242.64] ;  /* 0x10000000f2f48fae */ /* 0x000fe8000b901d46 */
[----:B------:R-:W-:Y:S04]  /*177b0*/  @!P0 LDGSTS.E.BYPASS.LTC128B.128 [R244+0x12000], desc[UR6][R242.64+0x80] ;  /* 0x12000080f2f48fae */ /* 0x000fe8000b901d46 */
[----:B------:R-:W-:Y:S04]  /*177c0*/  @!P0 LDGSTS.E.BYPASS.LTC128B.128 [R244+0x14000], desc[UR6][R242.64+0x100] ;  /* 0x14000100f2f48fae */ /* 0x000fe8000b901d46 */
[----:B------:R-:W-:Y:S01]  /*177d0*/  @!P0 LDGSTS.E.BYPASS.LTC128B.128 [R244+0x16000], desc[UR6][R242.64+0x180] ;  /* 0x16000180f2f48fae */ /* 0x000fe2000b901d46 */
[----:B-1----:R-:W-:-:S03]  /*177e0*/  @!P5 LEA R10, P0, R4, R242, 0x6 ;  /* 0x000000f2040ad211 */ /* 0x002fc600078030ff */
[----:B------:R-:W-:Y:S01]  /*177f0*/  @P6 STS.128 [R244+0x10800], RZ ;  /* 0x010800fff4006388 */ /* 0x000fe20000000c00 */
[----:B------:R-:W-:Y:S01]  /*17800*/  @!P5 LEA.HI.X R11, R4, R243, R5, 0x6, P0 ;  /* 0x000000f3040bd211 */ /* 0x000fe200000f3405 */
[----:B------:R-:W-:Y:S01]  /*17810*/  @!P4 IMAD.WIDE.U32 R4, R2, 0x60, R242 ;  /* 0x000000600204c825 */ /* 0x000fe200078e00f2 */
[----:B------:R-:W-:Y:S01]  /*17820*/  MOV R2, 0x10 ;  /* 0x0000001000027802 */ /* 0x000fe20000000f00 */
[----:B------:R-:W-:Y:S02]  /*17830*/  @P6 STS.128 [R244+0x12800], RZ ;  /* 0x012800fff4006388 */ /* 0x000fe40000000c00 */
[----:B------:R-:W-:Y:S01]  /*17840*/  @!P4 IMAD.IADD R5, R3, 0x1, R5 ;  /* 0x000000010305c824 */ /* 0x000fe200078e0205 */
[----:B------:R-:W-:Y:S01]  /*17850*/  SEL R2, R2, 0xfffffff0, !P1 ;  /* 0xfffffff002027807 */ /* 0x000fe20004800000 */
[----:B------:R-:W-:Y:S01]  /*17860*/  @P6 STS.128 [R244+0x14800], RZ ;  /* 0x014800fff4006388 */ /* 0x000fe20000000c00 */
[----:B------:R-:W-:Y:S01]  /*17870*/  R2P PR, R50, 0x6 ;  /* 0x0000000632007804 */ /* 0x000fe20000000000 */
[----:B------:R-:W-:Y:S01]  /*17880*/  VIADD R3, R233, 0x8000 ;  /* 0x00008000e9037836 */ /* 0x000fe20000000000 */
[----:B------:R-:W-:Y:S01]  /*17890*/  ISETP.GT.AND P0, PT, R104, R235, PT ;  /* 0x000000eb6800720c */ /* 0x000fe20003f04270 */
[----:B------:R-:W-:Y:S01]  /*178a0*/  @P6 STS.128 [R244+0x16800], RZ ;  /* 0x016800fff4006388 */ /* 0x000fe20000000c00 */
[----:B------:R-:W-:-:S03]  /*178b0*/  IMAD R232, R2, 0x2, R234 ;  /* 0x0000000202e87824 */ /* 0x000fc600078e02ea */
[----:B------:R-:W-:Y:S01]  /*178c0*/  @!PT LDS RZ, [RZ] ;  /* 0x00000000fffff984 */ /* 0x000fe20000000800 */
[----:B------:R-:W-:Y:S01]  /*178d0*/  @!PT LDS RZ, [RZ] ;  /* 0x00000000fffff984 */ /* 0x000fe20000000800 */
[----:B------:R-:W-:Y:S01]  /*178e0*/  @!PT LDS RZ, [RZ] ;  /* 0x00000000fffff984 */ /* 0x000fe20000000800 */
[----:B------:R-:W-:Y:S02]  /*178f0*/  @!P6 LDGSTS.E.BYPASS.LTC128B.128 [R244+0x10800], desc[UR6][R6.64] ;  /* 0x1080000006f4efae */ /* 0x000fe4000b901d46 */
[----:B------:R-:W-:Y:S02]  /*17900*/  LEA R229, R0, R232, 0x1 ;  /* 0x000000e800e57211 */ /* 0x000fe400078e08ff */
[----:B------:R-:W-:Y:S02]  /*17910*/  @!P6 LDGSTS.E.BYPASS.LTC128B.128 [R244+0x12800], desc[UR6][R6.64+0x80] ;  /* 0x1280008006f4efae */ /* 0x000fe4000b901d46 */
[----:B------:R-:W-:Y:S02]  /*17920*/  @P1 VIADD R231, R3, 0xffffffe0 ;  /* 0xffffffe003e71836 */ /* 0x000fe40000000000 */
[----:B------:R-:W-:Y:S01]  /*17930*/  @!P6 LDGSTS.E.BYPASS.LTC128B.128 [R244+0x14800], desc[UR6][R6.64+0x100] ;  /* 0x1480010006f4efae */ /* 0x000fe2000b901d46 */
[----:B------:R-:W-:Y:S02]  /*17940*/  IMAD.MOV.U32 R3, RZ, RZ, 0x40 ;  /* 0x00000040ff037424 */ /* 0x000fe400078e00ff */
[C---:B------:R-:W-:Y:S01]  /*17950*/  VIADD R223, R231.reuse, 0x800 ;  /* 0x00000800e7df7836 */ /* 0x040fe20000000000 */
[----:B------:R-:W-:Y:S01]  /*17960*/  @!P6 LDGSTS.E.BYPASS.LTC128B.128 [R244+0x16800], desc[UR6][R6.64+0x180] ;  /* 0x1680018006f4efae */ /* 0x000fe2000b901d46 */
[----:B------:R-:W-:Y:S01]  /*17970*/  VIADD R222, R231, 0x1000 ;  /* 0x00001000e7de7836 */ /* 0x000fe20000000000 */
[----:B------:R-:W-:Y:S01]  /*17980*/  SEL R3, R3, 0xffffffc0, !P2 ;  /* 0xffffffc003037807 */ /* 0x000fe20005000000 */
[C---:B------:R-:W-:Y:S01]  /*17990*/  VIADD R221, R231.reuse, 0x1800 ;  /* 0x00001800e7dd7836 */ /* 0x040fe20000000000 */
[----:B------:R-:W-:Y:S01]  /*179a0*/  @P5 STS.128 [R244+0x11000], RZ ;  /* 0x011000fff4005388 */ /* 0x000fe20000000c00 */
[C---:B------:R-:W-:Y:S01]  /*179b0*/  VIADD R219, R231.reuse, 0x2000 ;  /* 0x00002000e7db7836 */ /* 0x040fe20000000000 */
[----:B------:R-:W-:Y:S01]  /*179c0*/  IADD3 R214, R231, 0x4800, RZ ;  /* 0x00004800e7d67810 */ /* 0x000fe20007ffe0ff */
[----:B------:R-:W-:Y:S01]  /*179d0*/  IMAD.IADD R227, R233, 0x1, R3 ;  /* 0x00000001e9e37824 */ /* 0x000fe200078e0203 */
[----:B------:R-:W-:Y:S01]  /*179e0*/  @P5 STS.128 [R244+0x13000], RZ ;  /* 0x013000fff4005388 */ /* 0x000fe20000000c00 */
[----:B------:R-:W-:-:S02]  /*179f0*/  IMAD.IADD R220, R3, 0x1, R231 ;  /* 0x0000000103dc7824 */ /* 0x000fc400078e02e7 */
[C---:B------:R-:W-:Y:S01]  /*17a00*/  VIADD R218, R231.reuse, 0x2800 ;  /* 0x00002800e7da7836 */ /* 0x040fe20000000000 */
[----:B------:R-:W-:Y:S01]  /*17a10*/  @P5 STS.128 [R244+0x15000], RZ ;  /* 0x015000fff4005388 */ /* 0x000fe20000000c00 */
[C---:B------:R-:W-:Y:S02]  /*17a20*/  VIADD R217, R231.reuse, 0x3000 ;  /* 0x00003000e7d97836 */ /* 0x040fe40000000000 */
        /* <DEDUP_REMOVED lines=8> */
[----:B------:R-:W-:-:S02]  /*17ab0*/  VIADD R212, R231, 0x5800 ;  /* 0x00005800e7d47836 */ /* 0x000fc40000000000 */
[C---:B------:R-:W-:Y:S01]  /*17ac0*/  VIADD R211, R231.reuse, 0x6000 ;  /* 0x00006000e7d37836 */ /* 0x040fe20000000000 */
[----:B------:R-:W-:Y:S01]  /*17ad0*/  @!P5 LDGSTS.E.BYPASS.LTC128B.128 [R244+0x13000], desc[UR6][R10.64+0x80] ;  /* 0x130000800af4dfae */ /* 0x000fe2000b901d46 */
[C---:B------:R-:W-:Y:S02]  /*17ae0*/  VIADD R210, R231.reuse, 0x6800 ;  /* 0x00006800e7d27836 */ /* 0x040fe40000000000 */
[C---:B------:R-:W-:Y:S01]  /*17af0*/  VIADD R209, R231.reuse, 0x7000 ;  /* 0x00007000e7d17836 */ /* 0x040fe20000000000 */
[----:B------:R-:W-:Y:S01]  /*17b00*/  @!P5 LDGSTS.E.BYPASS.LTC128B.128 [R244+0x15000], desc[UR6][R10.64+0x100] ;  /* 0x150001000af4dfae */ /* 0x000fe2000b901d46 */
[----:B------:R-:W-:-:S03]  /*17b10*/  VIADD R208, R231, 0x7800 ;  /* 0x00007800e7d07836 */ /* 0x000fc60000000000 */
        /* <DEDUP_REMOVED lines=13> */
[----:B------:R-:W2:Y:S04]  /*17bf0*/  LDSM.16.M88.4 R24, [R233+0x8000] ;  /* 0x00800000e918783b */ /* 0x000ea80000000200 */
[----:B------:R-:W-:Y:S04]  /*17c00*/  LDSM.16.M88.4 R28, [R232] ;  /* 0x00000000e81c783b */ /* 0x000fe80000000200 */
[----:B------:R-:W-:Y:S04]  /*17c10*/  LDSM.16.M88.4 R72, [R231] ;  /* 0x00000000e748783b */ /* 0x000fe80000000200 */
[----:B------:R-:W3:Y:S04]  /*17c20*/  LDSM.16.M88.4 R64, [R233+0x8800] ;  /* 0x00880000e940783b */ /* 0x000ee80000000200 */
[----:B------:R-:W4:Y:S04]  /*17c30*/  LDSM.16.M88.4 R56, [R233+0x9000] ;  /* 0x00900000e938783b */ /* 0x000f280000000200 */
[----:B------:R-:W-:Y:S04]  /*17c40*/  LDSM.16.M88.4 R80, [R230] ;  /* 0x00000000e650783b */ /* 0x000fe80000000200 */
[----:B------:R-:W4:Y:S04]  /*17c50*/  LDSM.16.M88.4 R76, [R227+0x8000] ;  /* 0x00800000e34c783b */ /* 0x000f280000000200 */
[----:B------:R-:W4:Y:S04]  /*17c60*/  LDSM.16.M88.4 R68, [R233+0x9800] ;  /* 0x00980000e944783b */ /* 0x000f280000000200 */
[----:B------:R-:W4:Y:S04]  /*17c70*/  LDSM.16.M88.4 R20, [R231+0x800] ;  /* 0x00080000e714783b */ /* 0x000f280000000200 */
[----:B------:R-:W4:Y:S01]  /*17c80*/  LDSM.16.M88.4 R32, [R231+0x1000] ;  /* 0x00100000e720783b */ /* 0x000f220000000200 */
[C---:B--2--5:R-:W-:Y:S03]  /*17c90*/  HMMA.16816.F32 R12, R16.reuse, R24, RZ ;  /* 0x00000018100c723c */ /* 0x064fe600000018ff */
[----:B------:R-:W-:Y:S04]  /*17ca0*/  LDSM.16.M88.4 R40, [R229] ;  /* 0x00000000e528783b */ /* 0x000fe80000000200 */
[----:B------:R-:W2:Y:S01]  /*17cb0*/  LDSM.16.M88.4 R92, [R220] ;  /* 0x00000000dc5c783b */ /* 0x000ea20000000200 */
[C---:B------:R-:W-:Y:S03]  /*17cc0*/  HMMA.16816.F32 R24, R16.reuse, R26, RZ ;  /* 0x0000001a1018723c */ /* 0x040fe600000018ff */
[----:B------:R-:W2:Y:S03]  /*17cd0*/  LDSM.16.M88.4 R52, [R231+0x1800] ;  /* 0x00180000e734783b */ /* 0x000ea60000000200 */
[C---:B---3--:R-:W-:Y:S01]  /*17ce0*/  HMMA.16816.F32 R36, R16.reuse, R64, RZ ;  /* 0x000000401024723c */ /* 0x048fe200000018ff */
[----:B-1----:R-:W1:Y:S04]  /*17cf0*/  LDSM.16.M88.4 R4, [R227+0x8800] ;  /* 0x00880000e304783b */ /* 0x002e680000000200 */
[----:B------:R-:W3:Y:S01]  /*17d00*/  LDSM.16.M88.4 R8, [R227+0x9000] ;  /* 0x00900000e308783b */ /* 0x000ee20000000200 */
[----:B----4-:R-:W-:Y:S03]  /*17d10*/  HMMA.16816.F32 R60, R16, R56, RZ ;  /* 0x00000038103c723c */ /* 0x010fe600000018ff */
[----:B------:R-:W-:Y:S03]  /*17d20*/  LDSM.16.M88.4 R88, [R233+0xa000] ;  /* 0x00a00000e958783b */ /* 0x000fe60000000200 */
[C---:B------:R-:W-:Y:S01]  /*17d30*/  HMMA.16816.F32 R12, R28.reuse, R72, R12 ;  /* 0x000000481c0c723c */ /* 0x040fe2000000180c */
        /* <DEDUP_REMOVED lines=18> */
[----:B------:R-:W4:Y:S05]  /*17e60*/  LDSM.16.M88.4 R32, [R234+0x2000] ;  /* 0x00200000ea20783b */ /* 0x000f2a0000000200 */
[C---:B--2---:R-:W-:Y:S06]  /*17e70*/  HMMA.16816.F32 R12, R40.reuse, R92, R12 ;  /* 0x0000005c280c723c */ /* 0x044fec000000180c */
[----:B------:R-:W-:Y:S01]  /*17e80*/  HMMA.16816.F32 R24, R40, R94, R24 ;  /* 0x0000005e2818723c */ /* 0x000fe20000001818 */
[----:B------:R-:W-:Y:S05]  /*17e90*/  LDSM.16.M88.4 R92, [R227+0xa000] ;  /* 0x00a00000e35c783b */ /* 0x000fea0000000200 */
[C---:B------:R-:W-:Y:S06]  /*17ea0*/  HMMA.16816.F32 R84, R28.reuse, R52, R84 ;  /* 0x000000341c54723c */ /* 0x040fec0000001854 */
[----:B------:R-:W-:Y:S01]  /*17eb0*/  HMMA.16816.F32 R28, R28, R54, R16 ;  /* 0x000000361c1c723c */ /* 0x000fe20000001810 */
[----:B------:R-:W-:Y:S04]  /*17ec0*/  LDSM.16.M88.4 R52, [R220+0x1800] ;  /* 0x00180000dc34783b */ /* 0x000fe80000000200 */
[----:B------:R-:W-:Y:S01]  /*17ed0*/  LDSM.16.M88.4 R16, [R233+0xb000] ;  /* 0x00b00000e910783b */ /* 0x000fe20000000200 */
[C---:B-1----:R-:W-:Y:S06]  /*17ee0*/  HMMA.16816.F32 R36, R80.reuse, R4, R36 ;  /* 0x000000045024723c */ /* 0x042fec0000001824 */
[C---:B------:R-:W-:Y:S01]  /*17ef0*/  HMMA.16816.F32 R64, R80.reuse, R6, R64 ;  /* 0x000000065040723c */ /* 0x040fe20000001840 */
[----:B------:R-:W-:Y:S05]  /*17f00*/  LDSM.16.M88.4 R4, [R233+0xa800] ;  /* 0x00a80000e904783b */ /* 0x000fea0000000200 */
[C---:B---3--:R-:W-:Y:S06]  /*17f10*/  HMMA.16816.F32 R60, R80.reuse, R8, R60 ;  /* 0x00000008503c723c */ /* 0x048fec000000183c */
[----:B------:R-:W-:Y:S01]  /*17f20*/  HMMA.16816.F32 R56, R80, R10, R56 ;  /* 0x0000000a5038723c */ /* 0x000fe20000001838 */
[----:B------:R-:W1:Y:S05]  /*17f30*/  LDSM.16.M88.4 R8, [R232+0x2000] ;  /* 0x00200000e808783b */ /* 0x000e6a0000000200 */
[C---:B----4-:R-:W-:Y:S06]  /*17f40*/  HMMA.16816.F32 R12, R32.reuse, R88, R12 ;  /* 0x00000058200c723c */ /* 0x050fec000000180c */
        /* <DEDUP_REMOVED lines=128> */
[C---:B------:R-:W-:Y:S06]  /*18750*/  HMMA.16816.F32 R36, R20.reuse, R92, R36 ;  /* 0x0000005c1424723c */ /* 0x040fec0000001824 */
[----:B------:R-:W-:Y:S06]  /*18760*/  HMMA.16816.F32 R64, R20, R94, R64 ;  /* 0x0000005e1440723c */ /* 0x000fec0000001840 */
[----:B--2---:R-:W-:Y:S01]  /*18770*/  HMMA.16816.F32 R84, R52, R68, R84 ;  /* 0x000000443454723c */ /* 0x004fe20000001854 */
[----:B------:R-:W-:Y:S01]  /*18780*/  FMUL.FTZ R13, R13, UR5 ;  /* 0x000000050d0d7c20 */ /* 0x000fe20008410000 */
[----:B------:R-:W-:Y:S01]  /*18790*/  FMUL.FTZ R14, R14, UR5 ;  /* 0x000000050e0e7c20 */ /* 0x000fe20008410000 */
[----:B------:R-:W-:Y:S01]  /*187a0*/  FMUL.FTZ R15, R15, UR5 ;  /* 0x000000050f0f7c20 */ /* 0x000fe20008410000 */
[----:B------:R-:W-:-:S02]  /*187b0*/  FMUL.FTZ R3, R12, UR5 ;  /* 0x000000050c037c20 */ /* 0x000fc40008410000 */
[----:B------:R-:W-:Y:S01]  /*187c0*/  HMMA.16816.F32 R80, R52, R70, R80 ;  /* 0x000000463450723c */ /* 0x000fe20000001850 */
[----:B------:R-:W-:Y:S01]  /*187d0*/  FMUL.FTZ R24, R24, UR5 ;  /* 0x0000000518187c20 */ /* 0x000fe20008410000 */
[----:B------:R-:W-:Y:S01]  /*187e0*/  FMUL.FTZ R25, R25, UR5 ;  /* 0x0000000519197c20 */ /* 0x000fe20008410000 */
[----:B------:R-:W-:Y:S01]  /*187f0*/  FMUL.FTZ R26, R26, UR5 ;  /* 0x000000051a1a7c20 */ /* 0x000fe20008410000 */
[----:B------:R-:W-:Y:S01]  /*18800*/  FMUL.FTZ R27, R27, UR5 ;  /* 0x000000051b1b7c20 */ /* 0x000fe20008410000 */
[----:B------:R-:W-:Y:S01]  /*18810*/  MUFU.TANH R3, R3 ;  /* 0x0000000300037308 */ /* 0x000fe20000002400 */
[C---:B---3--:R-:W-:Y:S06]  /*18820*/  HMMA.16816.F32 R100, R20.reuse, R4, R100 ;  /* 0x000000041464723c */ /* 0x048fec0000001864 */
[----:B------:R-:W-:Y:S01]  /*18830*/  HMMA.16816.F32 R56, R20, R6, R56 ;  /* 0x000000061438723c */ /* 0x000fe20000001838 */
[----:B------:R-:W2:Y:S01]  /*18840*/  LDSM.16.M88.4 R4, [R231+0x7800] ;  /* 0x00780000e704783b */ /* 0x000ea20000000200 */
[----:B------:R-:W-:Y:S04]  /*18850*/  MUFU.TANH R50, R25 ;  /* 0x0000001900327308 */ /* 0x000fe80000002400 */
[C---:B------:R-:W-:Y:S04]  /*18860*/  HMMA.16816.F32 R36, R8.reuse, R40, R36 ;  /* 0x000000280824723c */ /* 0x040fe80000001824 */
[----:B------:R-:W-:Y:S02]  /*18870*/  MUFU.TANH R40, R13 ;  /* 0x0000000d00287308 */ /* 0x000fe40000002400 */
[----:B------:R-:W-:Y:S06]  /*18880*/  HMMA.16816.F32 R64, R8, R42, R64 ;  /* 0x0000002a0840723c */ /* 0x000fec0000001840 */
[----:B------:R-:W3:Y:S01]  /*18890*/  MUFU.TANH R41, R14 ;  /* 0x0000000e00297308 */ /* 0x000ee20000002400 */
[C---:B-1----:R-:W-:Y:S06]  /*188a0*/  HMMA.16816.F32 R84, R32.reuse, R16, R84 ;  /* 0x000000102054723c */ /* 0x042fec0000001854 */
[----:B------:R-:W-:Y:S01]  /*188b0*/  HMMA.16816.F32 R80, R32, R18, R80 ;  /* 0x000000122050723c */ /* 0x000fe20000001850 */
[----:B------:R1:W3:Y:S05]  /*188c0*/  MUFU.TANH R42, R15 ;  /* 0x0000000f002a7308 */ /* 0x0002ea0000002400 */
[C---:B----4-:R-:W-:Y:S03]  /*188d0*/  HMMA.16816.F32 R100, R8.reuse, R60, R100 ;  /* 0x0000003c0864723c */ /* 0x050fe60000001864 */
[----:B------:R-:W-:Y:S03]  /*188e0*/  MUFU.TANH R43, R24 ;  /* 0x00000018002b7308 */ /* 0x000fe60000002400 */
[----:B------:R-:W-:Y:S05]  /*188f0*/  HMMA.16816.F32 R56, R8, R62, R56 ;  /* 0x0000003e0838723c */ /* 0x000fea0000001838 */
[----:B------:R-:W4:Y:S01]  /*18900*/  MUFU.TANH R68, R26 ;  /* 0x0000001a00447308 */ /* 0x000f220000002400 */
[----:B-1----:R-:W1:Y:S01]  /*18910*/  LDSM.16.M88.4 R12, [R220+0x7000] ;  /* 0x00700000dc0c783b */ /* 0x002e620000000200 */
[C---:B--2---:R-:W-:Y:S06]  /*18920*/  HMMA.16816.F32 R84, R20.reuse, R4, R84 ;  /* 0x000000041454723c */ /* 0x044fec0000001854 */
[----:B------:R2:W4:Y:S01]  /*18930*/  MUFU.TANH R60, R27 ;  /* 0x0000001b003c7308 */ /* 0x0005220000002400 */
[----:B------:R-:W-:Y:S06]  /*18940*/  HMMA.16816.F32 R80, R20, R6, R80 ;  /* 0x000000061450723c */ /* 0x000fec0000001850 */
[C---:B------:R-:W-:Y:S06]  /*18950*/  HMMA.16816.F32 R36, R96.reuse, R28, R36 ;  /* 0x0000001c6024723c */ /* 0x040fec0000001824 */
[----:B------:R-:W-:Y:S01]  /*18960*/  HMMA.16816.F32 R64, R96, R30, R64 ;  /* 0x0000001e6040723c */ /* 0x000fe20000001840 */
[----:B------:R-:W-:Y:S04]  /*18970*/  LDSM.16.M88.4 R28, [R220+0x7800] ;  /* 0x00780000dc1c783b */ /* 0x000fe80000000200 */
[----:B--2---:R-:W2:Y:S01]  /*18980*/  LDSM.16.M88.4 R24, [R227+0xf800] ;  /* 0x00f80000e318783b */ /* 0x004ea20000000200 */
[----:B------:R-:W-:-:S12]  /*18990*/  DEPBAR.LE SB0, 0x0 ;  /* 0x000080000000791a */ /* 0x000fd80000000000 */
[----:B------:R-:W-:Y:S01]  /*189a0*/  FMUL.FTZ R36, R36, UR5 ;  /* 0x0000000524247c20 */ /* 0x000fe20008410000 */
[----:B------:R-:W-:Y:S01]  /*189b0*/  FMUL.FTZ R17, R38, UR5 ;  /* 0x0000000526117c20 */ /* 0x000fe20008410000 */
[C---:B-1----:R-:W-:Y:S01]  /*189c0*/  HMMA.16816.F32 R56, R96.reuse, R14, R56 ;  /* 0x0000000e6038723c */ /* 0x042fe20000001838 */
[----:B------:R-:W-:Y:S01]  /*189d0*/  FMUL.FTZ R16, R37, UR5 ;  /* 0x0000000525107c20 */ /* 0x000fe20008410000 */
[----:B------:R-:W-:Y:S02]  /*189e0*/  FMUL.FTZ R37, R39, UR5 ;  /* 0x0000000527257c20 */ /* 0x000fe40008410000 */
[----:B------:R-:W-:Y:S01]  /*189f0*/  MUFU.TANH R36, R36 ;  /* 0x0000002400247308 */ /* 0x000fe20000002400 */
[----:B------:R-:W-:Y:S01]  /*18a00*/  FMUL.FTZ R5, R66, UR5 ;  /* 0x0000000542057c20 */ /* 0x000fe20008410000 */
[----:B------:R-:W-:Y:S01]  /*18a10*/  HMMA.16816.F32 R100, R96, R12, R100 ;  /* 0x0000000c6064723c */ /* 0x000fe20000001864 */
[----:B------:R-:W-:Y:S02]  /*18a20*/  IMAD.SHL.U32 R14, R48, 0x2, RZ ;  /* 0x00000002300e7824 */ /* 0x000fe400078e00ff */
[----:B------:R-:W-:-:S03]  /*18a30*/  FMUL.FTZ R4, R67, UR5 ;  /* 0x0000000543047c20 */ /* 0x000fc60008410000 */
[----:B------:R-:W-:Y:S01]  /*18a40*/  LOP3.LUT R14, R14, 0x6, RZ, 0xc0, !PT ;  /* 0x000000060e0e7812 */ /* 0x000fe200078ec0ff */
[----:B------:R-:W-:Y:S01]  /*18a50*/  FMUL.FTZ R12, R64, UR5 ;  /* 0x00000005400c7c20 */ /* 0x000fe20008410000 */
[----:B------:R-:W1:Y:S01]  /*18a60*/  MUFU.TANH R17, R17 ;  /* 0x0000001100117308 */ /* 0x000e620000002400 */
[----:B------:R-:W-:Y:S02]  /*18a70*/  FMUL.FTZ R13, R65, UR5 ;  /* 0x00000005410d7c20 */ /* 0x000fe40008410000 */
[----:B------:R-:W-:-:S04]  /*18a80*/  IMAD.IADD R14, R44, 0x1, R14 ;  /* 0x000000012c0e7824 */ /* 0x000fc800078e020e */
[C---:B------:R-:W-:Y:S01]  /*18a90*/  VIADD R6, R14.reuse, 0x9 ;  /* 0x000000090e067836 */ /* 0x040fe20000000000 */
[CC--:B------:R-:W-:Y:S01]  /*18aa0*/  ISETP.GE.AND P1, PT, R14.reuse, R49.reuse, PT ;  /* 0x000000310e00720c */ /* 0x0c0fe20003f26270 */
[----:B------:R-:W-:Y:S01]  /*18ab0*/  VIADD R15, R14, 0x1 ;  /* 0x000000010e0f7836 */ /* 0x000fe20000000000 */
[----:B------:R-:W-:Y:S01]  /*18ac0*/  MUFU.TANH R16, R16 ;  /* 0x0000001000107308 */ /* 0x000fe20000002400 */
[C---:B--2---:R-:W-:Y:S01]  /*18ad0*/  HMMA.16816.F32 R84, R8.reuse, R24, R84 ;  /* 0x000000180854723c */ /* 0x044fe20000001854 */
[-C--:B------:R-:W-:Y:S01]  /*18ae0*/  ISETP.GE.AND P4, PT, R6, R49.reuse, PT ;  /* 0x000000310600720c */ /* 0x080fe20003f86270 */
[C---:B------:R-:W-:Y:S01]  /*18af0*/  VIADD R6, R14.reuse, 0x10 ;  /* 0x000000100e067836 */ /* 0x040fe20000000000 */
[----:B---3--:R-:W-:Y:S01]  /*18b00*/  FSEL R41, R41, -INF , !P1 ;  /* 0xff80000029297808 */ /* 0x008fe20004800000 */
[----:B------:R-:W-:Y:S01]  /*18b10*/  VIADD R7, R14, 0x8 ;  /* 0x000000080e077836 */ /* 0x000fe20000000000 */
[----:B------:R-:W-:Y:S01]  /*18b20*/  FSEL R3, R3, -INF , !P1 ;  /* 0xff80000003037808 */ /* 0x000fe20004800000 */
[----:B------:R-:W-:Y:S01]  /*18b30*/  HMMA.16816.F32 R80, R8, R26, R80 ;  /* 0x0000001a0850723c */ /* 0x000fe20000001850 */
[-C--:B------:R-:W-:Y:S01]  /*18b40*/  ISETP.GE.AND P2, PT, R6, R49.reuse, PT ;  /* 0x000000310600720c */ /* 0x080fe20003f46270 */
[----:B------:R-:W-:Y:S01]  /*18b50*/  VIADD R6, R14, 0x11 ;  /* 0x000000110e067836 */ /* 0x000fe20000000000 */
[-C--:B------:R-:W-:Y:S01]  /*18b60*/  ISETP.GE.AND P6, PT, R15, R49.reuse, PT ;  /* 0x000000310f00720c */ /* 0x080fe20003fc6270 */
[----:B------:R-:W2:Y:S01]  /*18b70*/  MUFU.TANH R37, R37 ;  /* 0x0000002500257308 */ /* 0x000ea20000002400 */
[-C--:B------:R-:W-:Y:S01]  /*18b80*/  ISETP.GE.AND P5, PT, R7, R49.reuse, PT ;  /* 0x000000310700720c */ /* 0x080fe20003fa6270 */
[----:B------:R-:W-:Y:S01]  /*18b90*/  FMUL.FTZ R100, R100, UR5 ;  /* 0x0000000564647c20 */ /* 0x000fe20008410000 */
[-C--:B------:R-:W-:Y:S01]  /*18ba0*/  ISETP.GE.AND P1, PT, R6, R49.reuse, PT ;  /* 0x000000310600720c */ /* 0x080fe20003f26270 */
[----:B------:R-:W-:Y:S01]  /*18bb0*/  FMUL.FTZ R102, R102, UR5 ;  /* 0x0000000566667c20 */ /* 0x000fe20008410000 */
[C---:B------:R-:W-:Y:S01]  /*18bc0*/  IADD3 R6, R14.reuse, 0x18, RZ ;  /* 0x000000180e067810 */ /* 0x040fe20007ffe0ff */
[----:B------:R-:W-:Y:S01]  /*18bd0*/  VIADD R8, R14, 0x28 ;  /* 0x000000280e087836 */ /* 0x000fe20000000000 */
[----:B------:R-:W-:Y:S01]  /*18be0*/  FSEL R42, R42, -INF , !P6 ;  /* 0xff8000002a2a7808 */ /* 0x000fe20007000000 */
[----:B------:R-:W3:Y:S01]  /*18bf0*/  MUFU.TANH R12, R12 ;  /* 0x0000000c000c7308 */ /* 0x000ee20000002400 */
[----:B------:R-:W-:Y:S01]  /*18c00*/  FSEL R40, R40, -INF , !P6 ;  /* 0xff80000028287808 */ /* 0x000fe20007000000 */
[----:B------:R-:W-:Y:S01]  /*18c10*/  FMUL.FTZ R101, R101, UR5 ;  /* 0x0000000565657c20 */ /* 0x000fe20008410000 */
[-C--:B------:R-:W-:Y:S01]  /*18c20*/  ISETP.GE.AND P6, PT, R6, R49.reuse, PT ;  /* 0x000000310600720c */ /* 0x080fe20003fc6270 */
[----:B------:R-:W-:Y:S01]  /*18c30*/  VIADD R6, R14, 0x19 ;  /* 0x000000190e067836 */ /* 0x000fe20000000000 */
[----:B----4-:R-:W-:Y:S01]  /*18c40*/  FSEL R68, R68, -INF , !P5 ;  /* 0xff80000044447808 */ /* 0x010fe20006800000 */
[C---:B------:R-:W-:Y:S01]  /*18c50*/  HMMA.16816.F32 R84, R96.reuse, R28, R84 ;  /* 0x0000001c6054723c */ /* 0x040fe20000001854 */
[----:B------:R-:W-:Y:S01]  /*18c60*/  FSEL R43, R43, -INF , !P5 ;  /* 0xff8000002b2b7808 */ /* 0x000fe20006800000 */
[----:B------:R-:W4:Y:S01]  /*18c70*/  MUFU.TANH R5, R5 ;  /* 0x0000000500057308 */ /* 0x000f220000002400 */
[-C--:B------:R-:W-:Y:S01]  /*18c80*/  ISETP.GE.AND P5, PT, R6, R49.reuse, PT ;  /* 0x000000310600720c */ /* 0x080fe20003fa6270 */
[----:B------:R-:W-:Y:S01]  /*18c90*/  VIADD R6, R14, 0x20 ;  /* 0x000000200e067836 */ /* 0x000fe20000000000 */
[----:B------:R-:W-:Y:S01]  /*18ca0*/  FSEL R60, R60, -INF , !P4 ;  /* 0xff8000003c3c7808 */ /* 0x000fe20006000000 */
[----:B------:R-:W-:Y:S01]  /*18cb0*/  HMMA.16816.F32 R28, R96, R30, R80 ;  /* 0x0000001e601c723c */ /* 0x000fe20000001850 */
[----:B------:R-:W-:Y:S01]  /*18cc0*/  FSEL R50, R50, -INF , !P4 ;  /* 0xff80000032327808 */ /* 0x000fe20006000000 */
[----:B------:R-:W-:Y:S01]  /*18cd0*/  FMUL.FTZ R103, R103, UR5 ;  /* 0x0000000567677c20 */ /* 0x000fe20008410000 */
[-C--:B------:R-:W-:Y:S01]  /*18ce0*/  ISETP.GE.AND P4, PT, R6, R49.reuse, PT ;  /* 0x000000310600720c */ /* 0x080fe20003f86270 */
[----:B------:R-:W-:Y:S01]  /*18cf0*/  MUFU.TANH R13, R13 ;  /* 0x0000000d000d7308 */ /* 0x000fe20000002400 */
[----:B------:R-:W-:Y:S01]  /*18d00*/  VIADD R6, R14, 0x21 ;  /* 0x000000210e067836 */ /* 0x000fe20000000000 */
[----:B-1----:R-:W-:Y:S01]  /*18d10*/  FSEL R7, R17, -INF , !P2 ;  /* 0xff80000011077808 */ /* 0x002fe20005000000 */
[----:B------:R-:W-:Y:S01]  /*18d20*/  FMUL.FTZ R56, R56, UR5 ;  /* 0x0000000538387c20 */ /* 0x000fe20008410000 */
[----:B------:R-:W-:Y:S01]  /*18d30*/  FSEL R11, R36, -INF , !P2 ;  /* 0xff800000240b7808 */ /* 0x000fe20005000000 */
[----:B------:R-:W-:Y:S01]  /*18d40*/  FMUL.FTZ R58, R58, UR5 ;  /* 0x000000053a3a7c20 */ /* 0x000fe20008410000 */
[----:B------:R-:W-:Y:S01]  /*18d50*/  ISETP.GE.AND P2, PT, R6, R49, PT ;  /* 0x000000310600720c */ /* 0x000fe20003f46270 */
[----:B------:R-:W-:Y:S01]  /*18d60*/  FMUL.FTZ R57, R57, UR5 ;  /* 0x0000000539397c20 */ /* 0x000fe20008410000 */
[----:B------:R-:W1:Y:S01]  /*18d70*/  MUFU.TANH R4, R4 ;  /* 0x0000000400047308 */ /* 0x000e620000002400 */
[----:B--2---:R-:W-:Y:S01]  /*18d80*/  FSEL R6, R37, -INF , !P1 ;  /* 0xff80000025067808 */ /* 0x004fe20004800000 */
[----:B------:R-:W-:Y:S01]  /*18d90*/  FMUL.FTZ R59, R59, UR5 ;  /* 0x000000053b3b7c20 */ /* 0x000fe20008410000 */
[----:B------:R-:W-:-:S02]  /*18da0*/  FSEL R10, R16, -INF , !P1 ;  /* 0xff800000100a7808 */ /* 0x000fc40004800000 */
[----:B------:R-:W-:Y:S01]  /*18db0*/  ISETP.GE.AND P1, PT, R8, R49, PT ;  /* 0x000000310800720c */ /* 0x000fe20003f26270 */
[----:B------:R-:W-:Y:S01]  /*18dc0*/  VIADD R8, R14, 0x29 ;  /* 0x000000290e087836 */ /* 0x000fe20000000000 */
[----:B---3--:R-:W-:Y:S01]  /*18dd0*/  FSEL R9, R12, -INF , !P6 ;  /* 0xff8000000c097808 */ /* 0x008fe20007000000 */
[----:B------:R-:W2:Y:S01]  /*18de0*/  MUFU.TANH R184, R100 ;  /* 0x0000006400b87308 */ /* 0x000ea20000002400 */
[----:B------:R-:W-:Y:S01]  /*18df0*/  FMUL.FTZ R84, R84, UR5 ;  /* 0x0000000554547c20 */ /* 0x000fe20008410000 */
[----:B------:R-:W-:Y:S01]  /*18e00*/  FMUL.FTZ R85, R85, UR5 ;  /* 0x0000000555557c20 */ /* 0x000fe20008410000 */
[----:B------:R-:W-:Y:S01]  /*18e10*/  FMUL.FTZ R86, R86, UR5 ;  /* 0x0000000556567c20 */ /* 0x000fe20008410000 */
[----:B------:R-:W-:Y:S02]  /*18e20*/  VIADD R12, R14, 0x30 ;  /* 0x000000300e0c7836 */ /* 0x000fe40000000000 */
[----:B------:R-:W-:Y:S01]  /*18e30*/  FMUL.FTZ R87, R87, UR5 ;  /* 0x0000000557577c20 */ /* 0x000fe20008410000 */
[----:B------:R-:W-:Y:S01]  /*18e40*/  FMUL.FTZ R28, R28, UR5 ;  /* 0x000000051c1c7c20 */ /* 0x000fe20008410000 */
[----:B------:R-:W-:Y:S01]  /*18e50*/  FMUL.FTZ R30, R30, UR5 ;  /* 0x000000051e1e7c20 */ /* 0x000fe20008410000 */
[----:B------:R-:W3:Y:S01]  /*18e60*/  MUFU.TANH R188, R102 ;  /* 0x0000006600bc7308 */ /* 0x000ee20000002400 */
[----:B------:R-:W-:Y:S01]  /*18e70*/  FMUL.FTZ R29, R29, UR5 ;  /* 0x000000051d1d7c20 */ /* 0x000fe20008410000 */
[----:B------:R-:W-:Y:S01]  /*18e80*/  FMUL.FTZ R31, R31, UR5 ;  /* 0x000000051f1f7c20 */ /* 0x000fe20008410000 */
[----:B----4-:R-:W-:-:S02]  /*18e90*/  FSEL R5, R5, -INF , !P6 ;  /* 0xff80000005057808 */ /* 0x010fc40007000000 */
[-C--:B------:R-:W-:Y:S02]  /*18ea0*/  ISETP.GE.AND P6, PT, R8, R49.reuse, PT ;  /* 0x000000310800720c */ /* 0x080fe40003fc6270 */
[----:B-1----:R-:W-:Y:S01]  /*18eb0*/  FSEL R4, R4, -INF , !P5 ;  /* 0xff80000004047808 */ /* 0x002fe20006800000 */
[----:B------:R-:W1:Y:S01]  /*18ec0*/  MUFU.TANH R185, R101 ;  /* 0x0000006500b97308 */ /* 0x000e620000002400 */
[----:B------:R-:W-:Y:S02]  /*18ed0*/  FSEL R8, R13, -INF , !P5 ;  /* 0xff8000000d087808 */ /* 0x000fe40006800000 */
[----:B------:R-:W-:Y:S01]  /*18ee0*/  ISETP.GE.AND P5, PT, R12, R49, PT ;  /* 0x000000310c00720c */ /* 0x000fe20003fa6270 */
[----:B------:R-:W-:Y:S01]  /*18ef0*/  VIADD R12, R14, 0x31 ;  /* 0x000000310e0c7836 */ /* 0x000fe20000000000 */
[----:B--2---:R-:W-:-:S03]  /*18f00*/  FSEL R184, R184, -INF , !P4 ;  /* 0xff800000b8b87808 */ /* 0x004fc60006000000 */
[----:B------:R-:W2:Y:S01]  /*18f10*/  MUFU.TANH R189, R103 ;  /* 0x0000006700bd7308 */ /* 0x000ea20000002400 */
[----:B---3--:R-:W-:Y:S02]  /*18f20*/  FSEL R188, R188, -INF , !P4 ;  /* 0xff800000bcbc7808 */ /* 0x008fe40006000000 */
[----:B------:R-:W-:Y:S01]  /*18f30*/  ISETP.GE.AND P4, PT, R12, R49, PT ;  /* 0x000000310c00720c */ /* 0x000fe20003f86270 */
[C---:B------:R-:W-:Y:S01]  /*18f40*/  VIADD R12, R14.reuse, 0x38 ;  /* 0x000000380e0c7836 */ /* 0x040fe20000000000 */
[----:B------:R-:W-:-:S03]  /*18f50*/  IADD3 R14, R14, 0x39, RZ ;  /* 0x000000390e0e7810 */ /* 0x000fc60007ffe0ff */
[----:B------:R-:W3:Y:S01]  /*18f60*/  MUFU.TANH R186, R56 ;  /* 0x0000003800ba7308 */ /* 0x000ee20000002400 */
[----:B-1----:R-:W-:-:S07]  /*18f70*/  FSEL R185, R185, -INF , !P2 ;  /* 0xff800000b9b97808 */ /* 0x002fce0005000000 */
[----:B------:R-:W1:Y:S01]  /*18f80*/  MUFU.TANH R190, R58 ;  /* 0x0000003a00be7308 */ /* 0x000e620000002400 */
[----:B--2---:R-:W-:Y:S02]  /*18f90*/  FSEL R189, R189, -INF , !P2 ;  /* 0xff800000bdbd7808 */ /* 0x004fe40005000000 */
[----:B------:R-:W-:-:S05]  /*18fa0*/  ISETP.GE.AND P2, PT, R12, R49, PT ;  /* 0x000000310c00720c */ /* 0x000fca0003f46270 */
[----:B------:R-:W2:Y:S01]  /*18fb0*/  MUFU.TANH R187, R57 ;  /* 0x0000003900bb7308 */ /* 0x000ea20000002400 */
[----:B---3--:R-:W-:-:S07]  /*18fc0*/  FSEL R186, R186, -INF , !P1 ;  /* 0xff800000baba7808 */ /* 0x008fce0004800000 */
[----:B------:R-:W3:Y:S01]  /*18fd0*/  MUFU.TANH R191, R59 ;  /* 0x0000003b00bf7308 */ /* 0x000ee20000002400 */
[----:B-1----:R-:W-:Y:S02]  /*18fe0*/  FSEL R190, R190, -INF , !P1 ;  /* 0xff800000bebe7808 */ /* 0x002fe40004800000 */
[----:B------:R-:W-:-:S05]  /*18ff0*/  ISETP.GE.AND P1, PT, R14, R49, PT ;  /* 0x000000310e00720c */ /* 0x000fca0003f26270 */
        /* <DEDUP_REMOVED lines=15> */
[----:B---3--:R-:W-:Y:S02]  /*190f0*/  FSEL R170, R170, -INF , !P2 ;  /* 0xff800000aaaa7808 */ /* 0x008fe40005000000 */
[----:B-1----:R-:W-:Y:S02]  /*19100*/  FSEL R168, R168, -INF , !P1 ;  /* 0xff800000a8a87808 */ /* 0x002fe40004800000 */
[----:B--2---:R-:W-:Y:S01]  /*19110*/  FSEL R193, R193, -INF , !P1 ;  /* 0xff800000c1c17808 */ /* 0x004fe20004800000 */
[----:B------:R-:W-:Y:S06]  /*19120*/  BAR.SYNC.DEFER_BLOCKING 0x0 ;  /* 0x0000000000007b1d */ /* 0x000fec0000010000 */
[----:B------:R-:W-:Y:S05]  /*19130*/  @!P0 BRA `(.L_x_5637) ;  /* 0x0000000400c08947 */ /* 0x000fea0003800000 */
[----:B------:R-:W-:Y:S05]  /*19140*/  @!P3 BRA `(.L_x_5638) ;  /* 0x0000000000f4b947 */ /* 0x000fea0003800000 */
[----:B------:R-:W1:Y:S01]  /*19150*/  LDC R13, c[0x0][0x380] ;  /* 0x0000e000ff0d7b82 */ /* 0x000e620000000800 */
[----:B------:R-:W-:Y:S01]  /*19160*/  IABS R17, R44 ;  /* 0x0000002c00117213 */ /* 0x000fe20000000000 */
[----:B------:R-:W-:Y:S01]  /*19170*/  ULDC.64 UR10, c[0x0][0x248] ;  /* 0x00009200000a7ab9 */ /* 0x000fe20000000a00 */
[----:B------:R-:W-:Y:S01]  /*19180*/  IADD3 R19, R44, -0x40, RZ ;  /* 0xffffffc02c137810 */ /* 0x000fe20007ffe0ff */
[----:B------:R-:W-:-:S03]  /*19190*/  ULDC.64 UR8, c[0x0][0x230] ;  /* 0x00008c0000087ab9 */ /* 0x000fc60000000a00 */
[----:B------:R-:W-:Y:S02]  /*191a0*/  IABS R15, R19 ;  /* 0x00000013000f7213 */ /* 0x000fe40000000000 */
[-C--:B-1----:R-:W-:Y:S02]  /*191b0*/  IABS R12, R13.reuse ;  /* 0x0000000d000c7213 */ /* 0x082fe40000000000 */
[-C--:B------:R-:W-:Y:S02]  /*191c0*/  LOP3.LUT R44, R44, R13.reuse, RZ, 0x3c, !PT ;  /* 0x0000000d2c2c7212 */ /* 0x080fe400078e3cff */
[----:B------:R-:W1:Y:S01]  /*191d0*/  I2F.RP R20, R12 ;  /* 0x0000000c00147306 */ /* 0x000e620000209400 */
[----:B------:R-:W-:Y:S02]  /*191e0*/  LOP3.LUT R19, R19, R13, RZ, 0x3c, !PT ;  /* 0x0000000d13137212 */ /* 0x000fe400078e3cff */
[----:B------:R-:W-:-:S05]  /*191f0*/  ISETP.GE.AND P4, PT, R44, RZ, PT ;  /* 0x000000ff2c00720c */ /* 0x000fca0003f86270 */
        /* <DEDUP_REMOVED lines=21> */
[----:B------:R-:W-:Y:S02]  /*19350*/  ISETP.GE.AND P1, PT, R19, RZ, PT ;  /* 0x000000ff1300720c */ /* 0x000fe40003f26270 */
[----:B------:R-:W-:-:S02]  /*19360*/  ISETP.NE.AND P2, PT, R13, RZ, PT ;  /* 0x000000ff0d00720c */ /* 0x000fc40003f45270 */
[----:B------:R-:W-:-:S05]  /*19370*/  LOP3.LUT R16, RZ, R13, RZ, 0x33, !PT ;  /* 0x0000000dff107212 */ /* 0x000fca00078e33ff */
        /* <DEDUP_REMOVED lines=8> */
[----:B------:R-:W-:Y:S02]  /*19400*/  IMAD.WIDE R18, R16, 0x4, R240 ;  /* 0x0000000410127825 */ /* 0x000fe400078e02f0 */
        /* <DEDUP_REMOVED lines=9> */
[----:B------:R-:W-:Y:S02]  /*194a0*/  MOV R12, R16 ;  /* 0x00000010000c7202 */ /* 0x000fe40000000f00 */
[----:B--2---:R-:W-:-:S04]  /*194b0*/  IADD3 R14, -R15, R14, RZ ;  /* 0x0000000e0f0e7210 */ /* 0x004fc80007ffe1ff */
[----:B------:R-:W-:Y:S01]  /*194c0*/  SHF.R.S32.HI R15, RZ, 0x1f, R14 ;  /* 0x0000001fff0f7819 */ /* 0x000fe2000001140e */
[----:B------:R-:W-:-:S04]  /*194d0*/  IMAD.WIDE.U32 R12, R14, UR8, R12 ;  /* 0x000000080e0c7c25 */ /* 0x000fc8000f8e000c */
[----:B------:R-:W-:-:S04]  /*194e0*/  IMAD R15, R15, UR8, RZ ;  /* 0x000000080f0f7c24 */ /* 0x000fc8000f8e02ff */
[----:B------:R-:W-:-:S04]  /*194f0*/  IMAD R15, R14, UR9, R15 ;  /* 0x000000090e0f7c24 */ /* 0x000fc8000f8e020f */
[----:B------:R-:W-:Y:S01]  /*19500*/  IMAD.IADD R15, R13, 0x1, R15 ;  /* 0x000000010d0f7824 */ /* 0x000fe200078e020f */
[----:B------:R-:W-:Y:S06]  /*19510*/  BRA `(.L_x_5639) ;  /* 0x0000000000107947 */ /* 0x000fec0003800000 */
.L_x_5638:
[----:B------:R-:W-:Y:S02]  /*19520*/  ULDC UR10, c[0x0][0x248] ;  /* 0x00009200000a7ab9 */ /* 0x000fe40000000800 */
[----:B------:R-:W-:-:S06]  /*19530*/  USHF.L.U32 UR5, UR10, 0x6, URZ ;  /* 0x000000060a057899 */ /* 0x000fcc000800063f */
[----:B------:R-:W-:-:S04]  /*19540*/  IADD3 R12, RZ, -UR5, RZ ;  /* 0x80000005ff0c7c10 */ /* 0x000fc8000fffe0ff */
[----:B------:R-:W-:-:S07]  /*19550*/  SHF.R.S32.HI R15, RZ, 0x1f, R12 ;  /* 0x0000001fff0f7819 */ /* 0x000fce000001140c */
.L_x_5639:
        /* <DEDUP_REMOVED lines=10> */
[C---:B------:R-:W-:Y:S01]  /*19600*/  LEA R14, P2, R122.reuse, UR8, 0x1 ;  /* 0x000000087a0e7c11 */ /* 0x040fe2000f8408ff */
[----:B------:R-:W-:Y:S01]  /*19610*/  IMAD.MOV.U32 R18, RZ, RZ, R237 ;  /* 0x000000ffff127224 */ /* 0x000fe200078e00ed */
[----:B------:R-:W-:Y:S01]  /*19620*/  LEA R12, P1, R47, UR8, 0x1 ;  /* 0x000000082f0c7c11 */ /* 0x000fe2000f8208ff */
[----:B------:R-:W-:Y:S01]  /*19630*/  IMAD.MOV.U32 R19, RZ, RZ, R236 ;  /* 0x000000ffff137224 */ /* 0x000fe200078e00ec */
[----:B------:R-:W-:-:S02]  /*19640*/  LEA.HI.X R15, R122, UR9, R15, 0x1, P2 ;  /* 0x000000097a0f7c11 */ /* 0x000fc400090f0c0f */
[----:B------:R-:W-:Y:S02]  /*19650*/  IADD3 R16, P2, R237, UR11, RZ ;  /* 0x0000000bed107c10 */ /* 0x000fe4000ff5e0ff */
[----:B------:R-:W-:Y:S01]  /*19660*/  @!PT LDS RZ, [RZ] ;  /* 0x00000000fffff984 */ /* 0x000fe20000000800 */
[----:B------:R-:W-:Y:S01]  /*19670*/  @!PT LDS RZ, [RZ] ;  /* 0x00000000fffff984 */ /* 0x000fe20000000800 */
[----:B------:R-:W-:Y:S01]  /*19680*/  @!PT LDS RZ, [RZ] ;  /* 0x00000000fffff984 */ /* 0x000fe20000000800 */
[----:B------:R1:W-:Y:S01]  /*19690*/  LDGSTS.E.BYPASS.LTC128B.128 [R244+0x8000], desc[UR6][R18.64] ;  /* 0x0800000012f47fae */ /* 0x0003e2000b901d46 */
[----:B------:R-:W-:Y:S02]  /*196a0*/  LEA.HI.X R13, R47, UR9, R46, 0x1, P1 ;  /* 0x000000092f0d7c11 */ /* 0x000fe400088f0c2e */
[----:B------:R-:W-:Y:S01]  /*196b0*/  IADD3.X R17, R236, UR5, RZ, P2, !PT ;  /* 0x00000005ec117c10 */ /* 0x000fe200097fe4ff */
[----:B------:R-:W-:Y:S01]  /*196c0*/  LDGSTS.E.BYPASS.LTC128B.128 [R244+0xa000], desc[UR6][R14.64+0x80] ;  /* 0x0a0000800ef47fae */ /* 0x000fe2000b901d46 */
[----:B------:R-:W-:-:S03]  /*196d0*/  IADD3 R20, P1, R12, UR11, RZ ;  /* 0x0000000b0c147c10 */ /* 0x000fc6000ff3e0ff */
[----:B------:R-:W-:Y:S01]  /*196e0*/  LDGSTS.E.BYPASS.LTC128B.128 [R244+0xc000], desc[UR6][R14.64+0x100] ;  /* 0x0c0001000ef47fae */ /* 0x000fe2000b901d46 */
[----:B------:R-:W-:Y:S02]  /*196f0*/  IADD3.X R21, R13, UR5, RZ, P1, !PT ;  /* 0x000000050d157c10 */ /* 0x000fe40008ffe4ff */
[----:B------:R-:W-:Y:S01]  /*19700*/  IADD3 R22, P1, R20, UR11, RZ ;  /* 0x0000000b14167c10 */ /* 0x000fe2000ff3e0ff */
[----:B------:R2:W-:Y:S03]  /*19710*/  LDGSTS.E.BYPASS.LTC128B.128 [R244+0xe000], desc[UR6][R14.64+0x180] ;  /* 0x0e0001800ef47fae */ /* 0x0005e6000b901d46 */
[----:B------:R-:W-:Y:S01]  /*19720*/  IADD3.X R23, R21, UR5, RZ, P1, !PT ;  /* 0x0000000515177c10 */ /* 0x000fe20008ffe4ff */
[----:B------:R3:W-:Y:S04]  /*19730*/  LDGSTS.E.BYPASS.LTC128B.128 [R244+0x8800], desc[UR6][R16.64] ;  /* 0x0880000010f47fae */ /* 0x0007e8000b901d46 */
[----:B------:R3:W-:Y:S04]  /*19740*/  LDGSTS.E.BYPASS.LTC128B.128 [R244+0xa800], desc[UR6][R12.64+0x80] ;  /* 0x0a8000800cf47fae */ /* 0x0007e8000b901d46 */
[----:B------:R3:W-:Y:S01]  /*19750*/  LDGSTS.E.BYPASS.LTC128B.128 [R244+0xc800], desc[UR6][R12.64+0x100] ;  /* 0x0c8001000cf47fae */ /* 0x0007e2000b901d46 */
[----:B-1----:R-:W-:-:S03]  /*19760*/  IADD3 R18, P2, R16, UR11, RZ ;  /* 0x0000000b10127c10 */ /* 0x002fc6000ff5e0ff */
[----:B------:R3:W-:Y:S01]  /*19770*/  LDGSTS.E.BYPASS.LTC128B.128 [R244+0xe800], desc[UR6][R12.64+0x180] ;  /* 0x0e8001800cf47fae */ /* 0x0007e2000b901d46 */
[----:B------:R-:W-:-:S05]  /*19780*/  IADD3.X R19, R17, UR5, RZ, P2, !PT ;  /* 0x0000000511137c10 */ /* 0x000fca00097fe4ff */
[----:B------:R3:W-:Y:S01]  /*19790*/  LDGSTS.E.BYPASS.LTC128B.128 [R244+0x9000], desc[UR6][R18.64] ;  /* 0x0900000012f47fae */ /* 0x0007e2000b901d46 */
[----:B--2---:R-:W-:-:S03]  /*197a0*/  IADD3 R14, P2, R18, UR11, RZ ;  /* 0x0000000b120e7c10 */ /* 0x004fc6000ff5e0ff */
        /* <DEDUP_REMOVED lines=8> */
[----:B------:R-:W0:Y:S02]  /*19830*/  LDGDEPBAR ;  /* 0x00000000000079af */ /* 0x000e240000000000 */
.L_x_5637:
[----:B---3--:R-:W-:Y:S01]  /*19840*/  FMNMX.FTZ R15, R3, R40, !PT ;  /* 0x00000028030f7209 */ /* 0x008fe20007810000 */
        /* <DEDUP_REMOVED lines=76> */
[----:B------:R-:W-:Y:S01]  /*19d10*/  LDSM.16.MT88.4 R8, [R225+0x10800] ;  /* 0x01080000e108783b */ /* 0x000fe20000004200 */
[--C-:B------:R-:W-:Y:S01]  /*19d20*/  FFMA.FTZ R174, R7, UR5, -R169.reuse ;  /* 0x0000000507ae7c23 */ /* 0x100fe200080108a9 */
[--C-:B------:R-:W-:Y:S01]  /*19d30*/  FFMA.FTZ R167, R6, UR5, -R169.reuse ;  /* 0x0000000506a77c23 */ /* 0x100fe200080108a9 */
[----:B------:R-:W-:Y:S01]  /*19d40*/  MUFU.EX2 R178, R178 ;  /* 0x000000b200b27308 */ /* 0x000fe20000000800 */
[--C-:B------:R-:W-:Y:S01]  /*19d50*/  FFMA.FTZ R166, R5, UR5, -R169.reuse ;  /* 0x0000000505a67c23 */ /* 0x100fe200080108a9 */
[--C-:B------:R-:W-:Y:S01]  /*19d60*/  FFMA.FTZ R0, R4, UR5, -R169.reuse ;  /* 0x0000000504007c23 */ /* 0x100fe200080108a9 */
[----:B------:R-:W2:Y:S01]  /*19d70*/  LDSM.16.MT88.4 R40, [R228+0x12000] ;  /* 0x01200000e428783b */ /* 0x000ea20000004200 */
[--C-:B------:R-:W-:Y:S01]  /*19d80*/  FFMA.FTZ R185, R185, UR5, -R194.reuse ;  /* 0x00000005b9b97c23 */ /* 0x100fe200080108c2 */
[--C-:B------:R-:W-:Y:S01]  /*19d90*/  FFMA.FTZ R186, R186, UR5, -R194.reuse ;  /* 0x00000005baba7c23 */ /* 0x100fe200080108c2 */
[--C-:B------:R-:W-:Y:S01]  /*19da0*/  FFMA.FTZ R187, R187, UR5, -R194.reuse ;  /* 0x00000005bbbb7c23 */ /* 0x100fe200080108c2 */
[----:B------:R-:W-:Y:S01]  /*19db0*/  LDSM.16.MT88.4 R4, [R224+0x10800] ;  /* 0x01080000e004783b */ /* 0x000fe20000004200 */
[----:B------:R-:W3:Y:S01]  /*19dc0*/  MUFU.EX2 R176, R176 ;  /* 0x000000b000b07308 */ /* 0x000ee20000000800 */
[----:B-1----:R-:W-:Y:S01]  /*19dd0*/  F2FP.F16.F32.PACK_AB R128, R180, R181 ;  /* 0x000000b5b480723e */ /* 0x002fe200000000ff */
[--C-:B------:R-:W-:Y:S01]  /*19de0*/  FFMA.FTZ R188, R188, UR5, -R169.reuse ;  /* 0x00000005bcbc7c23 */ /* 0x100fe200080108a9 */
[----:B------:R-:W1:Y:S01]  /*19df0*/  LDSM.16.MT88.4 R48, [R226+0x12000] ;  /* 0x01200000e230783b */ /* 0x000e620000004200 */
        /* <DEDUP_REMOVED lines=9> */
[----:B------:R-:W-:Y:S01]  /*19e90*/  FFMA.FTZ R249, R193, UR5, -R194 ;  /* 0x00000005c1f97c23 */ /* 0x000fe200080108c2 */
        /* <DEDUP_REMOVED lines=8> */
[----:B------:R-:W-:Y:S01]  /*19f20*/  FADD.FTZ R180, R181, R180 ;  /* 0x000000b4b5b47221 */ /* 0x000fe20000010000 */
[----:B------:R-:W-:Y:S01]  /*19f30*/  LDSM.16.MT88.4 R32, [R225+0x12800] ;  /* 0x01280000e120783b */ /* 0x000fe20000004200 */
[----:B------:R-:W3:Y:S02]  /*19f40*/  MUFU.EX2 R179, R179 ;  /* 0x000000b300b37308 */ /* 0x000ee40000000800 */
[----:B------:R-:W-:Y:S01]  /*19f50*/  FADD.FTZ R180, R178, R180 ;  /* 0x000000b4b2b47221 */ /* 0x000fe20000010000 */
[----:B------:R-:W-:Y:S03]  /*19f60*/  LDSM.16.MT88.4 R168, [R224+0x13800] ;  /* 0x01380000e0a8783b */ /* 0x000fe60000004200 */
[----:B------:R-:W-:-:S02]  /*19f70*/  FADD.FTZ R180, R176, R180 ;  /* 0x000000b4b0b47221 */ /* 0x000fc40000010000 */
[----:B------:R-:W5:Y:S01]  /*19f80*/  MUFU.EX2 R177, R177 ;  /* 0x000000b100b17308 */ /* 0x000f620000000800 */
[----:B----4-:R-:W-:Y:S01]  /*19f90*/  F2FP.F16.F32.PACK_AB R129, R183, R182 ;  /* 0x000000b6b781723e */ /* 0x010fe200000000ff */
[----:B------:R-:W-:-:S06]  /*19fa0*/  FADD.FTZ R182, R182, R183 ;  /* 0x000000b7b6b67221 */ /* 0x000fcc0000010000 */
[----:B------:R-:W4:Y:S01]  /*19fb0*/  MUFU.EX2 R175, R175 ;  /* 0x000000af00af7308 */ /* 0x000f220000000800 */
[----:B---3--:R-:W-:-:S07]  /*19fc0*/  FADD.FTZ R182, R179, R182 ;  /* 0x000000b6b3b67221 */ /* 0x008fce0000010000 */
[----:B------:R-:W3:Y:S01]  /*19fd0*/  MUFU.EX2 R173, R173 ;  /* 0x000000ad00ad7308 */ /* 0x000ee20000000800 */
[C---:B-----5:R-:W-:Y:S01]  /*19fe0*/  F2FP.F16.F32.PACK_AB R131, R177.reuse, R179 ;  /* 0x000000b3b183723e */ /* 0x060fe200000000ff */
[----:B------:R-:W-:-:S06]  /*19ff0*/  FADD.FTZ R182, R177, R182 ;  /* 0x000000b6b1b67221 */ /* 0x000fcc0000010000 */
[----:B------:R-:W-:Y:S01]  /*1a000*/  HMMA.16816.F32 R144, R128, R140, RZ ;  /* 0x0000008c8090723c */ /* 0x000fe200000018ff */
[----:B------:R-:W-:Y:S01]  /*1a010*/  MUFU.EX2 R172, R172 ;  /* 0x000000ac00ac7308 */ /* 0x000fe20000000800 */
[----:B----4-:R-:W-:-:S04]  /*1a020*/  FADD.FTZ R180, R175, R180 ;  /* 0x000000b4afb47221 */ /* 0x010fc80000010000 */
[C---:B------:R-:W-:Y:S03]  /*1a030*/  HMMA.16816.F32 R140, R128.reuse, R142, RZ ;  /* 0x0000008e808c723c */ /* 0x040fe600000018ff */
[----:B------:R-:W4:Y:S01]  /*1a040*/  MUFU.EX2 R2, R2 ;  /* 0x0000000200027308 */ /* 0x000f220000000800 */
[C---:B---3--:R-:W-:Y:S01]  /*1a050*/  F2FP.F16.F32.PACK_AB R28, R173.reuse, R175 ;  /* 0x000000afad1c723e */ /* 0x048fe200000000ff */
[----:B------:R-:W-:Y:S01]  /*1a060*/  FADD.FTZ R180, R173, R180 ;  /* 0x000000b4adb47221 */ /* 0x000fe20000010000 */
[C---:B------:R-:W-:Y:S05]  /*1a070*/  HMMA.16816.F32 R160, R128.reuse, R156, RZ ;  /* 0x0000009c80a0723c */ /* 0x040fea00000018ff */
[----:B------:R-:W3:Y:S01]  /*1a080*/  MUFU.EX2 R174, R174 ;  /* 0x000000ae00ae7308 */ /* 0x000ee20000000800 */
[C---:B------:R-:W-:Y:S06]  /*1a090*/  HMMA.16816.F32 R136, R128.reuse, R132, RZ ;  /* 0x000000848088723c */ /* 0x040fec00000018ff */
[----:B------:R-:W-:Y:S01]  /*1a0a0*/  HMMA.16816.F32 R156, R128, R158, RZ ;  /* 0x0000009e809c723c */ /* 0x000fe200000018ff */
[----:B------:R-:W5:Y:S01]  /*1a0b0*/  MUFU.EX2 R167, R167 ;  /* 0x000000a700a77308 */ /* 0x000f620000000800 */
[----:B----4-:R-:W-:Y:S01]  /*1a0c0*/  F2FP.F16.F32.PACK_AB R30, R2, R172 ;  /* 0x000000ac021e723e */ /* 0x010fe200000000ff */
[----:B------:R-:W-:-:S03]  /*1a0d0*/  FADD.FTZ R172, R172, R180 ;  /* 0x000000b4acac7221 */ /* 0x000fc60000010000 */
[C---:B------:R-:W-:Y:S01]  /*1a0e0*/  HMMA.16816.F32 R132, R128.reuse, R134, RZ ;  /* 0x000000868084723c */ /* 0x040fe200000018ff */
[----:B------:R-:W-:Y:S02]  /*1a0f0*/  FADD.FTZ R172, R2, R172 ;  /* 0x000000ac02ac7221 */ /* 0x000fe40000010000 */
[----:B------:R-:W-:Y:S01]  /*1a100*/  MUFU.EX2 R166, R166 ;  /* 0x000000a600a67308 */ /* 0x000fe20000000800 */
[----:B---3--:R-:W-:Y:S02]  /*1a110*/  FADD.FTZ R182, R174, R182 ;  /* 0x000000b6aeb67221 */ /* 0x008fe40000010000 */
[C---:B------:R-:W-:Y:S05]  /*1a120*/  HMMA.16816.F32 R76, R128.reuse, R80, RZ ;  /* 0x00000050804c723c */ /* 0x040fea00000018ff */
[----:B------:R-:W3:Y:S01]  /*1a130*/  MUFU.EX2 R0, R0 ;  /* 0x0000000000007308 */ /* 0x000ee20000000800 */
[C---:B-----5:R-:W-:Y:S01]  /*1a140*/  F2FP.F16.F32.PACK_AB R29, R167.reuse, R174 ;  /* 0x000000aea71d723e */ /* 0x060fe200000000ff */
[----:B------:R-:W-:Y:S01]  /*1a150*/  HMMA.16816.F32 R80, R128, R82, RZ ;  /* 0x000000528050723c */ /* 0x000fe200000018ff */
[----:B------:R-:W-:-:S05]  /*1a160*/  FADD.FTZ R182, R167, R182 ;  /* 0x000000b6a7b67221 */ /* 0x000fca0000010000 */
[C---:B------:R-:W-:Y:S01]  /*1a170*/  HMMA.16816.F32 R152, R128.reuse, R148, RZ ;  /* 0x000000948098723c */ /* 0x040fe200000018ff */
[----:B------:R-:W-:Y:S05]  /*1a180*/  MUFU.EX2 R184, R184 ;  /* 0x000000b800b87308 */ /* 0x000fea0000000800 */
[----:B--2---:R-:W-:Y:S01]  /*1a190*/  HMMA.16816.F32 R36, R128, R40, RZ ;  /* 0x000000288024723c */ /* 0x004fe200000018ff */
[----:B---3--:R-:W-:Y:S02]  /*1a1a0*/  F2FP.F16.F32.PACK_AB R31, R0, R166 ;  /* 0x000000a6001f723e */ /* 0x008fe400000000ff */
[----:B------:R-:W2:Y:S01]  /*1a1b0*/  MUFU.EX2 R185, R185 ;  /* 0x000000b900b97308 */ /* 0x000ea20000000800 */
[----:B------:R-:W-:-:S02]  /*1a1c0*/  FADD.FTZ R166, R166, R182 ;  /* 0x000000b6a6a67221 */ /* 0x000fc40000010000 */
[----:B-1----:R-:W-:Y:S02]  /*1a1d0*/  HMMA.16816.F32 R44, R128, R48, RZ ;  /* 0x00000030802c723c */ /* 0x002fe400000018ff */
[----:B------:R-:W-:-:S04]  /*1a1e0*/  FADD.FTZ R166, R0, R166 ;  /* 0x000000a600a67221 */ /* 0x000fc80000010000 */
[C---:B------:R-:W-:Y:S01]  /*1a1f0*/  HMMA.16816.F32 R144, R28.reuse, R8, R144 ;  /* 0x000000081c90723c */ /* 0x040fe20000001890 */
        /* <DEDUP_REMOVED lines=17> */
[----:B------:R-:W1:Y:S05]  /*1a310*/  MUFU.EX2 R197, R197 ;  /* 0x000000c500c57308 */ /* 0x000e6a0000000800 */
[----:B------:R-:W-:Y:S01]  /*1a320*/  HMMA.16816.F32 R80, R28, R10, R80 ;  /* 0x0000000a1c50723c */ /* 0x000fe20000001850 */
[----:B------:R-:W2:Y:S02]  /*1a330*/  LDSM.16.MT88.4 R8, [R226+0x16800] ;  /* 0x01680000e208783b */ /* 0x000ea40000004200 */
[----:B------:R-:W-:Y:S03]  /*1a340*/  MUFU.EX2 R196, R196 ;  /* 0x000000c400c47308 */ /* 0x000fe60000000800 */
[C---:B------:R-:W-:Y:S05]  /*1a350*/  HMMA.16816.F32 R40, R128.reuse, R42, RZ ;  /* 0x0000002a8028723c */ /* 0x040fea00000018ff */
[----:B------:R-:W-:Y:S01]  /*1a360*/  MUFU.EX2 R195, R195 ;  /* 0x000000c300c37308 */ /* 0x000fe20000000800 */
[C---:B------:R-:W-:Y:S06]  /*1a370*/  HMMA.16816.F32 R48, R128.reuse, R50, RZ ;  /* 0x000000328030723c */ /* 0x040fec00000018ff */
[C---:B------:R-:W-:Y:S01]  /*1a380*/  HMMA.16816.F32 R88, R128.reuse, R90, RZ ;  /* 0x0000005a8058723c */ /* 0x040fe200000018ff */
[----:B------:R-:W-:Y:S05]  /*1a390*/  MUFU.EX2 R249, R249 ;  /* 0x000000f900f97308 */ /* 0x000fea0000000800 */
[C---:B------:R-:W-:Y:S03]  /*1a3a0*/  HMMA.16816.F32 R108, R128.reuse, R112, RZ ;  /* 0x00000070806c723c */ /* 0x040fe600000018ff */
[----:B------:R-:W1:Y:S03]  /*1a3b0*/  MUFU.EX2 R192, R192 ;  /* 0x000000c000c07308 */ /* 0x000e660000000800 */
[----:B------:R-:W-:Y:S05]  /*1a3c0*/  HMMA.16816.F32 R112, R128, R114, RZ ;  /* 0x000000728070723c */ /* 0x000fea00000018ff */
[----:B------:R-:W1:Y:S01]  /*1a3d0*/  MUFU.EX2 R193, R193 ;  /* 0x000000c100c17308 */ /* 0x000e620000000800 */
[C---:B------:R-:W-:Y:S06]  /*1a3e0*/  HMMA.16816.F32 R152, R28.reuse, R20, R152 ;  /* 0x000000141c98723c */ /* 0x040fec0000001898 */
[C---:B------:R-:W-:Y:S01]  /*1a3f0*/  HMMA.16816.F32 R148, R28.reuse, R22, R148 ;  /* 0x000000161c94723c */ /* 0x040fe20000001894 */
[----:B------:R-:W4:Y:S01]  /*1a400*/  LDSM.16.MT88.4 R20, [R228+0x14800] ;  /* 0x01480000e414783b */ /* 0x000f220000004200 */
[----:B------:R-:W1:Y:S04]  /*1a410*/  MUFU.EX2 R194, R194 ;  /* 0x000000c200c27308 */ /* 0x000e680000000800 */
[C---:B------:R-:W-:Y:S04]  /*1a420*/  HMMA.16816.F32 R36, R28.reuse, R16, R36 ;  /* 0x000000101c24723c */ /* 0x040fe80000001824 */
[----:B------:R-:W1:Y:S02]  /*1a430*/  MUFU.EX2 R248, R248 ;  /* 0x000000f800f87308 */ /* 0x000e640000000800 */
        /* <DEDUP_REMOVED lines=52> */
[----:B------:R-:W-:-:S03]  /*1a780*/  FADD.FTZ R190, R191, R190 ;  /* 0x000000bebfbe7221 */ /* 0x000fc60000010000 */
[----:B------:R-:W-:Y:S01]  /*1a790*/  FADD.FTZ R186, R197, R186 ;  /* 0x000000bac5ba7221 */ /* 0x000fe20000010000 */
[----:B------:R-:W-:Y:S01]  /*1a7a0*/  HMMA.16816.F32 R140, R4, R10, R140 ;  /* 0x0000000a048c723c */ /* 0x000fe2000000188c */
[----:B------:R-:W2:Y:S01]  /*1a7b0*/  LDSM.16.MT88.4 R8, [R226+0x15000] ;  /* 0x01500000e208783b */ /* 0x000ea20000004200 */
[----:B------:R-:W-:Y:S01]  /*1a7c0*/  FADD.FTZ R190, R192, R190 ;  /* 0x000000bec0be7221 */ /* 0x000fe20000010000 */
[----:B------:R-:W-:-:S03]  /*1a7d0*/  FADD.FTZ R186, R196, R186 ;  /* 0x000000bac4ba7221 */ /* 0x000fc60000010000 */
[----:B------:R-:W-:Y:S01]  /*1a7e0*/  HMMA.16816.F32 R60, R28, R24, R60 ;  /* 0x000000181c3c723c */ /* 0x000fe2000000183c */
[----:B------:R-:W-:Y:S01]  /*1a7f0*/  FADD.FTZ R190, R193, R190 ;  /* 0x000000bec1be7221 */ /* 0x000fe20000010000 */
[----:B------:R-:W-:-:S03]  /*1a800*/  FADD.FTZ R186, R195, R186 ;  /* 0x000000bac3ba7221 */ /* 0x000fc60000010000 */
[----:B------:R-:W-:Y:S01]  /*1a810*/  FADD.FTZ R190, R194, R190 ;  /* 0x000000bec2be7221 */ /* 0x000fe20000010000 */
[----:B------:R-:W-:Y:S01]  /*1a820*/  HMMA.16816.F32 R64, R28, R26, R64 ;  /* 0x0000001a1c40723c */ /* 0x000fe20000001840 */
[----:B------:R-:W5:Y:S05]  /*1a830*/  LDSM.16.MT88.4 R24, [R226+0x11000] ;  /* 0x01100000e218783b */ /* 0x000f6a0000004200 */
        /* <DEDUP_REMOVED lines=47> */
[----:B------:R-:W-:Y:S01]  /*1ab30*/  HMMA.16816.F32 R128, R4, R14, R128 ;  /* 0x0000000e0480723c */ /* 0x000fe20000001880 */
[----:B------:R-:W3:Y:S06]  /*1ab40*/  LDSM.16.MT88.4 R12, [R225+0x13800] ;  /* 0x01380000e10c783b */ /* 0x000eec0000004200 */
[----:B------:R-:W-:-:S02]  /*1ab50*/  F2FP.F16.F32.PACK_AB R4, R196, R197 ;  /* 0x000000c5c404723e */ /* 0x000fc400000000ff */
[----:B------:R-:W-:Y:S02]  /*1ab60*/  F2FP.F16.F32.PACK_AB R5, R193, R192 ;  /* 0x000000c0c105723e */ /* 0x000fe400000000ff */
[C---:B------:R-:W-:Y:S01]  /*1ab70*/  F2FP.F16.F32.PACK_AB R6, R249.reuse, R195 ;  /* 0x000000c3f906723e */ /* 0x040fe200000000ff */
[----:B------:R-:W-:Y:S01]  /*1ab80*/  FADD.FTZ R249, R249, R186 ;  /* 0x000000baf9f97221 */ /* 0x000fe20000010000 */
[C---:B------:R-:W-:Y:S01]  /*1ab90*/  F2FP.F16.F32.PACK_AB R7, R248.reuse, R194 ;  /* 0x000000c2f807723e */ /* 0x040fe200000000ff */
[----:B------:R-:W-:-:S06]  /*1aba0*/  FADD.FTZ R248, R248, R190 ;  /* 0x000000bef8f87221 */ /* 0x000fcc0000010000 */
        /* <DEDUP_REMOVED lines=36> */
[C---:B---3--:R-:W-:Y:S06]  /*1adf0*/  HMMA.16816.F32 R116, R4.reuse, R12, R116 ;  /* 0x0000000c0474723c */ /* 0x048fec0000001874 */
        /* <DEDUP_REMOVED lines=9> */
[----:B------:R-:W-:Y:S01]  /*1ae90*/  IMAD.MOV.U32 R2, RZ, RZ, R164 ;  /* 0x000000ffff027224 */ /* 0x000fe200078e00a4 */
[----:B------:R-:W-:Y:S01]  /*1aea0*/  MOV R0, R3 ;  /* 0x0000000300007202 */ /* 0x000fe20000000f00 */
[----:B------:R-:W-:Y:S02]  /*1aeb0*/  USHF.R.S32.HI UR4, URZ, 0x1f, UR7 ;  /* 0x0000001f3f047899 */ /* 0x000fe40008011407 */
[----:B------:R-:W-:Y:S01]  /*1aec0*/  MOV R246, UR7 ;  /* 0x0000000700f67c02 */ /* 0x000fe20008000f00 */
[----:B------:R-:W-:Y:S01]  /*1aed0*/  ULDC UR9, c[0x0][0x248] ;  /* 0x0000920000097ab9 */ /* 0x000fe20000000800 */
[----:B------:R-:W-:Y:S01]  /*1aee0*/  ULDC UR6, c[0x0][0x24c] ;  /* 0x0000930000067ab9 */ /* 0x000fe20000000800 */
[----:B------:R-:W-:Y:S01]  /*1aef0*/  USHF.L.U64.HI UR11, UR10, 0x5, UR11 ;  /* 0x000000050a0b7899 */ /* 0x000fe2000801020b */
[----:B------:R-:W-:Y:S01]  /*1af00*/  IMAD.U32 R245, RZ, RZ, UR4 ;  /* 0x00000004fff57e24 */ /* 0x000fe2000f8e00ff */
[----:B------:R-:W-:-:S02]  /*1af10*/  USHF.L.U32 UR12, UR10, 0x5, URZ ;  /* 0x000000050a0c7899 */ /* 0x000fc4000800063f */
[----:B------:R-:W-:Y:S02]  /*1af20*/  USHF.L.U64.HI UR6, UR9, 0x5, UR6 ;  /* 0x0000000509067899 */ /* 0x000fe40008010206 */
[----:B------:R-:W-:Y:S01]  /*1af30*/  USHF.L.U32 UR5, UR9, 0x5, URZ ;  /* 0x0000000509057899 */ /* 0x000fe2000800063f */
[----:B------:R-:W-:Y:S01]  /*1af40*/  ULDC UR10, c[0x0][0x39c] ;  /* 0x0000e700000a7ab9 */ /* 0x000fe20000000800 */
[----:B------:R-:W-:Y:S01]  /*1af50*/  ULDC UR4, c[0x0][0x2ec] ;  /* 0x0000bb0000047ab9 */ /* 0x000fe20000000800 */
[----:B------:R-:W-:-:S09]  /*1af60*/  ULDC.64 UR14, c[0x0][0x208] ;  /* 0x00008200000e7ab9 */ /* 0x000fd20000000a00 */
.L_x_5644:
        /* <DEDUP_REMOVED lines=66> */
.L_x_5641:
        /* <DEDUP_REMOVED lines=29> */
[----:B------:R-:W1:Y:S04]  /*1b560*/  LDSM.16.M88.4 R8, [R233+0x8000] ;  /* 0x00800000e908783b */ /* 0x000e680000000200 */
[----:B------:R-:W2:Y:S04]  /*1b570*/  LDSM.16.M88.4 R16, [R233+0x8800] ;  /* 0x00880000e910783b */ /* 0x000ea80000000200 */
        /* <DEDUP_REMOVED lines=8> */
[C---:B-1----:R-:W-:Y:S03]  /*1b600*/  HMMA.16816.F32 R4, R32.reuse, R8, RZ ;  /* 0x000000082004723c */ /* 0x042fe600000018ff */
[----:B------:R-:W-:Y:S04]  /*1b610*/  LDSM.16.M88.4 R188, [R230] ;  /* 0x00000000e6bc783b */ /* 0x000fe80000000200 */
[----:B------:R-:W1:Y:S01]  /*1b620*/  LDSM.16.M88.4 R192, [R227+0x8000] ;  /* 0x00800000e3c0783b */ /* 0x000e620000000200 */
[C---:B------:R-:W-:Y:S03]  /*1b630*/  HMMA.16816.F32 R8, R32.reuse, R10, RZ ;  /* 0x0000000a2008723c */ /* 0x040fe600000018ff */
[----:B------:R-:W-:Y:S03]  /*1b640*/  LDSM.16.M88.4 R196, [R227+0x9000] ;  /* 0x00900000e3c4783b */ /* 0x000fe60000000200 */
[C---:B--2---:R-:W-:Y:S01]  /*1b650*/  HMMA.16816.F32 R12, R32.reuse, R16, RZ ;  /* 0x00000010200c723c */ /* 0x044fe200000018ff */
[----:B------:R-:W-:Y:S04]  /*1b660*/  LDSM.16.M88.4 R200, [R227+0x9800] ;  /* 0x00980000e3c8783b */ /* 0x000fe80000000200 */
[----:B------:R-:W-:Y:S01]  /*1b670*/  LDSM.16.M88.4 R204, [R220] ;  /* 0x00000000dccc783b */ /* 0x000fe20000000200 */
[C---:B------:R-:W-:Y:S06]  /*1b680*/  HMMA.16816.F32 R16, R32.reuse, R18, RZ ;  /* 0x000000122010723c */ /* 0x040fec00000018ff */
[C---:B---3--:R-:W-:Y:S06]  /*1b690*/  HMMA.16816.F32 R20, R32.reuse, R24, RZ ;  /* 0x000000182014723c */ /* 0x048fec00000018ff */
[C---:B------:R-:W-:Y:S06]  /*1b6a0*/  HMMA.16816.F32 R24, R32.reuse, R26, RZ ;  /* 0x0000001a2018723c */ /* 0x040fec00000018ff */
[C---:B----4-:R-:W-:Y:S06]  /*1b6b0*/  HMMA.16816.F32 R28, R32.reuse, R164, RZ ;  /* 0x000000a4201c723c */ /* 0x050fec00000018ff */
[----:B------:R-:W-:Y:S01]  /*1b6c0*/  HMMA.16816.F32 R32, R32, R166, RZ ;  /* 0x000000a62020723c */ /* 0x000fe200000018ff */
[----:B------:R-:W2:Y:S05]  /*1b6d0*/  LDSM.16.M88.4 R164, [R227+0x8800] ;  /* 0x00880000e3a4783b */ /* 0x000eaa0000000200 */
        /* <DEDUP_REMOVED lines=165> */
[C---:B-1----:R-:W-:Y:S06]  /*1c130*/  HMMA.16816.F32 R4, R192.reuse, R200, R4 ;  /* 0x000000c8c004723c */ /* 0x042fec0000001804 */
[C---:B------:R-:W-:Y:S06]  /*1c140*/  HMMA.16816.F32 R8, R192.reuse, R202, R8 ;  /* 0x000000cac008723c */ /* 0x040fec0000001808 */
[C---:B--2---:R-:W-:Y:S06]  /*1c150*/  HMMA.16816.F32 R12, R192.reuse, R164, R12 ;  /* 0x000000a4c00c723c */ /* 0x044fec000000180c */
        /* <DEDUP_REMOVED lines=149> */
.L_x_5643:
[C---:B------:R-:W-:Y:S04]  /*1cab0*/  LEA R237, P0, R8.reuse, R237, 0x1 ;  /* 0x000000ed08ed7211 */ /* 0x040fe800078008ff */
[----:B------:R-:W-:Y:S01]  /*1cac0*/  LEA.HI.X R236, R8, R236, R6, 0x1, P0 ;  /* 0x000000ec08ec7211 */ /* 0x000fe200000f0c06 */
[----:B------:R-:W-:Y:S01]  /*1cad0*/  IMAD.MOV.U32 R10, RZ, RZ, R237 ;  /* 0x000000ffff0a7224 */ /* 0x000fe200078e00ed */
        /* <DEDUP_REMOVED lines=27> */
.L_x_5642:
        /* <DEDUP_REMOVED lines=510> */
.L_x_5640:
[----:B------:R-:W1:Y:S01]  /*1ec70*/  SHFL.BFLY PT, R0, R249, 0x2, 0x1f ;  /* 0x0c401f00f9007f89 */ /* 0x000e6200000e0000 */
[----:B------:R-:W-:Y:S01]  /*1ec80*/  MOV R11, 0x3f800000 ;  /* 0x3f800000000b7802 */ /* 0x000fe20000000f00 */
[----:B------:R-:W2:Y:S01]  /*1ec90*/  S2UR UR4, SR_CgaCtaId ;  /* 0x00000000000479c3 */ /* 0x000ea20000008800 */
[----:B------:R-:W-:Y:S01]  /*1eca0*/  MOV R9, 0x3f800000 ;  /* 0x3f80000000097802 */ /* 0x000fe20000000f00 */
[----:B------:R-:W3:Y:S01]  /*1ecb0*/  SHFL.BFLY PT, R2, R248, 0x2, 0x1f ;  /* 0x0c401f00f8027f89 */ /* 0x000ee200000e0000 */
[----:B------:R-:W-:Y:S01]  /*1ecc0*/  UMOV UR5, 0x400 ;  /* 0x0000040000057882 */ /* 0x000fe20000000000 */
[----:B------:R-:W-:Y:S01]  /*1ecd0*/  ULDC.64 UR6, c[0x0][0x208] ;  /* 0x0000820000067ab9 */ /* 0x000fe20000000a00 */
[----:B------:R-:W-:Y:S01]  /*1ece0*/  BSSY B0, `(.L_x_5645) ;  /* 0x000012f000007945 */ /* 0x000fe20003800000 */
[----:B------:R-:W4:Y:S02]  /*1ecf0*/  S2R R6, SR_TID.X ;  /* 0x0000000000067919 */ /* 0x000f240000002100 */
[----:B------:R-:W5:Y:S01]  /*1ed00*/  LDC.64 R16, c[0x0][0x2c0] ;  /* 0x0000b000ff107b82 */ /* 0x000f620000000a00 */
[----:B------:R-:W5:Y:S01]  /*1ed10*/  S2R R18, SR_CTAID.Y ;  /* 0x0000000000127919 */ /* 0x000f620000002600 */
[----:B------:R-:W5:Y:S01]  /*1ed20*/  S2R R19, SR_CTAID.X ;  /* 0x0000000000137919 */ /* 0x000f620000002500 */
[----:B-1----:R-:W-:-:S02]  /*1ed30*/  FADD.FTZ R249, R0, R249 ;  /* 0x000000f900f97221 */ /* 0x002fc40000010000 */
[----:B------:R-:W1:Y:S01]  /*1ed40*/  S2R R0, SR_TID.X ;  /* 0x0000000000007919 */ /* 0x000e620000002100 */
[----:B--2---:R-:W-:Y:S01]  /*1ed50*/  ULEA UR4, UR4, UR5, 0x18 ;  /* 0x0000000504047291 */ /* 0x004fe2000f8ec03f */
[----:B---3--:R-:W-:Y:S01]  /*1ed60*/  FADD.FTZ R248, R2, R248 ;  /* 0x000000f802f87221 */ /* 0x008fe20000010000 */
[----:B------:R-:W2:Y:S01]  /*1ed70*/  S2UR UR5, SR_CTAID.Z ;  /* 0x00000000000579c3 */ /* 0x000ea20000002700 */
[----:B------:R-:W3:Y:S04]  /*1ed80*/  SHFL.BFLY PT, R5, R249, 0x1, 0x1f ;  /* 0x0c201f00f9057f89 */ /* 0x000ee800000e0000 */
[----:B------:R-:W2:Y:S01]  /*1ed90*/  SHFL.BFLY PT, R4, R248, 0x1, 0x1f ;  /* 0x0c201f00f8047f89 */ /* 0x000ea200000e0000 */
[----:B----4-:R-:W-:-:S04]  /*1eda0*/  SHF.R.S32.HI R10, RZ, 0x1f, R6 ;  /* 0x0000001fff0a7819 */ /* 0x010fc80000011406 */
[----:B------:R-:W-:Y:S01]  /*1edb0*/  LEA.HI R14, R10, R6, RZ, 0x2 ;  /* 0x000000060a0e7211 */ /* 0x000fe200078f10ff */
[----:B-----5:R-:W-:Y:S01]  /*1edc0*/  IMAD R16, R18, R16, R239 ;  /* 0x0000001012107224 */ /* 0x020fe200078e02ef */
[----:B------:R-:W-:Y:S02]  /*1edd0*/  LEA.HI R10, R10, R6, RZ, 0x5 ;  /* 0x000000060a0a7211 */ /* 0x000fe400078f28ff */
[--C-:B------:R-:W-:Y:S02]  /*1ede0*/  SHF.R.S32.HI R12, RZ, 0x2, R14.reuse ;  /* 0x00000002ff0c7819 */ /* 0x100fe4000001140e */
[----:B------:R-:W-:Y:S02]  /*1edf0*/  SHF.R.S32.HI R7, RZ, 0x1f, R14 ;  /* 0x0000001fff077819 */ /* 0x000fe4000001140e */
[----:B------:R-:W-:Y:S01]  /*1ee00*/  LOP3.LUT R8, R10, 0xffffffe0, RZ, 0xc0, !PT ;  /* 0xffffffe00a087812 */ /* 0x000fe200078ec0ff */
[----:B---3--:R-:W-:Y:S01]  /*1ee10*/  FADD.FTZ R5, R249, R5 ;  /* 0x00000005f9057221 */ /* 0x008fe20000010000 */
[----:B------:R-:W-:-:S02]  /*1ee20*/  LEA.HI R7, R7, R12, RZ, 0x3 ;  /* 0x0000000c07077211 */ /* 0x000fc400078f18ff */
[----:B------:R-:W-:Y:S01]  /*1ee30*/  SHF.R.S32.HI R10, RZ, 0x5, R10 ;  /* 0x00000005ff0a7819 */ /* 0x000fe2000001140a */
[----:B--2---:R-:W-:Y:S01]  /*1ee40*/  FADD.FTZ R4, R248, R4 ;  /* 0x00000004f8047221 */ /* 0x004fe20000010000 */
[----:B------:R-:W-:Y:S01]  /*1ee50*/  BAR.SYNC.DEFER_BLOCKING 0x0 ;  /* 0x0000000000007b1d */ /* 0x000fe20000010000 */
[----:B------:R-:W-:Y:S02]  /*1ee60*/  FSETP.NE.FTZ.AND P5, PT, R5, RZ, PT ;  /* 0x000000ff0500720b */ /* 0x000fe40003fb5000 */
[----:B------:R-:W-:Y:S02]  /*1ee70*/  LOP3.LUT R7, R7, 0xfffffff8, RZ, 0xc0, !PT ;  /* 0xfffffff807077812 */ /* 0x000fe400078ec0ff */
[----:B------:R-:W-:Y:S02]  /*1ee80*/  FSETP.NE.FTZ.AND P4, PT, R4, RZ, PT ;  /* 0x000000ff0400720b */ /* 0x000fe40003f95000 */
[----:B-1----:R-:W-:Y:S02]  /*1ee90*/  SHF.R.S32.HI R2, RZ, 0x1f, R0 ;  /* 0x0000001fff027819 */ /* 0x002fe40000011400 */
        /* <DEDUP_REMOVED lines=149> */
[C---:B------:R-:W-:Y:S01]  /*1f7f0*/  LOP3.LUT R8, R7.reuse, 0x1, RZ, 0xc0, !PT ;  /* 0x0000000107087812 */ /* 0x040fe200078ec0ff */
        /* <DEDUP_REMOVED lines=38> */
[----:B------:R-:W-:-:S03]  /*1fa60*/  SHF.L.U32 R20, R0, 0x2, RZ ;  /* 0x0000000200147819 */ /* 0x000fc600000006ff */
[----:B------:R-:W-:Y:S01]  /*1fa70*/  STS.64 [R8], R148 ;  /* 0x0000009408007388 */ /* 0x000fe20000000a00 */
[----:B------:R-:W-:-:S03]  /*1fa80*/  SHF.R.S32.HI R21, RZ, 0x1f, R20 ;  /* 0x0000001fff157819 */ /* 0x000fc60000011414 */
        /* <DEDUP_REMOVED lines=49> */
[----:B-1----:R-:W1:Y:S03]  /*1fda0*/  LDC R6, c[0x0][0x270] ;  /* 0x00009c00ff067b82 */ /* 0x002e660000000800 */
[----:B------:R-:W-:Y:S04]  /*1fdb0*/  STS.64 [R13+0xc000], R116 ;  /* 0x00c000740d007388 */ /* 0x000fe80000000a00 */
[----:B------:R5:W-:Y:S01]  /*1fdc0*/  STS.64 [R13+0xc800], R118 ;  /* 0x00c800760d007388 */ /* 0x000be20000000a00 */
[----:B--2---:R-:W2:Y:S03]  /*1fdd0*/  @P4 LDC R10, c[0x0][0x2e8] ;  /* 0x0000ba00ff0a4b82 */ /* 0x004ea60000000800 */
[----:B------:R-:W-:Y:S04]  /*1fde0*/  STS.64 [R14+0xc000], R120 ;  /* 0x00c000780e007388 */ /* 0x000fe80000000a00 */
[----:B------:R2:W-:Y:S01]  /*1fdf0*/  STS.64 [R14+0xc800], R122 ;  /* 0x00c8007a0e007388 */ /* 0x0005e20000000a00 */
[----:B---3--:R-:W3:Y:S03]  /*1fe00*/  @P5 LDC R12, c[0x0][0x2e8] ;  /* 0x0000ba00ff0c5b82 */ /* 0x008ee60000000800 */
[----:B------:R-:W-:Y:S04]  /*1fe10*/  STS.64 [R15+0xc000], R124 ;  /* 0x00c0007c0f007388 */ /* 0x000fe80000000a00 */
[----:B------:R-:W-:Y:S01]  /*1fe20*/  STS.64 [R15+0xc800], R126 ;  /* 0x00c8007e0f007388 */ /* 0x000fe20000000a00 */
[----:B----4-:R-:W-:-:S03]  /*1fe30*/  IADD3 R8, -R239, RZ, RZ ;  /* 0x000000ffef087210 */ /* 0x010fc60007ffe1ff */
[----:B------:R-:W-:Y:S02]  /*1fe40*/  STS.64 [R9+0xc000], R128 ;  /* 0x00c0008009007388 */ /* 0x000fe40000000a00 */
[----:B-1----:R-:W-:Y:S02]  /*1fe50*/  IMAD R8, R6, R8, UR5 ;  /* 0x0000000506087e24 */ /* 0x002fe4000f8e0208 */
[----:B------:R1:W-:Y:S01]  /*1fe60*/  STS.64 [R9+0xc800], R130 ;  /* 0x00c8008209007388 */ /* 0x0003e20000000a00 */
[----:B-----5:R-:W-:Y:S01]  /*1fe70*/  MOV R13, 0xff800000 ;  /* 0xff800000000d7802 */ /* 0x020fe20000000f00 */
[----:B------:R-:W-:Y:S02]  /*1fe80*/  IMAD R8, R16, R6, R8 ;  /* 0x0000000610087224 */ /* 0x000fe400078e0208 */
[----:B--2---:R-:W-:Y:S01]  /*1fe90*/  @P4 FFMA.FTZ R13, R3, R10, R4 ;  /* 0x0000000a030d4223 */ /* 0x004fe20000010004 */
[----:B------:R-:W-:Y:S02]  /*1fea0*/  LEA R3, R7, UR4, 0x2 ;  /* 0x0000000407037c11 */ /* 0x000fe4000f8e10ff */
[----:B------:R-:W-:-:S05]  /*1feb0*/  SHF.L.U32 R14, R19, 0x6, RZ ;  /* 0x00000006130e7819 */ /* 0x000fca00000006ff */
[----:B------:R-:W-:Y:S01]  /*1fec0*/  IMAD R8, R8, R17, R14 ;  /* 0x0000001108087224 */ /* 0x000fe200078e020e */
[----:B-1----:R-:W-:Y:S01]  /*1fed0*/  MOV R9, 0xff800000 ;  /* 0xff80000000097802 */ /* 0x002fe20000000f00 */
[----:B---3--:R-:W-:Y:S01]  /*1fee0*/  @P5 FFMA.FTZ R9, R164, R12, R5 ;  /* 0x0000000ca4095223 */ /* 0x008fe20000010005 */
[----:B------:R-:W-:Y:S06]  /*1fef0*/  BAR.SYNC.DEFER_BLOCKING 0x0 ;  /* 0x0000000000007b1d */ /* 0x000fec0000010000 */
[----:B------:R-:W-:Y:S05]  /*1ff00*/  @P0 BRA `(.L_x_5646) ;  /* 0x0000000000300947 */ /* 0x000fea0003800000 */
[----:B------:R-:W-:Y:S01]  /*1ff10*/  IMAD R0, R19, -0x40, R238 ;  /* 0xffffffc013007824 */ /* 0x000fe200078e02ee */
[----:B------:R-:W-:Y:S01]  /*1ff20*/  SHF.R.S32.HI R5, RZ, 0x1f, R11 ;  /* 0x0000001fff057819 */ /* 0x000fe2000001140b */
[C---:B------:R-:W-:Y:S01]  /*1ff30*/  VIADD R6, R11.reuse, 0x8 ;  /* 0x000000080b067836 */ /* 0x040fe20000000000 */
[----:B------:R-:W-:Y:S01]  /*1ff40*/  IADD3 R4, P0, R8, R11, RZ ;  /* 0x0000000b08047210 */ /* 0x000fe20007f1e0ff */
        /* <DEDUP_REMOVED lines=8> */
.L_x_5646:
[----:B------:R-:W-:Y:S05]  /*1ffd0*/  BSYNC B0 ;  /* 0x0000000000007941 */ /* 0x000fea0003800000 */
.L_x_5645:
[----:B------:R-:W-:Y:S01]  /*1ffe0*/  IMAD R0, R19, -0x40, R238 ;  /* 0xffffffc013007824 */ /* 0x000fe200078e02ee */
[----:B------:R-:W-:Y:S01]  /*1fff0*/  ULDC UR4, c[0x0][0x2dc] ;  /* 0x0000b70000047ab9 */ /* 0x000fe20000000800 */
[C---:B------:R-:W-:Y:S01]  /*20000*/  VIADD R4, R2.reuse, 0x8 ;  /* 0x0000000802047836 */ /* 0x040fe20000000000 */
[----:B------:R-:W-:Y:S01]  /*20010*/  LDS.128 R96, [R3+0x4000] ;  /* 0x0040000003607984 */ /* 0x000fe20000000c00 */
[----:B------:R-:W-:-:S03]  /*20020*/  IMAD.WIDE R20, R2, 0x100, R20 ;  /* 0x0000010002147825 */ /* 0x000fc600078e0214 */
[----:B------:R-:W-:Y:S01]  /*20030*/  ISETP.GE.AND P6, PT, R4, R0, PT ;  /* 0x000000000400720c */ /* 0x000fe20003fc6270 */
[----:B------:R-:W-:Y:S01]  /*20040*/  IMAD R10, R8, UR4, RZ ;  /* 0x00000004080a7c24 */ /* 0x000fe2000f8e02ff */
[----:B-1----:R-:W1:Y:S01]  /*20050*/  LDS.128 R4, [R3] ;  /* 0x0000000003047984 */ /* 0x002e620000000c00 */
[----:B------:R-:W-:Y:S01]  /*20060*/  ULDC.64 UR4, c[0x0][0x288] ;  /* 0x0000a20000047ab9 */ /* 0x000fe20000000a00 */
[----:B------:R-:W-:Y:S02]  /*20070*/  VIADD R9, R2, 0x10 ;  /* 0x0000001002097836 */ /* 0x000fe40000000000 */
[----:B------:R-:W-:Y:S01]  /*20080*/  IADD3 R8, P0, R10, R20, RZ ;  /* 0x000000140a087210 */ /* 0x000fe20007f1e0ff */
[----:B------:R-:W2:Y:S01]  /*20090*/  LDS.128 R64, [R3+0x8000] ;  /* 0x0080000003407984 */ /* 0x000ea20000000c00 */
[C---:B------:R-:W-:Y:S01]  /*200a0*/  VIADD R39, R2.reuse, 0x18 ;  /* 0x0000001802277836 */ /* 0x040fe20000000000 */
[-C--:B------:R-:W-:Y:S01]  /*200b0*/  ISETP.GE.AND P5, PT, R9, R0.reuse, PT ;  /* 0x000000000900720c */ /* 0x080fe20003fa6270 */
[----:B------:R-:W-:Y:S01]  /*200c0*/  VIADD R38, R2, 0x20 ;  /* 0x0000002002267836 */ /* 0x000fe20000000000 */
[----:B------:R-:W-:Y:S01]  /*200d0*/  LEA.HI.X.SX32 R10, R10, R21, 0x1, P0 ;  /* 0x000000150a0a7211 */ /* 0x000fe200000f0eff */
[----:B------:R-:W3:Y:S01]  /*200e0*/  LDS.128 R32, [R3+0xc000] ;  /* 0x00c0000003207984 */ /* 0x000ee20000000c00 */
[----:B------:R-:W-:Y:S01]  /*200f0*/  LEA R128, P0, R8, UR4, 0x2 ;  /* 0x0000000408807c11 */ /* 0x000fe2000f8010ff */
[----:B------:R-:W-:Y:S01]  /*20100*/  VIADD R37, R2, 0x28 ;  /* 0x0000002802257836 */ /* 0x000fe20000000000 */
[-C--:B------:R-:W-:Y:S01]  /*20110*/  ISETP.GE.AND P4, PT, R39, R0.reuse, PT ;  /* 0x000000002700720c */ /* 0x080fe20003f86270 */
[----:B------:R-:W4:Y:S01]  /*20120*/  LDS.128 R124, [R3+0x800] ;  /* 0x00080000037c7984 */ /* 0x000f220000000c00 */
[----:B------:R-:W-:Y:S01]  /*20130*/  LEA.HI.X R129, R8, UR5, R10, 0x2, P0 ;  /* 0x0000000508817c11 */ /* 0x000fe200080f140a */
[C---:B------:R-:W-:Y:S01]  /*20140*/  VIADD R36, R2.reuse, 0x30 ;  /* 0x0000003002247836 */ /* 0x040fe20000000000 */
[-C--:B------:R-:W-:Y:S01]  /*20150*/  ISETP.GE.AND P0, PT, R2, R0.reuse, PT ;  /* 0x000000000200720c */ /* 0x080fe20003f06270 */
[----:B------:R-:W5:Y:S01]  /*20160*/  LDS.128 R120, [R3+0x1000] ;  /* 0x0010000003787984 */ /* 0x000f620000000c00 */
[-C--:B------:R-:W-:Y:S01]  /*20170*/  ISETP.GE.AND P3, PT, R38, R0.reuse, PT ;  /* 0x000000002600720c */ /* 0x080fe20003f66270 */
[----:B------:R-:W-:Y:S01]  /*20180*/  VIADD R2, R2, 0x38 ;  /* 0x0000003802027836 */ /* 0x000fe20000000000 */
[-C--:B------:R-:W-:Y:S01]  /*20190*/  ISETP.GE.AND P2, PT, R37, R0.reuse, PT ;  /* 0x000000002500720c */ /* 0x080fe20003f46270 */
[----:B------:R-:W5:Y:S01]  /*201a0*/  LDS.128 R116, [R3+0x1800] ;  /* 0x0018000003747984 */ /* 0x000f620000000c00 */
[----:B------:R-:W-:-:S03]  /*201b0*/  ISETP.GE.AND P1, PT, R36, R0, PT ;  /* 0x000000002400720c */ /* 0x000fc60003f26270 */
        /* <DEDUP_REMOVED lines=61> */
.L_x_5647:
        /* <DEDUP_REMOVED lines=15> */
.L_x_8913:


//--------------------- .text._ZN5flash24flash_fwd_splitkv_kernelI23Flash_fwd_kernel_traitsILi256ELi64ELi64ELi4ELb0ELb0EN7cutlass6half_tE19Flash_kernel_traitsILi256ELi64ELi64ELi4ES3_EELb0ELb0ELb1ELb0ELb0ELb0ELb1ELb1EEEvNS_16Flash_fwd_paramsE --------------------------
	.section	.text._ZN5flash24flash_fwd_splitkv_kernelI23Flash_fwd_kernel_traitsILi256ELi64ELi64ELi4ELb0ELb0EN7cutlass6half_tE19Flash_kernel_traitsILi256ELi64ELi64ELi4ES3_EELb0ELb0ELb1ELb0ELb0ELb0ELb1ELb1EEEvNS_16Flash_fwd_paramsE,"ax",@progbits
	.align	128
        .global         _ZN5flash24flash_fwd_splitkv_kernelI23Flash_fwd_kernel_traitsILi256ELi64ELi64ELi4ELb0ELb0EN7cutlass6half_tE19Flash_kernel_traitsILi256ELi64ELi64ELi4ES3_EELb0ELb0ELb1ELb0ELb0ELb0ELb1ELb1EEEvNS_16Flash_fwd_paramsE
        .type           _ZN5flash24flash_fwd_splitkv_kernelI23Flash_fwd_kernel_traitsILi256ELi64ELi64ELi4ELb0ELb0EN7cutlass6half_tE19Flash_kernel_traitsILi256ELi64ELi64ELi4ES3_EELb0ELb0ELb1ELb0ELb0ELb0ELb1ELb1EEEvNS_16Flash_fwd_paramsE,@function
        .size           _ZN5flash24flash_fwd_splitkv_kernelI23Flash_fwd_kernel_traitsILi256ELi64ELi64ELi4ELb0ELb0EN7cutlass6half_tE19Flash_kernel_traitsILi256ELi64ELi64ELi4ES3_EELb0ELb0ELb1ELb0ELb0ELb0ELb1ELb1EEEvNS_16Flash_fwd_paramsE,(.L_x_8862 - _ZN5flash24flash_fwd_splitkv_kernelI23Flash_fwd_kernel_traitsILi256ELi64ELi64ELi4ELb0ELb0EN7cutlass6half_tE19Flash_kernel_traitsILi256ELi64ELi64ELi4ES3_EELb0ELb0ELb1ELb0ELb0ELb0ELb1ELb1EEEvNS_16Flash_fwd_paramsE)
        .other          _ZN5flash24flash_fwd_splitkv_kernelI23Flash_fwd_kernel_traitsILi256ELi64ELi64ELi4ELb0ELb0EN7cutlass6half_tE19Flash_kernel_traitsILi256ELi64ELi64ELi4ES3_EELb0ELb0ELb1ELb0ELb0ELb0ELb1ELb1EEEvNS_16Flash_fwd_paramsE,@"STO_CUDA_ENTRY STV_DEFAULT"
_ZN5flash24flash_fwd_splitkv_kernelI23Flash_fwd_kernel_traitsILi256ELi64ELi64ELi4ELb0ELb0EN7cutlass6half_tE19Flash_kernel_traitsILi256ELi64ELi64ELi4ES3_EELb0ELb0ELb1ELb0ELb0ELb0ELb1ELb1EEEvNS_16Flash_fwd_paramsE:
.text._ZN5flash24flash_fwd_splitkv_kernelI23Flash_fwd_kernel_traitsILi256ELi64ELi64ELi4ELb0ELb0EN7cutlass6half_tE19Flash_kernel_traitsILi256ELi64ELi64ELi4ES3_EELb0ELb0ELb1ELb0ELb0ELb0ELb1ELb1EEEvNS_16Flash_fwd_paramsE:
[----:B------:R-:W1:Y:S08]  /*0000*/  LDC R1, c[0x0][0x28] ;  /* 0x00000a00ff017b82 */ /* 0x000e700000000800 */
[----:B------:R-:W2:Y:S01]  /*0010*/  LDC R4, c[0x0][0x270] ;  /* 0x00009c00ff047b82 */ /* 0x000ea20000000800 */
[----:B-1----:R-:W-:Y:S01]  /*0020*/  IADD3 R1, R1, -0x58, RZ ;  /* 0xffffffa801017810 */ /* 0x002fe20007ffe0ff */
[----:B------:R-:W-:Y:S06]  /*0030*/  BSSY B4, `(.L_x_5648) ;  /* 0x000001c000047945 */ /* 0x000fec0003800000 */
[----:B------:R-:W1:Y:S08]  /*0040*/  S2UR UR4, SR_CTAID.Z ;  /* 0x00000000000479c3 */ /* 0x000e700000002700 */
[----:B------:R-:W3:Y:S01]  /*0050*/  S2UR UR8, SR_CTAID.Y ;  /* 0x00000000000879c3 */ /* 0x000ee20000002600 */
[----:B--2---:R-:W2:Y:S01]  /*0060*/  I2F.U32.RP R2, R4 ;  /* 0x0000000400027306 */ /* 0x004ea20000209000 */
[----:B------:R-:W-:-:S06]  /*0070*/  ISETP.NE.U32.AND P0, PT, R4, RZ, PT ;  /* 0x000000ff0400720c */ /* 0x000fcc0003f05070 */
[----:B------:R-:W4:Y:S08]  /*0080*/  LDC R7, c[0x0][0x10] ;  /* 0x00000400ff077b82 */ /* 0x000f300000000800 */
[----:B------:R-:W1:Y:S01]  /*0090*/  LDC.64 R28, c[0x0][0x198] ;  /* 0x00006600ff1c7b82 */ /* 0x000e620000000a00 */
[----:B--2---:R-:W2:Y:S02]  /*00a0*/  MUFU.RCP R2, R2 ;  /* 0x0000000200027308 */ /* 0x004ea40000001000 */
[----:B--2---:R-:W-:-:S06]  /*00b0*/  IADD3 R2, R2, 0xffffffe, RZ ;  /* 0x0ffffffe02027810 */ /* 0x004fcc0007ffe0ff */
[----:B------:R-:W2:Y:S02]  /*00c0*/  F2I.FTZ.U32.TRUNC.NTZ R3, R2 ;  /* 0x0000000200037305 */ /* 0x000ea4000021f000 */
[----:B--2---:R-:W-:Y:S01]  /*00d0*/  IMAD.MOV R0, RZ, RZ, -R3 ;  /* 0x000000ffff007224 */ /* 0x004fe200078e0a03 */
[----:B------:R-:W-:-:S03]  /*00e0*/  MOV R2, RZ ;  /* 0x000000ff00027202 */ /* 0x000fc60000000f00 */
[----:B------:R-:W-:-:S04]  /*00f0*/  IMAD R0, R0, R4, RZ ;  /* 0x0000000400007224 */ /* 0x000fc800078e02ff */
        /* <DEDUP_REMOVED lines=10> */
[----:B------:R-:W-:Y:S01]  /*01a0*/  IMAD.MOV R0, RZ, RZ, -R5 ;  /* 0x000000ffff007224 */ /* 0x000fe200078e0a05 */
[----:B------:R1:W-:Y:S03]  /*01b0*/  STL [R1+0x14], R5 ;  /* 0x0000140501007387 */ /* 0x0003e60000100800 */
[----:B------:R-:W-:-:S05]  /*01c0*/  IMAD R0, R4, R0, UR4 ;  /* 0x0000000404007e24 */ /* 0x000fca000f8e0200 */
[----:B---34-:R1:W-:Y:S02]  /*01d0*/  STL [R1+0x1c], R0 ;  /* 0x00001c0001007387 */ /* 0x0183e40000100800 */
[----:B-1----:R-:W-:Y:S05]  /*01e0*/  CALL.REL.NOINC `($_ZN5flash24flash_fwd_splitkv_kernelI23Flash_fwd_kernel_traitsILi256ELi64ELi64ELi4ELb0ELb0EN7cutlass6half_tE19Flash_kernel_traitsILi256ELi64ELi64ELi4ES3_EELb0ELb0ELb1ELb0ELb0ELb0ELb1ELb1EEEvNS_16Flash_fwd_paramsE$_ZN5flash30compute_attn_1rowblock_splitkvI23Flash_fwd_kernel_traitsILi256ELi64ELi64ELi4ELb0ELb0EN7cutlass6half_tE19Flash_kernel_traitsILi256ELi64ELi64ELi4ES3_EELb0ELb0ELb1ELb0ELb0ELb0ELb1ELb1ENS_16Flash_fwd_paramsEEEvRKT8_iiiii) ;  /* 0x0000000000087944 */ /* 0x002fea0003c00000 */
[----:B------:R-:W-:Y:S05]  /*01f0*/  BSYNC B4 ;  /* 0x0000000000047941 */ /* 0x000fea0003800000 */
.L_x_5648:
[----:B------:R-:W-:Y:S05]  /*0200*/  EXIT ;  /* 0x000000000000794d */ /* 0x000fea0003800000 */
        .type           $_ZN5flash24flash_fwd_splitkv_kernelI23Flash_fwd_kernel_traitsILi256ELi64ELi64ELi4ELb0ELb0EN7cutlass6half_tE19Flash_kernel_traitsILi256ELi64ELi64ELi4ES3_EELb0ELb0ELb1ELb0ELb0ELb0ELb1ELb1EEEvNS_16Flash_fwd_paramsE$_ZN5flash30compute_attn_1rowblock_splitkvI23Flash_fwd_kernel_traitsILi256ELi64ELi64ELi4ELb0ELb0EN7cutlass6half_tE19Flash_kernel_traitsILi256ELi64ELi64ELi4ES3_EELb0ELb0ELb1ELb0ELb0ELb0ELb1ELb1ENS_16Flash_fwd_paramsEEEvRKT8_iiiii,@function
        .size           $_ZN5flash24flash_fwd_splitkv_kernelI23Flash_fwd_kernel_traitsILi256ELi64ELi64ELi4ELb0ELb0EN7cutlass6half_tE19Flash_kernel_traitsILi256ELi64ELi64ELi4ES3_EELb0ELb0ELb1ELb0ELb0ELb0ELb1ELb1EEEvNS_16Flash_fwd_paramsE$_ZN5flash30compute_attn_1rowblock_splitkvI23Flash_fwd_kernel_traitsILi256ELi64ELi64ELi4ELb0ELb0EN7cutlass6half_tE19Flash_kernel_traitsILi256ELi64ELi64ELi4ES3_EELb0ELb0ELb1ELb0ELb0ELb0ELb1ELb1ENS_16Flash_fwd_paramsEEEvRKT8_iiiii,(.L_x_8862 - $_ZN5flash24flash_fwd_splitkv_kernelI23Flash_fwd_kernel_traitsILi256ELi64ELi64ELi4ELb0ELb0EN7cutlass6half_tE19Flash_kernel_traitsILi256ELi64ELi64ELi4ES3_EELb0ELb0ELb1ELb0ELb0ELb0ELb1ELb1EEEvNS_16Flash_fwd_paramsE$_ZN5flash30compute_attn_1rowblock_splitkvI23Flash_fwd_kernel_traitsILi256ELi64ELi64ELi4ELb0ELb0EN7cutlass6half_tE19Flash_kernel_traitsILi256ELi64ELi64ELi4ES3_EELb0ELb0ELb1ELb0ELb0ELb0ELb1ELb1ENS_16Flash_fwd_paramsEEEvRKT8_iiiii)
$_ZN5flash24flash_fwd_splitkv_kernelI23Flash_fwd_kernel_traitsILi256ELi64ELi64ELi4ELb0ELb0EN7cutlass6half_tE19Flash_kernel_traitsILi256ELi64ELi64ELi4ES3_EELb0ELb0ELb1ELb0ELb0ELb0ELb1ELb1EEEvNS_16Flash_fwd_paramsE$_ZN5flash30compute_attn_1rowblock_splitkvI23Flash_fwd_kernel_traitsILi256ELi64ELi64ELi4ELb0ELb0EN7cutlass6half_tE19Flash_kernel_traitsILi256ELi64ELi64ELi4ES3_EELb0ELb0ELb1ELb0ELb0ELb0ELb1ELb1ENS_16Flash_fwd_paramsEEEvRKT8_iiiii:
[----:B------:R-:W-:Y:S01]  /*0210*/  ULDC.64 UR6, c[0x0][0x208] ;  /* 0x0000820000067ab9 */ /* 0x000fe20000000a00 */
[----:B------:R-:W2:Y:S04]  /*0220*/  LDL R37, [R1+0x14] ;  /* 0x0000140001257983 */ /* 0x000ea80000100800 */
[----:B------:R-:W3:Y:S01]  /*0230*/  LD.E.64 R2, desc[UR6][R28.64+0xe0] ;  /* 0x0000e0061c027980 */ /* 0x000ee2000c101b00 */
[----:B------:R-:W-:-:S03]  /*0240*/  IMAD.MOV.U32 R31, RZ, RZ, -0x1 ;  /* 0xffffffffff1f7424 */ /* 0x000fc600078e00ff */
[----:B------:R-:W4:Y:S01]  /*0250*/  LD.E.64 R4, desc[UR6][R28.64+0xf0] ;  /* 0x0000f0061c047980 */ /* 0x000f22000c101b00 */
[----:B---3--:R-:W-:-:S04]  /*0260*/  ISETP.NE.U32.AND P0, PT, R2, RZ, PT ;  /* 0x000000ff0200720c */ /* 0x008fc80003f05070 */
[----:B------:R-:W-:Y:S01]  /*0270*/  ISETP.NE.AND.EX P0, PT, R3, RZ, PT, P0 ;  /* 0x000000ff0300720c */ /* 0x000fe20003f05300 */
[----:B--2---:R-:W-:-:S12]  /*0280*/  IMAD.WIDE R2, R37, 0x4, R2 ;  /* 0x0000000425027825 */ /* 0x004fd800078e0202 */
[----:B------:R-:W2:Y:S04]  /*0290*/  @P0 LD.E R31, desc[UR6][R2.64] ;  /* 0x00000006021f0980 */ /* 0x000ea8000c101900 */
[----:B------:R-:W2:Y:S01]  /*02a0*/  @P0 LD.E R0, desc[UR6][R2.64+0x4] ;  /* 0x0000040602000980 */ /* 0x000ea2000c101900 */
[----:B----4-:R-:W-:-:S04]  /*02b0*/  ISETP.NE.U32.AND P4, PT, R4, RZ, PT ;  /* 0x000000ff0400720c */ /* 0x010fc80003f85070 */
[----:B------:R-:W-:Y:S01]  /*02c0*/  ISETP.NE.AND.EX P4, PT, R5, RZ, PT, P4 ;  /* 0x000000ff0500720c */ /* 0x000fe20003f85340 */
[----:B------:R-:W-:Y:S01]  /*02d0*/  IMAD.MOV.U32 R14, RZ, RZ, RZ ;  /* 0x000000ffff0e7224 */ /* 0x000fe200078e00ff */
[----:B------:R-:W3:Y:S01]  /*02e0*/  LD.E.64 R2, desc[UR6][R28.64+0xe8] ;  /* 0x0000e8061c027980 */ /* 0x000ee2000c101b00 */
[----:B------:R-:W-:-:S10]  /*02f0*/  IMAD.WIDE R32, R37, 0x4, R4 ;  /* 0x0000000425207825 */ /* 0x000fd400078e0204 */
[----:B------:R1:W5:Y:S01]  /*0300*/  @P4 LD.E R14, desc[UR6][R32.64] ;  /* 0x00000006200e4980 */ /* 0x000362000c101900 */
[----:B--2---:R-:W-:-:S06]  /*0310*/  @P0 IADD3 R9, R0, -R31, RZ ;  /* 0x8000001f00090210 */ /* 0x004fcc0007ffe0ff */
[----:B------:R-:W2:Y:S01]  /*0320*/  @!P0 LD.E R9, desc[UR6][R28.64+0xb4] ;  /* 0x0000b4061c098980 */ /* 0x000ea2000c101900 */
        /* <DEDUP_REMOVED lines=12> */
.L_x_5650:
[----:B------:R-:W-:Y:S05]  /*03f0*/  BSYNC B0 ;  /* 0x0000000000007941 */ /* 0x000fea0003800000 */
.L_x_5649:
        /* <DEDUP_REMOVED lines=8> */
.L_x_5652:
[----:B------:R3:W5:Y:S02]  /*0480*/  LD.E R0, desc[UR6][R28.64+0xb8] ;  /* 0x0000b8061c007980 */ /* 0x000764000c101900 */
.L_x_5653:
[----:B------:R-:W-:Y:S05]  /*0490*/  BSYNC B0 ;  /* 0x0000000000007941 */ /* 0x000fea0003800000 */
.L_x_5651:
[----:B--2-4-:R-:W2:Y:S01]  /*04a0*/  LD.E.64 R2, desc[UR6][R28.64+0xf8] ;  /* 0x0000f8061c027980 */ /* 0x014ea2000c101b00 */
[----:B------:R-:W-:Y:S01]  /*04b0*/  BSSY B1, `(.L_x_5654) ;  /* 0x0000012000017945 */ /* 0x000fe20003800000 */
[----:B-----5:R-:W-:Y:S01]  /*04c0*/  IMAD.IADD R131, R0, 0x1, -R14 ;  /* 0x0000000100837824 */ /* 0x020fe200078e0a0e */
[----:B--2---:R-:W-:-:S04]  /*04d0*/  ISETP.NE.U32.AND P0, PT, R2, RZ, PT ;  /* 0x000000ff0200720c */ /* 0x004fc80003f05070 */
[----:B------:R-:W-:-:S13]  /*04e0*/  ISETP.NE.AND.EX P0, PT, R3, RZ, PT, P0 ;  /* 0x000000ff0300720c */ /* 0x000fda0003f05300 */
[----:B------:R-:W-:Y:S05]  /*04f0*/  @!P0 BRA `(.L_x_5655) ;  /* 0x0000000000108947 */ /* 0x000fea0003800000 */
[----:B------:R-:W-:-:S06]  /*0500*/  IMAD.WIDE R2, R37, 0x4, R2 ;  /* 0x0000000425027825 */ /* 0x000fcc00078e0202 */
[----:B------:R-:W2:Y:S02]  /*0510*/  LD.E R2, desc[UR6][R2.64] ;  /* 0x0000000602027980 */ /* 0x000ea4000c101900 */
[----:B--2---:R-:W-:Y:S01]  /*0520*/  IADD3 R236, R2, -R14, RZ ;  /* 0x8000000e02ec7210 */ /* 0x004fe20007ffe0ff */
[----:B------:R-:W-:Y:S05]  /*0530*/  BRA `(.L_x_5656) ;  /* 0x0000000000247947 */ /* 0x000fea0003800000 */
.L_x_5655:
[----:B------:R-:W2:Y:S01]  /*0540*/  LD.E.64 R2, desc[UR6][R28.64+0x108] ;  /* 0x000108061c027980 */ /* 0x000ea2000c101b00 */
[----:B------:R-:W-:Y:S01]  /*0550*/  BSSY B0, `(.L_x_5657) ;  /* 0x0000006000007945 */ /* 0x000fe20003800000 */
[----:B------:R-:W-:Y:S01]  /*0560*/  IMAD.MOV.U32 R0, RZ, RZ, RZ ;  /* 0x000000ffff007224 */ /* 0x000fe200078e00ff */
[----:B--2---:R-:W-:-:S04]  /*0570*/  ISETP.NE.U32.AND P0, PT, R2, RZ, PT ;  /* 0x000000ff0200720c */ /* 0x004fc80003f05070 */
[----:B------:R-:W-:-:S13]  /*0580*/  ISETP.NE.AND.EX P0, PT, R3, RZ, PT, P0 ;  /* 0x000000ff0300720c */ /* 0x000fda0003f05300 */
[----:B------:R-:W-:Y:S05]  /*0590*/  @!P0 BRA `(.L_x_5658) ;  /* 0x0000000000048947 */ /* 0x000fea0003800000 */
[----:B------:R2:W5:Y:S02]  /*05a0*/  LD.E R0, desc[UR6][R28.64+0xbc] ;  /* 0x0000bc061c007980 */ /* 0x000564000c101900 */
.L_x_5658:
[----:B------:R-:W-:Y:S05]  /*05b0*/  BSYNC B0 ;  /* 0x0000000000007941 */ /* 0x000fea0003800000 */
.L_x_5657:
[----:B-----5:R-:W-:Y:S02]  /*05c0*/  IADD3 R236, R131, R0, RZ ;  /* 0x0000000083ec7210 */ /* 0x020fe40007ffe0ff */
.L_x_5656:
[----:B------:R-:W-:Y:S05]  /*05d0*/  BSYNC B1 ;  /* 0x0000000000017941 */ /* 0x000fea0003800000 */
.L_x_5654:
[----:B------:R-:W4:Y:S01]  /*05e0*/  S2R R38, SR_CTAID.X ;  /* 0x0000000000267919 */ /* 0x000f220000002500 */
[----:B------:R-:W-:Y:S01]  /*05f0*/  MOV R16, 0x1f0 ;  /* 0x000001f000107802 */ /* 0x000fe20000000f00 */
[----:B------:R-:W-:-:S03]  /*0600*/  IMAD.MOV.U32 R3, RZ, RZ, 0x0 ;  /* 0x00000000ff037424 */ /* 0x000fc600078e00ff */
[----:B------:R-:W-:Y:S01]  /*0610*/  MOV R2, R16 ;  /* 0x0000001000027202 */ /* 0x000fe20000000f00 */
[----:B----4-:R-:W-:-:S05]  /*0620*/  IMAD.SHL.U32 R186, R38, 0x40, RZ ;  /* 0x0000004026ba7824 */ /* 0x010fca00078e00ff */
[----:B------:R-:W-:-:S13]  /*0630*/  ISETP.GT.AND P0, PT, R9, R186, PT ;  /* 0x000000ba0900720c */ /* 0x000fda0003f04270 */
[----:B-123--:R-:W-:Y:S05]  /*0640*/  @!P0 RET.REL.NODEC R2 `(_ZN5flash24flash_fwd_splitkv_kernelI23Flash_fwd_kernel_traitsILi256ELi64ELi64ELi4ELb0ELb0EN7cutlass6half_tE19Flash_kernel_traitsILi256ELi64ELi64ELi4ES3_EELb0ELb0ELb1ELb0ELb0ELb0ELb1ELb1EEEvNS_16Flash_fwd_paramsE) ;  /* 0xfffffff8026c8950 */ /* 0x00efea0003c3ffff */
[----:B------:R-:W2:Y:S01]  /*0650*/  LD.E R0, desc[UR6][R28.64+0xb8] ;  /* 0x0000b8061c007980 */ /* 0x000ea2000c101900 */
[-C--:B------:R-:W-:Y:S02]  /*0660*/  IABS R4, R7.reuse ;  /* 0x0000000700047213 */ /* 0x080fe40000000000 */
[----:B------:R-:W-:Y:S02]  /*0670*/  IABS R6, R7 ;  /* 0x0000000700067213 */ /* 0x000fe40000000000 */
[----:B------:R-:W1:Y:S03]  /*0680*/  I2F.RP R2, R4 ;  /* 0x0000000400027306 */ /* 0x000e660000209400 */
[----:B------:R-:W-:-:S05]  /*0690*/  IMAD.MOV R6, RZ, RZ, -R6 ;  /* 0x000000ffff067224 */ /* 0x000fca00078e0a06 */
[----:B-1----:R-:W1:Y:S02]  /*06a0*/  MUFU.RCP R2, R2 ;  /* 0x0000000200027308 */ /* 0x002e640000001000 */
[----:B-1----:R-:W-:-:S06]  /*06b0*/  VIADD R2, R2, 0xffffffe ;  /* 0x0ffffffe02027836 */ /* 0x002fcc0000000000 */
[----:B------:R1:W3:Y:S02]  /*06c0*/  F2I.FTZ.U32.TRUNC.NTZ R3, R2 ;  /* 0x0000000200037305 */ /* 0x0002e4000021f000 */
[----:B-1----:R-:W-:Y:S02]  /*06d0*/  IMAD.MOV.U32 R2, RZ, RZ, RZ ;  /* 0x000000ffff027224 */ /* 0x002fe400078e00ff */
[----:B--2---:R-:W-:-:S05]  /*06e0*/  VIADD R0, R0, 0x3f ;  /* 0x0000003f00007836 */ /* 0x004fca0000000000 */
[----:B------:R-:W-:-:S04]  /*06f0*/  SHF.R.S32.HI R5, RZ, 0x1f, R0 ;  /* 0x0000001fff057819 */ /* 0x000fc80000011400 */
[----:B------:R-:W-:Y:S01]  /*0700*/  LEA.HI R5, R5, R0, RZ, 0x6 ;  /* 0x0000000005057211 */ /* 0x000fe200078f30ff */
[----:B---3--:R-:W-:-:S03]  /*0710*/  IMAD.MOV R0, RZ, RZ, -R3 ;  /* 0x000000ffff007224 */ /* 0x008fc600078e0a03 */
[----:B------:R-:W-:Y:S01]  /*0720*/  LEA.HI.SX32 R5, R5, R7, 0x1a ;  /* 0x0000000705057211 */ /* 0x000fe200078fd2ff */
[----:B------:R-:W-:-:S04]  /*0730*/  IMAD R0, R0, R4, RZ ;  /* 0x0000000400007224 */ /* 0x000fc800078e02ff */
[----:B------:R-:W-:Y:S02]  /*0740*/  VIADD R5, R5, 0xffffffff ;  /* 0xffffffff05057836 */ /* 0x000fe40000000000 */
[----:B------:R-:W-:-:S03]  /*0750*/  IMAD.HI.U32 R0, R3, R0, R2 ;  /* 0x0000000003007227 */ /* 0x000fc600078e0002 */
[----:B------:R-:W-:Y:S01]  /*0760*/  IABS R8, R5 ;  /* 0x0000000500087213 */ /* 0x000fe20000000000 */
[----:B------:R-:W-:-:S03]  /*0770*/  IMAD.MOV.U32 R3, RZ, RZ, R6 ;  /* 0x000000ffff037224 */ /* 0x000fc600078e0006 */
[----:B------:R-:W-:-:S05]  /*0780*/  MOV R2, R8 ;  /* 0x0000000800027202 */ /* 0x000fca0000000f00 */
[----:B------:R-:W-:-:S04]  /*0790*/  IMAD.HI.U32 R0, R0, R2, RZ ;  /* 0x0000000200007227 */ /* 0x000fc800078e00ff */
[----:B------:R-:W-:-:S05]  /*07a0*/  IMAD R2, R0, R3, R2 ;  /* 0x0000000300027224 */ /* 0x000fca00078e0202 */
[----:B------:R-:W-:-:S13]  /*07b0*/  ISETP.GT.U32.AND P1, PT, R4, R2, PT ;  /* 0x000000020400720c */ /* 0x000fda0003f24070 */
[----:B------:R-:W-:Y:S02]  /*07c0*/  @!P1 IMAD.IADD R2, R2, 0x1, -R4 ;  /* 0x0000000102029824 */ /* 0x000fe400078e0a04 */
[----:B------:R-:W-:Y:S01]  /*07d0*/  @!P1 VIADD R0, R0, 0x1 ;  /* 0x0000000100009836 */ /* 0x000fe20000000000 */
[----:B------:R-:W-:Y:S02]  /*07e0*/  ISETP.NE.AND P1, PT, R7, RZ, PT ;  /* 0x000000ff0700720c */ /* 0x000fe40003f25270 */
[----:B------:R-:W-:Y:S02]  /*07f0*/  ISETP.GE.U32.AND P2, PT, R2, R4, PT ;  /* 0x000000040200720c */ /* 0x000fe40003f46070 */
[----:B------:R-:W-:-:S04]  /*0800*/  LOP3.LUT R2, R5, R7, RZ, 0x3c, !PT ;  /* 0x0000000705027212 */ /* 0x000fc800078e3cff */
[----:B------:R-:W-:Y:S01]  /*0810*/  ISETP.GE.AND P0, PT, R2, RZ, PT ;  /* 0x000000ff0200720c */ /* 0x000fe20003f06270 */
[----:B------:R-:W-:-:S05]  /*0820*/  VIADD R2, R236, 0x3f ;  /* 0x0000003fec027836 */ /* 0x000fca0000000000 */
[----:B------:R-:W-:Y:S02]  /*0830*/  SHF.R.S32.HI R3, RZ, 0x1f, R2 ;  /* 0x0000001fff037819 */ /* 0x000fe40000011402 */
[----:B------:R-:W-:Y:S02]  /*0840*/  @P2 IADD3 R0, R0, 0x1, RZ ;  /* 0x0000000100002810 */ /* 0x000fe40007ffe0ff */
[----:B------:R-:W-:-:S03]  /*0850*/  LEA.HI R2, R3, R2, RZ, 0x6 ;  /* 0x0000000203027211 */ /* 0x000fc600078f30ff */
[----:B------:R-:W-:Y:S01]  /*0860*/  @!P0 IMAD.MOV R0, RZ, RZ, -R0 ;  /* 0x000000ffff008224 */ /* 0x000fe200078e0a00 */
[----:B------:R-:W-:Y:S02]  /*0870*/  @!P1 LOP3.LUT R0, RZ, R7, RZ, 0x33, !PT ;  /* 0x00000007ff009212 */ /* 0x000fe400078e33ff */
[----:B------:R-:W-:-:S03]  /*0880*/  SHF.R.S32.HI R2, RZ, 0x6, R2 ;  /* 0x00000006ff027819 */ /* 0x000fc60000011402 */
[----:B------:R-:W-:-:S05]  /*0890*/  IMAD R34, R0, UR8, RZ ;  /* 0x0000000800227c24 */ /* 0x000fca000f8e02ff */
[C---:B------:R-:W-:Y:S01]  /*08a0*/  VIADDMNMX R36, R34.reuse, R0, R2, PT ;  /* 0x0000000022247246 */ /* 0x040fe20003800102 */
[----:B------:R1:W-:Y:S03]  /*08b0*/  STL [R1], R34 ;  /* 0x0000002201007387 */ /* 0x0003e60000100800 */
[----:B------:R-:W-:Y:S01]  /*08c0*/  ISETP.GE.AND P0, PT, R34, R36, PT ;  /* 0x000000242200720c */ /* 0x000fe20003f06270 */
[----:B------:R1:W-:-:S12]  /*08d0*/  STL [R1+0x24], R36 ;  /* 0x0000242401007387 */ /* 0x0003d80000100800 */
[----:B------:R-:W-:Y:S05]  /*08e0*/  @!P0 BRA `(.L_x_5659) ;  /* 0x0000000800988947 */ /* 0x000fea0003800000 */
[----:B------:R-:W2:Y:S04]  /*08f0*/  LD.E.64 R4, desc[UR6][R28.64+0xb0] ;  /* 0x0000b0061c047980 */ /* 0x000ea8000c101b00 */
[----:B------:R-:W3:Y:S04]  /*0900*/  LDL.LU R12, [R1+0x1c] ;  /* 0x00001c00010c7983 */ /* 0x000ee80000300800 */
[----:B------:R-:W3:Y:S04]  /*0910*/  LD.E R2, desc[UR6][R28.64+0x60] ;  /* 0x000060061c027980 */ /* 0x000ee8000c101900 */
[----:B------:R-:W4:Y:S04]  /*0920*/  LD.E R10, desc[UR6][R28.64+0xcc] ;  /* 0x0000cc061c0a7980 */ /* 0x000f28000c101900 */
[----:B------:R-:W4:Y:S04]  /*0930*/  LD.E.64 R6, desc[UR6][R28.64+0x78] ;  /* 0x000078061c067980 */ /* 0x000f28000c101b00 */
[----:B------:R-:W4:Y:S04]  /*0940*/  LD.E.64 R14, desc[UR6][R28.64+0xa8] ;  /* 0x0000a8061c0e7980 */ /* 0x000f28000c101b00 */
[----:B------:R1:W5:Y:S01]  /*0950*/  LD.E R28, desc[UR6][R28.64+0xc0] ;  /* 0x0000c0061c1c7980 */ /* 0x000362000c101900 */
[----:B------:R-:W-:-:S04]  /*0960*/  SHF.R.S32.HI R8, RZ, 0x1f, R185 ;  /* 0x0000001fff087819 */ /* 0x000fc800000114b9 */
[----:B------:R-:W-:-:S04]  /*0970*/  LEA.HI R8, R8, R185, RZ, 0x4 ;  /* 0x000000b908087211 */ /* 0x000fc800078f20ff */
[----:B------:R-:W-:-:S05]  /*0980*/  LOP3.LUT R11, R8, 0xfffffff0, RZ, 0xc0, !PT ;  /* 0xfffffff0080b7812 */ /* 0x000fca00078ec0ff */
[----:B------:R-:W-:Y:S01]  /*0990*/  IMAD.IADD R11, R185, 0x1, -R11 ;  /* 0x00000001b90b7824 */ /* 0x000fe200078e0a0b */
[----:B------:R-:W-:Y:S01]  /*09a0*/  SHF.R.S32.HI R8, RZ, 0x4, R8 ;  /* 0x00000004ff087819 */ /* 0x000fe20000011408 */
[----:B------:R-:W-:Y:S03]  /*09b0*/  BSSY B0, `(.L_x_5660) ;  /* 0x0000028000007945 */ /* 0x000fe60003800000 */
[C---:B------:R-:W-:Y:S01]  /*09c0*/  ISETP.NE.AND P6, PT, R11.reuse, RZ, PT ;  /* 0x000000ff0b00720c */ /* 0x040fe20003fc5270 */
[----:B------:R-:W-:Y:S02]  /*09d0*/  VIADD R13, R8, 0x8 ;  /* 0x00000008080d7836 */ /* 0x000fe40000000000 */
[----:B--2---:R-:W-:Y:S02]  /*09e0*/  IMAD R0, R4, UR8, R37 ;  /* 0x0000000804007c24 */ /* 0x004fe4000f8e0225 */
[----:B------:R-:W-:-:S02]  /*09f0*/  IMAD.SHL.U32 R4, R11, 0x4, RZ ;  /* 0x000000040b047824 */ /* 0x000fc400078e00ff */
[----:B---3--:R-:W-:-:S04]  /*0a00*/  IMAD R0, R0, R2, R12 ;  /* 0x0000000200007224 */ /* 0x008fc800078e020c */
[----:B------:R-:W-:Y:S01]  /*0a10*/  IMAD R12, R5, R0, R186 ;  /* 0x00000000050c7224 */ /* 0x000fe200078e02ba */
[----:B------:R-:W-:Y:S01]  /*0a20*/  SHF.R.S32.HI R5, RZ, 0x1f, R4 ;  /* 0x0000001fff057819 */ /* 0x000fe20000011404 */
[----:B------:R-:W-:Y:S02]  /*0a30*/  IMAD.IADD R0, R9, 0x1, -R186 ;  /* 0x0000000109007824 */ /* 0x000fe400078e0aba */
[----:B----4-:R-:W-:Y:S02]  /*0a40*/  IMAD R10, R12, R10, RZ ;  /* 0x0000000a0c0a7224 */ /* 0x010fe400078e02ff */
[C---:B------:R-:W-:Y:S01]  /*0a50*/  IMAD.WIDE R2, R8.reuse, 0x100, R4 ;  /* 0x0000010008027825 */ /* 0x040fe200078e0204 */
[----:B------:R-:W-:Y:S02]  /*0a60*/  ISETP.GE.AND P2, PT, R8, R0, PT ;  /* 0x000000000800720c */ /* 0x000fe40003f46270 */
[----:B------:R-:W-:-:S04]  /*0a70*/  IADD3 R9, P0, R10, R2, RZ ;  /* 0x000000020a097210 */ /* 0x000fc80007f1e0ff */
[----:B------:R-:W-:Y:S02]  /*0a80*/  LEA.HI.X.SX32 R3, R10, R3, 0x1, P0 ;  /* 0x000000030a037211 */ /* 0x000fe400000f0eff */
[C---:B------:R-:W-:Y:S02]  /*0a90*/  LEA R2, P1, R9.reuse, R6, 0x2 ;  /* 0x0000000609027211 */ /* 0x040fe400078210ff */
[----:B------:R-:W-:Y:S02]  /*0aa0*/  SHF.R.S32.HI R6, RZ, 0x1f, R12 ;  /* 0x0000001fff067819 */ /* 0x000fe4000001140c */
[----:B------:R-:W-:Y:S02]  /*0ab0*/  IADD3 R10, P0, R12, R8, RZ ;  /* 0x000000080c0a7210 */ /* 0x000fe40007f1e0ff */
[----:B------:R-:W-:Y:S01]  /*0ac0*/  LEA.HI.X R3, R9, R7, R3, 0x2, P1 ;  /* 0x0000000709037211 */ /* 0x000fe200008f1403 */
[C---:B------:R-:W-:Y:S01]  /*0ad0*/  VIADD R9, R8.reuse, 0x10 ;  /* 0x0000001008097836 */ /* 0x040fe20000000000 */
[C---:B------:R-:W-:Y:S01]  /*0ae0*/  LEA.HI.X.SX32 R7, R8.reuse, R6, 0x1, P0 ;  /* 0x0000000608077211 */ /* 0x040fe200000f0eff */
[----:B------:R-:W-:Y:S01]  /*0af0*/  VIADD R12, R8, 0x18 ;  /* 0x00000018080c7836 */ /* 0x000fe20000000000 */
[----:B------:R-:W-:Y:S01]  /*0b00*/  LEA R6, P1, R10, R14, 0x2 ;  /* 0x0000000e0a067211 */ /* 0x000fe200078210ff */
[----:B------:R-:W-:Y:S01]  /*0b10*/  VIADD R11, R4, 0x40 ;  /* 0x00000040040b7836 */ /* 0x000fe20000000000 */
[----:B------:R-:W-:-:S02]  /*0b20*/  ISETP.GE.AND P0, PT, R9, R0, PT ;  /* 0x000000000900720c */ /* 0x000fc40003f06270 */
[-C--:B------:R-:W-:Y:S01]  /*0b30*/  ISETP.GE.OR P3, PT, R9, R0.reuse, P6 ;  /* 0x000000000900720c */ /* 0x080fe20003766670 */
[----:B------:R-:W-:Y:S01]  /*0b40*/  VIADD R9, R4, 0xc0 ;  /* 0x000000c004097836 */ /* 0x000fe20000000000 */
[----:B------:R-:W-:Y:S01]  /*0b50*/  LEA.HI.X R7, R10, R15, R7, 0x2, P1 ;  /* 0x0000000f0a077211 */ /* 0x000fe200008f1407 */
[----:B------:R-:W-:Y:S01]  /*0b60*/  VIADD R10, R4, 0x80 ;  /* 0x00000080040a7836 */ /* 0x000fe20000000000 */
[CC--:B------:R-:W-:Y:S02]  /*0b70*/  ISETP.GE.AND P5, PT, R13.reuse, R0.reuse, PT ;  /* 0x000000000d00720c */ /* 0x0c0fe40003fa6270 */
[-C--:B------:R-:W-:Y:S02]  /*0b80*/  ISETP.GE.OR P4, PT, R13, R0.reuse, P6 ;  /* 0x000000000d00720c */ /* 0x080fe40003786670 */
        /* <DEDUP_REMOVED lines=10> */
.L_x_5661:
[----:B------:R-:W-:Y:S05]  /*0c30*/  BSYNC B0 ;  /* 0x0000000000007941 */ /* 0x000fea0003800000 */
.L_x_5660:
        /* <DEDUP_REMOVED lines=12> */
.L_x_5663:
[----:B------:R-:W-:Y:S05]  /*0d00*/  BSYNC B0 ;  /* 0x0000000000007941 */ /* 0x000fea0003800000 */
.L_x_5662:
        /* <DEDUP_REMOVED lines=12> */
.L_x_5665:
[----:B------:R-:W-:Y:S05]  /*0dd0*/  BSYNC B0 ;  /* 0x0000000000007941 */ /* 0x000fea0003800000 */
.L_x_5664:
        /* <DEDUP_REMOVED lines=12> */
.L_x_5667:
[----:B------:R-:W-:Y:S05]  /*0ea0*/  BSYNC B0 ;  /* 0x0000000000007941 */ /* 0x000fea0003800000 */
.L_x_5666:
        /* <DEDUP_REMOVED lines=11> */
.L_x_5669:
[----:B------:R-:W-:Y:S05]  /*0f60*/  BSYNC B0 ;  /* 0x0000000000007941 */ /* 0x000fea0003800000 */
.L_x_5668:
        /* <DEDUP_REMOVED lines=12> */
.L_x_5671:
[----:B------:R-:W-:Y:S05]  /*1030*/  BSYNC B0 ;  /* 0x0000000000007941 */ /* 0x000fea0003800000 */
.L_x_5670:
        /* <DEDUP_REMOVED lines=11> */
.L_x_5673:
[----:B------:R-:W-:Y:S05]  /*10f0*/  BSYNC B0 ;  /* 0x0000000000007941 */ /* 0x000fea0003800000 */
.L_x_5672:
        /* <DEDUP_REMOVED lines=12> */
.L_x_5675:
[----:B------:R-:W-:Y:S05]  /*11c0*/  BSYNC B0 ;  /* 0x0000000000007941 */ /* 0x000fea0003800000 */
.L_x_5674:
[-C--:B------:R-:W-:Y:S01]  /*11d0*/  ISETP.GE.OR P0, PT, R14, R0.reuse, P6 ;  /* 0x000000000e00720c */ /* 0x080fe20003706670 */
[----:B------:R-:W-:Y:S01]  /*11e0*/  @!P5 ST.E desc[UR6][R6.64], R12 ;  /* 0x0000000c0600d985 */ /* 0x000fe2000c101906 */
[-C--:B------:R-:W-:Y:S01]  /*11f0*/  ISETP.GE.OR P5, PT, R13, R0.reuse, P6 ;  /* 0x000000000d00720c */ /* 0x080fe200037a6670 */
[----:B-1234-:R-:W-:Y:S01]  /*1200*/  @!P4 IMAD.MOV.U32 R2, RZ, RZ, -0x800000 ;  /* 0xff800000ff02c424 */ /* 0x01efe200078e00ff */
[----:B------:R-:W-:Y:S01]  /*1210*/  ISETP.GE.OR P6, PT, R8, R0, P6 ;  /* 0x000000000800720c */ /* 0x000fe200037c6670 */
[----:B------:R-:W-:Y:S01]  /*1220*/  @!P1 IMAD.MOV.U32 R3, RZ, RZ, -0x800000 ;  /* 0xff800000ff039424 */ /* 0x000fe200078e00ff */
[----:B------:R-:W-:Y:S01]  /*1230*/  @!P2 MOV R4, 0xff800000 ;  /* 0xff8000000004a802 */ /* 0x000fe20000000f00 */
[----:B------:R-:W-:Y:S01]  /*1240*/  @!P3 IMAD.MOV.U32 R5, RZ, RZ, -0x800000 ;  /* 0xff800000ff05b424 */ /* 0x000fe200078e00ff */
[----:B------:R1:W-:Y:S04]  /*1250*/  @!P4 ST.E desc[UR6][R6.64+0x20], R2 ;  /* 0x000020020600c985 */ /* 0x0003e8000c101906 */
[----:B------:R2:W-:Y:S03]  /*1260*/  @!P1 ST.E desc[UR6][R6.64+0x80], R3 ;  /* 0x0000800306009985 */ /* 0x0005e6000c101906 */
[----:B------:R-:W-:Y:S01]  /*1270*/  @!P5 IMAD.MOV.U32 R0, RZ, RZ, -0x800000 ;  /* 0xff800000ff00d424 */ /* 0x000fe200078e00ff */
[----:B------:R-:W-:Y:S04]  /*1280*/  @!P3 ST.E desc[UR6][R6.64+0x40], R5 ;  /* 0x000040050600b985 */ /* 0x000fe8000c101906 */
[----:B------:R-:W-:Y:S04]  /*1290*/  @!P2 ST.E desc[UR6][R6.64+0x60], R4 ;  /* 0x000060040600a985 */ /* 0x000fe8000c101906 */
[----:B------:R-:W-:Y:S01]  /*12a0*/  @!P5 ST.E desc[UR6][R6.64+0xc0], R0 ;  /* 0x0000c0000600d985 */ /* 0x000fe2000c101906 */
[----:B-1----:R-:W-:Y:S01]  /*12b0*/  @!P0 MOV R2, 0xff800000 ;  /* 0xff80000000028802 */ /* 0x002fe20000000f00 */
[----:B--2---:R-:W-:-:S04]  /*12c0*/  IMAD.MOV.U32 R3, RZ, RZ, 0x0 ;  /* 0x00000000ff037424 */ /* 0x004fc800078e00ff */
[----:B------:R1:W-:Y:S02]  /*12d0*/  @!P0 ST.E desc[UR6][R6.64+0xa0], R2 ;  /* 0x0000a00206008985 */ /* 0x0003e4000c101906 */
[----:B-1----:R-:W-:-:S04]  /*12e0*/  MOV R2, R16 ;  /* 0x0000001000027202 */ /* 0x002fc80000000f00 */
[----:B-----5:R-:W-:Y:S05]  /*12f0*/  @P6 RET.REL.NODEC R2 `(_ZN5flash24flash_fwd_splitkv_kernelI23Flash_fwd_kernel_traitsILi256ELi64ELi64ELi4ELb0ELb0EN7cutlass6half_tE19Flash_kernel_traitsILi256ELi64ELi64ELi4ES3_EELb0ELb0ELb1ELb0ELb0ELb0ELb1ELb1EEEvNS_16Flash_fwd_paramsE) ;  /* 0xffffffec02406950 */ /* 0x020fea0003c3ffff */
[----:B------:R-:W-:Y:S02]  /*1300*/  MOV R0, 0xff800000 ;  /* 0xff80000000007802 */ /* 0x000fe40000000f00 */
[----:B------:R-:W-:Y:S02]  /*1310*/  MOV R2, R16 ;  /* 0x0000001000027202 */ /* 0x000fe40000000f00 */
[----:B------:R-:W-:Y:S01]  /*1320*/  MOV R3, 0x0 ;  /* 0x0000000000037802 */ /* 0x000fe20000000f00 */
[----:B------:R1:W-:Y:S03]  /*1330*/  ST.E desc[UR6][R6.64+0xe0], R0 ;  /* 0x0000e00006007985 */ /* 0x0003e6000c101906 */
[----:B-1----:R-:W-:Y:S05]  /*1340*/  RET.REL.NODEC R2 `(_ZN5flash24flash_fwd_splitkv_kernelI23Flash_fwd_kernel_traitsILi256ELi64ELi64ELi4ELb0ELb0EN7cutlass6half_tE19Flash_kernel_traitsILi256ELi64ELi64ELi4ES3_EELb0ELb0ELb1ELb0ELb0ELb0ELb1ELb1EEEvNS_16Flash_fwd_paramsE) ;  /* 0xffffffec022c7950 */ /* 0x002fea0003c3ffff */
.L_x_5659:
[----:B------:R-:W2:Y:S04]  /*1350*/  LD.E.64 R2, desc[UR6][R28.64+0x160] ;  /* 0x000160061c027980 */ /* 0x000ea8000c101b00 */
[----:B------:R-:W3:Y:S04]  /*1360*/  LD.E.64 R4, desc[UR6][R28.64+0x158] ;  /* 0x000158061c047980 */ /* 0x000ee8000c101b00 */
[----:B------:R-:W5:Y:S01]  /*1370*/  LDL R39, [R1+0x1c] ;  /* 0x00001c0001277983 */ /* 0x000f620000100800 */
[----:B--2---:R-:W-:-:S04]  /*1380*/  ISETP.NE.U32.AND P1, PT, R2, RZ, PT ;  /* 0x000000ff0200720c */ /* 0x004fc80003f25070 */
[----:B------:R-:W-:-:S13]  /*1390*/  ISETP.NE.AND.EX P1, PT, R3, RZ, PT, P1 ;  /* 0x000000ff0300720c */ /* 0x000fda0003f25310 */
[----:B------:R-:W2:Y:S01]  /*13a0*/  @P1 LD.E.64 R6, desc[UR6][R28.64+0x168] ;  /* 0x000168061c061980 */ /* 0x000ea2000c101b00 */
[----:B---3--:R-:W-:-:S04]  /*13b0*/  ISETP.NE.U32.AND P0, PT, R4, RZ, PT ;  /* 0x000000ff0400720c */ /* 0x008fc80003f05070 */
[----:B------:R-:W-:Y:S01]  /*13c0*/  ISETP.NE.AND.EX P0, PT, R5, RZ, PT, P0 ;  /* 0x000000ff0500720c */ /* 0x000fe20003f05300 */
[--C-:B------:R-:W-:Y:S01]  /*13d0*/  IMAD.MOV.U32 R13, RZ, RZ, R37.reuse ;  /* 0x000000ffff0d7224 */ /* 0x100fe200078e0025 */
[----:B------:R-:W-:-:S11]  /*13e0*/  @P1 SHF.R.S32.HI R0, RZ, 0x1f, R37 ;  /* 0x0000001fff001819 */ /* 0x000fd60000011425 */
[----:B------:R-:W-:-:S05]  /*13f0*/  @P0 IMAD.WIDE R4, R37, 0x4, R4 ;  /* 0x0000000425040825 */ /* 0x000fca00078e0204 */
[----:B------:R3:W5:Y:S01]  /*1400*/  @P0 LD.E R13, desc[UR6][R4.64] ;  /* 0x00000006040d0980 */ /* 0x000762000c101900 */
[----:B------:R-:W-:Y:S01]  /*1410*/  BSSY B0, `(.L_x_5676) ;  /* 0x00000ba000007945 */ /* 0x000fe20003800000 */
[-C--:B--2---:R-:W-:Y:S02]  /*1420*/  @P1 IMAD R7, R7, R37.reuse, RZ ;  /* 0x0000002507071224 */ /* 0x084fe400078e02ff */
[----:B---3--:R-:W-:-:S04]  /*1430*/  @P1 IMAD.WIDE.U32 R4, R6, R37, RZ ;  /* 0x0000002506041225 */ /* 0x008fc800078e00ff */
[----:B------:R-:W-:Y:S02]  /*1440*/  @P1 IMAD R7, R6, R0, R7 ;  /* 0x0000000006071224 */ /* 0x000fe400078e0207 */
[----:B------:R-:W-:Y:S01]  /*1450*/  IMAD.MOV.U32 R6, RZ, RZ, RZ ;  /* 0x000000ffff067224 */ /* 0x000fe200078e00ff */
[C---:B------:R-:W-:Y:S02]  /*1460*/  @P1 LEA R6, P0, R4.reuse, R2, 0x2 ;  /* 0x0000000204061211 */ /* 0x040fe400078010ff */
[----:B------:R-:W-:Y:S01]  /*1470*/  @P1 IADD3 R7, R5, R7, RZ ;  /* 0x0000000705071210 */ /* 0x000fe20007ffe0ff */
[----:B------:R-:W-:Y:S02]  /*1480*/  IMAD.MOV.U32 R0, RZ, RZ, RZ ;  /* 0x000000ffff007224 */ /* 0x000fe400078e00ff */
[----:B------:R-:W-:Y:S01]  /*1490*/  IMAD.MOV.U32 R240, RZ, RZ, R6 ;  /* 0x000000fffff07224 */ /* 0x000fe200078e0006 */
[----:B------:R-:W-:-:S04]  /*14a0*/  @P1 LEA.HI.X R0, R4, R3, R7, 0x2, P0 ;  /* 0x0000000304001211 */ /* 0x000fc800000f1407 */
[----:B------:R-:W-:Y:S02]  /*14b0*/  MOV R241, R0 ;  /* 0x0000000000f17202 */ /* 0x000fe40000000f00 */
[----:B------:R-:W-:-:S04]  /*14c0*/  ISETP.NE.U32.AND P0, PT, R240, RZ, PT ;  /* 0x000000fff000720c */ /* 0x000fc80003f05070 */
[----:B------:R-:W-:-:S13]  /*14d0*/  ISETP.NE.AND.EX P0, PT, R241, RZ, PT, P0 ;  /* 0x000000fff100720c */ /* 0x000fda0003f05300 */
[----:B------:R-:W-:Y:S05]  /*14e0*/  @!P0 BRA `(.L_x_5677) ;  /* 0x0000000400648947 */ /* 0x000fea0003800000 */
[----:B-----5:R-:W2:Y:S04]  /*14f0*/  LD.E R13, desc[UR6][R28.64+0x170] ;  /* 0x000170061c0d7980 */ /* 0x020ea8000c101900 */
[----:B------:R-:W3:Y:S01]  /*1500*/  LD.E R15, desc[UR6][R28.64+0x68] ;  /* 0x000068061c0f7980 */ /* 0x000ee2000c101900 */
[----:B------:R-:W-:-:S03]  /*1510*/  LEA R24, R36, 0xffffffc0, 0x6 ;  /* 0xffffffc024187811 */ /* 0x000fc600078e30ff */
[----:B------:R-:W4:Y:S04]  /*1520*/  LD.E.64 R118, desc[UR6][R28.64+0x38] ;  /* 0x000038061c767980 */ /* 0x000f28000c101b00 */
[----:B------:R-:W4:Y:S04]  /*1530*/  LD.E.64 R8, desc[UR6][R28.64+0x28] ;  /* 0x000028061c087980 */ /* 0x000f28000c101b00 */
[----:B------:R-:W4:Y:S04]  /*1540*/  LD.E.64 R10, desc[UR6][R28.64+0x50] ;  /* 0x000050061c0a7980 */ /* 0x000f28000c101b00 */
[----:B------:R-:W5:Y:S04]  /*1550*/  LD.E.64 R22, desc[UR6][R28.64+0x58] ;  /* 0x000058061c167980 */ /* 0x000f68000c101b00 */
[----:B------:R-:W5:Y:S01]  /*1560*/  LD.E.64 R162, desc[UR6][R28.64+0x40] ;  /* 0x000040061ca27980 */ /* 0x000f62000c101b00 */
        /* <DEDUP_REMOVED lines=8> */
[----:B------:R-:W-:Y:S01]  /*15f0*/  IMAD R5, R0, R4, RZ ;  /* 0x0000000400057224 */ /* 0x000fe200078e02ff */
[----:B------:R-:W-:-:S03]  /*1600*/  IABS R0, R24 ;  /* 0x0000001800007213 */ /* 0x000fc60000000000 */
[----:B------:R-:W-:Y:S01]  /*1610*/  IMAD.HI.U32 R5, R3, R5, R2 ;  /* 0x0000000503057227 */ /* 0x000fe200078e0002 */
[----:B------:R-:W-:-:S03]  /*1620*/  MOV R2, R0 ;  /* 0x0000000000027202 */ /* 0x000fc60000000f00 */
[----:B------:R-:W-:Y:S02]  /*1630*/  IMAD.MOV R0, RZ, RZ, -R6 ;  /* 0x000000ffff007224 */ /* 0x000fe400078e0a06 */
[----:B------:R-:W2:Y:S03]  /*1640*/  LD.E.64 R6, desc[UR6][R28.64+0x20] ;  /* 0x000020061c067980 */ /* 0x000ea6000c101b00 */
[----:B------:R-:W-:Y:S01]  /*1650*/  MOV R3, R0 ;  /* 0x0000000000037202 */ /* 0x000fe20000000f00 */
        /* <DEDUP_REMOVED lines=16> */
[----:B-1----:R-:W1:Y:S08]  /*1760*/  I2F.RP R2, R4 ;  /* 0x0000000400027306 */ /* 0x002e700000209400 */
[----:B-1----:R-:W1:Y:S02]  /*1770*/  MUFU.RCP R2, R2 ;  /* 0x0000000200027308 */ /* 0x002e640000001000 */
[----:B-1----:R-:W-:-:S06]  /*1780*/  IADD3 R2, R2, 0xffffffe, RZ ;  /* 0x0ffffffe02027810 */ /* 0x002fcc0007ffe0ff */
[----:B------:R-:W1:Y:S01]  /*1790*/  F2I.FTZ.U32.TRUNC.NTZ R3, R2 ;  /* 0x0000000200037305 */ /* 0x000e62000021f000 */
[----:B------:R-:W-:Y:S01]  /*17a0*/  IABS R16, R15 ;  /* 0x0000000f00107213 */ /* 0x000fe20000000000 */
[----:B-1----:R-:W-:Y:S01]  /*17b0*/  IMAD.MOV R0, RZ, RZ, -R3 ;  /* 0x000000ffff007224 */ /* 0x002fe200078e0a03 */
[----:B------:R-:W-:-:S03]  /*17c0*/  MOV R2, RZ ;  /* 0x000000ff00027202 */ /* 0x000fc60000000f00 */
[----:B------:R-:W-:Y:S01]  /*17d0*/  IMAD R14, R0, R4, RZ ;  /* 0x00000004000e7224 */ /* 0x000fe200078e02ff */
[----:B------:R-:W-:-:S03]  /*17e0*/  IABS R0, R39 ;  /* 0x0000002700007213 */ /* 0x000fc60000000000 */
[----:B------:R-:W-:-:S04]  /*17f0*/  IMAD.HI.U32 R14, R3, R14, R2 ;  /* 0x0000000e030e7227 */ /* 0x000fc800078e0002 */
[----:B------:R-:W-:-:S05]  /*1800*/  IMAD.MOV R2, RZ, RZ, -R16 ;  /* 0x000000ffff027224 */ /* 0x000fca00078e0a10 */
[----:B------:R-:W-:Y:S01]  /*1810*/  MOV R3, R2 ;  /* 0x0000000200037202 */ /* 0x000fe20000000f00 */
[----:B------:R-:W-:-:S04]  /*1820*/  IMAD.HI.U32 R2, R14, R0, RZ ;  /* 0x000000000e027227 */ /* 0x000fc800078e00ff */
[----:B------:R-:W-:-:S05]  /*1830*/  IMAD R0, R2, R3, R0 ;  /* 0x0000000302007224 */ /* 0x000fca00078e0200 */
[----:B------:R-:W-:-:S13]  /*1840*/  ISETP.GT.U32.AND P1, PT, R4, R0, PT ;  /* 0x000000000400720c */ /* 0x000fda0003f24070 */
[----:B------:R-:W-:-:S05]  /*1850*/  @!P1 IMAD.IADD R0, R0, 0x1, -R4 ;  /* 0x0000000100009824 */ /* 0x000fca00078e0a04 */
[----:B------:R-:W-:Y:S02]  /*1860*/  ISETP.GE.U32.AND P2, PT, R0, R4, PT ;  /* 0x000000040000720c */ /* 0x000fe40003f46070 */
[----:B------:R-:W-:Y:S01]  /*1870*/  LOP3.LUT R0, R39, R15, RZ, 0x3c, !PT ;  /* 0x0000000f27007212 */ /* 0x000fe200078e3cff */
[----:B------:R-:W-:Y:S01]  /*1880*/  @!P1 VIADD R2, R2, 0x1 ;  /* 0x0000000102029836 */ /* 0x000fe20000000000 */
[----:B------:R-:W-:Y:S02]  /*1890*/  IADD3 R4, -R5, RZ, RZ ;  /* 0x000000ff05047210 */ /* 0x000fe40007ffe1ff */
[----:B------:R-:W-:Y:S02]  /*18a0*/  ISETP.GE.AND P0, PT, R0, RZ, PT ;  /* 0x000000ff0000720c */ /* 0x000fe40003f06270 */
[----:B------:R-:W-:Y:S01]  /*18b0*/  ISETP.NE.AND P1, PT, R15, RZ, PT ;  /* 0x000000ff0f00720c */ /* 0x000fe20003f25270 */
[----:B------:R-:W-:-:S04]  /*18c0*/  IMAD R4, R13, R4, R24 ;  /* 0x000000040d047224 */ /* 0x000fc800078e0218 */
[----:B------:R-:W-:Y:S01]  /*18d0*/  @P2 IADD3 R2, R2, 0x1, RZ ;  /* 0x0000000102022810 */ /* 0x000fe20007ffe0ff */
[----:B----4-:R-:W-:Y:S01]  /*18e0*/  IMAD R5, R119, R4, RZ ;  /* 0x0000000477057224 */ /* 0x010fe200078e02ff */
[----:B------:R-:W-:Y:S02]  /*18f0*/  SHF.R.S32.HI R20, RZ, 0x1f, R4 ;  /* 0x0000001fff147819 */ /* 0x000fe40000011404 */
[----:B------:R-:W-:-:S03]  /*1900*/  MOV R0, R2 ;  /* 0x0000000200007202 */ /* 0x000fc60000000f00 */
[----:B------:R-:W-:Y:S01]  /*1910*/  IMAD R5, R118, R20, R5 ;  /* 0x0000001476057224 */ /* 0x000fe200078e0205 */
[----:B------:R-:W-:Y:S02]  /*1920*/  @!P0 IADD3 R0, -R0, RZ, RZ ;  /* 0x000000ff00008210 */ /* 0x000fe40007ffe1ff */
[----:B------:R-:W-:-:S04]  /*1930*/  @!P1 LOP3.LUT R0, RZ, R15, RZ, 0x33, !PT ;  /* 0x0000000fff009212 */ /* 0x000fc800078e33ff */
[--C-:B------:R-:W-:Y:S01]  /*1940*/  SHF.R.S32.HI R27, RZ, 0x1f, R0.reuse ;  /* 0x0000001fff1b7819 */ /* 0x100fe20000011400 */
[----:B------:R-:W-:Y:S01]  /*1950*/  IMAD.MOV.U32 R25, RZ, RZ, R0 ;  /* 0x000000ffff197224 */ /* 0x000fe200078e0000 */
[----:B--2---:R-:W-:Y:S01]  /*1960*/  SHF.R.S32.HI R14, RZ, 0x1f, R12 ;  /* 0x0000001fff0e7819 */ /* 0x004fe2000001140c */
[----:B------:R-:W-:-:S04]  /*1970*/  IMAD R3, R7, R12, RZ ;  /* 0x0000000c07037224 */ /* 0x000fc800078e02ff */
[C---:B------:R-:W-:Y:S02]  /*1980*/  IMAD R3, R6.reuse, R14, R3 ;  /* 0x0000000e06037224 */ /* 0x040fe400078e0203 */
[----:B------:R-:W-:-:S04]  /*1990*/  IMAD.WIDE.U32 R6, R6, R12, RZ ;  /* 0x0000000c06067225 */ /* 0x000fc800078e00ff */
[----:B------:R-:W-:Y:S02]  /*19a0*/  IMAD.IADD R3, R7, 0x1, R3 ;  /* 0x0000000107037824 */ /* 0x000fe400078e0203 */
[----:B------:R-:W-:-:S04]  /*19b0*/  IMAD.MOV.U32 R2, RZ, RZ, R6 ;  /* 0x000000ffff027224 */ /* 0x000fc800078e0006 */
[----:B------:R-:W-:-:S04]  /*19c0*/  IMAD.WIDE.U32 R2, R4, R118, R2 ;  /* 0x0000007604027225 */ /* 0x000fc800078e0002 */
[----:B------:R-:W-:Y:S02]  /*19d0*/  IMAD R6, R9, R12, RZ ;  /* 0x0000000c09067224 */ /* 0x000fe400078e02ff */
[----:B------:R-:W-:Y:S02]  /*19e0*/  IMAD.IADD R3, R3, 0x1, R5 ;  /* 0x0000000103037824 */ /* 0x000fe400078e0205 */
[----:B------:R-:W-:Y:S02]  /*19f0*/  IMAD R5, R11, R0, RZ ;  /* 0x000000000b057224 */ /* 0x000fe400078e02ff */
[----:B------:R-:W-:-:S04]  /*1a00*/  IMAD.WIDE.U32 R12, R8, R12, RZ ;  /* 0x0000000c080c7225 */ /* 0x000fc800078e00ff */
[----:B------:R-:W-:Y:S02]  /*1a10*/  IMAD R8, R8, R14, R6 ;  /* 0x0000000e08087224 */ /* 0x000fe400078e0206 */
[----:B------:R-:W-:-:S04]  /*1a20*/  IMAD.WIDE.U32 R2, R0, R10, R2 ;  /* 0x0000000a00027225 */ /* 0x000fc800078e0002 */
[----:B------:R-:W-:Y:S01]  /*1a30*/  IMAD R5, R10, R27, R5 ;  /* 0x0000001b0a057224 */ /* 0x000fe200078e0205 */
[----:B------:R-:W-:Y:S02]  /*1a40*/  IADD3 R13, R13, R8, RZ ;  /* 0x000000080d0d7210 */ /* 0x000fe40007ffe0ff */
[----:B------:R-:W-:Y:S01]  /*1a50*/  MOV R26, R2 ;  /* 0x00000002001a7202 */ /* 0x000fe20000000f00 */
[----:B------:R-:W-:Y:S01]  /*1a60*/  IMAD.IADD R30, R3, 0x1, R5 ;  /* 0x00000001031e7824 */ /* 0x000fe200078e0205 */
[----:B------:R-:W-:Y:S05]  /*1a70*/  BRA `(.L_x_5678) ;  /* 0x00000004004c7947 */ /* 0x000fea0003800000 */
.L_x_5677:
[----:B------:R-:W2:Y:S01]  /*1a80*/  LD.E R12, desc[UR6][R28.64+0x68] ;  /* 0x000068061c0c7980 */ /* 0x000ea2000c101900 */
[----:B------:R-:W-:-:S03]  /*1a90*/  ISETP.NE.AND P3, PT, R21, -0x1, PT ;  /* 0xffffffff1500780c */ /* 0x000fc60003f65270 */
[----:B------:R-:W3:Y:S04]  /*1aa0*/  LD.E.64 R118, desc[UR6][R28.64+0x38] ;  /* 0x000038061c767980 */ /* 0x000ee8000c101b00 */
[----:B------:R-:W4:Y:S04]  /*1ab0*/  LD.E.64 R162, desc[UR6][R28.64+0x40] ;  /* 0x000040061ca27980 */ /* 0x000f28000c101b00 */
[----:B------:R-:W4:Y:S04]  /*1ac0*/  LD.E.64 R18, desc[UR6][R28.64+0x50] ;  /* 0x000050061c127980 */ /* 0x000f28000c101b00 */
[----:B------:R-:W4:Y:S04]  /*1ad0*/  @!P3 LD.E.64 R10, desc[UR6][R28.64+0x20] ;  /* 0x000020061c0ab980 */ /* 0x000f28000c101b00 */
[----:B------:R-:W4:Y:S04]  /*1ae0*/  @!P3 LD.E.64 R16, desc[UR6][R28.64+0x28] ;  /* 0x000028061c10b980 */ /* 0x000f28000c101b00 */
[----:B------:R1:W5:Y:S02]  /*1af0*/  LD.E.64 R22, desc[UR6][R28.64+0x58] ;  /* 0x000058061c167980 */ /* 0x000364000c101b00 */
[----:B-----5:R-:W-:-:S02]  /*1b00*/  @!P3 SHF.R.S32.HI R9, RZ, 0x1f, R13 ;  /* 0x0000001fff09b819 */ /* 0x020fc4000001140d */
[----:B------:R-:W-:-:S04]  /*1b10*/  LEA R24, R36, 0xffffffc0, 0x6 ;  /* 0xffffffc024187811 */ /* 0x000fc800078e30ff */
[----:B------:R-:W-:Y:S02]  /*1b20*/  SHF.R.S32.HI R20, RZ, 0x1f, R24 ;  /* 0x0000001fff147819 */ /* 0x000fe40000011418 */
[----:B--2---:R-:W-:-:S04]  /*1b30*/  IABS R0, R12 ;  /* 0x0000000c00007213 */ /* 0x004fc80000000000 */
[----:B------:R-:W-:-:S04]  /*1b40*/  MOV R6, R0 ;  /* 0x0000000000067202 */ /* 0x000fc80000000f00 */
[----:B------:R-:W2:Y:S08]  /*1b50*/  I2F.RP R2, R6 ;  /* 0x0000000600027306 */ /* 0x000eb00000209400 */
[----:B--2---:R-:W2:Y:S02]  /*1b60*/  MUFU.RCP R2, R2 ;  /* 0x0000000200027308 */ /* 0x004ea40000001000 */
[----:B--2---:R-:W-:-:S06]  /*1b70*/  IADD3 R2, R2, 0xffffffe, RZ ;  /* 0x0ffffffe02027810 */ /* 0x004fcc0007ffe0ff */
[----:B------:R-:W2:Y:S01]  /*1b80*/  F2I.FTZ.U32.TRUNC.NTZ R3, R2 ;  /* 0x0000000200037305 */ /* 0x000ea2000021f000 */
[----:B------:R-:W-:Y:S01]  /*1b90*/  IABS R5, R12 ;  /* 0x0000000c00057213 */ /* 0x000fe20000000000 */
[----:B--2---:R-:W-:Y:S01]  /*1ba0*/  IMAD.MOV R0, RZ, RZ, -R3 ;  /* 0x000000ffff007224 */ /* 0x004fe200078e0a03 */
[----:B------:R-:W-:-:S03]  /*1bb0*/  MOV R2, RZ ;  /* 0x000000ff00027202 */ /* 0x000fc60000000f00 */
[----:B------:R-:W-:Y:S01]  /*1bc0*/  IMAD R4, R0, R6, RZ ;  /* 0x0000000600047224 */ /* 0x000fe200078e02ff */
[----:B------:R-:W-:-:S03]  /*1bd0*/  IABS R0, R39 ;  /* 0x0000002700007213 */ /* 0x000fc60000000000 */
[----:B------:R-:W-:-:S04]  /*1be0*/  IMAD.HI.U32 R4, R3, R4, R2 ;  /* 0x0000000403047227 */ /* 0x000fc800078e0002 */
[----:B------:R-:W-:Y:S02]  /*1bf0*/  IMAD.MOV R2, RZ, RZ, -R5 ;  /* 0x000000ffff027224 */ /* 0x000fe400078e0a05 */
[----:B------:R-:W-:Y:S01]  /*1c00*/  IMAD.HI.U32 R8, R4, R0, RZ ;  /* 0x0000000004087227 */ /* 0x000fe200078e00ff */
[----:B------:R-:W-:-:S03]  /*1c10*/  @!P3 SHF.R.S32.HI R5, RZ, 0x1f, R14 ;  /* 0x0000001fff05b819 */ /* 0x000fc6000001140e */
[----:B------:R-:W-:Y:S02]  /*1c20*/  IMAD R0, R8, R2, R0 ;  /* 0x0000000208007224 */ /* 0x000fe400078e0200 */
[----:B---3--:R-:W-:-:S03]  /*1c30*/  @!P3 IMAD R3, R119, R14, RZ ;  /* 0x0000000e7703b224 */ /* 0x008fc600078e02ff */
[----:B------:R-:W-:Y:S01]  /*1c40*/  ISETP.GT.U32.AND P0, PT, R6, R0, PT ;  /* 0x000000000600720c */ /* 0x000fe20003f04070 */
[----:B------:R-:W-:Y:S02]  /*1c50*/  @!P3 IMAD R5, R5, R118, R3 ;  /* 0x000000760505b224 */ /* 0x000fe400078e0203 */
[----:B------:R-:W-:Y:S01]  /*1c60*/  @!P3 IMAD.WIDE.U32 R2, R118, R14, RZ ;  /* 0x0000000e7602b225 */ /* 0x000fe200078e00ff */
[----:B------:R-:W-:-:S03]  /*1c70*/  @P3 IADD3 R4, R14, R21, RZ ;  /* 0x000000150e043210 */ /* 0x000fc60007ffe0ff */
[----:B------:R-:W-:Y:S02]  /*1c80*/  @!P3 IMAD.IADD R3, R3, 0x1, R5 ;  /* 0x000000010303b824 */ /* 0x000fe400078e0205 */
[----:B----4-:R-:W-:Y:S02]  /*1c90*/  @!P3 IMAD R7, R11, R13, RZ ;  /* 0x0000000d0b07b224 */ /* 0x010fe400078e02ff */
[-C--:B------:R-:W-:Y:S02]  /*1ca0*/  @P3 IMAD R15, R119, R4.reuse, RZ ;  /* 0x00000004770f3224 */ /* 0x080fe400078e02ff */
[----:B------:R-:W-:Y:S01]  /*1cb0*/  @P3 IMAD.WIDE.U32 R4, R118, R4, RZ ;  /* 0x0000000476043225 */ /* 0x000fe200078e00ff */
[----:B------:R-:W-:-:S03]  /*1cc0*/  @!P0 IADD3 R0, R0, -R6, RZ ;  /* 0x8000000600008210 */ /* 0x000fc60007ffe0ff */
[----:B------:R-:W-:Y:S01]  /*1cd0*/  @!P3 IMAD.WIDE.U32 R2, R10, R13, R2 ;  /* 0x0000000d0a02b225 */ /* 0x000fe200078e0002 */
[----:B------:R-:W-:-:S03]  /*1ce0*/  ISETP.GE.U32.AND P2, PT, R0, R6, PT ;  /* 0x000000060000720c */ /* 0x000fc60003f46070 */
[----:B------:R-:W-:Y:S01]  /*1cf0*/  @!P3 IMAD R9, R10, R9, R7 ;  /* 0x000000090a09b224 */ /* 0x000fe200078e0207 */
[----:B------:R-:W-:Y:S02]  /*1d00*/  @P3 IADD3 R7, R5, R15, RZ ;  /* 0x0000000f05073210 */ /* 0x000fe40007ffe0ff */
[----:B------:R-:W-:Y:S01]  /*1d10*/  @!P3 MOV R4, R2 ;  /* 0x000000020004b202 */ /* 0x000fe20000000f00 */
[----:B------:R-:W-:Y:S01]  /*1d20*/  @!P3 IMAD.IADD R7, R3, 0x1, R9 ;  /* 0x000000010307b824 */ /* 0x000fe200078e0209 */
[----:B------:R-:W-:Y:S01]  /*1d30*/  @!P3 SHF.R.S32.HI R0, RZ, 0x1f, R14 ;  /* 0x0000001fff00b819 */ /* 0x000fe2000001140e */
[----:B------:R-:W-:Y:S01]  /*1d40*/  @!P3 IMAD R3, R163, R14, RZ ;  /* 0x0000000ea303b224 */ /* 0x000fe200078e02ff */
[----:B------:R-:W-:Y:S01]  /*1d50*/  LOP3.LUT R2, R39, R12, RZ, 0x3c, !PT ;  /* 0x0000000c27027212 */ /* 0x000fe200078e3cff */
[----:B------:R-:W-:Y:S02]  /*1d60*/  IMAD R5, R119, R24, RZ ;  /* 0x0000001877057224 */ /* 0x000fe400078e02ff */
[----:B------:R-:W-:Y:S01]  /*1d70*/  @!P3 IMAD R0, R0, R162, R3 ;  /* 0x000000a20000b224 */ /* 0x000fe200078e0203 */
[----:B------:R-:W-:Y:S01]  /*1d80*/  ISETP.GE.AND P1, PT, R2, RZ, PT ;  /* 0x000000ff0200720c */ /* 0x000fe20003f26270 */
[----:B------:R-:W-:Y:S01]  /*1d90*/  IMAD.MOV.U32 R3, RZ, RZ, R7 ;  /* 0x000000ffff037224 */ /* 0x000fe200078e0007 */
[----:B------:R-:W-:-:S02]  /*1da0*/  MOV R2, R4 ;  /* 0x0000000400027202 */ /* 0x000fc40000000f00 */
[----:B------:R-:W-:Y:S02]  /*1db0*/  @!P0 IADD3 R8, R8, 0x1, RZ ;  /* 0x0000000108088810 */ /* 0x000fe40007ffe0ff */
[----:B------:R-:W-:Y:S01]  /*1dc0*/  ISETP.NE.AND P0, PT, R12, RZ, PT ;  /* 0x000000ff0c00720c */ /* 0x000fe20003f05270 */
[----:B------:R-:W-:Y:S02]  /*1dd0*/  IMAD R5, R20, R118, R5 ;  /* 0x0000007614057224 */ /* 0x000fe400078e0205 */
[----:B------:R-:W-:Y:S01]  /*1de0*/  IMAD.WIDE.U32 R2, R118, R24, R2 ;  /* 0x0000001876027225 */ /* 0x000fe200078e0002 */
[----:B------:R-:W-:-:S03]  /*1df0*/  @P2 IADD3 R8, R8, 0x1, RZ ;  /* 0x0000000108082810 */ /* 0x000fc60007ffe0ff */
[----:B------:R-:W-:-:S04]  /*1e00*/  @!P3 IMAD.WIDE.U32 R6, R162, R14, RZ ;  /* 0x0000000ea206b225 */ /* 0x000fc800078e00ff */
[----:B------:R-:W-:Y:S01]  /*1e10*/  IMAD.IADD R5, R3, 0x1, R5 ;  /* 0x0000000103057824 */ /* 0x000fe200078e0205 */
[----:B------:R-:W-:Y:S02]  /*1e20*/  @!P3 IADD3 R3, R7, R0, RZ ;  /* 0x000000000703b210 */ /* 0x000fe40007ffe0ff */
[----:B------:R-:W-:Y:S02]  /*1e30*/  MOV R0, R8 ;  /* 0x0000000800007202 */ /* 0x000fe40000000f00 */
[----:B------:R-:W-:Y:S01]  /*1e40*/  MOV R4, R2 ;  /* 0x0000000200047202 */ /* 0x000fe20000000f00 */
[----:B------:R-:W-:Y:S01]  /*1e50*/  @!P3 IMAD.MOV.U32 R2, RZ, RZ, R6 ;  /* 0x000000ffff02b224 */ /* 0x000fe200078e0006 */
[----:B------:R-:W-:Y:S02]  /*1e60*/  @!P1 IADD3 R0, -R0, RZ, RZ ;  /* 0x000000ff00009210 */ /* 0x000fe40007ffe1ff */
[----:B------:R-:W-:Y:S01]  /*1e70*/  @!P0 LOP3.LUT R0, RZ, R12, RZ, 0x33, !PT ;  /* 0x0000000cff008212 */ /* 0x000fe200078e33ff */
[----:B------:R-:W-:Y:S01]  /*1e80*/  @!P3 IMAD R7, R17, R13, RZ ;  /* 0x0000000d1107b224 */ /* 0x000fe200078e02ff */
[----:B------:R-:W-:Y:S01]  /*1e90*/  @!P3 SHF.R.S32.HI R6, RZ, 0x1f, R13 ;  /* 0x0000001fff06b819 */ /* 0x000fe2000001140d */
[----:B------:R-:W-:Y:S01]  /*1ea0*/  @P3 IMAD.IADD R8, R14, 0x1, R21 ;  /* 0x000000010e083824 */ /* 0x000fe200078e0215 */
[----:B------:R-:W-:Y:S01]  /*1eb0*/  SHF.R.S32.HI R27, RZ, 0x1f, R0 ;  /* 0x0000001fff1b7819 */ /* 0x000fe20000011400 */
[----:B------:R-:W-:-:S02]  /*1ec0*/  IMAD R10, R19, R0, RZ ;  /* 0x00000000130a7224 */ /* 0x000fc400078e02ff */
[C---:B------:R-:W-:Y:S02]  /*1ed0*/  @!P3 IMAD R14, R16.reuse, R6, R7 ;  /* 0x00000006100eb224 */ /* 0x040fe400078e0207 */
[----:B------:R-:W-:Y:S02]  /*1ee0*/  @P3 IMAD R11, R163, R8, RZ ;  /* 0x00000008a30b3224 */ /* 0x000fe400078e02ff */
[----:B------:R-:W-:-:S04]  /*1ef0*/  @!P3 IMAD.WIDE.U32 R6, R16, R13, R2 ;  /* 0x0000000d1006b225 */ /* 0x000fc800078e0002 */
[----:B------:R-:W-:-:S04]  /*1f00*/  @P3 IMAD.WIDE.U32 R8, R162, R8, RZ ;  /* 0x00000008a2083225 */ /* 0x000fc800078e00ff */
[----:B------:R-:W-:-:S04]  /*1f10*/  IMAD.WIDE.U32 R2, R18, R0, R4 ;  /* 0x0000000012027225 */ /* 0x000fc800078e0004 */
[----:B------:R-:W-:Y:S01]  /*1f20*/  IMAD R4, R18, R27, R10 ;  /* 0x0000001b12047224 */ /* 0x000fe200078e020a */
[----:B------:R-:W-:Y:S01]  /*1f30*/  @P3 IADD3 R13, R9, R11, RZ ;  /* 0x0000000b090d3210 */ /* 0x000fe20007ffe0ff */
[----:B------:R-:W-:Y:S01]  /*1f40*/  @!P3 IMAD.IADD R13, R7, 0x1, R14 ;  /* 0x00000001070db824 */ /* 0x000fe200078e020e */
[----:B------:R-:W-:Y:S01]  /*1f50*/  @P3 MOV R12, R8 ;  /* 0x00000008000c3202 */ /* 0x000fe20000000f00 */
[----:B------:R-:W-:Y:S01]  /*1f60*/  IMAD.IADD R30, R3, 0x1, R4 ;  /* 0x00000001031e7824 */ /* 0x000fe200078e0204 */
[----:B------:R-:W-:Y:S02]  /*1f70*/  @!P3 MOV R12, R6 ;  /* 0x00000006000cb202 */ /* 0x000fe40000000f00 */
[----:B------:R-:W-:Y:S02]  /*1f80*/  MOV R26, R2 ;  /* 0x00000002001a7202 */ /* 0x000fe40000000f00 */
[----:B------:R-:W-:Y:S02]  /*1f90*/  MOV R4, R24 ;  /* 0x0000001800047202 */ /* 0x000fe40000000f00 */
[----:B-1----:R-:W-:-:S02]  /*1fa0*/  MOV R25, R0 ;  /* 0x0000000000197202 */ /* 0x002fc40000000f00 */
.L_x_5678:
[----:B------:R-:W-:Y:S05]  /*1fb0*/  BSYNC B0 ;  /* 0x0000000000007941 */ /* 0x000fea0003800000 */
.L_x_5676:
        /* <DEDUP_REMOVED lines=10> */
[----:B------:R-:W-:-:S04]  /*2060*/  LEA.HI R0, R32, R185, RZ, 0x4 ;  /* 0x000000b920007211 */ /* 0x000fc800078f20ff */
[----:B------:R-:W-:Y:S02]  /*2070*/  SHF.R.S32.HI R5, RZ, 0x4, R0 ;  /* 0x00000004ff057819 */ /* 0x000fe40000011400 */
[----:B------:R-:W-:Y:S02]  /*2080*/  LEA.HI R6, R32, R185, RZ, 0x3 ;  /* 0x000000b920067211 */ /* 0x000fe400078f18ff */
[C---:B------:R-:W-:Y:S02]  /*2090*/  LEA.HI R2, R0.reuse, R5, RZ, 0x1 ;  /* 0x0000000500027211 */ /* 0x040fe400078f08ff */
[----:B------:R-:W-:Y:S02]  /*20a0*/  LOP3.LUT R0, R0, 0xfffffff0, RZ, 0xc0, !PT ;  /* 0xfffffff000007812 */ /* 0x000fe400078ec0ff */
[----:B------:R-:W-:Y:S02]  /*20b0*/  LOP3.LUT R3, R6, 0xfffffff8, RZ, 0xc0, !PT ;  /* 0xfffffff806037812 */ /* 0x000fe400078ec0ff */
[----:B------:R-:W-:Y:S01]  /*20c0*/  LOP3.LUT R2, R2, 0xfffffffe, RZ, 0xc0, !PT ;  /* 0xfffffffe02027812 */ /* 0x000fe200078ec0ff */
[C---:B------:R-:W-:Y:S01]  /*20d0*/  IMAD.IADD R0, R185.reuse, 0x1, -R0 ;  /* 0x00000001b9007824 */ /* 0x040fe200078e0a00 */
[----:B------:R-:W-:Y:S01]  /*20e0*/  SHF.R.S32.HI R116, RZ, 0x3, R6 ;  /* 0x00000003ff747819 */ /* 0x000fe20000011406 */
[----:B------:R-:W-:-:S02]  /*20f0*/  IMAD.IADD R174, R185, 0x1, -R3 ;  /* 0x00000001b9ae7824 */ /* 0x000fc400078e0a03 */
[----:B------:R-:W-:Y:S01]  /*2100*/  IMAD.IADD R183, R5, 0x1, -R2 ;  /* 0x0000000105b77824 */ /* 0x000fe200078e0a02 */
[----:B------:R-:W-:Y:S01]  /*2110*/  SHF.R.S32.HI R16, RZ, 0x1f, R0 ;  /* 0x0000001fff107819 */ /* 0x000fe20000011400 */
[----:B------:R-:W-:Y:S02]  /*2120*/  IMAD.SHL.U32 R2, R116, 0x40, RZ ;  /* 0x0000004074027824 */ /* 0x000fe400078e00ff */
[----:B------:R-:W-:Y:S01]  /*2130*/  IMAD.SHL.U32 R18, R174, 0x8, RZ ;  /* 0x00000008ae127824 */ /* 0x000fe200078e00ff */
[----:B------:R-:W-:Y:S02]  /*2140*/  LEA.HI R16, R16, R0, RZ, 0x3 ;  /* 0x0000000010107211 */ /* 0x000fe400078f18ff */
[----:B------:R-:W-:Y:S02]  /*2150*/  LOP3.LUT R3, R2, 0x1c0, RZ, 0xc0, !PT ;  /* 0x000001c002037812 */ /* 0x000fe400078ec0ff */
[----:B------:R-:W-:Y:S02]  /*2160*/  IADD3 R2, P0, R18, R12, RZ ;  /* 0x0000000c12027210 */ /* 0x000fe40007f1e0ff */
[----:B------:R-:W-:-:S02]  /*2170*/  SHF.R.S32.HI R19, RZ, 0x1f, R18 ;  /* 0x0000001fff137819 */ /* 0x000fc40000011412 */
[----:B------:R-:W-:Y:S02]  /*2180*/  LOP3.LUT R5, R16, 0xfffffff8, RZ, 0xc0, !PT ;  /* 0xfffffff810057812 */ /* 0x000fe400078ec0ff */
[----:B------:R-:W-:Y:S01]  /*2190*/  LEA.HI R17, R32, R185, RZ, 0x6 ;  /* 0x000000b920117211 */ /* 0x000fe200078f30ff */
[----:B-----5:R-:W-:Y:S01]  /*21a0*/  IMAD R7, R20, R162, RZ ;  /* 0x000000a214077224 */ /* 0x020fe200078e02ff */
[----:B------:R-:W-:Y:S02]  /*21b0*/  LOP3.LUT R6, R3, 0x38, R18, 0xf8, !PT ;  /* 0x0000003803067812 */ /* 0x000fe400078ef812 */
[----:B------:R-:W-:Y:S01]  /*21c0*/  SHF.R.U32.HI R12, RZ, 0x3, R3 ;  /* 0x00000003ff0c7819 */ /* 0x000fe20000011603 */
[----:B------:R-:W-:Y:S02]  /*21d0*/  IMAD.X R3, R19, 0x1, R13, P0 ;  /* 0x0000000113037824 */ /* 0x000fe400000e060d */
[----:B------:R-:W-:Y:S01]  /*21e0*/  IMAD.IADD R0, R0, 0x1, -R5 ;  /* 0x0000000100007824 */ /* 0x000fe200078e0a05 */
[----:B------:R-:W-:Y:S01]  /*21f0*/  LOP3.LUT R12, R6, R12, RZ, 0x3c, !PT ;  /* 0x0000000c060c7212 */ /* 0x000fe200078e3cff */
[----:B------:R-:W-:-:S02]  /*2200*/  IMAD.SHL.U32 R5, R17, 0x8, RZ ;  /* 0x0000000811057824 */ /* 0x000fc400078e00ff */
[C---:B------:R-:W-:Y:S02]  /*2210*/  IMAD R6, R4.reuse, R163, R7 ;  /* 0x000000a304067224 */ /* 0x040fe400078e0207 */
[----:B------:R-:W-:Y:S01]  /*2220*/  IMAD.WIDE.U32 R2, R4, R162, R2 ;  /* 0x000000a204027225 */ /* 0x000fe200078e0002 */
[----:B------:R-:W-:-:S03]  /*2230*/  LOP3.LUT R235, R12, 0xfffffe00, R5, 0xf8, !PT ;  /* 0xfffffe000ceb7812 */ /* 0x000fc600078ef805 */
[----:B------:R-:W-:Y:S02]  /*2240*/  IMAD.SHL.U32 R4, R0, 0x40, RZ ;  /* 0x0000004000047824 */ /* 0x000fe400078e00ff */
[----:B------:R-:W-:-:S03]  /*2250*/  IMAD.SHL.U32 R5, R183, 0x8, RZ ;  /* 0x00000008b7057824 */ /* 0x000fc600078e00ff */
[----:B------:R-:W-:Y:S01]  /*2260*/  LOP3.LUT R4, R4, 0x1c0, RZ, 0xc0, !PT ;  /* 0x000001c004047812 */ /* 0x000fe200078ec0ff */
[----:B------:R-:W-:Y:S01]  /*2270*/  IMAD.IADD R3, R3, 0x1, R6 ;  /* 0x0000000103037824 */ /* 0x000fe200078e0206 */
[C---:B------:R-:W-:Y:S02]  /*2280*/  LOP3.LUT P1, RZ, R0.reuse, 0x4, RZ, 0xc0, !PT ;  /* 0x0000000400ff7812 */ /* 0x040fe4000782c0ff */
[----:B------:R-:W-:Y:S01]  /*2290*/  LOP3.LUT P0, RZ, R0, 0x2, RZ, 0xc0, !PT ;  /* 0x0000000200ff7812 */ /* 0x000fe2000780c0ff */
[----:B------:R-:W-:Y:S01]  /*22a0*/  IMAD R0, R23, R25, RZ ;  /* 0x0000001917007224 */ /* 0x000fe200078e02ff */
[----:B------:R-:W-:Y:S02]  /*22b0*/  LOP3.LUT R7, R4, 0x8, R5, 0xf8, !PT ;  /* 0x0000000804077812 */ /* 0x000fe400078ef805 */
[----:B------:R-:W-:Y:S01]  /*22c0*/  SHF.R.U32.HI R6, RZ, 0x3, R4 ;  /* 0x00000003ff067819 */ /* 0x000fe20000011604 */
[-C--:B------:R-:W-:Y:S01]  /*22d0*/  IMAD R13, R27, R22.reuse, R0 ;  /* 0x000000161b0d7224 */ /* 0x080fe200078e0200 */
[----:B------:R-:W-:Y:S01]  /*22e0*/  SHF.R.S32.HI R166, RZ, 0x1f, R37 ;  /* 0x0000001fffa67819 */ /* 0x000fe20000011425 */
[----:B------:R-:W-:Y:S01]  /*22f0*/  IMAD.WIDE.U32 R4, R25, R22, R2 ;  /* 0x0000001619047225 */ /* 0x000fe200078e0002 */
[----:B------:R-:W-:-:S03]  /*2300*/  LOP3.LUT R42, R7, R6, RZ, 0x3c, !PT ;  /* 0x00000006072a7212 */ /* 0x000fc600078e3cff */
[C---:B------:R-:W-:Y:S01]  /*2310*/  VIADD R21, R18.reuse, 0x40 ;  /* 0x0000004012157836 */ /* 0x040fe20000000000 */
[----:B------:R-:W-:Y:S02]  /*2320*/  SHF.R.S32.HI R177, RZ, 0x1f, R39 ;  /* 0x0000001fffb17819 */ /* 0x000fe40000011427 */
[----:B------:R-:W-:Y:S01]  /*2330*/  SHF.R.S32.HI R117, RZ, 0x1f, R116 ;  /* 0x0000001fff757819 */ /* 0x000fe20000011474 */
[C---:B------:R-:W-:Y:S02]  /*2340*/  VIADD R22, R18.reuse, 0xc0 ;  /* 0x000000c012167836 */ /* 0x040fe40000000000 */
[----:B------:R-:W-:Y:S02]  /*2350*/  VIADD R20, R18, 0x80 ;  /* 0x0000008012147836 */ /* 0x000fe40000000000 */
[----:B------:R-:W-:Y:S02]  /*2360*/  IMAD.SHL.U32 R16, R16, 0x40, RZ ;  /* 0x0000004010107824 */ /* 0x000fe400078e00ff */
[----:B------:R-:W-:Y:S01]  /*2370*/  IMAD.MOV.U32 R43, RZ, RZ, 0x10 ;  /* 0x00000010ff2b7424 */ /* 0x000fe200078e00ff */
[C---:B------:R-:W-:Y:S01]  /*2380*/  SHF.L.U64.HI R249, R118.reuse, 0x4, R119 ;  /* 0x0000000476f97819 */ /* 0x040fe20000010277 */
[----:B------:R-:W-:Y:S01]  /*2390*/  IMAD.SHL.U32 R244, R118, 0x10, RZ ;  /* 0x0000001076f47824 */ /* 0x000fe200078e00ff */
[----:B------:R-:W-:Y:S01]  /*23a0*/  LOP3.LUT R42, R42, 0xfffffe00, R16, 0xf8, !PT ;  /* 0xfffffe002a2a7812 */ /* 0x000fe200078ef810 */
[----:B------:R-:W-:Y:S01]  /*23b0*/  IMAD.SHL.U32 R170, R174, 0x4, RZ ;  /* 0x00000004aeaa7824 */ /* 0x000fe200078e00ff */
[----:B------:R-:W-:-:S02]  /*23c0*/  SHF.L.U64.HI R252, R162, 0x4, R163 ;  /* 0x00000004a2fc7819 */ /* 0x000fc400000102a3 */
[----:B------:R-:W-:Y:S02]  /*23d0*/  SHF.L.U32 R250, R162, 0x4, RZ ;  /* 0x00000004a2fa7819 */ /* 0x000fe400000006ff */
[----:B------:R-:W-:Y:S01]  /*23e0*/  SEL R43, R43, 0xfffffff0, !P0 ;  /* 0xfffffff02b2b7807 */ /* 0x000fe20004000000 */
[----:B--2---:R-:W-:-:S04]  /*23f0*/  @P3 IMAD.WIDE.U32 R2, R8, R31, RZ ;  /* 0x0000001f08023225 */ /* 0x004fc800078e00ff */
[----:B------:R-:W-:Y:S02]  /*2400*/  @P3 IMAD R12, R9, R31, RZ ;  /* 0x0000001f090c3224 */ /* 0x000fe400078e02ff */
[----:B---3--:R-:W-:-:S04]  /*2410*/  @!P3 IMAD.WIDE.U32 R6, R10, R37, RZ ;  /* 0x000000250a06b225 */ /* 0x008fc800078e00ff */
[----:B------:R-:W-:Y:S01]  /*2420*/  @!P3 IMAD R0, R11, R37, RZ ;  /* 0x000000250b00b224 */ /* 0x000fe200078e02ff */
[----:B------:R-:W-:Y:S01]  /*2430*/  IADD3 R11, R5, R13, RZ ;  /* 0x0000000d050b7210 */ /* 0x000fe20007ffe0ff */
[----:B------:R-:W-:Y:S02]  /*2440*/  @!P3 IMAD.MOV.U32 R2, RZ, RZ, R6 ;  /* 0x000000ffff02b224 */ /* 0x000fe400078e0006 */
[----:B------:R-:W-:Y:S02]  /*2450*/  @!P3 IMAD R5, R10, R166, R0 ;  /* 0x000000a60a05b224 */ /* 0x000fe400078e0200 */
[----:B------:R-:W-:Y:S01]  /*2460*/  @P3 IMAD.IADD R0, R3, 0x1, R12 ;  /* 0x0000000103003824 */ /* 0x000fe200078e020c */
[----:B------:R-:W-:Y:S01]  /*2470*/  IADD3 R2, P2, R18, R2, RZ ;  /* 0x0000000212027210 */ /* 0x000fe20007f5e0ff */
[----:B------:R-:W-:-:S04]  /*2480*/  @!P3 IMAD.IADD R0, R7, 0x1, R5 ;  /* 0x000000010700b824 */ /* 0x000fc800078e0205 */
[----:B------:R-:W-:Y:S01]  /*2490*/  IMAD.X R3, R19, 0x1, R0, P2 ;  /* 0x0000000113037824 */ /* 0x000fe200010e0600 */
[-C--:B------:R-:W-:Y:S01]  /*24a0*/  ISETP.GE.AND P2, PT, R21, R154.reuse, PT ;  /* 0x0000009a1500720c */ /* 0x080fe20003f46270 */
[----:B------:R-:W-:Y:S02]  /*24b0*/  IMAD.MOV.U32 R10, RZ, RZ, R4 ;  /* 0x000000ffff0a7224 */ /* 0x000fe400078e0004 */
[--C-:B------:R-:W-:Y:S01]  /*24c0*/  @P3 IMAD.MOV.U32 R150, RZ, RZ, R8.reuse ;  /* 0x000000ffff963224 */ /* 0x100fe200078e0008 */
[----:B------:R-:W-:Y:S01]  /*24d0*/  SEL R0, RZ, 0xffffffff, P2 ;  /* 0xffffffffff007807 */ /* 0x000fe20001000000 */
[----:B------:R-:W-:Y:S01]  /*24e0*/  @P3 IMAD.MOV.U32 R151, RZ, RZ, R9 ;  /* 0x000000ffff973224 */ /* 0x000fe200078e0009 */
[----:B------:R-:W-:Y:S01]  /*24f0*/  @!P3 MOV R151, R9 ;  /* 0x000000090097b202 */ /* 0x000fe20000000f00 */
[----:B----4-:R-:W-:Y:S02]  /*2500*/  IMAD R4, R15, R39, RZ ;  /* 0x000000270f047224 */ /* 0x010fe400078e02ff */
[----:B------:R-:W-:Y:S01]  /*2510*/  @!P3 IMAD.MOV.U32 R150, RZ, RZ, R8 ;  /* 0x000000ffff96b224 */ /* 0x000fe200078e0008 */
[----:B------:R-:W-:Y:S01]  /*2520*/  ISETP.GE.AND P3, PT, R18, R154, PT ;  /* 0x0000009a1200720c */ /* 0x000fe20003f66270 */
[----:B------:R-:W-:-:S02]  /*2530*/  IMAD R7, R14, R177, R4 ;  /* 0x000000b10e077224 */ /* 0x000fc400078e0204 */
        /* <DEDUP_REMOVED lines=8> */
[----:B------:R-:W-:-:S04]  /*25c0*/  SHF.R.S32.HI R0, RZ, 0x1f, R131 ;  /* 0x0000001fff007819 */ /* 0x000fc80000011483 */
[----:B------:R-:W-:Y:S02]  /*25d0*/  LEA.HI R0, R0, R131, RZ, 0x6 ;  /* 0x0000008300007211 */ /* 0x000fe400078f30ff */
[----:B------:R-:W-:Y:S02]  /*25e0*/  ISETP.GE.AND P2, PT, R22, R154, PT ;  /* 0x0000009a1600720c */ /* 0x000fe40003f46270 */
[----:B------:R-:W-:Y:S01]  /*25f0*/  SHF.R.S32.HI R0, RZ, 0x6, R0 ;  /* 0x00000006ff007819 */ /* 0x000fe20000011400 */
[----:B------:R-:W-:Y:S01]  /*2600*/  IMAD.WIDE.U32 R136, R4, R150, R2 ;  /* 0x0000009604887225 */ /* 0x000fe200078e0002 */
[----:B------:R-:W-:Y:S02]  /*2610*/  SEL R5, RZ, 0x8, P2 ;  /* 0x00000008ff057807 */ /* 0x000fe40001000000 */
[----:B------:R-:W-:Y:S02]  /*2620*/  VIMNMX R122, R34, R0, !PT ;  /* 0x00000000227a7248 */ /* 0x000fe40007fe0100 */
        /* <DEDUP_REMOVED lines=10> */
[-C--:B------:R-:W-:Y:S02]  /*26d0*/  IMAD R0, R117, R162.reuse, R0 ;  /* 0x000000a275007224 */ /* 0x080fe400078e0200 */
[----:B------:R-:W-:Y:S01]  /*26e0*/  IMAD.WIDE.U32 R168, R116, R162, R10 ;  /* 0x000000a274a87225 */ /* 0x000fe200078e000a */
[----:B------:R-:W-:Y:S02]  /*26f0*/  LOP3.LUT R239, R5, R7, R6, 0xfe, !PT ;  /* 0x0000000705ef7212 */ /* 0x000fe400078efe06 */
[----:B------:R-:W-:Y:S01]  /*2700*/  LEA.HI R5, R32, R185, RZ, 0x5 ;  /* 0x000000b920057211 */ /* 0x000fe200078f28ff */
[----:B------:R-:W-:Y:S01]  /*2710*/  IMAD.MOV.U32 R39, RZ, RZ, 0x20 ;  /* 0x00000020ff277424 */ /* 0x000fe200078e00ff */
[----:B------:R-:W-:Y:S01]  /*2720*/  LEA R245, P3, R172, R156, 0x1 ;  /* 0x0000009cacf57211 */ /* 0x000fe200078608ff */
[----:B------:R-:W-:Y:S01]  /*2730*/  IMAD.IADD R171, R173, 0x1, R4 ;  /* 0x00000001adab7824 */ /* 0x000fe200078e0204 */
[----:B------:R-:W-:Y:S01]  /*2740*/  LEA R243, P2, R168, R158, 0x1 ;  /* 0x0000009ea8f37211 */ /* 0x000fe200078408ff */
[----:B------:R-:W-:Y:S01]  /*2750*/  IMAD.IADD R167, R169, 0x1, R0 ;  /* 0x00000001a9a77824 */ /* 0x000fe200078e0200 */
[----:B------:R-:W-:Y:S01]  /*2760*/  SHF.R.S32.HI R184, RZ, 0x5, R5 ;  /* 0x00000005ffb87819 */ /* 0x000fe20000011405 */
[----:B------:R-:W-:Y:S01]  /*2770*/  IMAD.IADD R155, R137, 0x1, R8 ;  /* 0x00000001899b7824 */ /* 0x000fe200078e0208 */
[----:B------:R-:W-:-:S02]  /*2780*/  SEL R39, R39, 0xffffffe0, !P1 ;  /* 0xffffffe027277807 */ /* 0x000fc40004800000 */
        /* <DEDUP_REMOVED lines=29> */
[----:B------:R-:W-:Y:S01]  /*2960*/  SHF.R.S32.HI R0, RZ, 0x1f, R24 ;  /* 0x0000001fff007819 */ /* 0x000fe20000011418 */
[----:B------:R-:W-:Y:S01]  /*2970*/  IMAD.WIDE.U32 R10, R37, R6, R18 ;  /* 0x00000006250a7225 */ /* 0x000fe200078e0012 */
[C-C-:B-----5:R-:W-:Y:S02]  /*2980*/  SHF.L.U64.HI R161, R64.reuse, 0x4, R65.reuse ;  /* 0x0000000440a17819 */ /* 0x160fe40000010241 */
[----:B------:R-:W-:Y:S01]  /*2990*/  SHF.L.U64.HI R165, R64, 0x5, R65 ;  /* 0x0000000540a57819 */ /* 0x000fe20000010241 */
[----:B------:R-:W-:Y:S02]  /*29a0*/  IMAD R5, R6, R166, R23 ;  /* 0x000000a606057224 */ /* 0x000fe400078e0217 */
[----:B----4-:R-:W-:-:S02]  /*29b0*/  IMAD R23, R3, R24, RZ ;  /* 0x0000001803177224 */ /* 0x010fc400078e02ff */
[----:B------:R-:W-:Y:S01]  /*29c0*/  IMAD.MOV.U32 R6, RZ, RZ, R4 ;  /* 0x000000ffff067224 */ /* 0x000fe200078e0004 */
[----:B------:R-:W-:Y:S01]  /*29d0*/  MOV R4, R10 ;  /* 0x0000000a00047202 */ /* 0x000fe20000000f00 */
[----:B------:R-:W-:Y:S01]  /*29e0*/  IMAD.IADD R5, R11, 0x1, R5 ;  /* 0x000000010b057824 */ /* 0x000fe200078e0205 */
[----:B------:R-:W-:Y:S01]  /*29f0*/  LEA.HI R10, R34, R34, RZ, 0x1 ;  /* 0x00000022220a7211 */ /* 0x000fe200078f08ff */
[----:B------:R-:W-:Y:S02]  /*2a00*/  IMAD R26, R65, R24, RZ ;  /* 0x00000018411a7224 */ /* 0x000fe400078e02ff */
[C---:B------:R-:W-:Y:S02]  /*2a10*/  IMAD R11, R2.reuse, R0, R23 ;  /* 0x00000000020b7224 */ /* 0x040fe400078e0217 */
[----:B------:R-:W-:-:S04]  /*2a20*/  IMAD.WIDE.U32 R6, R2, R24, R6 ;  /* 0x0000001802067225 */ /* 0x000fc800078e0006 */
[C---:B------:R-:W-:Y:S02]  /*2a30*/  IMAD R0, R64.reuse, R0, R26 ;  /* 0x0000000040007224 */ /* 0x040fe400078e021a */
[----:B------:R-:W-:Y:S02]  /*2a40*/  IMAD.IADD R7, R7, 0x1, R11 ;  /* 0x0000000107077824 */ /* 0x000fe400078e020b */
[----:B------:R-:W-:Y:S02]  /*2a50*/  IMAD R9, R9, R25, RZ ;  /* 0x0000001909097224 */ /* 0x000fe400078e02ff */
[-C--:B------:R-:W-:Y:S01]  /*2a60*/  IMAD.WIDE.U32 R4, R64, R24.reuse, R4 ;  /* 0x0000001840047225 */ /* 0x080fe200078e0004 */
[----:B------:R-:W-:-:S03]  /*2a70*/  IADD3 R24, R35, R24, RZ ;  /* 0x0000001823187210 */ /* 0x000fc60007ffe0ff */
[C---:B------:R-:W-:Y:S01]  /*2a80*/  IMAD R23, R8.reuse, R27, R9 ;  /* 0x0000001b08177224 */ /* 0x040fe200078e0209 */
[----:B------:R-:W-:Y:S01]  /*2a90*/  SHF.R.S32.HI R9, RZ, 0x1f, R131 ;  /* 0x0000001fff097819 */ /* 0x000fe20000011483 */
[----:B------:R-:W-:Y:S02]  /*2aa0*/  IMAD.IADD R5, R5, 0x1, R0 ;  /* 0x0000000105057824 */ /* 0x000fe400078e0200 */
[----:B------:R-:W-:Y:S01]  /*2ab0*/  IMAD.WIDE.U32 R6, R8, R25, R6 ;  /* 0x0000001908067225 */ /* 0x000fe200078e0006 */
[----:B------:R-:W-:-:S03]  /*2ac0*/  IADD3 R8, P0, -R131, R116, RZ ;  /* 0x0000007483087210 */ /* 0x000fc60007f1e1ff */
[-C--:B------:R-:W-:Y:S02]  /*2ad0*/  IMAD R0, R13, R25.reuse, RZ ;  /* 0x000000190d007224 */ /* 0x080fe400078e02ff */
        /* <DEDUP_REMOVED lines=11> */
[----:B------:R-:W-:Y:S01]  /*2b90*/  IMAD R11, R3, R8, R11 ;  /* 0x00000008030b7224 */ /* 0x000fe200078e020b */
        /* <DEDUP_REMOVED lines=111> */
.L_x_5797:
        /* <DEDUP_REMOVED lines=33> */
.L_x_5681:
[----:B------:R-:W-:Y:S05]  /*34a0*/  BSYNC B0 ;  /* 0x0000000000007941 */ /* 0x000fea0003800000 */
.L_x_5680:
        /* <DEDUP_REMOVED lines=18> */
.L_x_5683:
[----:B------:R-:W-:Y:S05]  /*35d0*/  BSYNC B0 ;  /* 0x0000000000007941 */ /* 0x000fea0003800000 */
.L_x_5682:
        /* <DEDUP_REMOVED lines=21> */
.L_x_5685:
[----:B------:R-:W-:Y:S05]  /*3730*/  BSYNC B0 ;  /* 0x0000000000007941 */ /* 0x000fea0003800000 */
.L_x_5684:
        /* <DEDUP_REMOVED lines=18> */
.L_x_5687:
[----:B------:R-:W-:Y:S05]  /*3860*/  BSYNC B0 ;  /* 0x0000000000007941 */ /* 0x000fea0003800000 */
.L_x_5686:
        /* <DEDUP_REMOVED lines=74> */
.L_x_5694:
[----:B------:R-:W-:Y:S05]  /*3d10*/  BSYNC B0 ;  /* 0x0000000000007941 */ /* 0x000fea0003800000 */
.L_x_5693:
        /* <DEDUP_REMOVED lines=55> */
.L_x_5696:
[----:B------:R-:W-:Y:S05]  /*4090*/  BSYNC B0 ;  /* 0x0000000000007941 */ /* 0x000fea0003800000 */
.L_x_5695:
        /* <DEDUP_REMOVED lines=55> */
.L_x_5698:
[----:B------:R-:W-:Y:S05]  /*4410*/  BSYNC B0 ;  /* 0x0000000000007941 */ /* 0x000fea0003800000 */
.L_x_5697:
        /* <DEDUP_REMOVED lines=54> */
.L_x_5692:
[----:B------:R-:W-:Y:S05]  /*4780*/  BSYNC B1 ;  /* 0x0000000000017941 */ /* 0x000fea0003800000 */
.L_x_5691:
        /* <DEDUP_REMOVED lines=70> */
.L_x_5702:
[----:B------:R-:W-:Y:S05]  /*4bf0*/  BSYNC B0 ;  /* 0x0000000000007941 */ /* 0x000fea0003800000 */
.L_x_5701:
        /* <DEDUP_REMOVED lines=55> */
.L_x_5704:
[----:B------:R-:W-:Y:S05]  /*4f70*/  BSYNC B0 ;  /* 0x0000000000007941 */ /* 0x000fea0003800000 */
.L_x_5703:
        /* <DEDUP_REMOVED lines=55> */
.L_x_5706:
[----:B------:R-:W-:Y:S05]  /*52f0*/  BSYNC B0 ;  /* 0x0000000000007941 */ /* 0x000fea0003800000 */
.L_x_5705:
        /* <DEDUP_REMOVED lines=54> */
.L_x_5700:
[----:B------:R-:W-:Y:S05]  /*5660*/  BSYNC B1 ;  /* 0x0000000000017941 */ /* 0x000fea0003800000 */
.L_x_5699:
        /* <DEDUP_REMOVED lines=70> */
.L_x_5710:
[----:B------:R-:W-:Y:S05]  /*5ad0*/  BSYNC B0 ;  /* 0x0000000000007941 */ /* 0x000fea0003800000 */
.L_x_5709:
        /* <DEDUP_REMOVED lines=55> */
.L_x_5712:
[----:B------:R-:W-:Y:S05]  /*5e50*/  BSYNC B0 ;  /* 0x0000000000007941 */ /* 0x000fea0003800000 */
.L_x_5711:
        /* <DEDUP_REMOVED lines=55> */
.L_x_5714:
[----:B------:R-:W-:Y:S05]  /*61d0*/  BSYNC B0 ;  /* 0x0000000000007941 */ /* 0x000fea0003800000 */
.L_x_5713:
        /* <DEDUP_REMOVED lines=54> */
.L_x_5708:
[----:B------:R-:W-:Y:S05]  /*6540*/  BSYNC B1 ;  /* 0x0000000000017941 */ /* 0x000fea0003800000 */
.L_x_5707:
        /* <DEDUP_REMOVED lines=77> */
.L_x_5718:
[----:B------:R-:W-:Y:S05]  /*6a20*/  BSYNC B0 ;  /* 0x0000000000007941 */ /* 0x000fea0003800000 */
.L_x_5717:
        /* <DEDUP_REMOVED lines=55> */
.L_x_5720:
[----:B------:R-:W-:Y:S05]  /*6da0*/  BSYNC B0 ;  /* 0x0000000000007941 */ /* 0x000fea0003800000 */
.L_x_5719:
        /* <DEDUP_REMOVED lines=55> */
.L_x_5722:
[----:B------:R-:W-:Y:S05]  /*7120*/  BSYNC B0 ;  /* 0x0000000000007941 */ /* 0x000fea0003800000 */
.L_x_5721:
        /* <DEDUP_REMOVED lines=54> */
.L_x_5716:
[----:B------:R-:W-:Y:S05]  /*7490*/  BSYNC B1 ;  /* 0x0000000000017941 */ /* 0x000fea0003800000 */
.L_x_5715:
[----:B------:R-:W2:Y:S02]  /*74a0*/  LD.E R0, desc[UR6][R28.64+0xd0] ;  /* 0x0000d0061c007980 */ /* 0x000ea4000c101900 */
[----:B--2---:R-:W-:Y:S05]  /*74b0*/  IMAD.U32 R0, R0, -0x20, RZ ;  /* 0xffffffe000007824 */ /* 0x004fea00078e00ff */
[C---:B------:R-:W-:Y:S02]  /*74c0*/  LEA R24, P1, R0.reuse, R24, 0x1 ;  /* 0x0000001800187211 */ /* 0x040fe400078208ff */
[C---:B------:R-:W-:Y:S02]  /*74d0*/  LEA R40, P0, R0.reuse, R40, 0x1 ;  /* 0x0000002800287211 */ /* 0x040fe400078008ff */
[C---:B------:R-:W-:Y:S02]  /*74e0*/  LEA.HI.X.SX32 R25, R0.reuse, R25, 0x1, P1 ;  /* 0x0000001900197211 */ /* 0x040fe400008f0eff */
[----:B------:R-:W-:Y:S01]  /*74f0*/  LEA.HI.X.SX32 R41, R0, R41, 0x1, P0 ;  /* 0x0000002900297211 */ /* 0x000fe200000f0eff */
[----:B------:R-:W-:Y:S05]  /*7500*/  BRA `(.L_x_5723) ;  /* 0x0000007000187947 */ /* 0x000fea0003800000 */
.L_x_5690:
        /* <DEDUP_REMOVED lines=101> */
.L_x_5729:
[----:B------:R-:W-:Y:S05]  /*7b60*/  BSYNC B0 ;  /* 0x0000000000007941 */ /* 0x000fea0003800000 */
.L_x_5728:
[----:B-----5:R2:W-:Y:S02]  /*7b70*/  ST.E.128 desc[UR6][R48.64], R8 ;  /* 0x0000000830007985 */ /* 0x0205e4000c101d06 */
.L_x_5727:
[----:B------:R-:W-:Y:S05]  /*7b80*/  BSYNC B1 ;  /* 0x0000000000017941 */ /* 0x000fea0003800000 */
.L_x_5726:
        /* <DEDUP_REMOVED lines=99> */
.L_x_5733:
[----:B------:R-:W-:Y:S05]  /*81c0*/  BSYNC B0 ;  /* 0x0000000000007941 */ /* 0x000fea0003800000 */
.L_x_5732:
[----:B-----5:R2:W-:Y:S02]  /*81d0*/  ST.E.128 desc[UR6][R48.64+0x80], R8 ;  /* 0x0000800830007985 */ /* 0x0205e4000c101d06 */
.L_x_5731:
[----:B------:R-:W-:Y:S05]  /*81e0*/  BSYNC B1 ;  /* 0x0000000000017941 */ /* 0x000fea0003800000 */
.L_x_5730:
        /* <DEDUP_REMOVED lines=99> */
.L_x_5737:
[----:B------:R-:W-:Y:S05]  /*8820*/  BSYNC B0 ;  /* 0x0000000000007941 */ /* 0x000fea0003800000 */
.L_x_5736:
[----:B-----5:R2:W-:Y:S02]  /*8830*/  ST.E.128 desc[UR6][R48.64+0x100], R8 ;  /* 0x0001000830007985 */ /* 0x0205e4000c101d06 */
.L_x_5735:
[----:B------:R-:W-:Y:S05]  /*8840*/  BSYNC B1 ;  /* 0x0000000000017941 */ /* 0x000fea0003800000 */
.L_x_5734:
        /* <DEDUP_REMOVED lines=98> */
.L_x_5739:
[----:B------:R-:W-:Y:S05]  /*8e70*/  BSYNC B0 ;  /* 0x0000000000007941 */ /* 0x000fea0003800000 */
.L_x_5738:
[----:B-----5:R2:W-:Y:S02]  /*8e80*/  ST.E.128 desc[UR6][R48.64+0x180], R8 ;  /* 0x0001800830007985 */ /* 0x0205e4000c101d06 */
.L_x_5725:
[----:B------:R-:W-:Y:S05]  /*8e90*/  BSYNC B2 ;  /* 0x0000000000027941 */ /* 0x000fea0003800000 */
.L_x_5724:
        /* <DEDUP_REMOVED lines=104> */
.L_x_5745:
[----:B------:R-:W-:Y:S05]  /*9520*/  BSYNC B0 ;  /* 0x0000000000007941 */ /* 0x000fea0003800000 */
.L_x_5744:
[----:B-----5:R2:W-:Y:S02]  /*9530*/  ST.E.128 desc[UR6][R48.64], R8 ;  /* 0x0000000830007985 */ /* 0x0205e4000c101d06 */
.L_x_5743:
[----:B------:R-:W-:Y:S05]  /*9540*/  BSYNC B1 ;  /* 0x0000000000017941 */ /* 0x000fea0003800000 */
.L_x_5742:
        /* <DEDUP_REMOVED lines=99> */
.L_x_5749:
[----:B------:R-:W-:Y:S05]  /*9b80*/  BSYNC B0 ;  /* 0x0000000000007941 */ /* 0x000fea0003800000 */
.L_x_5748:
[----:B-----5:R2:W-:Y:S02]  /*9b90*/  ST.E.128 desc[UR6][R48.64], R8 ;  /* 0x0000000830007985 */ /* 0x0205e4000c101d06 */
.L_x_5747:
[----:B------:R-:W-:Y:S05]  /*9ba0*/  BSYNC B1 ;  /* 0x0000000000017941 */ /* 0x000fea0003800000 */
.L_x_5746:
        /* <DEDUP_REMOVED lines=99> */
.L_x_5753:
[----:B------:R-:W-:Y:S05]  /*a1e0*/  BSYNC B0 ;  /* 0x0000000000007941 */ /* 0x000fea0003800000 */
.L_x_5752:
[----:B-----5:R2:W-:Y:S02]  /*a1f0*/  ST.E.128 desc[UR6][R48.64], R8 ;  /* 0x0000000830007985 */ /* 0x0205e4000c101d06 */
.L_x_5751:
[----:B------:R-:W-:Y:S05]  /*a200*/  BSYNC B1 ;  /* 0x0000000000017941 */ /* 0x000fea0003800000 */
.L_x_5750:
        /* <DEDUP_REMOVED lines=98> */
.L_x_5755:
[----:B------:R-:W-:Y:S05]  /*a830*/  BSYNC B0 ;  /* 0x0000000000007941 */ /* 0x000fea0003800000 */
.L_x_5754:
[----:B-----5:R2:W-:Y:S02]  /*a840*/  ST.E.128 desc[UR6][R48.64], R8 ;  /* 0x0000000830007985 */ /* 0x0205e4000c101d06 */
.L_x_5741:
[----:B------:R-:W-:Y:S05]  /*a850*/  BSYNC B2 ;  /* 0x0000000000027941 */ /* 0x000fea0003800000 */
.L_x_5740:
        /* <DEDUP_REMOVED lines=104> */
.L_x_5761:
[----:B------:R-:W-:Y:S05]  /*aee0*/  BSYNC B0 ;  /* 0x0000000000007941 */ /* 0x000fea0003800000 */
.L_x_5760:
[----:B-----5:R2:W-:Y:S02]  /*aef0*/  ST.E.128 desc[UR6][R48.64], R8 ;  /* 0x0000000830007985 */ /* 0x0205e4000c101d06 */
.L_x_5759:
[----:B------:R-:W-:Y:S05]  /*af00*/  BSYNC B1 ;  /* 0x0000000000017941 */ /* 0x000fea0003800000 */
.L_x_5758:
        /* <DEDUP_REMOVED lines=99> */
.L_x_5765:
[----:B------:R-:W-:Y:S05]  /*b540*/  BSYNC B0 ;  /* 0x0000000000007941 */ /* 0x000fea0003800000 */
.L_x_5764:
[----:B-----5:R2:W-:Y:S02]  /*b550*/  ST.E.128 desc[UR6][R48.64], R8 ;  /* 0x0000000830007985 */ /* 0x0205e4000c101d06 */
.L_x_5763:
[----:B------:R-:W-:Y:S05]  /*b560*/  BSYNC B1 ;  /* 0x0000000000017941 */ /* 0x000fea0003800000 */
.L_x_5762:
        /* <DEDUP_REMOVED lines=99> */
.L_x_5769:
[----:B------:R-:W-:Y:S05]  /*bba0*/  BSYNC B0 ;  /* 0x0000000000007941 */ /* 0x000fea0003800000 */
.L_x_5768:
[----:B-----5:R2:W-:Y:S02]  /*bbb0*/  ST.E.128 desc[UR6][R48.64], R8 ;  /* 0x0000000830007985 */ /* 0x0205e4000c101d06 */
.L_x_5767:
[----:B------:R-:W-:Y:S05]  /*bbc0*/  BSYNC B1 ;  /* 0x0000000000017941 */ /* 0x000fea0003800000 */
.L_x_5766:
        /* <DEDUP_REMOVED lines=98> */
.L_x_5771:
[----:B------:R-:W-:Y:S05]  /*c1f0*/  BSYNC B0 ;  /* 0x0000000000007941 */ /* 0x000fea0003800000 */
.L_x_5770:
[----:B-----5:R2:W-:Y:S02]  /*c200*/  ST.E.128 desc[UR6][R48.64], R8 ;  /* 0x0000000830007985 */ /* 0x0205e4000c101d06 */
.L_x_5757:
[----:B------:R-:W-:Y:S05]  /*c210*/  BSYNC B2 ;  /* 0x0000000000027941 */ /* 0x000fea0003800000 */
.L_x_5756:
        /* <DEDUP_REMOVED lines=111> */
.L_x_5777:
[----:B------:R-:W-:Y:S05]  /*c910*/  BSYNC B0 ;  /* 0x0000000000007941 */ /* 0x000fea0003800000 */
.L_x_5776:
[----:B-----5:R2:W-:Y:S02]  /*c920*/  ST.E.128 desc[UR6][R48.64], R8 ;  /* 0x0000000830007985 */ /* 0x0205e4000c101d06 */
.L_x_5775:
[----:B------:R-:W-:Y:S05]  /*c930*/  BSYNC B1 ;  /* 0x0000000000017941 */ /* 0x000fea0003800000 */
.L_x_5774:
        /* <DEDUP_REMOVED lines=99> */
.L_x_5781:
[----:B------:R-:W-:Y:S05]  /*cf70*/  BSYNC B0 ;  /* 0x0000000000007941 */ /* 0x000fea0003800000 */
.L_x_5780:
[----:B-----5:R2:W-:Y:S02]  /*cf80*/  ST.E.128 desc[UR6][R48.64], R8 ;  /* 0x0000000830007985 */ /* 0x0205e4000c101d06 */
.L_x_5779:
[----:B------:R-:W-:Y:S05]  /*cf90*/  BSYNC B1 ;  /* 0x0000000000017941 */ /* 0x000fea0003800000 */
.L_x_5778:
        /* <DEDUP_REMOVED lines=99> */
.L_x_5785:
[----:B------:R-:W-:Y:S05]  /*d5d0*/  BSYNC B0 ;  /* 0x0000000000007941 */ /* 0x000fea0003800000 */
.L_x_5784:
[----:B-----5:R2:W-:Y:S02]  /*d5e0*/  ST.E.128 desc[UR6][R48.64], R8 ;  /* 0x0000000830007985 */ /* 0x0205e4000c101d06 */
.L_x_5783:
[----:B------:R-:W-:Y:S05]  /*d5f0*/  BSYNC B1 ;  /* 0x0000000000017941 */ /* 0x000fea0003800000 */
.L_x_5782:
        /* <DEDUP_REMOVED lines=98> */
.L_x_5787:
[----:B------:R-:W-:Y:S05]  /*dc20*/  BSYNC B0 ;  /* 0x0000000000007941 */ /* 0x000fea0003800000 */
.L_x_5786:
[----:B-----5:R2:W-:Y:S02]  /*dc30*/  ST.E.128 desc[UR6][R48.64], R8 ;  /* 0x0000000830007985 */ /* 0x0205e4000c101d06 */
.L_x_5773:
[----:B------:R-:W-:Y:S05]  /*dc40*/  BSYNC B2 ;  /* 0x0000000000027941 */ /* 0x000fea0003800000 */
.L_x_5772:
        /* <DEDUP_REMOVED lines=11> */
.L_x_5689:
        /* <DEDUP_REMOVED lines=37> */
.L_x_5789:
[----:B------:R-:W-:Y:S05]  /*df50*/  BSYNC B0 ;  /* 0x0000000000007941 */ /* 0x000fea0003800000 */
.L_x_5788:
        /* <DEDUP_REMOVED lines=30> */
.L_x_5791:
[----:B------:R-:W-:Y:S05]  /*e140*/  BSYNC B0 ;  /* 0x0000000000007941 */ /* 0x000fea0003800000 */
.L_x_5790:
        /* <DEDUP_REMOVED lines=30> */
.L_x_5793:
[----:B------:R-:W-:Y:S05]  /*e330*/  BSYNC B0 ;  /* 0x0000000000007941 */ /* 0x000fea0003800000 */
.L_x_5792:
        /* <DEDUP_REMOVED lines=35> */
.L_x_5723:
[----:B------:R-:W-:Y:S05]  /*e570*/  BSYNC B3 ;  /* 0x0000000000037941 */ /* 0x000fea0003800000 */
.L_x_5688:
        /* <DEDUP_REMOVED lines=92> */
.L_x_5795:
        /* <DEDUP_REMOVED lines=12> */
.L_x_5796:
[----:B------:R-:W-:Y:S05]  /*ec00*/  BSYNC B0 ;  /* 0x0000000000007941 */ /* 0x000fea0003800000 */
.L_x_5794:
[----:B------:R-:W-:Y:S04]  /*ec10*/  IADD3 R26, R26, -0x1, RZ ;  /* 0xffffffff1a1a7810 */ /* 0x000fe80007ffe0ff */
[----:B------:R-:W-:Y:S11]  /*ec20*/  ISETP.GT.AND P0, PT, R26, R122, PT ;  /* 0x0000007a1a00720c */ /* 0x000ff60003f04270 */
[----:B------:R-:W-:Y:S02]  /*ec30*/  @!UPT UIADD3 URZ, URZ, URZ, URZ ;  /* 0x0000003f3f3ff290 */ /* 0x000fe4000fffe03f */
[----:B------:R-:W-:Y:S05]  /*ec40*/  @P0 BRA `(.L_x_5797) ;  /* 0xffffff4400900947 */ /* 0x000fea000383ffff */
.L_x_5679:
[----:B------:R-:W-:Y:S05]  /*ec50*/  WARPSYNC.ALL ;  /* 0x0000000000007948 */ /* 0x000fea0003800000 */
[----:B------:R-:W-:Y:S06]  /*ec60*/  BAR.SYNC.DEFER_BLOCKING 0x0 ;  /* 0x0000000000007b1d */ /* 0x000fec0000010000 */
[----:B------:R1:W5:Y:S04]  /*ec70*/  LDL R188, [R1+0x14] ;  /* 0x0000140001bc7983 */ /* 0x0003680000100800 */
[----:B------:R1:W5:Y:S04]  /*ec80*/  LDL R187, [R1+0x20] ;  /* 0x0000200001bb7983 */ /* 0x0003680000100800 */
[----:B------:R-:W2:Y:S01]  /*ec90*/  LD.E R47, desc[UR6][R28.64+0xd0] ;  /* 0x0000d0061c2f7980 */ /* 0x000ea2000c101900 */
[----:B------:R-:W3:Y:S01]  /*eca0*/  S2UR UR4, SR_CgaCtaId ;  /* 0x00000000000479c3 */ /* 0x000ee20000008800 */
[----:B------:R-:W-:Y:S01]  /*ecb0*/  UMOV UR5, 0x400 ;  /* 0x0000040000057882 */ /* 0x000fe20000000000 */
[----:B------:R-:W-:Y:S01]  /*ecc0*/  BSSY B3, `(.L_x_5798) ;  /* 0x0000a4f000037945 */ /* 0x000fe20003800000 */
        /* <DEDUP_REMOVED lines=14> */
[----:B-----5:R-:W-:-:S04]  /*edb0*/  @P1 LEA R2, P0, R188, R2, 0x2 ;  /* 0x00000002bc021211 */ /* 0x020fc800078010ff */
        /* <DEDUP_REMOVED lines=10> */
[----:B------:R-:W-:Y:S01]  /*ee60*/  IMAD.IADD R49, R187, 0x1, -R186 ;  /* 0x00000001bb317824 */ /* 0x000fe200078e0aba */
        /* <DEDUP_REMOVED lines=80> */
.L_x_5806:
[----:B------:R-:W-:Y:S05]  /*f370*/  BSYNC B0 ;  /* 0x0000000000007941 */ /* 0x000fea0003800000 */
.L_x_5805:
[----:B-----5:R3:W-:Y:S02]  /*f380*/  STS.128 [R235], R4 ;  /* 0x00000004eb007388 */ /* 0x0207e40000000c00 */
.L_x_5804:
[----:B------:R-:W-:Y:S05]  /*f390*/  BSYNC B1 ;  /* 0x0000000000017941 */ /* 0x000fea0003800000 */
.L_x_5803:
        /* <DEDUP_REMOVED lines=50> */
.L_x_5810:
[----:B------:R-:W-:Y:S05]  /*f6c0*/  BSYNC B0 ;  /* 0x0000000000007941 */ /* 0x000fea0003800000 */
.L_x_5809:
[----:B-----5:R1:W-:Y:S02]  /*f6d0*/  STS.128 [R235+0x2000], R4 ;  /* 0x00200004eb007388 */ /* 0x0203e40000000c00 */
.L_x_5808:
[----:B------:R-:W-:Y:S05]  /*f6e0*/  BSYNC B1 ;  /* 0x0000000000017941 */ /* 0x000fea0003800000 */
.L_x_5807:
        /* <DEDUP_REMOVED lines=50> */
.L_x_5814:
[----:B------:R-:W-:Y:S05]  /*fa10*/  BSYNC B0 ;  /* 0x0000000000007941 */ /* 0x000fea0003800000 */
.L_x_5813:
[----:B-----5:R3:W-:Y:S02]  /*fa20*/  STS.128 [R235+0x4000], R4 ;  /* 0x00400004eb007388 */ /* 0x0207e40000000c00 */
.L_x_5812:
[----:B------:R-:W-:Y:S05]  /*fa30*/  BSYNC B1 ;  /* 0x0000000000017941 */ /* 0x000fea0003800000 */
.L_x_5811:
        /* <DEDUP_REMOVED lines=49> */
.L_x_5816:
[----:B------:R-:W-:Y:S05]  /*fd50*/  BSYNC B0 ;  /* 0x0000000000007941 */ /* 0x000fea0003800000 */
.L_x_5815:
[----:B-----5:R3:W-:Y:S02]  /*fd60*/  STS.128 [R235+0x6000], R4 ;  /* 0x00600004eb007388 */ /* 0x0207e40000000c00 */
.L_x_5802:
[----:B------:R-:W-:Y:S05]  /*fd70*/  BSYNC B2 ;  /* 0x0000000000027941 */ /* 0x000fea0003800000 */
.L_x_5801:
        /* <DEDUP_REMOVED lines=55> */
.L_x_5822:
[----:B------:R-:W-:Y:S05]  /*100f0*/  BSYNC B0 ;  /* 0x0000000000007941 */ /* 0x000fea0003800000 */
.L_x_5821:
[----:B-----5:R3:W-:Y:S02]  /*10100*/  STS.128 [R235+0x800], R4 ;  /* 0x00080004eb007388 */ /* 0x0207e40000000c00 */
.L_x_5820:
[----:B------:R-:W-:Y:S05]  /*10110*/  BSYNC B1 ;  /* 0x0000000000017941 */ /* 0x000fea0003800000 */
.L_x_5819:
        /* <DEDUP_REMOVED lines=50> */
.L_x_5826:
[----:B------:R-:W-:Y:S05]  /*10440*/  BSYNC B0 ;  /* 0x0000000000007941 */ /* 0x000fea0003800000 */
.L_x_5825:
[----:B-----5:R3:W-:Y:S02]  /*10450*/  STS.128 [R235+0x2800], R4 ;  /* 0x00280004eb007388 */ /* 0x0207e40000000c00 */
.L_x_5824:
[----:B------:R-:W-:Y:S05]  /*10460*/  BSYNC B1 ;  /* 0x0000000000017941 */ /* 0x000fea0003800000 */
.L_x_5823:
        /* <DEDUP_REMOVED lines=50> */
.L_x_5830:
[----:B------:R-:W-:Y:S05]  /*10790*/  BSYNC B0 ;  /* 0x0000000000007941 */ /* 0x000fea0003800000 */
.L_x_5829:
[----:B-----5:R3:W-:Y:S02]  /*107a0*/  STS.128 [R235+0x4800], R4 ;  /* 0x00480004eb007388 */ /* 0x0207e40000000c00 */
.L_x_5828:
[----:B------:R-:W-:Y:S05]  /*107b0*/  BSYNC B1 ;  /* 0x0000000000017941 */ /* 0x000fea0003800000 */
.L_x_5827:
        /* <DEDUP_REMOVED lines=49> */
.L_x_5832:
[----:B------:R-:W-:Y:S05]  /*10ad0*/  BSYNC B0 ;  /* 0x0000000000007941 */ /* 0x000fea0003800000 */
.L_x_5831:
[----:B-----5:R3:W-:Y:S02]  /*10ae0*/  STS.128 [R235+0x6800], R4 ;  /* 0x00680004eb007388 */ /* 0x0207e40000000c00 */
.L_x_5818:
[----:B------:R-:W-:Y:S05]  /*10af0*/  BSYNC B2 ;  /* 0x0000000000027941 */ /* 0x000fea0003800000 */
.L_x_5817:
        /* <DEDUP_REMOVED lines=55> */
.L_x_5838:
[----:B------:R-:W-:Y:S05]  /*10e70*/  BSYNC B0 ;  /* 0x0000000000007941 */ /* 0x000fea0003800000 */
.L_x_5837:
[----:B-----5:R3:W-:Y:S02]  /*10e80*/  STS.128 [R235+0x1000], R4 ;  /* 0x00100004eb007388 */ /* 0x0207e40000000c00 */
.L_x_5836:
[----:B------:R-:W-:Y:S05]  /*10e90*/  BSYNC B1 ;  /* 0x0000000000017941 */ /* 0x000fea0003800000 */
.L_x_5835:
        /* <DEDUP_REMOVED lines=50> */
.L_x_5842:
[----:B------:R-:W-:Y:S05]  /*111c0*/  BSYNC B0 ;  /* 0x0000000000007941 */ /* 0x000fea0003800000 */
.L_x_5841:
[----:B-----5:R3:W-:Y:S02]  /*111d0*/  STS.128 [R235+0x3000], R4 ;  /* 0x00300004eb007388 */ /* 0x0207e40000000c00 */
.L_x_5840:
[----:B------:R-:W-:Y:S05]  /*111e0*/  BSYNC B1 ;  /* 0x0000000000017941 */ /* 0x000fea0003800000 */
.L_x_5839:
        /* <DEDUP_REMOVED lines=50> */
.L_x_5846:
[----:B------:R-:W-:Y:S05]  /*11510*/  BSYNC B0 ;  /* 0x0000000000007941 */ /* 0x000fea0003800000 */
.L_x_5845:
[----:B-----5:R3:W-:Y:S02]  /*11520*/  STS.128 [R235+0x5000], R4 ;  /* 0x00500004eb007388 */ /* 0x0207e40000000c00 */
.L_x_5844:
[----:B------:R-:W-:Y:S05]  /*11530*/  BSYNC B1 ;  /* 0x0000000000017941 */ /* 0x000fea0003800000 */
.L_x_5843:
        /* <DEDUP_REMOVED lines=49> */
.L_x_5848:
[----:B------:R-:W-:Y:S05]  /*11850*/  BSYNC B0 ;  /* 0x0000000000007941 */ /* 0x000fea0003800000 */
.L_x_5847:
[----:B-----5:R3:W-:Y:S02]  /*11860*/  STS.128 [R235+0x7000], R4 ;  /* 0x00700004eb007388 */ /* 0x0207e40000000c00 */
.L_x_5834:
[----:B------:R-:W-:Y:S05]  /*11870*/  BSYNC B2 ;  /* 0x0000000000027941 */ /* 0x000fea0003800000 */
.L_x_5833:
        /* <DEDUP_REMOVED lines=54> */
.L_x_5853:
[----:B------:R-:W-:Y:S05]  /*11be0*/  BSYNC B0 ;  /* 0x0000000000007941 */ /* 0x000fea0003800000 */
.L_x_5852:
[----:B-----5:R3:W-:Y:S02]  /*11bf0*/  STS.128 [R235+0x1800], R4 ;  /* 0x00180004eb007388 */ /* 0x0207e40000000c00 */
.L_x_5851:
[----:B------:R-:W-:Y:S05]  /*11c00*/  BSYNC B1 ;  /* 0x0000000000017941 */ /* 0x000fea0003800000 */
.L_x_5850:
        /* <DEDUP_REMOVED lines=50> */
.L_x_5857:
[----:B------:R-:W-:Y:S05]  /*11f30*/  BSYNC B0 ;  /* 0x0000000000007941 */ /* 0x000fea0003800000 */
.L_x_5856:
[----:B-----5:R3:W-:Y:S02]  /*11f40*/  STS.128 [R235+0x3800], R4 ;  /* 0x00380004eb007388 */ /* 0x0207e40000000c00 */
.L_x_5855:
[----:B------:R-:W-:Y:S05]  /*11f50*/  BSYNC B1 ;  /* 0x0000000000017941 */ /* 0x000fea0003800000 */
.L_x_5854:
        /* <DEDUP_REMOVED lines=50> */
.L_x_5861:
[----:B------:R-:W-:Y:S05]  /*12280*/  BSYNC B0 ;  /* 0x0000000000007941 */ /* 0x000fea0003800000 */
.L_x_5860:
[----:B-----5:R3:W-:Y:S02]  /*12290*/  STS.128 [R235+0x5800], R4 ;  /* 0x00580004eb007388 */ /* 0x0207e40000000c00 */
.L_x_5859:
[----:B------:R-:W-:Y:S05]  /*122a0*/  BSYNC B1 ;  /* 0x0000000000017941 */ /* 0x000fea0003800000 */
.L_x_5858:
        /* <DEDUP_REMOVED lines=49> */
.L_x_5863:
[----:B------:R-:W-:Y:S05]  /*125c0*/  BSYNC B0 ;  /* 0x0000000000007941 */ /* 0x000fea0003800000 */
.L_x_5862:
[----:B-----5:R3:W-:Y:S01]  /*125d0*/  STS.128 [R235+0x7800], R4 ;  /* 0x00780004eb007388 */ /* 0x0207e20000000c00 */
[----:B------:R-:W-:Y:S05]  /*125e0*/  BRA `(.L_x_5849) ;  /* 0x0000006800f07947 */ /* 0x000fea0003800000 */
.L_x_5800:
        /* <DEDUP_REMOVED lines=96> */
.L_x_5869:
[----:B------:R-:W-:Y:S05]  /*12bf0*/  BSYNC B0 ;  /* 0x0000000000007941 */ /* 0x000fea0003800000 */
.L_x_5868:
[----:B-----5:R3:W-:Y:S02]  /*12c00*/  STS.128 [R235], R4 ;  /* 0x00000004eb007388 */ /* 0x0207e40000000c00 */
.L_x_5867:
[----:B------:R-:W-:Y:S05]  /*12c10*/  BSYNC B1 ;  /* 0x0000000000017941 */ /* 0x000fea0003800000 */
.L_x_5866:
        /* <DEDUP_REMOVED lines=94> */
.L_x_5873:
[----:B------:R-:W-:Y:S05]  /*13200*/  BSYNC B0 ;  /* 0x0000000000007941 */ /* 0x000fea0003800000 */
.L_x_5872:
[----:B-----5:R1:W-:Y:S02]  /*13210*/  STS.128 [R235+0x2000], R4 ;  /* 0x00200004eb007388 */ /* 0x0203e40000000c00 */
.L_x_5871:
[----:B------:R-:W-:Y:S05]  /*13220*/  BSYNC B1 ;  /* 0x0000000000017941 */ /* 0x000fea0003800000 */
.L_x_5870:
        /* <DEDUP_REMOVED lines=94> */
.L_x_5877:
[----:B------:R-:W-:Y:S05]  /*13810*/  BSYNC B0 ;  /* 0x0000000000007941 */ /* 0x000fea0003800000 */
.L_x_5876:
[----:B-----5:R3:W-:Y:S02]  /*13820*/  STS.128 [R235+0x4000], R4 ;  /* 0x00400004eb007388 */ /* 0x0207e40000000c00 */
.L_x_5875:
[----:B------:R-:W-:Y:S05]  /*13830*/  BSYNC B1 ;  /* 0x0000000000017941 */ /* 0x000fea0003800000 */
.L_x_5874:
        /* <DEDUP_REMOVED lines=94> */
.L_x_5879:
[----:B------:R-:W-:Y:S05]  /*13e20*/  BSYNC B0 ;  /* 0x0000000000007941 */ /* 0x000fea0003800000 */
.L_x_5878:
[----:B-----5:R3:W-:Y:S02]  /*13e30*/  STS.128 [R235+0x6000], R4 ;  /* 0x00600004eb007388 */ /* 0x0207e40000000c00 */
.L_x_5865:
[----:B------:R-:W-:Y:S05]  /*13e40*/  BSYNC B2 ;  /* 0x0000000000027941 */ /* 0x000fea0003800000 */
.L_x_5864:
        /* <DEDUP_REMOVED lines=99> */
.L_x_5885:
[----:B------:R-:W-:Y:S05]  /*14480*/  BSYNC B0 ;  /* 0x0000000000007941 */ /* 0x000fea0003800000 */
.L_x_5884:
[----:B-----5:R3:W-:Y:S02]  /*14490*/  STS.128 [R235+0x800], R4 ;  /* 0x00080004eb007388 */ /* 0x0207e40000000c00 */
.L_x_5883:
[----:B------:R-:W-:Y:S05]  /*144a0*/  BSYNC B1 ;  /* 0x0000000000017941 */ /* 0x000fea0003800000 */
.L_x_5882:
        /* <DEDUP_REMOVED lines=94> */
.L_x_5889:
[----:B------:R-:W-:Y:S05]  /*14a90*/  BSYNC B0 ;  /* 0x0000000000007941 */ /* 0x000fea0003800000 */
.L_x_5888:
[----:B-----5:R3:W-:Y:S02]  /*14aa0*/  STS.128 [R235+0x2800], R4 ;  /* 0x00280004eb007388 */ /* 0x0207e40000000c00 */
.L_x_5887:
[----:B------:R-:W-:Y:S05]  /*14ab0*/  BSYNC B1 ;  /* 0x0000000000017941 */ /* 0x000fea0003800000 */
.L_x_5886:
        /* <DEDUP_REMOVED lines=94> */
.L_x_5893:
[----:B------:R-:W-:Y:S05]  /*150a0*/  BSYNC B0 ;  /* 0x0000000000007941 */ /* 0x000fea0003800000 */
.L_x_5892:
[----:B-----5:R3:W-:Y:S02]  /*150b0*/  STS.128 [R235+0x4800], R4 ;  /* 0x00480004eb007388 */ /* 0x0207e40000000c00 */
.L_x_5891:
[----:B------:R-:W-:Y:S05]  /*150c0*/  BSYNC B1 ;  /* 0x0000000000017941 */ /* 0x000fea0003800000 */
.L_x_5890:
        /* <DEDUP_REMOVED lines=94> */
.L_x_5895:
[----:B------:R-:W-:Y:S05]  /*156b0*/  BSYNC B0 ;  /* 0x0000000000007941 */ /* 0x000fea0003800000 */
.L_x_5894:
[----:B-----5:R3:W-:Y:S02]  /*156c0*/  STS.128 [R235+0x6800], R4 ;  /* 0x00680004eb007388 */ /* 0x0207e40000000c00 */
.L_x_5881:
[----:B------:R-:W-:Y:S05]  /*156d0*/  BSYNC B2 ;  /* 0x0000000000027941 */ /* 0x000fea0003800000 */
.L_x_5880:
        /* <DEDUP_REMOVED lines=99> */
.L_x_5901:
[----:B------:R-:W-:Y:S05]  /*15d10*/  BSYNC B0 ;  /* 0x0000000000007941 */ /* 0x000fea0003800000 */
.L_x_5900:
[----:B-----5:R3:W-:Y:S02]  /*15d20*/  STS.128 [R235+0x1000], R4 ;  /* 0x00100004eb007388 */ /* 0x0207e40000000c00 */
.L_x_5899:
[----:B------:R-:W-:Y:S05]  /*15d30*/  BSYNC B1 ;  /* 0x0000000000017941 */ /* 0x000fea0003800000 */
.L_x_5898:
        /* <DEDUP_REMOVED lines=94> */
.L_x_5905:
[----:B------:R-:W-:Y:S05]  /*16320*/  BSYNC B0 ;  /* 0x0000000000007941 */ /* 0x000fea0003800000 */
.L_x_5904:
[----:B-----5:R3:W-:Y:S02]  /*16330*/  STS.128 [R235+0x3000], R4 ;  /* 0x00300004eb007388 */ /* 0x0207e40000000c00 */
.L_x_5903:
[----:B------:R-:W-:Y:S05]  /*16340*/  BSYNC B1 ;  /* 0x0000000000017941 */ /* 0x000fea0003800000 */
.L_x_5902:
        /* <DEDUP_REMOVED lines=94> */
.L_x_5909:
[----:B------:R-:W-:Y:S05]  /*16930*/  BSYNC B0 ;  /* 0x0000000000007941 */ /* 0x000fea0003800000 */
.L_x_5908:
[----:B-----5:R3:W-:Y:S02]  /*16940*/  STS.128 [R235+0x5000], R4 ;  /* 0x00500004eb007388 */ /* 0x0207e40000000c00 */
.L_x_5907:
[----:B------:R-:W-:Y:S05]  /*16950*/  BSYNC B1 ;  /* 0x0000000000017941 */ /* 0x000fea0003800000 */
.L_x_5906:
        /* <DEDUP_REMOVED lines=94> */
.L_x_5911:
[----:B------:R-:W-:Y:S05]  /*16f40*/  BSYNC B0 ;  /* 0x0000000000007941 */ /* 0x000fea0003800000 */
.L_x_5910:
[----:B-----5:R3:W-:Y:S02]  /*16f50*/  STS.128 [R235+0x7000], R4 ;  /* 0x00700004eb007388 */ /* 0x0207e40000000c00 */
.L_x_5897:
[----:B------:R-:W-:Y:S05]  /*16f60*/  BSYNC B2 ;  /* 0x0000000000027941 */ /* 0x000fea0003800000 */
.L_x_5896:
        /* <DEDUP_REMOVED lines=99> */
.L_x_5915:
[----:B------:R-:W-:Y:S05]  /*175a0*/  BSYNC B0 ;  /* 0x0000000000007941 */ /* 0x000fea0003800000 */
.L_x_5914:
[----:B-----5:R3:W-:Y:S02]  /*175b0*/  STS.128 [R235+0x1800], R4 ;  /* 0x00180004eb007388 */ /* 0x0207e40000000c00 */
.L_x_5913:
[----:B------:R-:W-:Y:S05]  /*175c0*/  BSYNC B1 ;  /* 0x0000000000017941 */ /* 0x000fea0003800000 */
.L_x_5912:
        /* <DEDUP_REMOVED lines=95> */
.L_x_5919:
[----:B------:R-:W-:Y:S05]  /*17bc0*/  BSYNC B0 ;  /* 0x0000000000007941 */ /* 0x000fea0003800000 */
.L_x_5918:
[----:B-----5:R3:W-:Y:S02]  /*17bd0*/  STS.128 [R235+0x3800], R4 ;  /* 0x00380004eb007388 */ /* 0x0207e40000000c00 */
.L_x_5917:
[----:B------:R-:W-:Y:S05]  /*17be0*/  BSYNC B1 ;  /* 0x0000000000017941 */ /* 0x000fea0003800000 */
.L_x_5916:
        /* <DEDUP_REMOVED lines=95> */
.L_x_5923:
[----:B------:R-:W-:Y:S05]  /*181e0*/  BSYNC B0 ;  /* 0x0000000000007941 */ /* 0x000fea0003800000 */
.L_x_5922:
[----:B-----5:R3:W-:Y:S02]  /*181f0*/  STS.128 [R235+0x5800], R4 ;  /* 0x00580004eb007388 */ /* 0x0207e40000000c00 */
.L_x_5921:
[----:B------:R-:W-:Y:S05]  /*18200*/  BSYNC B1 ;  /* 0x0000000000017941 */ /* 0x000fea0003800000 */
.L_x_5920:
        /* <DEDUP_REMOVED lines=97> */
.L_x_5925:
[----:B------:R-:W-:Y:S05]  /*18820*/  BSYNC B0 ;  /* 0x0000000000007941 */ /* 0x000fea0003800000 */
.L_x_5924:
[----:B-----5:R3:W-:Y:S01]  /*18830*/  STS.128 [R235+0x7800], R4 ;  /* 0x00780004eb007388 */ /* 0x0207e20000000c00 */
[----:B------:R-:W-:Y:S05]  /*18840*/  BRA `(.L_x_5849) ;  /* 0x0000000800587947 */ /* 0x000fea0003800000 */
.L_x_5799:
        /* <DEDUP_REMOVED lines=42> */
.L_x_5927:
[----:B------:R-:W-:Y:S05]  /*18af0*/  BSYNC B0 ;  /* 0x0000000000007941 */ /* 0x000fea0003800000 */
.L_x_5926:
        /* <DEDUP_REMOVED lines=35> */
.L_x_5929:
[----:B------:R-:W-:Y:S05]  /*18d30*/  BSYNC B0 ;  /* 0x0000000000007941 */ /* 0x000fea0003800000 */
.L_x_5928:
        /* <DEDUP_REMOVED lines=34> */
.L_x_5931:
[----:B------:R-:W-:Y:S05]  /*18f60*/  BSYNC B0 ;  /* 0x0000000000007941 */ /* 0x000fea0003800000 */
.L_x_5930:
        /* <DEDUP_REMOVED lines=36> */
.L_x_5849:
[----:B------:R-:W-:Y:S05]  /*191b0*/  BSYNC B3 ;  /* 0x0000000000037941 */ /* 0x000fea0003800000 */
.L_x_5798:
[----:B------:R-:W5:Y:S01]  /*191c0*/  LDL R0, [R1+0x24] ;  /* 0x0000240001007983 */ /* 0x000f620000100800 */
[----:B------:R-:W-:Y:S01]  /*191d0*/  BSSY B0, `(.L_x_5932) ;  /* 0x0000029000007945 */ /* 0x000fe20003800000 */
[----:B------:R-:W-:Y:S01]  /*191e0*/  LOP3.LUT R239, R239, 0xff, RZ, 0xc0, !PT ;  /* 0x000000ffefef7812 */ /* 0x000fe200078ec0ff */
[----:B-----5:R-:W-:-:S04]  /*191f0*/  VIADD R36, R0, 0xffffffff ;  /* 0xffffffff00247836 */ /* 0x020fc80000000000 */
        /* <DEDUP_REMOVED lines=38> */
.L_x_5933:
[----:B------:R-:W-:Y:S05]  /*19460*/  BSYNC B0 ;  /* 0x0000000000007941 */ /* 0x000fea0003800000 */
.L_x_5932:
        /* <DEDUP_REMOVED lines=37> */
.L_x_5935:
[----:B------:R-:W-:Y:S05]  /*196c0*/  BSYNC B0 ;  /* 0x0000000000007941 */ /* 0x000fea0003800000 */
.L_x_5934:
        /* <DEDUP_REMOVED lines=39> */
.L_x_5937:
[----:B------:R-:W-:Y:S05]  /*19940*/  BSYNC B0 ;  /* 0x0000000000007941 */ /* 0x000fea0003800000 */
.L_x_5936:
        /* <DEDUP_REMOVED lines=43> */
.L_x_5939:
[----:B------:R-:W-:Y:S05]  /*19c00*/  BSYNC B0 ;  /* 0x0000000000007941 */ /* 0x000fea0003800000 */
.L_x_5938:
[----:B-123--:R-:W2:Y:S04]  /*19c10*/  LDL R4, [R1+0x1c] ;  /* 0x00001c0001047983 */ /* 0x00eea80000100800 */
[----:B----4-:R-:W3:Y:S04]  /*19c20*/  LD.E.64 R2, desc[UR6][R28.64+0x1c0] ;  /* 0x0001c0061c027980 */ /* 0x010ee8000c101b00 */
[----:B------:R-:W4:Y:S04]  /*19c30*/  LD.E.64 R6, desc[UR6][R28.64+0x1b8] ;  /* 0x0001b8061c067980 */ /* 0x000f28000c101b00 */
[----:B------:R-:W4:Y:S04]  /*19c40*/  LD.E R0, desc[UR6][R28.64+0xd8] ;  /* 0x0000d8061c007980 */ /* 0x000f28000c101900 */
[----:B------:R-:W0:Y:S01]  /*19c50*/  LDGDEPBAR ;  /* 0x00000000000079af */ /* 0x000e220000000000 */
[-C--:B------:R-:W-:Y:S01]  /*19c60*/  ISETP.GE.AND P1, PT, R116, R12.reuse, PT ;  /* 0x0000000c7400720c */ /* 0x080fe20003f26270 */
[----:B------:R-:W-:Y:S01]  /*19c70*/  BSSY B0, `(.L_x_5940) ;  /* 0x0000033000007945 */ /* 0x000fe20003800000 */
[----:B------:R-:W-:-:S02]  /*19c80*/  ISETP.GE.AND P6, PT, R56, R12, PT ;  /* 0x0000000c3800720c */ /* 0x000fc40003fc6270 */
[----:B------:R-:W-:Y:S01]  /*19c90*/  ISETP.GE.AND P4, PT, R46, R12, PT ;  /* 0x0000000c2e00720c */ /* 0x000fe20003f86270 */
[----:B--2---:R-:W-:Y:S02]  /*19ca0*/  IMAD.MOV.U32 R176, RZ, RZ, R4 ;  /* 0x000000ffffb07224 */ /* 0x004fe400078e0004 */
[----:B---3--:R-:W-:Y:S02]  /*19cb0*/  IMAD R3, R3, R188, RZ ;  /* 0x000000bc03037224 */ /* 0x008fe400078e02ff */
[----:B------:R-:W-:-:S04]  /*19cc0*/  IMAD.WIDE.U32 R4, R188, R2, R176 ;  /* 0x00000002bc047225 */ /* 0x000fc800078e00b0 */
[----:B------:R-:W-:Y:S01]  /*19cd0*/  IMAD R3, R2, R166, R3 ;  /* 0x000000a602037224 */ /* 0x000fe200078e0203 */
[----:B----4-:R-:W-:-:S03]  /*19ce0*/  LEA R2, P0, R4, R6, 0x2 ;  /* 0x0000000604027211 */ /* 0x010fc600078010ff */
[----:B------:R-:W-:-:S05]  /*19cf0*/  IMAD.IADD R3, R5, 0x1, R3 ;  /* 0x0000000105037824 */ /* 0x000fca00078e0203 */
[----:B------:R-:W-:-:S05]  /*19d00*/  LEA.HI.X R3, R4, R7, R3, 0x2, P0 ;  /* 0x0000000704037211 */ /* 0x000fca00000f1403 */
[----:B------:R1:W5:Y:S01]  /*19d10*/  LD.E R10, desc[UR6][R2.64] ;  /* 0x00000006020a7980 */ /* 0x000362000c101900 */
[----:B------:R-:W-:-:S04]  /*19d20*/  DEPBAR.LE SB0, 0x0 ;  /* 0x000080000000791a */ /* 0x000fc80000000000 */
[----:B------:R-:W-:Y:S01]  /*19d30*/  BAR.SYNC.DEFER_BLOCKING 0x0 ;  /* 0x0000000000007b1d */ /* 0x000fe20000010000 */
[----:B------:R-:W-:-:S05]  /*19d40*/  ISETP.GE.AND P0, PT, R44, R12, PT ;  /* 0x0000000c2c00720c */ /* 0x000fca0003f06270 */
[----:B------:R1:W2:Y:S01]  /*19d50*/  MUFU.RCP R149, R0 ;  /* 0x0000000000957308 */ /* 0x0002a20000001000 */
[----:B------:R1:W-:Y:S04]  /*19d60*/  @P1 STS.128 [R235+0x10000], RZ ;  /* 0x010000ffeb001388 */ /* 0x0003e80000000c00 */
[----:B------:R1:W-:Y:S04]  /*19d70*/  @P1 STS.128 [R235+0x12000], RZ ;  /* 0x012000ffeb001388 */ /* 0x0003e80000000c00 */
[----:B------:R1:W-:Y:S04]  /*19d80*/  @P1 STS.128 [R235+0x14000], RZ ;  /* 0x014000ffeb001388 */ /* 0x0003e80000000c00 */
[----:B------:R1:W-:Y:S01]  /*19d90*/  @P1 STS.128 [R235+0x16000], RZ ;  /* 0x016000ffeb001388 */ /* 0x0003e20000000c00 */
[----:B------:R-:W-:Y:S05]  /*19da0*/  @P1 BRA `(.L_x_5941) ;  /* 0x00000000007c1947 */ /* 0x000fea0003800000 */
        /* <DEDUP_REMOVED lines=31> */
.L_x_5941:
[----:B------:R-:W-:Y:S05]  /*19fa0*/  BSYNC B0 ;  /* 0x0000000000007941 */ /* 0x000fea0003800000 */
.L_x_5940:
        /* <DEDUP_REMOVED lines=41> */
.L_x_5943:
[----:B------:R-:W-:Y:S05]  /*1a240*/  BSYNC B0 ;  /* 0x0000000000007941 */ /* 0x000fea0003800000 */
.L_x_5942:
        /* <DEDUP_REMOVED lines=43> */
.L_x_5945:
[----:B------:R-:W-:Y:S05]  /*1a500*/  BSYNC B0 ;  /* 0x0000000000007941 */ /* 0x000fea0003800000 */
.L_x_5944:
        /* <DEDUP_REMOVED lines=52> */
.L_x_5948:
[----:B------:R2:W-:Y:S02]  /*1a850*/  STS.128 [R235+0x17800], RZ ;  /* 0x017800ffeb007388 */ /* 0x0005e40000000c00 */
.L_x_5947:
[----:B------:R-:W-:Y:S05]  /*1a860*/  BSYNC B0 ;  /* 0x0000000000007941 */ /* 0x000fea0003800000 */
.L_x_5946:
[----:B------:R-:W-:Y:S01]  /*1a870*/  IMAD.SHL.U32 R0, R174, 0x40, RZ ;  /* 0x00000040ae007824 */ /* 0x000fe200078e00ff */
[----:B------:R-:W5:Y:S01]  /*1a880*/  LDL R37, [R1] ;  /* 0x0000000001257983 */ /* 0x000f620000100800 */
[----:B-1-3--:R-:W-:Y:S01]  /*1a890*/  IMAD.SHL.U32 R2, R116, 0x8, RZ ;  /* 0x0000000874027824 */ /* 0x00afe200078e00ff */
[----:B------:R-:W-:Y:S01]  /*1a8a0*/  R2P PR, R174, 0x6 ;  /* 0x00000006ae007804 */ /* 0x000fe20000000000 */
[----:B------:R-:W-:Y:S01]  /*1a8b0*/  BSSY B1, `(.L_x_5949) ;  /* 0x00002a1000017945 */ /* 0x000fe20003800000 */
[----:B------:R-:W-:Y:S01]  /*1a8c0*/  LOP3.LUT R0, R0, 0x1c0, RZ, 0xc0, !PT ;  /* 0x000001c000007812 */ /* 0x000fe200078ec0ff */
[----:B------:R-:W0:Y:S03]  /*1a8d0*/  LDGDEPBAR ;  /* 0x00000000000079af */ /* 0x000e260000000000 */
        /* <DEDUP_REMOVED lines=16> */
[----:B------:R-:W4:Y:S01]  /*1a9e0*/  LDSM.16.M88.4 R24, [R208+0x9000] ;  /* 0x00900000d018783b */ /* 0x000f220000000200 */
[----:B------:R-:W-:Y:S01]  /*1a9f0*/  IMAD R217, R39, 0x2, R216 ;  /* 0x0000000227d97824 */ /* 0x000fe200078e02d8 */
[C---:B------:R-:W-:Y:S01]  /*1aa00*/  IADD3 R231, R219.reuse, 0x2000, RZ ;  /* 0x00002000dbe77810 */ /* 0x040fe20007ffe0ff */
[C---:B------:R-:W-:Y:S01]  /*1aa10*/  VIADD R234, R219.reuse, 0x800 ;  /* 0x00000800dbea7836 */ /* 0x040fe20000000000 */
[----:B------:R-:W2:Y:S01]  /*1aa20*/  LDSM.16.M88.4 R44, [R208+0x9800] ;  /* 0x00980000d02c783b */ /* 0x000ea20000000200 */
        /* <DEDUP_REMOVED lines=25> */
[C---:B------:R-:W-:Y:S02]  /*1abc0*/  VIADD R223, R219.reuse, 0x6000 ;  /* 0x00006000dbdf7836 */ /* 0x040fe40000000000 */
[----:B------:R-:W-:Y:S01]  /*1abd0*/  IADD3 R0, R236, R3, -R187 ;  /* 0x00000003ec007210 */ /* 0x000fe20007ffe8bb */
[----:B------:R-:W-:Y:S01]  /*1abe0*/  LDSM.16.M88.4 R96, [R214+0x8800] ;  /* 0x00880000d660783b */ /* 0x000fe20000000200 */
[----:B------:R-:W-:Y:S01]  /*1abf0*/  HMMA.16816.F32 R32, R4, R14, RZ ;  /* 0x0000000e0420723c */ /* 0x000fe200000018ff */
[----:B------:R-:W-:-:S02]  /*1ac00*/  VIADD R222, R219, 0x6800 ;  /* 0x00006800dbde7836 */ /* 0x000fc40000000000 */
[----:B------:R-:W1:Y:S01]  /*1ac10*/  LDSM.16.M88.4 R12, [R218] ;  /* 0x00000000da0c783b */ /* 0x000e620000000200 */
[C---:B------:R-:W-:Y:S02]  /*1ac20*/  VIADD R221, R219.reuse, 0x7000 ;  /* 0x00007000dbdd7836 */ /* 0x040fe40000000000 */
[----:B---3--:R-:W-:Y:S01]  /*1ac30*/  HMMA.16816.F32 R48, R4, R16, RZ ;  /* 0x000000100430723c */ /* 0x008fe200000018ff */
[----:B------:R-:W3:Y:S01]  /*1ac40*/  LDSM.16.M88.4 R88, [R214+0x9800] ;  /* 0x00980000d658783b */ /* 0x000ee20000000200 */
[----:B------:R-:W-:-:S03]  /*1ac50*/  VIADD R220, R219, 0x7800 ;  /* 0x00007800dbdc7836 */ /* 0x000fc60000000000 */
[----:B------:R-:W-:Y:S01]  /*1ac60*/  LDSM.16.M88.4 R92, [R213] ;  /* 0x00000000d55c783b */ /* 0x000fe20000000200 */
[C---:B----4-:R-:W-:Y:S03]  /*1ac70*/  HMMA.16816.F32 R60, R4.reuse, R24, RZ ;  /* 0x00000018043c723c */ /* 0x050fe600000018ff */
[----:B------:R-:W-:Y:S03]  /*1ac80*/  LDSM.16.M88.4 R108, [R213+0x1000] ;  /* 0x00100000d56c783b */ /* 0x000fe60000000200 */
[C---:B------:R-:W-:Y:S01]  /*1ac90*/  HMMA.16816.F32 R56, R4.reuse, R18, RZ ;  /* 0x000000120438723c */ /* 0x040fe200000018ff */
[----:B------:R-:W-:Y:S04]  /*1aca0*/  LDSM.16.M88.4 R100, [R213+0x800] ;  /* 0x00080000d564783b */ /* 0x000fe80000000200 */
[----:B------:R-:W-:Y:S01]  /*1acb0*/  STL [R1+0x18], R3 ;  /* 0x0000180301007387 */ /* 0x000fe20000100800 */
[C---:B------:R-:W-:Y:S06]  /*1acc0*/  HMMA.16816.F32 R68, R4.reuse, R26, RZ ;  /* 0x0000001a0444723c */ /* 0x040fec00000018ff */
[C---:B--2---:R-:W-:Y:S06]  /*1acd0*/  HMMA.16816.F32 R72, R4.reuse, R44, RZ ;  /* 0x0000002c0448723c */ /* 0x044fec00000018ff */
[----:B------:R-:W-:Y:S01]  /*1ace0*/  HMMA.16816.F32 R24, R4, R46, RZ ;  /* 0x0000002e0418723c */ /* 0x000fe200000018ff */
[----:B------:R-:W2:Y:S05]  /*1acf0*/  LDSM.16.M88.4 R4, [R217] ;  /* 0x00000000d904783b */ /* 0x000eaa0000000200 */
[C---:B------:R-:W-:Y:S06]  /*1ad00*/  HMMA.16816.F32 R16, R8.reuse, R52, R20 ;  /* 0x000000340810723c */ /* 0x040fec0000001814 */
[C---:B------:R-:W-:Y:S06]  /*1ad10*/  HMMA.16816.F32 R20, R8.reuse, R54, R32 ;  /* 0x000000360814723c */ /* 0x040fec0000001820 */
[C---:B------:R-:W-:Y:S06]  /*1ad20*/  HMMA.16816.F32 R32, R8.reuse, R64, R48 ;  /* 0x000000400820723c */ /* 0x040fec0000001830 */
[C---:B------:R-:W-:Y:S06]  /*1ad30*/  HMMA.16816.F32 R48, R8.reuse, R76, R60 ;  /* 0x0000004c0830723c */ /* 0x040fec000000183c */
[C---:B------:R-:W-:Y:S01]  /*1ad40*/  HMMA.16816.F32 R44, R8.reuse, R66, R56 ;  /* 0x00000042082c723c */ /* 0x040fe20000001838 */
[----:B------:R-:W-:Y:S05]  /*1ad50*/  LDSM.16.M88.4 R56, [R208+0xa000] ;  /* 0x00a00000d038783b */ /* 0x000fea0000000200 */
[C---:B------:R-:W-:Y:S01]  /*1ad60*/  HMMA.16816.F32 R60, R8.reuse, R78, R68 ;  /* 0x0000004e083c723c */ /* 0x040fe20000001844 */
[----:B------:R-:W-:Y:S04]  /*1ad70*/  LDSM.16.M88.4 R76, [R208+0xa800] ;  /* 0x00a80000d04c783b */ /* 0x000fe80000000200 */
[----:B------:R-:W-:Y:S01]  /*1ad80*/  LDSM.16.M88.4 R68, [R208+0xb800] ;  /* 0x00b80000d044783b */ /* 0x000fe20000000200 */
[C---:B------:R-:W-:Y:S03]  /*1ad90*/  HMMA.16816.F32 R64, R8.reuse, R80, R72 ;  /* 0x000000500840723c */ /* 0x040fe60000001848 */
[----:B------:R-:W-:Y:S03]  /*1ada0*/  LDSM.16.M88.4 R72, [R219+0x2000] ;  /* 0x00200000db48783b */ /* 0x000fe60000000200 */
[----:B------:R-:W-:Y:S01]  /*1adb0*/  HMMA.16816.F32 R52, R8, R82, R24 ;  /* 0x000000520834723c */ /* 0x000fe20000001818 */
[----:B------:R-:W4:Y:S04]  /*1adc0*/  LDSM.16.M88.4 R24, [R213+0x1800] ;  /* 0x00180000d518783b */ /* 0x000f280000000200 */
[----:B------:R-:W4:Y:S01]  /*1add0*/  LDSM.16.M88.4 R8, [R215+0x2000] ;  /* 0x00200000d708783b */ /* 0x000f220000000200 */
[C---:B-1----:R-:W-:Y:S03]  /*1ade0*/  HMMA.16816.F32 R16, R12.reuse, R84, R16 ;  /* 0x000000540c10723c */ /* 0x042fe60000001810 */
[----:B------:R-:W-:Y:S03]  /*1adf0*/  LDSM.16.M88.4 R80, [R219+0x2800] ;  /* 0x00280000db50783b */ /* 0x000fe60000000200 */
[C---:B------:R-:W-:Y:S01]  /*1ae00*/  HMMA.16816.F32 R20, R12.reuse, R86, R20 ;  /* 0x000000560c14723c */ /* 0x040fe20000001814 */
[----:B------:R-:W1:Y:S05]  /*1ae10*/  LDSM.16.M88.4 R84, [R208+0xb000] ;  /* 0x00b00000d054783b */ /* 0x000e6a0000000200 */
[C---:B------:R-:W-:Y:S06]  /*1ae20*/  HMMA.16816.F32 R48, R12.reuse, R104, R48 ;  /* 0x000000680c30723c */ /* 0x040fec0000001830 */
[C---:B------:R-:W-:Y:S06]  /*1ae30*/  HMMA.16816.F32 R32, R12.reuse, R96, R32 ;  /* 0x000000600c20723c */ /* 0x040fec0000001820 */
[C---:B------:R-:W-:Y:S01]  /*1ae40*/  HMMA.16816.F32 R44, R12.reuse, R98, R44 ;  /* 0x000000620c2c723c */ /* 0x040fe2000000182c */
[----:B------:R-:W-:Y:S05]  /*1ae50*/  LDSM.16.M88.4 R96, [R219+0x5000] ;  /* 0x00500000db60783b */ /* 0x000fea0000000200 */
[C---:B------:R-:W-:Y:S06]  /*1ae60*/  HMMA.16816.F32 R60, R12.reuse, R106, R60 ;  /* 0x0000006a0c3c723c */ /* 0x040fec000000183c */
[C---:B---3--:R-:W-:Y:S06]  /*1ae70*/  HMMA.16816.F32 R64, R12.reuse, R88, R64 ;  /* 0x000000580c40723c */ /* 0x048fec0000001840 */
[----:B------:R-:W-:Y:S01]  /*1ae80*/  HMMA.16816.F32 R52, R12, R90, R52 ;  /* 0x0000005a0c34723c */ /* 0x000fe20000001834 */
[----:B------:R-:W-:Y:S05]  /*1ae90*/  LDSM.16.M88.4 R88, [R214+0xb000] ;  /* 0x00b00000d658783b */ /* 0x000fea0000000200 */
[C---:B--2---:R-:W-:Y:S01]  /*1aea0*/  HMMA.16816.F32 R12, R4.reuse, R92, R16 ;  /* 0x0000005c040c723c */ /* 0x044fe20000001810 */
[----:B------:R-:W2:Y:S05]  /*1aeb0*/  LDSM.16.M88.4 R16, [R216+0x2000] ;  /* 0x00200000d810783b */ /* 0x000eaa0000000200 */
[C---:B------:R-:W-:Y:S01]  /*1aec0*/  HMMA.16816.F32 R20, R4.reuse, R94, R20 ;  /* 0x0000005e0414723c */ /* 0x040fe20000001814 */
[----:B------:R-:W3:Y:S05]  /*1aed0*/  LDSM.16.M88.4 R92, [R219+0x3000] ;  /* 0x00300000db5c783b */ /* 0x000eea0000000200 */
[C---:B------:R-:W-:Y:S06]  /*1aee0*/  HMMA.16816.F32 R48, R4.reuse, R108, R48 ;  /* 0x0000006c0430723c */ /* 0x040fec0000001830 */
[C---:B------:R-:W-:Y:S06]  /*1aef0*/  HMMA.16816.F32 R32, R4.reuse, R100, R32 ;  /* 0x000000640420723c */ /* 0x040fec0000001820 */
[C---:B------:R-:W-:Y:S01]  /*1af00*/  HMMA.16816.F32 R44, R4.reuse, R102, R44 ;  /* 0x00000066042c723c */ /* 0x040fe2000000182c */
[----:B------:R-:W-:Y:S05]  /*1af10*/  LDSM.16.M88.4 R100, [R213+0x5000] ;  /* 0x00500000d564783b */ /* 0x000fea0000000200 */
[C---:B------:R-:W-:Y:S06]  /*1af20*/  HMMA.16816.F32 R60, R4.reuse, R110, R60 ;  /* 0x0000006e043c723c */ /* 0x040fec000000183c */
[C---:B----4-:R-:W-:Y:S06]  /*1af30*/  HMMA.16816.F32 R64, R4.reuse, R24, R64 ;  /* 0x000000180440723c */ /* 0x050fec0000001840 */
[----:B------:R-:W-:Y:S01]  /*1af40*/  HMMA.16816.F32 R52, R4, R26, R52 ;  /* 0x0000001a0434723c */ /* 0x000fe20000001834 */
[----:B------:R-:W4:Y:S04]  /*1af50*/  LDSM.16.M88.4 R24, [R219+0x3800] ;  /* 0x00380000db18783b */ /* 0x000f280000000200 */
[----:B------:R-:W-:Y:S01]  /*1af60*/  LDSM.16.M88.4 R4, [R218+0x2000] ;  /* 0x00200000da04783b */ /* 0x000fe20000000200 */
[C---:B------:R-:W-:Y:S06]  /*1af70*/  HMMA.16816.F32 R12, R8.reuse, R56, R12 ;  /* 0x00000038080c723c */ /* 0x040fec000000180c */
[C---:B------:R-:W-:Y:S01]  /*1af80*/  HMMA.16816.F32 R20, R8.reuse, R58, R20 ;  /* 0x0000003a0814723c */ /* 0x040fe20000001814 */
[----:B------:R-:W4:Y:S05]  /*1af90*/  LDSM.16.M88.4 R56, [R214+0xa000] ;  /* 0x00a00000d638783b */ /* 0x000f2a0000000200 */
[C---:B-1----:R-:W-:Y:S06]  /*1afa0*/  HMMA.16816.F32 R48, R8.reuse, R84, R48 ;  /* 0x000000540830723c */ /* 0x042fec0000001830 */
[C---:B------:R-:W-:Y:S06]  /*1afb0*/  HMMA.16816.F32 R32, R8.reuse, R76, R32 ;  /* 0x0000004c0820723c */ /* 0x040fec0000001820 */
[C---:B------:R-:W-:Y:S01]  /*1afc0*/  HMMA.16816.F32 R44, R8.reuse, R78, R44 ;  /* 0x0000004e082c723c */ /* 0x040fe2000000182c */
[----:B------:R-:W1:Y:S05]  /*1afd0*/  LDSM.16.M88.4 R76, [R214+0xa800] ;  /* 0x00a80000d64c783b */ /* 0x000e6a0000000200 */
[C---:B------:R-:W-:Y:S01]  /*1afe0*/  HMMA.16816.F32 R60, R8.reuse, R86, R60 ;  /* 0x00000056083c723c */ /* 0x040fe2000000183c */
[----:B------:R-:W-:Y:S05]  /*1aff0*/  LDSM.16.M88.4 R84, [R213+0x2800] ;  /* 0x00280000d554783b */ /* 0x000fea0000000200 */
[----:B------:R-:W-:Y:S01]  /*1b000*/  HMMA.16816.F32 R64, R8, R68, R64 ;  /* 0x000000440840723c */ /* 0x000fe20000001840 */
[----:B-----5:R-:W-:-:S05]  /*1b010*/  ISETP.GT.AND P5, PT, R36, R37, PT ;  /* 0x000000252400720c */ /* 0x020fca0003fa4270 */
[----:B------:R-:W-:Y:S01]  /*1b020*/  HMMA.16816.F32 R52, R8, R70, R52 ;  /* 0x000000460834723c */ /* 0x000fe20000001834 */
[----:B------:R-:W5:Y:S05]  /*1b030*/  LDSM.16.M88.4 R68, [R214+0xb800] ;  /* 0x00b80000d644783b */ /* 0x000f6a0000000200 */
[C---:B--2---:R-:W-:Y:S01]  /*1b040*/  HMMA.16816.F32 R8, R16.reuse, R72, R12 ;  /* 0x000000481008723c */ /* 0x044fe2000000180c */
[----:B------:R-:W-:Y:S05]  /*1b050*/  LDSM.16.M88.4 R12, [R217+0x2000] ;  /* 0x00200000d90c783b */ /* 0x000fea0000000200 */
[C---:B------:R-:W-:Y:S01]  /*1b060*/  HMMA.16816.F32 R20, R16.reuse, R74, R20 ;  /* 0x0000004a1014723c */ /* 0x040fe20000001814 */
[----:B------:R-:W2:Y:S05]  /*1b070*/  LDSM.16.M88.4 R72, [R213+0x2000] ;  /* 0x00200000d548783b */ /* 0x000eaa0000000200 */
[C---:B---3--:R-:W-:Y:S06]  /*1b080*/  HMMA.16816.F32 R48, R16.reuse, R92, R48 ;  /* 0x0000005c1030723c */ /* 0x048fec0000001830 */
[C---:B------:R-:W-:Y:S06]  /*1b090*/  HMMA.16816.F32 R32, R16.reuse, R80, R32 ;  /* 0x000000501020723c */ /* 0x040fec0000001820 */
[C---:B------:R-:W-:Y:S01]  /*1b0a0*/  HMMA.16816.F32 R44, R16.reuse, R82, R44 ;  /* 0x00000052102c723c */ /* 0x040fe2000000182c */
[----:B------:R-:W-:Y:S05]  /*1b0b0*/  LDSM.16.M88.4 R80, [R208+0xc800] ;  /* 0x00c80000d050783b */ /* 0x000fea0000000200 */
        /* <DEDUP_REMOVED lines=8> */
[----:B------:R-:W4:Y:S05]  /*1b140*/  LDSM.16.M88.4 R56, [R208+0xc000] ;  /* 0x00c00000d038783b */ /* 0x000f2a0000000200 */
[C---:B------:R-:W-:Y:S06]  /*1b150*/  HMMA.16816.F32 R48, R4.reuse, R88, R48 ;  /* 0x000000580430723c */ /* 0x040fec0000001830 */
[C---:B-1----:R-:W-:Y:S06]  /*1b160*/  HMMA.16816.F32 R32, R4.reuse, R76, R32 ;  /* 0x0000004c0420723c */ /* 0x042fec0000001820 */
[C---:B------:R-:W-:Y:S01]  /*1b170*/  HMMA.16816.F32 R44, R4.reuse, R78, R44 ;  /* 0x0000004e042c723c */ /* 0x040fe2000000182c */
[----:B------:R-:W-:Y:S05]  /*1b180*/  LDSM.16.M88.4 R76, [R219+0x4000] ;  /* 0x00400000db4c783b */ /* 0x000fea0000000200 */
[C---:B------:R-:W-:Y:S01]  /*1b190*/  HMMA.16816.F32 R60, R4.reuse, R90, R60 ;  /* 0x0000005a043c723c */ /* 0x040fe2000000183c */
[----:B------:R-:W1:Y:S05]  /*1b1a0*/  LDSM.16.M88.4 R88, [R208+0xd000] ;  /* 0x00d00000d058783b */ /* 0x000e6a0000000200 */
[C---:B-----5:R-:W-:Y:S06]  /*1b1b0*/  HMMA.16816.F32 R64, R4.reuse, R68, R64 ;  /* 0x000000440440723c */ /* 0x060fec0000001840 */
[----:B------:R-:W-:Y:S01]  /*1b1c0*/  HMMA.16816.F32 R52, R4, R70, R52 ;  /* 0x000000460434723c */ /* 0x000fe20000001834 */
[----:B------:R-:W-:Y:S05]  /*1b1d0*/  LDSM.16.M88.4 R68, [R214+0xc000] ;  /* 0x00c00000d644783b */ /* 0x000fea0000000200 */
[C---:B--2---:R-:W-:Y:S01]  /*1b1e0*/  HMMA.16816.F32 R4, R12.reuse, R72, R8 ;  /* 0x000000480c04723c */ /* 0x044fe20000001808 */
[----:B------:R-:W-:Y:S05]  /*1b1f0*/  LDSM.16.M88.4 R8, [R216+0x4000] ;  /* 0x00400000d808783b */ /* 0x000fea0000000200 */
[C---:B------:R-:W-:Y:S01]  /*1b200*/  HMMA.16816.F32 R20, R12.reuse, R74, R20 ;  /* 0x0000004a0c14723c */ /* 0x040fe20000001814 */
[----:B------:R-:W2:Y:S05]  /*1b210*/  LDSM.16.M88.4 R72, [R208+0xd800] ;  /* 0x00d80000d048783b */ /* 0x000eaa0000000200 */
[C---:B---3--:R-:W-:Y:S06]  /*1b220*/  HMMA.16816.F32 R48, R12.reuse, R92, R48 ;  /* 0x0000005c0c30723c */ /* 0x048fec0000001830 */
[C---:B------:R-:W-:Y:S06]  /*1b230*/  HMMA.16816.F32 R32, R12.reuse, R84, R32 ;  /* 0x000000540c20723c */ /* 0x040fec0000001820 */
[C---:B------:R-:W-:Y:S01]  /*1b240*/  HMMA.16816.F32 R44, R12.reuse, R86, R44 ;  /* 0x000000560c2c723c */ /* 0x040fe2000000182c */
[----:B------:R-:W3:Y:S05]  /*1b250*/  LDSM.16.M88.4 R84, [R219+0x4800] ;  /* 0x00480000db54783b */ /* 0x000eea0000000200 */
[C---:B------:R-:W-:Y:S01]  /*1b260*/  HMMA.16816.F32 R60, R12.reuse, R94, R60 ;  /* 0x0000005e0c3c723c */ /* 0x040fe2000000183c */
[----:B------:R-:W-:Y:S05]  /*1b270*/  LDSM.16.M88.4 R92, [R214+0xd000] ;  /* 0x00d00000d65c783b */ /* 0x000fea0000000200 */
[C---:B----4-:R-:W-:Y:S06]  /*1b280*/  HMMA.16816.F32 R64, R12.reuse, R24, R64 ;  /* 0x000000180c40723c */ /* 0x050fec0000001840 */
[----:B------:R-:W-:Y:S01]  /*1b290*/  HMMA.16816.F32 R52, R12, R26, R52 ;  /* 0x0000001a0c34723c */ /* 0x000fe20000001834 */
[----:B------:R-:W4:Y:S05]  /*1b2a0*/  LDSM.16.M88.4 R24, [R219+0x5800] ;  /* 0x00580000db18783b */ /* 0x000f2a0000000200 */
[C---:B------:R-:W-:Y:S01]  /*1b2b0*/  HMMA.16816.F32 R12, R16.reuse, R56, R4 ;  /* 0x00000038100c723c */ /* 0x040fe20000001804 */
[----:B------:R-:W5:Y:S05]  /*1b2c0*/  LDSM.16.M88.4 R4, [R218+0x4000] ;  /* 0x00400000da04783b */ /* 0x000f6a0000000200 */
[C---:B------:R-:W-:Y:S01]  /*1b2d0*/  HMMA.16816.F32 R20, R16.reuse, R58, R20 ;  /* 0x0000003a1014723c */ /* 0x040fe20000001814 */
[----:B------:R-:W-:Y:S05]  /*1b2e0*/  LDSM.16.M88.4 R56, [R214+0xd800] ;  /* 0x00d80000d638783b */ /* 0x000fea0000000200 */
[C---:B-1----:R-:W-:Y:S06]  /*1b2f0*/  HMMA.16816.F32 R48, R16.reuse, R88, R48 ;  /* 0x000000581030723c */ /* 0x042fec0000001830 */
[C---:B------:R-:W-:Y:S06]  /*1b300*/  HMMA.16816.F32 R32, R16.reuse, R80, R32 ;  /* 0x000000501020723c */ /* 0x040fec0000001820 */
[C---:B------:R-:W-:Y:S01]  /*1b310*/  HMMA.16816.F32 R44, R16.reuse, R82, R44 ;  /* 0x00000052102c723c */ /* 0x040fe2000000182c */
[----:B------:R-:W1:Y:S05]  /*1b320*/  LDSM.16.M88.4 R80, [R214+0xc800] ;  /* 0x00c80000d650783b */ /* 0x000e6a0000000200 */
[C---:B------:R-:W-:Y:S01]  /*1b330*/  HMMA.16816.F32 R60, R16.reuse, R90, R60 ;  /* 0x0000005a103c723c */ /* 0x040fe2000000183c */
[----:B------:R-:W-:Y:S05]  /*1b340*/  LDSM.16.M88.4 R88, [R213+0x4800] ;  /* 0x00480000d558783b */ /* 0x000fea0000000200 */
[C---:B--2---:R-:W-:Y:S06]  /*1b350*/  HMMA.16816.F32 R64, R16.reuse, R72, R64 ;  /* 0x000000481040723c */ /* 0x044fec0000001840 */
[----:B------:R-:W-:Y:S01]  /*1b360*/  HMMA.16816.F32 R52, R16, R74, R52 ;  /* 0x0000004a1034723c */ /* 0x000fe20000001834 */
[----:B------:R-:W-:Y:S05]  /*1b370*/  LDSM.16.M88.4 R72, [R213+0x4000] ;  /* 0x00400000d548783b */ /* 0x000fea0000000200 */
[C---:B------:R-:W-:Y:S06]  /*1b380*/  HMMA.16816.F32 R12, R8.reuse, R76, R12 ;  /* 0x0000004c080c723c */ /* 0x040fec000000180c */
[C---:B------:R-:W-:Y:S01]  /*1b390*/  HMMA.16816.F32 R16, R8.reuse, R78, R20 ;  /* 0x0000004e0810723c */ /* 0x040fe20000001814 */
[----:B------:R-:W2:Y:S04]  /*1b3a0*/  LDSM.16.M88.4 R20, [R217+0x4000] ;  /* 0x00400000d914783b */ /* 0x000ea80000000200 */
[----:B------:R-:W-:Y:S01]  /*1b3b0*/  LDSM.16.M88.4 R76, [R208+0xe000] ;  /* 0x00e00000d04c783b */ /* 0x000fe20000000200 */
[C---:B------:R-:W-:Y:S06]  /*1b3c0*/  HMMA.16816.F32 R48, R8.reuse, R96, R48 ;  /* 0x000000600830723c */ /* 0x040fec0000001830 */
[C---:B---3--:R-:W-:Y:S06]  /*1b3d0*/  HMMA.16816.F32 R32, R8.reuse, R84, R32 ;  /* 0x000000540820723c */ /* 0x048fec0000001820 */
[C---:B------:R-:W-:Y:S01]  /*1b3e0*/  HMMA.16816.F32 R44, R8.reuse, R86, R44 ;  /* 0x00000056082c723c */ /* 0x040fe2000000182c */
[----:B------:R-:W-:Y:S05]  /*1b3f0*/  LDSM.16.M88.4 R84, [R208+0xe800] ;  /* 0x00e80000d054783b */ /* 0x000fea0000000200 */
[C---:B------:R-:W-:Y:S01]  /*1b400*/  HMMA.16816.F32 R60, R8.reuse, R98, R60 ;  /* 0x00000062083c723c */ /* 0x040fe2000000183c */
[----:B------:R-:W-:Y:S05]  /*1b410*/  LDSM.16.M88.4 R96, [R208+0xf000] ;  /* 0x00f00000d060783b */ /* 0x000fea0000000200 */
[C---:B----4-:R-:W-:Y:S06]  /*1b420*/  HMMA.16816.F32 R64, R8.reuse, R24, R64 ;  /* 0x000000180840723c */ /* 0x050fec0000001840 */
[----:B------:R-:W-:Y:S06]  /*1b430*/  HMMA.16816.F32 R52, R8, R26, R52 ;  /* 0x0000001a0834723c */ /* 0x000fec0000001834 */
[C---:B-----5:R-:W-:Y:S06]  /*1b440*/  HMMA.16816.F32 R12, R4.reuse, R68, R12 ;  /* 0x00000044040c723c */ /* 0x060fec000000180c */
[C---:B------:R-:W-:Y:S01]  /*1b450*/  HMMA.16816.F32 R8, R4.reuse, R70, R16 ;  /* 0x000000460408723c */ /* 0x040fe20000001810 */
[----:B------:R-:W3:Y:S04]  /*1b460*/  LDSM.16.M88.4 R68, [R213+0x5800] ;  /* 0x00580000d544783b */ /* 0x000ee80000000200 */
[----:B------:R-:W4:Y:S01]  /*1b470*/  LDSM.16.M88.4 R16, [R215+0x6000] ;  /* 0x00600000d710783b */ /* 0x000f220000000200 */
[C---:B------:R-:W-:Y:S06]  /*1b480*/  HMMA.16816.F32 R48, R4.reuse, R92, R48 ;  /* 0x0000005c0430723c */ /* 0x040fec0000001830 */
[C---:B-1----:R-:W-:Y:S06]  /*1b490*/  HMMA.16816.F32 R32, R4.reuse, R80, R32 ;  /* 0x000000500420723c */ /* 0x042fec0000001820 */
[C---:B------:R-:W-:Y:S01]  /*1b4a0*/  HMMA.16816.F32 R44, R4.reuse, R82, R44 ;  /* 0x00000052042c723c */ /* 0x040fe2000000182c */
[----:B------:R-:W-:Y:S05]  /*1b4b0*/  LDSM.16.M88.4 R80, [R219+0x6800] ;  /* 0x00680000db50783b */ /* 0x000fea0000000200 */
[C---:B------:R-:W-:Y:S01]  /*1b4c0*/  HMMA.16816.F32 R60, R4.reuse, R94, R60 ;  /* 0x0000005e043c723c */ /* 0x040fe2000000183c */
[----:B------:R-:W-:Y:S05]  /*1b4d0*/  LDSM.16.M88.4 R92, [R214+0xe800] ;  /* 0x00e80000d65c783b */ /* 0x000fea0000000200 */
[C---:B------:R-:W-:Y:S06]  /*1b4e0*/  HMMA.16816.F32 R64, R4.reuse, R56, R64 ;  /* 0x000000380440723c */ /* 0x040fec0000001840 */
[----:B------:R-:W-:Y:S01]  /*1b4f0*/  HMMA.16816.F32 R52, R4, R58, R52 ;  /* 0x0000003a0434723c */ /* 0x000fe20000001834 */
[----:B------:R-:W1:Y:S05]  /*1b500*/  LDSM.16.M88.4 R56, [R208+0xf800] ;  /* 0x00f80000d038783b */ /* 0x000e6a0000000200 */
[C---:B--2---:R-:W-:Y:S01]  /*1b510*/  HMMA.16816.F32 R24, R20.reuse, R72, R12 ;  /* 0x000000481418723c */ /* 0x044fe2000000180c */
[----:B------:R-:W-:Y:S05]  /*1b520*/  LDSM.16.M88.4 R12, [R216+0x6000] ;  /* 0x00600000d80c783b */ /* 0x000fea0000000200 */
[C---:B------:R-:W-:Y:S01]  /*1b530*/  HMMA.16816.F32 R8, R20.reuse, R74, R8 ;  /* 0x0000004a1408723c */ /* 0x040fe20000001808 */
[----:B------:R-:W2:Y:S05]  /*1b540*/  LDSM.16.M88.4 R72, [R219+0x6000] ;  /* 0x00600000db48783b */ /* 0x000eaa0000000200 */
[C---:B------:R-:W-:Y:S06]  /*1b550*/  HMMA.16816.F32 R48, R20.reuse, R100, R48 ;  /* 0x000000641430723c */ /* 0x040fec0000001830 */
[C---:B------:R-:W-:Y:S06]  /*1b560*/  HMMA.16816.F32 R4, R20.reuse, R88, R32 ;  /* 0x000000581404723c */ /* 0x040fec0000001820 */
[C---:B------:R-:W-:Y:S01]  /*1b570*/  HMMA.16816.F32 R44, R20.reuse, R90, R44 ;  /* 0x0000005a142c723c */ /* 0x040fe2000000182c */
[----:B------:R-:W5:Y:S05]  /*1b580*/  LDSM.16.M88.4 R88, [R219+0x7000] ;  /* 0x00700000db58783b */ /* 0x000f6a0000000200 */
[C---:B------:R-:W-:Y:S06]  /*1b590*/  HMMA.16816.F32 R60, R20.reuse, R102, R60 ;  /* 0x00000066143c723c */ /* 0x040fec000000183c */
[C---:B---3--:R-:W-:Y:S06]  /*1b5a0*/  HMMA.16816.F32 R64, R20.reuse, R68, R64 ;  /* 0x000000441440723c */ /* 0x048fec0000001840 */
[----:B------:R-:W-:Y:S01]  /*1b5b0*/  HMMA.16816.F32 R52, R20, R70, R52 ;  /* 0x000000461434723c */ /* 0x000fe20000001834 */
[----:B------:R-:W-:Y:S05]  /*1b5c0*/  LDSM.16.M88.4 R68, [R214+0xf800] ;  /* 0x00f80000d644783b */ /* 0x000fea0000000200 */
[C---:B----4-:R-:W-:Y:S06]  /*1b5d0*/  HMMA.16816.F32 R32, R16.reuse, R76, R24 ;  /* 0x0000004c1020723c */ /* 0x050fec0000001818 */
[C---:B------:R-:W-:Y:S01]  /*1b5e0*/  HMMA.16816.F32 R24, R16.reuse, R78, R8 ;  /* 0x0000004e1018723c */ /* 0x040fe20000001808 */
[----:B------:R-:W3:Y:S04]  /*1b5f0*/  LDSM.16.M88.4 R76, [R219+0x7800] ;  /* 0x00780000db4c783b */ /* 0x000ee80000000200 */
[----:B------:R-:W-:Y:S01]  /*1b600*/  LDSM.16.M88.4 R8, [R218+0x6000] ;  /* 0x00600000da08783b */ /* 0x000fe20000000200 */
[C---:B------:R-:W-:Y:S06]  /*1b610*/  HMMA.16816.F32 R48, R16.reuse, R96, R48 ;  /* 0x000000601030723c */ /* 0x040fec0000001830 */
[C---:B------:R-:W-:Y:S06]  /*1b620*/  HMMA.16816.F32 R20, R16.reuse, R84, R4 ;  /* 0x000000541014723c */ /* 0x040fec0000001804 */
[C---:B------:R-:W-:Y:S01]  /*1b630*/  HMMA.16816.F32 R4, R16.reuse, R86, R44 ;  /* 0x000000561004723c */ /* 0x040fe2000000182c */
[----:B------:R-:W4:Y:S05]  /*1b640*/  LDSM.16.M88.4 R84, [R214+0xe000] ;  /* 0x00e00000d654783b */ /* 0x000f2a0000000200 */
[C---:B------:R-:W-:Y:S01]  /*1b650*/  HMMA.16816.F32 R60, R16.reuse, R98, R60 ;  /* 0x00000062103c723c */ /* 0x040fe2000000183c */
[----:B------:R-:W4:Y:S05]  /*1b660*/  LDSM.16.M88.4 R96, [R214+0xf000] ;  /* 0x00f00000d660783b */ /* 0x000f2a0000000200 */
[C---:B-1----:R-:W-:Y:S06]  /*1b670*/  HMMA.16816.F32 R64, R16.reuse, R56, R64 ;  /* 0x000000381040723c */ /* 0x042fec0000001840 */
[----:B------:R-:W-:Y:S06]  /*1b680*/  HMMA.16816.F32 R52, R16, R58, R52 ;  /* 0x0000003a1034723c */ /* 0x000fec0000001834 */
[C---:B--2---:R-:W-:Y:S06]  /*1b690*/  HMMA.16816.F32 R44, R12.reuse, R72, R32 ;  /* 0x000000480c2c723c */ /* 0x044fec0000001820 */
[C---:B------:R-:W-:Y:S01]  /*1b6a0*/  HMMA.16816.F32 R32, R12.reuse, R74, R24 ;  /* 0x0000004a0c20723c */ /* 0x040fe20000001818 */
[----:B------:R-:W-:Y:S05]  /*1b6b0*/  LDSM.16.M88.4 R72, [R213+0x6000] ;  /* 0x00600000d548783b */ /* 0x000fea0000000200 */
[C---:B-----5:R-:W-:Y:S06]  /*1b6c0*/  HMMA.16816.F32 R16, R12.reuse, R88, R48 ;  /* 0x000000580c10723c */ /* 0x060fec0000001830 */
[C---:B------:R-:W-:Y:S06]  /*1b6d0*/  HMMA.16816.F32 R24, R12.reuse, R80, R20 ;  /* 0x000000500c18723c */ /* 0x040fec0000001814 */
[C---:B------:R-:W-:Y:S01]  /*1b6e0*/  HMMA.16816.F32 R20, R12.reuse, R82, R4 ;  /* 0x000000520c14723c */ /* 0x040fe20000001804 */
[----:B------:R-:W-:Y:S04]  /*1b6f0*/  LDSM.16.M88.4 R4, [R217+0x6000] ;  /* 0x00600000d904783b */ /* 0x000fe80000000200 */
[----:B------:R-:W-:Y:S01]  /*1b700*/  LDSM.16.M88.4 R80, [R213+0x6800] ;  /* 0x00680000d550783b */ /* 0x000fe20000000200 */
[C---:B------:R-:W-:Y:S03]  /*1b710*/  HMMA.16816.F32 R60, R12.reuse, R90, R60 ;  /* 0x0000005a0c3c723c */ /* 0x040fe6000000183c */
[----:B------:R-:W1:Y:S03]  /*1b720*/  LDSM.16.M88.4 R88, [R213+0x7000] ;  /* 0x00700000d558783b */ /* 0x000e660000000200 */
[C---:B---3--:R-:W-:Y:S06]  /*1b730*/  HMMA.16816.F32 R64, R12.reuse, R76, R64 ;  /* 0x0000004c0c40723c */ /* 0x048fec0000001840 */
[----:B------:R-:W-:Y:S06]  /*1b740*/  HMMA.16816.F32 R56, R12, R78, R52 ;  /* 0x0000004e0c38723c */ /* 0x000fec0000001834 */
[----:B----4-:R-:W-:Y:S01]  /*1b750*/  HMMA.16816.F32 R48, R8, R86, R32 ;  /* 0x000000560830723c */ /* 0x010fe20000001820 */
[----:B------:R-:W2:Y:S01]  /*1b760*/  LDSM.16.M88.4 R32, [R213+0x7800] ;  /* 0x00780000d520783b */ /* 0x000ea20000000200 */
[----:B------:R-:W-:-:S04]  /*1b770*/  DEPBAR.LE SB0, 0x0 ;  /* 0x000080000000791a */ /* 0x000fc80000000000 */
[C---:B------:R-:W-:Y:S06]  /*1b780*/  HMMA.16816.F32 R12, R8.reuse, R96, R16 ;  /* 0x00000060080c723c */ /* 0x040fec0000001810 */
[C---:B------:R-:W-:Y:S06]  /*1b790*/  HMMA.16816.F32 R52, R8.reuse, R84, R44 ;  /* 0x000000540834723c */ /* 0x040fec000000182c */
[C---:B------:R-:W-:Y:S06]  /*1b7a0*/  HMMA.16816.F32 R44, R8.reuse, R92, R24 ;  /* 0x0000005c082c723c */ /* 0x040fec0000001818 */
[C---:B------:R-:W-:Y:S06]  /*1b7b0*/  HMMA.16816.F32 R24, R8.reuse, R94, R20 ;  /* 0x0000005e0818723c */ /* 0x040fec0000001814 */
[C---:B------:R-:W-:Y:S06]  /*1b7c0*/  HMMA.16816.F32 R16, R8.reuse, R98, R60 ;  /* 0x000000620810723c */ /* 0x040fec000000183c */
[C---:B------:R-:W-:Y:S06]  /*1b7d0*/  HMMA.16816.F32 R20, R8.reuse, R68, R64 ;  /* 0x000000440814723c */ /* 0x040fec0000001840 */
[----:B------:R-:W-:Y:S06]  /*1b7e0*/  HMMA.16816.F32 R8, R8, R70, R56 ;  /* 0x000000460808723c */ /* 0x000fec0000001838 */
[C---:B-1----:R-:W-:Y:S06]  /*1b7f0*/  HMMA.16816.F32 R56, R4.reuse, R88, R12 ;  /* 0x000000580438723c */ /* 0x042fec000000180c */
[----:B------:R-:W-:Y:S01]  /*1b800*/  HMMA.16816.F32 R44, R4, R80, R44 ;  /* 0x00000050042c723c */ /* 0x000fe2000000182c */
[----:B------:R-:W-:-:S05]  /*1b810*/  IMAD.SHL.U32 R12, R185, 0x2, RZ ;  /* 0x00000002b90c7824 */ /* 0x000fca00078e00ff */
[----:B------:R-:W-:Y:S01]  /*1b820*/  LOP3.LUT R12, R12, 0x6, RZ, 0xc0, !PT ;  /* 0x000000060c0c7812 */ /* 0x000fe200078ec0ff */
[----:B--2---:R-:W-:Y:S03]  /*1b830*/  HMMA.16816.F32 R60, R4, R32, R20 ;  /* 0x00000020043c723c */ /* 0x004fe60000001814 */
[----:B------:R-:W-:-:S03]  /*1b840*/  IADD3 R12, R31, R12, RZ ;  /* 0x0000000c1f0c7210 */ /* 0x000fc60007ffe0ff */
[C---:B------:R-:W-:Y:S01]  /*1b850*/  HMMA.16816.F32 R32, R4.reuse, R34, R8 ;  /* 0x000000220420723c */ /* 0x040fe20000001808 */
[CC--:B------:R-:W-:Y:S01]  /*1b860*/  ISETP.GE.AND P3, PT, R12.reuse, R236.reuse, PT ;  /* 0x000000ec0c00720c */ /* 0x0c0fe20003f66270 */
[----:B------:R-:W-:Y:S02]  /*1b870*/  VIADD R13, R12, 0x10 ;  /* 0x000000100c0d7836 */ /* 0x000fe40000000000 */
[----:B------:R-:W-:Y:S02]  /*1b880*/  IMAD.IADD R3, R0, 0x1, -R12 ;  /* 0x0000000100037824 */ /* 0x000fe400078e0a0c */
[C---:B------:R-:W-:Y:S01]  /*1b890*/  HMMA.16816.F32 R52, R4.reuse, R72, R52 ;  /* 0x000000480434723c */ /* 0x040fe20000001834 */
[C---:B------:R-:W-:Y:S01]  /*1b8a0*/  VIADD R9, R12.reuse, 0x1 ;  /* 0x000000010c097836 */ /* 0x040fe20000000000 */
[-C--:B------:R-:W-:Y:S01]  /*1b8b0*/  ISETP.GE.AND P6, PT, R13, R236.reuse, PT ;  /* 0x000000ec0d00720c */ /* 0x080fe20003fc6270 */
[C---:B------:R-:W-:Y:S02]  /*1b8c0*/  VIADD R10, R12.reuse, 0x8 ;  /* 0x000000080c0a7836 */ /* 0x040fe40000000000 */
[----:B------:R-:W-:Y:S01]  /*1b8d0*/  VIADD R11, R12, 0x9 ;  /* 0x000000090c0b7836 */ /* 0x000fe20000000000 */
[C---:B------:R-:W-:Y:S01]  /*1b8e0*/  HMMA.16816.F32 R48, R4.reuse, R74, R48 ;  /* 0x0000004a0430723c */ /* 0x040fe20000001830 */
[C---:B------:R-:W-:Y:S01]  /*1b8f0*/  IMAD.IADD R2, R0.reuse, 0x1, -R9 ;  /* 0x0000000100027824 */ /* 0x040fe200078e0a09 */
[-C--:B------:R-:W-:Y:S01]  /*1b900*/  ISETP.GE.AND P2, PT, R9, R236.reuse, PT ;  /* 0x000000ec0900720c */ /* 0x080fe20003f46270 */
[----:B------:R-:W-:Y:S01]  /*1b910*/  IMAD.IADD R8, R0, 0x1, -R13 ;  /* 0x0000000100087824 */ /* 0x000fe200078e0a0d */
[----:B------:R-:W-:Y:S01]  /*1b920*/  BAR.SYNC.DEFER_BLOCKING 0x0 ;  /* 0x0000000000007b1d */ /* 0x000fe20000010000 */
[C---:B------:R-:W-:Y:S01]  /*1b930*/  VIADD R15, R12.reuse, 0x18 ;  /* 0x000000180c0f7836 */ /* 0x040fe20000000000 */
[----:B------:R-:W-:Y:S01]  /*1b940*/  HMMA.16816.F32 R80, R4, R82, R24 ;  /* 0x000000520450723c */ /* 0x000fe20000001818 */
[----:B------:R-:W-:Y:S01]  /*1b950*/  VIADD R14, R12, 0x11 ;  /* 0x000000110c0e7836 */ /* 0x000fe20000000000 */
[----:B------:R-:W-:-:S02]  /*1b960*/  ISETP.GE.AND P0, PT, R11, R236, PT ;  /* 0x000000ec0b00720c */ /* 0x000fc40003f06270 */
[-C--:B------:R-:W-:Y:S02]  /*1b970*/  ISETP.GE.AND P1, PT, R10, R236.reuse, PT ;  /* 0x000000ec0a00720c */ /* 0x080fe40003f26270 */
[----:B------:R-:W-:Y:S01]  /*1b980*/  HMMA.16816.F32 R88, R4, R90, R16 ;  /* 0x0000005a0458723c */ /* 0x000fe20000001810 */
[----:B------:R-:W-:-:S06]  /*1b990*/  ISETP.GE.AND P4, PT, R14, R236, PT ;  /* 0x000000ec0e00720c */ /* 0x000fcc0003f86270 */
[C---:B------:R-:W-:Y:S01]  /*1b9a0*/  IMAD.IADD R5, R0.reuse, 0x1, -R10 ;  /* 0x0000000100057824 */ /* 0x040fe200078e0a0a */
[----:B------:R-:W-:Y:S01]  /*1b9b0*/  IABS R7, R3 ;  /* 0x0000000300077213 */ /* 0x000fe20000000000 */
[----:B------:R-:W-:Y:S01]  /*1b9c0*/  IMAD.IADD R6, R0, 0x1, -R11 ;  /* 0x0000000100067824 */ /* 0x000fe200078e0a0b */
[----:B------:R-:W-:Y:S01]  /*1b9d0*/  IABS R4, R2 ;  /* 0x0000000200047213 */ /* 0x000fe20000000000 */
[C---:B------:R-:W-:Y:S01]  /*1b9e0*/  VIADD R16, R12.reuse, 0x19 ;  /* 0x000000190c107836 */ /* 0x040fe20000000000 */
[----:B------:R-:W-:Y:S01]  /*1b9f0*/  IABS R3, R5 ;  /* 0x0000000500037213 */ /* 0x000fe20000000000 */
[C---:B------:R-:W-:Y:S01]  /*1ba00*/  VIADD R17, R12.reuse, 0x20 ;  /* 0x000000200c117836 */ /* 0x040fe20000000000 */
[----:B------:R-:W-:Y:S01]  /*1ba10*/  IABS R2, R6 ;  /* 0x0000000600027213 */ /* 0x000fe20000000000 */
[----:B------:R-:W-:Y:S01]  /*1ba20*/  IMAD.MOV.U32 R6, RZ, RZ, R4 ;  /* 0x000000ffff067224 */ /* 0x000fe200078e0004 */
[----:B------:R-:W-:Y:S01]  /*1ba30*/  IABS R5, R8 ;  /* 0x0000000800057213 */ /* 0x000fe20000000000 */
[----:B------:R-:W-:Y:S01]  /*1ba40*/  IMAD.MOV.U32 R4, RZ, RZ, R3 ;  /* 0x000000ffff047224 */ /* 0x000fe200078e0003 */
[----:B------:R-:W-:Y:S01]  /*1ba50*/  MOV R3, R2 ;  /* 0x0000000200037202 */ /* 0x000fe20000000f00 */
[----:B------:R-:W-:Y:S01]  /*1ba60*/  VIADD R18, R12, 0x21 ;  /* 0x000000210c127836 */ /* 0x000fe20000000000 */
[----:B------:R-:W-:Y:S01]  /*1ba70*/  I2FP.F32.S32 R6, R6 ;  /* 0x0000000600067245 */ /* 0x000fe20000201400 */
[----:B------:R-:W-:Y:S01]  /*1ba80*/  IMAD.MOV.U32 R2, RZ, RZ, R5 ;  /* 0x000000ffff027224 */ /* 0x000fe200078e0005 */
[----:B------:R-:W-:Y:S01]  /*1ba90*/  I2FP.F32.S32 R3, R3 ;  /* 0x0000000300037245 */ /* 0x000fe20000201400 */
[C---:B------:R-:W-:Y:S01]  /*1baa0*/  IMAD.IADD R5, R0.reuse, 0x1, -R16 ;  /* 0x0000000100057824 */ /* 0x040fe200078e0a10 */
[----:B------:R-:W-:Y:S01]  /*1bab0*/  I2FP.F32.S32 R4, R4 ;  /* 0x0000000400047245 */ /* 0x000fe20000201400 */
[C---:B------:R-:W-:Y:S01]  /*1bac0*/  FFMA.FTZ R21, -R149.reuse, R6, R53 ;  /* 0x0000000695157223 */ /* 0x040fe20000010135 */
[----:B------:R-:W-:Y:S01]  /*1bad0*/  I2FP.F32.S32 R2, R2 ;  /* 0x0000000200027245 */ /* 0x000fe20000201400 */
[----:B------:R-:W-:Y:S01]  /*1bae0*/  FFMA.FTZ R19, -R149, R3, R49 ;  /* 0x0000000395137223 */ /* 0x000fe20000010131 */
[----:B------:R-:W-:Y:S01]  /*1baf0*/  I2FP.F32.S32 R7, R7 ;  /* 0x0000000700077245 */ /* 0x000fe20000201400 */
[----:B------:R-:W-:-:S02]  /*1bb00*/  IMAD.IADD R3, R0, 0x1, -R14 ;  /* 0x0000000100037824 */ /* 0x000fc400078e0a0e */
[C---:B------:R-:W-:Y:S01]  /*1bb10*/  FFMA.FTZ R20, -R149.reuse, R4, R48 ;  /* 0x0000000495147223 */ /* 0x040fe20000010130 */
[C---:B------:R-:W-:Y:S01]  /*1bb20*/  FFMA.FTZ R30, -R149.reuse, R2, R44 ;  /* 0x00000002951e7223 */ /* 0x040fe2000001012c */
[C---:B------:R-:W-:Y:S02]  /*1bb30*/  IMAD.IADD R2, R0.reuse, 0x1, -R15 ;  /* 0x0000000100027824 */ /* 0x040fe400078e0a0f */
[----:B------:R-:W-:Y:S01]  /*1bb40*/  FFMA.FTZ R22, -R149, R7, R52 ;  /* 0x0000000795167223 */ /* 0x000fe20000010134 */
[C---:B------:R-:W-:Y:S01]  /*1bb50*/  IMAD.IADD R6, R0.reuse, 0x1, -R17 ;  /* 0x0000000100067824 */ /* 0x040fe200078e0a11 */
[----:B------:R-:W-:Y:S01]  /*1bb60*/  IABS R7, R3 ;  /* 0x0000000300077213 */ /* 0x000fe20000000000 */
[----:B------:R-:W-:Y:S01]  /*1bb70*/  IMAD.IADD R8, R0, 0x1, -R18 ;  /* 0x0000000100087824 */ /* 0x000fe200078e0a12 */
[----:B------:R-:W-:Y:S02]  /*1bb80*/  IABS R4, R2 ;  /* 0x0000000200047213 */ /* 0x000fe40000000000 */
[----:B------:R-:W-:-:S02]  /*1bb90*/  IABS R3, R5 ;  /* 0x0000000500037213 */ /* 0x000fc40000000000 */
[----:B------:R-:W-:Y:S01]  /*1bba0*/  IABS R2, R6 ;  /* 0x0000000600027213 */ /* 0x000fe20000000000 */
[----:B------:R-:W-:Y:S01]  /*1bbb0*/  IMAD.MOV.U32 R6, RZ, RZ, R4 ;  /* 0x000000ffff067224 */ /* 0x000fe200078e0004 */
[----:B------:R-:W-:Y:S02]  /*1bbc0*/  IABS R5, R8 ;  /* 0x0000000800057213 */ /* 0x000fe40000000000 */
[----:B------:R-:W-:Y:S01]  /*1bbd0*/  MOV R4, R3 ;  /* 0x0000000300047202 */ /* 0x000fe20000000f00 */
[----:B------:R-:W-:Y:S01]  /*1bbe0*/  IMAD.MOV.U32 R3, RZ, RZ, R2 ;  /* 0x000000ffff037224 */ /* 0x000fe200078e0002 */
[----:B------:R-:W-:Y:S01]  /*1bbf0*/  I2FP.F32.S32 R6, R6 ;  /* 0x0000000600067245 */ /* 0x000fe20000201400 */
[----:B------:R-:W-:Y:S01]  /*1bc00*/  IMAD.MOV.U32 R2, RZ, RZ, R5 ;  /* 0x000000ffff027224 */ /* 0x000fe200078e0005 */
[----:B------:R-:W-:Y:S02]  /*1bc10*/  I2FP.F32.S32 R4, R4 ;  /* 0x0000000400047245 */ /* 0x000fe40000201400 */
[----:B------:R-:W-:Y:S01]  /*1bc20*/  I2FP.F32.S32 R3, R3 ;  /* 0x0000000300037245 */ /* 0x000fe20000201400 */
[C---:B------:R-:W-:Y:S01]  /*1bc30*/  FFMA.FTZ R26, -R149.reuse, R6, R80 ;  /* 0x00000006951a7223 */ /* 0x040fe20000010150 */
[----:B------:R-:W-:Y:S01]  /*1bc40*/  I2FP.F32.S32 R2, R2 ;  /* 0x0000000200027245 */ /* 0x000fe20000201400 */
[C---:B------:R-:W-:Y:S01]  /*1bc50*/  FFMA.FTZ R25, -R149.reuse, R4, R81 ;  /* 0x0000000495197223 */ /* 0x040fe20000010151 */
[----:B------:R-:W-:Y:S01]  /*1bc60*/  I2FP.F32.S32 R7, R7 ;  /* 0x0000000700077245 */ /* 0x000fe20000201400 */
[C---:B------:R-:W-:Y:S01]  /*1bc70*/  FFMA.FTZ R24, -R149.reuse, R3, R56 ;  /* 0x0000000395187223 */ /* 0x040fe20000010138 */
[----:B------:R-:W-:Y:S01]  /*1bc80*/  FSEL R40, R22, -INF , !P3 ;  /* 0xff80000016287808 */ /* 0x000fe20005800000 */
[----:B------:R-:W-:Y:S01]  /*1bc90*/  FFMA.FTZ R23, -R149, R2, R57 ;  /* 0x0000000295177223 */ /* 0x000fe20000010139 */
[----:B------:R-:W-:-:S02]  /*1bca0*/  VIADD R2, R0, 0x8 ;  /* 0x0000000800027836 */ /* 0x000fc40000000000 */
[----:B------:R-:W-:Y:S01]  /*1bcb0*/  FFMA.FTZ R27, -R149, R7, R45 ;  /* 0x00000007951b7223 */ /* 0x000fe2000001012d */
[----:B------:R-:W-:Y:S01]  /*1bcc0*/  FSEL R45, R20, -INF , !P1 ;  /* 0xff800000142d7808 */ /* 0x000fe20004800000 */
[C---:B------:R-:W-:Y:S01]  /*1bcd0*/  IMAD.IADD R4, R2.reuse, 0x1, -R9 ;  /* 0x0000000102047824 */ /* 0x040fe200078e0a09 */
[----:B------:R-:W-:Y:S01]  /*1bce0*/  FSEL R38, R21, -INF , !P2 ;  /* 0xff80000015267808 */ /* 0x000fe20005000000 */
[C---:B------:R-:W-:Y:S01]  /*1bcf0*/  IMAD.IADD R3, R2.reuse, 0x1, -R10 ;  /* 0x0000000102037824 */ /* 0x040fe200078e0a0a */
[----:B------:R-:W-:Y:S01]  /*1bd00*/  FSEL R44, R19, -INF , !P0 ;  /* 0xff800000132c7808 */ /* 0x000fe20004000000 */
[C---:B------:R-:W-:Y:S01]  /*1bd10*/  IMAD.IADD R6, R2.reuse, 0x1, -R11 ;  /* 0x0000000102067824 */ /* 0x040fe200078e0a0b */
[----:B------:R-:W-:Y:S01]  /*1bd20*/  IABS R7, R4 ;  /* 0x0000000400077213 */ /* 0x000fe20000000000 */
[C---:B------:R-:W-:Y:S01]  /*1bd30*/  IMAD.IADD R8, R2.reuse, 0x1, -R13 ;  /* 0x0000000102087824 */ /* 0x040fe200078e0a0d */
[----:B------:R-:W-:Y:S01]  /*1bd40*/  IABS R4, R3 ;  /* 0x0000000300047213 */ /* 0x000fe20000000000 */
[----:B------:R-:W-:Y:S01]  /*1bd50*/  IMAD.IADD R5, R2, 0x1, -R12 ;  /* 0x0000000102057824 */ /* 0x000fe200078e0a0c */
[----:B------:R-:W-:Y:S01]  /*1bd60*/  IABS R3, R6 ;  /* 0x0000000600037213 */ /* 0x000fe20000000000 */
[C---:B------:R-:W-:Y:S01]  /*1bd70*/  VIADD R10, R12.reuse, 0x29 ;  /* 0x000000290c0a7836 */ /* 0x040fe20000000000 */
        /* <DEDUP_REMOVED lines=8> */
[----:B------:R-:W-:Y:S01]  /*1be00*/  I2FP.F32.S32 R6, R8 ;  /* 0x0000000800067245 */ /* 0x000fe20000201400 */
[----:B------:R-:W-:Y:S01]  /*1be10*/  VIADD R11, R12, 0x39 ;  /* 0x000000390c0b7836 */ /* 0x000fe20000000000 */
[----:B------:R-:W-:-:S02]  /*1be20*/  I2FP.F32.S32 R4, R4 ;  /* 0x0000000400047245 */ /* 0x000fc40000201400 */
[----:B------:R-:W-:Y:S01]  /*1be30*/  I2FP.F32.S32 R5, R7 ;  /* 0x0000000700057245 */ /* 0x000fe20000201400 */
[C---:B------:R-:W-:Y:S01]  /*1be40*/  FFMA.FTZ R6, -R149.reuse, R6, R55 ;  /* 0x0000000695067223 */ /* 0x040fe20000010137 */
[----:B------:R-:W-:Y:S01]  /*1be50*/  I2FP.F32.S32 R3, R3 ;  /* 0x0000000300037245 */ /* 0x000fe20000201400 */
[C---:B------:R-:W-:Y:S01]  /*1be60*/  FFMA.FTZ R4, -R149.reuse, R4, R51 ;  /* 0x0000000495047223 */ /* 0x040fe20000010133 */
[C---:B------:R-:W-:Y:S01]  /*1be70*/  FFMA.FTZ R7, -R149.reuse, R9, R54 ;  /* 0x0000000995077223 */ /* 0x040fe20000010136 */
[C---:B------:R-:W-:Y:S01]  /*1be80*/  FFMA.FTZ R5, -R149.reuse, R5, R50 ;  /* 0x0000000595057223 */ /* 0x040fe20000010132 */
[----:B------:R-:W-:Y:S02]  /*1be90*/  IMAD.IADD R9, R2, 0x1, -R18 ;  /* 0x0000000102097824 */ /* 0x000fe400078e0a12 */
[----:B------:R-:W-:Y:S01]  /*1bea0*/  FFMA.FTZ R13, -R149, R3, R46 ;  /* 0x00000003950d7223 */ /* 0x000fe2000001012e */
[----:B------:R-:W-:Y:S01]  /*1beb0*/  FSEL R46, R6, -INF , !P2 ;  /* 0xff800000062e7808 */ /* 0x000fe20005000000 */
[----:B------:R-:W-:Y:S01]  /*1bec0*/  IMAD.IADD R3, R2, 0x1, -R15 ;  /* 0x0000000102037824 */ /* 0x000fe200078e0a0f */
[----:B------:R-:W-:Y:S01]  /*1bed0*/  FSEL R49, R4, -INF , !P0 ;  /* 0xff80000004317808 */ /* 0x000fe20004000000 */
[C---:B------:R-:W-:Y:S01]  /*1bee0*/  IMAD.IADD R6, R2.reuse, 0x1, -R16 ;  /* 0x0000000102067824 */ /* 0x040fe200078e0a10 */
[----:B------:R-:W-:Y:S01]  /*1bef0*/  FSEL R41, R7, -INF , !P3 ;  /* 0xff80000007297808 */ /* 0x000fe20005800000 */
[----:B------:R-:W-:Y:S01]  /*1bf00*/  IMAD.IADD R7, R2, 0x1, -R17 ;  /* 0x0000000102077824 */ /* 0x000fe200078e0a11 */
[----:B------:R-:W-:-:S02]  /*1bf10*/  IADD3 R4, -R14, R2, RZ ;  /* 0x000000020e047210 */ /* 0x000fc40007ffe1ff */
[----:B------:R-:W-:Y:S02]  /*1bf20*/  FSEL R48, R5, -INF , !P1 ;  /* 0xff80000005307808 */ /* 0x000fe40004800000 */
[----:B------:R-:W-:Y:S02]  /*1bf30*/  IABS R8, R4 ;  /* 0x0000000400087213 */ /* 0x000fe40000000000 */
[----:B------:R-:W-:Y:S02]  /*1bf40*/  IABS R5, R3 ;  /* 0x0000000300057213 */ /* 0x000fe40000000000 */
[----:B------:R-:W-:Y:S02]  /*1bf50*/  IABS R4, R6 ;  /* 0x0000000600047213 */ /* 0x000fe40000000000 */
[----:B------:R-:W-:Y:S01]  /*1bf60*/  IABS R3, R7 ;  /* 0x0000000700037213 */ /* 0x000fe20000000000 */
[----:B------:R-:W-:Y:S01]  /*1bf70*/  IMAD.MOV.U32 R7, RZ, RZ, R5 ;  /* 0x000000ffff077224 */ /* 0x000fe200078e0005 */
[----:B------:R-:W-:Y:S01]  /*1bf80*/  IABS R6, R9 ;  /* 0x0000000900067213 */ /* 0x000fe20000000000 */
[----:B------:R-:W-:Y:S01]  /*1bf90*/  IMAD.MOV.U32 R5, RZ, RZ, R4 ;  /* 0x000000ffff057224 */ /* 0x000fe200078e0004 */
[----:B------:R-:W-:Y:S01]  /*1bfa0*/  ISETP.GE.AND P1, PT, R17, R236, PT ;  /* 0x000000ec1100720c */ /* 0x000fe20003f26270 */
[----:B------:R-:W-:Y:S01]  /*1bfb0*/  IMAD.MOV.U32 R4, RZ, RZ, R3 ;  /* 0x000000ffff047224 */ /* 0x000fe200078e0003 */
[----:B------:R-:W-:Y:S01]  /*1bfc0*/  I2FP.F32.S32 R7, R7 ;  /* 0x0000000700077245 */ /* 0x000fe20000201400 */
[----:B------:R-:W-:Y:S01]  /*1bfd0*/  IMAD.MOV.U32 R3, RZ, RZ, R6 ;  /* 0x000000ffff037224 */ /* 0x000fe200078e0006 */
[----:B------:R-:W-:Y:S01]  /*1bfe0*/  I2FP.F32.S32 R6, R8 ;  /* 0x0000000800067245 */ /* 0x000fe20000201400 */
[----:B------:R-:W-:Y:S01]  /*1bff0*/  VIADD R9, R12, 0x30 ;  /* 0x000000300c097836 */ /* 0x000fe20000000000 */
[----:B------:R-:W-:Y:S01]  /*1c000*/  I2FP.F32.S32 R4, R4 ;  /* 0x0000000400047245 */ /* 0x000fe20000201400 */
[C---:B------:R-:W-:Y:S01]  /*1c010*/  FFMA.FTZ R7, -R149.reuse, R7, R82 ;  /* 0x0000000795077223 */ /* 0x040fe20000010152 */
[----:B------:R-:W-:Y:S01]  /*1c020*/  I2FP.F32.S32 R5, R5 ;  /* 0x0000000500057245 */ /* 0x000fe20000201400 */
[C---:B------:R-:W-:Y:S01]  /*1c030*/  FFMA.FTZ R8, -R149.reuse, R6, R47 ;  /* 0x0000000695087223 */ /* 0x040fe2000001012f */
[----:B------:R-:W-:Y:S01]  /*1c040*/  I2FP.F32.S32 R3, R3 ;  /* 0x0000000300037245 */ /* 0x000fe20000201400 */
[----:B------:R-:W-:Y:S01]  /*1c050*/  FFMA.FTZ R4, -R149, R4, R58 ;  /* 0x0000000495047223 */ /* 0x000fe2000001013a */
[-C--:B------:R-:W-:Y:S01]  /*1c060*/  ISETP.GE.AND P3, PT, R15, R236.reuse, PT ;  /* 0x000000ec0f00720c */ /* 0x080fe20003f66270 */
[C---:B------:R-:W-:Y:S01]  /*1c070*/  FFMA.FTZ R6, -R149.reuse, R5, R83 ;  /* 0x0000000595067223 */ /* 0x040fe20000010153 */
[-C--:B------:R-:W-:Y:S01]  /*1c080*/  ISETP.GE.AND P2, PT, R16, R236.reuse, PT ;  /* 0x000000ec1000720c */ /* 0x080fe20003f46270 */
[----:B------:R-:W-:Y:S01]  /*1c090*/  FFMA.FTZ R3, -R149, R3, R59 ;  /* 0x0000000395037223 */ /* 0x000fe2000001013b */
[----:B------:R-:W-:Y:S01]  /*1c0a0*/  FSEL R251, R4, -INF , !P1 ;  /* 0xff80000004fb7808 */ /* 0x000fe20004800000 */
[--C-:B------:R-:W-:Y:S01]  /*1c0b0*/  IMAD.IADD R4, R0, 0x1, -R10.reuse ;  /* 0x0000000100047824 */ /* 0x100fe200078e0a0a */
[----:B------:R-:W-:Y:S01]  /*1c0c0*/  ISETP.GE.AND P0, PT, R18, R236, PT ;  /* 0x000000ec1200720c */ /* 0x000fe20003f06270 */
[C---:B------:R-:W-:Y:S01]  /*1c0d0*/  VIADD R5, R12.reuse, 0x28 ;  /* 0x000000280c057836 */ /* 0x040fe20000000000 */
[C---:B------:R-:W-:Y:S01]  /*1c0e0*/  IADD3 R14, R12.reuse, 0x38, RZ ;  /* 0x000000380c0e7810 */ /* 0x040fe20007ffe0ff */
[----:B------:R-:W-:Y:S01]  /*1c0f0*/  VIADD R15, R12, 0x31 ;  /* 0x000000310c0f7836 */ /* 0x000fe20000000000 */
[----:B------:R-:W-:Y:S01]  /*1c100*/  IABS R4, R4 ;  /* 0x0000000400047213 */ /* 0x000fe20000000000 */
[----:B------:R-:W-:Y:S01]  /*1c110*/  IMAD.IADD R17, R2, 0x1, -R10 ;  /* 0x0000000102117824 */ /* 0x000fe200078e0a0a */
[----:B------:R-:W-:Y:S01]  /*1c120*/  FSEL R124, R13, -INF , !P6 ;  /* 0xff8000000d7c7808 */ /* 0x000fe20007000000 */
[----:B------:R-:W-:Y:S01]  /*1c130*/  IMAD.IADD R13, R0, 0x1, -R14 ;  /* 0x00000001000d7824 */ /* 0x000fe200078e0a0e */
[----:B------:R-:W-:Y:S01]  /*1c140*/  FSEL R128, R8, -INF , !P4 ;  /* 0xff80000008807808 */ /* 0x000fe20006000000 */
[C---:B------:R-:W-:Y:S01]  /*1c150*/  IMAD.IADD R8, R0.reuse, 0x1, -R15 ;  /* 0x0000000100087824 */ /* 0x040fe200078e0a0f */
[----:B------:R-:W-:Y:S01]  /*1c160*/  FSEL R132, R7, -INF , !P3 ;  /* 0xff80000007847808 */ /* 0x000fe20005800000 */
[----:B------:R-:W-:Y:S01]  /*1c170*/  IMAD.IADD R7, R0, 0x1, -R9 ;  /* 0x0000000100077824 */ /* 0x000fe200078e0a09 */
[----:B------:R-:W-:Y:S01]  /*1c180*/  FSEL R133, R6, -INF , !P2 ;  /* 0xff80000006857808 */ /* 0x000fe20005000000 */
[C---:B------:R-:W-:Y:S01]  /*1c190*/  IMAD.IADD R6, R0.reuse, 0x1, -R11 ;  /* 0x0000000100067824 */ /* 0x040fe200078e0a0b */
[----:B------:R-:W-:Y:S01]  /*1c1a0*/  FSEL R152, R3, -INF , !P0 ;  /* 0xff80000003987808 */ /* 0x000fe20004000000 */
[----:B------:R-:W-:Y:S01]  /*1c1b0*/  IMAD.IADD R3, R0, 0x1, -R5 ;  /* 0x0000000100037824 */ /* 0x000fe200078e0a05 */
[----:B------:R-:W-:Y:S01]  /*1c1c0*/  FSEL R116, R26, -INF , !P3 ;  /* 0xff8000001a747808 */ /* 0x000fe20005800000 */
[----:B------:R-:W-:Y:S01]  /*1c1d0*/  IMAD.MOV.U32 R0, RZ, RZ, R4 ;  /* 0x000000ffff007224 */ /* 0x000fe200078e0004 */
[----:B------:R-:W-:Y:S01]  /*1c1e0*/  FSEL R248, R23, -INF , !P0 ;  /* 0xff80000017f87808 */ /* 0x000fe20004000000 */
[----:B------:R-:W-:Y:S01]  /*1c1f0*/  IMAD.IADD R16, R2, 0x1, -R9 ;  /* 0x0000000102107824 */ /* 0x000fe200078e0a09 */
[----:B------:R-:W-:Y:S01]  /*1c200*/  ISETP.GE.AND P4, PT, R10, R236, PT ;  /* 0x000000ec0a00720c */ /* 0x000fe20003f86270 */
[C---:B------:R-:W-:Y:S01]  /*1c210*/  IMAD.IADD R12, R2.reuse, 0x1, -R5 ;  /* 0x00000001020c7824 */ /* 0x040fe200078e0a05 */
[----:B------:R-:W-:Y:S01]  /*1c220*/  I2FP.F32.S32 R0, R0 ;  /* 0x0000000000007245 */ /* 0x000fe20000201400 */
[----:B------:R-:W-:Y:S01]  /*1c230*/  IMAD.IADD R10, R2, 0x1, -R15 ;  /* 0x00000001020a7824 */ /* 0x000fe200078e0a0f */
[----:B------:R-:W-:-:S02]  /*1c240*/  ISETP.GE.AND P3, PT, R9, R236, PT ;  /* 0x000000ec0900720c */ /* 0x000fc40003f66270 */
[----:B------:R-:W-:Y:S01]  /*1c250*/  ISETP.GE.AND P0, PT, R11, R236, PT ;  /* 0x000000ec0b00720c */ /* 0x000fe20003f06270 */
[----:B------:R-:W-:Y:S01]  /*1c260*/  IMAD.IADD R11, R2, 0x1, -R11 ;  /* 0x00000001020b7824 */ /* 0x000fe200078e0a0b */
[----:B------:R-:W-:Y:S01]  /*1c270*/  IADD3 R9, -R14, R2, RZ ;  /* 0x000000020e097210 */ /* 0x000fe20007ffe1ff */
[----:B------:R-:W-:Y:S01]  /*1c280*/  FFMA.FTZ R18, -R149, R0, R89 ;  /* 0x0000000095127223 */ /* 0x000fe20000010159 */
[----:B------:R-:W-:Y:S02]  /*1c290*/  IABS R3, R3 ;  /* 0x0000000300037213 */ /* 0x000fe40000000000 */
[----:B------:R-:W-:Y:S02]  /*1c2a0*/  IABS R2, R7 ;  /* 0x0000000700027213 */ /* 0x000fe40000000000 */
[----:B------:R-:W-:Y:S02]  /*1c2b0*/  IABS R4, R6 ;  /* 0x0000000600047213 */ /* 0x000fe40000000000 */
[----:B------:R-:W-:Y:S01]  /*1c2c0*/  IABS R0, R8 ;  /* 0x0000000800007213 */ /* 0x000fe20000000000 */
[----:B------:R-:W-:Y:S01]  /*1c2d0*/  IMAD.MOV.U32 R6, RZ, RZ, R2 ;  /* 0x000000ffff067224 */ /* 0x000fe200078e0002 */
[----:B------:R-:W-:Y:S01]  /*1c2e0*/  I2FP.F32.S32 R3, R3 ;  /* 0x0000000300037245 */ /* 0x000fe20000201400 */
[----:B------:R-:W-:Y:S01]  /*1c2f0*/  IMAD.MOV.U32 R2, RZ, RZ, R4 ;  /* 0x000000ffff027224 */ /* 0x000fe200078e0004 */
[----:B------:R-:W-:-:S02]  /*1c300*/  FSEL R96, R30, -INF , !P6 ;  /* 0xff8000001e607808 */ /* 0x000fc40007000000 */
[----:B------:R-:W-:Y:S01]  /*1c310*/  ISETP.GE.AND P6, PT, R5, R236, PT ;  /* 0x000000ec0500720c */ /* 0x000fe20003fc6270 */
[----:B------:R-:W-:Y:S01]  /*1c320*/  IMAD.MOV.U32 R5, RZ, RZ, R0 ;  /* 0x000000ffff057224 */ /* 0x000fe200078e0000 */
[----:B------:R-:W-:Y:S01]  /*1c330*/  IABS R0, R12 ;  /* 0x0000000c00007213 */ /* 0x000fe20000000000 */
[C---:B------:R-:W-:Y:S01]  /*1c340*/  FFMA.FTZ R19, -R149.reuse, R3, R88 ;  /* 0x0000000395137223 */ /* 0x040fe20000010158 */
[----:B------:R-:W-:Y:S02]  /*1c350*/  IABS R3, R13 ;  /* 0x0000000d00037213 */ /* 0x000fe40000000000 */
[----:B------:R-:W-:Y:S02]  /*1c360*/  I2FP.F32.S32 R2, R2 ;  /* 0x0000000200027245 */ /* 0x000fe40000201400 */
[----:B------:R-:W-:Y:S02]  /*1c370*/  I2FP.F32.S32 R0, R0 ;  /* 0x0000000000007245 */ /* 0x000fe40000201400 */
[----:B------:R-:W-:Y:S01]  /*1c380*/  I2FP.F32.S32 R3, R3 ;  /* 0x0000000300037245 */ /* 0x000fe20000201400 */
[C---:B------:R-:W-:Y:S01]  /*1c390*/  FFMA.FTZ R12, -R149.reuse, R2, R33 ;  /* 0x00000002950c7223 */ /* 0x040fe20000010121 */
[----:B------:R-:W-:Y:S01]  /*1c3a0*/  I2FP.F32.S32 R6, R6 ;  /* 0x0000000600067245 */ /* 0x000fe20000201400 */
[C---:B------:R-:W-:Y:S01]  /*1c3b0*/  FFMA.FTZ R8, -R149.reuse, R0, R90 ;  /* 0x0000000095087223 */ /* 0x040fe2000001015a */
[----:B------:R-:W-:Y:S01]  /*1c3c0*/  I2FP.F32.S32 R5, R5 ;  /* 0x0000000500057245 */ /* 0x000fe20000201400 */
[----:B------:R-:W-:Y:S01]  /*1c3d0*/  FFMA.FTZ R13, -R149, R3, R32 ;  /* 0x00000003950d7223 */ /* 0x000fe20000010120 */
[----:B------:R-:W-:-:S02]  /*1c3e0*/  IABS R2, R16 ;  /* 0x0000001000027213 */ /* 0x000fc40000000000 */
[----:B------:R-:W-:Y:S02]  /*1c3f0*/  FSEL R120, R25, -INF , !P2 ;  /* 0xff80000019787808 */ /* 0x000fe40005000000 */
[----:B------:R-:W-:Y:S02]  /*1c400*/  IABS R0, R10 ;  /* 0x0000000a00007213 */ /* 0x000fe40000000000 */
[----:B------:R-:W-:Y:S01]  /*1c410*/  ISETP.GE.AND P2, PT, R15, R236, PT ;  /* 0x000000ec0f00720c */ /* 0x000fe20003f46270 */
[C---:B------:R-:W-:Y:S01]  /*1c420*/  FFMA.FTZ R15, -R149.reuse, R6, R60 ;  /* 0x00000006950f7223 */ /* 0x040fe2000001013c */
[----:B------:R-:W-:Y:S02]  /*1c430*/  FSEL R246, R24, -INF , !P1 ;  /* 0xff80000018f67808 */ /* 0x000fe40004800000 */
[----:B------:R-:W-:Y:S02]  /*1c440*/  IABS R4, R9 ;  /* 0x0000000900047213 */ /* 0x000fe40000000000 */
[----:B------:R-:W-:Y:S01]  /*1c450*/  ISETP.GE.AND P1, PT, R14, R236, PT ;  /* 0x000000ec0e00720c */ /* 0x000fe20003f26270 */
[----:B------:R-:W-:Y:S01]  /*1c460*/  FFMA.FTZ R14, -R149, R5, R61 ;  /* 0x00000005950e7223 */ /* 0x000fe2000001013d */
        /* <DEDUP_REMOVED lines=16> */
[----:B------:R-:W-:Y:S01]  /*1c570*/  FSEL R3, R15, -INF , !P3 ;  /* 0xff8000000f037808 */ /* 0x000fe20005800000 */
[C---:B------:R-:W-:Y:S01]  /*1c580*/  FFMA.FTZ R7, -R149.reuse, R7, R91 ;  /* 0x0000000795077223 */ /* 0x040fe2000001015b */
[----:B------:R-:W-:Y:S01]  /*1c590*/  FSEL R237, R8, -INF , !P6 ;  /* 0xff80000008ed7808 */ /* 0x000fe20007000000 */
[----:B------:R-:W-:Y:S01]  /*1c5a0*/  FFMA.FTZ R0, -R149, R0, R35 ;  /* 0x0000000095007223 */ /* 0x000fe20000010123 */
[----:B------:R-:W-:Y:S01]  /*1c5b0*/  FSEL R151, R18, -INF , !P4 ;  /* 0xff80000012977808 */ /* 0x000fe20006000000 */
[----:B------:R1:W-:Y:S01]  /*1c5c0*/  STL [R1+0x4], R3 ;  /* 0x0000040301007387 */ /* 0x0003e20000100800 */
[----:B------:R-:W-:-:S02]  /*1c5d0*/  FSEL R238, R7, -INF , !P4 ;  /* 0xff80000007ee7808 */ /* 0x000fc40006000000 */
[----:B------:R-:W-:Y:S02]  /*1c5e0*/  FSEL R0, R0, -INF , !P0 ;  /* 0xff80000000007808 */ /* 0x000fe40004000000 */
[----:B------:R-:W-:Y:S02]  /*1c5f0*/  FSEL R47, R5, -INF , !P3 ;  /* 0xff800000052f7808 */ /* 0x000fe40005800000 */
[----:B------:R-:W-:Y:S02]  /*1c600*/  FSEL R158, R14, -INF , !P2 ;  /* 0xff8000000e9e7808 */ /* 0x000fe40005000000 */
[----:B------:R-:W-:Y:S02]  /*1c610*/  FSEL R136, R4, -INF , !P2 ;  /* 0xff80000004887808 */ /* 0x000fe40005000000 */
[----:B------:R-:W-:Y:S02]  /*1c620*/  FSEL R139, R13, -INF , !P1 ;  /* 0xff8000000d8b7808 */ /* 0x000fe40004800000 */
[----:B-1----:R-:W-:-:S02]  /*1c630*/  FSEL R3, R2, -INF , !P1 ;  /* 0xff80000002037808 */ /* 0x002fc40004800000 */
[----:B------:R-:W-:-:S03]  /*1c640*/  FSEL R2, R12, -INF , !P0 ;  /* 0xff8000000c027808 */ /* 0x000fc60004000000 */
[----:B------:R1:W-:Y:S04]  /*1c650*/  STL [R1+0xc], R3 ;  /* 0x00000c0301007387 */ /* 0x0003e80000100800 */
[----:B------:R1:W-:Y:S04]  /*1c660*/  STL [R1+0x8], R2 ;  /* 0x0000080201007387 */ /* 0x0003e80000100800 */
[----:B------:R1:W-:Y:S01]  /*1c670*/  STL [R1+0x10], R0 ;  /* 0x0000100001007387 */ /* 0x0003e20000100800 */
[----:B------:R-:W-:Y:S05]  /*1c680*/  @!P5 BRA `(.L_x_5950) ;  /* 0x0000000c000cd947 */ /* 0x000fea0003800000 */
[----:B------:R-:W-:Y:S01]  /*1c690*/  ISETP.NE.U32.AND P0, PT, R240, RZ, PT ;  /* 0x000000fff000720c */ /* 0x000fe20003f05070 */
[----:B------:R-:W-:Y:S03]  /*1c6a0*/  BSSY B0, `(.L_x_5951) ;  /* 0x0000042000007945 */ /* 0x000fe60003800000 */
[----:B------:R-:W-:-:S13]  /*1c6b0*/  ISETP.NE.AND.EX P0, PT, R241, RZ, PT, P0 ;  /* 0x000000fff100720c */ /* 0x000fda0003f05300 */
[----:B------:R-:W-:Y:S05]  /*1c6c0*/  @!P0 BRA `(.L_x_5952) ;  /* 0x0000000000f08947 */ /* 0x000fea0003800000 */
[----:B-1----:R-:W2:Y:S01]  /*1c6d0*/  LD.E R2, desc[UR6][R28.64+0x170] ;  /* 0x000170061c027980 */ /* 0x002ea2000c101900 */
        /* <DEDUP_REMOVED lines=59> */
.L_x_5952:
[----:B-1----:R-:W2:Y:S02]  /*1ca90*/  LD.E R2, desc[UR6][R28.64+0x38] ;  /* 0x000038061c027980 */ /* 0x002ea4000c101900 */
[----:B--2---:R-:W-:-:S04]  /*1caa0*/  LEA R2, -R2, RZ, 0x6 ;  /* 0x000000ff02027211 */ /* 0x004fc800078e31ff */
[----:B------:R-:W-:Y:S02]  /*1cab0*/  SHF.R.S32.HI R3, RZ, 0x1f, R2 ;  /* 0x0000001fff037819 */ /* 0x000fe40000011402 */
.L_x_5953:
[----:B------:R-:W-:Y:S05]  /*1cac0*/  BSYNC B0 ;  /* 0x0000000000007941 */ /* 0x000fea0003800000 */
.L_x_5951:
        /* <DEDUP_REMOVED lines=127> */
.L_x_5950:
[----:B------:R-:W-:Y:S05]  /*1d2c0*/  BSYNC B1 ;  /* 0x0000000000017941 */ /* 0x000fea0003800000 */
.L_x_5949:
[----:B------:R-:W-:Y:S04]  /*1d2d0*/  STL [R1+0x54], R222 ;  /* 0x000054de01007387 */ /* 0x000fe80000100800 */
[----:B------:R3:W-:Y:S04]  /*1d2e0*/  STL [R1+0x50], R221 ;  /* 0x000050dd01007387 */ /* 0x0007e80000100800 */
[----:B-1----:R1:W4:Y:S04]  /*1d2f0*/  LD.E R0, desc[UR6][R28.64+0xdc] ;  /* 0x0000dc061c007980 */ /* 0x002328000c101900 */
[----:B---3--:R-:W3:Y:S04]  /*1d300*/  LDL.LU R221, [R1+0x4] ;  /* 0x0000040001dd7983 */ /* 0x008ee80000300800 */
[----:B------:R-:W-:Y:S04]  /*1d310*/  STL [R1+0x4c], R220 ;  /* 0x00004cdc01007387 */ /* 0x000fe80000100800 */
[----:B------:R-:W-:Y:S04]  /*1d320*/  STL [R1+0x48], R219 ;  /* 0x000048db01007387 */ /* 0x000fe80000100800 */
[----:B------:R-:W-:Y:S04]  /*1d330*/  STL [R1+0x44], R218 ;  /* 0x000044da01007387 */ /* 0x000fe80000100800 */
[----:B------:R-:W-:Y:S04]  /*1d340*/  STL [R1+0x40], R217 ;  /* 0x000040d901007387 */ /* 0x000fe80000100800 */
[----:B------:R-:W-:Y:S04]  /*1d350*/  STL [R1+0x3c], R216 ;  /* 0x00003cd801007387 */ /* 0x000fe80000100800 */
[----:B------:R-:W-:Y:S04]  /*1d360*/  STL [R1+0x38], R215 ;  /* 0x000038d701007387 */ /* 0x000fe80000100800 */
[----:B------:R2:W-:Y:S04]  /*1d370*/  STL [R1+0x34], R214 ;  /* 0x000034d601007387 */ /* 0x0005e80000100800 */
[----:B--2---:R-:W2:Y:S01]  /*1d380*/  LDL.LU R214, [R1+0x8] ;  /* 0x0000080001d67983 */ /* 0x004ea20000300800 */
[----:B------:R-:W-:-:S03]  /*1d390*/  MOV R10, R47 ;  /* 0x0000002f000a7202 */ /* 0x000fc60000000f00 */
[----:B------:R1:W-:Y:S04]  /*1d3a0*/  STL [R1+0x30], R213 ;  /* 0x000030d501007387 */ /* 0x0003e80000100800 */
[----:B------:R1:W-:Y:S04]  /*1d3b0*/  STL [R1+0x2c], R208 ;  /* 0x00002cd001007387 */ /* 0x0003e80000100800 */
[----:B------:R-:W-:Y:S04]  /*1d3c0*/  STL [R1+0x28], R149 ;  /* 0x0000289501007387 */ /* 0x000fe80000100800 */
[----:B-1----:R-:W4:Y:S04]  /*1d3d0*/  LDL.LU R213, [R1+0xc] ;  /* 0x00000c0001d57983 */ /* 0x002f280000300800 */
[----:B------:R-:W4:Y:S01]  /*1d3e0*/  LDL.LU R208, [R1+0x10] ;  /* 0x0000100001d07983 */ /* 0x000f220000300800 */
[----:B------:R-:W-:-:S04]  /*1d3f0*/  FMNMX.FTZ R2, R40, R38, !PT ;  /* 0x0000002628027209 */ /* 0x000fc80007810000 */
        /* <DEDUP_REMOVED lines=22> */
[----:B------:R-:W-:Y:S02]  /*1d560*/  FMNMX.FTZ R2, R136, R2, !PT ;  /* 0x0000000288027209 */ /* 0x000fe40007810000 */
[----:B------:R-:W-:-:S05]  /*1d570*/  LEA R209, R42, UR4, 0x1 ;  /* 0x000000042ad17c11 */ /* 0x000fca000f8e08ff */
[----:B------:R-:W-:Y:S01]  /*1d580*/  IMAD R210, R43, 0x2, R209 ;  /* 0x000000022bd27824 */ /* 0x000fe200078e02d1 */
[----:B------:R-:W-:Y:S04]  /*1d590*/  LDSM.16.MT88.4 R20, [R209+0x12000] ;  /* 0x01200000d114783b */ /* 0x000fe80000004200 */
[----:B------:R-:W-:Y:S01]  /*1d5a0*/  LDSM.16.MT88.4 R32, [R210+0x10000] ;  /* 0x01000000d220783b */ /* 0x000fe20000004200 */
[C---:B------:R-:W-:Y:S01]  /*1d5b0*/  LEA R212, R39.reuse, R209, 0x1 ;  /* 0x000000d127d47211 */ /* 0x040fe200078e08ff */
[----:B------:R-:W-:Y:S02]  /*1d5c0*/  IMAD R211, R39, 0x2, R210 ;  /* 0x0000000227d37824 */ /* 0x000fe400078e02d2 */
[----:B------:R-:W-:Y:S04]  /*1d5d0*/  LDSM.16.MT88.4 R16, [R210+0x12000] ;  /* 0x01200000d210783b */ /* 0x000fe80000004200 */
[----:B------:R-:W-:Y:S04]  /*1d5e0*/  LDSM.16.MT88.4 R28, [R212+0x10000] ;  /* 0x01000000d41c783b */ /* 0x000fe80000004200 */
[----:B------:R-:W-:Y:S04]  /*1d5f0*/  LDSM.16.MT88.4 R24, [R211+0x10000] ;  /* 0x01000000d318783b */ /* 0x000fe80000004200 */
[----:B------:R-:W-:Y:S01]  /*1d600*/  LDSM.16.MT88.4 R12, [R212+0x12000] ;  /* 0x01200000d40c783b */ /* 0x000fe20000004200 */
[----:B---3--:R-:W-:-:S04]  /*1d610*/  FMNMX.FTZ R150, R221, R150, !PT ;  /* 0x00000096dd967209 */ /* 0x008fc80007810000 */
[----:B------:R-:W-:-:S04]  /*1d620*/  FMNMX.FTZ R150, R158, R150, !PT ;  /* 0x000000969e967209 */ /* 0x000fc80007810000 */
[----:B------:R-:W-:-:S04]  /*1d630*/  FMNMX.FTZ R150, R139, R150, !PT ;  /* 0x000000968b967209 */ /* 0x000fc80007810000 */
[----:B--2---:R-:W-:-:S05]  /*1d640*/  FMNMX.FTZ R150, R214, R150, !PT ;  /* 0x00000096d6967209 */ /* 0x004fca0007810000 */
[----:B------:R-:W1:Y:S01]  /*1d650*/  SHFL.BFLY PT, R4, R150, 0x2, 0x1f ;  /* 0x0c401f0096047f89 */ /* 0x000e6200000e0000 */
[----:B----4-:R-:W-:-:S04]  /*1d660*/  FMNMX.FTZ R2, R213, R2, !PT ;  /* 0x00000002d5027209 */ /* 0x010fc80007810000 */
[----:B------:R-:W-:-:S05]  /*1d670*/  FMNMX.FTZ R2, R208, R2, !PT ;  /* 0x00000002d0027209 */ /* 0x000fca0007810000 */
[----:B------:R-:W2:Y:S01]  /*1d680*/  SHFL.BFLY PT, R3, R2, 0x2, 0x1f ;  /* 0x0c401f0002037f89 */ /* 0x000ea200000e0000 */
[----:B-1----:R-:W-:-:S05]  /*1d690*/  FMNMX.FTZ R150, R150, R4, !PT ;  /* 0x0000000496967209 */ /* 0x002fca0007810000 */
[----:B------:R-:W1:Y:S01]  /*1d6a0*/  SHFL.BFLY PT, R4, R150, 0x1, 0x1f ;  /* 0x0c201f0096047f89 */ /* 0x000e6200000e0000 */
[----:B--2---:R-:W-:-:S05]  /*1d6b0*/  FMNMX.FTZ R2, R2, R3, !PT ;  /* 0x0000000302027209 */ /* 0x004fca0007810000 */
[----:B------:R-:W2:Y:S01]  /*1d6c0*/  SHFL.BFLY PT, R9, R2, 0x1, 0x1f ;  /* 0x0c201f0002097f89 */ /* 0x000ea200000e0000 */
[----:B-1----:R-:W-:-:S04]  /*1d6d0*/  FMNMX.FTZ R150, R150, R4, !PT ;  /* 0x0000000496967209 */ /* 0x002fc80007810000 */
[----:B------:R-:W-:Y:S01]  /*1d6e0*/  FSETP.NEU.FTZ.AND P0, PT, R150, -INF , PT ;  /* 0xff8000009600780b */ /* 0x000fe20003f1d000 */
[----:B------:R-:W-:-:S05]  /*1d6f0*/  FMUL.FTZ R3, R0, R150 ;  /* 0x0000009600037220 */ /* 0x000fca0000410000 */
[----:B------:R-:W-:-:S05]  /*1d700*/  FSEL R3, R3, RZ, P0 ;  /* 0x000000ff03037208 */ /* 0x000fca0000000000 */
[-CC-:B------:R-:W-:Y:S01]  /*1d710*/  FFMA.FTZ R4, R40, R0.reuse, -R3.reuse ;  /* 0x0000000028047223 */ /* 0x180fe20000010803 */
[----:B--2---:R-:W-:Y:S01]  /*1d720*/  FMNMX.FTZ R9, R2, R9, !PT ;  /* 0x0000000902097209 */ /* 0x004fe20007810000 */
[-CC-:B------:R-:W-:Y:S02]  /*1d730*/  FFMA.FTZ R2, R38, R0.reuse, -R3.reuse ;  /* 0x0000000026027223 */ /* 0x180fe40000010803 */
[----:B------:R1:W-:Y:S01]  /*1d740*/  MUFU.EX2 R215, R4 ;  /* 0x0000000400d77308 */ /* 0x0003e20000000800 */
[-CC-:B------:R-:W-:Y:S01]  /*1d750*/  FFMA.FTZ R8, R96, R0.reuse, -R3.reuse ;  /* 0x0000000060087223 */ /* 0x180fe20000010803 */
[----:B------:R-:W-:Y:S01]  /*1d760*/  FSETP.NEU.FTZ.AND P0, PT, R9, -INF , PT ;  /* 0xff8000000900780b */ /* 0x000fe20003f1d000 */
[----:B------:R-:W-:Y:S05]  /*1d770*/  LDSM.16.MT88.4 R36, [R211+0x12000] ;  /* 0x01200000d324783b */ /* 0x000fea0000004200 */
[----:B------:R2:W-:Y:S01]  /*1d780*/  MUFU.EX2 R218, R2 ;  /* 0x0000000200da7308 */ /* 0x0005e20000000800 */
[----:B-1----:R-:W-:-:S07]  /*1d790*/  FFMA.FTZ R4, R45, R0, -R3 ;  /* 0x000000002d047223 */ /* 0x002fce0000010803 */
[----:B------:R1:W-:Y:S01]  /*1d7a0*/  MUFU.EX2 R149, R4 ;  /* 0x0000000400957308 */ /* 0x0003e20000000800 */
[----:B--2---:R-:W-:-:S05]  /*1d7b0*/  FMUL.FTZ R2, R0, R9 ;  /* 0x0000000900027220 */ /* 0x004fca0000410000 */
[----:B------:R-:W-:Y:S01]  /*1d7c0*/  FSEL R2, R2, RZ, P0 ;  /* 0x000000ff02027208 */ /* 0x000fe20000000000 */
[----:B-1----:R-:W-:-:S04]  /*1d7d0*/  FFMA.FTZ R4, R44, R0, -R3 ;  /* 0x000000002c047223 */ /* 0x002fc80000010803 */
[----:B------:R1:W2:Y:S02]  /*1d7e0*/  MUFU.EX2 R222, R4 ;  /* 0x0000000400de7308 */ /* 0x0002a40000000800 */
[-CC-:B-1----:R-:W-:Y:S01]  /*1d7f0*/  FFMA.FTZ R4, R41, R0.reuse, -R2.reuse ;  /* 0x0000000029047223 */ /* 0x182fe20000010802 */
[----:B--2---:R-:W-:Y:S01]  /*1d800*/  F2FP.F16.F32.PACK_AB R6, R222, R149 ;  /* 0x00000095de06723e */ /* 0x004fe200000000ff */
[----:B------:R-:W1:Y:S04]  /*1d810*/  LDSM.16.MT88.4 R40, [R209+0x10000] ;  /* 0x01000000d128783b */ /* 0x000e680000004200 */
[----:B------:R2:W-:Y:S02]  /*1d820*/  MUFU.EX2 R216, R4 ;  /* 0x0000000400d87308 */ /* 0x0005e40000000800 */
[----:B--2---:R-:W-:-:S06]  /*1d830*/  FFMA.FTZ R4, R46, R0, -R2 ;  /* 0x000000002e047223 */ /* 0x004fcc0000010802 */
[----:B------:R-:W-:Y:S01]  /*1d840*/  MUFU.EX2 R154, R8 ;  /* 0x00000008009a7308 */ /* 0x000fe20000000800 */
[----:B------:R-:W-:Y:S07]  /*1d850*/  LDSM.16.MT88.4 R44, [R209+0x14000] ;  /* 0x01400000d12c783b */ /* 0x000fee0000004200 */
[----:B------:R2:W3:Y:S02]  /*1d860*/  MUFU.EX2 R219, R4 ;  /* 0x0000000400db7308 */ /* 0x0004e40000000800 */
[----:B--2---:R-:W-:-:S06]  /*1d870*/  FFMA.FTZ R4, R48, R0, -R2 ;  /* 0x0000000030047223 */ /* 0x004fcc0000010802 */
[----:B------:R2:W-:Y:S02]  /*1d880*/  MUFU.EX2 R138, R4 ;  /* 0x00000004008a7308 */ /* 0x0005e40000000800 */
[----:B--2---:R-:W-:-:S06]  /*1d890*/  FFMA.FTZ R4, R49, R0, -R2 ;  /* 0x0000000031047223 */ /* 0x004fcc0000010802 */
[----:B------:R2:W4:Y:S01]  /*1d8a0*/  MUFU.EX2 R217, R4 ;  /* 0x0000000400d97308 */ /* 0x0005220000000800 */
[----:B---3--:R-:W-:Y:S02]  /*1d8b0*/  F2FP.F16.F32.PACK_AB R5, R219, R216 ;  /* 0x000000d8db05723e */ /* 0x008fe400000000ff */
[----:B--2---:R-:W-:Y:S02]  /*1d8c0*/  F2FP.F16.F32.PACK_AB R4, R218, R215 ;  /* 0x000000d7da04723e */ /* 0x004fe400000000ff */
[----:B----4-:R-:W-:-:S07]  /*1d8d0*/  F2FP.F16.F32.PACK_AB R7, R217, R138 ;  /* 0x0000008ad907723e */ /* 0x010fce00000000ff */
[C---:B------:R-:W-:Y:S06]  /*1d8e0*/  HMMA.16816.F32 R88, R4.reuse, R32, RZ ;  /* 0x000000200458723c */ /* 0x040fec00000018ff */
[C---:B------:R-:W-:Y:S01]  /*1d8f0*/  HMMA.16816.F32 R56, R4.reuse, R34, RZ ;  /* 0x000000220438723c */ /* 0x040fe200000018ff */
[----:B------:R-:W2:Y:S05]  /*1d900*/  LDSM.16.MT88.4 R32, [R212+0x14000] ;  /* 0x01400000d420783b */ /* 0x000eaa0000004200 */
[C---:B------:R-:W-:Y:S06]  /*1d910*/  HMMA.16816.F32 R76, R4.reuse, R20, RZ ;  /* 0x00000014044c723c */ /* 0x040fec00000018ff */
[----:B------:R-:W-:Y:S01]  /*1d920*/  HMMA.16816.F32 R52, R4, R22, RZ ;  /* 0x000000160434723c */ /* 0x000fe200000018ff */
[----:B------:R-:W3:Y:S01]  /*1d930*/  LDSM.16.MT88.4 R20, [R211+0x14000] ;  /* 0x01400000d314783b */ /* 0x000ee20000004200 */
[----:B------:R-:W-:-:S04]  /*1d940*/  FFMA.FTZ R8, R97, R0, -R3 ;  /* 0x0000000061087223 */ /* 0x000fc80000010803 */
[----:B------:R4:W-:Y:S01]  /*1d950*/  MUFU.EX2 R156, R8 ;  /* 0x00000008009c7308 */ /* 0x0009e20000000800 */
[C---:B------:R-:W-:Y:S06]  /*1d960*/  HMMA.16816.F32 R84, R4.reuse, R28, RZ ;  /* 0x0000001c0454723c */ /* 0x040fec00000018ff */
[----:B------:R-:W-:Y:S01]  /*1d970*/  HMMA.16816.F32 R112, R4, R30, RZ ;  /* 0x0000001e0470723c */ /* 0x000fe200000018ff */
[----:B------:R-:W3:Y:S01]  /*1d980*/  LDSM.16.MT88.4 R28, [R209+0x16000] ;  /* 0x01600000d11c783b */ /* 0x000ee20000004200 */
[----:B----4-:R-:W-:-:S04]  /*1d990*/  FFMA.FTZ R8, R116, R0, -R3 ;  /* 0x0000000074087223 */ /* 0x010fc80000010803 */
[C---:B-1----:R-:W-:Y:S01]  /*1d9a0*/  HMMA.16816.F32 R92, R4.reuse, R40, RZ ;  /* 0x00000028045c723c */ /* 0x042fe200000018ff */
[----:B------:R1:W-:Y:S05]  /*1d9b0*/  MUFU.EX2 R11, R8 ;  /* 0x00000008000b7308 */ /* 0x0003ea0000000800 */
[C---:B------:R-:W-:Y:S01]  /*1d9c0*/  HMMA.16816.F32 R60, R4.reuse, R42, RZ ;  /* 0x0000002a043c723c */ /* 0x040fe200000018ff */
[----:B------:R-:W4:Y:S05]  /*1d9d0*/  LDSM.16.MT88.4 R40, [R210+0x14000] ;  /* 0x01400000d228783b */ /* 0x000f2a0000004200 */
[C---:B------:R-:W-:Y:S06]  /*1d9e0*/  HMMA.16816.F32 R80, R4.reuse, R24, RZ ;  /* 0x000000180450723c */ /* 0x040fec00000018ff */
[----:B------:R-:W-:Y:S01]  /*1d9f0*/  HMMA.16816.F32 R108, R4, R26, RZ ;  /* 0x0000001a046c723c */ /* 0x000fe200000018ff */
[----:B------:R-:W4:Y:S01]  /*1da00*/  LDSM.16.MT88.4 R24, [R210+0x16000] ;  /* 0x01600000d218783b */ /* 0x000f220000004200 */
[----:B-1----:R-:W-:-:S04]  /*1da10*/  FFMA.FTZ R8, R120, R0, -R3 ;  /* 0x0000000078087223 */ /* 0x002fc80000010803 */
[C---:B------:R-:W-:Y:S01]  /*1da20*/  HMMA.16816.F32 R72, R4.reuse, R16, RZ ;  /* 0x000000100448723c */ /* 0x040fe200000018ff */
[----:B------:R1:W-:Y:S05]  /*1da30*/  MUFU.EX2 R220, R8 ;  /* 0x0000000800dc7308 */ /* 0x0003ea0000000800 */
[C---:B------:R-:W-:Y:S01]  /*1da40*/  HMMA.16816.F32 R48, R4.reuse, R18, RZ ;  /* 0x000000120430723c */ /* 0x040fe200000018ff */
[----:B------:R-:W4:Y:S05]  /*1da50*/  LDSM.16.MT88.4 R16, [R212+0x16000] ;  /* 0x01600000d410783b */ /* 0x000f2a0000004200 */
[C---:B------:R-:W-:Y:S06]  /*1da60*/  HMMA.16816.F32 R68, R4.reuse, R12, RZ ;  /* 0x0000000c0444723c */ /* 0x040fec00000018ff */
[----:B------:R-:W-:Y:S01]  /*1da70*/  HMMA.16816.F32 R104, R4, R14, RZ ;  /* 0x0000000e0468723c */ /* 0x000fe200000018ff */
[----:B------:R-:W4:Y:S01]  /*1da80*/  LDSM.16.MT88.4 R12, [R211+0x16000] ;  /* 0x01600000d30c783b */ /* 0x000f220000004200 */
[----:B-1----:R-:W-:-:S04]  /*1da90*/  FFMA.FTZ R8, R124, R0, -R2 ;  /* 0x000000007c087223 */ /* 0x002fc80000010802 */
[----:B------:R1:W-:Y:S01]  /*1daa0*/  MUFU.EX2 R155, R8 ;  /* 0x00000008009b7308 */ /* 0x0003e20000000800 */
[C---:B--2---:R-:W-:Y:S06]  /*1dab0*/  HMMA.16816.F32 R116, R4.reuse, R32, RZ ;  /* 0x000000200474723c */ /* 0x044fec00000018ff */
[C---:B------:R-:W-:Y:S01]  /*1dac0*/  HMMA.16816.F32 R120, R4.reuse, R34, RZ ;  /* 0x000000220478723c */ /* 0x040fe200000018ff */
[----:B------:R-:W2:Y:S05]  /*1dad0*/  LDSM.16.MT88.4 R32, [R209+0x10800] ;  /* 0x01080000d120783b */ /* 0x000eaa0000004200 */
[----:B---3--:R-:W-:Y:S01]  /*1dae0*/  HMMA.16816.F32 R124, R4, R20, RZ ;  /* 0x00000014047c723c */ /* 0x008fe200000018ff */
[----:B-1----:R-:W-:-:S05]  /*1daf0*/  FFMA.FTZ R8, R128, R0, -R2 ;  /* 0x0000000080087223 */ /* 0x002fca0000010802 */
[----:B------:R-:W-:Y:S01]  /*1db00*/  HMMA.16816.F32 R128, R4, R22, RZ ;  /* 0x000000160480723c */ /* 0x000fe200000018ff */
[----:B------:R-:W1:Y:S01]  /*1db10*/  LDSM.16.MT88.4 R20, [R210+0x10800] ;  /* 0x01080000d214783b */ /* 0x000e620000004200 */
[----:B------:R3:W4:Y:S02]  /*1db20*/  MUFU.EX2 R134, R8 ;  /* 0x0000000800867308 */ /* 0x0007240000000800 */
[----:B---3--:R-:W-:-:S06]  /*1db30*/  FFMA.FTZ R8, R132, R0, -R2 ;  /* 0x0000000084087223 */ /* 0x008fcc0000010802 */
[----:B------:R3:W-:Y:S01]  /*1db40*/  MUFU.EX2 R153, R8 ;  /* 0x0000000800997308 */ /* 0x0007e20000000800 */
[----:B------:R-:W-:Y:S01]  /*1db50*/  HMMA.16816.F32 R140, R4, R28, RZ ;  /* 0x0000001c048c723c */ /* 0x000fe200000018ff */
[----:B---3--:R-:W-:-:S06]  /*1db60*/  FFMA.FTZ R8, R133, R0, -R2 ;  /* 0x0000000085087223 */ /* 0x008fcc0000010802 */
[----:B------:R4:W3:Y:S01]  /*1db70*/  MUFU.EX2 R137, R8 ;  /* 0x0000000800897308 */ /* 0x0008e20000000800 */
[C---:B------:R-:W-:Y:S01]  /*1db80*/  HMMA.16816.F32 R144, R4.reuse, R30, RZ ;  /* 0x0000001e0490723c */ /* 0x040fe200000018ff */
[----:B------:R-:W1:Y:S05]  /*1db90*/  LDSM.16.MT88.4 R28, [R212+0x10800] ;  /* 0x01080000d41c783b */ /* 0x000e6a0000004200 */
[C---:B------:R-:W-:Y:S06]  /*1dba0*/  HMMA.16816.F32 R64, R4.reuse, R36, RZ ;  /* 0x000000240440723c */ /* 0x040fec00000018ff */
[----:B------:R-:W-:Y:S01]  /*1dbb0*/  HMMA.16816.F32 R100, R4, R38, RZ ;  /* 0x000000260464723c */ /* 0x000fe200000018ff */
[----:B----4-:R-:W-:-:S05]  /*1dbc0*/  MOV R8, R134 ;  /* 0x0000008600087202 */ /* 0x010fca0000000f00 */
[C---:B------:R-:W-:Y:S06]  /*1dbd0*/  HMMA.16816.F32 R36, R4.reuse, R44, RZ ;  /* 0x0000002c0424723c */ /* 0x040fec00000018ff */
[C---:B------:R-:W-:Y:S06]  /*1dbe0*/  HMMA.16816.F32 R96, R4.reuse, R40, RZ ;  /* 0x000000280460723c */ /* 0x040fec00000018ff */
[C---:B------:R-:W-:Y:S06]  /*1dbf0*/  HMMA.16816.F32 R44, R4.reuse, R46, RZ ;  /* 0x0000002e042c723c */ /* 0x040fec00000018ff */
[C---:B------:R-:W-:Y:S06]  /*1dc00*/  HMMA.16816.F32 R40, R4.reuse, R42, RZ ;  /* 0x0000002a0428723c */ /* 0x040fec00000018ff */
[C---:B------:R-:W-:Y:S06]  /*1dc10*/  HMMA.16816.F32 R160, R4.reuse, R24, RZ ;  /* 0x0000001804a0723c */ /* 0x040fec00000018ff */
[C---:B------:R-:W-:Y:S06]  /*1dc20*/  HMMA.16816.F32 R168, R4.reuse, R26, RZ ;  /* 0x0000001a04a8723c */ /* 0x040fec00000018ff */
[C---:B------:R-:W-:Y:S06]  /*1dc30*/  HMMA.16816.F32 R180, R4.reuse, R16, RZ ;  /* 0x0000001004b4723c */ /* 0x040fec00000018ff */
[C---:B------:R-:W-:Y:S01]  /*1dc40*/  HMMA.16816.F32 R184, R4.reuse, R18, RZ ;  /* 0x0000001204b8723c */ /* 0x040fe200000018ff */
[----:B------:R-:W4:Y:S05]  /*1dc50*/  LDSM.16.MT88.4 R16, [R211+0x10800] ;  /* 0x01080000d310783b */ /* 0x000f2a0000004200 */
[C---:B------:R-:W-:Y:S06]  /*1dc60*/  HMMA.16816.F32 R200, R4.reuse, R12, RZ ;  /* 0x0000000c04c8723c */ /* 0x040fec00000018ff */
[----:B------:R-:W-:Y:S01]  /*1dc70*/  HMMA.16816.F32 R196, R4, R14, RZ ;  /* 0x0000000e04c4723c */ /* 0x000fe200000018ff */
[----:B------:R-:W-:Y:S06]  /*1dc80*/  LDSM.16.MT88.4 R12, [R209+0x12800] ;  /* 0x01280000d10c783b */ /* 0x000fec0000004200 */
[----:B------:R-:W-:-:S02]  /*1dc90*/  F2FP.F16.F32.PACK_AB R4, R156, R154 ;  /* 0x0000009a9c04723e */ /* 0x000fc400000000ff */
[----:B------:R-:W-:Y:S02]  /*1dca0*/  F2FP.F16.F32.PACK_AB R5, R8, R155 ;  /* 0x0000009b0805723e */ /* 0x000fe400000000ff */
[----:B------:R-:W-:Y:S02]  /*1dcb0*/  F2FP.F16.F32.PACK_AB R6, R220, R11 ;  /* 0x0000000bdc06723e */ /* 0x000fe400000000ff */
[----:B---3--:R-:W-:-:S07]  /*1dcc0*/  F2FP.F16.F32.PACK_AB R7, R137, R153 ;  /* 0x000000998907723e */ /* 0x008fce00000000ff */
[C---:B--2---:R-:W-:Y:S06]  /*1dcd0*/  HMMA.16816.F32 R92, R4.reuse, R32, R92 ;  /* 0x00000020045c723c */ /* 0x044fec000000185c */
[C---:B-1----:R-:W-:Y:S06]  /*1dce0*/  HMMA.16816.F32 R24, R4.reuse, R20, R88 ;  /* 0x000000140418723c */ /* 0x042fec0000001858 */
[----:B------:R-:W-:-:S12]  /*1dcf0*/  HMMA.16816.F32 R20, R4, R22, R56 ;  /* 0x000000160414723c */ /* 0x000fd80000001838 */
[----:B------:R-:W-:Y:S01]  /*1dd00*/  IMAD.MOV.U32 R135, RZ, RZ, R94 ;  /* 0x000000ffff877224 */ /* 0x000fe200078e005e */
[----:B------:R-:W-:Y:S01]  /*1dd10*/  MOV R134, R95 ;  /* 0x0000005f00867202 */ /* 0x000fe20000000f00 */
[----:B------:R-:W-:Y:S01]  /*1dd20*/  IMAD.MOV.U32 R133, RZ, RZ, R92 ;  /* 0x000000ffff857224 */ /* 0x000fe200078e005c */
[----:B------:R-:W-:-:S03]  /*1dd30*/  MOV R132, R93 ;  /* 0x0000005d00847202 */ /* 0x000fc60000000f00 */
[----:B------:R-:W-:Y:S01]  /*1dd40*/  IMAD.MOV.U32 R95, RZ, RZ, R24 ;  /* 0x000000ffff5f7224 */ /* 0x000fe200078e0018 */
[----:B------:R-:W-:Y:S01]  /*1dd50*/  MOV R94, R25 ;  /* 0x00000019005e7202 */ /* 0x000fe20000000f00 */
[----:B------:R-:W-:Y:S01]  /*1dd60*/  IMAD.MOV.U32 R93, RZ, RZ, R26 ;  /* 0x000000ffff5d7224 */ /* 0x000fe200078e001a */
[----:B------:R-:W-:Y:S02]  /*1dd70*/  MOV R92, R27 ;  /* 0x0000001b005c7202 */ /* 0x000fe40000000f00 */
[C---:B------:R-:W-:Y:S06]  /*1dd80*/  HMMA.16816.F32 R24, R4.reuse, R28, R84 ;  /* 0x0000001c0418723c */ /* 0x040fec0000001854 */
[----:B------:R-:W-:Y:S01]  /*1dd90*/  HMMA.16816.F32 R28, R4, R30, R112 ;  /* 0x0000001e041c723c */ /* 0x000fe20000001870 */
[----:B------:R-:W-:Y:S01]  /*1dda0*/  IMAD.MOV.U32 R91, RZ, RZ, R20 ;  /* 0x000000ffff5b7224 */ /* 0x000fe200078e0014 */
[----:B------:R-:W-:Y:S01]  /*1ddb0*/  MOV R90, R21 ;  /* 0x00000015005a7202 */ /* 0x000fe20000000f00 */
[----:B------:R-:W-:Y:S01]  /*1ddc0*/  IMAD.MOV.U32 R89, RZ, RZ, R22 ;  /* 0x000000ffff597224 */ /* 0x000fe200078e0016 */
[----:B------:R-:W-:-:S02]  /*1ddd0*/  MOV R88, R23 ;  /* 0x0000001700587202 */ /* 0x000fc40000000f00 */
[----:B------:R-:W1:-:S12]  /*1dde0*/  LDSM.16.MT88.4 R20, [R210+0x12800] ;  /* 0x01280000d214783b */ /* 0x000e580000004200 */
        /* <DEDUP_REMOVED lines=8> */
[----:B------:R-:W-:Y:S02]  /*1de70*/  MOV R56, R29 ;  /* 0x0000001d00387202 */ /* 0x000fe40000000f00 */
[C---:B----4-:R-:W-:Y:S06]  /*1de80*/  HMMA.16816.F32 R28, R4.reuse, R16, R80 ;  /* 0x00000010041c723c */ /* 0x050fec0000001850 */
[C---:B------:R-:W-:Y:S01]  /*1de90*/  HMMA.16816.F32 R192, R4.reuse, R18, R108 ;  /* 0x0000001204c0723c */ /* 0x040fe2000000186c */
[----:B------:R-:W3:Y:S05]  /*1dea0*/  LDSM.16.MT88.4 R16, [R209+0x14800] ;  /* 0x01480000d110783b */ /* 0x000eea0000004200 */
[----:B-1----:R-:W-:-:S12]  /*1deb0*/  HMMA.16816.F32 R172, R4, R20, R72 ;  /* 0x0000001404ac723c */ /* 0x002fd80000001848 */
[----:B------:R-:W-:Y:S01]  /*1dec0*/  IMAD.MOV.U32 R83, RZ, RZ, R28 ;  /* 0x000000ffff537224 */ /* 0x000fe200078e001c */
[----:B------:R-:W-:Y:S01]  /*1ded0*/  MOV R82, R29 ;  /* 0x0000001d00527202 */ /* 0x000fe20000000f00 */
[----:B------:R-:W-:Y:S01]  /*1dee0*/  IMAD.MOV.U32 R81, RZ, RZ, R30 ;  /* 0x000000ffff517224 */ /* 0x000fe200078e001e */
[----:B------:R-:W-:Y:S02]  /*1def0*/  MOV R80, R31 ;  /* 0x0000001f00507202 */ /* 0x000fe40000000f00 */
[----:B------:R-:W1:Y:S01]  /*1df00*/  LDSM.16.MT88.4 R28, [R211+0x12800] ;  /* 0x01280000d31c783b */ /* 0x000e620000004200 */
[C---:B------:R-:W-:Y:S03]  /*1df10*/  HMMA.16816.F32 R164, R4.reuse, R22, R48 ;  /* 0x0000001604a4723c */ /* 0x040fe60000001830 */
[----:B------:R-:W4:Y:S03]  /*1df20*/  LDSM.16.MT88.4 R20, [R212+0x14800] ;  /* 0x01480000d414783b */ /* 0x000f260000004200 */
[C---:B------:R-:W-:Y:S06]  /*1df30*/  HMMA.16816.F32 R188, R4.reuse, R12, R76 ;  /* 0x0000000c04bc723c */ /* 0x040fec000000184c */
[C---:B------:R-:W-:Y:S01]  /*1df40*/  HMMA.16816.F32 R176, R4.reuse, R14, R52 ;  /* 0x0000000e04b0723c */ /* 0x040fe20000001834 */
[----:B------:R-:W4:Y:S01]  /*1df50*/  LDSM.16.MT88.4 R12, [R210+0x14800] ;  /* 0x01480000d20c783b */ /* 0x000f220000004200 */
[----:B------:R-:W-:Y:S01]  /*1df60*/  IMAD.MOV.U32 R33, RZ, RZ, R158 ;  /* 0x000000ffff217224 */ /* 0x000fe200078e009e */
[----:B------:R-:W-:Y:S01]  /*1df70*/  MOV R58, R156 ;  /* 0x0000009c003a7202 */ /* 0x000fe20000000f00 */
[----:B------:R-:W-:Y:S01]  /*1df80*/  IMAD.MOV.U32 R59, RZ, RZ, R155 ;  /* 0x000000ffff3b7224 */ /* 0x000fe200078e009b */
[----:B------:R-:W-:Y:S01]  /*1df90*/  MOV R32, R152 ;  /* 0x0000009800207202 */ /* 0x000fe20000000f00 */
[C---:B------:R-:W-:Y:S06]  /*1dfa0*/  HMMA.16816.F32 R204, R4.reuse, R34, R60 ;  /* 0x0000002204cc723c */ /* 0x040fec000000183c */
[----:B--2---:R-:W-:Y:S01]  /*1dfb0*/  HMMA.16816.F32 R156, R4, R24, R68 ;  /* 0x00000018049c723c */ /* 0x004fe20000001844 */
[----:B------:R-:W-:Y:S01]  /*1dfc0*/  MOV R34, R154 ;  /* 0x0000009a00227202 */ /* 0x000fe20000000f00 */
[----:B------:R-:W-:-:S04]  /*1dfd0*/  IMAD.MOV.U32 R35, RZ, RZ, R153 ;  /* 0x000000ffff237224 */ /* 0x000fc800078e0099 */
[C---:B------:R-:W-:Y:S01]  /*1dfe0*/  HMMA.16816.F32 R152, R4.reuse, R26, R104 ;  /* 0x0000001a0498723c */ /* 0x040fe20000001868 */
[----:B------:R-:W2:Y:S01]  /*1dff0*/  LDSM.16.MT88.4 R24, [R211+0x14800] ;  /* 0x01480000d318783b */ /* 0x000ea20000004200 */
[----:B------:R-:W-:Y:S01]  /*1e000*/  IMAD.MOV.U32 R60, RZ, RZ, R139 ;  /* 0x000000ffff3c7224 */ /* 0x000fe200078e008b */
[----:B------:R-:W-:Y:S01]  /*1e010*/  MOV R61, R138 ;  /* 0x0000008a003d7202 */ /* 0x000fe20000000f00 */
[----:B------:R-:W-:Y:S01]  /*1e020*/  IMAD.MOV.U32 R62, RZ, RZ, R137 ;  /* 0x000000ffff3e7224 */ /* 0x000fe200078e0089 */
[----:B------:R-:W-:Y:S01]  /*1e030*/  MOV R63, R136 ;  /* 0x00000088003f7202 */ /* 0x000fe20000000f00 */
[----:B------:R-:W-:Y:S01]  /*1e040*/  IMAD.MOV.U32 R109, RZ, RZ, R113 ;  /* 0x000000ffff6d7224 */ /* 0x000fe200078e0071 */
[----:B------:R-:W-:Y:S02]  /*1e050*/  MOV R110, R112 ;  /* 0x00000070006e7202 */ /* 0x000fe40000000f00 */
[----:B---3--:R-:W-:Y:S01]  /*1e060*/  HMMA.16816.F32 R112, R4, R16, R36 ;  /* 0x000000100470723c */ /* 0x008fe20000001824 */
[----:B------:R-:W-:Y:S01]  /*1e070*/  IMAD.MOV.U32 R105, RZ, RZ, R135 ;  /* 0x000000ffff697224 */ /* 0x000fe200078e0087 */
[----:B------:R-:W-:-:S05]  /*1e080*/  MOV R106, R134 ;  /* 0x00000086006a7202 */ /* 0x000fca0000000f00 */
[----:B------:R-:W-:Y:S01]  /*1e090*/  IMAD.MOV.U32 R39, RZ, RZ, R60 ;  /* 0x000000ffff277224 */ /* 0x000fe200078e003c */
[----:B------:R-:W-:Y:S01]  /*1e0a0*/  MOV R36, R61 ;  /* 0x0000003d00247202 */ /* 0x000fe20000000f00 */
[----:B------:R-:W-:Y:S01]  /*1e0b0*/  IMAD.MOV.U32 R37, RZ, RZ, R62 ;  /* 0x000000ffff257224 */ /* 0x000fe200078e003e */
[----:B------:R-:W-:Y:S02]  /*1e0c0*/  MOV R38, R63 ;  /* 0x0000003f00267202 */ /* 0x000fe40000000f00 */
[----:B------:R-:W-:Y:S01]  /*1e0d0*/  HMMA.16816.F32 R60, R4, R18, R44 ;  /* 0x00000012043c723c */ /* 0x000fe2000000182c */
[----:B------:R-:W-:Y:S01]  /*1e0e0*/  IMAD.MOV.U32 R107, RZ, RZ, R133 ;  /* 0x000000ffff6b7224 */ /* 0x000fe200078e0085 */
[----:B------:R-:W-:Y:S01]  /*1e0f0*/  MOV R104, R132 ;  /* 0x0000008400687202 */ /* 0x000fe20000000f00 */
[----:B------:R-:W-:Y:S04]  /*1e100*/  LDSM.16.MT88.4 R16, [R210+0x16800] ;  /* 0x01680000d210783b */ /* 0x000fe80000004200 */
[----:B------:R-:W-:-:S02]  /*1e110*/  IMAD.MOV.U32 R46, RZ, RZ, R8 ;  /* 0x000000ffff2e7224 */ /* 0x000fc400078e0008 */
[-CC-:B------:R-:W-:Y:S01]  /*1e120*/  FFMA.FTZ R8, R246, R0.reuse, -R3.reuse ;  /* 0x00000000f6087223 */ /* 0x180fe20000010803 */
[C---:B-1----:R-:W-:Y:S03]  /*1e130*/  HMMA.16816.F32 R136, R4.reuse, R28, R64 ;  /* 0x0000001c0488723c */ /* 0x042fe60000001840 */
[----:B------:R1:W3:Y:S03]  /*1e140*/  MUFU.EX2 R44, R8 ;  /* 0x00000008002c7308 */ /* 0x0002e60000000800 */
[C---:B------:R-:W-:Y:S01]  /*1e150*/  HMMA.16816.F32 R132, R4.reuse, R30, R100 ;  /* 0x0000001e0484723c */ /* 0x040fe20000001864 */
[----:B------:R-:W3:Y:S05]  /*1e160*/  LDSM.16.MT88.4 R28, [R209+0x16800] ;  /* 0x01680000d11c783b */ /* 0x000eea0000004200 */
[----:B----4-:R-:W-:Y:S01]  /*1e170*/  HMMA.16816.F32 R72, R4, R20, R116 ;  /* 0x000000140448723c */ /* 0x010fe20000001874 */
[----:B-1----:R-:W-:-:S04]  /*1e180*/  FFMA.FTZ R8, R248, R0, -R3 ;  /* 0x00000000f8087223 */ /* 0x002fc80000010803 */
        /* <DEDUP_REMOVED lines=10> */
[----:B------:R-:W4:Y:S01]  /*1e230*/  LDSM.16.MT88.4 R32, [R212+0x16800] ;  /* 0x01680000d420783b */ /* 0x000f220000004200 */
[----:B-1----:R-:W-:-:S04]  /*1e240*/  FFMA.FTZ R8, R148, R0, -R3 ;  /* 0x0000000094087223 */ /* 0x002fc80000010803 */
[C---:B------:R-:W-:Y:S01]  /*1e250*/  HMMA.16816.F32 R56, R4.reuse, R14, R40 ;  /* 0x0000000e0438723c */ /* 0x040fe20000001828 */
[----:B------:R-:W1:Y:S01]  /*1e260*/  LDSM.16.MT88.4 R12, [R211+0x16800] ;  /* 0x01680000d30c783b */ /* 0x000e620000004200 */
[----:B------:R3:W-:Y:S04]  /*1e270*/  MUFU.EX2 R21, R8 ;  /* 0x0000000800157308 */ /* 0x0007e80000000800 */
[C---:B--2---:R-:W-:Y:S06]  /*1e280*/  HMMA.16816.F32 R68, R4.reuse, R24, R124 ;  /* 0x000000180444723c */ /* 0x044fec000000187c */
[----:B------:R-:W-:Y:S01]  /*1e290*/  HMMA.16816.F32 R48, R4, R26, R128 ;  /* 0x0000001a0430723c */ /* 0x000fe20000001880 */
[----:B------:R-:W2:Y:S01]  /*1e2a0*/  LDSM.16.MT88.4 R24, [R209+0x11000] ;  /* 0x01100000d118783b */ /* 0x000ea20000004200 */
[----:B---3--:R-:W-:-:S04]  /*1e2b0*/  FFMA.FTZ R8, R151, R0, -R3 ;  /* 0x0000000097087223 */ /* 0x008fc80000010803 */
[----:B------:R3:W4:Y:S02]  /*1e2c0*/  MUFU.EX2 R117, R8 ;  /* 0x0000000800757308 */ /* 0x0007240000000800 */
[----:B---3--:R-:W-:-:S06]  /*1e2d0*/  FFMA.FTZ R8, R251, R0, -R2 ;  /* 0x00000000fb087223 */ /* 0x008fcc0000010802 */
[----:B------:R3:W1:Y:S02]  /*1e2e0*/  MUFU.EX2 R99, R8 ;  /* 0x0000000800637308 */ /* 0x0006640000000800 */
[----:B---3--:R-:W-:-:S06]  /*1e2f0*/  FFMA.FTZ R8, R45, R0, -R2 ;  /* 0x000000002d087223 */ /* 0x008fcc0000010802 */
[----:B------:R3:W2:Y:S01]  /*1e300*/  MUFU.EX2 R20, R8 ;  /* 0x0000000800147308 */ /* 0x0006a20000000800 */
[----:B------:R-:W-:Y:S01]  /*1e310*/  HMMA.16816.F32 R40, R4, R30, R144 ;  /* 0x0000001e0428723c */ /* 0x000fe20000001890 */
[----:B---3--:R-:W-:-:S06]  /*1e320*/  FFMA.FTZ R8, R237, R0, -R2 ;  /* 0x00000000ed087223 */ /* 0x008fcc0000010802 */
[----:B------:R3:W-:Y:S01]  /*1e330*/  MUFU.EX2 R251, R8 ;  /* 0x0000000800fb7308 */ /* 0x0007e20000000800 */
[----:B------:R-:W-:Y:S01]  /*1e340*/  IMAD.MOV.U32 R146, RZ, RZ, R44 ;  /* 0x000000ffff927224 */ /* 0x000fe200078e002c */
[----:B------:R-:W-:Y:S01]  /*1e350*/  MOV R96, R100 ;  /* 0x0000006400607202 */ /* 0x000fe20000000f00 */
[----:B------:R-:W-:Y:S01]  /*1e360*/  IMAD.MOV.U32 R118, RZ, RZ, R101 ;  /* 0x000000ffff767224 */ /* 0x000fe200078e0065 */
[----:B------:R-:W-:Y:S01]  /*1e370*/  MOV R119, R102 ;  /* 0x0000006600777202 */ /* 0x000fe20000000f00 */
[----:B------:R-:W-:Y:S02]  /*1e380*/  IMAD.MOV.U32 R44, RZ, RZ, R103 ;  /* 0x000000ffff2c7224 */ /* 0x000fe400078e0067 */
[----:B---3--:R-:W-:-:S04]  /*1e390*/  FFMA.FTZ R8, R238, R0, -R2 ;  /* 0x00000000ee087223 */ /* 0x008fc80000010802 */
[----:B------:R-:W3:Y:S01]  /*1e3a0*/  MUFU.EX2 R237, R8 ;  /* 0x0000000800ed7308 */ /* 0x000ee20000000800 */
        /* <DEDUP_REMOVED lines=14> */
[----:B----4-:R-:W-:Y:S01]  /*1e490*/  IMAD.MOV.U32 R238, RZ, RZ, R117 ;  /* 0x000000ffffee7224 */ /* 0x010fe200078e0075 */
[----:B-1----:R-:W-:Y:S01]  /*1e4a0*/  MOV R145, R99 ;  /* 0x0000006300917202 */ /* 0x002fe20000000f00 */
[----:B------:R-:W-:-:S03]  /*1e4b0*/  IMAD.MOV.U32 R129, RZ, RZ, R101 ;  /* 0x000000ffff817224 */ /* 0x000fc600078e0065 */
[C---:B------:R-:W-:Y:S01]  /*1e4c0*/  HMMA.16816.F32 R84, R4.reuse, R18, R168 ;  /* 0x000000120454723c */ /* 0x040fe200000018a8 */
[----:B------:R-:W-:Y:S01]  /*1e4d0*/  MOV R122, R118 ;  /* 0x00000076007a7202 */ /* 0x000fe20000000f00 */
[----:B------:R-:W-:Y:S01]  /*1e4e0*/  IMAD.MOV.U32 R121, RZ, RZ, R119 ;  /* 0x000000ffff797224 */ /* 0x000fe200078e0077 */
[----:B------:R-:W-:Y:S01]  /*1e4f0*/  MOV R128, R100 ;  /* 0x0000006400807202 */ /* 0x000fe20000000f00 */
[----:B------:R-:W-:Y:S01]  /*1e500*/  IMAD.MOV.U32 R131, RZ, RZ, R103 ;  /* 0x000000ffff837224 */ /* 0x000fe200078e0067 */
[----:B------:R-:W-:Y:S02]  /*1e510*/  MOV R130, R102 ;  /* 0x0000006600827202 */ /* 0x000fe40000000f00 */
[----:B--2---:R-:W-:Y:S01]  /*1e520*/  IMAD.MOV.U32 R170, RZ, RZ, R20 ;  /* 0x000000ffffaa7224 */ /* 0x004fe200078e0014 */
        /* <DEDUP_REMOVED lines=26> */
[----:B------:R-:W-:Y:S01]  /*1e6d0*/  IMAD.MOV.U32 R151, RZ, RZ, R219 ;  /* 0x000000ffff977224 */ /* 0x000fe200078e00db */
[----:B------:R-:W1:Y:S04]  /*1e6e0*/  LDSM.16.MT88.4 R20, [R210+0x11000] ;  /* 0x01100000d214783b */ /* 0x000e680000004200 */
[----:B------:R-:W-:Y:S01]  /*1e6f0*/  HMMA.16816.F32 R36, R4, R16, R160 ;  /* 0x000000100424723c */ /* 0x000fe200000018a0 */
[----:B------:R-:W-:-:S05]  /*1e700*/  MOV R141, R222 ;  /* 0x000000de008d7202 */ /* 0x000fca0000000f00 */
[C---:B------:R-:W-:Y:S01]  /*1e710*/  HMMA.16816.F32 R92, R4.reuse, R32, R180 ;  /* 0x00000020045c723c */ /* 0x040fe200000018b4 */
[----:B------:R2:W5:Y:S05]  /*1e720*/  LDL.LU R222, [R1+0x54] ;  /* 0x0000540001de7983 */ /* 0x00056a0000300800 */
[C---:B------:R-:W-:Y:S06]  /*1e730*/  HMMA.16816.F32 R80, R4.reuse, R34, R184 ;  /* 0x000000220450723c */ /* 0x040fec00000018b8 */
[C---:B------:R-:W-:Y:S06]  /*1e740*/  HMMA.16816.F32 R88, R4.reuse, R12, R200 ;  /* 0x0000000c0458723c */ /* 0x040fec00000018c8 */
[----:B------:R-:W-:Y:S01]  /*1e750*/  HMMA.16816.F32 R44, R4, R14, R196 ;  /* 0x0000000e042c723c */ /* 0x000fe200000018c4 */
[----:B------:R-:W-:Y:S01]  /*1e760*/  IMAD.MOV.U32 R142, RZ, RZ, R221 ;  /* 0x000000ffff8e7224 */ /* 0x000fe200078e00dd */
[----:B------:R-:W-:Y:S01]  /*1e770*/  MOV R143, R220 ;  /* 0x000000dc008f7202 */ /* 0x000fe20000000f00 */
[----:B------:R2:W5:Y:S04]  /*1e780*/  LDL.LU R221, [R1+0x50] ;  /* 0x0000500001dd7983 */ /* 0x0005680000300800 */
[----:B------:R-:W-:Y:S01]  /*1e790*/  F2FP.F16.F32.PACK_AB R4, R171, R146 ;  /* 0x00000092ab04723e */ /* 0x000fe200000000ff */
[----:B------:R2:W5:Y:S01]  /*1e7a0*/  LDL.LU R220, [R1+0x4c] ;  /* 0x00004c0001dc7983 */ /* 0x0005620000300800 */
[----:B------:R-:W-:-:S02]  /*1e7b0*/  F2FP.F16.F32.PACK_AB R5, R170, R145 ;  /* 0x00000091aa05723e */ /* 0x000fc400000000ff */
[----:B------:R-:W-:Y:S01]  /*1e7c0*/  F2FP.F16.F32.PACK_AB R6, R238, R169 ;  /* 0x000000a9ee06723e */ /* 0x000fe200000000ff */
[----:B------:R2:W5:Y:S01]  /*1e7d0*/  LDL.LU R219, [R1+0x48] ;  /* 0x0000480001db7983 */ /* 0x0005620000300800 */
[----:B---3--:R-:W-:Y:S02]  /*1e7e0*/  F2FP.F16.F32.PACK_AB R7, R237, R251 ;  /* 0x000000fbed07723e */ /* 0x008fe400000000ff */
[----:B------:R-:W-:Y:S01]  /*1e7f0*/  MOV R180, R124 ;  /* 0x0000007c00b47202 */ /* 0x000fe20000000f00 */
[----:B------:R-:W-:Y:S01]  /*1e800*/  IMAD.MOV.U32 R181, RZ, RZ, R125 ;  /* 0x000000ffffb57224 */ /* 0x000fe200078e007d */
[----:B------:R-:W-:Y:S01]  /*1e810*/  MOV R124, R216 ;  /* 0x000000d8007c7202 */ /* 0x000fe20000000f00 */
[----:B------:R-:W-:Y:S01]  /*1e820*/  IMAD.MOV.U32 R144, RZ, RZ, R122 ;  /* 0x000000ffff907224 */ /* 0x000fe200078e007a */
[----:B------:R-:W-:Y:S01]  /*1e830*/  MOV R182, R126 ;  /* 0x0000007e00b67202 */ /* 0x000fe20000000f00 */
[----:B------:R-:W-:Y:S01]  /*1e840*/  HMMA.16816.F32 R160, R4, R24, R128 ;  /* 0x0000001804a0723c */ /* 0x000fe20000001880 */
[----:B------:R-:W-:Y:S01]  /*1e850*/  IMAD.MOV.U32 R126, RZ, RZ, R120 ;  /* 0x000000ffff7e7224 */ /* 0x000fe200078e0078 */
[----:B------:R-:W-:Y:S01]  /*1e860*/  MOV R125, R121 ;  /* 0x00000079007d7202 */ /* 0x000fe20000000f00 */
[----:B------:R-:W3:Y:S04]  /*1e870*/  LDSM.16.MT88.4 R12, [R209+0x13000] ;  /* 0x01300000d10c783b */ /* 0x000ee80000004200 */
[----:B------:R-:W-:Y:S01]  /*1e880*/  MOV R128, R218 ;  /* 0x000000da00807202 */ /* 0x000fe20000000f00 */
[----:B------:R-:W-:Y:S01]  /*1e890*/  IMAD.MOV.U32 R129, RZ, RZ, R217 ;  /* 0x000000ffff817224 */ /* 0x000fe200078e00d9 */
[----:B------:R2:W5:Y:S01]  /*1e8a0*/  LDL.LU R218, [R1+0x44] ;  /* 0x0000440001da7983 */ /* 0x0005620000300800 */
[----:B------:R-:W-:Y:S01]  /*1e8b0*/  IMAD.MOV.U32 R130, RZ, RZ, R215 ;  /* 0x000000ffff827224 */ /* 0x000fe200078e00d7 */
[----:B------:R-:W-:-:S02]  /*1e8c0*/  MOV R131, R214 ;  /* 0x000000d600837202 */ /* 0x000fc40000000f00 */
[----:B------:R2:W5:Y:S01]  /*1e8d0*/  LDL.LU R217, [R1+0x40] ;  /* 0x0000400001d97983 */ /* 0x0005620000300800 */
[----:B------:R-:W-:-:S03]  /*1e8e0*/  IMAD.MOV.U32 R120, RZ, RZ, R213 ;  /* 0x000000ffff787224 */ /* 0x000fc600078e00d5 */
        /* <DEDUP_REMOVED lines=8> */
[----:B------:R-:W4:Y:S01]  /*1e970*/  LDSM.16.MT88.4 R16, [R211+0x11000] ;  /* 0x01100000d310783b */ /* 0x000f220000004200 */
[----:B------:R-:W-:Y:S01]  /*1e980*/  IMAD.MOV.U32 R183, RZ, RZ, R127 ;  /* 0x000000ffffb77224 */ /* 0x000fe200078e007f */
[----:B------:R-:W-:Y:S01]  /*1e990*/  MOV R127, R248 ;  /* 0x000000f8007f7202 */ /* 0x000fe20000000f00 */
[----:B------:R-:W-:Y:S01]  /*1e9a0*/  IMAD.MOV.U32 R147, RZ, RZ, R97 ;  /* 0x000000ffff937224 */ /* 0x000fe200078e0061 */
[----:B------:R-:W-:Y:S01]  /*1e9b0*/  MOV R248, R96 ;  /* 0x0000006000f87202 */ /* 0x000fe20000000f00 */
[----:B------:R-:W-:Y:S01]  /*1e9c0*/  IMAD.MOV.U32 R140, RZ, RZ, R99 ;  /* 0x000000ffff8c7224 */ /* 0x000fe200078e0063 */
[----:B------:R-:W-:Y:S01]  /*1e9d0*/  MOV R148, R98 ;  /* 0x0000006200947202 */ /* 0x000fe20000000f00 */
[----:B------:R-:W-:Y:S01]  /*1e9e0*/  LDSM.16.MT88.4 R28, [R212+0x13000] ;  /* 0x01300000d41c783b */ /* 0x000fe20000004200 */
[C---:B------:R-:W-:Y:S03]  /*1e9f0*/  HMMA.16816.F32 R96, R4.reuse, R26, R204 ;  /* 0x0000001a0460723c */ /* 0x040fe600000018cc */
[----:B------:R-:W2:Y:S03]  /*1ea00*/  LDSM.16.MT88.4 R24, [R210+0x13000] ;  /* 0x01300000d218783b */ /* 0x000ea60000004200 */
[C---:B-1----:R-:W-:Y:S01]  /*1ea10*/  HMMA.16816.F32 R100, R4.reuse, R20, R100 ;  /* 0x000000140464723c */ /* 0x042fe20000001864 */
[----:B------:R-:W-:Y:S05]  /*1ea20*/  LDSM.16.MT88.4 R32, [R212+0x11000] ;  /* 0x01100000d420783b */ /* 0x000fea0000004200 */
[C---:B------:R-:W-:Y:S01]  /*1ea30*/  HMMA.16816.F32 R104, R4.reuse, R22, R104 ;  /* 0x000000160468723c */ /* 0x040fe20000001868 */
[----:B------:R-:W1:Y:S05]  /*1ea40*/  LDSM.16.MT88.4 R20, [R211+0x13000] ;  /* 0x01300000d314783b */ /* 0x000e6a0000004200 */
[C---:B---3--:R-:W-:Y:S06]  /*1ea50*/  HMMA.16816.F32 R200, R4.reuse, R12, R188 ;  /* 0x0000000c04c8723c */ /* 0x048fec00000018bc */
[C---:B------:R-:W-:Y:S01]  /*1ea60*/  HMMA.16816.F32 R176, R4.reuse, R14, R176 ;  /* 0x0000000e04b0723c */ /* 0x040fe200000018b0 */
[----:B------:R-:W3:Y:S05]  /*1ea70*/  LDSM.16.MT88.4 R12, [R210+0x15000] ;  /* 0x01500000d20c783b */ /* 0x000eea0000004200 */
[C---:B----4-:R-:W-:Y:S06]  /*1ea80*/  HMMA.16816.F32 R204, R4.reuse, R16, R180 ;  /* 0x0000001004cc723c */ /* 0x050fec00000018b4 */
[C---:B------:R-:W-:Y:S01]  /*1ea90*/  HMMA.16816.F32 R192, R4.reuse, R18, R192 ;  /* 0x0000001204c0723c */ /* 0x040fe200000018c0 */
        /* <DEDUP_REMOVED lines=15> */
[C---:B--2---:R-:W-:Y:S06]  /*1eb90*/  HMMA.16816.F32 R196, R4.reuse, R24, R172 ;  /* 0x0000001804c4723c */ /* 0x044fec00000018ac */
[----:B------:R-:W-:Y:S07]  /*1eba0*/  HMMA.16816.F32 R172, R4, R30, R152 ;  /* 0x0000001e04ac723c */ /* 0x000fee0000001898 */
[----:B------:R-:W-:Y:S01]  /*1ebb0*/  IMAD.MOV.U32 R152, RZ, RZ, R128 ;  /* 0x000000ffff987224 */ /* 0x000fe200078e0080 */
[----:B------:R-:W-:Y:S01]  /*1ebc0*/  MOV R153, R129 ;  /* 0x0000008100997202 */ /* 0x000fe20000000f00 */
[----:B------:R-:W-:Y:S01]  /*1ebd0*/  IMAD.MOV.U32 R154, RZ, RZ, R130 ;  /* 0x000000ffff9a7224 */ /* 0x000fe200078e0082 */
[----:B------:R-:W-:-:S02]  /*1ebe0*/  MOV R155, R131 ;  /* 0x00000083009b7202 */ /* 0x000fc40000000f00 */
[C---:B-1----:R-:W-:Y:S06]  /*1ebf0*/  HMMA.16816.F32 R128, R4.reuse, R22, R132 ;  /* 0x000000160480723c */ /* 0x042fec0000001884 */
[----:B---3--:R-:W-:Y:S01]  /*1ec00*/  HMMA.16816.F32 R132, R4, R14, R56 ;  /* 0x0000000e0484723c */ /* 0x008fe20000001838 */
[----:B------:R-:W-:-:S05]  /*1ec10*/  IMAD.MOV.U32 R168, RZ, RZ, R179 ;  /* 0x000000ffffa87224 */ /* 0x000fca00078e00b3 */
[C---:B------:R-:W-:Y:S06]  /*1ec20*/  HMMA.16816.F32 R108, R4.reuse, R32, R108 ;  /* 0x00000020046c723c */ /* 0x040fec000000186c */
[----:B------:R-:W-:Y:S01]  /*1ec30*/  HMMA.16816.F32 R116, R4, R34, R116 ;  /* 0x000000220474723c */ /* 0x000fe20000001874 */
[----:B------:R-:W-:Y:S01]  /*1ec40*/  IMAD.MOV.U32 R33, RZ, RZ, R178 ;  /* 0x000000ffff217224 */ /* 0x000fe200078e00b2 */
[----:B------:R-:W-:-:S05]  /*1ec50*/  MOV R32, R176 ;  /* 0x000000b000207202 */ /* 0x000fca0000000f00 */
[----:B------:R-:W-:Y:S02]  /*1ec60*/  MOV R34, R177 ;  /* 0x000000b100227202 */ /* 0x000fe40000000f00 */
[----:B------:R-:W-:Y:S01]  /*1ec70*/  HMMA.16816.F32 R176, R4, R26, R164 ;  /* 0x0000001a04b0723c */ /* 0x000fe200000018a4 */
[----:B------:R-:W-:Y:S01]  /*1ec80*/  IMAD.MOV.U32 R8, RZ, RZ, R144 ;  /* 0x000000ffff087224 */ /* 0x000fe200078e0090 */
[----:B------:R-:W-:Y:S05]  /*1ec90*/  LDSM.16.MT88.4 R24, [R211+0x15000] ;  /* 0x01500000d318783b */ /* 0x000fea0000004200 */
[----:B------:R-:W-:Y:S01]  /*1eca0*/  IMAD.MOV.U32 R166, RZ, RZ, R34 ;  /* 0x000000ffffa67224 */ /* 0x000fe200078e0022 */
[----:B------:R-:W-:Y:S01]  /*1ecb0*/  MOV R167, R33 ;  /* 0x0000002100a77202 */ /* 0x000fe20000000f00 */
[----:B------:R-:W-:-:S02]  /*1ecc0*/  IMAD.MOV.U32 R165, RZ, RZ, R32 ;  /* 0x000000ffffa57224 */ /* 0x000fc400078e0020 */
[----:B------:R-:W1:Y:S01]  /*1ecd0*/  LDSM.16.MT88.4 R32, [R212+0x15000] ;  /* 0x01500000d420783b */ /* 0x000e620000004200 */
[----:B------:R-:W-:Y:S02]  /*1ece0*/  MOV R164, R123 ;  /* 0x0000007b00a47202 */ /* 0x000fe40000000f00 */
[----:B------:R-:W-:Y:S01]  /*1ecf0*/  HMMA.16816.F32 R120, R4, R28, R156 ;  /* 0x0000001c0478723c */ /* 0x000fe2000000189c */
[----:B------:R-:W-:Y:S01]  /*1ed00*/  MOV R144, R140 ;  /* 0x0000008c00907202 */ /* 0x000fe20000000f00 */
[----:B------:R-:W-:Y:S01]  /*1ed10*/  IMAD.MOV.U32 R57, RZ, RZ, R134 ;  /* 0x000000ffff397224 */ /* 0x000fe200078e0086 */
[----:B------:R-:W-:-:S04]  /*1ed20*/  MOV R58, R133 ;  /* 0x00000085003a7202 */ /* 0x000fc80000000f00 */
[----:B------:R-:W-:Y:S01]  /*1ed30*/  MOV R28, R141 ;  /* 0x0000008d001c7202 */ /* 0x000fe20000000f00 */
[----:B------:R-:W-:Y:S01]  /*1ed40*/  IMAD.MOV.U32 R29, RZ, RZ, R142 ;  /* 0x000000ffff1d7224 */ /* 0x000fe200078e008e */
[----:B------:R-:W-:Y:S01]  /*1ed50*/  MOV R156, R143 ;  /* 0x0000008f009c7202 */ /* 0x000fe20000000f00 */
[C---:B----4-:R-:W-:Y:S01]  /*1ed60*/  HMMA.16816.F32 R188, R4.reuse, R16, R112 ;  /* 0x0000001004bc723c */ /* 0x050fe20000001870 */
[----:B------:R-:W-:Y:S01]  /*1ed70*/  MOV R157, R182 ;  /* 0x000000b6009d7202 */ /* 0x000fe20000000f00 */
[----:B------:R-:W-:Y:S01]  /*1ed80*/  IMAD.MOV.U32 R134, RZ, RZ, R29 ;  /* 0x000000ffff867224 */ /* 0x000fe200078e001d */
[----:B------:R-:W-:Y:S01]  /*1ed90*/  MOV R133, R28 ;  /* 0x0000001c00857202 */ /* 0x000fe20000000f00 */
[----:B------:R-:W-:Y:S01]  /*1eda0*/  IMAD.MOV.U32 R158, RZ, RZ, R181 ;  /* 0x000000ffff9e7224 */ /* 0x000fe200078e00b5 */
[----:B------:R-:W-:Y:S01]  /*1edb0*/  LDSM.16.MT88.4 R28, [R212+0x17000] ;  /* 0x01700000d41c783b */ /* 0x000fe20000004200 */
[C---:B------:R-:W-:Y:S03]  /*1edc0*/  HMMA.16816.F32 R140, R4.reuse, R18, R60 ;  /* 0x00000012048c723c */ /* 0x040fe6000000183c */
[----:B------:R-:W2:Y:S01]  /*1edd0*/  LDSM.16.MT88.4 R16, [R210+0x17000] ;  /* 0x01700000d210783b */ /* 0x000ea20000004200 */
[----:B------:R-:W-:Y:S01]  /*1ede0*/  IMAD.MOV.U32 R59, RZ, RZ, R135 ;  /* 0x000000ffff3b7224 */ /* 0x000fe200078e0087 */
[----:B------:R-:W-:Y:S01]  /*1edf0*/  MOV R135, R156 ;  /* 0x0000009c00877202 */ /* 0x000fe20000000f00 */
[----:B------:R-:W-:Y:S01]  /*1ee00*/  FFMA.FTZ R8, R8, R0, -R3 ;  /* 0x0000000008087223 */ /* 0x000fe20000010803 */
[----:B------:R-:W-:Y:S01]  /*1ee10*/  IMAD.MOV.U32 R156, RZ, RZ, R157 ;  /* 0x000000ffff9c7224 */ /* 0x000fe200078e009d */
[----:B------:R-:W-:Y:S01]  /*1ee20*/  HMMA.16816.F32 R136, R4, R20, R136 ;  /* 0x000000140488723c */ /* 0x000fe20000001888 */
[----:B------:R-:W-:Y:S01]  /*1ee30*/  MOV R157, R158 ;  /* 0x0000009e009d7202 */ /* 0x000fe20000000f00 */
[----:B------:R-:W3:Y:S01]  /*1ee40*/  LDSM.16.MT88.4 R20, [R209+0x17000] ;  /* 0x01700000d114783b */ /* 0x000ee20000004200 */
[----:B------:R-:W-:Y:S01]  /*1ee50*/  IMAD.MOV.U32 R158, RZ, RZ, R164 ;  /* 0x000000ffff9e7224 */ /* 0x000fe200078e00a4 */
[----:B------:R-:W-:-:S02]  /*1ee60*/  MOV R164, R151 ;  /* 0x0000009700a47202 */ /* 0x000fc40000000f00 */
[----:B------:R4:W-:Y:S01]  /*1ee70*/  MUFU.EX2 R151, R8 ;  /* 0x0000000800977308 */ /* 0x0009e20000000800 */
[----:B------:R-:W-:Y:S01]  /*1ee80*/  IMAD.MOV.U32 R159, RZ, RZ, R183 ;  /* 0x000000ffff9f7224 */ /* 0x000fe200078e00b7 */
[----:B------:R-:W-:Y:S01]  /*1ee90*/  MOV R113, R152 ;  /* 0x0000009800717202 */ /* 0x000fe20000000f00 */
[----:B------:R-:W-:Y:S01]  /*1eea0*/  HMMA.16816.F32 R184, R4, R12, R76 ;  /* 0x0000000c04b8723c */ /* 0x000fe2000000184c */
[----:B------:R-:W3:Y:S01]  /*1eeb0*/  LDSM.16.MT88.4 R12, [R211+0x17000] ;  /* 0x01700000d30c783b */ /* 0x000ee20000004200 */
[----:B----4-:R-:W-:-:S04]  /*1eec0*/  FFMA.FTZ R8, R246, R0, -R3 ;  /* 0x00000000f6087223 */ /* 0x010fc80000010803 */
[----:B------:R4:W3:Y:S01]  /*1eed0*/  MUFU.EX2 R246, R8 ;  /* 0x0000000800f67308 */ /* 0x0008e20000000800 */
[----:B------:R-:W-:Y:S01]  /*1eee0*/  IMAD.MOV.U32 R76, RZ, RZ, R164 ;  /* 0x000000ffff4c7224 */ /* 0x000fe200078e00a4 */
[----:B------:R-:W-:Y:S01]  /*1eef0*/  MOV R164, R11 ;  /* 0x0000000b00a47202 */ /* 0x000fe20000000f00 */
[----:B------:R-:W-:Y:S01]  /*1ef00*/  IMAD.MOV.U32 R78, RZ, RZ, R157 ;  /* 0x000000ffff4e7224 */ /* 0x000fe200078e009d */
[----:B------:R-:W-:Y:S01]  /*1ef10*/  MOV R79, R156 ;  /* 0x0000009c004f7202 */ /* 0x000fe20000000f00 */
[----:B------:R-:W-:Y:S01]  /*1ef20*/  IMAD.MOV.U32 R114, RZ, RZ, R153 ;  /* 0x000000ffff727224 */ /* 0x000fe200078e0099 */
[----:B------:R-:W-:Y:S01]  /*1ef30*/  MOV R77, R158 ;  /* 0x0000009e004d7202 */ /* 0x000fe20000000f00 */
[-CC-:B----4-:R-:W-:Y:S01]  /*1ef40*/  FFMA.FTZ R8, R159, R0.reuse, -R3.reuse ;  /* 0x000000009f087223 */ /* 0x190fe20000010803 */
[----:B------:R-:W-:Y:S01]  /*1ef50*/  FFMA.FTZ R3, R113, R0, -R3 ;  /* 0x0000000071037223 */ /* 0x000fe20000010803 */
[----:B------:R-:W-:-:S03]  /*1ef60*/  IMAD.MOV.U32 R159, RZ, RZ, R148 ;  /* 0x000000ffff9f7224 */ /* 0x000fc600078e0094 */
[----:B------:R4:W-:Y:S01]  /*1ef70*/  MUFU.EX2 R11, R3 ;  /* 0x00000003000b7308 */ /* 0x0009e20000000800 */
[----:B------:R-:W-:Y:S01]  /*1ef80*/  MOV R115, R154 ;  /* 0x0000009a00737202 */ /* 0x000fe20000000f00 */
[----:B-1----:R-:W-:Y:S01]  /*1ef90*/  HMMA.16816.F32 R180, R4, R32, R72 ;  /* 0x0000002004b4723c */ /* 0x002fe20000001848 */
[----:B------:R-:W-:Y:S01]  /*1efa0*/  MOV R56, R132 ;  /* 0x0000008400387202 */ /* 0x000fe20000000f00 */
[----:B------:R-:W-:Y:S02]  /*1efb0*/  IMAD.MOV.U32 R132, RZ, RZ, R155 ;  /* 0x000000ffff847224 */ /* 0x000fe400078e009b */
[----:B----4-:R-:W-:-:S04]  /*1efc0*/  FFMA.FTZ R3, R10, R0, -R2 ;  /* 0x000000000a037223 */ /* 0x010fc80000010802 */
[----:B------:R1:W-:Y:S01]  /*1efd0*/  MUFU.EX2 R10, R3 ;  /* 0x00000003000a7308 */ /* 0x0003e20000000800 */
[----:B------:R-:W-:Y:S01]  /*1efe0*/  MOV R74, R114 ;  /* 0x00000072004a7202 */ /* 0x000fe20000000f00 */
[----:B------:R-:W-:Y:S01]  /*1eff0*/  IMAD.MOV.U32 R61, RZ, RZ, R125 ;  /* 0x000000ffff3d7224 */ /* 0x000fe200078e007d */
[----:B------:R-:W-:Y:S01]  /*1f000*/  MOV R60, R124 ;  /* 0x0000007c003c7202 */ /* 0x000fe20000000f00 */
[----:B------:R-:W-:Y:S01]  /*1f010*/  IMAD.MOV.U32 R75, RZ, RZ, R115 ;  /* 0x000000ffff4b7224 */ /* 0x000fe200078e0073 */
[----:B------:R-:W-:Y:S01]  /*1f020*/  MOV R62, R126 ;  /* 0x0000007e003e7202 */ /* 0x000fe20000000f00 */
[----:B------:R-:W-:Y:S02]  /*1f030*/  IMAD.MOV.U32 R114, RZ, RZ, R133 ;  /* 0x000000ffff727224 */ /* 0x000fe400078e0085 */
[----:B------:R-:W-:Y:S01]  /*1f040*/  MUFU.EX2 R148, R8 ;  /* 0x0000000800947308 */ /* 0x000fe20000000800 */
[----:B-1----:R-:W-:Y:S02]  /*1f050*/  FFMA.FTZ R3, R159, R0, -R2 ;  /* 0x000000009f037223 */ /* 0x002fe40000010802 */
[----:B------:R-:W1:Y:S01]  /*1f060*/  LDSM.16.MT88.4 R156, [R209+0x11800] ;  /* 0x01180000d19c783b */ /* 0x000e620000004200 */
[----:B------:R-:W-:-:S04]  /*1f070*/  MOV R115, R132 ;  /* 0x0000008400737202 */ /* 0x000fc80000000f00 */
[----:B------:R4:W1:Y:S01]  /*1f080*/  MUFU.EX2 R8, R3 ;  /* 0x0000000300087308 */ /* 0x0008620000000800 */
[----:B------:R-:W-:Y:S01]  /*1f090*/  MOV R113, R134 ;  /* 0x0000008600717202 */ /* 0x000fe20000000f00 */
[----:B------:R-:W-:Y:S01]  /*1f0a0*/  IMAD.MOV.U32 R112, RZ, RZ, R135 ;  /* 0x000000ffff707224 */ /* 0x000fe200078e0087 */
[C---:B------:R-:W-:Y:S06]  /*1f0b0*/  HMMA.16816.F32 R152, R4.reuse, R24, R68 ;  /* 0x000000180498723c */ /* 0x040fec0000001844 */
[C---:B--2---:R-:W-:Y:S01]  /*1f0c0*/  HMMA.16816.F32 R132, R4.reuse, R16, R36 ;  /* 0x000000100484723c */ /* 0x044fe20000001824 */
[----:B------:R-:W-:Y:S01]  /*1f0d0*/  IMAD.MOV.U32 R71, RZ, RZ, R60 ;  /* 0x000000ffff477224 */ /* 0x000fe200078e003c */
[----:B------:R-:W-:Y:S01]  /*1f0e0*/  MOV R70, R61 ;  /* 0x0000003d00467202 */ /* 0x000fe20000000f00 */
[----:B------:R-:W-:Y:S01]  /*1f0f0*/  IMAD.MOV.U32 R69, RZ, RZ, R62 ;  /* 0x000000ffff457224 */ /* 0x000fe200078e003e */
[----:B------:R-:W-:Y:S01]  /*1f100*/  MOV R60, R165 ;  /* 0x000000a5003c7202 */ /* 0x000fe20000000f00 */
[----:B------:R-:W-:Y:S01]  /*1f110*/  IMAD.MOV.U32 R61, RZ, RZ, R166 ;  /* 0x000000ffff3d7224 */ /* 0x000fe200078e00a6 */
[----:B------:R-:W-:Y:S01]  /*1f120*/  HMMA.16816.F32 R16, R4, R18, R84 ;  /* 0x000000120410723c */ /* 0x000fe20000001854 */
[-CC-:B----4-:R-:W-:Y:S01]  /*1f130*/  FFMA.FTZ R3, R74, R0.reuse, -R2.reuse ;  /* 0x000000004a037223 */ /* 0x190fe20000010802 */
[----:B------:R-:W-:Y:S01]  /*1f140*/  FFMA.FTZ R0, R75, R0, -R2 ;  /* 0x000000004b007223 */ /* 0x000fe20000010802 */
[----:B------:R-:W-:-:S04]  /*1f150*/  MOV R62, R167 ;  /* 0x000000a7003e7202 */ /* 0x000fc80000000f00 */
[----:B------:R-:W-:Y:S01]  /*1f160*/  IMAD.MOV.U32 R87, RZ, RZ, R164 ;  /* 0x000000ffff577224 */ /* 0x000fe200078e00a4 */
[----:B------:R-:W-:Y:S01]  /*1f170*/  MUFU.EX2 R3, R3 ;  /* 0x0000000300037308 */ /* 0x000fe20000000800 */
[C---:B------:R-:W-:Y:S01]  /*1f180*/  HMMA.16816.F32 R164, R4.reuse, R28, R92 ;  /* 0x0000001c04a4723c */ /* 0x040fe2000000185c */
[----:B------:R-:W-:Y:S01]  /*1f190*/  IMAD.MOV.U32 R63, RZ, RZ, R127 ;  /* 0x000000ffff3f7224 */ /* 0x000fe200078e007f */
[----:B------:R-:W-:Y:S05]  /*1f1a0*/  LDSM.16.MT88.4 R72, [R210+0x13800] ;  /* 0x01380000d248783b */ /* 0x000fea0000004200 */
[----:B------:R-:W-:Y:S02]  /*1f1b0*/  MOV R92, R248 ;  /* 0x000000f8005c7202 */ /* 0x000fe40000000f00 */
[----:B------:R2:W4:Y:S01]  /*1f1c0*/  MUFU.EX2 R248, R0 ;  /* 0x0000000000f87308 */ /* 0x0005220000000800 */
[C---:B---3--:R-:W-:Y:S01]  /*1f1d0*/  HMMA.16816.F32 R124, R4.reuse, R20, R64 ;  /* 0x00000014047c723c */ /* 0x048fe20000001840 */
[----:B------:R-:W-:Y:S01]  /*1f1e0*/  IMAD.MOV.U32 R2, RZ, RZ, R59 ;  /* 0x000000ffff027224 */ /* 0x000fe200078e003b */
[----:B------:R-:W-:Y:S01]  /*1f1f0*/  MOV R95, R57 ;  /* 0x00000039005f7202 */ /* 0x000fe20000000f00 */
[----:B------:R-:W-:Y:S01]  /*1f200*/  IMAD.MOV.U32 R94, RZ, RZ, R58 ;  /* 0x000000ffff5e7224 */ /* 0x000fe200078e003a */
[----:B------:R-:W-:Y:S01]  /*1f210*/  LDSM.16.MT88.4 R64, [R209+0x13800] ;  /* 0x01380000d140783b */ /* 0x000fe20000004200 */
[----:B------:R-:W-:Y:S01]  /*1f220*/  IMAD.MOV.U32 R93, RZ, RZ, R56 ;  /* 0x000000ffff5d7224 */ /* 0x000fe200078e0038 */
[C---:B------:R-:W-:Y:S02]  /*1f230*/  HMMA.16816.F32 R20, R4.reuse, R22, R40 ;  /* 0x000000160414723c */ /* 0x040fe40000001828 */
[----:B------:R-:W3:Y:S04]  /*1f240*/  LDSM.16.MT88.4 R40, [R210+0x11800] ;  /* 0x01180000d228783b */ /* 0x000ee80000004200 */
[----:B------:R-:W3:Y:S01]  /*1f250*/  LDSM.16.MT88.4 R56, [R211+0x11800] ;  /* 0x01180000d338783b */ /* 0x000ee20000004200 */
[----:B------:R-:W-:Y:S01]  /*1f260*/  HMMA.16816.F32 R24, R4, R26, R48 ;  /* 0x0000001a0418723c */ /* 0x000fe20000001830 */
[----:B------:R-:W-:-:S02]  /*1f270*/  MOV R68, R63 ;  /* 0x0000003f00447202 */ /* 0x000fc40000000f00 */
[----:B------:R-:W3:Y:S01]  /*1f280*/  LDSM.16.MT88.4 R48, [R212+0x11800] ;  /* 0x01180000d430783b */ /* 0x000ee20000004200 */
[----:B------:R-:W-:Y:S01]  /*1f290*/  IMAD.MOV.U32 R63, RZ, RZ, R168 ;  /* 0x000000ffff3f7224 */ /* 0x000fe200078e00a8 */
[----:B------:R-:W-:Y:S01]  /*1f2a0*/  MOV R86, R169 ;  /* 0x000000a900567202 */ /* 0x000fe20000000f00 */
[----:B------:R-:W-:Y:S01]  /*1f2b0*/  IMAD.MOV.U32 R85, RZ, RZ, R170 ;  /* 0x000000ffff557224 */ /* 0x000fe200078e00aa */
[----:B------:R-:W-:Y:S01]  /*1f2c0*/  MOV R84, R171 ;  /* 0x000000ab00547202 */ /* 0x000fe20000000f00 */
[----:B------:R-:W-:Y:S01]  /*1f2d0*/  HMMA.16816.F32 R32, R4, R34, R52 ;  /* 0x000000220420723c */ /* 0x000fe20000001834 */
[----:B--2---:R-:W-:Y:S02]  /*1f2e0*/  MOV R0, R144 ;  /* 0x0000009000007202 */ /* 0x004fe40000000f00 */
[----:B------:R-:W-:-:S03]  /*1f2f0*/  F2FP.F16.F32.PACK_AB R144, R246, R151 ;  /* 0x00000097f690723e */ /* 0x000fc600000000ff */
[C---:B------:R-:W-:Y:S01]  /*1f300*/  HMMA.16816.F32 R168, R4.reuse, R12, R88 ;  /* 0x0000000c04a8723c */ /* 0x040fe20000001858 */
[----:B------:R-:W2:Y:S05]  /*1f310*/  LDSM.16.MT88.4 R88, [R211+0x13800] ;  /* 0x01380000d358783b */ /* 0x000eaa0000004200 */
[C---:B------:R-:W-:Y:S01]  /*1f320*/  HMMA.16816.F32 R28, R4.reuse, R30, R80 ;  /* 0x0000001e041c723c */ /* 0x040fe20000001850 */
[----:B------:R-:W-:Y:S05]  /*1f330*/  LDSM.16.MT88.4 R80, [R212+0x13800] ;  /* 0x01380000d450783b */ /* 0x000fea0000004200 */
[----:B------:R-:W-:Y:S07]  /*1f340*/  HMMA.16816.F32 R12, R4, R14, R44 ;  /* 0x0000000e040c723c */ /* 0x000fee000000182c */
[----:B------:R-:W-:Y:S01]  /*1f350*/  IMAD.MOV.U32 R5, RZ, RZ, R145 ;  /* 0x000000ffff057224 */ /* 0x000fe200078e0091 */
[----:B------:R-:W-:Y:S01]  /*1f360*/  MOV R6, R146 ;  /* 0x0000009200067202 */ /* 0x000fe20000000f00 */
[----:B------:R-:W-:Y:S01]  /*1f370*/  IMAD.MOV.U32 R7, RZ, RZ, R147 ;  /* 0x000000ffff077224 */ /* 0x000fe200078e0093 */
[----:B-1----:R-:W-:-:S02]  /*1f380*/  F2FP.F16.F32.PACK_AB R145, R8, R10 ;  /* 0x0000000a0891723e */ /* 0x002fc400000000ff */
[----:B------:R-:W-:Y:S02]  /*1f390*/  F2FP.F16.F32.PACK_AB R146, R11, R148 ;  /* 0x000000940b92723e */ /* 0x000fe400000000ff */
[----:B----4-:R-:W-:-:S07]  /*1f3a0*/  F2FP.F16.F32.PACK_AB R147, R248, R3 ;  /* 0x00000003f893723e */ /* 0x010fce00000000ff */
[C---:B------:R-:W-:Y:S06]  /*1f3b0*/  HMMA.16816.F32 R160, R144.reuse, R156, R160 ;  /* 0x0000009c90a0723c */ /* 0x040fec00000018a0 */
[C---:B------:R-:W-:Y:S01]  /*1f3c0*/  HMMA.16816.F32 R156, R144.reuse, R158, R96 ;  /* 0x0000009e909c723c */ /* 0x040fe20000001860 */
[----:B------:R-:W1:Y:S05]  /*1f3d0*/  LDSM.16.MT88.4 R96, [R209+0x15800] ;  /* 0x01580000d160783b */ /* 0x000e6a0000004200 */
[C---:B---3--:R-:W-:Y:S06]  /*1f3e0*/  HMMA.16816.F32 R36, R144.reuse, R40, R100 ;  /* 0x000000289024723c */ /* 0x048fec0000001864 */
[----:B------:R-:W-:Y:S01]  /*1f3f0*/  HMMA.16816.F32 R52, R144, R56, R204 ;  /* 0x000000389034723c */ /* 0x000fe200000018cc */
[----:B------:R-:W-:Y:S01]  /*1f400*/  MOV R100, R60 ;  /* 0x0000003c00647202 */ /* 0x000fe20000000f00 */
[----:B------:R-:W-:Y:S01]  /*1f410*/  IMAD.MOV.U32 R101, RZ, RZ, R61 ;  /* 0x000000ffff657224 */ /* 0x000fe200078e003d */
[----:B------:R-:W-:Y:S01]  /*1f420*/  MOV R102, R62 ;  /* 0x0000003e00667202 */ /* 0x000fe20000000f00 */
[----:B------:R-:W-:-:S02]  /*1f430*/  IMAD.MOV.U32 R103, RZ, RZ, R63 ;  /* 0x000000ffff677224 */ /* 0x000fc400078e003f */
[C---:B------:R-:W-:Y:S06]  /*1f440*/  HMMA.16816.F32 R56, R144.reuse, R58, R192 ;  /* 0x0000003a9038723c */ /* 0x040fec00000018c0 */
[----:B------:R-:W-:Y:S01]  /*1f450*/  HMMA.16816.F32 R60, R144, R64, R200 ;  /* 0x00000040903c723c */ /* 0x000fe200000018c8 */
[----:B------:R-:W-:Y:S01]  /*1f460*/  MOV R193, R0 ;  /* 0x0000000000c17202 */ /* 0x000fe20000000f00 */
[----:B------:R-:W-:-:S04]  /*1f470*/  IMAD.MOV.U32 R0, RZ, RZ, R71 ;  /* 0x000000ffff007224 */ /* 0x000fc800078e0047 */
[C---:B------:R-:W-:Y:S01]  /*1f480*/  HMMA.16816.F32 R44, R144.reuse, R48, R108 ;  /* 0x00000030902c723c */ /* 0x040fe2000000186c */
[----:B------:R-:W-:Y:S01]  /*1f490*/  IMAD.MOV.U32 R202, RZ, RZ, R68 ;  /* 0x000000ffffca7224 */ /* 0x000fe200078e0044 */
[----:B------:R-:W-:Y:S02]  /*1f4a0*/  MOV R201, R69 ;  /* 0x0000004500c97202 */ /* 0x000fe40000000f00 */
[----:B------:R-:W-:Y:S02]  /*1f4b0*/  MOV R200, R70 ;  /* 0x0000004600c87202 */ /* 0x000fe40000000f00 */
[----:B------:R-:W-:Y:S01]  /*1f4c0*/  HMMA.16816.F32 R68, R144, R72, R196 ;  /* 0x000000489044723c */ /* 0x000fe200000018c4 */
[----:B------:R-:W-:Y:S02]  /*1f4d0*/  MOV R111, R2 ;  /* 0x00000002006f7202 */ /* 0x000fe40000000f00 */
[----:B------:R-:W-:-:S03]  /*1f4e0*/  MOV R2, R76 ;  /* 0x0000004c00027202 */ /* 0x000fc60000000f00 */
[----:B------:R-:W-:Y:S01]  /*1f4f0*/  HMMA.16816.F32 R72, R144, R74, R176 ;  /* 0x0000004a9048723c */ /* 0x000fe200000018b0 */
[----:B------:R-:W-:-:S06]  /*1f500*/  MOV R196, R77 ;  /* 0x0000004d00c47202 */ /* 0x000fcc0000000f00 */
[----:B------:R-:W-:Y:S01]  /*1f510*/  MOV R178, R114 ;  /* 0x0000007200b27202 */ /* 0x000fe20000000f00 */
[----:B------:R-:W-:Y:S01]  /*1f520*/  IMAD.MOV.U32 R177, RZ, RZ, R113 ;  /* 0x000000ffffb17224 */ /* 0x000fe200078e0071 */
[----:B------:R-:W-:-:S03]  /*1f530*/  MOV R179, R115 ;  /* 0x0000007300b37202 */ /* 0x000fc60000000f00 */
[----:B------:R-:W-:Y:S01]  /*1f540*/  FADD.FTZ R2, R2, R177 ;  /* 0x000000b102027221 */ /* 0x000fe20000010000 */
[----:B------:R-:W-:Y:S01]  /*1f550*/  FADD.FTZ R0, R0, R178 ;  /* 0x000000b200007221 */ /* 0x000fe20000010000 */
[----:B------:R-:W-:Y:S02]  /*1f560*/  MOV R197, R79 ;  /* 0x0000004f00c57202 */ /* 0x000fe40000000f00 */
[----:B------:R-:W-:Y:S01]  /*1f570*/  MOV R198, R112 ;  /* 0x0000007000c67202 */ /* 0x000fe20000000f00 */
[----:B------:R-:W-:Y:S01]  /*1f580*/  FADD.FTZ R2, R179, R2 ;  /* 0x00000002b3027221 */ /* 0x000fe20000010000 */
[----:B------:R-:W-:Y:S01]  /*1f590*/  FADD.FTZ R0, R196, R0 ;  /* 0x00000000c4007221 */ /* 0x000fe20000010000 */
[----:B------:R-:W-:Y:S01]  /*1f5a0*/  MOV R204, R5 ;  /* 0x0000000500cc7202 */ /* 0x000fe20000000f00 */
[----:B------:R-:W-:Y:S01]  /*1f5b0*/  IMAD.MOV.U32 R195, RZ, RZ, R6 ;  /* 0x000000ffffc37224 */ /* 0x000fe200078e0006 */
[----:B------:R-:W-:Y:S01]  /*1f5c0*/  MOV R194, R7 ;  /* 0x0000000700c27202 */ /* 0x000fe20000000f00 */
[----:B------:R-:W-:Y:S01]  /*1f5d0*/  IMAD.MOV.U32 R6, RZ, RZ, R85 ;  /* 0x000000ffff067224 */ /* 0x000fe200078e0055 */
[----:B------:R-:W-:Y:S01]  /*1f5e0*/  MOV R5, R84 ;  /* 0x0000005400057202 */ /* 0x000fe20000000f00 */
[C---:B------:R-:W-:Y:S01]  /*1f5f0*/  HMMA.16816.F32 R40, R144.reuse, R42, R104 ;  /* 0x0000002a9028723c */ /* 0x040fe20000001868 */
[----:B------:R-:W-:Y:S01]  /*1f600*/  MOV R7, R86 ;  /* 0x0000005600077202 */ /* 0x000fe20000000f00 */
[----:B------:R-:W-:Y:S01]  /*1f610*/  IMAD.MOV.U32 R192, RZ, RZ, R92 ;  /* 0x000000ffffc07224 */ /* 0x000fe200078e005c */
[----:B------:R-:W-:Y:S01]  /*1f620*/  MOV R108, R93 ;  /* 0x0000005d006c7202 */ /* 0x000fe20000000f00 */
[----:B------:R-:W-:Y:S01]  /*1f630*/  IMAD.MOV.U32 R110, RZ, RZ, R95 ;  /* 0x000000ffff6e7224 */ /* 0x000fe200078e005f */
[----:B------:R-:W-:Y:S01]  /*1f640*/  MOV R109, R94 ;  /* 0x0000005e006d7202 */ /* 0x000fe20000000f00 */
[----:B------:R-:W-:Y:S01]  /*1f650*/  IMAD.MOV.U32 R199, RZ, RZ, R78 ;  /* 0x000000ffffc77224 */ /* 0x000fe200078e004e */
[----:B------:R-:W-:Y:S01]  /*1f660*/  MOV R203, R87 ;  /* 0x0000005700cb7202 */ /* 0x000fe20000000f00 */
[----:B------:R-:W-:Y:S01]  /*1f670*/  FADD.FTZ R2, R197, R2 ;  /* 0x00000002c5027221 */ /* 0x000fe20000010000 */
[----:B------:R-:W-:Y:S01]  /*1f680*/  FADD.FTZ R0, R198, R0 ;  /* 0x00000000c6007221 */ /* 0x000fe20000010000 */
[----:B------:R-:W3:Y:S01]  /*1f690*/  LDSM.16.MT88.4 R104, [R210+0x15800] ;  /* 0x01580000d268783b */ /* 0x000ee20000004200 */
[----:B--2---:R-:W-:Y:S01]  /*1f6a0*/  HMMA.16816.F32 R84, R144, R88, R136 ;  /* 0x000000589054723c */ /* 0x004fe20000001888 */
[----:B------:R-:W-:Y:S01]  /*1f6b0*/  IMAD.MOV.U32 R205, RZ, RZ, R5 ;  /* 0x000000ffffcd7224 */ /* 0x000fe200078e0005 */
[----:B------:R-:W-:Y:S01]  /*1f6c0*/  MOV R206, R6 ;  /* 0x0000000600ce7202 */ /* 0x000fe20000000f00 */
[----:B------:R-:W2:Y:S01]  /*1f6d0*/  LDSM.16.MT88.4 R112, [R212+0x15800] ;  /* 0x01580000d470783b */ /* 0x000ea20000004200 */
[----:B------:R-:W-:-:S02]  /*1f6e0*/  MOV R207, R7 ;  /* 0x0000000700cf7202 */ /* 0x000fc40000000f00 */
[C---:B-1----:R-:W-:Y:S01]  /*1f6f0*/  HMMA.16816.F32 R92, R144.reuse, R96, R188 ;  /* 0x00000060905c723c */ /* 0x042fe200000018bc */
[----:B------:R-:W-:Y:S01]  /*1f700*/  LDSM.16.MT88.4 R136, [R210+0x17800] ;  /* 0x01780000d288783b */ /* 0x000fe20000004200 */
[----:B------:R-:W-:Y:S01]  /*1f710*/  FADD.FTZ R2, R199, R2 ;  /* 0x00000002c7027221 */ /* 0x000fe20000010000 */
[----:B------:R-:W-:Y:S02]  /*1f720*/  FADD.FTZ R0, R200, R0 ;  /* 0x00000000c8007221 */ /* 0x000fe40000010000 */
[----:B------:R-:W-:Y:S01]  /*1f730*/  LDSM.16.MT88.4 R4, [R211+0x17800] ;  /* 0x01780000d304783b */ /* 0x000fe20000004200 */
[C---:B------:R-:W-:Y:S03]  /*1f740*/  HMMA.16816.F32 R76, R144.reuse, R80, R120 ;  /* 0x00000050904c723c */ /* 0x040fe60000001878 */
[----:B------:R-:W1:Y:S03]  /*1f750*/  LDSM.16.MT88.4 R120, [R211+0x15800] ;  /* 0x01580000d378783b */ /* 0x000e660000004200 */
[C---:B------:R-:W-:Y:S01]  /*1f760*/  HMMA.16816.F32 R88, R144.reuse, R90, R128 ;  /* 0x0000005a9058723c */ /* 0x040fe20000001880 */
[----:B------:R-:W4:Y:S05]  /*1f770*/  LDSM.16.MT88.4 R128, [R209+0x17800] ;  /* 0x01780000d180783b */ /* 0x000f2a0000004200 */
[----:B------:R-:W-:Y:S01]  /*1f780*/  HMMA.16816.F32 R96, R144, R98, R140 ;  /* 0x000000629060723c */ /* 0x000fe2000000188c */
[----:B------:R-:W4:Y:S01]  /*1f790*/  LDSM.16.MT88.4 R140, [R212+0x17800] ;  /* 0x01780000d48c783b */ /* 0x000f220000004200 */
        /* <DEDUP_REMOVED lines=16> */
[----:B------:R-:W-:Y:S02]  /*1f8a0*/  HMMA.16816.F32 R64, R144, R66, R100 ;  /* 0x000000429040723c */ /* 0x000fe40000001864 */
[----:B------:R-:W-:Y:S01]  /*1f8b0*/  FADD.FTZ R246, R246, R2 ;  /* 0x00000002f6f67221 */ /* 0x000fe20000010000 */
[----:B------:R-:W-:-:S03]  /*1f8c0*/  FADD.FTZ R0, R8, R0 ;  /* 0x0000000008007221 */ /* 0x000fc60000010000 */
[----:B---3--:R-:W-:Y:S01]  /*1f8d0*/  HMMA.16816.F32 R100, R144, R104, R184 ;  /* 0x000000689064723c */ /* 0x008fe200000018b8 */
[----:B------:R-:W-:Y:S01]  /*1f8e0*/  FADD.FTZ R246, R148, R246 ;  /* 0x000000f694f67221 */ /* 0x000fe20000010000 */
[----:B------:R-:W-:-:S04]  /*1f8f0*/  FADD.FTZ R0, R3, R0 ;  /* 0x0000000003007221 */ /* 0x000fc80000010000 */
[C---:B------:R-:W-:Y:S06]  /*1f900*/  HMMA.16816.F32 R48, R144.reuse, R50, R116 ;  /* 0x000000329030723c */ /* 0x040fec0000001874 */
[----:B------:R-:W-:Y:S01]  /*1f910*/  HMMA.16816.F32 R104, R144, R106, R108 ;  /* 0x0000006a9068723c */ /* 0x000fe2000000186c */
[----:B------:R-:W-:-:S05]  /*1f920*/  FADD.FTZ R246, R11, R246 ;  /* 0x000000f60bf67221 */ /* 0x000fca0000010000 */
[----:B--2---:R-:W-:Y:S01]  /*1f930*/  HMMA.16816.F32 R108, R144, R112, R180 ;  /* 0x00000070906c723c */ /* 0x004fe200000018b4 */
[----:B------:R-:W-:-:S05]  /*1f940*/  FADD.FTZ R248, R248, R0 ;  /* 0x00000000f8f87221 */ /* 0x000fca0000010000 */
[C---:B-1----:R-:W-:Y:S06]  /*1f950*/  HMMA.16816.F32 R116, R144.reuse, R120, R152 ;  /* 0x000000789074723c */ /* 0x042fec0000001898 */
[C---:B----4-:R-:W-:Y:S06]  /*1f960*/  HMMA.16816.F32 R124, R144.reuse, R128, R124 ;  /* 0x00000080907c723c */ /* 0x050fec000000187c */
        /* <DEDUP_REMOVED lines=22> */
.L_x_5963:
        /* <DEDUP_REMOVED lines=81> */
.L_x_5956:
[----:B-1----:R-:W-:Y:S02]  /*1ffe0*/  R2UR UR4, R2 ;  /* 0x00000000020472ca */ /* 0x002fe400000e0000 */
[----:B------:R-:W-:Y:S11]  /*1fff0*/  R2UR UR5, R3 ;  /* 0x00000000030572ca */ /* 0x000ff600000e0000 */
[----:B------:R-:W-:Y:S02]  /*20000*/  @!UPT UIADD3 URZ, URZ, URZ, URZ ;  /* 0x0000003f3f3ff290 */ /* 0x000fe4000fffe03f */
[----:B--2---:R-:W2:Y:S02]  /*20010*/  LD.E R0, desc[UR4][R154.64+0x40] ;  /* 0x000040049a007980 */ /* 0x004ea4000c101900 */
[----:B--2---:R-:W-:Y:S05]  /*20020*/  IMAD.U32 R0, R0, -0x40, RZ ;  /* 0xffffffc000007824 */ /* 0x004fea00078e00ff */
[----:B------:R-:W-:Y:S02]  /*20030*/  SHF.R.S32.HI R5, RZ, 0x1f, R0 ;  /* 0x0000001fff057819 */ /* 0x000fe40000011400 */
.L_x_5957:
[----:B------:R-:W-:Y:S05]  /*20040*/  BSYNC B0 ;  /* 0x0000000000007941 */ /* 0x000fea0003800000 */
.L_x_5955:
        /* <DEDUP_REMOVED lines=61> */
[C---:B------:R-:W-:Y:S02]  /*20420*/  @P3 R2UR UR16, R2.reuse ;  /* 0x00000000021032ca */ /* 0x040fe400000e0000 */
[C---:B------:R-:W-:Y:S01]  /*20430*/  @P3 R2UR UR17, R3.reuse ;  /* 0x00000000031132ca */ /* 0x040fe200000e0000 */
        /* <DEDUP_REMOVED lines=283> */
[C---:B------:R-:W-:Y:S01]  /*215f0*/  HMMA.16816.F32 R28, R188.reuse, R200, R28 ;  /* 0x000000c8bc1c723c */ /* 0x040fe2000000181c */
[----:B------:R-:W4:Y:S05]  /*21600*/  LDL R199, [R1] ;  /* 0x0000000001c77983 */ /* 0x000f2a0000100800 */
        /* <DEDUP_REMOVED lines=8> */
[----:B------:R-:W-:Y:S03]  /*21690*/  HMMA.16816.F32 R32, R176, R206, R32 ;  /* 0x000000ceb020723c */ /* 0x000fe60000001820 */
[----:B----4-:R-:W-:Y:S11]  /*216a0*/  ISETP.GT.AND P0, PT, R238, R199, PT ;  /* 0x000000c7ee00720c */ /* 0x010ff60003f04270 */
[----:B------:R-:W-:Y:S02]  /*216b0*/  @!UPT UIADD3 URZ, URZ, URZ, URZ ;  /* 0x0000003f3f3ff290 */ /* 0x000fe4000fffe03f */
[----:B------:R-:W-:Y:S08]  /*216c0*/  @!P0 BRA `(.L_x_5959) ;  /* 0x0000000c00688947 */ /* 0x000ff00003800000 */
        /* <DEDUP_REMOVED lines=76> */
.L_x_5961:
[----:B------:R-:W-:Y:S02]  /*21b90*/  R2UR UR4, R2 ;  /* 0x00000000020472ca */ /* 0x000fe400000e0000 */
[----:B------:R-:W-:Y:S11]  /*21ba0*/  R2UR UR5, R3 ;  /* 0x00000000030572ca */ /* 0x000ff600000e0000 */
[----:B------:R-:W-:Y:S02]  /*21bb0*/  @!UPT UIADD3 URZ, URZ, URZ, URZ ;  /* 0x0000003f3f3ff290 */ /* 0x000fe4000fffe03f */
[----:B------:R-:W2:Y:S02]  /*21bc0*/  LD.E R0, desc[UR4][R154.64+0x38] ;  /* 0x000038049a007980 */ /* 0x000ea4000c101900 */
[----:B--2---:R-:W-:Y:S05]  /*21bd0*/  IMAD.U32 R0, R0, -0x40, RZ ;  /* 0xffffffc000007824 */ /* 0x004fea00078e00ff */
[----:B------:R-:W-:Y:S02]  /*21be0*/  SHF.R.S32.HI R150, RZ, 0x1f, R0 ;  /* 0x0000001fff967819 */ /* 0x000fe40000011400 */
.L_x_5962:
[----:B------:R-:W-:Y:S05]  /*21bf0*/  BSYNC B0 ;  /* 0x0000000000007941 */ /* 0x000fea0003800000 */
.L_x_5960:
        /* <DEDUP_REMOVED lines=135> */
.L_x_5959:
[----:B------:R-:W-:Y:S05]  /*22470*/  BSYNC B1 ;  /* 0x0000000000017941 */ /* 0x000fea0003800000 */
.L_x_5958:
[----:B------:R-:W-:Y:S01]  /*22480*/  R2UR UR4, R2 ;  /* 0x00000000020472ca */ /* 0x000fe200000e0000 */
[----:B------:R-:W-:Y:S01]  /*22490*/  IMAD R0, R238, -0x40, R251 ;  /* 0xffffffc0ee007824 */ /* 0x000fe200078e02fb */
[----:B------:R-:W-:Y:S02]  /*224a0*/  R2UR UR5, R3 ;  /* 0x00000000030572ca */ /* 0x000fe400000e0000 */
[----:B------:R-:W-:Y:S02]  /*224b0*/  MOV R237, R199 ;  /* 0x000000c700ed7202 */ /* 0x000fe40000000f00 */
        /* <DEDUP_REMOVED lines=259> */
[----:B------:R-:W-:Y:S02]  /*234f0*/  ISETP.GT.AND P0, PT, R238, R237, PT ;  /* 0x000000edee00720c */ /* 0x000fe40003f04270 */
        /* <DEDUP_REMOVED lines=334> */
.L_x_5954:
        /* <DEDUP_REMOVED lines=9> */
[----:B------:R-:W-:Y:S01]  /*24a70*/  SHF.R.S32.HI R3, RZ, 0x1f, R148 ;  /* 0x0000001fff037819 */ /* 0x000fe20000011494 */
[----:B------:R-:W-:Y:S01]  /*24a80*/  UMOV UR4, 0xffffffff ;  /* 0xffffffff00047882 */ /* 0x000fe20000000000 */
[----:B------:R-:W-:Y:S02]  /*24a90*/  IMAD.IADD R0, R148, 0x1, -R0 ;  /* 0x0000000194007824 */ /* 0x000fe400078e0a00 */
[----:B------:R-:W-:-:S03]  /*24aa0*/  LEA.HI R148, R3, R148, RZ, 0x4 ;  /* 0x0000009403947211 */ /* 0x000fc600078f20ff */
[----:B------:R-:W-:Y:S02]  /*24ab0*/  SHF.R.S32.HI R2, RZ, 0x1f, R0 ;  /* 0x0000001fff027819 */ /* 0x000fe40000011400 */
[----:B------:R-:W-:Y:S02]  /*24ac0*/  SHF.R.S32.HI R148, RZ, 0x4, R148 ;  /* 0x00000004ff947819 */ /* 0x000fe40000011494 */
[----:B------:R-:W-:-:S04]  /*24ad0*/  LEA.HI R0, R2, R0, RZ, 0x2 ;  /* 0x0000000002007211 */ /* 0x000fc800078f10ff */
        /* <DEDUP_REMOVED lines=9> */
.L_x_5985:
[----:B------:R-:W2:Y:S01]  /*24b70*/  S2R R18, SR_TID.X ;  /* 0x0000000000127919 */ /* 0x000ea20000002100 */
[----:B------:R-:W-:Y:S01]  /*24b80*/  FSETP.NE.FTZ.AND P4, PT, R13, RZ, PT ;  /* 0x000000ff0d00720b */ /* 0x000fe20003f95000 */
[----:B------:R-:W1:Y:S01]  /*24b90*/  S2UR UR4, SR_CgaCtaId ;  /* 0x00000000000479c3 */ /* 0x000e620000008800 */
[----:B----4-:R-:W-:Y:S01]  /*24ba0*/  FADD.FTZ R14, R2, R14 ;  /* 0x0000000e020e7221 */ /* 0x010fe20000010000 */
[----:B------:R-:W-:-:S06]  /*24bb0*/  MOV R0, 0x3f800000 ;  /* 0x3f80000000007802 */ /* 0x000fcc0000000f00 */
[----:B------:R-:W-:Y:S01]  /*24bc0*/  BAR.SYNC.DEFER_BLOCKING 0x0 ;  /* 0x0000000000007b1d */ /* 0x000fe20000010000 */
[----:B------:R-:W-:-:S05]  /*24bd0*/  FSETP.NE.FTZ.AND P3, PT, R14, RZ, PT ;  /* 0x000000ff0e00720b */ /* 0x000fca0003f75000 */
[----:B------:R-:W4:Y:S01]  /*24be0*/  LDL.LU R21, [R1+0x14] ;  /* 0x0000140001157983 */ /* 0x000f220000300800 */
[----:B--2---:R-:W-:Y:S01]  /*24bf0*/  SHF.R.S32.HI R19, RZ, 0x1f, R18 ;  /* 0x0000001fff137819 */ /* 0x004fe20000011412 */
[----:B------:R-:W2:Y:S01]  /*24c00*/  @P4 MUFU.RCP R0, R13 ;  /* 0x0000000d00004308 */ /* 0x000ea20000001000 */
[----:B---3--:R-:W-:Y:S01]  /*24c10*/  MOV R2, 0x3f800000 ;  /* 0x3f80000000027802 */ /* 0x008fe20000000f00 */
[----:B------:R-:W-:Y:S01]  /*24c20*/  UMOV UR5, 0x400 ;  /* 0x0000040000057882 */ /* 0x000fe20000000000 */
[CC--:B------:R-:W-:Y:S01]  /*24c30*/  LEA.HI R5, R19.reuse, R18.reuse, RZ, 0x2 ;  /* 0x0000001213057211 */ /* 0x0c0fe200078f10ff */
[----:B------:R-:W3:Y:S01]  /*24c40*/  LDL.LU R20, [R1+0x1c] ;  /* 0x00001c0001147983 */ /* 0x000ee20000300800 */
[----:B------:R-:W-:Y:S01]  /*24c50*/  LEA.HI R15, R19, R18, RZ, 0x5 ;  /* 0x00000012130f7211 */ /* 0x000fe200078f28ff */
[----:B-1----:R-:W-:Y:S01]  /*24c60*/  ULEA UR4, UR4, UR5, 0x18 ;  /* 0x0000000504047291 */ /* 0x002fe2000f8ec03f */
[--C-:B------:R-:W-:Y:S01]  /*24c70*/  SHF.R.S32.HI R4, RZ, 0x2, R5.reuse ;  /* 0x00000002ff047819 */ /* 0x100fe20000011405 */
[----:B------:R-:W1:Y:S01]  /*24c80*/  @P3 MUFU.RCP R2, R14 ;  /* 0x0000000e00023308 */ /* 0x000e620000001000 */
[----:B------:R-:W-:-:S02]  /*24c90*/  SHF.R.S32.HI R3, RZ, 0x1f, R5 ;  /* 0x0000001fff037819 */ /* 0x000fc40000011405 */
[----:B------:R-:W-:Y:S02]  /*24ca0*/  LOP3.LUT R5, R5, 0x1ffffffc, RZ, 0xc0, !PT ;  /* 0x1ffffffc05057812 */ /* 0x000fe400078ec0ff */
[----:B------:R-:W-:Y:S02]  /*24cb0*/  LEA.HI R3, R3, R4, RZ, 0x3 ;  /* 0x0000000403037211 */ /* 0x000fe400078f18ff */
[----:B------:R-:W-:Y:S02]  /*24cc0*/  SHF.R.S32.HI R12, RZ, 0x5, R15 ;  /* 0x00000005ff0c7819 */ /* 0x000fe4000001140f */
[----:B------:R-:W-:Y:S01]  /*24cd0*/  LOP3.LUT R3, R3, 0xfffffff8, RZ, 0xc0, !PT ;  /* 0xfffffff803037812 */ /* 0x000fe200078ec0ff */
[C---:B--2---:R-:W-:Y:S01]  /*24ce0*/  FMUL.FTZ R160, R0.reuse, R160 ;  /* 0x000000a000a07220 */ /* 0x044fe20000410000 */
[----:B------:R-:W-:Y:S01]  /*24cf0*/  IADD3 R5, -R5, R18, RZ ;  /* 0x0000001205057210 */ /* 0x000fe20007ffe1ff */
[----:B------:R-:W-:Y:S01]  /*24d00*/  FMUL.FTZ R161, R0, R161 ;  /* 0x000000a100a17220 */ /* 0x000fe20000410000 */
[----:B------:R-:W-:Y:S01]  /*24d10*/  IADD3 R3, R4, -R3, RZ ;  /* 0x8000000304037210 */ /* 0x000fe20007ffe0ff */
[----:B------:R-:W-:Y:S01]  /*24d20*/  FMUL.FTZ R156, R0, R156 ;  /* 0x0000009c009c7220 */ /* 0x000fe20000410000 */
[----:B------:R-:W-:Y:S01]  /*24d30*/  LEA R5, R12, R5, 0x9 ;  /* 0x000000050c057211 */ /* 0x000fe200078e48ff */
[C---:B------:R-:W-:Y:S01]  /*24d40*/  FMUL.FTZ R157, R0.reuse, R157 ;  /* 0x0000009d009d7220 */ /* 0x040fe20000410000 */
[C---:B------:R-:W-:Y:S01]  /*24d50*/  SHF.L.U32 R4, R3.reuse, 0x6, RZ ;  /* 0x0000000603047819 */ /* 0x040fe200000006ff */
[C---:B------:R-:W-:Y:S01]  /*24d60*/  FMUL.FTZ R36, R0.reuse, R36 ;  /* 0x0000002400247220 */ /* 0x040fe20000410000 */
[----:B------:R-:W-:Y:S01]  /*24d70*/  LOP3.LUT R6, R3, 0x1, RZ, 0xc0, !PT ;  /* 0x0000000103067812 */ /* 0x000fe200078ec0ff */
[----:B------:R-:W-:Y:S01]  /*24d80*/  FMUL.FTZ R37, R0, R37 ;  /* 0x0000002500257220 */ /* 0x000fe20000410000 */
[----:B------:R-:W-:Y:S01]  /*24d90*/  LOP3.LUT R4, R4, 0x1c0, RZ, 0xc0, !PT ;  /* 0x000001c004047812 */ /* 0x000fe200078ec0ff */
[----:B------:R-:W-:Y:S01]  /*24da0*/  FMUL.FTZ R40, R0, R40 ;  /* 0x0000002800287220 */ /* 0x000fe20000410000 */
[----:B------:R-:W-:Y:S01]  /*24db0*/  ISETP.NE.U32.AND P0, PT, R6, 0x1, PT ;  /* 0x000000010600780c */ /* 0x000fe20003f05070 */
[----:B------:R-:W-:Y:S01]  /*24dc0*/  FMUL.FTZ R41, R0, R41 ;  /* 0x0000002900297220 */ /* 0x000fe20000410000 */
[----:B------:R-:W-:Y:S01]  /*24dd0*/  LEA.HI R4, R4, R4, RZ, 0x1d ;  /* 0x0000000404047211 */ /* 0x000fe200078fe8ff */
[C---:B------:R-:W-:Y:S01]  /*24de0*/  FMUL.FTZ R44, R0.reuse, R44 ;  /* 0x0000002c002c7220 */ /* 0x040fe20000410000 */
[C---:B------:R-:W-:Y:S01]  /*24df0*/  FMUL.FTZ R45, R0.reuse, R45 ;  /* 0x0000002d002d7220 */ /* 0x040fe20000410000 */
[C---:B------:R-:W-:Y:S01]  /*24e00*/  FMUL.FTZ R48, R0.reuse, R48 ;  /* 0x0000003000307220 */ /* 0x040fe20000410000 */
        /* <DEDUP_REMOVED lines=59> */
[----:B------:R-:W-:Y:S01]  /*251c0*/  MOV R4, 0x80 ;  /* 0x0000008000047802 */ /* 0x000fe20000000f00 */
[C---:B------:R-:W-:Y:S01]  /*251d0*/  FMUL.FTZ R159, R2.reuse, R159 ;  /* 0x0000009f029f7220 */ /* 0x040fe20000410000 */
[C---:B------:R-:W-:Y:S01]  /*251e0*/  IADD3 R3, R5.reuse, -0x20, RZ ;  /* 0xffffffe005037810 */ /* 0x040fe20007ffe0ff */
[----:B------:R-:W-:Y:S01]  /*251f0*/  FMUL.FTZ R158, R2, R158 ;  /* 0x0000009e029e7220 */ /* 0x000fe20000410000 */
[----:B------:R-:W-:Y:S01]  /*25200*/  SEL R0, R0, 0xffffffc0, !P1 ;  /* 0xffffffc000007807 */ /* 0x000fe20004800000 */
[C---:B------:R-:W-:Y:S01]  /*25210*/  FMUL.FTZ R39, R2.reuse, R39 ;  /* 0x0000002702277220 */ /* 0x040fe20000410000 */
[C---:B------:R-:W-:Y:S01]  /*25220*/  @P0 IADD3 R3, R5.reuse, 0x20, RZ ;  /* 0x0000002005030810 */ /* 0x040fe20007ffe0ff */
[----:B------:R-:W-:Y:S01]  /*25230*/  FMUL.FTZ R38, R2, R38 ;  /* 0x0000002602267220 */ /* 0x000fe20000410000 */
[----:B------:R-:W-:Y:S01]  /*25240*/  SEL R4, R4, 0xffffff80, !P2 ;  /* 0xffffff8004047807 */ /* 0x000fe20005000000 */
        /* <DEDUP_REMOVED lines=58> */
[----:B------:R-:W-:Y:S01]  /*255f0*/  IADD3 R2, R5, R0, RZ ;  /* 0x0000000005027210 */ /* 0x000fe20007ffe0ff */
[----:B------:R-:W-:Y:S01]  /*25600*/  STS.64 [R5], R160 ;  /* 0x000000a005007388 */ /* 0x000fe20000000a00 */
[----:B------:R-:W-:-:S02]  /*25610*/  IADD3 R0, R0, R3, RZ ;  /* 0x0000000300007210 */ /* 0x000fc40007ffe0ff */
[-C--:B------:R-:W-:Y:S01]  /*25620*/  IADD3 R7, R5, R4.reuse, RZ ;  /* 0x0000000405077210 */ /* 0x080fe20007ffe0ff */
[----:B------:R-:W-:Y:S01]  /*25630*/  STS.64 [R5+0x800], R162 ;  /* 0x000800a205007388 */ /* 0x000fe20000000a00 */
[----:B------:R-:W-:Y:S02]  /*25640*/  IADD3 R8, R4, R3, RZ ;  /* 0x0000000304087210 */ /* 0x000fe40007ffe0ff */
[-C--:B------:R-:W-:Y:S01]  /*25650*/  IADD3 R6, R2, R4.reuse, RZ ;  /* 0x0000000402067210 */ /* 0x080fe20007ffe0ff */
[----:B------:R-:W-:Y:S01]  /*25660*/  STS.64 [R3], R156 ;  /* 0x0000009c03007388 */ /* 0x000fe20000000a00 */
[----:B------:R-:W-:Y:S02]  /*25670*/  IADD3 R4, R0, R4, RZ ;  /* 0x0000000400047210 */ /* 0x000fe40007ffe0ff */
[----:B------:R-:W-:Y:S01]  /*25680*/  R2UR UR12, R152 ;  /* 0x00000000980c72ca */ /* 0x000fe200000e0000 */
[----:B------:R-:W-:Y:S01]  /*25690*/  STS.64 [R3+0x800], R158 ;  /* 0x0008009e03007388 */ /* 0x000fe20000000a00 */
[----:B------:R-:W-:-:S02]  /*256a0*/  R2UR UR13, R153 ;  /* 0x00000000990d72ca */ /* 0x000fc400000e0000 */
[----:B------:R-:W-:Y:S01]  /*256b0*/  R2UR UR10, R152 ;  /* 0x00000000980a72ca */ /* 0x000fe200000e0000 */
[----:B------:R-:W-:Y:S01]  /*256c0*/  STS.64 [R2], R36 ;  /* 0x0000002402007388 */ /* 0x000fe20000000a00 */
[----:B------:R-:W-:-:S03]  /*256d0*/  R2UR UR11, R153 ;  /* 0x00000000990b72ca */ /* 0x000fc600000e0000 */
        /* <DEDUP_REMOVED lines=57> */
[----:B------:R4:W-:Y:S04]  /*25a70*/  STS.64 [R4+0xc000], R144 ;  /* 0x00c0009004007388 */ /* 0x0009e80000000a00 */
[----:B------:R3:W-:Y:S04]  /*25a80*/  STS.64 [R4+0xc800], R146 ;  /* 0x00c8009204007388 */ /* 0x0007e80000000a00 */
[----:B------:R-:W3:Y:S01]  /*25a90*/  LD.E.64 R10, desc[UR12][R154.64+0xb0] ;  /* 0x0000b00c9a0a7980 */ /* 0x000ee2000c101b00 */
[----:B-1----:R-:W-:Y:S01]  /*25aa0*/  LEA.HI R0, R19, R18, RZ, 0x4 ;  /* 0x0000001213007211 */ /* 0x002fe200078f20ff */
[----:B------:R-:W1:Y:S08]  /*25ab0*/  @P4 MUFU.LG2 R3, R13 ;  /* 0x0000000d00034308 */ /* 0x000e700000000c00 */
[----:B------:R-:W3:Y:S01]  /*25ac0*/  @P3 MUFU.LG2 R5, R14 ;  /* 0x0000000e00053308 */ /* 0x000ee20000000c00 */
[----:B--2---:R-:W2:Y:S01]  /*25ad0*/  LD.E R8, desc[UR10][R154.64+0x60] ;  /* 0x0000600a9a087980 */ /* 0x004ea2000c101900 */
[----:B------:R-:W-:-:S02]  /*25ae0*/  LOP3.LUT R0, R0, 0xfffffff0, RZ, 0xc0, !PT ;  /* 0xfffffff000007812 */ /* 0x000fc400078ec0ff */
[----:B------:R-:W-:Y:S01]  /*25af0*/  SHF.R.S32.HI R7, RZ, 0x1f, R12 ;  /* 0x0000001fff077819 */ /* 0x000fe2000001140c */
[----:B-----5:R-:W3:Y:S01]  /*25b00*/  S2R R149, SR_CTAID.X ;  /* 0x0000000000957919 */ /* 0x020ee20000002500 */
[----:B------:R-:W-:Y:S02]  /*25b10*/  IADD3 R62, -R0, R18, RZ ;  /* 0x00000012003e7210 */ /* 0x000fe40007ffe1ff */
[----:B------:R-:W-:Y:S01]  /*25b20*/  SHF.L.U32 R0, R148, 0x6, RZ ;  /* 0x0000000694007819 */ /* 0x000fe200000006ff */
[----:B----4-:R4:W5:Y:S01]  /*25b30*/  LD.E R145, desc[UR12][R154.64+0xcc] ;  /* 0x0000cc0c9a917980 */ /* 0x010962000c101900 */
[----:B-1----:R-:W-:Y:S01]  /*25b40*/  @P4 FMUL.FTZ R6, R3, 0.69314718246459960938 ;  /* 0x3f31721803064820 */ /* 0x002fe20000410000 */
[----:B------:R-:W-:Y:S02]  /*25b50*/  MOV R144, 0xff800000 ;  /* 0xff80000000907802 */ /* 0x000fe40000000f00 */
[----:B---3--:R-:W-:Y:S01]  /*25b60*/  LEA.HI R4, R62, R62, RZ, 0x1 ;  /* 0x0000003e3e047211 */ /* 0x008fe200078f08ff */
[----:B------:R4:W5:Y:S01]  /*25b70*/  LD.E.64 R60, desc[UR10][R154.64+0x78] ;  /* 0x0000780a9a3c7980 */ /* 0x000962000c101b00 */
[----:B------:R-:W-:-:S02]  /*25b80*/  LOP3.LUT R0, R0, 0x1c0, RZ, 0xc0, !PT ;  /* 0x000001c000007812 */ /* 0x000fc400078ec0ff */
[----:B------:R-:W-:Y:S02]  /*25b90*/  SHF.L.U32 R2, R4, 0x2, RZ ;  /* 0x0000000204027819 */ /* 0x000fe400000006ff */
[----:B------:R-:W-:Y:S02]  /*25ba0*/  MOV R63, 0xff800000 ;  /* 0xff800000003f7802 */ /* 0x000fe40000000f00 */
[----:B------:R-:W-:Y:S01]  /*25bb0*/  LOP3.LUT R3, R0, 0x38, R2, 0xf8, !PT ;  /* 0x0000003800037812 */ /* 0x000fe200078ef802 */
[----:B------:R-:W-:Y:S01]  /*25bc0*/  @P3 FMUL.FTZ R2, R5, 0.69314718246459960938 ;  /* 0x3f31721805023820 */ /* 0x000fe20000410000 */
[----:B------:R-:W-:-:S04]  /*25bd0*/  SHF.R.U32.HI R0, RZ, 0x3, R0 ;  /* 0x00000003ff007819 */ /* 0x000fc80000011600 */
[----:B------:R-:W-:Y:S02]  /*25be0*/  LOP3.LUT R5, R3, R0, RZ, 0x3c, !PT ;  /* 0x0000000003057212 */ /* 0x000fe400078e3cff */
[----:B------:R-:W-:Y:S02]  /*25bf0*/  LEA.HI R0, R7, R12, RZ, 0x2 ;  /* 0x0000000c07007211 */ /* 0x000fe400078f10ff */
[----:B------:R4:W5:Y:S01]  /*25c00*/  LDL R7, [R1+0x20] ;  /* 0x0000200001077983 */ /* 0x0009620000100800 */
[----:B------:R-:W-:Y:S01]  /*25c10*/  @P3 FFMA.FTZ R144, R16, R9, R2 ;  /* 0x0000000910903223 */ /* 0x000fe20000010002 */
[----:B------:R-:W-:Y:S02]  /*25c20*/  LOP3.LUT R2, R4, 0xffffffe, RZ, 0xc0, !PT ;  /* 0x0ffffffe04027812 */ /* 0x000fe400078ec0ff */
[----:B------:R-:W-:Y:S02]  /*25c30*/  LOP3.LUT R3, R15, 0xffffffe0, RZ, 0xc0, !PT ;  /* 0xffffffe00f037812 */ /* 0x000fe400078ec0ff */
[----:B------:R-:W-:-:S02]  /*25c40*/  LOP3.LUT R4, R0, 0xffffffc, RZ, 0xc0, !PT ;  /* 0x0ffffffc00047812 */ /* 0x000fc400078ec0ff */
[----:B------:R-:W-:Y:S02]  /*25c50*/  IADD3 R0, R62, -R2, RZ ;  /* 0x800000023e007210 */ /* 0x000fe40007ffe0ff */
[----:B------:R-:W-:Y:S02]  /*25c60*/  IADD3 R2, R18, -R3, RZ ;  /* 0x8000000312027210 */ /* 0x000fe40007ffe0ff */
[----:B------:R-:W-:Y:S02]  /*25c70*/  LEA R0, R0, R5, 0x2 ;  /* 0x0000000500007211 */ /* 0x000fe400078e10ff */
[----:B------:R-:W-:Y:S02]  /*25c80*/  IADD3 R4, R12, -R4, RZ ;  /* 0x800000040c047210 */ /* 0x000fe40007ffe0ff */
[----:B------:R-:W-:Y:S02]  /*25c90*/  SHF.L.U32 R5, R149, 0x6, RZ ;  /* 0x0000000695057819 */ /* 0x000fe400000006ff */
[----:B------:R-:W-:-:S02]  /*25ca0*/  LOP3.LUT P0, RZ, R2, 0x3, RZ, 0xc0, !PT ;  /* 0x0000000302ff7812 */ /* 0x000fc4000780c0ff */
[----:B------:R-:W-:Y:S02]  /*25cb0*/  LEA R2, R4, R17, 0x4 ;  /* 0x0000001104027211 */ /* 0x000fe400078e20ff */
[----:B------:R-:W-:Y:S01]  /*25cc0*/  LEA R0, R0, UR4, 0x2 ;  /* 0x0000000400007c11 */ /* 0x000fe2000f8e10ff */
[----:B------:R-:W-:Y:S01]  /*25cd0*/  @P4 FFMA.FTZ R63, R16, R150, R6 ;  /* 0x00000096103f4223 */ /* 0x000fe20000010006 */
[----:B------:R-:W-:Y:S01]  /*25ce0*/  BSSY B0, `(.L_x_5965) ;  /* 0x0000036000007945 */ /* 0x000fe20003800000 */
[----:B------:R-:W-:-:S04]  /*25cf0*/  IMAD R3, R10, UR8, R21 ;  /* 0x000000080a037c24 */ /* 0x000fc8000f8e0215 */
[----:B--2---:R-:W-:-:S04]  /*25d00*/  IMAD R3, R3, R8, R20 ;  /* 0x0000000803037224 */ /* 0x004fc800078e0214 */
[----:B------:R-:W-:Y:S02]  /*25d10*/  IMAD R8, R11, R3, R5 ;  /* 0x000000030b087224 */ /* 0x000fe400078e0205 */
[----:B------:R4:W5:Y:S01]  /*25d20*/  LD.E.64 R4, desc[UR10][R154.64+0xa8] ;  /* 0x0000a80a9a047980 */ /* 0x000962000c101b00 */
[----:B------:R-:W-:Y:S06]  /*25d30*/  BAR.SYNC.DEFER_BLOCKING 0x0 ;  /* 0x0000000000007b1d */ /* 0x000fec0000010000 */
[----:B------:R4:W1:Y:S04]  /*25d40*/  LDS.128 R56, [R0] ;  /* 0x0000000000387984 */ /* 0x0008680000000c00 */
[----:B------:R4:W2:Y:S04]  /*25d50*/  LDS.128 R52, [R0+0x800] ;  /* 0x0008000000347984 */ /* 0x0008a80000000c00 */
        /* <DEDUP_REMOVED lines=30> */
[----:B--23--:R-:W-:Y:S05]  /*25f40*/  @P0 BRA `(.L_x_5966) ;  /* 0x00000000003c0947 */ /* 0x00cfea0003800000 */
[----:B----45:R-:W-:Y:S02]  /*25f50*/  IMAD R0, R149, -0x40, R7 ;  /* 0xffffffc095007824 */ /* 0x030fe400078e0207 */
[----:B------:R-:W-:-:S03]  /*25f60*/  VIADD R3, R2, 0x8 ;  /* 0x0000000802037836 */ /* 0x000fc60000000000 */
[-C--:B------:R-:W-:Y:S02]  /*25f70*/  ISETP.GE.AND P2, PT, R2, R0.reuse, PT ;  /* 0x000000000200720c */ /* 0x080fe40003f46270 */
[----:B------:R-:W-:Y:S02]  /*25f80*/  ISETP.GE.AND P1, PT, R3, R0, PT ;  /* 0x000000000300720c */ /* 0x000fe40003f26270 */
[----:B------:R-:W-:Y:S02]  /*25f90*/  SHF.R.S32.HI R3, RZ, 0x1f, R8 ;  /* 0x0000001fff037819 */ /* 0x000fe40000011408 */
[----:B------:R-:W-:-:S04]  /*25fa0*/  IADD3 R0, P0, R8, R2, RZ ;  /* 0x0000000208007210 */ /* 0x000fc80007f1e0ff */
[----:B------:R-:W-:Y:S02]  /*25fb0*/  LEA.HI.X.SX32 R3, R2, R3, 0x1, P0 ;  /* 0x0000000302037211 */ /* 0x000fe400000f0eff */
[----:B------:R-:W-:Y:S02]  /*25fc0*/  LEA R2, P0, R0, R4, 0x2 ;  /* 0x0000000400027211 */ /* 0x000fe400078010ff */
[C---:B------:R-:W-:Y:S02]  /*25fd0*/  @!P2 R2UR UR10, R152.reuse ;  /* 0x00000000980aa2ca */ /* 0x040fe400000e0000 */
[C---:B------:R-:W-:Y:S02]  /*25fe0*/  @!P2 R2UR UR11, R153.reuse ;  /* 0x00000000990ba2ca */ /* 0x040fe400000e0000 */
[----:B------:R-:W-:Y:S02]  /*25ff0*/  @!P1 R2UR UR4, R152 ;  /* 0x00000000980492ca */ /* 0x000fe400000e0000 */
[----:B------:R-:W-:-:S02]  /*26000*/  @!P1 R2UR UR5, R153 ;  /* 0x00000000990592ca */ /* 0x000fc400000e0000 */
[----:B------:R-:W-:-:S07]  /*26010*/  LEA.HI.X R3, R0, R5, R3, 0x2, P0 ;  /* 0x0000000500037211 */ /* 0x000fce00000f1403 */
[----:B------:R2:W-:Y:S04]  /*26020*/  @!P2 ST.E desc[UR10][R2.64], R63 ;  /* 0x0000003f0200a985 */ /* 0x0005e8000c10190a */
[----:B------:R2:W-:Y:S02]  /*26030*/  @!P1 ST.E desc[UR4][R2.64+0x20], R144 ;  /* 0x0000209002009985 */ /* 0x0005e4000c101904 */
.L_x_5966:
[----:B------:R-:W-:Y:S05]  /*26040*/  BSYNC B0 ;  /* 0x0000000000007941 */ /* 0x000fea0003800000 */
.L_x_5965:
[----:B-----5:R-:W-:Y:S01]  /*26050*/  IMAD.SHL.U32 R4, R62, 0x4, RZ ;  /* 0x000000043e047824 */ /* 0x020fe200078e00ff */
[----:B------:R-:W-:Y:S02]  /*26060*/  R2UR UR4, R152 ;  /* 0x00000000980472ca */ /* 0x000fe400000e0000 */
[----:B------:R-:W-:Y:S02]  /*26070*/  R2UR UR5, R153 ;  /* 0x00000000990572ca */ /* 0x000fe400000e0000 */
[----:B------:R-:W-:Y:S01]  /*26080*/  SHF.R.S32.HI R5, RZ, 0x1f, R4 ;  /* 0x0000001fff057819 */ /* 0x000fe20000011404 */
[----:B------:R-:W-:Y:S02]  /*26090*/  IMAD R7, R149, -0x40, R7 ;  /* 0xffffffc095077824 */ /* 0x000fe400078e0207 */
[----:B----4-:R-:W-:Y:S02]  /*260a0*/  VIADD R0, R148, 0x8 ;  /* 0x0000000894007836 */ /* 0x010fe40000000000 */
[----:B------:R-:W-:-:S02]  /*260b0*/  IMAD R8, R8, R145, RZ ;  /* 0x0000009108087224 */ /* 0x000fc400078e02ff */
[----:B--2---:R-:W-:Y:S01]  /*260c0*/  IMAD.WIDE R2, R148, 0x100, R4 ;  /* 0x0000010094027825 */ /* 0x004fe200078e0204 */
[----:B------:R-:W-:-:S03]  /*260d0*/  ISETP.GE.AND P0, PT, R0, R7, PT ;  /* 0x000000070000720c */ /* 0x000fc60003f06270 */
[----:B------:R-:W-:Y:S01]  /*260e0*/  VIADD R10, R148, 0x10 ;  /* 0x00000010940a7836 */ /* 0x000fe20000000000 */
[----:B------:R-:W-:Y:S01]  /*260f0*/  IADD3 R0, P3, R2, R8, RZ ;  /* 0x0000000802007210 */ /* 0x000fe20007f7e0ff */
[----:B------:R-:W-:Y:S01]  /*26100*/  VIADD R9, R148, 0x18 ;  /* 0x0000001894097836 */ /* 0x000fe20000000000 */
[----:B------:R2:W5:Y:S01]  /*26110*/  LD.E R6, desc[UR4][R154.64+0xc0] ;  /* 0x0000c0049a067980 */ /* 0x000562000c101900 */
[----:B------:R-:W-:Y:S01]  /*26120*/  BSSY B0, `(.L_x_5967) ;  /* 0x0000025000007945 */ /* 0x000fe20003800000 */
[----:B------:R-:W-:Y:S01]  /*26130*/  LEA.HI.X.SX32 R3, R8, R3, 0x1, P3 ;  /* 0x0000000308037211 */ /* 0x000fe200018f0eff */
[----:B------:R-:W-:Y:S01]  /*26140*/  VIADD R8, R148, 0x30 ;  /* 0x0000003094087836 */ /* 0x000fe20000000000 */
        /* <DEDUP_REMOVED lines=9> */
[----:B------:R-:W-:Y:S01]  /*261e0*/  VIADD R148, R148, 0x38 ;  /* 0x0000003894947836 */ /* 0x000fe20000000000 */
[-C--:B------:R-:W-:Y:S02]  /*261f0*/  ISETP.GE.AND P5, PT, R8, R7.reuse, PT ;  /* 0x000000070800720c */ /* 0x080fe40003fa6270 */
[----:B------:R-:W-:-:S05]  /*26200*/  ISETP.GE.AND P6, PT, R9, R7, PT ;  /* 0x000000070900720c */ /* 0x000fca0003fc6270 */
[----:B------:R-:W-:Y:S08]  /*26210*/  @P4 BRA `(.L_x_5968) ;  /* 0x0000000000544947 */ /* 0x000ff00003800000 */
[----:B-----5:R-:W-:Y:S01]  /*26220*/  ISETP.GE.AND P4, PT, R4, R6, PT ;  /* 0x000000060400720c */ /* 0x020fe20003f86270 */
[----:B------:R-:W-:-:S12]  /*26230*/  VIADD R8, R0, 0x40 ;  /* 0x0000004000087836 */ /* 0x000fd80000000000 */
[C---:B------:R-:W-:Y:S02]  /*26240*/  @!P4 R2UR UR10, R152.reuse ;  /* 0x00000000980ac2ca */ /* 0x040fe400000e0000 */
[C---:B------:R-:W-:Y:S02]  /*26250*/  @!P4 R2UR UR11, R153.reuse ;  /* 0x00000000990bc2ca */ /* 0x040fe400000e0000 */
[----:B------:R-:W-:Y:S02]  /*26260*/  @!P4 R2UR UR4, R152 ;  /* 0x000000009804c2ca */ /* 0x000fe400000e0000 */
[----:B------:R-:W-:-:S09]  /*26270*/  @!P4 R2UR UR5, R153 ;  /* 0x000000009905c2ca */ /* 0x000fd200000e0000 */
[----:B-1----:R3:W-:Y:S04]  /*26280*/  @!P4 ST.E.64 desc[UR10][R2.64], R56 ;  /* 0x000000380200c985 */ /* 0x0027e8000c101b0a */
        /* <DEDUP_REMOVED lines=14> */
.L_x_5968:
[----:B------:R-:W-:Y:S05]  /*26370*/  BSYNC B0 ;  /* 0x0000000000007941 */ /* 0x000fea0003800000 */
.L_x_5967:
        /* <DEDUP_REMOVED lines=11> */
[----:B-1----:R4:W-:Y:S01]  /*26430*/  @!P0 ST.E.128 desc[UR4][R2.64+0x2100], R40 ;  /* 0x0021002802008985 */ /* 0x0029e2000c101d04 */
        /* <DEDUP_REMOVED lines=9> */
.L_x_5970:
[----:B------:R-:W-:Y:S05]  /*264d0*/  BSYNC B0 ;  /* 0x0000000000007941 */ /* 0x000fea0003800000 */
.L_x_5969:
        /* <DEDUP_REMOVED lines=12> */
[----:B-1----:R2:W-:Y:S01]  /*265a0*/  @!P0 ST.E.128 desc[UR4][R2.64+0x4100], R36 ;  /* 0x0041002402008985 */ /* 0x0025e2000c101d04 */
[----:B------:R-:W-:-:S09]  /*265b0*/  ISETP.GE.AND P0, PT, R7, R6, PT ;  /* 0x000000060700720c */ /* 0x000fd20003f06270 */
[C---:B------:R-:W-:Y:S02]  /*265c0*/  @!P1 R2UR UR10, R152.reuse ;  /* 0x00000000980a92ca */ /* 0x040fe400000e0000 */
[C---:B------:R-:W-:Y:S02]  /*265d0*/  @!P1 R2UR UR11, R153.reuse ;  /* 0x00000000990b92ca */ /* 0x040fe400000e0000 */
[----:B------:R-:W-:Y:S02]  /*265e0*/  @!P0 R2UR UR4, R152 ;  /* 0x00000000980482ca */ /* 0x000fe400000e0000 */
[----:B------:R-:W-:-:S09]  /*265f0*/  @!P0 R2UR UR5, R153 ;  /* 0x00000000990582ca */ /* 0x000fd200000e0000 */
[----:B------:R2:W-:Y:S04]  /*26600*/  @!P1 ST.E.128 desc[UR10][R2.64+0x4200], R24 ;  /* 0x0042001802009985 */ /* 0x0005e8000c101d0a */
[----:B------:R2:W-:Y:S02]  /*26610*/  @!P0 ST.E.128 desc[UR4][R2.64+0x4300], R12 ;  /* 0x0043000c02008985 */ /* 0x0005e4000c101d04 */
.L_x_5972:
[----:B------:R-:W-:Y:S05]  /*26620*/  BSYNC B0 ;  /* 0x0000000000007941 */ /* 0x000fea0003800000 */
.L_x_5971:
        /* <DEDUP_REMOVED lines=13> */
[----:B-1----:R1:W-:Y:S01]  /*26700*/  @!P0 ST.E.128 desc[UR4][R2.64+0x6000], R76 ;  /* 0x0060004c02008985 */ /* 0x0023e2000c101d04 */
[----:B------:R-:W-:-:S03]  /*26710*/  ISETP.GE.AND P0, PT, R7, R6, PT ;  /* 0x000000060700720c */ /* 0x000fc60003f06270 */
[----:B------:R1:W-:Y:S04]  /*26720*/  @!P2 ST.E.128 desc[UR12][R2.64+0x6100], R72 ;  /* 0x006100480200a985 */ /* 0x0003e8000c101d0c */
[----:B------:R1:W-:Y:S06]  /*26730*/  @!P1 ST.E.128 desc[UR10][R2.64+0x6200], R68 ;  /* 0x0062004402009985 */ /* 0x0003ec000c101d0a */
[----:B------:R-:W-:-:S02]  /*26740*/  @!P0 R2UR UR4, R152 ;  /* 0x00000000980482ca */ /* 0x000fc400000e0000 */
[----:B------:R-:W-:-:S13]  /*26750*/  @!P0 R2UR UR5, R153 ;  /* 0x00000000990582ca */ /* 0x000fda00000e0000 */
[----:B------:R1:W-:Y:S02]  /*26760*/  @!P0 ST.E.128 desc[UR4][R2.64+0x6300], R64 ;  /* 0x0063004002008985 */ /* 0x0003e4000c101d04 */
.L_x_5974:
[----:B------:R-:W-:Y:S05]  /*26770*/  BSYNC B0 ;  /* 0x0000000000007941 */ /* 0x000fea0003800000 */
.L_x_5973:
        /* <DEDUP_REMOVED lines=16> */
[----:B-1----:R1:W-:Y:S04]  /*26880*/  @!P3 ST.E.128 desc[UR14][R2.64+0x8000], R92 ;  /* 0x0080005c0200b985 */ /* 0x0023e8000c101d0e */
[----:B------:R1:W-:Y:S04]  /*26890*/  @!P2 ST.E.128 desc[UR12][R2.64+0x8100], R88 ;  /* 0x008100580200a985 */ /* 0x0003e8000c101d0c */
[----:B------:R1:W-:Y:S04]  /*268a0*/  @!P1 ST.E.128 desc[UR10][R2.64+0x8200], R84 ;  /* 0x0082005402009985 */ /* 0x0003e8000c101d0a */
[----:B------:R1:W-:Y:S02]  /*268b0*/  @!P0 ST.E.128 desc[UR4][R2.64+0x8300], R80 ;  /* 0x0083005002008985 */ /* 0x0003e4000c101d04 */
.L_x_5976:
[----:B------:R-:W-:Y:S05]  /*268c0*/  BSYNC B0 ;  /* 0x0000000000007941 */ /* 0x000fea0003800000 */
.L_x_5975:
        /* <DEDUP_REMOVED lines=20> */
.L_x_5978:
[----:B------:R-:W-:Y:S05]  /*26a10*/  BSYNC B0 ;  /* 0x0000000000007941 */ /* 0x000fea0003800000 */
.L_x_5977:
        /* <DEDUP_REMOVED lines=20> */
.L_x_5980:
[----:B------:R-:W-:Y:S05]  /*26b60*/  BSYNC B0 ;  /* 0x0000000000007941 */ /* 0x000fea0003800000 */
.L_x_5979:
[----:B------:R-:W-:Y:S02]  /*26b70*/  MOV R7, 0x1f0 ;  /* 0x000001f000077802 */ /* 0x000fe40000000f00 */
[----:B------:R-:W-:-:S03]  /*26b80*/  MOV R9, 0x0 ;  /* 0x0000000000097802 */ /* 0x000fc60000000f00 */
[----:B------:R-:W-:-:S04]  /*26b90*/  IMAD.MOV.U32 R8, RZ, RZ, R7 ;  /* 0x000000ffff087224 */ /* 0x000fc800078e0007 */
[----:B-12345:R-:W-:Y:S05]  /*26ba0*/  @P4 RET.REL.NODEC R8 `(_ZN5flash24flash_fwd_splitkv_kernelI23Flash_fwd_kernel_traitsILi256ELi64ELi64ELi4ELb0ELb0EN7cutlass6half_tE19Flash_kernel_traitsILi256ELi64ELi64ELi4ES3_EELb0ELb0ELb1ELb0ELb0ELb0ELb1ELb1EEEvNS_16Flash_fwd_paramsE) ;  /* 0xfffffd9408144950 */ /* 0x03efea0003c3ffff */
[----:B------:R-:W-:Y:S01]  /*26bb0*/  VIADD R5, R0, 0x40 ;  /* 0x0000004000057836 */ /* 0x000fe20000000000 */
[-C--:B------:R-:W-:Y:S01]  /*26bc0*/  ISETP.GE.AND P3, PT, R4, R6.reuse, PT ;  /* 0x000000060400720c */ /* 0x080fe20003f66270 */
[----:B------:R-:W-:Y:S01]  /*26bd0*/  IMAD.MOV.U32 R4, RZ, RZ, R7 ;  /* 0x000000ffff047224 */ /* 0x000fe200078e0007 */
[CC--:B------:R-:W-:Y:S01]  /*26be0*/  ISETP.GE.AND P2, PT, R0.reuse, R6.reuse, PT ;  /* 0x000000060000720c */ /* 0x0c0fe20003f46270 */
[----:B------:R-:W-:Y:S01]  /*26bf0*/  VIADD R0, R0, 0x80 ;  /* 0x0000008000007836 */ /* 0x000fe20000000000 */
[----:B------:R-:W-:Y:S01]  /*26c00*/  ISETP.GE.AND P1, PT, R5, R6, PT ;  /* 0x000000060500720c */ /* 0x000fe20003f26270 */
[----:B------:R-:W-:-:S03]  /*26c10*/  IMAD.MOV.U32 R5, RZ, RZ, 0x0 ;  /* 0x00000000ff057424 */ /* 0x000fc600078e00ff */
        /* <DEDUP_REMOVED lines=10> */
[----:B-1----:R-:W-:Y:S05]  /*26cc0*/  @P0 RET.REL.NODEC R4 `(_ZN5flash24flash_fwd_splitkv_kernelI23Flash_fwd_kernel_traitsILi256ELi64ELi64ELi4ELb0ELb0EN7cutlass6half_tE19Flash_kernel_traitsILi256ELi64ELi64ELi4ES3_EELb0ELb0ELb1ELb0ELb0ELb0ELb1ELb1EEEvNS_16Flash_fwd_paramsE) ;  /* 0xfffffd9004cc0950 */ /* 0x002fea0003c3ffff */
[----:B------:R-:W-:Y:S02]  /*26cd0*/  R2UR UR4, R152 ;  /* 0x00000000980472ca */ /* 0x000fe400000e0000 */
[----:B------:R-:W-:-:S13]  /*26ce0*/  R2UR UR5, R153 ;  /* 0x00000000990572ca */ /* 0x000fda00000e0000 */
[----:B------:R1:W-:Y:S02]  /*26cf0*/  ST.E.128 desc[UR4][R2.64+0xe300], R128 ;  /* 0x00e3008002007985 */ /* 0x0003e4000c101d04 */
[----:B-1----:R-:W-:Y:S02]  /*26d00*/  IMAD.MOV.U32 R2, RZ, RZ, R7 ;  /* 0x000000ffff027224 */ /* 0x002fe400078e0007 */
[----:B------:R-:W-:-:S04]  /*26d10*/  IMAD.MOV.U32 R3, RZ, RZ, 0x0 ;  /* 0x00000000ff037424 */ /* 0x000fc800078e00ff */
[----:B------:R-:W-:Y:S05]  /*26d20*/  RET.REL.NODEC R2 `(_ZN5flash24flash_fwd_splitkv_kernelI23Flash_fwd_kernel_traitsILi256ELi64ELi64ELi4ELb0ELb0EN7cutlass6half_tE19Flash_kernel_traitsILi256ELi64ELi64ELi4ES3_EELb0ELb0ELb1ELb0ELb0ELb0ELb1ELb1EEEvNS_16Flash_fwd_paramsE) ;  /* 0xfffffd9002b47950 */ /* 0x000fea0003c3ffff */
.L_x_5964:
[----:B------:R-:W-:Y:S01]  /*26d30*/  IMAD.MOV.U32 R0, RZ, RZ, 0x2 ;  /* 0x00000002ff007424 */ /* 0x000fe200078e00ff */
[----:B------:R-:W-:Y:S01]  /*26d40*/  MOV R2, R246 ;  /* 0x000000f600027202 */ /* 0x000fe20000000f00 */
[----:B------:R-:W-:Y:S01]  /*26d50*/  IMAD.MOV.U32 R4, RZ, RZ, -0x1 ;  /* 0xffffffffff047424 */ /* 0x000fe200078e00ff */
[----:B------:R-:W-:-:S07]  /*26d60*/  MOV R3, 0x1f ;  /* 0x0000001f00037802 */ /* 0x000fce0000000f00 */
[----:B-1---5:R-:W-:Y:S05]  /*26d70*/  WARPSYNC.COLLECTIVE R4, `(.L_x_5981) ;  /* 0x0000000004087348 */ /* 0x022fea0003c00000 */
[----:B------:R2:W3:Y:S02]  /*26d80*/  SHFL.BFLY P0, R0, R2, R0, R3 ;  /* 0x0c00000002007389 */ /* 0x0004e40000000003 */
[----:B-123-5:R-:W-:Y:S01]  /*26d90*/  ENDCOLLECTIVE ;  /* 0x000000000000791b */ /* 0x02efe20003800000 */
.L_x_5981:
[----:B------:R-:W-:Y:S02]  /*26da0*/  MOV R5, R0 ;  /* 0x0000000000057202 */ /* 0x000fe40000000f00 */
[----:B------:R-:W-:-:S03]  /*26db0*/  MOV R0, 0x1 ;  /* 0x0000000100007802 */ /* 0x000fc60000000f00 */
[----:B------:R-:W-:-:S04]  /*26dc0*/  FADD.FTZ R5, R5, R246 ;  /* 0x000000f605057221 */ /* 0x000fc80000010000 */
[----:B------:R-:W-:-:S07]  /*26dd0*/  IMAD.MOV.U32 R2, RZ, RZ, R5 ;  /* 0x000000ffff027224 */ /* 0x000fce00078e0005 */
[----:B------:R-:W-:Y:S05]  /*26de0*/  WARPSYNC.COLLECTIVE R4, `(.L_x_5982) ;  /* 0x0000000004087348 */ /* 0x000fea0003c00000 */
[----:B------:R1:W2:Y:S02]  /*26df0*/  SHFL.BFLY P0, R0, R2, R0, R3 ;  /* 0x0c00000002007389 */ /* 0x0002a40000000003 */
[----:B-12---:R-:W-:Y:S01]  /*26e00*/  ENDCOLLECTIVE ;  /* 0x000000000000791b */ /* 0x006fe20003800000 */
.L_x_5982:
[----:B------:R-:W-:Y:S01]  /*26e10*/  IMAD.MOV.U32 R13, RZ, RZ, R0 ;  /* 0x000000ffff0d7224 */ /* 0x000fe200078e0000 */
[----:B------:R-:W-:Y:S02]  /*26e20*/  MOV R0, 0x2 ;  /* 0x0000000200007802 */ /* 0x000fe40000000f00 */
[----:B------:R-:W-:Y:S01]  /*26e30*/  MOV R2, R248 ;  /* 0x000000f800027202 */ /* 0x000fe20000000f00 */
[----:B------:R-:W-:-:S07]  /*26e40*/  FADD.FTZ R13, R5, R13 ;  /* 0x0000000d050d7221 */ /* 0x000fce0000010000 */
[----:B------:R-:W-:Y:S05]  /*26e50*/  WARPSYNC.COLLECTIVE R4, `(.L_x_5983) ;  /* 0x0000000004087348 */ /* 0x000fea0003c00000 */
[----:B------:R1:W2:Y:S02]  /*26e60*/  SHFL.BFLY P0, R0, R2, R0, R3 ;  /* 0x0c00000002007389 */ /* 0x0002a40000000003 */
[----:B-12---:R-:W-:Y:S01]  /*26e70*/  ENDCOLLECTIVE ;  /* 0x000000000000791b */ /* 0x006fe20003800000 */
.L_x_5983:
[----:B------:R-:W-:Y:S01]  /*26e80*/  IMAD.MOV.U32 R2, RZ, RZ, R0 ;  /* 0x000000ffff027224 */ /* 0x000fe200078e0000 */
[----:B------:R-:W-:-:S03]  /*26e90*/  MOV R0, 0x1 ;  /* 0x0000000100007802 */ /* 0x000fc60000000f00 */
[----:B------:R-:W-:-:S07]  /*26ea0*/  FADD.FTZ R2, R2, R248 ;  /* 0x000000f802027221 */ /* 0x000fce0000010000 */
[----:B------:R-:W-:Y:S05]  /*26eb0*/  WARPSYNC.COLLECTIVE R4, `(.L_x_5984) ;  /* 0x0000000004087348 */ /* 0x000fea0003c00000 */
[----:B------:R1:W2:Y:S02]  /*26ec0*/  SHFL.BFLY P0, R0, R2, R0, R3 ;  /* 0x0c00000002007389 */ /* 0x0002a40000000003 */
[----:B-12---:R-:W-:Y:S01]  /*26ed0*/  ENDCOLLECTIVE ;  /* 0x000000000000791b */ /* 0x006fe20003800000 */
.L_x_5984:
[----:B------:R-:W-:Y:S01]  /*26ee0*/  MOV R14, R0 ;  /* 0x00000000000e7202 */ /* 0x000fe20000000f00 */
[----:B------:R-:W-:Y:S06]  /*26ef0*/  BRA `(.L_x_5985) ;  /* 0xffffffdc001c7947 */ /* 0x000fec000383ffff */
.L_x_5986:
        /* <DEDUP_REMOVED lines=16> */
.L_x_8862:


//--------------------- .text._ZN5flash24flash_fwd_splitkv_kernelI23Flash_fwd_kernel_traitsILi256ELi64ELi64ELi4ELb0ELb0EN7cutlass6half_tE19Flash_kernel_traitsILi256ELi64ELi64ELi4ES3_EELb0ELb0ELb1ELb0ELb0ELb1ELb1ELb1EEEvNS_16Flash_fwd_paramsE --------------------------
	.section	.text._ZN5flash24flash_fwd_splitkv_kernelI23Flash_fwd_kernel_traitsILi256ELi64ELi64ELi4ELb0ELb0EN7cutlass6half_tE19Flash_kernel_traitsILi256ELi64ELi64ELi4ES3_EELb0ELb0ELb1ELb0ELb0ELb1ELb1ELb1EEEvNS_16Flash_fwd_paramsE,"ax",@progbits
	.align	128
        .global         _ZN5flash24flash_fwd_splitkv_kernelI23Flash_fwd_kernel_traitsILi256ELi64ELi64ELi4ELb0ELb0EN7cutlass6half_tE19Flash_kernel_traitsILi256ELi64ELi64ELi4ES3_EELb0ELb0ELb1ELb0ELb0ELb1ELb1ELb1EEEvNS_16Flash_fwd_paramsE
        .type           _ZN5flash24flash_fwd_splitkv_kernelI23Flash_fwd_kernel_traitsILi256ELi64ELi64ELi4ELb0ELb0EN7cutlass6half_tE19Flash_kernel_traitsILi256ELi64ELi64ELi4ES3_EELb0ELb0ELb1ELb0ELb0ELb1ELb1ELb1EEEvNS_16Flash_fwd_paramsE,@function
        .size           _ZN5flash24flash_fwd_splitkv_kernelI23Flash_fwd_kernel_traitsILi256ELi64ELi64ELi4ELb0ELb0EN7cutlass6half_tE19Flash_kernel_traitsILi256ELi64ELi64ELi4ES3_EELb0ELb0ELb1ELb0ELb0ELb1ELb1ELb1EEEvNS_16Flash_fwd_paramsE,(.L_x_8863 - _ZN5flash24flash_fwd_splitkv_kernelI23Flash_fwd_kernel_traitsILi256ELi64ELi64ELi4ELb0ELb0EN7cutlass6half_tE19Flash_kernel_traitsILi256ELi64ELi64ELi4ES3_EELb0ELb0ELb1ELb0ELb0ELb1ELb1ELb1EEEvNS_16Flash_fwd_paramsE)
        .other          _ZN5flash24flash_fwd_splitkv_kernelI23Flash_fwd_kernel_traitsILi256ELi64ELi64ELi4ELb0ELb0EN7cutlass6half_tE19Flash_kernel_traitsILi256ELi64ELi64ELi4ES3_EELb0ELb0ELb1ELb0ELb0ELb1ELb1ELb1EEEvNS_16Flash_fwd_paramsE,@"STO_CUDA_ENTRY STV_DEFAULT"
_ZN5flash24flash_fwd_splitkv_kernelI23Flash_fwd_kernel_traitsILi256ELi64ELi64ELi4ELb0ELb0EN7cutlass6half_tE19Flash_kernel_traitsILi256ELi64ELi64ELi4ES3_EELb0ELb0ELb1ELb0ELb0ELb1ELb1ELb1EEEvNS_16Flash_fwd_paramsE:
.text._ZN5flash24flash_fwd_splitkv_kernelI23Flash_fwd_kernel_traitsILi256ELi64ELi64ELi4ELb0ELb0EN7cutlass6half_tE19Flash_kernel_traitsILi256ELi64ELi64ELi4ES3_EELb0ELb0ELb1ELb0ELb0ELb1ELb1ELb1EEEvNS_16Flash_fwd_paramsE:
        /* <DEDUP_REMOVED lines=30> */
[----:B-1----:R-:W-:Y:S05]  /*01e0*/  CALL.REL.NOINC `($_ZN5flash24flash_fwd_splitkv_kernelI23Flash_fwd_kernel_traitsILi256ELi64ELi64ELi4ELb0ELb0EN7cutlass6half_tE19Flash_kernel_traitsILi256ELi64ELi64ELi4ES3_EELb0ELb0ELb1ELb0ELb0ELb1ELb1ELb1EEEvNS_16Flash_fwd_paramsE$_ZN5flash30compute_attn_1rowblock_splitkvI23Flash_fwd_kernel_traitsILi256ELi64ELi64ELi4ELb0ELb0EN7cutlass6half_tE19Flash_kernel_traitsILi256ELi64ELi64ELi4ES3_EELb0ELb0ELb1ELb0ELb0ELb1ELb1ELb1ENS_16Flash_fwd_paramsEEEvRKT8_iiiii) ;  /* 0x0000000000087944 */ /* 0x002fea0003c00000 */
[----:B------:R-:W-:Y:S05]  /*01f0*/  BSYNC B4 ;  /* 0x0000000000047941 */ /* 0x000fea0003800000 */
.L_x_5987:
[----:B------:R-:W-:Y:S05]  /*0200*/  EXIT ;  /* 0x000000000000794d */ /* 0x000fea0003800000 */
        .type           $_ZN5flash24flash_fwd_splitkv_kernelI23Flash_fwd_kernel_traitsILi256ELi64ELi64ELi4ELb0ELb0EN7cutlass6half_tE19Flash_kernel_traitsILi256ELi64ELi64ELi4ES3_EELb0ELb0ELb1ELb0ELb0ELb1ELb1ELb1EEEvNS_16Flash_fwd_paramsE$_ZN5flash30compute_attn_1rowblock_splitkvI23Flash_fwd_kernel_traitsILi256ELi64ELi64ELi4ELb0ELb0EN7cutlass6half_tE19Flash_kernel_traitsILi256ELi64ELi64ELi4ES3_EELb0ELb0ELb1ELb0ELb0ELb1ELb1ELb1ENS_16Flash_fwd_paramsEEEvRKT8_iiiii,@function
        .size           $_ZN5flash24flash_fwd_splitkv_kernelI23Flash_fwd_kernel_traitsILi256ELi64ELi64ELi4ELb0ELb0EN7cutlass6half_tE19Flash_kernel_traitsILi256ELi64ELi64ELi4ES3_EELb0ELb0ELb1ELb0ELb0ELb1ELb1ELb1EEEvNS_16Flash_fwd_paramsE$_ZN5flash30compute_attn_1rowblock_splitkvI23Flash_fwd_kernel_traitsILi256ELi64ELi64ELi4ELb0ELb0EN7cutlass6half_tE19Flash_kernel_traitsILi256ELi64ELi64ELi4ES3_EELb0ELb0ELb1ELb0ELb0ELb1ELb1ELb1ENS_16Flash_fwd_paramsEEEvRKT8_iiiii,(.L_x_8863 - $_ZN5flash24flash_fwd_splitkv_kernelI23Flash_fwd_kernel_traitsILi256ELi64ELi64ELi4ELb0ELb0EN7cutlass6half_tE19Flash_kernel_traitsILi256ELi64ELi64ELi4ES3_EELb0ELb0ELb1ELb0ELb0ELb1ELb1ELb1EEEvNS_16Flash_fwd_paramsE$_ZN5flash30compute_attn_1rowblock_splitkvI23Flash_fwd_kernel_traitsILi256ELi64ELi64ELi4ELb0ELb0EN7cutlass6half_tE19Flash_kernel_traitsILi256ELi64ELi64ELi4ES3_EELb0ELb0ELb1ELb0ELb0ELb1ELb1ELb1ENS_16Flash_fwd_paramsEEEvRKT8_iiiii)
$_ZN5flash24flash_fwd_splitkv_kernelI23Flash_fwd_kernel_traitsILi256ELi64ELi64ELi4ELb0ELb0EN7cutlass6half_tE19Flash_kernel_traitsILi256ELi64ELi64ELi4ES3_EELb0ELb0ELb1ELb0ELb0ELb1ELb1ELb1EEEvNS_16Flash_fwd_paramsE$_ZN5flash30compute_attn_1rowblock_splitkvI23Flash_fwd_kernel_traitsILi256ELi64ELi64ELi4ELb0ELb0EN7cutlass6half_tE19Flash_kernel_traitsILi256ELi64ELi64ELi4ES3_EELb0ELb0ELb1ELb0ELb0ELb1ELb1ELb1ENS_16Flash_fwd_paramsEEEvRKT8_iiiii:
        /* <DEDUP_REMOVED lines=30> */
.L_x_5989:
[----:B------:R-:W-:Y:S05]  /*03f0*/  BSYNC B0 ;  /* 0x0000000000007941 */ /* 0x000fea0003800000 */
.L_x_5988:
        /* <DEDUP_REMOVED lines=8> */
.L_x_5991:
[----:B------:R3:W5:Y:S02]  /*0480*/  LD.E R0, desc[UR6][R28.64+0xb8] ;  /* 0x0000b8061c007980 */ /* 0x000764000c101900 */
.L_x_5992:
[----:B------:R-:W-:Y:S05]  /*0490*/  BSYNC B0 ;  /* 0x0000000000007941 */ /* 0x000fea0003800000 */
.L_x_5990:
        /* <DEDUP_REMOVED lines=10> */
.L_x_5994:
[----:B------:R-:W2:Y:S01]  /*0540*/  LD.E.64 R2, desc[UR6][R28.64+0x108] ;  /* 0x000108061c027980 */ /* 0x000ea2000c101b00 */
[----:B------:R-:W-:Y:S01]  /*0550*/  BSSY B0, `(.L_x_5996) ;  /* 0x0000006000007945 */ /* 0x000fe20003800000 */
[----:B------:R-:W-:Y:S01]  /*0560*/  IMAD.MOV.U32 R0, RZ, RZ, RZ ;  /* 0x000000ffff007224 */ /* 0x000fe200078e00ff */
[----:B--2---:R-:W-:-:S04]  /*0570*/  ISETP.NE.U32.AND P0, PT, R2, RZ, PT ;  /* 0x000000ff0200720c */ /* 0x004fc80003f05070 */
[----:B------:R-:W-:-:S13]  /*0580*/  ISETP.NE.AND.EX P0, PT, R3, RZ, PT, P0 ;  /* 0x000000ff0300720c */ /* 0x000fda0003f05300 */
[----:B------:R-:W-:Y:S05]  /*0590*/  @!P0 BRA `(.L_x_5997) ;  /* 0x0000000000048947 */ /* 0x000fea0003800000 */
[----:B------:R2:W5:Y:S02]  /*05a0*/  LD.E R0, desc[UR6][R28.64+0xbc] ;  /* 0x0000bc061c007980 */ /* 0x000564000c101900 */
.L_x_5997:
[----:B------:R-:W-:Y:S05]  /*05b0*/  BSYNC B0 ;  /* 0x0000000000007941 */ /* 0x000fea0003800000 */
.L_x_5996:
[----:B-----5:R-:W-:Y:S02]  /*05c0*/  IADD3 R241, R131, R0, RZ ;  /* 0x0000000083f17210 */ /* 0x020fe40007ffe0ff */
.L_x_5995:
[----:B------:R-:W-:Y:S05]  /*05d0*/  BSYNC B1 ;  /* 0x0000000000017941 */ /* 0x000fea0003800000 */
.L_x_5993:
[----:B------:R-:W4:Y:S01]  /*05e0*/  S2R R38, SR_CTAID.X ;  /* 0x0000000000267919 */ /* 0x000f220000002500 */
[----:B------:R-:W-:Y:S01]  /*05f0*/  MOV R16, 0x1f0 ;  /* 0x000001f000107802 */ /* 0x000fe20000000f00 */
[----:B------:R-:W-:-:S03]  /*0600*/  IMAD.MOV.U32 R3, RZ, RZ, 0x0 ;  /* 0x00000000ff037424 */ /* 0x000fc600078e00ff */
[----:B------:R-:W-:Y:S01]  /*0610*/  MOV R2, R16 ;  /* 0x0000001000027202 */ /* 0x000fe20000000f00 */
[----:B----4-:R-:W-:-:S05]  /*0620*/  IMAD.SHL.U32 R186, R38, 0x40, RZ ;  /* 0x0000004026ba7824 */ /* 0x010fca00078e00ff */
[----:B------:R-:W-:-:S13]  /*0630*/  ISETP.GT.AND P0, PT, R9, R186, PT ;  /* 0x000000ba0900720c */ /* 0x000fda0003f04270 */
[----:B-123--:R-:W-:Y:S05]  /*0640*/  @!P0 RET.REL.NODEC R2 `(_ZN5flash24flash_fwd_splitkv_kernelI23Flash_fwd_kernel_traitsILi256ELi64ELi64ELi4ELb0ELb0EN7cutlass6half_tE19Flash_kernel_traitsILi256ELi64ELi64ELi4ES3_EELb0ELb0ELb1ELb0ELb0ELb1ELb1ELb1EEEvNS_16Flash_fwd_paramsE) ;  /* 0xfffffff8026c8950 */ /* 0x00efea0003c3ffff */
        /* <DEDUP_REMOVED lines=38> */
[----:B------:R1:W-:Y:S03]  /*08b0*/  STL [R1+0xc], R34 ;  /* 0x00000c2201007387 */ /* 0x0003e60000100800 */
        /* <DEDUP_REMOVED lines=55> */
.L_x_6000:
[----:B------:R-:W-:Y:S05]  /*0c30*/  BSYNC B0 ;  /* 0x0000000000007941 */ /* 0x000fea0003800000 */
.L_x_5999:
        /* <DEDUP_REMOVED lines=12> */
.L_x_6002:
[----:B------:R-:W-:Y:S05]  /*0d00*/  BSYNC B0 ;  /* 0x0000000000007941 */ /* 0x000fea0003800000 */
.L_x_6001:
        /* <DEDUP_REMOVED lines=12> */
.L_x_6004:
[----:B------:R-:W-:Y:S05]  /*0dd0*/  BSYNC B0 ;  /* 0x0000000000007941 */ /* 0x000fea0003800000 */
.L_x_6003:
        /* <DEDUP_REMOVED lines=12> */
.L_x_6006:
[----:B------:R-:W-:Y:S05]  /*0ea0*/  BSYNC B0 ;  /* 0x0000000000007941 */ /* 0x000fea0003800000 */
.L_x_6005:
        /* <DEDUP_REMOVED lines=11> */
.L_x_6008:
[----:B------:R-:W-:Y:S05]  /*0f60*/  BSYNC B0 ;  /* 0x0000000000007941 */ /* 0x000fea0003800000 */
.L_x_6007:
        /* <DEDUP_REMOVED lines=12> */
.L_x_6010:
[----:B------:R-:W-:Y:S05]  /*1030*/  BSYNC B0 ;  /* 0x0000000000007941 */ /* 0x000fea0003800000 */
.L_x_6009:
        /* <DEDUP_REMOVED lines=11> */
.L_x_6012:
[----:B------:R-:W-:Y:S05]  /*10f0*/  BSYNC B0 ;  /* 0x0000000000007941 */ /* 0x000fea0003800000 */
.L_x_6011:
        /* <DEDUP_REMOVED lines=12> */
.L_x_6014:
[----:B------:R-:W-:Y:S05]  /*11c0*/  BSYNC B0 ;  /* 0x0000000000007941 */ /* 0x000fea0003800000 */
.L_x_6013:
        /* <DEDUP_REMOVED lines=18> */
[----:B-----5:R-:W-:Y:S05]  /*12f0*/  @P6 RET.REL.NODEC R2 `(_ZN5flash24flash_fwd_splitkv_kernelI23Flash_fwd_kernel_traitsILi256ELi64ELi64ELi4ELb0ELb0EN7cutlass6half_tE19Flash_kernel_traitsILi256ELi64ELi64ELi4ES3_EELb0ELb0ELb1ELb0ELb0ELb1ELb1ELb1EEEvNS_16Flash_fwd_paramsE) ;  /* 0xffffffec02406950 */ /* 0x020fea0003c3ffff */
[----:B------:R-:W-:Y:S02]  /*1300*/  MOV R0, 0xff800000 ;  /* 0xff80000000007802 */ /* 0x000fe40000000f00 */
[----:B------:R-:W-:Y:S02]  /*1310*/  MOV R2, R16 ;  /* 0x0000001000027202 */ /* 0x000fe40000000f00 */
[----:B------:R-:W-:Y:S01]  /*1320*/  MOV R3, 0x0 ;  /* 0x0000000000037802 */ /* 0x000fe20000000f00 */
[----:B------:R1:W-:Y:S03]  /*1330*/  ST.E desc[UR6][R6.64+0xe0], R0 ;  /* 0x0000e00006007985 */ /* 0x0003e6000c101906 */
[----:B-1----:R-:W-:Y:S05]  /*1340*/  RET.REL.NODEC R2 `(_ZN5flash24flash_fwd_splitkv_kernelI23Flash_fwd_kernel_traitsILi256ELi64ELi64ELi4ELb0ELb0EN7cutlass6half_tE19Flash_kernel_traitsILi256ELi64ELi64ELi4ES3_EELb0ELb0ELb1ELb0ELb0ELb1ELb1ELb1EEEvNS_16Flash_fwd_paramsE) ;  /* 0xffffffec022c7950 */ /* 0x002fea0003c3ffff */
.L_x_5998:
        /* <DEDUP_REMOVED lines=115> */
.L_x_6016:
        /* <DEDUP_REMOVED lines=83> */
.L_x_6017:
[----:B------:R-:W-:Y:S05]  /*1fb0*/  BSYNC B0 ;  /* 0x0000000000007941 */ /* 0x000fea0003800000 */
.L_x_6015:
        /* <DEDUP_REMOVED lines=93> */
[C---:B------:R-:W-:Y:S01]  /*2590*/  IMAD R8, R4.reuse, R151, R0 ;  /* 0x0000009704087224 */ /* 0x040fe200078e0200 */
[----:B------:R-:W-:Y:S01]  /*25a0*/  SHF.R.S32.HI R0, RZ, 0x1f, R131 ;  /* 0x0000001fff007819 */ /* 0x000fe20000011483 */
[----:B------:R-:W-:-:S03]  /*25b0*/  IMAD.WIDE.U32 R136, R4, R150, R2 ;  /* 0x0000009604887225 */ /* 0x000fc600078e0002 */
[----:B------:R-:W-:Y:S02]  /*25c0*/  LEA.HI R0, R0, R131, RZ, 0x6 ;  /* 0x0000008300007211 */ /* 0x000fe400078f30ff */
[----:B------:R-:W-:Y:S02]  /*25d0*/  SHF.L.U32 R2, R162, 0x4, RZ ;  /* 0x00000004a2027819 */ /* 0x000fe400000006ff */
[----:B------:R-:W-:Y:S02]  /*25e0*/  ISETP.GE.AND P2, PT, R22, R154, PT ;  /* 0x0000009a1600720c */ /* 0x000fe40003f46270 */
[----:B------:R-:W-:Y:S01]  /*25f0*/  SHF.R.S32.HI R0, RZ, 0x6, R0 ;  /* 0x00000006ff007819 */ /* 0x000fe20000011400 */
[----:B------:R1:W-:Y:S01]  /*2600*/  STL [R1], R2 ;  /* 0x0000000201007387 */ /* 0x0003e20000100800 */
[----:B------:R-:W-:Y:S02]  /*2610*/  SEL R5, RZ, 0x8, P2 ;  /* 0x00000008ff057807 */ /* 0x000fe40001000000 */
[----:B------:R-:W-:-:S02]  /*2620*/  SHF.L.U64.HI R3, R162, 0x4, R163 ;  /* 0x00000004a2037819 */ /* 0x000fc400000102a3 */
[----:B------:R-:W-:Y:S01]  /*2630*/  VIMNMX R122, R34, R0, !PT ;  /* 0x00000000227a7248 */ /* 0x000fe20007fe0100 */
[----:B------:R-:W-:Y:S01]  /*2640*/  @!P4 IMAD.MOV.U32 R35, RZ, RZ, RZ ;  /* 0x000000ffff23c224 */ /* 0x000fe200078e00ff */
[----:B------:R-:W-:Y:S01]  /*2650*/  ISETP.GE.AND P3, PT, R20, R154, PT ;  /* 0x0000009a1400720c */ /* 0x000fe20003f66270 */
[----:B------:R2:W-:Y:S01]  /*2660*/  STL [R1+0x8], R3 ;  /* 0x0000080301007387 */ /* 0x0005e20000100800 */
[----:B------:R-:W-:Y:S01]  /*2670*/  ISETP.GT.AND P4, PT, R36, R122, PT ;  /* 0x0000007a2400720c */ /* 0x000fe20003f84270 */
[-C--:B------:R-:W-:Y:S02]  /*2680*/  IMAD R4, R119, R116.reuse, RZ ;  /* 0x0000007477047224 */ /* 0x080fe400078e02ff */
[----:B------:R-:W-:Y:S01]  /*2690*/  IMAD R0, R163, R116, RZ ;  /* 0x00000074a3007224 */ /* 0x000fe200078e02ff */
[----:B------:R-:W-:Y:S01]  /*26a0*/  SEL R6, RZ, 0x4, P3 ;  /* 0x00000004ff067807 */ /* 0x000fe20001800000 */
[C---:B------:R-:W-:Y:S02]  /*26b0*/  IMAD R4, R117.reuse, R118, R4 ;  /* 0x0000007675047224 */ /* 0x040fe400078e0204 */
[----:B------:R-:W-:Y:S01]  /*26c0*/  IMAD R0, R117, R162, R0 ;  /* 0x000000a275007224 */ /* 0x000fe200078e0200 */
[----:B-1----:R-:W-:Y:S01]  /*26d0*/  IADD3 R2, P2, R18, R26, RZ ;  /* 0x0000001a12027210 */ /* 0x002fe20007f5e0ff */
[----:B------:R-:W-:-:S04]  /*26e0*/  IMAD.WIDE.U32 R168, R116, R162, R10 ;  /* 0x000000a274a87225 */ /* 0x000fc800078e000a */
[----:B--2---:R-:W-:Y:S02]  /*26f0*/  IMAD.X R3, R19, 0x1, R30, P2 ;  /* 0x0000000113037824 */ /* 0x004fe400010e061e */
        /* <DEDUP_REMOVED lines=187> */
.L_x_6136:
        /* <DEDUP_REMOVED lines=33> */
.L_x_6020:
[----:B------:R-:W-:Y:S05]  /*34c0*/  BSYNC B0 ;  /* 0x0000000000007941 */ /* 0x000fea0003800000 */
.L_x_6019:
        /* <DEDUP_REMOVED lines=20> */
.L_x_6022:
[----:B------:R-:W-:Y:S05]  /*3610*/  BSYNC B0 ;  /* 0x0000000000007941 */ /* 0x000fea0003800000 */
.L_x_6021:
        /* <DEDUP_REMOVED lines=21> */
.L_x_6024:
[----:B------:R-:W-:Y:S05]  /*3770*/  BSYNC B0 ;  /* 0x0000000000007941 */ /* 0x000fea0003800000 */
.L_x_6023:
        /* <DEDUP_REMOVED lines=18> */
.L_x_6026:
[----:B------:R-:W-:Y:S05]  /*38a0*/  BSYNC B0 ;  /* 0x0000000000007941 */ /* 0x000fea0003800000 */
.L_x_6025:
        /* <DEDUP_REMOVED lines=74> */
.L_x_6033:
[----:B------:R-:W-:Y:S05]  /*3d50*/  BSYNC B0 ;  /* 0x0000000000007941 */ /* 0x000fea0003800000 */
.L_x_6032:
        /* <DEDUP_REMOVED lines=55> */
.L_x_6035:
[----:B------:R-:W-:Y:S05]  /*40d0*/  BSYNC B0 ;  /* 0x0000000000007941 */ /* 0x000fea0003800000 */
.L_x_6034:
        /* <DEDUP_REMOVED lines=55> */
.L_x_6037:
[----:B------:R-:W-:Y:S05]  /*4450*/  BSYNC B0 ;  /* 0x0000000000007941 */ /* 0x000fea0003800000 */
.L_x_6036:
        /* <DEDUP_REMOVED lines=54> */
.L_x_6031:
[----:B------:R-:W-:Y:S05]  /*47c0*/  BSYNC B1 ;  /* 0x0000000000017941 */ /* 0x000fea0003800000 */
.L_x_6030:
        /* <DEDUP_REMOVED lines=70> */
.L_x_6041:
[----:B------:R-:W-:Y:S05]  /*4c30*/  BSYNC B0 ;  /* 0x0000000000007941 */ /* 0x000fea0003800000 */
.L_x_6040:
        /* <DEDUP_REMOVED lines=55> */
.L_x_6043:
[----:B------:R-:W-:Y:S05]  /*4fb0*/  BSYNC B0 ;  /* 0x0000000000007941 */ /* 0x000fea0003800000 */
.L_x_6042:
        /* <DEDUP_REMOVED lines=55> */
.L_x_6045:
[----:B------:R-:W-:Y:S05]  /*5330*/  BSYNC B0 ;  /* 0x0000000000007941 */ /* 0x000fea0003800000 */
.L_x_6044:
        /* <DEDUP_REMOVED lines=54> */
.L_x_6039:
[----:B------:R-:W-:Y:S05]  /*56a0*/  BSYNC B1 ;  /* 0x0000000000017941 */ /* 0x000fea0003800000 */
.L_x_6038:
        /* <DEDUP_REMOVED lines=70> */
.L_x_6049:
[----:B------:R-:W-:Y:S05]  /*5b10*/  BSYNC B0 ;  /* 0x0000000000007941 */ /* 0x000fea0003800000 */
.L_x_6048:
        /* <DEDUP_REMOVED lines=55> */
.L_x_6051:
[----:B------:R-:W-:Y:S05]  /*5e90*/  BSYNC B0 ;  /* 0x0000000000007941 */ /* 0x000fea0003800000 */
.L_x_6050:
        /* <DEDUP_REMOVED lines=55> */
.L_x_6053:
[----:B------:R-:W-:Y:S05]  /*6210*/  BSYNC B0 ;  /* 0x0000000000007941 */ /* 0x000fea0003800000 */
.L_x_6052:
        /* <DEDUP_REMOVED lines=54> */
.L_x_6047:
[----:B------:R-:W-:Y:S05]  /*6580*/  BSYNC B1 ;  /* 0x0000000000017941 */ /* 0x000fea0003800000 */
.L_x_6046:
        /* <DEDUP_REMOVED lines=77> */
.L_x_6057:
[----:B------:R-:W-:Y:S05]  /*6a60*/  BSYNC B0 ;  /* 0x0000000000007941 */ /* 0x000fea0003800000 */
.L_x_6056:
        /* <DEDUP_REMOVED lines=55> */
.L_x_6059:
[----:B------:R-:W-:Y:S05]  /*6de0*/  BSYNC B0 ;  /* 0x0000000000007941 */ /* 0x000fea0003800000 */
.L_x_6058:
        /* <DEDUP_REMOVED lines=55> */
.L_x_6061:
[----:B------:R-:W-:Y:S05]  /*7160*/  BSYNC B0 ;  /* 0x0000000000007941 */ /* 0x000fea0003800000 */
.L_x_6060:
        /* <DEDUP_REMOVED lines=54> */
.L_x_6055:
[----:B------:R-:W-:Y:S05]  /*74d0*/  BSYNC B1 ;  /* 0x0000000000017941 */ /* 0x000fea0003800000 */
.L_x_6054:
[----:B------:R-:W2:Y:S02]  /*74e0*/  LD.E R0, desc[UR6][R28.64+0xd0] ;  /* 0x0000d0061c007980 */ /* 0x000ea4000c101900 */
[----:B--2---:R-:W-:Y:S05]  /*74f0*/  IMAD.U32 R0, R0, -0x20, RZ ;  /* 0xffffffe000007824 */ /* 0x004fea00078e00ff */
[C---:B------:R-:W-:Y:S02]  /*7500*/  LEA R24, P1, R0.reuse, R24, 0x1 ;  /* 0x0000001800187211 */ /* 0x040fe400078208ff */
[C---:B------:R-:W-:Y:S02]  /*7510*/  LEA R40, P0, R0.reuse, R40, 0x1 ;  /* 0x0000002800287211 */ /* 0x040fe400078008ff */
[C---:B------:R-:W-:Y:S02]  /*7520*/  LEA.HI.X.SX32 R25, R0.reuse, R25, 0x1, P1 ;  /* 0x0000001900197211 */ /* 0x040fe400008f0eff */
[----:B------:R-:W-:Y:S01]  /*7530*/  LEA.HI.X.SX32 R41, R0, R41, 0x1, P0 ;  /* 0x0000002900297211 */ /* 0x000fe200000f0eff */
[----:B------:R-:W-:Y:S05]  /*7540*/  BRA `(.L_x_6062) ;  /* 0x0000007000187947 */ /* 0x000fea0003800000 */
.L_x_6029:
        /* <DEDUP_REMOVED lines=101> */
.L_x_6068:
[----:B------:R-:W-:Y:S05]  /*7ba0*/  BSYNC B0 ;  /* 0x0000000000007941 */ /* 0x000fea0003800000 */
.L_x_6067:
[----:B-----5:R2:W-:Y:S02]  /*7bb0*/  ST.E.128 desc[UR6][R48.64], R8 ;  /* 0x0000000830007985 */ /* 0x0205e4000c101d06 */
.L_x_6066:
[----:B------:R-:W-:Y:S05]  /*7bc0*/  BSYNC B1 ;  /* 0x0000000000017941 */ /* 0x000fea0003800000 */
.L_x_6065:
        /* <DEDUP_REMOVED lines=99> */
.L_x_6072:
[----:B------:R-:W-:Y:S05]  /*8200*/  BSYNC B0 ;  /* 0x0000000000007941 */ /* 0x000fea0003800000 */
.L_x_6071:
[----:B-----5:R2:W-:Y:S02]  /*8210*/  ST.E.128 desc[UR6][R48.64+0x80], R8 ;  /* 0x0000800830007985 */ /* 0x0205e4000c101d06 */
.L_x_6070:
[----:B------:R-:W-:Y:S05]  /*8220*/  BSYNC B1 ;  /* 0x0000000000017941 */ /* 0x000fea0003800000 */
.L_x_6069:
        /* <DEDUP_REMOVED lines=99> */
.L_x_6076:
[----:B------:R-:W-:Y:S05]  /*8860*/  BSYNC B0 ;  /* 0x0000000000007941 */ /* 0x000fea0003800000 */
.L_x_6075:
[----:B-----5:R2:W-:Y:S02]  /*8870*/  ST.E.128 desc[UR6][R48.64+0x100], R8 ;  /* 0x0001000830007985 */ /* 0x0205e4000c101d06 */
.L_x_6074:
[----:B------:R-:W-:Y:S05]  /*8880*/  BSYNC B1 ;  /* 0x0000000000017941 */ /* 0x000fea0003800000 */
.L_x_6073:
        /* <DEDUP_REMOVED lines=98> */
.L_x_6078:
[----:B------:R-:W-:Y:S05]  /*8eb0*/  BSYNC B0 ;  /* 0x0000000000007941 */ /* 0x000fea0003800000 */
.L_x_6077:
[----:B-----5:R2:W-:Y:S02]  /*8ec0*/  ST.E.128 desc[UR6][R48.64+0x180], R8 ;  /* 0x0001800830007985 */ /* 0x0205e4000c101d06 */
.L_x_6064:
[----:B------:R-:W-:Y:S05]  /*8ed0*/  BSYNC B2 ;  /* 0x0000000000027941 */ /* 0x000fea0003800000 */
.L_x_6063:
        /* <DEDUP_REMOVED lines=104> */
.L_x_6084:
[----:B------:R-:W-:Y:S05]  /*9560*/  BSYNC B0 ;  /* 0x0000000000007941 */ /* 0x000fea0003800000 */
.L_x_6083:
[----:B-----5:R2:W-:Y:S02]  /*9570*/  ST.E.128 desc[UR6][R48.64], R8 ;  /* 0x0000000830007985 */ /* 0x0205e4000c101d06 */
.L_x_6082:
[----:B------:R-:W-:Y:S05]  /*9580*/  BSYNC B1 ;  /* 0x0000000000017941 */ /* 0x000fea0003800000 */
.L_x_6081:
        /* <DEDUP_REMOVED lines=99> */
.L_x_6088:
[----:B------:R-:W-:Y:S05]  /*9bc0*/  BSYNC B0 ;  /* 0x0000000000007941 */ /* 0x000fea0003800000 */
.L_x_6087:
[----:B-----5:R2:W-:Y:S02]  /*9bd0*/  ST.E.128 desc[UR6][R48.64], R8 ;  /* 0x0000000830007985 */ /* 0x0205e4000c101d06 */
.L_x_6086:
[----:B------:R-:W-:Y:S05]  /*9be0*/  BSYNC B1 ;  /* 0x0000000000017941 */ /* 0x000fea0003800000 */
.L_x_6085:
        /* <DEDUP_REMOVED lines=99> */
.L_x_6092:
[----:B------:R-:W-:Y:S05]  /*a220*/  BSYNC B0 ;  /* 0x0000000000007941 */ /* 0x000fea0003800000 */
.L_x_6091:
[----:B-----5:R2:W-:Y:S02]  /*a230*/  ST.E.128 desc[UR6][R48.64], R8 ;  /* 0x0000000830007985 */ /* 0x0205e4000c101d06 */
.L_x_6090:
[----:B------:R-:W-:Y:S05]  /*a240*/  BSYNC B1 ;  /* 0x0000000000017941 */ /* 0x000fea0003800000 */
.L_x_6089:
        /* <DEDUP_REMOVED lines=98> */
.L_x_6094:
[----:B------:R-:W-:Y:S05]  /*a870*/  BSYNC B0 ;  /* 0x0000000000007941 */ /* 0x000fea0003800000 */
.L_x_6093:
[----:B-----5:R2:W-:Y:S02]  /*a880*/  ST.E.128 desc[UR6][R48.64], R8 ;  /* 0x0000000830007985 */ /* 0x0205e4000c101d06 */
.L_x_6080:
[----:B------:R-:W-:Y:S05]  /*a890*/  BSYNC B2 ;  /* 0x0000000000027941 */ /* 0x000fea0003800000 */
.L_x_6079:
        /* <DEDUP_REMOVED lines=104> */
.L_x_6100:
[----:B------:R-:W-:Y:S05]  /*af20*/  BSYNC B0 ;  /* 0x0000000000007941 */ /* 0x000fea0003800000 */
.L_x_6099:
[----:B-----5:R2:W-:Y:S02]  /*af30*/  ST.E.128 desc[UR6][R48.64], R8 ;  /* 0x0000000830007985 */ /* 0x0205e4000c101d06 */
.L_x_6098:
[----:B------:R-:W-:Y:S05]  /*af40*/  BSYNC B1 ;  /* 0x0000000000017941 */ /* 0x000fea0003800000 */
.L_x_6097:
        /* <DEDUP_REMOVED lines=99> */
.L_x_6104:
[----:B------:R-:W-:Y:S05]  /*b580*/  BSYNC B0 ;  /* 0x0000000000007941 */ /* 0x000fea0003800000 */
.L_x_6103:
[----:B-----5:R2:W-:Y:S02]  /*b590*/  ST.E.128 desc[UR6][R48.64], R8 ;  /* 0x0000000830007985 */ /* 0x0205e4000c101d06 */
.L_x_6102:
[----:B------:R-:W-:Y:S05]  /*b5a0*/  BSYNC B1 ;  /* 0x0000000000017941 */ /* 0x000fea0003800000 */
.L_x_6101:
        /* <DEDUP_REMOVED lines=99> */
.L_x_6108:
[----:B------:R-:W-:Y:S05]  /*bbe0*/  BSYNC B0 ;  /* 0x0000000000007941 */ /* 0x000fea0003800000 */
.L_x_6107:
[----:B-----5:R2:W-:Y:S02]  /*bbf0*/  ST.E.128 desc[UR6][R48.64], R8 ;  /* 0x0000000830007985 */ /* 0x0205e4000c101d06 */
.L_x_6106:
[----:B------:R-:W-:Y:S05]  /*bc00*/  BSYNC B1 ;  /* 0x0000000000017941 */ /* 0x000fea0003800000 */
.L_x_6105:
        /* <DEDUP_REMOVED lines=98> */
.L_x_6110:
[----:B------:R-:W-:Y:S05]  /*c230*/  BSYNC B0 ;  /* 0x0000000000007941 */ /* 0x000fea0003800000 */
.L_x_6109:
[----:B-----5:R2:W-:Y:S02]  /*c240*/  ST.E.128 desc[UR6][R48.64], R8 ;  /* 0x0000000830007985 */ /* 0x0205e4000c101d06 */
.L_x_6096:
[----:B------:R-:W-:Y:S05]  /*c250*/  BSYNC B2 ;  /* 0x0000000000027941 */ /* 0x000fea0003800000 */
.L_x_6095:
        /* <DEDUP_REMOVED lines=111> */
.L_x_6116:
[----:B------:R-:W-:Y:S05]  /*c950*/  BSYNC B0 ;  /* 0x0000000000007941 */ /* 0x000fea0003800000 */
.L_x_6115:
[----:B-----5:R2:W-:Y:S02]  /*c960*/  ST.E.128 desc[UR6][R48.64], R8 ;  /* 0x0000000830007985 */ /* 0x0205e4000c101d06 */
.L_x_6114:
[----:B------:R-:W-:Y:S05]  /*c970*/  BSYNC B1 ;  /* 0x0000000000017941 */ /* 0x000fea0003800000 */
.L_x_6113:
        /* <DEDUP_REMOVED lines=99> */
.L_x_6120:
[----:B------:R-:W-:Y:S05]  /*cfb0*/  BSYNC B0 ;  /* 0x0000000000007941 */ /* 0x000fea0003800000 */
.L_x_6119:
[----:B-----5:R2:W-:Y:S02]  /*cfc0*/  ST.E.128 desc[UR6][R48.64], R8 ;  /* 0x0000000830007985 */ /* 0x0205e4000c101d06 */
.L_x_6118:
[----:B------:R-:W-:Y:S05]  /*cfd0*/  BSYNC B1 ;  /* 0x0000000000017941 */ /* 0x000fea0003800000 */
.L_x_6117:
        /* <DEDUP_REMOVED lines=99> */
.L_x_6124:
[----:B------:R-:W-:Y:S05]  /*d610*/  BSYNC B0 ;  /* 0x0000000000007941 */ /* 0x000fea0003800000 */
.L_x_6123:
[----:B-----5:R2:W-:Y:S02]  /*d620*/  ST.E.128 desc[UR6][R48.64], R8 ;  /* 0x0000000830007985 */ /* 0x0205e4000c101d06 */
.L_x_6122:
[----:B------:R-:W-:Y:S05]  /*d630*/  BSYNC B1 ;  /* 0x0000000000017941 */ /* 0x000fea0003800000 */
.L_x_6121:
        /* <DEDUP_REMOVED lines=98> */
.L_x_6126:
[----:B------:R-:W-:Y:S05]  /*dc60*/  BSYNC B0 ;  /* 0x0000000000007941 */ /* 0x000fea0003800000 */
.L_x_6125:
[----:B-----5:R2:W-:Y:S02]  /*dc70*/  ST.E.128 desc[UR6][R48.64], R8 ;  /* 0x0000000830007985 */ /* 0x0205e4000c101d06 */
.L_x_6112:
[----:B------:R-:W-:Y:S05]  /*dc80*/  BSYNC B2 ;  /* 0x0000000000027941 */ /* 0x000fea0003800000 */
.L_x_6111:
        /* <DEDUP_REMOVED lines=11> */
.L_x_6028:
        /* <DEDUP_REMOVED lines=37> */
.L_x_6128:
[----:B------:R-:W-:Y:S05]  /*df90*/  BSYNC B0 ;  /* 0x0000000000007941 */ /* 0x000fea0003800000 */
.L_x_6127:
        /* <DEDUP_REMOVED lines=30> */
.L_x_6130:
[----:B------:R-:W-:Y:S05]  /*e180*/  BSYNC B0 ;  /* 0x0000000000007941 */ /* 0x000fea0003800000 */
.L_x_6129:
        /* <DEDUP_REMOVED lines=30> */
.L_x_6132:
[----:B------:R-:W-:Y:S05]  /*e370*/  BSYNC B0 ;  /* 0x0000000000007941 */ /* 0x000fea0003800000 */
.L_x_6131:
        /* <DEDUP_REMOVED lines=35> */
.L_x_6062:
[----:B------:R-:W-:Y:S05]  /*e5b0*/  BSYNC B3 ;  /* 0x0000000000037941 */ /* 0x000fea0003800000 */
.L_x_6027:
        /* <DEDUP_REMOVED lines=92> */
.L_x_6134:
        /* <DEDUP_REMOVED lines=12> */
.L_x_6135:
[----:B------:R-:W-:Y:S05]  /*ec40*/  BSYNC B0 ;  /* 0x0000000000007941 */ /* 0x000fea0003800000 */
.L_x_6133:
[----:B------:R-:W-:Y:S04]  /*ec50*/  IADD3 R26, R26, -0x1, RZ ;  /* 0xffffffff1a1a7810 */ /* 0x000fe80007ffe0ff */
[----:B------:R-:W-:Y:S11]  /*ec60*/  ISETP.GT.AND P0, PT, R26, R122, PT ;  /* 0x0000007a1a00720c */ /* 0x000ff60003f04270 */
[----:B------:R-:W-:Y:S02]  /*ec70*/  @!UPT UIADD3 URZ, URZ, URZ, URZ ;  /* 0x0000003f3f3ff290 */ /* 0x000fe4000fffe03f */
[----:B------:R-:W-:Y:S05]  /*ec80*/  @P0 BRA `(.L_x_6136) ;  /* 0xffffff4400880947 */ /* 0x000fea000383ffff */
.L_x_6018:
        /* <DEDUP_REMOVED lines=114> */
.L_x_6145:
[----:B------:R-:W-:Y:S05]  /*f3b0*/  BSYNC B0 ;  /* 0x0000000000007941 */ /* 0x000fea0003800000 */
.L_x_6144:
[----:B-----5:R3:W-:Y:S02]  /*f3c0*/  STS.128 [R239], R4 ;  /* 0x00000004ef007388 */ /* 0x0207e40000000c00 */
.L_x_6143:
[----:B------:R-:W-:Y:S05]  /*f3d0*/  BSYNC B1 ;  /* 0x0000000000017941 */ /* 0x000fea0003800000 */
.L_x_6142:
        /* <DEDUP_REMOVED lines=50> */
.L_x_6149:
[----:B------:R-:W-:Y:S05]  /*f700*/  BSYNC B0 ;  /* 0x0000000000007941 */ /* 0x000fea0003800000 */
.L_x_6148:
[----:B-----5:R1:W-:Y:S02]  /*f710*/  STS.128 [R239+0x2000], R4 ;  /* 0x00200004ef007388 */ /* 0x0203e40000000c00 */
.L_x_6147:
[----:B------:R-:W-:Y:S05]  /*f720*/  BSYNC B1 ;  /* 0x0000000000017941 */ /* 0x000fea0003800000 */
.L_x_6146:
        /* <DEDUP_REMOVED lines=50> */
.L_x_6153:
[----:B------:R-:W-:Y:S05]  /*fa50*/  BSYNC B0 ;  /* 0x0000000000007941 */ /* 0x000fea0003800000 */
.L_x_6152:
[----:B-----5:R3:W-:Y:S02]  /*fa60*/  STS.128 [R239+0x4000], R4 ;  /* 0x00400004ef007388 */ /* 0x0207e40000000c00 */
.L_x_6151:
[----:B------:R-:W-:Y:S05]  /*fa70*/  BSYNC B1 ;  /* 0x0000000000017941 */ /* 0x000fea0003800000 */
.L_x_6150:
        /* <DEDUP_REMOVED lines=49> */
.L_x_6155:
[----:B------:R-:W-:Y:S05]  /*fd90*/  BSYNC B0 ;  /* 0x0000000000007941 */ /* 0x000fea0003800000 */
.L_x_6154:
[----:B-----5:R3:W-:Y:S02]  /*fda0*/  STS.128 [R239+0x6000], R4 ;  /* 0x00600004ef007388 */ /* 0x0207e40000000c00 */
.L_x_6141:
[----:B------:R-:W-:Y:S05]  /*fdb0*/  BSYNC B2 ;  /* 0x0000000000027941 */ /* 0x000fea0003800000 */
.L_x_6140:
        /* <DEDUP_REMOVED lines=55> */
.L_x_6161:
[----:B------:R-:W-:Y:S05]  /*10130*/  BSYNC B0 ;  /* 0x0000000000007941 */ /* 0x000fea0003800000 */
.L_x_6160:
[----:B-----5:R3:W-:Y:S02]  /*10140*/  STS.128 [R239+0x800], R4 ;  /* 0x00080004ef007388 */ /* 0x0207e40000000c00 */
.L_x_6159:
[----:B------:R-:W-:Y:S05]  /*10150*/  BSYNC B1 ;  /* 0x0000000000017941 */ /* 0x000fea0003800000 */
.L_x_6158:
        /* <DEDUP_REMOVED lines=50> */
.L_x_6165:
[----:B------:R-:W-:Y:S05]  /*10480*/  BSYNC B0 ;  /* 0x0000000000007941 */ /* 0x000fea0003800000 */
.L_x_6164:
[----:B-----5:R3:W-:Y:S02]  /*10490*/  STS.128 [R239+0x2800], R4 ;  /* 0x00280004ef007388 */ /* 0x0207e40000000c00 */
.L_x_6163:
[----:B------:R-:W-:Y:S05]  /*104a0*/  BSYNC B1 ;  /* 0x0000000000017941 */ /* 0x000fea0003800000 */
.L_x_6162:
        /* <DEDUP_REMOVED lines=50> */
.L_x_6169:
[----:B------:R-:W-:Y:S05]  /*107d0*/  BSYNC B0 ;  /* 0x0000000000007941 */ /* 0x000fea0003800000 */
.L_x_6168:
[----:B-----5:R3:W-:Y:S02]  /*107e0*/  STS.128 [R239+0x4800], R4 ;  /* 0x00480004ef007388 */ /* 0x0207e40000000c00 */
.L_x_6167:
[----:B------:R-:W-:Y:S05]  /*107f0*/  BSYNC B1 ;  /* 0x0000000000017941 */ /* 0x000fea0003800000 */
.L_x_6166:
        /* <DEDUP_REMOVED lines=49> */
.L_x_6171:
[----:B------:R-:W-:Y:S05]  /*10b10*/  BSYNC B0 ;  /* 0x0000000000007941 */ /* 0x000fea0003800000 */
.L_x_6170:
[----:B-----5:R3:W-:Y:S02]  /*10b20*/  STS.128 [R239+0x6800], R4 ;  /* 0x00680004ef007388 */ /* 0x0207e40000000c00 */
.L_x_6157:
[----:B------:R-:W-:Y:S05]  /*10b30*/  BSYNC B2 ;  /* 0x0000000000027941 */ /* 0x000fea0003800000 */
.L_x_6156:
        /* <DEDUP_REMOVED lines=55> */
.L_x_6177:
[----:B------:R-:W-:Y:S05]  /*10eb0*/  BSYNC B0 ;  /* 0x0000000000007941 */ /* 0x000fea0003800000 */
.L_x_6176:
[----:B-----5:R3:W-:Y:S02]  /*10ec0*/  STS.128 [R239+0x1000], R4 ;  /* 0x00100004ef007388 */ /* 0x0207e40000000c00 */
.L_x_6175:
[----:B------:R-:W-:Y:S05]  /*10ed0*/  BSYNC B1 ;  /* 0x0000000000017941 */ /* 0x000fea0003800000 */
.L_x_6174:
        /* <DEDUP_REMOVED lines=50> */
.L_x_6181:
[----:B------:R-:W-:Y:S05]  /*11200*/  BSYNC B0 ;  /* 0x0000000000007941 */ /* 0x000fea0003800000 */
.L_x_6180:
[----:B-----5:R3:W-:Y:S02]  /*11210*/  STS.128 [R239+0x3000], R4 ;  /* 0x00300004ef007388 */ /* 0x0207e40000000c00 */
.L_x_6179:
[----:B------:R-:W-:Y:S05]  /*11220*/  BSYNC B1 ;  /* 0x0000000000017941 */ /* 0x000fea0003800000 */
.L_x_6178:
        /* <DEDUP_REMOVED lines=50> */
.L_x_6185:
[----:B------:R-:W-:Y:S05]  /*11550*/  BSYNC B0 ;  /* 0x0000000000007941 */ /* 0x000fea0003800000 */
.L_x_6184:
[----:B-----5:R3:W-:Y:S02]  /*11560*/  STS.128 [R239+0x5000], R4 ;  /* 0x00500004ef007388 */ /* 0x0207e40000000c00 */
.L_x_6183:
[----:B------:R-:W-:Y:S05]  /*11570*/  BSYNC B1 ;  /* 0x0000000000017941 */ /* 0x000fea0003800000 */
.L_x_6182:
        /* <DEDUP_REMOVED lines=49> */
.L_x_6187:
[----:B------:R-:W-:Y:S05]  /*11890*/  BSYNC B0 ;  /* 0x0000000000007941 */ /* 0x000fea0003800000 */
.L_x_6186:
[----:B-----5:R3:W-:Y:S02]  /*118a0*/  STS.128 [R239+0x7000], R4 ;  /* 0x00700004ef007388 */ /* 0x0207e40000000c00 */
.L_x_6173:
[----:B------:R-:W-:Y:S05]  /*118b0*/  BSYNC B2 ;  /* 0x0000000000027941 */ /* 0x000fea0003800000 */
.L_x_6172:
        /* <DEDUP_REMOVED lines=54> */
.L_x_6192:
[----:B------:R-:W-:Y:S05]  /*11c20*/  BSYNC B0 ;  /* 0x0000000000007941 */ /* 0x000fea0003800000 */
.L_x_6191:
[----:B-----5:R3:W-:Y:S02]  /*11c30*/  STS.128 [R239+0x1800], R4 ;  /* 0x00180004ef007388 */ /* 0x0207e40000000c00 */
.L_x_6190:
[----:B------:R-:W-:Y:S05]  /*11c40*/  BSYNC B1 ;  /* 0x0000000000017941 */ /* 0x000fea0003800000 */
.L_x_6189:
        /* <DEDUP_REMOVED lines=50> */
.L_x_6196:
[----:B------:R-:W-:Y:S05]  /*11f70*/  BSYNC B0 ;  /* 0x0000000000007941 */ /* 0x000fea0003800000 */
.L_x_6195:
[----:B-----5:R3:W-:Y:S02]  /*11f80*/  STS.128 [R239+0x3800], R4 ;  /* 0x00380004ef007388 */ /* 0x0207e40000000c00 */
.L_x_6194:
[----:B------:R-:W-:Y:S05]  /*11f90*/  BSYNC B1 ;  /* 0x0000000000017941 */ /* 0x000fea0003800000 */
.L_x_6193:
        /* <DEDUP_REMOVED lines=50> */
.L_x_6200:
[----:B------:R-:W-:Y:S05]  /*122c0*/  BSYNC B0 ;  /* 0x0000000000007941 */ /* 0x000fea0003800000 */
.L_x_6199:
[----:B-----5:R3:W-:Y:S02]  /*122d0*/  STS.128 [R239+0x5800], R4 ;  /* 0x00580004ef007388 */ /* 0x0207e40000000c00 */
.L_x_6198:
[----:B------:R-:W-:Y:S05]  /*122e0*/  BSYNC B1 ;  /* 0x0000000000017941 */ /* 0x000fea0003800000 */
.L_x_6197:
        /* <DEDUP_REMOVED lines=49> */
.L_x_6202:
[----:B------:R-:W-:Y:S05]  /*12600*/  BSYNC B0 ;  /* 0x0000000000007941 */ /* 0x000fea0003800000 */
.L_x_6201:
[----:B-----5:R3:W-:Y:S01]  /*12610*/  STS.128 [R239+0x7800], R4 ;  /* 0x00780004ef007388 */ /* 0x0207e20000000c00 */
[----:B------:R-:W-:Y:S05]  /*12620*/  BRA `(.L_x_6188) ;  /* 0x0000006800f07947 */ /* 0x000fea0003800000 */
.L_x_6139:
        /* <DEDUP_REMOVED lines=96> */
.L_x_6208:
[----:B------:R-:W-:Y:S05]  /*12c30*/  BSYNC B0 ;  /* 0x0000000000007941 */ /* 0x000fea0003800000 */
.L_x_6207:
[----:B-----5:R3:W-:Y:S02]  /*12c40*/  STS.128 [R239], R4 ;  /* 0x00000004ef007388 */ /* 0x0207e40000000c00 */
.L_x_6206:
[----:B------:R-:W-:Y:S05]  /*12c50*/  BSYNC B1 ;  /* 0x0000000000017941 */ /* 0x000fea0003800000 */
.L_x_6205:
        /* <DEDUP_REMOVED lines=94> */
.L_x_6212:
[----:B------:R-:W-:Y:S05]  /*13240*/  BSYNC B0 ;  /* 0x0000000000007941 */ /* 0x000fea0003800000 */
.L_x_6211:
[----:B-----5:R1:W-:Y:S02]  /*13250*/  STS.128 [R239+0x2000], R4 ;  /* 0x00200004ef007388 */ /* 0x0203e40000000c00 */
.L_x_6210:
[----:B------:R-:W-:Y:S05]  /*13260*/  BSYNC B1 ;  /* 0x0000000000017941 */ /* 0x000fea0003800000 */
.L_x_6209:
        /* <DEDUP_REMOVED lines=94> */
.L_x_6216:
[----:B------:R-:W-:Y:S05]  /*13850*/  BSYNC B0 ;  /* 0x0000000000007941 */ /* 0x000fea0003800000 */
.L_x_6215:
[----:B-----5:R3:W-:Y:S02]  /*13860*/  STS.128 [R239+0x4000], R4 ;  /* 0x00400004ef007388 */ /* 0x0207e40000000c00 */
.L_x_6214:
[----:B------:R-:W-:Y:S05]  /*13870*/  BSYNC B1 ;  /* 0x0000000000017941 */ /* 0x000fea0003800000 */
.L_x_6213:
        /* <DEDUP_REMOVED lines=94> */
.L_x_6218:
[----:B------:R-:W-:Y:S05]  /*13e60*/  BSYNC B0 ;  /* 0x0000000000007941 */ /* 0x000fea0003800000 */
.L_x_6217:
[----:B-----5:R3:W-:Y:S02]  /*13e70*/  STS.128 [R239+0x6000], R4 ;  /* 0x00600004ef007388 */ /* 0x0207e40000000c00 */
.L_x_6204:
[----:B------:R-:W-:Y:S05]  /*13e80*/  BSYNC B2 ;  /* 0x0000000000027941 */ /* 0x000fea0003800000 */
.L_x_6203:
        /* <DEDUP_REMOVED lines=99> */
.L_x_6224:
[----:B------:R-:W-:Y:S05]  /*144c0*/  BSYNC B0 ;  /* 0x0000000000007941 */ /* 0x000fea0003800000 */
.L_x_6223:
[----:B-----5:R3:W-:Y:S02]  /*144d0*/  STS.128 [R239+0x800], R4 ;  /* 0x00080004ef007388 */ /* 0x0207e40000000c00 */
.L_x_6222:
[----:B------:R-:W-:Y:S05]  /*144e0*/  BSYNC B1 ;  /* 0x0000000000017941 */ /* 0x000fea0003800000 */
.L_x_6221:
        /* <DEDUP_REMOVED lines=94> */
.L_x_6228:
[----:B------:R-:W-:Y:S05]  /*14ad0*/  BSYNC B0 ;  /* 0x0000000000007941 */ /* 0x000fea0003800000 */
.L_x_6227:
[----:B-----5:R3:W-:Y:S02]  /*14ae0*/  STS.128 [R239+0x2800], R4 ;  /* 0x00280004ef007388 */ /* 0x0207e40000000c00 */
.L_x_6226:
[----:B------:R-:W-:Y:S05]  /*14af0*/  BSYNC B1 ;  /* 0x0000000000017941 */ /* 0x000fea0003800000 */
.L_x_6225:
        /* <DEDUP_REMOVED lines=94> */
.L_x_6232:
[----:B------:R-:W-:Y:S05]  /*150e0*/  BSYNC B0 ;  /* 0x0000000000007941 */ /* 0x000fea0003800000 */
.L_x_6231:
[----:B-----5:R3:W-:Y:S02]  /*150f0*/  STS.128 [R239+0x4800], R4 ;  /* 0x00480004ef007388 */ /* 0x0207e40000000c00 */
.L_x_6230:
[----:B------:R-:W-:Y:S05]  /*15100*/  BSYNC B1 ;  /* 0x0000000000017941 */ /* 0x000fea0003800000 */
.L_x_6229:
        /* <DEDUP_REMOVED lines=94> */
.L_x_6234:
[----:B------:R-:W-:Y:S05]  /*156f0*/  BSYNC B0 ;  /* 0x0000000000007941 */ /* 0x000fea0003800000 */
.L_x_6233:
[----:B-----5:R3:W-:Y:S02]  /*15700*/  STS.128 [R239+0x6800], R4 ;  /* 0x00680004ef007388 */ /* 0x0207e40000000c00 */
.L_x_6220:
[----:B------:R-:W-:Y:S05]  /*15710*/  BSYNC B2 ;  /* 0x0000000000027941 */ /* 0x000fea0003800000 */
.L_x_6219:
        /* <DEDUP_REMOVED lines=99> */
.L_x_6240:
[----:B------:R-:W-:Y:S05]  /*15d50*/  BSYNC B0 ;  /* 0x0000000000007941 */ /* 0x000fea0003800000 */
.L_x_6239:
[----:B-----5:R3:W-:Y:S02]  /*15d60*/  STS.128 [R239+0x1000], R4 ;  /* 0x00100004ef007388 */ /* 0x0207e40000000c00 */
.L_x_6238:
[----:B------:R-:W-:Y:S05]  /*15d70*/  BSYNC B1 ;  /* 0x0000000000017941 */ /* 0x000fea0003800000 */
.L_x_6237:
        /* <DEDUP_REMOVED lines=94> */
.L_x_6244:
[----:B------:R-:W-:Y:S05]  /*16360*/  BSYNC B0 ;  /* 0x0000000000007941 */ /* 0x000fea0003800000 */
.L_x_6243:
[----:B-----5:R3:W-:Y:S02]  /*16370*/  STS.128 [R239+0x3000], R4 ;  /* 0x00300004ef007388 */ /* 0x0207e40000000c00 */
.L_x_6242:
[----:B------:R-:W-:Y:S05]  /*16380*/  BSYNC B1 ;  /* 0x0000000000017941 */ /* 0x000fea0003800000 */
.L_x_6241:
        /* <DEDUP_REMOVED lines=94> */
.L_x_6248:
[----:B------:R-:W-:Y:S05]  /*16970*/  BSYNC B0 ;  /* 0x0000000000007941 */ /* 0x000fea0003800000 */
.L_x_6247:
[----:B-----5:R3:W-:Y:S02]  /*16980*/  STS.128 [R239+0x5000], R4 ;  /* 0x00500004ef007388 */ /* 0x0207e40000000c00 */
.L_x_6246:
[----:B------:R-:W-:Y:S05]  /*16990*/  BSYNC B1 ;  /* 0x0000000000017941 */ /* 0x000fea0003800000 */
.L_x_6245:
        /* <DEDUP_REMOVED lines=94> */
.L_x_6250:
[----:B------:R-:W-:Y:S05]  /*16f80*/  BSYNC B0 ;  /* 0x0000000000007941 */ /* 0x000fea0003800000 */
.L_x_6249:
[----:B-----5:R3:W-:Y:S02]  /*16f90*/  STS.128 [R239+0x7000], R4 ;  /* 0x00700004ef007388 */ /* 0x0207e40000000c00 */
.L_x_6236:
[----:B------:R-:W-:Y:S05]  /*16fa0*/  BSYNC B2 ;  /* 0x0000000000027941 */ /* 0x000fea0003800000 */
.L_x_6235:
        /* <DEDUP_REMOVED lines=99> */
.L_x_6254:
[----:B------:R-:W-:Y:S05]  /*175e0*/  BSYNC B0 ;  /* 0x0000000000007941 */ /* 0x000fea0003800000 */
.L_x_6253:
[----:B-----5:R3:W-:Y:S02]  /*175f0*/  STS.128 [R239+0x1800], R4 ;  /* 0x00180004ef007388 */ /* 0x0207e40000000c00 */
.L_x_6252:
[----:B------:R-:W-:Y:S05]  /*17600*/  BSYNC B1 ;  /* 0x0000000000017941 */ /* 0x000fea0003800000 */
.L_x_6251:
        /* <DEDUP_REMOVED lines=95> */
.L_x_6258:
[----:B------:R-:W-:Y:S05]  /*17c00*/  BSYNC B0 ;  /* 0x0000000000007941 */ /* 0x000fea0003800000 */
.L_x_6257:
[----:B-----5:R3:W-:Y:S02]  /*17c10*/  STS.128 [R239+0x3800], R4 ;  /* 0x00380004ef007388 */ /* 0x0207e40000000c00 */
.L_x_6256:
[----:B------:R-:W-:Y:S05]  /*17c20*/  BSYNC B1 ;  /* 0x0000000000017941 */ /* 0x000fea0003800000 */
.L_x_6255:
        /* <DEDUP_REMOVED lines=95> */
.L_x_6262:
[----:B------:R-:W-:Y:S05]  /*18220*/  BSYNC B0 ;  /* 0x0000000000007941 */ /* 0x000fea0003800000 */
.L_x_6261:
[----:B-----5:R3:W-:Y:S02]  /*18230*/  STS.128 [R239+0x5800], R4 ;  /* 0x00580004ef007388 */ /* 0x0207e40000000c00 */
.L_x_6260:
[----:B------:R-:W-:Y:S05]  /*18240*/  BSYNC B1 ;  /* 0x0000000000017941 */ /* 0x000fea0003800000 */
.L_x_6259:
        /* <DEDUP_REMOVED lines=97> */
.L_x_6264:
[----:B------:R-:W-:Y:S05]  /*18860*/  BSYNC B0 ;  /* 0x0000000000007941 */ /* 0x000fea0003800000 */
.L_x_6263:
[----:B-----5:R3:W-:Y:S01]  /*18870*/  STS.128 [R239+0x7800], R4 ;  /* 0x00780004ef007388 */ /* 0x0207e20000000c00 */
[----:B------:R-:W-:Y:S05]  /*18880*/  BRA `(.L_x_6188) ;  /* 0x0000000800587947 */ /* 0x000fea0003800000 */
.L_x_6138:
        /* <DEDUP_REMOVED lines=42> */
.L_x_6266:
[----:B------:R-:W-:Y:S05]  /*18b30*/  BSYNC B0 ;  /* 0x0000000000007941 */ /* 0x000fea0003800000 */
.L_x_6265:
        /* <DEDUP_REMOVED lines=35> */
.L_x_6268:
[----:B------:R-:W-:Y:S05]  /*18d70*/  BSYNC B0 ;  /* 0x0000000000007941 */ /* 0x000fea0003800000 */
.L_x_6267:
        /* <DEDUP_REMOVED lines=34> */
.L_x_6270:
[----:B------:R-:W-:Y:S05]  /*18fa0*/  BSYNC B0 ;  /* 0x0000000000007941 */ /* 0x000fea0003800000 */
.L_x_6269:
        /* <DEDUP_REMOVED lines=36> */
.L_x_6188:
[----:B------:R-:W-:Y:S05]  /*191f0*/  BSYNC B3 ;  /* 0x0000000000037941 */ /* 0x000fea0003800000 */
.L_x_6137:
        /* <DEDUP_REMOVED lines=42> */
.L_x_6272:
[----:B------:R-:W-:Y:S05]  /*194a0*/  BSYNC B0 ;  /* 0x0000000000007941 */ /* 0x000fea0003800000 */
.L_x_6271:
        /* <DEDUP_REMOVED lines=37> */
.L_x_6274:
[----:B------:R-:W-:Y:S05]  /*19700*/  BSYNC B0 ;  /* 0x0000000000007941 */ /* 0x000fea0003800000 */
.L_x_6273:
        /* <DEDUP_REMOVED lines=39> */
.L_x_6276:
[----:B------:R-:W-:Y:S05]  /*19980*/  BSYNC B0 ;  /* 0x0000000000007941 */ /* 0x000fea0003800000 */
.L_x_6275:
        /* <DEDUP_REMOVED lines=43> */
.L_x_6278:
[----:B------:R-:W-:Y:S05]  /*19c40*/  BSYNC B0 ;  /* 0x0000000000007941 */ /* 0x000fea0003800000 */
.L_x_6277:
        /* <DEDUP_REMOVED lines=57> */
.L_x_6280:
[----:B------:R-:W-:Y:S05]  /*19fe0*/  BSYNC B0 ;  /* 0x0000000000007941 */ /* 0x000fea0003800000 */
.L_x_6279:
        /* <DEDUP_REMOVED lines=43> */
.L_x_6282:
[----:B------:R-:W-:Y:S05]  /*1a2a0*/  BSYNC B0 ;  /* 0x0000000000007941 */ /* 0x000fea0003800000 */
.L_x_6281:
        /* <DEDUP_REMOVED lines=43> */
.L_x_6284:
[----:B------:R-:W-:Y:S05]  /*1a560*/  BSYNC B0 ;  /* 0x0000000000007941 */ /* 0x000fea0003800000 */
.L_x_6283:
        /* <DEDUP_REMOVED lines=52> */
.L_x_6287:
[----:B------:R2:W-:Y:S02]  /*1a8b0*/  STS.128 [R239+0x17800], RZ ;  /* 0x017800ffef007388 */ /* 0x0005e40000000c00 */
.L_x_6286:
[----:B------:R-:W-:Y:S05]  /*1a8c0*/  BSYNC B0 ;  /* 0x0000000000007941 */ /* 0x000fea0003800000 */
.L_x_6285:
[----:B------:R-:W-:Y:S01]  /*1a8d0*/  IMAD.SHL.U32 R0, R174, 0x40, RZ ;  /* 0x00000040ae007824 */ /* 0x000fe200078e00ff */
[----:B-1-3--:R-:W3:Y:S01]  /*1a8e0*/  LDL R3, [R1+0xc] ;  /* 0x00000c0001037983 */ /* 0x00aee20000100800 */
[----:B------:R-:W-:Y:S01]  /*1a8f0*/  IMAD.SHL.U32 R2, R116, 0x8, RZ ;  /* 0x0000000874027824 */ /* 0x000fe200078e00ff */
[----:B------:R-:W-:Y:S02]  /*1a900*/  R2P PR, R174, 0x6 ;  /* 0x00000006ae007804 */ /* 0x000fe40000000000 */
        /* <DEDUP_REMOVED lines=15> */
[----:B------:R-:W5:Y:S01]  /*1aa00*/  LDSM.16.M88.4 R8, [R212+0x8800] ;  /* 0x00880000d408783b */ /* 0x000f620000000200 */
[----:B------:R-:W-:-:S02]  /*1aa10*/  IMAD R221, R39, 0x2, R220 ;  /* 0x0000000227dd7824 */ /* 0x000fc400078e02dc */
[----:B------:R-:W-:Y:S01]  /*1aa20*/  @P1 VIADD R223, R0, 0xffffffe0 ;  /* 0xffffffe000df1836 */ /* 0x000fe20000000000 */
[----:B------:R-:W4:Y:S01]  /*1aa30*/  LDSM.16.M88.4 R20, [R212+0x9000] ;  /* 0x00900000d414783b */ /* 0x000f220000000200 */
[----:B------:R-:W-:-:S03]  /*1aa40*/  IMAD.MOV.U32 R0, RZ, RZ, 0x40 ;  /* 0x00000040ff007424 */ /* 0x000fc600078e00ff */
[----:B------:R-:W-:Y:S02]  /*1aa50*/  LDSM.16.M88.4 R12, [R220] ;  /* 0x00000000dc0c783b */ /* 0x000fe40000000200 */
[----:B------:R-:W-:Y:S02]  /*1aa60*/  SEL R0, R0, 0xffffffc0, !P2 ;  /* 0xffffffc000007807 */ /* 0x000fe40005000000 */
[----:B------:R-:W2:Y:S03]  /*1aa70*/  LDSM.16.M88.4 R48, [R223] ;  /* 0x00000000df30783b */ /* 0x000ea60000000200 */
[----:B------:R-:W-:Y:S01]  /*1aa80*/  IMAD.IADD R218, R212, 0x1, R0 ;  /* 0x00000001d4da7824 */ /* 0x000fe200078e0200 */
[----:B------:R-:W2:Y:S01]  /*1aa90*/  LDSM.16.M88.4 R32, [R212+0x9800] ;  /* 0x00980000d420783b */ /* 0x000ea20000000200 */
[----:B------:R-:W-:-:S03]  /*1aaa0*/  IMAD.IADD R217, R0, 0x1, R223 ;  /* 0x0000000100d97824 */ /* 0x000fc600078e02df */
[----:B------:R-:W2:Y:S04]  /*1aab0*/  LDSM.16.M88.4 R60, [R223+0x800] ;  /* 0x00080000df3c783b */ /* 0x000ea80000000200 */
[----:B------:R-:W2:Y:S04]  /*1aac0*/  LDSM.16.M88.4 R76, [R223+0x1000] ;  /* 0x00100000df4c783b */ /* 0x000ea80000000200 */
[----:B------:R-:W2:Y:S04]  /*1aad0*/  LDSM.16.M88.4 R92, [R223+0x1800] ;  /* 0x00180000df5c783b */ /* 0x000ea80000000200 */
[----:B------:R-:W-:Y:S01]  /*1aae0*/  LDSM.16.M88.4 R88, [R218+0x8000] ;  /* 0x00800000da58783b */ /* 0x000fe20000000200 */
[C---:B-1----:R-:W-:Y:S03]  /*1aaf0*/  HMMA.16816.F32 R44, R4.reuse, R16, RZ ;  /* 0x00000010042c723c */ /* 0x042fe600000018ff */
[----:B------:R-:W-:Y:S04]  /*1ab00*/  LDSM.16.M88.4 R96, [R218+0x9800] ;  /* 0x00980000da60783b */ /* 0x000fe80000000200 */
[----:B------:R-:W-:Y:S01]  /*1ab10*/  LDSM.16.M88.4 R100, [R217] ;  /* 0x00000000d964783b */ /* 0x000fe20000000200 */
[C---:B------:R-:W-:Y:S03]  /*1ab20*/  HMMA.16816.F32 R24, R4.reuse, R18, RZ ;  /* 0x000000120418723c */ /* 0x040fe600000018ff */
[----:B------:R-:W-:Y:S03]  /*1ab30*/  LDSM.16.M88.4 R104, [R217+0x800] ;  /* 0x00080000d968783b */ /* 0x000fe60000000200 */
[C---:B-----5:R-:W-:Y:S01]  /*1ab40*/  HMMA.16816.F32 R16, R4.reuse, R8, RZ ;  /* 0x000000080410723c */ /* 0x060fe200000018ff */
[----:B------:R-:W5:Y:S05]  /*1ab50*/  LD.E R0, desc[UR6][R28.64+0x18c] ;  /* 0x00018c061c007980 */ /* 0x000f6a000c101900 */
[C---:B------:R-:W-:Y:S01]  /*1ab60*/  HMMA.16816.F32 R56, R4.reuse, R10, RZ ;  /* 0x0000000a0438723c */ /* 0x040fe200000018ff */
[----:B------:R-:W1:Y:S05]  /*1ab70*/  LDSM.16.M88.4 R8, [R222] ;  /* 0x00000000de08783b */ /* 0x000e6a0000000200 */
[C---:B----4-:R-:W-:Y:S06]  /*1ab80*/  HMMA.16816.F32 R64, R4.reuse, R20, RZ ;  /* 0x000000140440723c */ /* 0x050fec00000018ff */
[----:B------:R-:W-:Y:S06]  /*1ab90*/  HMMA.16816.F32 R72, R4, R22, RZ ;  /* 0x000000160448723c */ /* 0x000fec00000018ff */
[C---:B--2---:R-:W-:Y:S01]  /*1aba0*/  HMMA.16816.F32 R68, R12.reuse, R48, R44 ;  /* 0x000000300c44723c */ /* 0x044fe2000000182c */
[----:B------:R-:W-:Y:S05]  /*1abb0*/  LDSM.16.M88.4 R44, [R218+0x9000] ;  /* 0x00900000da2c783b */ /* 0x000fea0000000200 */
[----:B------:R-:W-:Y:S01]  /*1abc0*/  HMMA.16816.F32 R52, R12, R50, R24 ;  /* 0x000000320c34723c */ /* 0x000fe20000001818 */
[----:B------:R-:W2:Y:S05]  /*1abd0*/  LDSM.16.M88.4 R48, [R218+0x8800] ;  /* 0x00880000da30783b */ /* 0x000eaa0000000200 */
[C---:B------:R-:W-:Y:S06]  /*1abe0*/  HMMA.16816.F32 R84, R4.reuse, R32, RZ ;  /* 0x000000200454723c */ /* 0x040fec00000018ff */
[----:B------:R-:W-:Y:S01]  /*1abf0*/  HMMA.16816.F32 R80, R4, R34, RZ ;  /* 0x000000220450723c */ /* 0x000fe200000018ff */
[----:B------:R-:W4:Y:S05]  /*1ac00*/  LDSM.16.M88.4 R4, [R221] ;  /* 0x00000000dd04783b */ /* 0x000f2a0000000200 */
[C---:B------:R-:W-:Y:S06]  /*1ac10*/  HMMA.16816.F32 R32, R12.reuse, R60, R16 ;  /* 0x0000003c0c20723c */ /* 0x040fec0000001810 */
[C---:B------:R-:W-:Y:S06]  /*1ac20*/  HMMA.16816.F32 R24, R12.reuse, R62, R56 ;  /* 0x0000003e0c18723c */ /* 0x040fec0000001838 */
[C---:B------:R-:W-:Y:S06]  /*1ac30*/  HMMA.16816.F32 R20, R12.reuse, R76, R64 ;  /* 0x0000004c0c14723c */ /* 0x040fec0000001840 */
[C---:B------:R-:W-:Y:S01]  /*1ac40*/  HMMA.16816.F32 R16, R12.reuse, R78, R72 ;  /* 0x0000004e0c10723c */ /* 0x040fe20000001848 */
[----:B------:R-:W-:Y:S05]  /*1ac50*/  LDSM.16.M88.4 R76, [R212+0xa800] ;  /* 0x00a80000d44c783b */ /* 0x000fea0000000200 */
[C---:B------:R-:W-:Y:S01]  /*1ac60*/  HMMA.16816.F32 R56, R12.reuse, R92, R84 ;  /* 0x0000005c0c38723c */ /* 0x040fe20000001854 */
[----:B------:R-:W4:Y:S05]  /*1ac70*/  LDSM.16.M88.4 R84, [R217+0x1000] ;  /* 0x00100000d954783b */ /* 0x000f2a0000000200 */
[----:B------:R-:W-:Y:S01]  /*1ac80*/  HMMA.16816.F32 R72, R12, R94, R80 ;  /* 0x0000005e0c48723c */ /* 0x000fe20000001850 */
[----:B------:R-:W-:Y:S04]  /*1ac90*/  LDSM.16.M88.4 R12, [R219+0x2000] ;  /* 0x00200000db0c783b */ /* 0x000fe80000000200 */
[----:B------:R-:W-:Y:S01]  /*1aca0*/  LDSM.16.M88.4 R80, [R212+0xa000] ;  /* 0x00a00000d450783b */ /* 0x000fe20000000200 */
[C---:B-1----:R-:W-:Y:S03]  /*1acb0*/  HMMA.16816.F32 R68, R8.reuse, R88, R68 ;  /* 0x000000580844723c */ /* 0x042fe60000001844 */
[----:B------:R-:W-:Y:S03]  /*1acc0*/  LDSM.16.M88.4 R92, [R223+0x2000] ;  /* 0x00200000df5c783b */ /* 0x000fe60000000200 */
[C---:B------:R-:W-:Y:S01]  /*1acd0*/  HMMA.16816.F32 R64, R8.reuse, R90, R52 ;  /* 0x0000005a0840723c */ /* 0x040fe20000001834 */
[----:B------:R-:W-:Y:S05]  /*1ace0*/  LDSM.16.M88.4 R88, [R212+0xb800] ;  /* 0x00b80000d458783b */ /* 0x000fea0000000200 */
[C---:B--2---:R-:W-:Y:S06]  /*1acf0*/  HMMA.16816.F32 R60, R8.reuse, R48, R32 ;  /* 0x00000030083c723c */ /* 0x044fec0000001820 */
[C---:B------:R-:W-:Y:S06]  /*1ad00*/  HMMA.16816.F32 R52, R8.reuse, R50, R24 ;  /* 0x000000320834723c */ /* 0x040fec0000001818 */
[C---:B------:R-:W-:Y:S06]  /*1ad10*/  HMMA.16816.F32 R48, R8.reuse, R44, R20 ;  /* 0x0000002c0830723c */ /* 0x040fec0000001814 */
[C---:B------:R-:W-:Y:S01]  /*1ad20*/  HMMA.16816.F32 R24, R8.reuse, R46, R16 ;  /* 0x0000002e0818723c */ /* 0x040fe20000001810 */
[----:B------:R-:W1:Y:S05]  /*1ad30*/  LDSM.16.M88.4 R44, [R217+0x1800] ;  /* 0x00180000d92c783b */ /* 0x000e6a0000000200 */
[C---:B------:R-:W-:Y:S01]  /*1ad40*/  HMMA.16816.F32 R20, R8.reuse, R98, R72 ;  /* 0x000000620814723c */ /* 0x040fe20000001848 */
[----:B------:R-:W2:Y:S05]  /*1ad50*/  LDSM.16.M88.4 R72, [R212+0xb000] ;  /* 0x00b00000d448783b */ /* 0x000eaa0000000200 */
[----:B------:R-:W-:Y:S01]  /*1ad60*/  HMMA.16816.F32 R32, R8, R96, R56 ;  /* 0x000000600820723c */ /* 0x000fe20000001838 */
[----:B------:R-:W2:Y:S04]  /*1ad70*/  LDSM.16.M88.4 R8, [R220+0x2000] ;  /* 0x00200000dc08783b */ /* 0x000ea80000000200 */
[----:B------:R-:W-:Y:S01]  /*1ad80*/  LDSM.16.M88.4 R96, [R218+0xb000] ;  /* 0x00b00000da60783b */ /* 0x000fe20000000200 */
[C---:B----4-:R-:W-:Y:S06]  /*1ad90*/  HMMA.16816.F32 R16, R4.reuse, R100, R68 ;  /* 0x000000640410723c */ /* 0x050fec0000001844 */
[C---:B------:R-:W-:Y:S01]  /*1ada0*/  HMMA.16816.F32 R64, R4.reuse, R102, R64 ;  /* 0x000000660440723c */ /* 0x040fe20000001840 */
[----:B------:R-:W-:Y:S05]  /*1adb0*/  LDSM.16.M88.4 R100, [R218+0xa800] ;  /* 0x00a80000da64783b */ /* 0x000fea0000000200 */
[C---:B------:R-:W-:Y:S06]  /*1adc0*/  HMMA.16816.F32 R56, R4.reuse, R106, R52 ;  /* 0x0000006a0438723c */ /* 0x040fec0000001834 */
[C---:B------:R-:W-:Y:S06]  /*1add0*/  HMMA.16816.F32 R60, R4.reuse, R104, R60 ;  /* 0x00000068043c723c */ /* 0x040fec000000183c */
[C---:B------:R-:W-:Y:S06]  /*1ade0*/  HMMA.16816.F32 R52, R4.reuse, R84, R48 ;  /* 0x000000540434723c */ /* 0x040fec0000001830 */
[C---:B------:R-:W-:Y:S01]  /*1adf0*/  HMMA.16816.F32 R48, R4.reuse, R86, R24 ;  /* 0x000000560430723c */ /* 0x040fe20000001818 */
[----:B------:R-:W4:Y:S05]  /*1ae00*/  LDSM.16.M88.4 R84, [R223+0x2800] ;  /* 0x00280000df54783b */ /* 0x000f2a0000000200 */
[C---:B-1----:R-:W-:Y:S06]  /*1ae10*/  HMMA.16816.F32 R68, R4.reuse, R44, R32 ;  /* 0x0000002c0444723c */ /* 0x042fec0000001820 */
[----:B------:R-:W-:Y:S01]  /*1ae20*/  HMMA.16816.F32 R32, R4, R46, R20 ;  /* 0x0000002e0420723c */ /* 0x000fe20000001814 */
[----:B------:R-:W-:Y:S05]  /*1ae30*/  LDSM.16.M88.4 R4, [R222+0x2000] ;  /* 0x00200000de04783b */ /* 0x000fea0000000200 */
[C---:B------:R-:W-:Y:S06]  /*1ae40*/  HMMA.16816.F32 R24, R12.reuse, R80, R16 ;  /* 0x000000500c18723c */ /* 0x040fec0000001810 */
[C---:B------:R-:W-:Y:S01]  /*1ae50*/  HMMA.16816.F32 R20, R12.reuse, R82, R64 ;  /* 0x000000520c14723c */ /* 0x040fe20000001840 */
[----:B------:R-:W1:Y:S05]  /*1ae60*/  LDSM.16.M88.4 R80, [R223+0x3000] ;  /* 0x00300000df50783b */ /* 0x000e6a0000000200 */
[C---:B------:R-:W-:Y:S01]  /*1ae70*/  HMMA.16816.F32 R44, R12.reuse, R78, R56 ;  /* 0x0000004e0c2c723c */ /* 0x040fe20000001838 */
[----:B------:R-:W3:Y:S05]  /*1ae80*/  LDSM.16.M88.4 R56, [R223+0x3800] ;  /* 0x00380000df38783b */ /* 0x000eea0000000200 */
[C---:B------:R-:W-:Y:S01]  /*1ae90*/  HMMA.16816.F32 R16, R12.reuse, R76, R60 ;  /* 0x0000004c0c10723c */ /* 0x040fe2000000183c */
[----:B------:R-:W-:Y:S05]  /*1aea0*/  LDSM.16.M88.4 R76, [R217+0x3800] ;  /* 0x00380000d94c783b */ /* 0x000fea0000000200 */
[C---:B--2---:R-:W-:Y:S06]  /*1aeb0*/  HMMA.16816.F32 R52, R12.reuse, R72, R52 ;  /* 0x000000480c34723c */ /* 0x044fec0000001834 */
[C---:B------:R-:W-:Y:S01]  /*1aec0*/  HMMA.16816.F32 R60, R12.reuse, R74, R48 ;  /* 0x0000004a0c3c723c */ /* 0x040fe20000001830 */
[----:B------:R-:W2:Y:S05]  /*1aed0*/  LDSM.16.M88.4 R72, [R218+0xa000] ;  /* 0x00a00000da48783b */ /* 0x000eaa0000000200 */
[C---:B------:R-:W-:Y:S01]  /*1aee0*/  HMMA.16816.F32 R64, R12.reuse, R88, R68 ;  /* 0x000000580c40723c */ /* 0x040fe20000001844 */
[----:B------:R-:W-:Y:S05]  /*1aef0*/  LDSM.16.M88.4 R68, [R217+0x2800] ;  /* 0x00280000d944783b */ /* 0x000fea0000000200 */
[----:B------:R-:W-:Y:S01]  /*1af00*/  HMMA.16816.F32 R48, R12, R90, R32 ;  /* 0x0000005a0c30723c */ /* 0x000fe20000001820 */
[----:B------:R-:W2:Y:S04]  /*1af10*/  LDSM.16.M88.4 R88, [R218+0xb800] ;  /* 0x00b80000da58783b */ /* 0x000ea80000000200 */
[----:B------:R-:W-:Y:S01]  /*1af20*/  LDSM.16.M88.4 R12, [R221+0x2000] ;  /* 0x00200000dd0c783b */ /* 0x000fe20000000200 */
[C---:B------:R-:W-:Y:S06]  /*1af30*/  HMMA.16816.F32 R32, R8.reuse, R92, R24 ;  /* 0x0000005c0820723c */ /* 0x040fec0000001818 */
[C---:B------:R-:W-:Y:S01]  /*1af40*/  HMMA.16816.F32 R24, R8.reuse, R94, R20 ;  /* 0x0000005e0818723c */ /* 0x040fe20000001814 */
[----:B------:R-:W-:Y:S05]  /*1af50*/  LDSM.16.M88.4 R92, [R212+0xd000] ;  /* 0x00d00000d45c783b */ /* 0x000fea0000000200 */
[C---:B----4-:R-:W-:Y:S06]  /*1af60*/  HMMA.16816.F32 R20, R8.reuse, R84, R16 ;  /* 0x000000540814723c */ /* 0x050fec0000001810 */
[C---:B------:R-:W-:Y:S01]  /*1af70*/  HMMA.16816.F32 R16, R8.reuse, R86, R44 ;  /* 0x000000560810723c */ /* 0x040fe2000000182c */
[----:B------:R-:W4:Y:S05]  /*1af80*/  LDSM.16.M88.4 R84, [R217+0x2000] ;  /* 0x00200000d954783b */ /* 0x000f2a0000000200 */
[C---:B-1----:R-:W-:Y:S06]  /*1af90*/  HMMA.16816.F32 R44, R8.reuse, R80, R52 ;  /* 0x00000050082c723c */ /* 0x042fec0000001834 */
[C---:B------:R-:W-:Y:S01]  /*1afa0*/  HMMA.16816.F32 R60, R8.reuse, R82, R60 ;  /* 0x00000052083c723c */ /* 0x040fe2000000183c */
[----:B------:R-:W-:Y:S05]  /*1afb0*/  LDSM.16.M88.4 R80, [R212+0xc000] ;  /* 0x00c00000d450783b */ /* 0x000fea0000000200 */
[C---:B---3--:R-:W-:Y:S06]  /*1afc0*/  HMMA.16816.F32 R64, R8.reuse, R56, R64 ;  /* 0x000000380840723c */ /* 0x048fec0000001840 */
[----:B------:R-:W-:Y:S06]  /*1afd0*/  HMMA.16816.F32 R56, R8, R58, R48 ;  /* 0x0000003a0838723c */ /* 0x000fec0000001830 */
[C---:B--2---:R-:W-:Y:S06]  /*1afe0*/  HMMA.16816.F32 R52, R4.reuse, R72, R32 ;  /* 0x000000480434723c */ /* 0x044fec0000001820 */
[C---:B------:R-:W-:Y:S01]  /*1aff0*/  HMMA.16816.F32 R48, R4.reuse, R74, R24 ;  /* 0x0000004a0430723c */ /* 0x040fe20000001818 */
[----:B------:R-:W1:Y:S05]  /*1b000*/  LDSM.16.M88.4 R72, [R217+0x3000] ;  /* 0x00300000d948783b */ /* 0x000e6a0000000200 */
[C---:B------:R-:W-:Y:S06]  /*1b010*/  HMMA.16816.F32 R32, R4.reuse, R100, R20 ;  /* 0x000000640420723c */ /* 0x040fec0000001814 */
[C---:B------:R-:W-:Y:S01]  /*1b020*/  HMMA.16816.F32 R24, R4.reuse, R102, R16 ;  /* 0x000000660418723c */ /* 0x040fe20000001810 */
[----:B------:R-:W2:Y:S05]  /*1b030*/  LDSM.16.M88.4 R16, [R219+0x4000] ;  /* 0x00400000db10783b */ /* 0x000eaa0000000200 */
[C---:B------:R-:W-:Y:S06]  /*1b040*/  HMMA.16816.F32 R20, R4.reuse, R96, R44 ;  /* 0x000000600414723c */ /* 0x040fec000000182c */
[C---:B------:R-:W-:Y:S01]  /*1b050*/  HMMA.16816.F32 R8, R4.reuse, R98, R60 ;  /* 0x000000620408723c */ /* 0x040fe2000000183c */
[----:B------:R-:W-:Y:S05]  /*1b060*/  LDSM.16.M88.4 R96, [R212+0xd800] ;  /* 0x00d80000d460783b */ /* 0x000fea0000000200 */
[C---:B------:R-:W-:Y:S01]  /*1b070*/  HMMA.16816.F32 R60, R4.reuse, R88, R64 ;  /* 0x00000058043c723c */ /* 0x040fe20000001840 */
[----:B------:R-:W3:Y:S05]  /*1b080*/  LDSM.16.M88.4 R64, [R212+0xc800] ;  /* 0x00c80000d440783b */ /* 0x000eea0000000200 */
[----:B------:R-:W-:Y:S01]  /*1b090*/  HMMA.16816.F32 R56, R4, R90, R56 ;  /* 0x0000005a0438723c */ /* 0x000fe20000001838 */
[----:B------:R-:W-:Y:S05]  /*1b0a0*/  LDSM.16.M88.4 R88, [R223+0x5000] ;  /* 0x00500000df58783b */ /* 0x000fea0000000200 */
        /* <DEDUP_REMOVED lines=8> */
[----:B------:R-:W-:Y:S04]  /*1b130*/  LDSM.16.M88.4 R8, [R220+0x4000] ;  /* 0x00400000dc08783b */ /* 0x000fe80000000200 */
[----:B------:R-:W1:Y:S01]  /*1b140*/  LDSM.16.M88.4 R72, [R223+0x4000] ;  /* 0x00400000df48783b */ /* 0x000e620000000200 */
[C---:B------:R-:W-:Y:S06]  /*1b150*/  HMMA.16816.F32 R4, R12.reuse, R76, R60 ;  /* 0x0000004c0c04723c */ /* 0x040fec000000183c */
[----:B------:R-:W-:Y:S01]  /*1b160*/  HMMA.16816.F32 R12, R12, R78, R56 ;  /* 0x0000004e0c0c723c */ /* 0x000fe20000001838 */
[----:B------:R-:W-:Y:S05]  /*1b170*/  LDSM.16.M88.4 R76, [R218+0xc800] ;  /* 0x00c80000da4c783b */ /* 0x000fea0000000200 */
[C---:B--2---:R-:W-:Y:S06]  /*1b180*/  HMMA.16816.F32 R60, R16.reuse, R80, R52 ;  /* 0x00000050103c723c */ /* 0x044fec0000001834 */
[C---:B------:R-:W-:Y:S01]  /*1b190*/  HMMA.16816.F32 R56, R16.reuse, R82, R48 ;  /* 0x000000521038723c */ /* 0x040fe20000001830 */
[----:B------:R-:W-:Y:S05]  /*1b1a0*/  LDSM.16.M88.4 R80, [R218+0xc000] ;  /* 0x00c00000da50783b */ /* 0x000fea0000000200 */
[C---:B---3--:R-:W-:Y:S06]  /*1b1b0*/  HMMA.16816.F32 R52, R16.reuse, R64, R44 ;  /* 0x000000401034723c */ /* 0x048fec000000182c */
[C---:B------:R-:W-:Y:S06]  /*1b1c0*/  HMMA.16816.F32 R48, R16.reuse, R66, R32 ;  /* 0x000000421030723c */ /* 0x040fec0000001820 */
        /* <DEDUP_REMOVED lines=9> */
[----:B------:R-:W-:Y:S03]  /*1b260*/  LDSM.16.M88.4 R60, [R218+0xd800] ;  /* 0x00d80000da3c783b */ /* 0x000fe60000000200 */
[C---:B------:R-:W-:Y:S01]  /*1b270*/  HMMA.16816.F32 R32, R8.reuse, R74, R56 ;  /* 0x0000004a0820723c */ /* 0x040fe20000001838 */
[----:B------:R-:W1:Y:S05]  /*1b280*/  LDSM.16.M88.4 R72, [R218+0xd000] ;  /* 0x00d00000da48783b */ /* 0x000e6a0000000200 */
[C---:B------:R-:W-:Y:S06]  /*1b290*/  HMMA.16816.F32 R52, R8.reuse, R68, R52 ;  /* 0x000000440834723c */ /* 0x040fec0000001834 */
        /* <DEDUP_REMOVED lines=16> */
[C---:B-1----:R-:W-:Y:S06]  /*1b3a0*/  HMMA.16816.F32 R44, R4.reuse, R72, R44 ;  /* 0x00000048042c723c */ /* 0x042fec000000182c */
[C---:B------:R-:W-:Y:S01]  /*1b3b0*/  HMMA.16816.F32 R56, R4.reuse, R74, R56 ;  /* 0x0000004a0438723c */ /* 0x040fe20000001838 */
[----:B------:R-:W-:Y:S05]  /*1b3c0*/  LDSM.16.M88.4 R72, [R212+0xe800] ;  /* 0x00e80000d448783b */ /* 0x000fea0000000200 */
[C---:B------:R-:W-:Y:S06]  /*1b3d0*/  HMMA.16816.F32 R20, R4.reuse, R60, R20 ;  /* 0x0000003c0414723c */ /* 0x040fec0000001814 */
[----:B------:R-:W-:Y:S01]  /*1b3e0*/  HMMA.16816.F32 R8, R4, R62, R8 ;  /* 0x0000003e0408723c */ /* 0x000fe20000001808 */
        /* <DEDUP_REMOVED lines=15> */
[C---:B---3--:R-:W-:Y:S06]  /*1b4e0*/  HMMA.16816.F32 R44, R4.reuse, R68, R44 ;  /* 0x00000044042c723c */ /* 0x048fec000000182c */
[C---:B------:R-:W-:Y:S01]  /*1b4f0*/  HMMA.16816.F32 R56, R4.reuse, R70, R56 ;  /* 0x000000460438723c */ /* 0x040fe20000001838 */
[----:B------:R-:W1:Y:S05]  /*1b500*/  LDSM.16.M88.4 R68, [R218+0xe000] ;  /* 0x00e00000da44783b */ /* 0x000e6a0000000200 */
[C---:B------:R-:W-:Y:S01]  /*1b510*/  HMMA.16816.F32 R32, R4.reuse, R66, R32 ;  /* 0x000000420420723c */ /* 0x040fe20000001820 */
[----:B------:R-:W-:Y:S05]  /*1b520*/  LDSM.16.M88.4 R64, [R218+0xf800] ;  /* 0x00f80000da40783b */ /* 0x000fea0000000200 */
[C---:B------:R-:W-:Y:S06]  /*1b530*/  HMMA.16816.F32 R48, R4.reuse, R74, R48 ;  /* 0x0000004a0430723c */ /* 0x040fec0000001830 */
[C---:B------:R-:W-:Y:S01]  /*1b540*/  HMMA.16816.F32 R52, R4.reuse, R72, R52 ;  /* 0x000000480434723c */ /* 0x040fe20000001834 */
[----:B------:R-:W-:Y:S05]  /*1b550*/  LDSM.16.M88.4 R72, [R217+0x6000] ;  /* 0x00600000d948783b */ /* 0x000fea0000000200 */
[----:B------:R-:W-:Y:S06]  /*1b560*/  HMMA.16816.F32 R24, R4, R82, R20 ;  /* 0x000000520418723c */ /* 0x000fec0000001814 */
[----:B------:R-:W-:Y:S06]  /*1b570*/  HMMA.16816.F32 R20, R12, R96, R16 ;  /* 0x000000600c14723c */ /* 0x000fec0000001810 */
[----:B------:R-:W-:Y:S01]  /*1b580*/  HMMA.16816.F32 R60, R4, R80, R60 ;  /* 0x00000050043c723c */ /* 0x000fe2000000183c */
[----:B------:R-:W3:Y:S04]  /*1b590*/  LDSM.16.M88.4 R80, [R218+0xf000] ;  /* 0x00f00000da50783b */ /* 0x000ee80000000200 */
[----:B------:R-:W5:Y:S01]  /*1b5a0*/  LDSM.16.M88.4 R4, [R221+0x6000] ;  /* 0x00600000dd04783b */ /* 0x000f620000000200 */
[C---:B------:R-:W-:Y:S06]  /*1b5b0*/  HMMA.16816.F32 R16, R12.reuse, R98, R32 ;  /* 0x000000620c10723c */ /* 0x040fec0000001820 */
[C---:B----4-:R-:W-:Y:S06]  /*1b5c0*/  HMMA.16816.F32 R48, R12.reuse, R86, R48 ;  /* 0x000000560c30723c */ /* 0x050fec0000001830 */
[C---:B------:R-:W-:Y:S01]  /*1b5d0*/  HMMA.16816.F32 R52, R12.reuse, R84, R52 ;  /* 0x000000540c34723c */ /* 0x040fe20000001834 */
[----:B------:R-:W-:Y:S05]  /*1b5e0*/  LDSM.16.M88.4 R84, [R217+0x7000] ;  /* 0x00700000d954783b */ /* 0x000fea0000000200 */
[C---:B--2---:R-:W-:Y:S06]  /*1b5f0*/  HMMA.16816.F32 R44, R12.reuse, R76, R44 ;  /* 0x0000004c0c2c723c */ /* 0x044fec000000182c */
[----:B------:R-:W-:Y:S06]  /*1b600*/  HMMA.16816.F32 R32, R12, R94, R24 ;  /* 0x0000005e0c20723c */ /* 0x000fec0000001818 */
[----:B-1----:R-:W-:Y:S06]  /*1b610*/  HMMA.16816.F32 R24, R8, R68, R20 ;  /* 0x000000440818723c */ /* 0x002fec0000001814 */
[C---:B------:R-:W-:Y:S01]  /*1b620*/  HMMA.16816.F32 R56, R12.reuse, R78, R56 ;  /* 0x0000004e0c38723c */ /* 0x040fe20000001838 */
[----:B------:R-:W1:Y:S05]  /*1b630*/  LDSM.16.M88.4 R76, [R217+0x6800] ;  /* 0x00680000d94c783b */ /* 0x000e6a0000000200 */
[----:B------:R-:W-:Y:S06]  /*1b640*/  HMMA.16816.F32 R60, R12, R92, R60 ;  /* 0x0000005c0c3c723c */ /* 0x000fec000000183c */
[----:B------:R-:W-:Y:S01]  /*1b650*/  HMMA.16816.F32 R20, R8, R70, R16 ;  /* 0x000000460814723c */ /* 0x000fe20000001810 */
[----:B------:R-:W2:Y:S01]  /*1b660*/  LDSM.16.M88.4 R68, [R217+0x7800] ;  /* 0x00780000d944783b */ /* 0x000ea20000000200 */
[----:B------:R-:W-:Y:S01]  /*1b670*/  SHF.R.S32.HI R2, RZ, 0x1f, R30 ;  /* 0x0000001fff027819 */ /* 0x000fe2000001141e */
[----:B------:R-:W-:-:S04]  /*1b680*/  DEPBAR.LE SB0, 0x0 ;  /* 0x000080000000791a */ /* 0x000fc80000000000 */
[C---:B------:R-:W-:Y:S06]  /*1b690*/  HMMA.16816.F32 R12, R8.reuse, R90, R48 ;  /* 0x0000005a080c723c */ /* 0x040fec0000001830 */
[C---:B------:R-:W-:Y:S06]  /*1b6a0*/  HMMA.16816.F32 R16, R8.reuse, R88, R52 ;  /* 0x000000580810723c */ /* 0x040fec0000001834 */
[----:B---3--:R-:W-:Y:S06]  /*1b6b0*/  HMMA.16816.F32 R48, R8, R80, R44 ;  /* 0x000000500830723c */ /* 0x008fec000000182c */
[----:B-----5:R-:W-:Y:S06]  /*1b6c0*/  HMMA.16816.F32 R44, R4, R72, R24 ;  /* 0x00000048042c723c */ /* 0x020fec0000001818 */
[C---:B------:R-:W-:Y:S06]  /*1b6d0*/  HMMA.16816.F32 R56, R8.reuse, R82, R56 ;  /* 0x000000520838723c */ /* 0x040fec0000001838 */
[C---:B------:R-:W-:Y:S06]  /*1b6e0*/  HMMA.16816.F32 R60, R8.reuse, R64, R60 ;  /* 0x00000040083c723c */ /* 0x040fec000000183c */
[----:B------:R-:W-:Y:S01]  /*1b6f0*/  HMMA.16816.F32 R52, R8, R66, R32 ;  /* 0x000000420834723c */ /* 0x000fe20000001820 */
[----:B------:R-:W-:-:S04]  /*1b700*/  LEA.HI R2, R2, R30, RZ, 0x2 ;  /* 0x0000001e02027211 */ /* 0x000fc800078f10ff */
[----:B------:R-:W-:Y:S01]  /*1b710*/  SHF.R.S32.HI R2, RZ, 0x2, R2 ;  /* 0x00000002ff027819 */ /* 0x000fe20000011402 */
[C---:B-1----:R-:W-:Y:S04]  /*1b720*/  HMMA.16816.F32 R24, R4.reuse, R76, R16 ;  /* 0x0000004c0418723c */ /* 0x042fe80000001810 */
[----:B------:R-:W-:Y:S02]  /*1b730*/  IMAD R2, R184, 0x10, R2 ;  /* 0x00000010b8027824 */ /* 0x000fe400078e0202 */
[----:B------:R-:W-:Y:S01]  /*1b740*/  HMMA.16816.F32 R8, R4, R84, R48 ;  /* 0x000000540408723c */ /* 0x000fe20000001830 */
[----:B------:R-:W-:Y:S01]  /*1b750*/  SHF.L.U32 R16, R185, 0x1, RZ ;  /* 0x00000001b9107819 */ /* 0x000fe200000006ff */
[----:B------:R-:W-:Y:S02]  /*1b760*/  IMAD.IADD R17, R186, 0x1, R2 ;  /* 0x00000001ba117824 */ /* 0x000fe400078e0202 */
[----:B------:R-:W-:-:S02]  /*1b770*/  FMUL.FTZ R2, R44, R0 ;  /* 0x000000002c027220 */ /* 0x000fc40000410000 */
[----:B------:R-:W-:Y:S01]  /*1b780*/  HMMA.16816.F32 R12, R4, R78, R12 ;  /* 0x0000004e040c723c */ /* 0x000fe2000000180c */
[----:B------:R-:W-:-:S05]  /*1b790*/  LOP3.LUT R16, R16, 0x6, RZ, 0xc0, !PT ;  /* 0x0000000610107812 */ /* 0x000fca00078ec0ff */
[----:B------:R-:W-:Y:S01]  /*1b7a0*/  HMMA.16816.F32 R32, R4, R74, R20 ;  /* 0x0000004a0420723c */ /* 0x000fe20000001814 */
[----:B------:R-:W-:Y:S01]  /*1b7b0*/  ISETP.GT.AND P5, PT, R31, R3, PT ;  /* 0x000000031f00720c */ /* 0x000fe20003fa4270 */
[----:B------:R-:W-:Y:S01]  /*1b7c0*/  FMUL.FTZ R3, R45, R0 ;  /* 0x000000002d037220 */ /* 0x000fe20000410000 */
[----:B------:R-:W-:-:S03]  /*1b7d0*/  IMAD.IADD R16, R108, 0x1, R16 ;  /* 0x000000016c107824 */ /* 0x000fc600078e0210 */
[C---:B------:R-:W-:Y:S06]  /*1b7e0*/  HMMA.16816.F32 R20, R4.reuse, R86, R56 ;  /* 0x000000560414723c */ /* 0x040fec0000001838 */
[C---:B--2---:R-:W-:Y:S06]  /*1b7f0*/  HMMA.16816.F32 R60, R4.reuse, R68, R60 ;  /* 0x00000044043c723c */ /* 0x044fec000000183c */
[----:B------:R-:W-:Y:S01]  /*1b800*/  HMMA.16816.F32 R52, R4, R70, R52 ;  /* 0x000000460434723c */ /* 0x000fe20000001834 */
[----:B------:R1:W2:Y:S08]  /*1b810*/  MUFU.TANH R7, R2 ;  /* 0x0000000200077308 */ /* 0x0002b00000002400 */
[----:B------:R3:W-:Y:S01]  /*1b820*/  MUFU.TANH R30, R3 ;  /* 0x00000003001e7308 */ /* 0x0007e20000002400 */
[----:B-1----:R-:W-:-:S05]  /*1b830*/  IADD3 R2, R241, R17, -R187 ;  /* 0x00000011f1027210 */ /* 0x002fca0007ffe8bb */
[----:B---3--:R-:W-:Y:S02]  /*1b840*/  IMAD.IADD R3, R2, 0x1, -R16 ;  /* 0x0000000102037824 */ /* 0x008fe400078e0a10 */
[----:B------:R-:W-:-:S03]  /*1b850*/  FMUL.FTZ R4, R24, R0 ;  /* 0x0000000018047220 */ /* 0x000fc60000410000 */
[----:B------:R-:W-:Y:S01]  /*1b860*/  IABS R3, R3 ;  /* 0x0000000300037213 */ /* 0x000fe20000000000 */
[-C--:B------:R-:W-:Y:S01]  /*1b870*/  FMUL.FTZ R49, R10, R0.reuse ;  /* 0x000000000a317220 */ /* 0x080fe20000410000 */
[-C--:B------:R-:W-:Y:S01]  /*1b880*/  FMUL.FTZ R50, R11, R0.reuse ;  /* 0x000000000b327220 */ /* 0x080fe20000410000 */
[-C--:B------:R-:W-:Y:S01]  /*1b890*/  FMUL.FTZ R36, R46, R0.reuse ;  /* 0x000000002e247220 */ /* 0x080fe20000410000 */
[----:B------:R-:W-:Y:S01]  /*1b8a0*/  I2FP.F32.S32 R3, R3 ;  /* 0x0000000300037245 */ /* 0x000fe20000201400 */
[C---:B------:R-:W-:Y:S01]  /*1b8b0*/  VIADD R10, R16.reuse, 0x1 ;  /* 0x00000001100a7836 */ /* 0x040fe20000000000 */
[----:B------:R-:W-:Y:S01]  /*1b8c0*/  IADD3 R11, R16, 0x8, RZ ;  /* 0x00000008100b7810 */ /* 0x000fe20007ffe0ff */
[-C--:B------:R-:W-:Y:S01]  /*1b8d0*/  FMUL.FTZ R18, R12, R0.reuse ;  /* 0x000000000c127220 */ /* 0x080fe20000410000 */
[-C--:B------:R-:W-:Y:S01]  /*1b8e0*/  FMUL.FTZ R46, R15, R0.reuse ;  /* 0x000000000f2e7220 */ /* 0x080fe20000410000 */
[-C--:B------:R-:W-:Y:S01]  /*1b8f0*/  FMUL.FTZ R5, R33, R0.reuse ;  /* 0x0000000021057220 */ /* 0x080fe20000410000 */
[----:B------:R-:W-:Y:S01]  /*1b900*/  FMUL.FTZ R15, R8, R0 ;  /* 0x00000000080f7220 */ /* 0x000fe20000410000 */
[----:B------:R-:W-:-:S02]  /*1b910*/  VIADD R12, R16, 0x9 ;  /* 0x00000009100c7836 */ /* 0x000fc40000000000 */
[-C--:B------:R-:W-:Y:S01]  /*1b920*/  FMUL.FTZ R19, R13, R0.reuse ;  /* 0x000000000d137220 */ /* 0x080fe20000410000 */
[----:B------:R1:W-:Y:S01]  /*1b930*/  MUFU.TANH R8, R4 ;  /* 0x0000000400087308 */ /* 0x0003e20000002400 */
[-C--:B------:R-:W-:Y:S01]  /*1b940*/  FMUL.FTZ R6, R32, R0.reuse ;  /* 0x0000000020067220 */ /* 0x080fe20000410000 */
[-C--:B------:R-:W-:Y:S01]  /*1b950*/  FMUL.FTZ R41, R26, R0.reuse ;  /* 0x000000001a297220 */ /* 0x080fe20000410000 */
[----:B--2---:R-:W-:Y:S01]  /*1b960*/  FFMA.FTZ R31, -R133, R3, R7 ;  /* 0x00000003851f7223 */ /* 0x004fe20000010107 */
[----:B------:R-:W-:Y:S02]  /*1b970*/  VIADD R13, R16, 0x10 ;  /* 0x00000010100d7836 */ /* 0x000fe40000000000 */
[----:B------:R-:W-:Y:S01]  /*1b980*/  FMUL.FTZ R26, R9, R0 ;  /* 0x00000000091a7220 */ /* 0x000fe20000410000 */
[C---:B------:R-:W-:Y:S01]  /*1b990*/  IMAD.IADD R3, R2.reuse, 0x1, -R11 ;  /* 0x0000000102037824 */ /* 0x040fe200078e0a0b */
[----:B------:R2:W3:Y:S01]  /*1b9a0*/  MUFU.TANH R9, R5 ;  /* 0x0000000500097308 */ /* 0x0004e20000002400 */
[----:B------:R-:W-:-:S02]  /*1b9b0*/  IMAD.IADD R7, R2, 0x1, -R13 ;  /* 0x0000000102077824 */ /* 0x000fc400078e0a0d */
[----:B-1----:R-:W-:-:S05]  /*1b9c0*/  IMAD.IADD R4, R2, 0x1, -R10 ;  /* 0x0000000102047824 */ /* 0x002fca00078e0a0a */
[----:B------:R1:W4:Y:S01]  /*1b9d0*/  MUFU.TANH R24, R6 ;  /* 0x0000000600187308 */ /* 0x0003220000002400 */
[----:B--2---:R-:W-:Y:S01]  /*1b9e0*/  IADD3 R5, R2, -R12, RZ ;  /* 0x8000000c02057210 */ /* 0x004fe20007ffe0ff */
[----:B------:R2:W-:Y:S01]  /*1b9f0*/  STL [R1+0x14], R17 ;  /* 0x0000141101007387 */ /* 0x0005e20000100800 */
[----:B-1----:R-:W-:Y:S02]  /*1ba00*/  IABS R6, R4 ;  /* 0x0000000400067213 */ /* 0x002fe40000000000 */
[----:B------:R-:W-:Y:S02]  /*1ba10*/  IABS R4, R3 ;  /* 0x0000000300047213 */ /* 0x000fe40000000000 */
[----:B------:R-:W-:Y:S02]  /*1ba20*/  IABS R3, R5 ;  /* 0x0000000500037213 */ /* 0x000fe40000000000 */
[----:B------:R-:W-:Y:S01]  /*1ba30*/  IABS R5, R7 ;  /* 0x0000000700057213 */ /* 0x000fe20000000000 */
[----:B------:R-:W-:-:S02]  /*1ba40*/  IMAD.MOV.U32 R7, RZ, RZ, R6 ;  /* 0x000000ffff077224 */ /* 0x000fc400078e0006 */
[----:B------:R-:W-:Y:S02]  /*1ba50*/  IMAD.MOV.U32 R6, RZ, RZ, R4 ;  /* 0x000000ffff067224 */ /* 0x000fe400078e0004 */
[----:B------:R-:W-:Y:S01]  /*1ba60*/  IMAD.MOV.U32 R4, RZ, RZ, R3 ;  /* 0x000000ffff047224 */ /* 0x000fe200078e0003 */
[----:B------:R-:W-:Y:S01]  /*1ba70*/  MOV R3, R5 ;  /* 0x0000000500037202 */ /* 0x000fe20000000f00 */
[----:B--2---:R-:W-:-:S03]  /*1ba80*/  FMUL.FTZ R17, R25, R0 ;  /* 0x0000000019117220 */ /* 0x004fc60000410000 */
[----:B------:R-:W-:Y:S01]  /*1ba90*/  I2FP.F32.S32 R4, R4 ;  /* 0x0000000400047245 */ /* 0x000fe20000201400 */
[-C--:B------:R-:W-:Y:S01]  /*1baa0*/  FMUL.FTZ R44, R27, R0.reuse ;  /* 0x000000001b2c7220 */ /* 0x080fe20000410000 */
[----:B------:R-:W-:Y:S01]  /*1bab0*/  I2FP.F32.S32 R3, R3 ;  /* 0x0000000300037245 */ /* 0x000fe20000201400 */
[----:B------:R-:W-:Y:S01]  /*1bac0*/  FMUL.FTZ R45, R14, R0 ;  /* 0x000000000e2d7220 */ /* 0x000fe20000410000 */
[----:B------:R1:W-:Y:S01]  /*1bad0*/  MUFU.TANH R32, R17 ;  /* 0x0000001100207308 */ /* 0x0003e20000002400 */
[----:B------:R-:W-:Y:S01]  /*1bae0*/  I2FP.F32.S32 R6, R6 ;  /* 0x0000000600067245 */ /* 0x000fe20000201400 */
[----:B------:R-:W-:Y:S01]  /*1baf0*/  VIADD R14, R16, 0x11 ;  /* 0x00000011100e7836 */ /* 0x000fe20000000000 */
[----:B------:R-:W-:Y:S01]  /*1bb00*/  I2FP.F32.S32 R7, R7 ;  /* 0x0000000700077245 */ /* 0x000fe20000201400 */
[-C--:B------:R-:W-:Y:S01]  /*1bb10*/  FMUL.FTZ R40, R35, R0.reuse ;  /* 0x0000000023287220 */ /* 0x080fe20000410000 */
[----:B------:R-:W-:-:S03]  /*1bb20*/  FMUL.FTZ R56, R21, R0 ;  /* 0x0000000015387220 */ /* 0x000fc60000410000 */
[----:B------:R2:W-:Y:S01]  /*1bb30*/  MUFU.TANH R27, R18 ;  /* 0x00000012001b7308 */ /* 0x0005e20000002400 */
[-C--:B------:R-:W-:Y:S01]  /*1bb40*/  FMUL.FTZ R51, R20, R0.reuse ;  /* 0x0000000014337220 */ /* 0x080fe20000410000 */
[----:B------:R-:W-:Y:S01]  /*1bb50*/  FMUL.FTZ R57, R22, R0 ;  /* 0x0000000016397220 */ /* 0x000fe20000410000 */
[C---:B---3--:R-:W-:Y:S01]  /*1bb60*/  FFMA.FTZ R21, -R133.reuse, R4, R9 ;  /* 0x0000000485157223 */ /* 0x048fe20000010109 */
[----:B------:R-:W-:Y:S01]  /*1bb70*/  FFMA.FTZ R35, -R133, R3, R8 ;  /* 0x0000000385237223 */ /* 0x000fe20000010108 */
[----:B------:R-:W-:-:S03]  /*1bb80*/  FMUL.FTZ R58, R23, R0 ;  /* 0x00000000173a7220 */ /* 0x000fc60000410000 */
[----:B------:R3:W5:Y:S01]  /*1bb90*/  MUFU.TANH R25, R19 ;  /* 0x0000001300197308 */ /* 0x0007620000002400 */
[C---:B-1----:R-:W-:Y:S02]  /*1bba0*/  VIADD R17, R16.reuse, 0x18 ;  /* 0x0000001810117836 */ /* 0x042fe40000000000 */
[C---:B----4-:R-:W-:Y:S01]  /*1bbb0*/  FFMA.FTZ R22, -R133.reuse, R6, R24 ;  /* 0x0000000685167223 */ /* 0x050fe20000010118 */
[----:B------:R-:W-:Y:S01]  /*1bbc0*/  IADD3 R20, R16, 0x21, RZ ;  /* 0x0000002110147810 */ /* 0x000fe20007ffe0ff */
[C---:B------:R-:W-:Y:S02]  /*1bbd0*/  IMAD.IADD R4, R2.reuse, 0x1, -R14 ;  /* 0x0000000102047824 */ /* 0x040fe400078e0a0e */
[----:B------:R-:W-:Y:S01]  /*1bbe0*/  FFMA.FTZ R23, -R133, R7, R30 ;  /* 0x0000000785177223 */ /* 0x000fe2000001011e */
[----:B------:R-:W-:Y:S02]  /*1bbf0*/  IMAD.IADD R3, R2, 0x1, -R17 ;  /* 0x0000000102037824 */ /* 0x000fe400078e0a11 */
[----:B--2---:R-:W-:Y:S01]  /*1bc00*/  VIADD R18, R16, 0x19 ;  /* 0x0000001910127836 */ /* 0x004fe20000000000 */
[----:B------:R-:W-:-:S03]  /*1bc10*/  IADD3 R9, R2, -R20, RZ ;  /* 0x8000001402097210 */ /* 0x000fc60007ffe0ff */
[----:B------:R-:W-:Y:S02]  /*1bc20*/  IMAD.IADD R6, R2, 0x1, -R18 ;  /* 0x0000000102067824 */ /* 0x000fe400078e0a12 */
[----:B---3--:R-:W-:Y:S01]  /*1bc30*/  VIADD R19, R16, 0x20 ;  /* 0x0000002010137836 */ /* 0x008fe20000000000 */
[----:B------:R-:W1:Y:S03]  /*1bc40*/  MUFU.TANH R24, R15 ;  /* 0x0000000f00187308 */ /* 0x000e660000002400 */
[----:B------:R-:W-:Y:S01]  /*1bc50*/  IMAD.IADD R7, R2, 0x1, -R19 ;  /* 0x0000000102077824 */ /* 0x000fe200078e0a13 */
[----:B------:R-:W-:Y:S02]  /*1bc60*/  IABS R8, R4 ;  /* 0x0000000400087213 */ /* 0x000fe40000000000 */
[----:B------:R-:W-:Y:S02]  /*1bc70*/  IABS R5, R3 ;  /* 0x0000000300057213 */ /* 0x000fe40000000000 */
[----:B------:R5:W2:Y:S01]  /*1bc80*/  MUFU.TANH R15, R26 ;  /* 0x0000001a000f7308 */ /* 0x000aa20000002400 */
[----:B------:R-:W-:-:S02]  /*1bc90*/  IABS R4, R6 ;  /* 0x0000000600047213 */ /* 0x000fc40000000000 */
[----:B------:R-:W-:Y:S02]  /*1bca0*/  IABS R3, R7 ;  /* 0x0000000700037213 */ /* 0x000fe40000000000 */
[----:B------:R-:W-:Y:S01]  /*1bcb0*/  IABS R6, R9 ;  /* 0x0000000900067213 */ /* 0x000fe20000000000 */
[----:B------:R-:W-:Y:S02]  /*1bcc0*/  IMAD.MOV.U32 R7, RZ, RZ, R5 ;  /* 0x000000ffff077224 */ /* 0x000fe400078e0005 */
[----:B------:R-:W-:Y:S02]  /*1bcd0*/  IMAD.MOV.U32 R5, RZ, RZ, R4 ;  /* 0x000000ffff057224 */ /* 0x000fe400078e0004 */
[----:B------:R-:W-:Y:S02]  /*1bce0*/  IMAD.MOV.U32 R4, RZ, RZ, R3 ;  /* 0x000000ffff047224 */ /* 0x000fe400078e0003 */
[----:B------:R-:W-:Y:S01]  /*1bcf0*/  IMAD.MOV.U32 R3, RZ, RZ, R6 ;  /* 0x000000ffff037224 */ /* 0x000fe200078e0006 */
[----:B------:R-:W-:-:S02]  /*1bd00*/  I2FP.F32.S32 R5, R5 ;  /* 0x0000000500057245 */ /* 0x000fc40000201400 */
[----:B------:R-:W-:Y:S02]  /*1bd10*/  I2FP.F32.S32 R4, R4 ;  /* 0x0000000400047245 */ /* 0x000fe40000201400 */
[----:B------:R-:W-:Y:S01]  /*1bd20*/  I2FP.F32.S32 R3, R3 ;  /* 0x0000000300037245 */ /* 0x000fe20000201400 */
[C---:B-----5:R-:W-:Y:S02]  /*1bd30*/  FFMA.FTZ R26, -R133.reuse, R5, R25 ;  /* 0x00000005851a7223 */ /* 0x060fe40000010119 */
[C---:B-1----:R-:W-:Y:S02]  /*1bd40*/  FFMA.FTZ R25, -R133.reuse, R4, R24 ;  /* 0x0000000485197223 */ /* 0x042fe40000010118 */
[----:B--2---:R-:W-:Y:S01]  /*1bd50*/  FFMA.FTZ R24, -R133, R3, R15 ;  /* 0x0000000385187223 */ /* 0x004fe2000001010f */
[----:B------:R-:W-:Y:S02]  /*1bd60*/  IADD3 R3, R2, 0x8, RZ ;  /* 0x0000000802037810 */ /* 0x000fe40007ffe0ff */
[----:B------:R-:W-:-:S02]  /*1bd70*/  I2FP.F32.S32 R6, R8 ;  /* 0x0000000800067245 */ /* 0x000fc40000201400 */
[----:B------:R-:W-:Y:S01]  /*1bd80*/  I2FP.F32.S32 R7, R7 ;  /* 0x0000000700077245 */ /* 0x000fe20000201400 */
[----:B------:R-:W-:Y:S02]  /*1bd90*/  IMAD.IADD R5, R3, 0x1, -R16 ;  /* 0x0000000103057824 */ /* 0x000fe400078e0a10 */
[----:B------:R-:W-:Y:S01]  /*1bda0*/  FMUL.FTZ R38, R34, R0 ;  /* 0x0000000022267220 */ /* 0x000fe20000410000 */
[----:B------:R-:W-:Y:S01]  /*1bdb0*/  FFMA.FTZ R30, -R133, R6, R32 ;  /* 0x00000006851e7223 */ /* 0x000fe20000010120 */
[C---:B------:R-:W-:Y:S02]  /*1bdc0*/  IMAD.IADD R4, R3.reuse, 0x1, -R10 ;  /* 0x0000000103047824 */ /* 0x040fe400078e0a0a */
[----:B------:R-:W-:Y:S02]  /*1bdd0*/  IMAD.IADD R6, R3, 0x1, -R11 ;  /* 0x0000000103067824 */ /* 0x000fe400078e0a0b */
[----:B------:R-:W-:Y:S01]  /*1bde0*/  FFMA.FTZ R27, -R133, R7, R27 ;  /* 0x00000007851b7223 */ /* 0x000fe2000001011b */
[----:B------:R-:W-:Y:S01]  /*1bdf0*/  IMAD.IADD R8, R3, 0x1, -R12 ;  /* 0x0000000103087824 */ /* 0x000fe200078e0a0c */
[----:B------:R-:W-:Y:S01]  /*1be00*/  ISETP.GE.AND P1, PT, R11, R241, PT ;  /* 0x000000f10b00720c */ /* 0x000fe20003f26270 */
[----:B------:R-:W1:Y:S01]  /*1be10*/  MUFU.TANH R15, R38 ;  /* 0x00000026000f7308 */ /* 0x000e620000002400 */
[----:B------:R-:W-:Y:S01]  /*1be20*/  IABS R7, R5 ;  /* 0x0000000500077213 */ /* 0x000fe20000000000 */
[----:B------:R-:W-:Y:S01]  /*1be30*/  FMUL.FTZ R37, R47, R0 ;  /* 0x000000002f257220 */ /* 0x000fe20000410000 */
[----:B------:R-:W-:-:S02]  /*1be40*/  IABS R5, R4 ;  /* 0x0000000400057213 */ /* 0x000fc40000000000 */
[----:B------:R-:W-:-:S03]  /*1be50*/  IABS R4, R6 ;  /* 0x0000000600047213 */ /* 0x000fc60000000000 */
[----:B------:R-:W2:Y:S01]  /*1be60*/  MUFU.TANH R11, R40 ;  /* 0x00000028000b7308 */ /* 0x000ea20000002400 */
[----:B------:R-:W-:Y:S01]  /*1be70*/  IABS R6, R8 ;  /* 0x0000000800067213 */ /* 0x000fe20000000000 */
[----:B------:R-:W-:Y:S01]  /*1be80*/  IMAD.MOV.U32 R8, RZ, RZ, R7 ;  /* 0x000000ffff087224 */ /* 0x000fe200078e0007 */
[----:B------:R-:W-:Y:S01]  /*1be90*/  ISETP.GE.AND P2, PT, R10, R241, PT ;  /* 0x000000f10a00720c */ /* 0x000fe20003f46270 */
[----:B------:R-:W-:-:S04]  /*1bea0*/  IMAD.MOV.U32 R7, RZ, RZ, R5 ;  /* 0x000000ffff077224 */ /* 0x000fc800078e0005 */
[----:B------:R-:W3:Y:S01]  /*1beb0*/  MUFU.TANH R34, R36 ;  /* 0x0000002400227308 */ /* 0x000ee20000002400 */
[----:B------:R-:W-:Y:S02]  /*1bec0*/  IMAD.MOV.U32 R5, RZ, RZ, R4 ;  /* 0x000000ffff057224 */ /* 0x000fe400078e0004 */
[----:B------:R-:W-:Y:S01]  /*1bed0*/  IMAD.MOV.U32 R4, RZ, RZ, R6 ;  /* 0x000000ffff047224 */ /* 0x000fe200078e0006 */
[----:B------:R-:W-:-:S04]  /*1bee0*/  IADD3 R9, -R13, R3, RZ ;  /* 0x000000030d097210 */ /* 0x000fc80007ffe1ff */
[----:B------:R-:W4:Y:S01]  /*1bef0*/  MUFU.TANH R33, R37 ;  /* 0x0000002500217308 */ /* 0x000f220000002400 */
[----:B------:R-:W-:-:S07]  /*1bf00*/  I2FP.F32.S32 R5, R5 ;  /* 0x0000000500057245 */ /* 0x000fce0000201400 */
[----:B------:R-:W5:Y:S01]  /*1bf10*/  MUFU.TANH R10, R41 ;  /* 0x00000029000a7308 */ /* 0x000f620000002400 */
[----:B------:R-:W-:Y:S02]  /*1bf20*/  I2FP.F32.S32 R4, R4 ;  /* 0x0000000400047245 */ /* 0x000fe40000201400 */
[----:B------:R-:W-:Y:S02]  /*1bf30*/  IABS R9, R9 ;  /* 0x0000000900097213 */ /* 0x000fe40000000000 */
[----:B------:R-:W-:Y:S01]  /*1bf40*/  I2FP.F32.S32 R8, R8 ;  /* 0x0000000800087245 */ /* 0x000fe20000201400 */
[C---:B-1----:R-:W-:Y:S01]  /*1bf50*/  FFMA.FTZ R5, -R133.reuse, R5, R15 ;  /* 0x0000000585057223 */ /* 0x042fe2000001010f */
[----:B------:R-:W-:Y:S01]  /*1bf60*/  I2FP.F32.S32 R6, R7 ;  /* 0x0000000700067245 */ /* 0x000fe20000201400 */
[C---:B--2---:R-:W-:Y:S01]  /*1bf70*/  FFMA.FTZ R4, -R133.reuse, R4, R11 ;  /* 0x0000000485047223 */ /* 0x044fe2000001010b */
[----:B------:R-:W-:Y:S01]  /*1bf80*/  I2FP.F32.S32 R7, R9 ;  /* 0x0000000900077245 */ /* 0x000fe20000201400 */
[----:B---3--:R-:W-:Y:S01]  /*1bf90*/  FFMA.FTZ R8, -R133, R8, R34 ;  /* 0x0000000885087223 */ /* 0x008fe20000010122 */
[----:B------:R-:W-:-:S02]  /*1bfa0*/  ISETP.GE.AND P0, PT, R12, R241, PT ;  /* 0x000000f10c00720c */ /* 0x000fc40003f06270 */
[----:B------:R-:W-:Y:S01]  /*1bfb0*/  ISETP.GE.AND P3, PT, R16, R241, PT ;  /* 0x000000f11000720c */ /* 0x000fe20003f66270 */
[----:B----4-:R-:W-:Y:S01]  /*1bfc0*/  FFMA.FTZ R6, -R133, R6, R33 ;  /* 0x0000000685067223 */ /* 0x010fe20000010121 */
[----:B------:R-:W-:Y:S01]  /*1bfd0*/  FSEL R47, R5, -INF , !P1 ;  /* 0xff800000052f7808 */ /* 0x000fe20004800000 */
[----:B-----5:R-:W-:Y:S01]  /*1bfe0*/  FFMA.FTZ R15, -R133, R7, R10 ;  /* 0x00000007850f7223 */ /* 0x020fe2000001010a */
[----:B------:R-:W-:Y:S01]  /*1bff0*/  FSEL R48, R4, -INF , !P0 ;  /* 0xff80000004307808 */ /* 0x000fe20004000000 */
[C---:B------:R-:W-:Y:S01]  /*1c000*/  IMAD.IADD R4, R3.reuse, 0x1, -R17 ;  /* 0x0000000103047824 */ /* 0x040fe200078e0a11 */
[----:B------:R-:W-:Y:S01]  /*1c010*/  FSEL R41, R8, -INF , !P3 ;  /* 0xff80000008297808 */ /* 0x000fe20005800000 */
[C---:B------:R-:W-:Y:S01]  /*1c020*/  IMAD.IADD R7, R3.reuse, 0x1, -R18 ;  /* 0x0000000103077824 */ /* 0x040fe200078e0a12 */
[----:B------:R-:W-:Y:S01]  /*1c030*/  IADD3 R5, -R14, R3, RZ ;  /* 0x000000030e057210 */ /* 0x000fe20007ffe1ff */
[C---:B------:R-:W-:Y:S01]  /*1c040*/  IMAD.IADD R8, R3.reuse, 0x1, -R19 ;  /* 0x0000000103087824 */ /* 0x040fe200078e0a13 */
[----:B------:R1:W-:Y:S01]  /*1c050*/  MUFU.TANH R32, R44 ;  /* 0x0000002c00207308 */ /* 0x0003e20000002400 */
[----:B------:R-:W-:Y:S01]  /*1c060*/  IMAD.IADD R10, R3, 0x1, -R20 ;  /* 0x00000001030a7824 */ /* 0x000fe200078e0a14 */
[----:B------:R-:W-:-:S02]  /*1c070*/  IABS R9, R5 ;  /* 0x0000000500097213 */ /* 0x000fc40000000000 */
[----:B------:R-:W-:Y:S02]  /*1c080*/  IABS R5, R7 ;  /* 0x0000000700057213 */ /* 0x000fe40000000000 */
[----:B------:R-:W-:Y:S02]  /*1c090*/  FSEL R40, R31, -INF , !P3 ;  /* 0xff8000001f287808 */ /* 0x000fe40005800000 */
[----:B------:R-:W2:Y:S01]  /*1c0a0*/  MUFU.TANH R12, R46 ;  /* 0x0000002e000c7308 */ /* 0x000ea20000002400 */
[-C--:B------:R-:W-:Y:S02]  /*1c0b0*/  ISETP.GE.AND P3, PT, R17, R241.reuse, PT ;  /* 0x000000f11100720c */ /* 0x080fe40003f66270 */
[----:B------:R-:W-:Y:S02]  /*1c0c0*/  IABS R7, R10 ;  /* 0x0000000a00077213 */ /* 0x000fe40000000000 */
[----:B------:R-:W-:-:S03]  /*1c0d0*/  ISETP.GE.AND P6, PT, R13, R241, PT ;  /* 0x000000f10d00720c */ /* 0x000fc60003fc6270 */
[----:B------:R-:W3:Y:S01]  /*1c0e0*/  MUFU.TANH R11, R50 ;  /* 0x00000032000b7308 */ /* 0x000ee20000002400 */
[----:B-1----:R-:W-:Y:S02]  /*1c0f0*/  FSEL R44, R6, -INF , !P2 ;  /* 0xff800000062c7808 */ /* 0x002fe40005000000 */
[----:B------:R-:W-:Y:S02]  /*1c100*/  IABS R6, R4 ;  /* 0x0000000400067213 */ /* 0x000fe40000000000 */
[----:B------:R-:W-:Y:S02]  /*1c110*/  IABS R4, R8 ;  /* 0x0000000800047213 */ /* 0x000fe40000000000 */
[----:B------:R-:W-:Y:S01]  /*1c120*/  MOV R8, R6 ;  /* 0x0000000600087202 */ /* 0x000fe20000000f00 */
[----:B------:R-:W1:Y:S01]  /*1c130*/  MUFU.TANH R17, R49 ;  /* 0x0000003100117308 */ /* 0x000e620000002400 */
[----:B------:R-:W-:Y:S02]  /*1c140*/  IMAD.MOV.U32 R6, RZ, RZ, R5 ;  /* 0x000000ffff067224 */ /* 0x000fe400078e0005 */
[----:B------:R-:W-:-:S02]  /*1c150*/  IMAD.MOV.U32 R5, RZ, RZ, R4 ;  /* 0x000000ffff057224 */ /* 0x000fc400078e0004 */
[----:B------:R-:W-:-:S03]  /*1c160*/  IMAD.MOV.U32 R4, RZ, RZ, R7 ;  /* 0x000000ffff047224 */ /* 0x000fc600078e0007 */
[----:B------:R4:W5:Y:S01]  /*1c170*/  MUFU.TANH R13, R45 ;  /* 0x0000002d000d7308 */ /* 0x0009620000002400 */
[----:B------:R-:W-:Y:S02]  /*1c180*/  I2FP.F32.S32 R6, R6 ;  /* 0x0000000600067245 */ /* 0x000fe40000201400 */
[----:B------:R-:W-:Y:S02]  /*1c190*/  I2FP.F32.S32 R4, R4 ;  /* 0x0000000400047245 */ /* 0x000fe40000201400 */
[----:B------:R-:W-:Y:S01]  /*1c1a0*/  I2FP.F32.S32 R5, R5 ;  /* 0x0000000500057245 */ /* 0x000fe20000201400 */
[----:B--2---:R-:W-:Y:S01]  /*1c1b0*/  FFMA.FTZ R12, -R133, R6, R12 ;  /* 0x00000006850c7223 */ /* 0x004fe2000001010c */
[----:B------:R-:W-:Y:S01]  /*1c1c0*/  FSEL R38, R23, -INF , !P2 ;  /* 0xff80000017267808 */ /* 0x000fe20005000000 */
[----:B---3--:R-:W-:Y:S01]  /*1c1d0*/  FFMA.FTZ R4, -R133, R4, R11 ;  /* 0x0000000485047223 */ /* 0x008fe2000001010b */
[----:B------:R-:W-:Y:S02]  /*1c1e0*/  I2FP.F32.S32 R9, R9 ;  /* 0x0000000900097245 */ /* 0x000fe40000201400 */
[----:B------:R-:W-:-:S02]  /*1c1f0*/  I2FP.F32.S32 R7, R8 ;  /* 0x0000000800077245 */ /* 0x000fc40000201400 */
[-C--:B------:R-:W-:Y:S02]  /*1c200*/  ISETP.GE.AND P2, PT, R18, R241.reuse, PT ;  /* 0x000000f11200720c */ /* 0x080fe40003f46270 */
[----:B------:R-:W-:Y:S02]  /*1c210*/  IADD3 R11, R16, 0x28, RZ ;  /* 0x00000028100b7810 */ /* 0x000fe40007ffe0ff */
[----:B----4-:R-:W-:Y:S02]  /*1c220*/  FSEL R45, R21, -INF , !P0 ;  /* 0xff800000152d7808 */ /* 0x010fe40004000000 */
[----:B------:R-:W-:Y:S01]  /*1c230*/  ISETP.GE.AND P0, PT, R20, R241, PT ;  /* 0x000000f11400720c */ /* 0x000fe20003f06270 */
[C---:B-1----:R-:W-:Y:S01]  /*1c240*/  FFMA.FTZ R5, -R133.reuse, R5, R17 ;  /* 0x0000000585057223 */ /* 0x042fe20000010111 */
[----:B------:R-:W-:Y:S01]  /*1c250*/  ISETP.GE.AND P4, PT, R14, R241, PT ;  /* 0x000000f10e00720c */ /* 0x000fe20003f86270 */
[C---:B------:R-:W-:Y:S01]  /*1c260*/  FFMA.FTZ R14, -R133.reuse, R9, R32 ;  /* 0x00000009850e7223 */ /* 0x040fe20000010120 */
[----:B------:R-:W-:Y:S01]  /*1c270*/  FSEL R46, R22, -INF , !P1 ;  /* 0xff800000162e7808 */ /* 0x000fe20004800000 */
[----:B-----5:R-:W-:Y:S01]  /*1c280*/  FFMA.FTZ R13, -R133, R7, R13 ;  /* 0x00000007850d7223 */ /* 0x020fe2000001010d */
[----:B------:R-:W-:Y:S01]  /*1c290*/  ISETP.GE.AND P1, PT, R19, R241, PT ;  /* 0x000000f11300720c */ /* 0x000fe20003f26270 */
[----:B------:R-:W-:Y:S01]  /*1c2a0*/  VIADD R10, R16, 0x29 ;  /* 0x00000029100a7836 */ /* 0x000fe20000000000 */
[----:B------:R-:W-:Y:S01]  /*1c2b0*/  FSEL R140, R12, -INF , !P2 ;  /* 0xff8000000c8c7808 */ /* 0x000fe20005000000 */
[C---:B------:R-:W-:Y:S01]  /*1c2c0*/  VIADD R9, R16.reuse, 0x30 ;  /* 0x0000003010097836 */ /* 0x040fe20000000000 */
[C---:B------:R-:W-:Y:S01]  /*1c2d0*/  IADD3 R7, R16.reuse, 0x38, RZ ;  /* 0x0000003810077810 */ /* 0x040fe20007ffe0ff */
[----:B------:R-:W-:-:S02]  /*1c2e0*/  VIADD R8, R16, 0x31 ;  /* 0x0000003110087836 */ /* 0x000fc40000000000 */
[-C--:B------:R-:W-:Y:S01]  /*1c2f0*/  FMUL.FTZ R12, R60, R0.reuse ;  /* 0x000000003c0c7220 */ /* 0x080fe20000410000 */
[----:B------:R-:W-:Y:S01]  /*1c300*/  VIADD R6, R16, 0x39 ;  /* 0x0000003910067836 */ /* 0x000fe20000000000 */
[----:B------:R-:W-:Y:S01]  /*1c310*/  FSEL R65, R4, -INF , !P0 ;  /* 0xff80000004417808 */ /* 0x000fe20004000000 */
[C---:B------:R-:W-:Y:S02]  /*1c320*/  IMAD.IADD R4, R2.reuse, 0x1, -R11 ;  /* 0x0000000102047824 */ /* 0x040fe400078e0a0b */
[----:B------:R-:W-:Y:S01]  /*1c330*/  FMUL.FTZ R16, R61, R0 ;  /* 0x000000003d107220 */ /* 0x000fe20000410000 */
[----:B------:R-:W-:Y:S01]  /*1c340*/  FSEL R240, R25, -INF , !P1 ;  /* 0xff80000019f07808 */ /* 0x000fe20004800000 */
[----:B------:R-:W1:Y:S01]  /*1c350*/  MUFU.TANH R20, R51 ;  /* 0x0000003300147308 */ /* 0x000e620000002400 */
[----:B------:R-:W-:Y:S01]  /*1c360*/  FSEL R251, R5, -INF , !P1 ;  /* 0xff80000005fb7808 */ /* 0x000fe20004800000 */
[C---:B------:R-:W-:Y:S01]  /*1c370*/  IMAD.IADD R5, R2.reuse, 0x1, -R10 ;  /* 0x0000000102057824 */ /* 0x040fe200078e0a0a */
[----:B------:R-:W-:Y:S01]  /*1c380*/  FSEL R125, R15, -INF , !P6 ;  /* 0xff8000000f7d7808 */ /* 0x000fe20007000000 */
[----:B------:R-:W-:Y:S01]  /*1c390*/  IMAD.IADD R15, R2, 0x1, -R7 ;  /* 0x00000001020f7824 */ /* 0x000fe200078e0a07 */
[----:B------:R-:W-:Y:S01]  /*1c3a0*/  FSEL R128, R14, -INF , !P4 ;  /* 0xff8000000e807808 */ /* 0x000fe20006000000 */
[----:B------:R-:W-:Y:S01]  /*1c3b0*/  IMAD.IADD R14, R2, 0x1, -R6 ;  /* 0x00000001020e7824 */ /* 0x000fe200078e0a06 */
[----:B------:R-:W-:Y:S01]  /*1c3c0*/  FSEL R132, R13, -INF , !P3 ;  /* 0xff8000000d847808 */ /* 0x000fe20005800000 */
[----:B------:R2:W-:Y:S01]  /*1c3d0*/  MUFU.TANH R25, R12 ;  /* 0x0000000c00197308 */ /* 0x0005e20000002400 */
[----:B------:R-:W-:Y:S01]  /*1c3e0*/  FSEL R250, R24, -INF , !P0 ;  /* 0xff80000018fa7808 */ /* 0x000fe20004000000 */
[----:B------:R-:W-:Y:S01]  /*1c3f0*/  IMAD.IADD R13, R2, 0x1, -R8 ;  /* 0x00000001020d7824 */ /* 0x000fe200078e0a08 */
[----:B------:R-:W-:-:S02]  /*1c400*/  FSEL R100, R30, -INF , !P4 ;  /* 0xff8000001e647808 */ /* 0x000fc40006000000 */
[-C--:B------:R-:W-:Y:S02]  /*1c410*/  ISETP.GE.AND P4, PT, R10, R241.reuse, PT ;  /* 0x000000f10a00720c */ /* 0x080fe40003f86270 */
[----:B------:R-:W-:Y:S01]  /*1c420*/  FSEL R120, R27, -INF , !P3 ;  /* 0xff8000001b787808 */ /* 0x000fe20005800000 */
[----:B------:R3:W-:Y:S01]  /*1c430*/  MUFU.TANH R24, R16 ;  /* 0x0000001000187308 */ /* 0x0007e20000002400 */
[----:B------:R-:W-:Y:S02]  /*1c440*/  ISETP.GE.AND P3, PT, R9, R241, PT ;  /* 0x000000f10900720c */ /* 0x000fe40003f66270 */
[----:B------:R-:W-:Y:S02]  /*1c450*/  FSEL R124, R26, -INF , !P2 ;  /* 0xff8000001a7c7808 */ /* 0x000fe40005000000 */
[----:B------:R-:W-:Y:S02]  /*1c460*/  FSEL R64, R35, -INF , !P6 ;  /* 0xff80000023407808 */ /* 0x000fe40007000000 */
[----:B--2---:R-:W-:Y:S01]  /*1c470*/  IADD3 R12, R2, -R9, RZ ;  /* 0x80000009020c7210 */ /* 0x004fe20007ffe0ff */
[----:B------:R-:W2:Y:S01]  /*1c480*/  MUFU.TANH R19, R56 ;  /* 0x0000003800137308 */ /* 0x000ea20000002400 */
[----:B------:R-:W-:-:S02]  /*1c490*/  IABS R2, R4 ;  /* 0x0000000400027213 */ /* 0x000fc40000000000 */
[-C--:B------:R-:W-:Y:S01]  /*1c4a0*/  ISETP.GE.AND P2, PT, R8, R241.reuse, PT ;  /* 0x000000f10800720c */ /* 0x080fe20003f46270 */
[C---:B---3--:R-:W-:Y:S02]  /*1c4b0*/  IMAD.IADD R16, R3.reuse, 0x1, -R10 ;  /* 0x0000000103107824 */ /* 0x048fe400078e0a0a */
[----:B------:R-:W-:Y:S01]  /*1c4c0*/  IMAD.IADD R10, R3, 0x1, -R9 ;  /* 0x00000001030a7824 */ /* 0x000fe200078e0a09 */
[-C--:B------:R-:W-:Y:S01]  /*1c4d0*/  ISETP.GE.AND P6, PT, R11, R241.reuse, PT ;  /* 0x000000f10b00720c */ /* 0x080fe20003fc6270 */
[----:B------:R-:W-:Y:S01]  /*1c4e0*/  IMAD.IADD R9, R3, 0x1, -R8 ;  /* 0x0000000103097824 */ /* 0x000fe200078e0a08 */
[C---:B------:R-:W-:Y:S02]  /*1c4f0*/  ISETP.GE.AND P1, PT, R7.reuse, R241, PT ;  /* 0x000000f10700720c */ /* 0x040fe40003f26270 */
[----:B------:R-:W-:Y:S02]  /*1c500*/  IABS R4, R5 ;  /* 0x0000000500047213 */ /* 0x000fe40000000000 */
[-C--:B------:R-:W-:Y:S01]  /*1c510*/  IADD3 R8, -R7, R3.reuse, RZ ;  /* 0x0000000307087210 */ /* 0x080fe20007ffe1ff */
[----:B------:R-:W-:Y:S01]  /*1c520*/  IMAD.IADD R7, R3, 0x1, -R6 ;  /* 0x0000000103077824 */ /* 0x000fe200078e0a06 */
[----:B------:R-:W-:Y:S01]  /*1c530*/  IADD3 R11, -R11, R3, RZ ;  /* 0x000000030b0b7210 */ /* 0x000fe20007ffe1ff */
[----:B------:R-:W-:-:S02]  /*1c540*/  IMAD.MOV.U32 R3, RZ, RZ, R2 ;  /* 0x000000ffff037224 */ /* 0x000fc400078e0002 */
[----:B------:R-:W-:Y:S01]  /*1c550*/  FMUL.FTZ R5, R62, R0 ;  /* 0x000000003e057220 */ /* 0x000fe20000410000 */
[----:B------:R-:W-:Y:S02]  /*1c560*/  IMAD.MOV.U32 R2, RZ, RZ, R4 ;  /* 0x000000ffff027224 */ /* 0x000fe400078e0004 */
[----:B------:R-:W-:Y:S01]  /*1c570*/  I2FP.F32.S32 R3, R3 ;  /* 0x0000000300037245 */ /* 0x000fe20000201400 */
[----:B------:R3:W-:Y:S02]  /*1c580*/  MUFU.TANH R26, R5 ;  /* 0x00000005001a7308 */ /* 0x0007e40000002400 */
[----:B------:R-:W-:Y:S01]  /*1c590*/  I2FP.F32.S32 R2, R2 ;  /* 0x0000000200027245 */ /* 0x000fe20000201400 */
[----:B------:R-:W-:Y:S01]  /*1c5a0*/  FMUL.FTZ R4, R52, R0 ;  /* 0x0000000034047220 */ /* 0x000fe20000410000 */
[----:B-1----:R-:W-:Y:S01]  /*1c5b0*/  FFMA.FTZ R20, -R133, R3, R20 ;  /* 0x0000000385147223 */ /* 0x002fe20000010114 */
[----:B------:R-:W-:Y:S01]  /*1c5c0*/  IABS R3, R12 ;  /* 0x0000000c00037213 */ /* 0x000fe20000000000 */
[-C--:B------:R-:W-:Y:S01]  /*1c5d0*/  FMUL.FTZ R17, R63, R0.reuse ;  /* 0x000000003f117220 */ /* 0x080fe20000410000 */
[-C--:B------:R-:W-:Y:S01]  /*1c5e0*/  FMUL.FTZ R21, R54, R0.reuse ;  /* 0x0000000036157220 */ /* 0x080fe20000410000 */
[----:B------:R-:W1:Y:S01]  /*1c5f0*/  MUFU.TANH R31, R57 ;  /* 0x00000039001f7308 */ /* 0x000e620000002400 */
[----:B------:R-:W-:Y:S01]  /*1c600*/  FMUL.FTZ R23, R55, R0 ;  /* 0x0000000037177220 */ /* 0x000fe20000410000 */
[----:B------:R-:W-:Y:S01]  /*1c610*/  ISETP.GE.AND P0, PT, R6, R241, PT ;  /* 0x000000f10600720c */ /* 0x000fe20003f06270 */
[----:B--2---:R-:W-:Y:S01]  /*1c620*/  FFMA.FTZ R19, -R133, R2, R19 ;  /* 0x0000000285137223 */ /* 0x004fe20000010113 */
[----:B---3--:R-:W-:-:S04]  /*1c630*/  FMUL.FTZ R5, R53, R0 ;  /* 0x0000000035057220 */ /* 0x008fc80000410000 */
[----:B------:R2:W-:Y:S01]  /*1c640*/  MUFU.TANH R18, R4 ;  /* 0x0000000400127308 */ /* 0x0005e20000002400 */
[----:B------:R-:W-:Y:S02]  /*1c650*/  IABS R0, R15 ;  /* 0x0000000f00007213 */ /* 0x000fe40000000000 */
[----:B------:R-:W-:Y:S02]  /*1c660*/  IABS R2, R13 ;  /* 0x0000000d00027213 */ /* 0x000fe40000000000 */
[----:B------:R-:W-:-:S03]  /*1c670*/  IABS R6, R14 ;  /* 0x0000000e00067213 */ /* 0x000fc60000000000 */
[----:B------:R3:W4:Y:S01]  /*1c680*/  MUFU.TANH R12, R5 ;  /* 0x00000005000c7308 */ /* 0x0007220000002400 */
[----:B------:R-:W-:Y:S01]  /*1c690*/  I2FP.F32.S32 R3, R3 ;  /* 0x0000000300037245 */ /* 0x000fe20000201400 */
[----:B--2---:R-:W-:Y:S01]  /*1c6a0*/  IMAD.MOV.U32 R4, RZ, RZ, R0 ;  /* 0x000000ffff047224 */ /* 0x004fe200078e0000 */
[----:B------:R-:W-:-:S03]  /*1c6b0*/  IABS R0, R11 ;  /* 0x0000000b00007213 */ /* 0x000fc60000000000 */
[C---:B------:R-:W-:Y:S01]  /*1c6c0*/  FFMA.FTZ R15, -R133.reuse, R3, R25 ;  /* 0x00000003850f7223 */ /* 0x040fe20000010119 */
[----:B---3--:R-:W-:Y:S01]  /*1c6d0*/  MOV R5, R2 ;  /* 0x0000000200057202 */ /* 0x008fe20000000f00 */
[----:B------:R-:W-:Y:S01]  /*1c6e0*/  IMAD.MOV.U32 R2, RZ, RZ, R6 ;  /* 0x000000ffff027224 */ /* 0x000fe200078e0006 */
[----:B------:R-:W-:Y:S02]  /*1c6f0*/  I2FP.F32.S32 R0, R0 ;  /* 0x0000000000007245 */ /* 0x000fe40000201400 */
[----:B------:R-:W-:Y:S02]  /*1c700*/  I2FP.F32.S32 R3, R4 ;  /* 0x0000000400037245 */ /* 0x000fe40000201400 */
[----:B------:R-:W-:Y:S01]  /*1c710*/  I2FP.F32.S32 R2, R2 ;  /* 0x0000000200027245 */ /* 0x000fe20000201400 */
[C---:B-1----:R-:W-:Y:S01]  /*1c720*/  FFMA.FTZ R11, -R133.reuse, R0, R31 ;  /* 0x00000000850b7223 */ /* 0x042fe2000001011f */
[----:B------:R-:W-:Y:S01]  /*1c730*/  I2FP.F32.S32 R5, R5 ;  /* 0x0000000500057245 */ /* 0x000fe20000201400 */
[----:B------:R-:W-:Y:S01]  /*1c740*/  MUFU.TANH R22, R17 ;  /* 0x0000001100167308 */ /* 0x000fe20000002400 */
[----:B------:R-:W-:Y:S01]  /*1c750*/  IABS R0, R9 ;  /* 0x0000000900007213 */ /* 0x000fe20000000000 */
[C---:B----4-:R-:W-:Y:S01]  /*1c760*/  FFMA.FTZ R12, -R133.reuse, R2, R12 ;  /* 0x00000002850c7223 */ /* 0x050fe2000001010c */
[----:B------:R-:W-:Y:S01]  /*1c770*/  FFMA.FTZ R13, -R133, R3, R18 ;  /* 0x00000003850d7223 */ /* 0x000fe20000010112 */
[----:B------:R-:W-:-:S02]  /*1c780*/  IABS R2, R10 ;  /* 0x0000000a00027213 */ /* 0x000fc40000000000 */
[----:B------:R-:W-:Y:S02]  /*1c790*/  IABS R3, R16 ;  /* 0x0000001000037213 */ /* 0x000fe40000000000 */
[----:B------:R-:W1:Y:S01]  /*1c7a0*/  MUFU.TANH R27, R58 ;  /* 0x0000003a001b7308 */ /* 0x000e620000002400 */
[----:B------:R-:W-:Y:S01]  /*1c7b0*/  IABS R4, R8 ;  /* 0x0000000800047213 */ /* 0x000fe20000000000 */
[----:B------:R-:W-:Y:S01]  /*1c7c0*/  FFMA.FTZ R14, -R133, R5, R24 ;  /* 0x00000005850e7223 */ /* 0x000fe20000010118 */
[----:B------:R-:W-:-:S05]  /*1c7d0*/  IABS R6, R7 ;  /* 0x0000000700067213 */ /* 0x000fca0000000000 */
[----:B------:R-:W2:Y:S01]  /*1c7e0*/  MUFU.TANH R17, R21 ;  /* 0x0000001500117308 */ /* 0x000ea20000002400 */
[----:B------:R-:W-:Y:S01]  /*1c7f0*/  MOV R5, R2 ;  /* 0x0000000200057202 */ /* 0x000fe20000000f00 */
[----:B------:R-:W-:-:S06]  /*1c800*/  IMAD.MOV.U32 R2, RZ, RZ, R0 ;  /* 0x000000ffff027224 */ /* 0x000fcc00078e0000 */
[----:B------:R-:W3:Y:S01]  /*1c810*/  MUFU.TANH R9, R23 ;  /* 0x0000001700097308 */ /* 0x000ee20000002400 */
[----:B------:R-:W-:Y:S02]  /*1c820*/  IMAD.MOV.U32 R7, RZ, RZ, R3 ;  /* 0x000000ffff077224 */ /* 0x000fe400078e0003 */
[----:B------:R-:W-:Y:S02]  /*1c830*/  IMAD.MOV.U32 R0, RZ, RZ, R4 ;  /* 0x000000ffff007224 */ /* 0x000fe400078e0004 */
[----:B------:R-:W-:Y:S01]  /*1c840*/  IMAD.MOV.U32 R3, RZ, RZ, R6 ;  /* 0x000000ffff037224 */ /* 0x000fe200078e0006 */
[----:B------:R-:W-:Y:S02]  /*1c850*/  I2FP.F32.S32 R4, R2 ;  /* 0x0000000200047245 */ /* 0x000fe40000201400 */
[----:B------:R-:W-:Y:S02]  /*1c860*/  I2FP.F32.S32 R2, R0 ;  /* 0x0000000000027245 */ /* 0x000fe40000201400 */
[----:B------:R-:W-:-:S02]  /*1c870*/  I2FP.F32.S32 R7, R7 ;  /* 0x0000000700077245 */ /* 0x000fc40000201400 */
[----:B------:R-:W-:Y:S02]  /*1c880*/  I2FP.F32.S32 R5, R5 ;  /* 0x0000000500057245 */ /* 0x000fe40000201400 */
[----:B------:R-:W-:Y:S01]  /*1c890*/  I2FP.F32.S32 R0, R3 ;  /* 0x0000000300007245 */ /* 0x000fe20000201400 */
[C---:B-1----:R-:W-:Y:S01]  /*1c8a0*/  FFMA.FTZ R7, -R133.reuse, R7, R27 ;  /* 0x0000000785077223 */ /* 0x042fe2000001011b */
[C---:B------:R-:W-:Y:S01]  /*1c8b0*/  FFMA.FTZ R4, -R133.reuse, R4, R22 ;  /* 0x0000000485047223 */ /* 0x040fe20000010116 */
[C---:B------:R-:W-:Y:S01]  /*1c8c0*/  FFMA.FTZ R5, -R133.reuse, R5, R26 ;  /* 0x0000000585057223 */ /* 0x040fe2000001011a */
[C---:B--2---:R-:W-:Y:S01]  /*1c8d0*/  FFMA.FTZ R2, -R133.reuse, R2, R17 ;  /* 0x0000000285027223 */ /* 0x044fe20000010111 */
        /* <DEDUP_REMOVED lines=95> */
.L_x_6291:
[----:B------:R-:W2:Y:S02]  /*1ced0*/  LD.E R2, desc[UR6][R28.64+0x38] ;  /* 0x000038061c027980 */ /* 0x000ea4000c101900 */
[----:B--2---:R-:W-:-:S04]  /*1cee0*/  LEA R2, -R2, RZ, 0x6 ;  /* 0x000000ff02027211 */ /* 0x004fc800078e31ff */
[----:B------:R-:W-:Y:S02]  /*1cef0*/  SHF.R.S32.HI R3, RZ, 0x1f, R2 ;  /* 0x0000001fff037819 */ /* 0x000fe40000011402 */
.L_x_6292:
[----:B------:R-:W-:Y:S05]  /*1cf00*/  BSYNC B0 ;  /* 0x0000000000007941 */ /* 0x000fea0003800000 */
.L_x_6290:
        /* <DEDUP_REMOVED lines=127> */
.L_x_6289:
[----:B------:R-:W-:Y:S05]  /*1d700*/  BSYNC B1 ;  /* 0x0000000000017941 */ /* 0x000fea0003800000 */
.L_x_6288:
        /* <DEDUP_REMOVED lines=8> */
[----:B------:R4:W-:Y:S01]  /*1d790*/  STL [R1+0x38], R220 ;  /* 0x000038dc01007387 */ /* 0x0009e20000100800 */
[----:B------:R-:W-:Y:S02]  /*1d7a0*/  FMNMX.FTZ R3, R100, R2, !PT ;  /* 0x0000000264037209 */ /* 0x000fe40007810000 */
[----:B------:R-:W-:Y:S01]  /*1d7b0*/  FMNMX.FTZ R2, R41, R44, !PT ;  /* 0x0000002c29027209 */ /* 0x000fe20007810000 */
[----:B------:R-:W-:Y:S01]  /*1d7c0*/  STL [R1+0x34], R219 ;  /* 0x000034db01007387 */ /* 0x000fe20000100800 */
[----:B------:R-:W-:Y:S02]  /*1d7d0*/  FMNMX.FTZ R3, R120, R3, !PT ;  /* 0x0000000378037209 */ /* 0x000fe40007810000 */
[----:B------:R-:W-:Y:S01]  /*1d7e0*/  FMNMX.FTZ R2, R47, R2, !PT ;  /* 0x000000022f027209 */ /* 0x000fe20007810000 */
[----:B------:R-:W-:Y:S01]  /*1d7f0*/  STL [R1+0x30], R218 ;  /* 0x000030da01007387 */ /* 0x000fe20000100800 */
[----:B------:R-:W-:Y:S02]  /*1d800*/  FMNMX.FTZ R135, R124, R3, !PT ;  /* 0x000000037c877209 */ /* 0x000fe40007810000 */
[----:B------:R-:W-:Y:S01]  /*1d810*/  FMNMX.FTZ R2, R48, R2, !PT ;  /* 0x0000000230027209 */ /* 0x000fe20007810000 */
[----:B------:R1:W-:Y:S01]  /*1d820*/  STL [R1+0x2c], R217 ;  /* 0x00002cd901007387 */ /* 0x0003e20000100800 */
        /* <DEDUP_REMOVED lines=10> */
[----:B----4-:R-:W-:Y:S02]  /*1d8d0*/  MOV R220, R65 ;  /* 0x0000004100dc7202 */ /* 0x010fe40000000f00 */
[----:B------:R-:W-:Y:S02]  /*1d8e0*/  FMNMX.FTZ R2, R251, R2, !PT ;  /* 0x00000002fb027209 */ /* 0x000fe40007810000 */
[----:B------:R-:W-:Y:S02]  /*1d8f0*/  FMNMX.FTZ R135, R151, R135, !PT ;  /* 0x0000008797877209 */ /* 0x000fe40007810000 */
[----:B------:R-:W-:Y:S02]  /*1d900*/  FMNMX.FTZ R2, R220, R2, !PT ;  /* 0x00000002dc027209 */ /* 0x000fe40007810000 */
[----:B------:R-:W-:Y:S01]  /*1d910*/  FMNMX.FTZ R135, R166, R135, !PT ;  /* 0x00000087a6877209 */ /* 0x000fe20007810000 */
[----:B-1----:R-:W-:Y:S01]  /*1d920*/  IMAD.MOV.U32 R217, RZ, RZ, R59 ;  /* 0x000000ffffd97224 */ /* 0x002fe200078e003b */
[----:B------:R-:W-:-:S02]  /*1d930*/  FMNMX.FTZ R2, R210, R2, !PT ;  /* 0x00000002d2027209 */ /* 0x000fc40007810000 */
[----:B------:R-:W-:Y:S02]  /*1d940*/  FMNMX.FTZ R135, R164, R135, !PT ;  /* 0x00000087a4877209 */ /* 0x000fe40007810000 */
[----:B------:R-:W-:Y:S02]  /*1d950*/  FMNMX.FTZ R2, R211, R2, !PT ;  /* 0x00000002d3027209 */ /* 0x000fe40007810000 */
[----:B------:R-:W-:Y:S02]  /*1d960*/  FMNMX.FTZ R135, R152, R135, !PT ;  /* 0x0000008798877209 */ /* 0x000fe40007810000 */
[----:B------:R-:W-:-:S03]  /*1d970*/  FMNMX.FTZ R2, R217, R2, !PT ;  /* 0x00000002d9027209 */ /* 0x000fc60007810000 */
[----:B------:R-:W1:Y:S01]  /*1d980*/  SHFL.BFLY PT, R4, R135, 0x2, 0x1f ;  /* 0x0c401f0087047f89 */ /* 0x000e6200000e0000 */
        /* <DEDUP_REMOVED lines=10> */
[----:B------:R-:W-:Y:S02]  /*1da30*/  LEA R213, R42, UR4, 0x1 ;  /* 0x000000042ad57c11 */ /* 0x000fe4000f8e08ff */
[----:B----4-:R-:W-:-:S03]  /*1da40*/  FMNMX.FTZ R134, R2, R134, !PT ;  /* 0x0000008602867209 */ /* 0x010fc60007810000 */
[----:B------:R-:W-:Y:S01]  /*1da50*/  LDSM.16.MT88.4 R16, [R213+0x12000] ;  /* 0x01200000d510783b */ /* 0x000fe20000004200 */
[----:B------:R-:W-:-:S04]  /*1da60*/  LEA R214, R43, R213, 0x1 ;  /* 0x000000d52bd67211 */ /* 0x000fc800078e08ff */
[C---:B------:R-:W-:Y:S01]  /*1da70*/  LEA R215, R39.reuse, R214, 0x1 ;  /* 0x000000d627d77211 */ /* 0x040fe200078e08ff */
[----:B------:R-:W-:Y:S01]  /*1da80*/  IMAD R216, R39, 0x2, R213 ;  /* 0x0000000227d87824 */ /* 0x000fe200078e02d5 */
[----:B--2---:R-:W-:Y:S04]  /*1da90*/  LDSM.16.MT88.4 R28, [R214+0x10000] ;  /* 0x01000000d61c783b */ /* 0x004fe80000004200 */
[----:B------:R-:W1:Y:S04]  /*1daa0*/  LDSM.16.MT88.4 R20, [R215+0x10000] ;  /* 0x01000000d714783b */ /* 0x000e680000004200 */
[----:B------:R-:W2:Y:S04]  /*1dab0*/  LDSM.16.MT88.4 R8, [R216+0x12000] ;  /* 0x01200000d808783b */ /* 0x000ea80000004200 */
[----:B------:R-:W4:Y:S04]  /*1dac0*/  LDSM.16.MT88.4 R24, [R216+0x10000] ;  /* 0x01000000d818783b */ /* 0x000f280000004200 */
[----:B------:R-:W-:Y:S04]  /*1dad0*/  LDSM.16.MT88.4 R12, [R214+0x12000] ;  /* 0x01200000d60c783b */ /* 0x000fe80000004200 */
[----:B------:R-:W-:Y:S01]  /*1dae0*/  LDSM.16.MT88.4 R32, [R215+0x12000] ;  /* 0x01200000d720783b */ /* 0x000fe20000004200 */
[----:B---3--:R-:W-:-:S05]  /*1daf0*/  FMUL.FTZ R3, R0, R135 ;  /* 0x0000008700037220 */ /* 0x008fca0000410000 */
[----:B------:R-:W-:-:S05]  /*1db00*/  FSEL R3, R3, RZ, P0 ;  /* 0x000000ff03037208 */ /* 0x000fca0000000000 */
[-CC-:B------:R-:W-:Y:S01]  /*1db10*/  FFMA.FTZ R4, R40, R0.reuse, -R3.reuse ;  /* 0x0000000028047223 */ /* 0x180fe20000010803 */
[-CC-:B------:R-:W-:Y:S01]  /*1db20*/  FFMA.FTZ R2, R38, R0.reuse, -R3.reuse ;  /* 0x0000000026027223 */ /* 0x180fe20000010803 */
[----:B------:R-:W-:Y:S01]  /*1db30*/  FSETP.NEU.FTZ.AND P0, PT, R134, -INF , PT ;  /* 0xff8000008600780b */ /* 0x000fe20003f1d000 */
[----:B------:R-:W-:Y:S01]  /*1db40*/  LDSM.16.MT88.4 R36, [R214+0x14000] ;  /* 0x01400000d624783b */ /* 0x000fe20000004200 */
[----:B------:R3:W-:Y:S08]  /*1db50*/  MUFU.EX2 R161, R4 ;  /* 0x0000000400a17308 */ /* 0x0007f00000000800 */
[----:B------:R1:W-:Y:S01]  /*1db60*/  MUFU.EX2 R221, R2 ;  /* 0x0000000200dd7308 */ /* 0x0003e20000000800 */
[----:B---3--:R-:W-:-:S07]  /*1db70*/  FFMA.FTZ R4, R46, R0, -R3 ;  /* 0x000000002e047223 */ /* 0x008fce0000010803 */
[----:B------:R3:W-:Y:S01]  /*1db80*/  MUFU.EX2 R133, R4 ;  /* 0x0000000400857308 */ /* 0x0007e20000000800 */
[----:B-1----:R-:W-:-:S05]  /*1db90*/  FMUL.FTZ R2, R0, R134 ;  /* 0x0000008600027220 */ /* 0x002fca0000410000 */
[----:B------:R-:W-:Y:S01]  /*1dba0*/  FSEL R2, R2, RZ, P0 ;  /* 0x000000ff02027208 */ /* 0x000fe20000000000 */
[----:B---3--:R-:W-:-:S04]  /*1dbb0*/  FFMA.FTZ R4, R45, R0, -R3 ;  /* 0x000000002d047223 */ /* 0x008fc80000010803 */
[----:B------:R1:W3:Y:S02]  /*1dbc0*/  MUFU.EX2 R148, R4 ;  /* 0x0000000400947308 */ /* 0x0002e40000000800 */
[-CC-:B-1----:R-:W-:Y:S01]  /*1dbd0*/  FFMA.FTZ R4, R41, R0.reuse, -R2.reuse ;  /* 0x0000000029047223 */ /* 0x182fe20000010802 */
[----:B---3--:R-:W-:Y:S01]  /*1dbe0*/  F2FP.F16.F32.PACK_AB R6, R148, R133 ;  /* 0x000000859406723e */ /* 0x008fe200000000ff */
[----:B------:R-:W1:Y:S04]  /*1dbf0*/  LDSM.16.MT88.4 R40, [R213+0x10000] ;  /* 0x01000000d528783b */ /* 0x000e680000004200 */
[----:B------:R3:W-:Y:S02]  /*1dc00*/  MUFU.EX2 R212, R4 ;  /* 0x0000000400d47308 */ /* 0x0007e40000000800 */
[----:B---3--:R-:W-:-:S06]  /*1dc10*/  FFMA.FTZ R4, R44, R0, -R2 ;  /* 0x000000002c047223 */ /* 0x008fcc0000010802 */
[----:B------:R3:W2:Y:S02]  /*1dc20*/  MUFU.EX2 R223, R4 ;  /* 0x0000000400df7308 */ /* 0x0006a40000000800 */
[--C-:B---3--:R-:W-:Y:S01]  /*1dc30*/  FFMA.FTZ R4, R47, R0, -R2.reuse ;  /* 0x000000002f047223 */ /* 0x108fe20000010802 */
[----:B--2---:R-:W-:Y:S01]  /*1dc40*/  F2FP.F16.F32.PACK_AB R5, R223, R212 ;  /* 0x000000d4df05723e */ /* 0x004fe200000000ff */
[----:B------:R-:W-:Y:S04]  /*1dc50*/  LDSM.16.MT88.4 R44, [R213+0x14000] ;  /* 0x01400000d52c783b */ /* 0x000fe80000004200 */
[----:B------:R2:W-:Y:S02]  /*1dc60*/  MUFU.EX2 R153, R4 ;  /* 0x0000000400997308 */ /* 0x0005e40000000800 */
[----:B--2---:R-:W-:-:S06]  /*1dc70*/  FFMA.FTZ R4, R48, R0, -R2 ;  /* 0x0000000030047223 */ /* 0x004fcc0000010802 */
[----:B------:R2:W3:Y:S02]  /*1dc80*/  MUFU.EX2 R222, R4 ;  /* 0x0000000400de7308 */ /* 0x0004e40000000800 */
[----:B--2---:R-:W-:Y:S02]  /*1dc90*/  F2FP.F16.F32.PACK_AB R4, R221, R161 ;  /* 0x000000a1dd04723e */ /* 0x004fe400000000ff */
[----:B---3--:R-:W-:-:S07]  /*1dca0*/  F2FP.F16.F32.PACK_AB R7, R222, R153 ;  /* 0x00000099de07723e */ /* 0x008fce00000000ff */
[C---:B------:R-:W-:Y:S06]  /*1dcb0*/  HMMA.16816.F32 R84, R4.reuse, R20, RZ ;  /* 0x000000140454723c */ /* 0x040fec00000018ff */
[C---:B------:R-:W-:Y:S01]  /*1dcc0*/  HMMA.16816.F32 R112, R4.reuse, R22, RZ ;  /* 0x000000160470723c */ /* 0x040fe200000018ff */
[----:B------:R-:W2:Y:S05]  /*1dcd0*/  LDSM.16.MT88.4 R20, [R215+0x14000] ;  /* 0x01400000d714783b */ /* 0x000eaa0000004200 */
[C---:B------:R-:W-:Y:S06]  /*1dce0*/  HMMA.16816.F32 R92, R4.reuse, R28, RZ ;  /* 0x0000001c045c723c */ /* 0x040fec00000018ff */
[C---:B------:R-:W-:Y:S01]  /*1dcf0*/  HMMA.16816.F32 R56, R4.reuse, R30, RZ ;  /* 0x0000001e0438723c */ /* 0x040fe200000018ff */
[----:B------:R-:W3:Y:S05]  /*1dd00*/  LDSM.16.MT88.4 R28, [R213+0x16000] ;  /* 0x01600000d51c783b */ /* 0x000eea0000004200 */
[----:B------:R-:W-:Y:S07]  /*1dd10*/  HMMA.16816.F32 R72, R4, R8, RZ ;  /* 0x000000080448723c */ /* 0x000fee00000018ff */
[----:B------:R-:W-:-:S04]  /*1dd20*/  FFMA.FTZ R8, R64, R0, -R3 ;  /* 0x0000000040087223 */ /* 0x000fc80000010803 */
[----:B------:R1:W-:Y:S01]  /*1dd30*/  MUFU.EX2 R156, R8 ;  /* 0x00000008009c7308 */ /* 0x0003e20000000800 */
[----:B----4-:R-:W-:Y:S01]  /*1dd40*/  HMMA.16816.F32 R88, R4, R24, RZ ;  /* 0x000000180458723c */ /* 0x010fe200000018ff */
[----:B-1----:R-:W-:-:S06]  /*1dd50*/  FFMA.FTZ R8, R100, R0, -R3 ;  /* 0x0000000064087223 */ /* 0x002fcc0000010803 */
[----:B------:R1:W4:Y:S01]  /*1dd60*/  MUFU.EX2 R219, R8 ;  /* 0x0000000800db7308 */ /* 0x0003220000000800 */
[C---:B------:R-:W-:Y:S01]  /*1dd70*/  HMMA.16816.F32 R116, R4.reuse, R26, RZ ;  /* 0x0000001a0474723c */ /* 0x040fe200000018ff */
[----:B------:R-:W4:Y:S05]  /*1dd80*/  LDSM.16.MT88.4 R24, [R214+0x16000] ;  /* 0x01600000d618783b */ /* 0x000f2a0000004200 */
[----:B------:R-:W-:Y:S01]  /*1dd90*/  HMMA.16816.F32 R96, R4, R40, RZ ;  /* 0x000000280460723c */ /* 0x000fe200000018ff */
[----:B-1----:R-:W-:-:S04]  /*1dda0*/  FFMA.FTZ R8, R120, R0, -R3 ;  /* 0x0000000078087223 */ /* 0x002fc80000010803 */
[----:B------:R1:W-:Y:S01]  /*1ddb0*/  MUFU.EX2 R157, R8 ;  /* 0x00000008009d7308 */ /* 0x0003e20000000800 */
[C---:B------:R-:W-:Y:S01]  /*1ddc0*/  HMMA.16816.F32 R60, R4.reuse, R42, RZ ;  /* 0x0000002a043c723c */ /* 0x040fe200000018ff */
[----:B------:R-:W4:Y:S05]  /*1ddd0*/  LDSM.16.MT88.4 R40, [R216+0x14000] ;  /* 0x01400000d828783b */ /* 0x000f2a0000004200 */
[----:B------:R-:W-:Y:S01]  /*1dde0*/  HMMA.16816.F32 R80, R4, R16, RZ ;  /* 0x000000100450723c */ /* 0x000fe200000018ff */
[----:B-1----:R-:W-:-:S05]  /*1ddf0*/  FFMA.FTZ R8, R124, R0, -R3 ;  /* 0x000000007c087223 */ /* 0x002fca0000010803 */
[C---:B------:R-:W-:Y:S01]  /*1de00*/  HMMA.16816.F32 R52, R4.reuse, R18, RZ ;  /* 0x000000120434723c */ /* 0x040fe200000018ff */
[----:B------:R-:W1:Y:S01]  /*1de10*/  LDSM.16.MT88.4 R16, [R216+0x16000] ;  /* 0x01600000d810783b */ /* 0x000e620000004200 */
[----:B------:R2:W-:Y:S04]  /*1de20*/  MUFU.EX2 R158, R8 ;  /* 0x00000008009e7308 */ /* 0x0005e80000000800 */
[C---:B------:R-:W-:Y:S06]  /*1de30*/  HMMA.16816.F32 R76, R4.reuse, R12, RZ ;  /* 0x0000000c044c723c */ /* 0x040fec00000018ff */
[----:B------:R-:W-:Y:S01]  /*1de40*/  HMMA.16816.F32 R48, R4, R14, RZ ;  /* 0x0000000e0430723c */ /* 0x000fe200000018ff */
[----:B------:R-:W1:Y:S01]  /*1de50*/  LDSM.16.MT88.4 R12, [R215+0x16000] ;  /* 0x01600000d70c783b */ /* 0x000e620000004200 */
[----:B--2---:R-:W-:-:S04]  /*1de60*/  FFMA.FTZ R8, R125, R0, -R2 ;  /* 0x000000007d087223 */ /* 0x004fc80000010802 */
[----:B------:R2:W-:Y:S01]  /*1de70*/  MUFU.EX2 R218, R8 ;  /* 0x0000000800da7308 */ /* 0x0005e20000000800 */
[----:B------:R-:W-:Y:S01]  /*1de80*/  HMMA.16816.F32 R124, R4, R20, RZ ;  /* 0x00000014047c723c */ /* 0x000fe200000018ff */
[----:B--2---:R-:W-:-:S05]  /*1de90*/  FFMA.FTZ R8, R128, R0, -R2 ;  /* 0x0000000080087223 */ /* 0x004fca0000010802 */
[C---:B------:R-:W-:Y:S01]  /*1dea0*/  HMMA.16816.F32 R128, R4.reuse, R22, RZ ;  /* 0x000000160480723c */ /* 0x040fe200000018ff */
[----:B------:R-:W2:Y:S01]  /*1deb0*/  LDSM.16.MT88.4 R20, [R214+0x10800] ;  /* 0x01080000d614783b */ /* 0x000ea20000004200 */
[----:B------:R4:W2:Y:S04]  /*1dec0*/  MUFU.EX2 R150, R8 ;  /* 0x0000000800967308 */ /* 0x0008a80000000800 */
[----:B---3--:R-:W-:Y:S01]  /*1ded0*/  HMMA.16816.F32 R136, R4, R28, RZ ;  /* 0x0000001c0488723c */ /* 0x008fe200000018ff */
[----:B----4-:R-:W-:-:S04]  /*1dee0*/  FFMA.FTZ R8, R132, R0, -R2 ;  /* 0x0000000084087223 */ /* 0x010fc80000010802 */
[----:B------:R3:W-:Y:S01]  /*1def0*/  MUFU.EX2 R132, R8 ;  /* 0x0000000800847308 */ /* 0x0007e20000000800 */
[----:B------:R-:W-:Y:S01]  /*1df00*/  HMMA.16816.F32 R68, R4, R32, RZ ;  /* 0x000000200444723c */ /* 0x000fe200000018ff */
[----:B---3--:R-:W-:-:S05]  /*1df10*/  FFMA.FTZ R8, R140, R0, -R2 ;  /* 0x000000008c087223 */ /* 0x008fca0000010802 */
[C---:B------:R-:W-:Y:S01]  /*1df20*/  HMMA.16816.F32 R140, R4.reuse, R30, RZ ;  /* 0x0000001e048c723c */ /* 0x040fe200000018ff */
[----:B------:R-:W3:Y:S01]  /*1df30*/  LDSM.16.MT88.4 R28, [R216+0x10800] ;  /* 0x01080000d81c783b */ /* 0x000ee20000004200 */
[----:B------:R4:W2:Y:S04]  /*1df40*/  MUFU.EX2 R159, R8 ;  /* 0x00000008009f7308 */ /* 0x0008a80000000800 */
[C---:B------:R-:W-:Y:S01]  /*1df50*/  HMMA.16816.F32 R104, R4.reuse, R34, RZ ;  /* 0x000000220468723c */ /* 0x040fe200000018ff */
[----:B------:R-:W3:Y:S05]  /*1df60*/  LDSM.16.MT88.4 R32, [R213+0x10800] ;  /* 0x01080000d520783b */ /* 0x000eea0000004200 */
[C---:B------:R-:W-:Y:S07]  /*1df70*/  HMMA.16816.F32 R144, R4.reuse, R24, RZ ;  /* 0x000000180490723c */ /* 0x040fee00000018ff */
[----:B------:R-:W-:Y:S01]  /*1df80*/  IMAD.MOV.U32 R25, RZ, RZ, R153 ;  /* 0x000000ffff197224 */ /* 0x000fe200078e0099 */
[----:B------:R-:W-:Y:S01]  /*1df90*/  MOV R24, R152 ;  /* 0x0000009800187202 */ /* 0x000fe20000000f00 */
[C---:B------:R-:W-:Y:S06]  /*1dfa0*/  HMMA.16816.F32 R64, R4.reuse, R44, RZ ;  /* 0x0000002c0440723c */ /* 0x040fec00000018ff */
[C---:B------:R-:W-:Y:S06]  /*1dfb0*/  HMMA.16816.F32 R152, R4.reuse, R26, RZ ;  /* 0x0000001a0498723c */ /* 0x040fec00000018ff */
[----:B------:R-:W-:Y:S01]  /*1dfc0*/  HMMA.16816.F32 R100, R4, R36, RZ ;  /* 0x000000240464723c */ /* 0x000fe200000018ff */
[----:B------:R-:W-:Y:S01]  /*1dfd0*/  IMAD.MOV.U32 R27, RZ, RZ, R161 ;  /* 0x000000ffff1b7224 */ /* 0x000fe200078e00a1 */
[----:B------:R-:W-:-:S04]  /*1dfe0*/  MOV R26, R160 ;  /* 0x000000a0001a7202 */ /* 0x000fc80000000f00 */
[C---:B------:R-:W-:Y:S06]  /*1dff0*/  HMMA.16816.F32 R120, R4.reuse, R40, RZ ;  /* 0x000000280478723c */ /* 0x040fec00000018ff */
[C---:B------:R-:W-:Y:S01]  /*1e000*/  HMMA.16816.F32 R108, R4.reuse, R10, RZ ;  /* 0x0000000a046c723c */ /* 0x040fe200000018ff */
[----:B----4-:R-:W4:Y:S05]  /*1e010*/  LDSM.16.MT88.4 R8, [R213+0x12800] ;  /* 0x01280000d508783b */ /* 0x010f2a0000004200 */
[C---:B------:R-:W-:Y:S06]  /*1e020*/  HMMA.16816.F32 R44, R4.reuse, R46, RZ ;  /* 0x0000002e042c723c */ /* 0x040fec00000018ff */
[C---:B------:R-:W-:Y:S06]  /*1e030*/  HMMA.16816.F32 R36, R4.reuse, R38, RZ ;  /* 0x000000260424723c */ /* 0x040fec00000018ff */
[C---:B------:R-:W-:Y:S06]  /*1e040*/  HMMA.16816.F32 R40, R4.reuse, R42, RZ ;  /* 0x0000002a0428723c */ /* 0x040fec00000018ff */
[C---:B-1----:R-:W-:Y:S06]  /*1e050*/  HMMA.16816.F32 R160, R4.reuse, R16, RZ ;  /* 0x0000001004a0723c */ /* 0x042fec00000018ff */
[C---:B------:R-:W-:Y:S06]  /*1e060*/  HMMA.16816.F32 R172, R4.reuse, R18, RZ ;  /* 0x0000001204ac723c */ /* 0x040fec00000018ff */
[C---:B------:R-:W-:Y:S06]  /*1e070*/  HMMA.16816.F32 R188, R4.reuse, R12, RZ ;  /* 0x0000000c04bc723c */ /* 0x040fec00000018ff */
[----:B------:R-:W-:Y:S01]  /*1e080*/  HMMA.16816.F32 R184, R4, R14, RZ ;  /* 0x0000000e04b8723c */ /* 0x000fe200000018ff */
[----:B------:R-:W1:Y:S06]  /*1e090*/  LDSM.16.MT88.4 R12, [R215+0x10800] ;  /* 0x01080000d70c783b */ /* 0x000e6c0000004200 */
[----:B------:R-:W-:-:S02]  /*1e0a0*/  F2FP.F16.F32.PACK_AB R4, R219, R156 ;  /* 0x0000009cdb04723e */ /* 0x000fc400000000ff */
[----:B--2---:R-:W-:Y:S02]  /*1e0b0*/  F2FP.F16.F32.PACK_AB R5, R150, R218 ;  /* 0x000000da9605723e */ /* 0x004fe400000000ff */
[----:B------:R-:W-:Y:S02]  /*1e0c0*/  F2FP.F16.F32.PACK_AB R6, R158, R157 ;  /* 0x0000009d9e06723e */ /* 0x000fe400000000ff */
[----:B------:R-:W-:-:S07]  /*1e0d0*/  F2FP.F16.F32.PACK_AB R7, R159, R132 ;  /* 0x000000849f07723e */ /* 0x000fce00000000ff */
[C---:B------:R-:W-:Y:S06]  /*1e0e0*/  HMMA.16816.F32 R16, R4.reuse, R22, R56 ;  /* 0x000000160410723c */ /* 0x040fec0000001838 */
[C---:B---3--:R-:W-:Y:S06]  /*1e0f0*/  HMMA.16816.F32 R56, R4.reuse, R30, R116 ;  /* 0x0000001e0438723c */ /* 0x048fec0000001874 */
[C---:B------:R-:W-:Y:S06]  /*1e100*/  HMMA.16816.F32 R204, R4.reuse, R32, R96 ;  /* 0x0000002004cc723c */ /* 0x040fec0000001860 */
[----:B------:R-:W-:Y:S06]  /*1e110*/  HMMA.16816.F32 R96, R4, R34, R60 ;  /* 0x000000220460723c */ /* 0x000fec000000183c */
[----:B------:R-:W-:Y:S01]  /*1e120*/  MOV R33, R19 ;  /* 0x0000001300217202 */ /* 0x000fe20000000f00 */
[----:B------:R-:W-:Y:S01]  /*1e130*/  IMAD.MOV.U32 R34, RZ, RZ, R18 ;  /* 0x000000ffff227224 */ /* 0x000fe200078e0012 */
[----:B------:R-:W-:Y:S01]  /*1e140*/  MOV R35, R17 ;  /* 0x0000001100237202 */ /* 0x000fe20000000f00 */
[----:B------:R-:W-:-:S02]  /*1e150*/  IMAD.MOV.U32 R32, RZ, RZ, R16 ;  /* 0x000000ffff207224 */ /* 0x000fc400078e0010 */
[----:B------:R-:W2:Y:S01]  /*1e160*/  LDSM.16.MT88.4 R16, [R214+0x12800] ;  /* 0x01280000d610783b */ /* 0x000ea20000004200 */
[C---:B------:R-:W-:Y:S07]  /*1e170*/  HMMA.16816.F32 R196, R4.reuse, R28, R88 ;  /* 0x0000001c04c4723c */ /* 0x040fee0000001858 */
[----:B------:R-:W-:Y:S01]  /*1e180*/  MOV R28, R56 ;  /* 0x00000038001c7202 */ /* 0x000fe20000000f00 */
[C---:B------:R-:W-:Y:S01]  /*1e190*/  HMMA.16816.F32 R200, R4.reuse, R20, R92 ;  /* 0x0000001404c8723c */ /* 0x040fe2000000185c */
[----:B------:R-:W3:Y:S05]  /*1e1a0*/  LDSM.16.MT88.4 R20, [R216+0x12800] ;  /* 0x01280000d814783b */ /* 0x000eea0000004200 */
[C---:B----4-:R-:W-:Y:S06]  /*1e1b0*/  HMMA.16816.F32 R176, R4.reuse, R8, R80 ;  /* 0x0000000804b0723c */ /* 0x050fec0000001850 */
[C---:B------:R-:W-:Y:S01]  /*1e1c0*/  HMMA.16816.F32 R168, R4.reuse, R10, R52 ;  /* 0x0000000a04a8723c */ /* 0x040fe20000001834 */
[----:B------:R-:W4:Y:S05]  /*1e1d0*/  LDSM.16.MT88.4 R8, [R214+0x14800] ;  /* 0x01480000d608783b */ /* 0x000f2a0000004200 */
[C---:B-1----:R-:W-:Y:S06]  /*1e1e0*/  HMMA.16816.F32 R192, R4.reuse, R12, R84 ;  /* 0x0000000c04c0723c */ /* 0x042fec0000001854 */
[----:B------:R-:W-:Y:S01]  /*1e1f0*/  HMMA.16816.F32 R180, R4, R14, R112 ;  /* 0x0000000e04b4723c */ /* 0x000fe20000001870 */
[----:B------:R-:W-:Y:S01]  /*1e200*/  MOV R84, R28 ;  /* 0x0000001c00547202 */ /* 0x000fe20000000f00 */
[----:B------:R-:W-:Y:S04]  /*1e210*/  LDSM.16.MT88.4 R12, [R213+0x14800] ;  /* 0x01480000d50c783b */ /* 0x000fe80000004200 */
[----:B------:R-:W1:Y:S01]  /*1e220*/  LDSM.16.MT88.4 R28, [R215+0x12800] ;  /* 0x01280000d71c783b */ /* 0x000e620000004200 */
[----:B------:R-:W-:Y:S01]  /*1e230*/  IMAD.MOV.U32 R63, RZ, RZ, R166 ;  /* 0x000000ffff3f7224 */ /* 0x000fe200078e00a6 */
[----:B------:R-:W-:Y:S01]  /*1e240*/  MOV R62, R165 ;  /* 0x000000a5003e7202 */ /* 0x000fe20000000f00 */
[----:B------:R-:W-:-:S02]  /*1e250*/  IMAD.MOV.U32 R61, RZ, RZ, R164 ;  /* 0x000000ffff3d7224 */ /* 0x000fc400078e00a4 */
[----:B--2---:R-:W-:Y:S07]  /*1e260*/  HMMA.16816.F32 R164, R4, R16, R76 ;  /* 0x0000001004a4723c */ /* 0x004fee000000184c */
[----:B------:R-:W-:Y:S01]  /*1e270*/  IMAD.MOV.U32 R79, RZ, RZ, R26 ;  /* 0x000000ffff4f7224 */ /* 0x000fe200078e001a */
[----:B------:R-:W-:Y:S01]  /*1e280*/  MOV R78, R27 ;  /* 0x0000001b004e7202 */ /* 0x000fe20000000f00 */
[----:B------:R-:W-:Y:S01]  /*1e290*/  IMAD.MOV.U32 R77, RZ, RZ, R24 ;  /* 0x000000ffff4d7224 */ /* 0x000fe200078e0018 */
[----:B------:R-:W-:-:S02]  /*1e2a0*/  MOV R76, R25 ;  /* 0x00000019004c7202 */ /* 0x000fc40000000f00 */
[----:B------:R-:W2:Y:S01]  /*1e2b0*/  LDSM.16.MT88.4 R24, [R215+0x14800] ;  /* 0x01480000d718783b */ /* 0x000ea20000004200 */
[----:B------:R-:W-:Y:S01]  /*1e2c0*/  MOV R91, R151 ;  /* 0x00000097005b7202 */ /* 0x000fe20000000f00 */
[----:B------:R-:W-:Y:S01]  /*1e2d0*/  IMAD.MOV.U32 R90, RZ, RZ, R150 ;  /* 0x000000ffff5a7224 */ /* 0x000fe200078e0096 */
[----:B------:R-:W-:Y:S01]  /*1e2e0*/  MOV R95, R149 ;  /* 0x00000095005f7202 */ /* 0x000fe20000000f00 */
[----:B------:R-:W-:Y:S02]  /*1e2f0*/  IMAD.MOV.U32 R94, RZ, RZ, R148 ;  /* 0x000000ffff5e7224 */ /* 0x000fe400078e0094 */
[----:B---3--:R-:W-:Y:S01]  /*1e300*/  HMMA.16816.F32 R148, R4, R20, R72 ;  /* 0x000000140494723c */ /* 0x008fe20000001848 */
[----:B------:R-:W-:Y:S01]  /*1e310*/  MOV R86, R159 ;  /* 0x0000009f00567202 */ /* 0x000fe20000000f00 */
[----:B------:R-:W-:-:S04]  /*1e320*/  IMAD.MOV.U32 R87, RZ, RZ, R158 ;  /* 0x000000ffff577224 */ /* 0x000fc800078e009e */
[----:B----4-:R-:W-:Y:S01]  /*1e330*/  HMMA.16816.F32 R72, R4, R8, R100 ;  /* 0x000000080448723c */ /* 0x010fe20000001864 */
[----:B------:R-:W-:Y:S01]  /*1e340*/  MOV R92, R157 ;  /* 0x0000009d005c7202 */ /* 0x000fe20000000f00 */
[----:B------:R-:W-:-:S04]  /*1e350*/  IMAD.MOV.U32 R93, RZ, RZ, R156 ;  /* 0x000000ffff5d7224 */ /* 0x000fc800078e009c */
[----:B------:R-:W-:Y:S01]  /*1e360*/  HMMA.16816.F32 R116, R4, R22, R108 ;  /* 0x000000160474723c */ /* 0x000fe2000000186c */
[----:B------:R-:W-:Y:S01]  /*1e370*/  FFMA.FTZ R8, R240, R0, -R3 ;  /* 0x00000000f0087223 */ /* 0x000fe20000010803 */
[----:B------:R-:W-:-:S04]  /*1e380*/  IMAD.MOV.U32 R85, RZ, RZ, R217 ;  /* 0x000000ffff557224 */ /* 0x000fc800078e00d9 */
[C---:B-1----:R-:W-:Y:S01]  /*1e390*/  HMMA.16816.F32 R112, R4.reuse, R28, R68 ;  /* 0x0000001c0470723c */ /* 0x042fe20000001844 */
[----:B------:R-:W-:Y:S01]  /*1e3a0*/  IMAD.MOV.U32 R89, RZ, RZ, R57 ;  /* 0x000000ffff597224 */ /* 0x000fe200078e0039 */
[----:B------:R-:W-:Y:S01]  /*1e3b0*/  MOV R88, R58 ;  /* 0x0000003a00587202 */ /* 0x000fe20000000f00 */
[----:B------:R-:W-:Y:S01]  /*1e3c0*/  IMAD.MOV.U32 R60, RZ, RZ, R59 ;  /* 0x000000ffff3c7224 */ /* 0x000fe200078e003b */
[----:B------:R-:W-:Y:S01]  /*1e3d0*/  MOV R82, R34 ;  /* 0x0000002200527202 */ /* 0x000fe20000000f00 */
[----:B------:R-:W-:Y:S01]  /*1e3e0*/  IMAD.MOV.U32 R81, RZ, RZ, R35 ;  /* 0x000000ffff517224 */ /* 0x000fe200078e0023 */
[C---:B------:R-:W-:Y:S01]  /*1e3f0*/  HMMA.16816.F32 R108, R4.reuse, R30, R104 ;  /* 0x0000001e046c723c */ /* 0x040fe20000001868 */
[----:B------:R-:W-:Y:S01]  /*1e400*/  LDSM.16.MT88.4 R28, [R213+0x16800] ;  /* 0x01680000d51c783b */ /* 0x000fe20000004200 */
[----:B------:R-:W-:Y:S01]  /*1e410*/  IMAD.MOV.U32 R83, RZ, RZ, R33 ;  /* 0x000000ffff537224 */ /* 0x000fe200078e0021 */
[----:B------:R-:W-:Y:S02]  /*1e420*/  MOV R80, R32 ;  /* 0x0000002000507202 */ /* 0x000fe40000000f00 */
[----:B------:R-:W-:Y:S01]  /*1e430*/  LDSM.16.MT88.4 R32, [R216+0x16800] ;  /* 0x01680000d820783b */ /* 0x000fe20000004200 */
[C---:B------:R-:W-:Y:S06]  /*1e440*/  HMMA.16816.F32 R104, R4.reuse, R12, R64 ;  /* 0x0000000c0468723c */ /* 0x040fec0000001840 */
[C---:B------:R-:W-:Y:S01]  /*1e450*/  HMMA.16816.F32 R52, R4.reuse, R10, R36 ;  /* 0x0000000a0434723c */ /* 0x040fe20000001824 */
[----:B------:R-:W-:Y:S01]  /*1e460*/  MOV R13, R220 ;  /* 0x000000dc000d7202 */ /* 0x000fe20000000f00 */
[----:B------:R-:W-:Y:S01]  /*1e470*/  LDSM.16.MT88.4 R20, [R214+0x16800] ;  /* 0x01680000d614783b */ /* 0x000fe20000004200 */
[----:B------:R1:W-:Y:S03]  /*1e480*/  MUFU.EX2 R220, R8 ;  /* 0x0000000800dc7308 */ /* 0x0003e60000000800 */
[----:B------:R-:W-:Y:S01]  /*1e490*/  HMMA.16816.F32 R156, R4, R18, R48 ;  /* 0x00000012049c723c */ /* 0x000fe20000001830 */
[----:B------:R-:W3:Y:S01]  /*1e4a0*/  LDSM.16.MT88.4 R16, [R216+0x14800] ;  /* 0x01480000d810783b */ /* 0x000ee20000004200 */
[----:B-1----:R-:W-:-:S04]  /*1e4b0*/  FFMA.FTZ R8, R250, R0, -R3 ;  /* 0x00000000fa087223 */ /* 0x002fc80000010803 */
[----:B------:R1:W-:Y:S02]  /*1e4c0*/  MUFU.EX2 R217, R8 ;  /* 0x0000000800d97308 */ /* 0x0003e40000000800 */
[----:B-1----:R-:W-:-:S06]  /*1e4d0*/  FFMA.FTZ R8, R208, R0, -R3 ;  /* 0x00000000d0087223 */ /* 0x002fcc0000010803 */
[----:B------:R1:W4:Y:S01]  /*1e4e0*/  MUFU.EX2 R12, R8 ;  /* 0x00000008000c7308 */ /* 0x0003220000000800 */
[----:B------:R-:W-:Y:S01]  /*1e4f0*/  HMMA.16816.F32 R56, R4, R14, R44 ;  /* 0x0000000e0438723c */ /* 0x000fe2000000182c */
[----:B------:R-:W-:Y:S01]  /*1e500*/  MOV R39, R13 ;  /* 0x0000000d00277202 */ /* 0x000fe20000000f00 */
[----:B------:R-:W-:-:S04]  /*1e510*/  IMAD.MOV.U32 R103, RZ, RZ, R80 ;  /* 0x000000ffff677224 */ /* 0x000fc800078e0050 */
[----:B--2---:R-:W-:Y:S01]  /*1e520*/  HMMA.16816.F32 R44, R4, R26, R128 ;  /* 0x0000001a042c723c */ /* 0x004fe20000001880 */
[----:B------:R-:W-:Y:S01]  /*1e530*/  MOV R80, R89 ;  /* 0x0000005900507202 */ /* 0x000fe20000000f00 */
[----:B-1----:R-:W-:-:S05]  /*1e540*/  FFMA.FTZ R8, R209, R0, -R3 ;  /* 0x00000000d1087223 */ /* 0x002fca0000010803 */
[----:B----4-:R-:W-:Y:S02]  /*1e550*/  IMAD.MOV.U32 R131, RZ, RZ, R12 ;  /* 0x000000ffff837224 */ /* 0x010fe400078e000c */
[----:B------:R-:W1:Y:S01]  /*1e560*/  LDSM.16.MT88.4 R12, [R215+0x16800] ;  /* 0x01680000d70c783b */ /* 0x000e620000004200 */
[----:B------:R2:W4:Y:S01]  /*1e570*/  MUFU.EX2 R129, R8 ;  /* 0x0000000800817308 */ /* 0x0005220000000800 */
[----:B------:R-:W-:Y:S02]  /*1e580*/  MOV R89, R219 ;  /* 0x000000db00597202 */ /* 0x000fe40000000f00 */
[----:B------:R-:W-:Y:S01]  /*1e590*/  MOV R102, R79 ;  /* 0x0000004f00667202 */ /* 0x000fe20000000f00 */
[----:B------:R-:W-:Y:S01]  /*1e5a0*/  IMAD.MOV.U32 R79, RZ, RZ, R84 ;  /* 0x000000ffff4f7224 */ /* 0x000fe200078e0054 */
[----:B------:R-:W-:Y:S01]  /*1e5b0*/  MOV R84, R62 ;  /* 0x0000003e00547202 */ /* 0x000fe20000000f00 */
[----:B------:R-:W-:Y:S02]  /*1e5c0*/  IMAD.MOV.U32 R9, RZ, RZ, R76 ;  /* 0x000000ffff097224 */ /* 0x000fe400078e004c */
[----:B--2---:R-:W-:-:S04]  /*1e5d0*/  FFMA.FTZ R8, R251, R0, -R2 ;  /* 0x00000000fb087223 */ /* 0x004fc80000010802 */
[----:B------:R2:W-:Y:S01]  /*1e5e0*/  MUFU.EX2 R219, R8 ;  /* 0x0000000800db7308 */ /* 0x0005e20000000800 */
[----:B------:R-:W-:Y:S01]  /*1e5f0*/  MOV R250, R84 ;  /* 0x0000005400fa7202 */ /* 0x000fe20000000f00 */
[----:B---3--:R-:W-:Y:S01]  /*1e600*/  HMMA.16816.F32 R68, R4, R16, R120 ;  /* 0x000000100444723c */ /* 0x008fe20000001878 */
[----:B------:R-:W-:Y:S01]  /*1e610*/  IMAD.MOV.U32 R84, RZ, RZ, R218 ;  /* 0x000000ffff547224 */ /* 0x000fe200078e00da */
[----:B------:R-:W-:Y:S01]  /*1e620*/  MOV R10, R89 ;  /* 0x00000059000a7202 */ /* 0x000fe20000000f00 */
[----:B------:R-:W-:Y:S01]  /*1e630*/  IMAD.MOV.U32 R11, RZ, RZ, R90 ;  /* 0x000000ffff0b7224 */ /* 0x000fe200078e005a */
[----:B------:R-:W-:Y:S01]  /*1e640*/  MOV R100, R77 ;  /* 0x0000004d00647202 */ /* 0x000fe20000000f00 */
[----:B--2---:R-:W-:-:S04]  /*1e650*/  FFMA.FTZ R8, R39, R0, -R2 ;  /* 0x0000000027087223 */ /* 0x004fc80000010802 */
[----:B------:R2:W3:Y:S01]  /*1e660*/  MUFU.EX2 R128, R8 ;  /* 0x0000000800807308 */ /* 0x0004e20000000800 */
[----:B------:R-:W-:Y:S01]  /*1e670*/  IMAD.MOV.U32 R122, RZ, RZ, R9 ;  /* 0x000000ffff7a7224 */ /* 0x000fe200078e0009 */
[----:B------:R-:W-:Y:S01]  /*1e680*/  MOV R9, R91 ;  /* 0x0000005b00097202 */ /* 0x000fe20000000f00 */
[----:B------:R-:W-:Y:S01]  /*1e690*/  IMAD.MOV.U32 R101, RZ, RZ, R78 ;  /* 0x000000ffff657224 */ /* 0x000fe200078e004e */
[----:B------:R-:W-:Y:S01]  /*1e6a0*/  MOV R76, R81 ;  /* 0x00000051004c7202 */ /* 0x000fe20000000f00 */
[C---:B------:R-:W-:Y:S01]  /*1e6b0*/  HMMA.16816.F32 R64, R4.reuse, R24, R124 ;  /* 0x000000180440723c */ /* 0x040fe2000000187c */
[----:B------:R-:W-:Y:S01]  /*1e6c0*/  IMAD.MOV.U32 R77, RZ, RZ, R82 ;  /* 0x000000ffff4d7224 */ /* 0x000fe200078e0052 */
[----:B------:R-:W-:Y:S01]  /*1e6d0*/  MOV R78, R83 ;  /* 0x00000053004e7202 */ /* 0x000fe20000000f00 */
[----:B------:R-:W-:Y:S01]  /*1e6e0*/  IMAD.MOV.U32 R81, RZ, RZ, R88 ;  /* 0x000000ffff517224 */ /* 0x000fe200078e0058 */
[----:B------:R-:W-:Y:S01]  /*1e6f0*/  MOV R82, R60 ;  /* 0x0000003c00527202 */ /* 0x000fe20000000f00 */
[----:B--2---:R-:W-:Y:S01]  /*1e700*/  FFMA.FTZ R8, R210, R0, -R2 ;  /* 0x00000000d2087223 */ /* 0x004fe20000010802 */
[----:B------:R-:W-:Y:S01]  /*1e710*/  HMMA.16816.F32 R48, R4, R18, R40 ;  /* 0x000000120430723c */ /* 0x000fe20000001828 */
[----:B------:R-:W-:Y:S01]  /*1e720*/  IMAD.MOV.U32 R83, RZ, RZ, R61 ;  /* 0x000000ffff537224 */ /* 0x000fe200078e003d */
[----:B------:R-:W2:Y:S01]  /*1e730*/  LDSM.16.MT88.4 R24, [R213+0x11000] ;  /* 0x01100000d518783b */ /* 0x000ea20000004200 */
[----:B------:R4:W-:Y:S01]  /*1e740*/  MUFU.EX2 R218, R8 ;  /* 0x0000000800da7308 */ /* 0x0009e20000000800 */
[----:B------:R-:W-:-:S02]  /*1e750*/  IMAD.MOV.U32 R88, RZ, RZ, R63 ;  /* 0x000000ffff587224 */ /* 0x000fc400078e003f */
[----:B------:R-:W-:Y:S01]  /*1e760*/  HMMA.16816.F32 R60, R4, R28, R136 ;  /* 0x0000001c043c723c */ /* 0x000fe20000001888 */
[----:B------:R-:W2:Y:S01]  /*1e770*/  LDSM.16.MT88.4 R16, [R214+0x11000] ;  /* 0x01100000d610783b */ /* 0x000ea20000004200 */
[----:B------:R-:W-:-:S04]  /*1e780*/  IMAD.MOV.U32 R209, RZ, RZ, R9 ;  /* 0x000000ffffd17224 */ /* 0x000fc800078e0009 */
[----:B------:R-:W-:Y:S01]  /*1e790*/  HMMA.16816.F32 R40, R4, R30, R140 ;  /* 0x0000001e0428723c */ /* 0x000fe2000000188c */
[----:B------:R-:W-:Y:S01]  /*1e7a0*/  IMAD.MOV.U32 R139, RZ, RZ, R10 ;  /* 0x000000ffff8b7224 */ /* 0x000fe200078e000a */
[----:B------:R-:W-:Y:S01]  /*1e7b0*/  MOV R138, R11 ;  /* 0x0000000b008a7202 */ /* 0x000fe20000000f00 */
[----:B------:R-:W2:Y:S01]  /*1e7c0*/  LDSM.16.MT88.4 R28, [R216+0x11000] ;  /* 0x01100000d81c783b */ /* 0x000ea20000004200 */
[----:B----4-:R-:W-:-:S04]  /*1e7d0*/  FFMA.FTZ R8, R211, R0, -R2 ;  /* 0x00000000d3087223 */ /* 0x010fc80000010802 */
[----:B------:R4:W3:Y:S01]  /*1e7e0*/  MUFU.EX2 R142, R8 ;  /* 0x00000008008e7308 */ /* 0x0008e20000000800 */
[----:B------:R-:W-:Y:S01]  /*1e7f0*/  IMAD.MOV.U32 R240, RZ, RZ, R88 ;  /* 0x000000fffff07224 */ /* 0x000fe200078e0058 */
[----:B------:R-:W-:Y:S01]  /*1e800*/  MOV R123, R100 ;  /* 0x00000064007b7202 */ /* 0x000fe20000000f00 */
[----:B------:R-:W-:Y:S01]  /*1e810*/  IMAD.MOV.U32 R208, RZ, RZ, R103 ;  /* 0x000000ffffd07224 */ /* 0x000fe200078e0067 */
[----:B----4-:R-:W4:Y:S01]  /*1e820*/  LDSM.16.MT88.4 R8, [R213+0x13000] ;  /* 0x01300000d508783b */ /* 0x010f220000004200 */
[----:B------:R-:W-:Y:S01]  /*1e830*/  MOV R124, R76 ;  /* 0x0000004c007c7202 */ /* 0x000fe20000000f00 */
[----:B------:R-:W-:Y:S01]  /*1e840*/  IMAD.MOV.U32 R125, RZ, RZ, R77 ;  /* 0x000000ffff7d7224 */ /* 0x000fe200078e004d */
[----:B------:R-:W-:Y:S01]  /*1e850*/  MOV R126, R78 ;  /* 0x0000004e007e7202 */ /* 0x000fe20000000f00 */
[----:B------:R-:W-:Y:S01]  /*1e860*/  IMAD.MOV.U32 R100, RZ, RZ, R79 ;  /* 0x000000ffff647224 */ /* 0x000fe200078e004f */
[----:B------:R-:W-:Y:S01]  /*1e870*/  HMMA.16816.F32 R88, R4, R32, R160 ;  /* 0x000000200458723c */ /* 0x000fe200000018a0 */
[----:B------:R-:W-:-:S02]  /*1e880*/  MOV R137, R240 ;  /* 0x000000f000897202 */ /* 0x000fc40000000f00 */
[----:B------:R-:W-:-:S03]  /*1e890*/  MOV R240, R84 ;  /* 0x0000005400f07202 */ /* 0x000fc60000000f00 */
[----:B------:R-:W-:Y:S01]  /*1e8a0*/  HMMA.16816.F32 R76, R4, R34, R172 ;  /* 0x00000022044c723c */ /* 0x000fe200000018ac */
[----:B------:R-:W-:Y:S01]  /*1e8b0*/  IMAD.MOV.U32 R160, RZ, RZ, R208 ;  /* 0x000000ffffa07224 */ /* 0x000fe200078e00d0 */
[----:B------:R-:W-:Y:S01]  /*1e8c0*/  MOV R130, R86 ;  /* 0x0000005600827202 */ /* 0x000fe20000000f00 */
[----:B------:R-:W-:-:S04]  /*1e8d0*/  IMAD.MOV.U32 R208, RZ, RZ, R87 ;  /* 0x000000ffffd07224 */ /* 0x000fc800078e0057 */
[----:B------:R-:W-:Y:S01]  /*1e8e0*/  MOV R175, R129 ;  /* 0x0000008100af7202 */ /* 0x000fe20000000f00 */
[----:B------:R-:W-:Y:S01]  /*1e8f0*/  IMAD.MOV.U32 R129, RZ, RZ, R85 ;  /* 0x000000ffff817224 */ /* 0x000fe200078e0055 */
[C---:B-1----:R-:W-:Y:S06]  /*1e900*/  HMMA.16816.F32 R32, R4.reuse, R14, R184 ;  /* 0x0000000e0420723c */ /* 0x042fec00000018b8 */
[C---:B------:R-:W-:Y:S01]  /*1e910*/  HMMA.16816.F32 R84, R4.reuse, R12, R188 ;  /* 0x0000000c0454723c */ /* 0x040fe200000018bc */
[----:B------:R-:W1:Y:S01]  /*1e920*/  LDSM.16.MT88.4 R12, [R215+0x11000] ;  /* 0x01100000d70c783b */ /* 0x000e620000004200 */
[----:B------:R-:W-:Y:S01]  /*1e930*/  IMAD.MOV.U32 R121, RZ, RZ, R101 ;  /* 0x000000ffff797224 */ /* 0x000fe200078e0065 */
[----:B------:R-:W-:Y:S01]  /*1e940*/  MOV R120, R102 ;  /* 0x0000006600787202 */ /* 0x000fe20000000f00 */
[----:B------:R-:W-:Y:S01]  /*1e950*/  IMAD.MOV.U32 R102, RZ, RZ, R81 ;  /* 0x000000ffff667224 */ /* 0x000fe200078e0051 */
[----:B------:R-:W-:Y:S01]  /*1e960*/  MOV R101, R80 ;  /* 0x0000005000657202 */ /* 0x000fe20000000f00 */
[----:B------:R-:W-:Y:S01]  /*1e970*/  IMAD.MOV.U32 R127, RZ, RZ, R83 ;  /* 0x000000ffff7f7224 */ /* 0x000fe200078e0053 */
[----:B------:R-:W-:Y:S01]  /*1e980*/  MOV R103, R82 ;  /* 0x0000005200677202 */ /* 0x000fe20000000f00 */
[----:B------:R-:W-:Y:S01]  /*1e990*/  HMMA.16816.F32 R36, R4, R20, R144 ;  /* 0x000000140424723c */ /* 0x000fe20000001890 */
[----:B------:R-:W-:Y:S01]  /*1e9a0*/  MOV R161, R124 ;  /* 0x0000007c00a17202 */ /* 0x000fe20000000f00 */
[----:B------:R-:W-:Y:S01]  /*1e9b0*/  IMAD.MOV.U32 R162, RZ, RZ, R125 ;  /* 0x000000ffffa27224 */ /* 0x000fe200078e007d */
[----:B------:R-:W-:-:S03]  /*1e9c0*/  MOV R163, R126 ;  /* 0x0000007e00a37202 */ /* 0x000fc60000000f00 */
[----:B------:R-:W-:Y:S01]  /*1e9d0*/  HMMA.16816.F32 R80, R4, R22, R152 ;  /* 0x000000160450723c */ /* 0x000fe20000001898 */
[----:B------:R-:W-:Y:S01]  /*1e9e0*/  IMAD.MOV.U32 R136, RZ, RZ, R127 ;  /* 0x000000ffff887224 */ /* 0x000fe200078e007f */
[----:B------:R-:W-:-:S05]  /*1e9f0*/  MOV R124, R92 ;  /* 0x0000005c007c7202 */ /* 0x000fca0000000f00 */
[----:B------:R-:W-:Y:S02]  /*1ea00*/  F2FP.F16.F32.PACK_AB R4, R217, R220 ;  /* 0x000000dcd904723e */ /* 0x000fe400000000ff */
[----:B---3--:R-:W-:Y:S02]  /*1ea10*/  F2FP.F16.F32.PACK_AB R5, R128, R219 ;  /* 0x000000db8005723e */ /* 0x008fe400000000ff */
[----:B------:R-:W-:Y:S02]  /*1ea20*/  F2FP.F16.F32.PACK_AB R6, R175, R131 ;  /* 0x00000083af06723e */ /* 0x000fe400000000ff */
[----:B------:R-:W-:Y:S01]  /*1ea30*/  F2FP.F16.F32.PACK_AB R7, R142, R218 ;  /* 0x000000da8e07723e */ /* 0x000fe200000000ff */
[----:B------:R-:W-:Y:S01]  /*1ea40*/  IMAD.MOV.U32 R127, RZ, RZ, R93 ;  /* 0x000000ffff7f7224 */ /* 0x000fe200078e005d */
[----:B------:R-:W-:Y:S01]  /*1ea50*/  MOV R126, R94 ;  /* 0x0000005e007e7202 */ /* 0x000fe20000000f00 */
[----:B------:R-:W-:Y:S01]  /*1ea60*/  IMAD.MOV.U32 R125, RZ, RZ, R95 ;  /* 0x000000ffff7d7224 */ /* 0x000fe200078e005f */
[----:B------:R-:W3:Y:S03]  /*1ea70*/  LDSM.16.MT88.4 R20, [R214+0x13000] ;  /* 0x01300000d614783b */ /* 0x000ee60000004200 */
[C---:B--2---:R-:W-:Y:S06]  /*1ea80*/  HMMA.16816.F32 R92, R4.reuse, R26, R96 ;  /* 0x0000001a045c723c */ /* 0x044fec0000001860 */
[C---:B------:R-:W-:Y:S06]  /*1ea90*/  HMMA.16816.F32 R96, R4.reuse, R18, R160 ;  /* 0x000000120460723c */ /* 0x040fec00000018a0 */
[C---:B------:R-:W-:Y:S06]  /*1eaa0*/  HMMA.16816.F32 R160, R4.reuse, R28, R196 ;  /* 0x0000001c04a0723c */ /* 0x040fec00000018c4 */
[C---:B------:R-:W-:Y:S06]  /*1eab0*/  HMMA.16816.F32 R100, R4.reuse, R30, R100 ;  /* 0x0000001e0464723c */ /* 0x040fec0000001864 */
[C---:B----4-:R-:W-:Y:S06]  /*1eac0*/  HMMA.16816.F32 R28, R4.reuse, R8, R176 ;  /* 0x00000008041c723c */ /* 0x050fec00000018b0 */
[----:B------:R-:W-:Y:S01]  /*1ead0*/  HMMA.16816.F32 R8, R4, R10, R168 ;  /* 0x0000000a0408723c */ /* 0x000fe200000018a8 */
[----:B------:R-:W-:Y:S01]  /*1eae0*/  MOV R173, R136 ;  /* 0x0000008800ad7202 */ /* 0x000fe20000000f00 */
[----:B------:R-:W-:Y:S01]  /*1eaf0*/  IMAD.MOV.U32 R211, RZ, RZ, R129 ;  /* 0x000000ffffd37224 */ /* 0x000fe200078e0081 */
[----:B------:R-:W-:Y:S01]  /*1eb00*/  MOV R174, R209 ;  /* 0x000000d100ae7202 */ /* 0x000fe20000000f00 */
[----:B------:R-:W-:-:S02]  /*1eb10*/  IMAD.MOV.U32 R136, RZ, RZ, R208 ;  /* 0x000000ffff887224 */ /* 0x000fc400078e00d0 */
[----:B------:R-:W-:Y:S01]  /*1eb20*/  HMMA.16816.F32 R152, R4, R16, R200 ;  /* 0x000000100498723c */ /* 0x000fe200000018c8 */
[----:B------:R-:W-:-:S05]  /*1eb30*/  IMAD.MOV.U32 R129, RZ, RZ, R132 ;  /* 0x000000ffff817224 */ /* 0x000fca00078e0084 */
[C---:B-1----:R-:W-:Y:S06]  /*1eb40*/  HMMA.16816.F32 R16, R4.reuse, R12, R192 ;  /* 0x0000000c0410723c */ /* 0x042fec00000018c0 */
[----:B------:R-:W-:Y:S01]  /*1eb50*/  HMMA.16816.F32 R144, R4, R24, R204 ;  /* 0x000000180490723c */ /* 0x000fe200000018cc */
[----:B------:R-:W1:Y:S06]  /*1eb60*/  LDSM.16.MT88.4 R24, [R216+0x13000] ;  /* 0x01300000d818783b */ /* 0x000e6c0000004200 */
[----:B------:R-:W-:Y:S01]  /*1eb70*/  MOV R207, R174 ;  /* 0x000000ae00cf7202 */ /* 0x000fe20000000f00 */
[----:B------:R-:W-:Y:S01]  /*1eb80*/  IMAD.MOV.U32 R174, RZ, RZ, R136 ;  /* 0x000000ffffae7224 */ /* 0x000fe200078e0088 */
[----:B------:R-:W-:Y:S01]  /*1eb90*/  MOV R136, R129 ;  /* 0x0000008100887202 */ /* 0x000fe20000000f00 */
[----:B------:R-:W-:Y:S01]  /*1eba0*/  IMAD.MOV.U32 R170, RZ, RZ, R9 ;  /* 0x000000ffffaa7224 */ /* 0x000fe200078e0009 */
[----:B------:R-:W-:Y:S01]  /*1ebb0*/  MOV R169, R10 ;  /* 0x0000000a00a97202 */ /* 0x000fe20000000f00 */
[----:B------:R-:W-:Y:S01]  /*1ebc0*/  IMAD.MOV.U32 R168, RZ, RZ, R8 ;  /* 0x000000ffffa87224 */ /* 0x000fe200078e0008 */
[----:B------:R-:W-:-:S02]  /*1ebd0*/  MOV R129, R11 ;  /* 0x0000000b00817202 */ /* 0x000fc40000000f00 */
[----:B------:R-:W2:Y:S01]  /*1ebe0*/  LDSM.16.MT88.4 R8, [R214+0x15000] ;  /* 0x01500000d608783b */ /* 0x000ea20000004200 */
[----:B------:R-:W-:Y:S02]  /*1ebf0*/  MOV R209, R125 ;  /* 0x0000007d00d17202 */ /* 0x000fe40000000f00 */
[----:B------:R-:W-:Y:S02]  /*1ec00*/  MOV R208, R127 ;  /* 0x0000007f00d07202 */ /* 0x000fe40000000f00 */
[----:B------:R-:W-:Y:S01]  /*1ec10*/  MOV R210, R130 ;  /* 0x0000008200d27202 */ /* 0x000fe20000000f00 */
[----:B------:R-:W-:Y:S01]  /*1ec20*/  IMAD.MOV.U32 R140, RZ, RZ, R17 ;  /* 0x000000ffff8c7224 */ /* 0x000fe200078e0011 */
[----:B------:R-:W-:Y:S01]  /*1ec30*/  MOV R141, R16 ;  /* 0x00000010008d7202 */ /* 0x000fe20000000f00 */
[----:B------:R-:W-:Y:S01]  /*1ec40*/  IMAD.MOV.U32 R251, RZ, RZ, R19 ;  /* 0x000000fffffb7224 */ /* 0x000fe200078e0013 */
[----:B------:R-:W-:Y:S01]  /*1ec50*/  MOV R132, R18 ;  /* 0x0000001200847202 */ /* 0x000fe20000000f00 */
[----:B------:R-:W-:Y:S01]  /*1ec60*/  IMAD.MOV.U32 R206, RZ, RZ, R173 ;  /* 0x000000ffffce7224 */ /* 0x000fe200078e00ad */
[----:B------:R-:W4:Y:S01]  /*1ec70*/  LDSM.16.MT88.4 R16, [R215+0x13000] ;  /* 0x01300000d710783b */ /* 0x000f220000004200 */
[----:B------:R-:W-:Y:S01]  /*1ec80*/  IMAD.MOV.U32 R172, RZ, RZ, R211 ;  /* 0x000000ffffac7224 */ /* 0x000fe200078e00d3 */
[----:B------:R-:W-:Y:S01]  /*1ec90*/  MOV R173, R210 ;  /* 0x000000d200ad7202 */ /* 0x000fe20000000f00 */
[----:B------:R-:W-:Y:S01]  /*1eca0*/  IMAD.MOV.U32 R199, RZ, RZ, R209 ;  /* 0x000000ffffc77224 */ /* 0x000fe200078e00d1 */
[----:B---3--:R-:W-:Y:S01]  /*1ecb0*/  HMMA.16816.F32 R188, R4, R22, R156 ;  /* 0x0000001604bc723c */ /* 0x008fe2000000189c */
[----:B------:R-:W-:-:S05]  /*1ecc0*/  IMAD.MOV.U32 R197, RZ, RZ, R208 ;  /* 0x000000ffffc57224 */ /* 0x000fca00078e00d0 */
[C---:B------:R-:W-:Y:S01]  /*1ecd0*/  HMMA.16816.F32 R208, R4.reuse, R20, R164 ;  /* 0x0000001404d0723c */ /* 0x040fe200000018a4 */
[----:B------:R-:W-:Y:S05]  /*1ece0*/  LDSM.16.MT88.4 R20, [R215+0x15000] ;  /* 0x01500000d714783b */ /* 0x000fea0000004200 */
[----:B------:R-:W-:Y:S01]  /*1ecf0*/  HMMA.16816.F32 R192, R4, R14, R180 ;  /* 0x0000000e04c0723c */ /* 0x000fe200000018b4 */
[----:B------:R-:W3:Y:S01]  /*1ed00*/  LDSM.16.MT88.4 R12, [R213+0x15000] ;  /* 0x01500000d50c783b */ /* 0x000ee20000004200 */
[----:B------:R-:W-:Y:S02]  /*1ed10*/  IMAD.MOV.U32 R130, RZ, RZ, R126 ;  /* 0x000000ffff827224 */ /* 0x000fe400078e007e */
[----:B------:R-:W-:Y:S01]  /*1ed20*/  IMAD.MOV.U32 R143, RZ, RZ, R137 ;  /* 0x000000ffff8f7224 */ /* 0x000fe200078e0089 */
[----:B------:R-:W-:Y:S01]  /*1ed30*/  MOV R137, R124 ;  /* 0x0000007c00897202 */ /* 0x000fe20000000f00 */
[----:B------:R-:W-:Y:S01]  /*1ed40*/  IMAD.MOV.U32 R127, RZ, RZ, R29 ;  /* 0x000000ffff7f7224 */ /* 0x000fe200078e001d */
[----:B------:R-:W-:Y:S01]  /*1ed50*/  MOV R126, R30 ;  /* 0x0000001e007e7202 */ /* 0x000fe20000000f00 */
[----:B------:R-:W-:Y:S01]  /*1ed60*/  IMAD.MOV.U32 R125, RZ, RZ, R31 ;  /* 0x000000ffff7d7224 */ /* 0x000fe200078e001f */
[----:B------:R-:W-:-:S02]  /*1ed70*/  MOV R124, R28 ;  /* 0x0000001c007c7202 */ /* 0x000fc40000000f00 */
[----:B------:R-:W3:Y:S01]  /*1ed80*/  LDSM.16.MT88.4 R28, [R216+0x15000] ;  /* 0x01500000d81c783b */ /* 0x000ee20000004200 */
[----:B------:R-:W-:Y:S01]  /*1ed90*/  MOV R198, R130 ;  /* 0x0000008200c67202 */ /* 0x000fe20000000f00 */
[----:B------:R-:W-:Y:S01]  /*1eda0*/  IMAD.MOV.U32 R130, RZ, RZ, R121 ;  /* 0x000000ffff827224 */ /* 0x000fe200078e0079 */
[----:B------:R-:W-:Y:S01]  /*1edb0*/  MOV R196, R120 ;  /* 0x0000007800c47202 */ /* 0x000fe20000000f00 */
[----:B------:R-:W-:Y:S01]  /*1edc0*/  IMAD.MOV.U32 R167, RZ, RZ, R123 ;  /* 0x000000ffffa77224 */ /* 0x000fe200078e007b */
[----:B------:R-:W-:Y:S01]  /*1edd0*/  MOV R166, R122 ;  /* 0x0000007a00a67202 */ /* 0x000fe20000000f00 */
        /* <DEDUP_REMOVED lines=8> */
[C---:B----4-:R-:W-:Y:S01]  /*1ee60*/  HMMA.16816.F32 R112, R4.reuse, R16, R112 ;  /* 0x000000100470723c */ /* 0x050fe20000001870 */
[----:B------:R-:W-:Y:S01]  /*1ee70*/  MOV R159, R166 ;  /* 0x000000a6009f7202 */ /* 0x000fe20000000f00 */
[----:B------:R-:W-:Y:S01]  /*1ee80*/  IMAD.MOV.U32 R119, RZ, RZ, R167 ;  /* 0x000000ffff777224 */ /* 0x000fe200078e00a7 */
[----:B------:R-:W-:Y:S01]  /*1ee90*/  MOV R165, R173 ;  /* 0x000000ad00a57202 */ /* 0x000fe20000000f00 */
[----:B------:R-:W-:Y:S02]  /*1eea0*/  IMAD.MOV.U32 R164, RZ, RZ, R172 ;  /* 0x000000ffffa47224 */ /* 0x000fe400078e00ac */
[----:B------:R-:W-:Y:S01]  /*1eeb0*/  HMMA.16816.F32 R180, R4, R18, R108 ;  /* 0x0000001204b4723c */ /* 0x000fe2000000186c */
[----:B------:R-:W4:Y:S01]  /*1eec0*/  LDSM.16.MT88.4 R16, [R213+0x17000] ;  /* 0x01700000d510783b */ /* 0x000f220000004200 */
[----:B------:R-:W-:Y:S02]  /*1eed0*/  IMAD.MOV.U32 R166, RZ, RZ, R174 ;  /* 0x000000ffffa67224 */ /* 0x000fe400078e00ae */
[----:B-1----:R-:W-:Y:S01]  /*1eee0*/  FFMA.FTZ R8, R143, R0, -R3 ;  /* 0x000000008f087223 */ /* 0x002fe20000010803 */
[----:B------:R-:W-:-:S03]  /*1eef0*/  IMAD.MOV.U32 R143, RZ, RZ, R250 ;  /* 0x000000ffff8f7224 */ /* 0x000fc600078e00fa */
[----:B------:R1:W-:Y:S01]  /*1ef00*/  MUFU.EX2 R250, R8 ;  /* 0x0000000800fa7308 */ /* 0x0003e20000000800 */
[----:B------:R-:W-:Y:S01]  /*1ef10*/  MOV R167, R175 ;  /* 0x000000af00a77202 */ /* 0x000fe20000000f00 */
[----:B---3--:R-:W-:Y:S01]  /*1ef20*/  HMMA.16816.F32 R176, R4, R14, R56 ;  /* 0x0000000e04b0723c */ /* 0x008fe20000001838 */
        /* <DEDUP_REMOVED lines=21> */
[----:B------:R-:W-:Y:S01]  /*1f080*/  HMMA.16816.F32 R196, R4, R28, R68 ;  /* 0x0000001c04c4723c */ /* 0x000fe20000001844 */
[----:B------:R-:W-:-:S05]  /*1f090*/  IMAD.MOV.U32 R117, RZ, RZ, R159 ;  /* 0x000000ffff757224 */ /* 0x000fca00078e009f */
[----:B------:R-:W-:Y:S01]  /*1f0a0*/  HMMA.16816.F32 R136, R4, R30, R48 ;  /* 0x0000001e0488723c */ /* 0x000fe20000001830 */
[----:B------:R-:W-:-:S05]  /*1f0b0*/  IMAD.MOV.U32 R159, RZ, RZ, R168 ;  /* 0x000000ffff9f7224 */ /* 0x000fca00078e00a8 */
[C---:B------:R-:W-:Y:S01]  /*1f0c0*/  HMMA.16816.F32 R28, R4.reuse, R22, R44 ;  /* 0x00000016041c723c */ /* 0x040fe2000000182c */
[----:B------:R3:W1:Y:S01]  /*1f0d0*/  MUFU.EX2 R44, R3 ;  /* 0x00000003002c7308 */ /* 0x0006620000000800 */
[----:B------:R-:W-:Y:S01]  /*1f0e0*/  MOV R168, R240 ;  /* 0x000000f000a87202 */ /* 0x000fe20000000f00 */
[----:B------:R-:W-:Y:S01]  /*1f0f0*/  IMAD.MOV.U32 R50, RZ, RZ, R56 ;  /* 0x000000ffff327224 */ /* 0x000fe200078e0038 */
[----:B------:R-:W-:Y:S02]  /*1f100*/  MOV R59, R148 ;  /* 0x00000094003b7202 */ /* 0x000fe40000000f00 */
[----:B------:R-:W-:Y:S01]  /*1f110*/  HMMA.16816.F32 R204, R4, R12, R104 ;  /* 0x0000000c04cc723c */ /* 0x000fe20000001868 */
[----:B--2---:R-:W-:Y:S02]  /*1f120*/  MOV R48, R52 ;  /* 0x0000003400307202 */ /* 0x004fe40000000f00 */
[----:B------:R-:W-:Y:S01]  /*1f130*/  MOV R49, R116 ;  /* 0x0000007400317202 */ /* 0x000fe20000000f00 */
[----:B------:R-:W-:-:S02]  /*1f140*/  IMAD.MOV.U32 R51, RZ, RZ, R124 ;  /* 0x000000ffff337224 */ /* 0x000fc400078e007c */
[----:B---3--:R-:W-:Y:S01]  /*1f150*/  FFMA.FTZ R3, R164, R0, -R2 ;  /* 0x00000000a4037223 */ /* 0x008fe20000010802 */
[----:B------:R-:W-:Y:S01]  /*1f160*/  IMAD.MOV.U32 R107, RZ, RZ, R157 ;  /* 0x000000ffff6b7224 */ /* 0x000fe200078e009d */
[----:B------:R-:W-:Y:S01]  /*1f170*/  MOV R69, R57 ;  /* 0x0000003900457202 */ /* 0x000fe20000000f00 */
[----:B------:R-:W-:Y:S01]  /*1f180*/  IMAD.MOV.U32 R68, RZ, RZ, R58 ;  /* 0x000000ffff447224 */ /* 0x000fe200078e003a */
        /* <DEDUP_REMOVED lines=11> */
[----:B----4-:R-:W-:Y:S01]  /*1f240*/  HMMA.16816.F32 R20, R4, R16, R60 ;  /* 0x000000100414723c */ /* 0x010fe2000000183c */
[----:B------:R-:W-:Y:S01]  /*1f250*/  MOV R118, R150 ;  /* 0x0000009600767202 */ /* 0x000fe20000000f00 */
[----:B------:R-:W-:Y:S01]  /*1f260*/  IMAD.MOV.U32 R71, RZ, RZ, R168 ;  /* 0x000000ffff477224 */ /* 0x000fe200078e00a8 */
[----:B------:R-:W3:Y:S01]  /*1f270*/  LDSM.16.MT88.4 R12, [R214+0x17000] ;  /* 0x01700000d60c783b */ /* 0x000ee20000004200 */
[----:B--2---:R-:W-:Y:S01]  /*1f280*/  FFMA.FTZ R3, R143, R0, -R2 ;  /* 0x000000008f037223 */ /* 0x004fe20000010802 */
[----:B------:R-:W-:-:S03]  /*1f290*/  MOV R49, R50 ;  /* 0x0000003200317202 */ /* 0x000fc60000000f00 */
[----:B------:R2:W4:Y:S01]  /*1f2a0*/  MUFU.EX2 R132, R3 ;  /* 0x0000000300847308 */ /* 0x0005220000000800 */
[----:B------:R-:W-:Y:S01]  /*1f2b0*/  IMAD.MOV.U32 R50, RZ, RZ, R51 ;  /* 0x000000ffff327224 */ /* 0x000fe200078e0033 */
[----:B------:R-:W-:Y:S02]  /*1f2c0*/  MOV R106, R156 ;  /* 0x0000009c006a7202 */ /* 0x000fe40000000f00 */
[----:B------:R-:W-:Y:S01]  /*1f2d0*/  MOV R51, R56 ;  /* 0x0000003800337202 */ /* 0x000fe20000000f00 */
[----:B------:R-:W-:Y:S01]  /*1f2e0*/  IMAD.MOV.U32 R56, RZ, RZ, R57 ;  /* 0x000000ffff387224 */ /* 0x000fe200078e0039 */
[----:B------:R-:W-:Y:S02]  /*1f2f0*/  MOV R57, R58 ;  /* 0x0000003a00397202 */ /* 0x000fe40000000f00 */
[----:B------:R-:W-:Y:S01]  /*1f300*/  MOV R158, R167 ;  /* 0x000000a7009e7202 */ /* 0x000fe20000000f00 */
[----:B--2---:R-:W-:Y:S01]  /*1f310*/  FFMA.FTZ R3, R59, R0, -R2 ;  /* 0x000000003b037223 */ /* 0x004fe20000010802 */
[----:B------:R-:W-:Y:S01]  /*1f320*/  MOV R59, R105 ;  /* 0x00000069003b7202 */ /* 0x000fe20000000f00 */
        /* <DEDUP_REMOVED lines=14> */
[----:B-1----:R-:W-:Y:S01]  /*1f410*/  HMMA.16816.F32 R124, R4, R8, R84 ;  /* 0x00000008047c723c */ /* 0x002fe20000001854 */
[----:B------:R-:W-:Y:S01]  /*1f420*/  IMAD.MOV.U32 R53, RZ, RZ, R166 ;  /* 0x000000ffff357224 */ /* 0x000fe200078e00a6 */
[----:B------:R-:W-:Y:S01]  /*1f430*/  MOV R63, R131 ;  /* 0x00000083003f7202 */ /* 0x000fe20000000f00 */
[----:B------:R-:W-:-:S02]  /*1f440*/  IMAD.MOV.U32 R129, RZ, RZ, R223 ;  /* 0x000000ffff817224 */ /* 0x000fc400078e00df */
[----:B------:R-:W-:Y:S01]  /*1f450*/  FFMA.FTZ R0, R104, R0, -R2 ;  /* 0x0000000068007223 */ /* 0x000fe20000010802 */
[----:B------:R-:W-:Y:S01]  /*1f460*/  IMAD.MOV.U32 R105, RZ, RZ, R156 ;  /* 0x000000ffff697224 */ /* 0x000fe200078e009c */
[C---:B------:R-:W-:Y:S01]  /*1f470*/  HMMA.16816.F32 R116, R4.reuse, R24, R88 ;  /* 0x000000180474723c */ /* 0x040fe20000001858 */
[----:B------:R-:W-:Y:S01]  /*1f480*/  IMAD.MOV.U32 R9, RZ, RZ, R44 ;  /* 0x000000ffff097224 */ /* 0x000fe200078e002c */
[----:B------:R1:W5:Y:S01]  /*1f490*/  LDL.LU R223, [R1+0x44] ;  /* 0x0000440001df7983 */ /* 0x0003620000300800 */
[----:B------:R-:W-:Y:S01]  /*1f4a0*/  IMAD.MOV.U32 R86, RZ, RZ, R60 ;  /* 0x000000ffff567224 */ /* 0x000fe200078e003c */
[----:B------:R-:W-:Y:S01]  /*1f4b0*/  MOV R104, R157 ;  /* 0x0000009d00687202 */ /* 0x000fe20000000f00 */
[----:B------:R-:W-:Y:S01]  /*1f4c0*/  IMAD.MOV.U32 R44, RZ, RZ, R221 ;  /* 0x000000ffff2c7224 */ /* 0x000fe200078e00dd */
[----:B------:R-:W-:Y:S01]  /*1f4d0*/  HMMA.16816.F32 R24, R4, R26, R76 ;  /* 0x0000001a0418723c */ /* 0x000fe2000000184c */
        /* <DEDUP_REMOVED lines=9> */
[----:B------:R-:W-:Y:S01]  /*1f570*/  IMAD.MOV.U32 R62, RZ, RZ, R52 ;  /* 0x000000ffff3e7224 */ /* 0x000fe200078e0034 */
[----:B------:R-:W-:Y:S01]  /*1f580*/  MOV R71, R219 ;  /* 0x000000db00477202 */ /* 0x000fe20000000f00 */
[----:B------:R-:W-:Y:S01]  /*1f590*/  IMAD.MOV.U32 R52, RZ, RZ, R218 ;  /* 0x000000ffff347224 */ /* 0x000fe200078e00da */
[----:B------:R-:W-:Y:S01]  /*1f5a0*/  MOV R2, R69 ;  /* 0x0000004500027202 */ /* 0x000fe20000000f00 */
[----:B------:R1:W5:Y:S01]  /*1f5b0*/  LDL.LU R219, [R1+0x34] ;  /* 0x0000340001db7983 */ /* 0x0003620000300800 */
        /* <DEDUP_REMOVED lines=8> */
[----:B------:R-:W-:-:S03]  /*1f640*/  IMAD.MOV.U32 R105, RZ, RZ, R212 ;  /* 0x000000ffff697224 */ /* 0x000fc600078e00d4 */
[----:B------:R1:W5:Y:S04]  /*1f650*/  LDL.LU R212, [R1+0x28] ;  /* 0x0000280001d47983 */ /* 0x0003680000300800 */
[----:B------:R1:W5:Y:S01]  /*1f660*/  LDL.LU R133, [R1+0x24] ;  /* 0x0000240001857983 */ /* 0x0003620000300800 */
[----:B------:R-:W-:Y:S01]  /*1f670*/  MOV R164, R169 ;  /* 0x000000a900a47202 */ /* 0x000fe20000000f00 */
[----:B------:R-:W-:Y:S01]  /*1f680*/  IMAD.MOV.U32 R165, RZ, RZ, R170 ;  /* 0x000000ffffa57224 */ /* 0x000fe200078e00aa */
[C---:B------:R-:W-:Y:S01]  /*1f690*/  HMMA.16816.F32 R16, R4.reuse, R18, R40 ;  /* 0x000000120410723c */ /* 0x040fe20000001828 */
[----:B------:R-:W-:Y:S01]  /*1f6a0*/  IMAD.MOV.U32 R169, RZ, RZ, R141 ;  /* 0x000000ffffa97224 */ /* 0x000fe200078e008d */
[----:B------:R-:W2:Y:S01]  /*1f6b0*/  LDSM.16.MT88.4 R40, [R213+0x13800] ;  /* 0x01380000d528783b */ /* 0x000ea20000004200 */
[----:B------:R-:W-:Y:S01]  /*1f6c0*/  MOV R170, R140 ;  /* 0x0000008c00aa7202 */ /* 0x000fe20000000f00 */
[----:B------:R-:W-:Y:S01]  /*1f6d0*/  IMAD.MOV.U32 R73, RZ, RZ, R164 ;  /* 0x000000ffff497224 */ /* 0x000fe200078e00a4 */
[----:B------:R-:W-:Y:S01]  /*1f6e0*/  MOV R72, R165 ;  /* 0x000000a500487202 */ /* 0x000fe20000000f00 */
[----:B------:R-:W-:Y:S01]  /*1f6f0*/  IMAD.MOV.U32 R47, RZ, RZ, R48 ;  /* 0x000000ffff2f7224 */ /* 0x000fe200078e0030 */
[----:B------:R-:W-:Y:S01]  /*1f700*/  MOV R168, R169 ;  /* 0x000000a900a87202 */ /* 0x000fe20000000f00 */
[----:B------:R-:W1:Y:S01]  /*1f710*/  LDSM.16.MT88.4 R164, [R215+0x11800] ;  /* 0x01180000d7a4783b */ /* 0x000e620000004200 */
[----:B------:R-:W-:Y:S01]  /*1f720*/  MOV R46, R49 ;  /* 0x00000031002e7202 */ /* 0x000fe20000000f00 */
[----:B------:R-:W-:Y:S01]  /*1f730*/  IMAD.MOV.U32 R75, RZ, RZ, R158 ;  /* 0x000000ffff4b7224 */ /* 0x000fe200078e009e */
[----:B------:R-:W-:Y:S01]  /*1f740*/  MOV R74, R159 ;  /* 0x0000009f004a7202 */ /* 0x000fe20000000f00 */
[----:B------:R-:W1:Y:S01]  /*1f750*/  LDSM.16.MT88.4 R140, [R213+0x11800] ;  /* 0x01180000d58c783b */ /* 0x000e620000004200 */
[----:B------:R-:W-:Y:S01]  /*1f760*/  IMAD.MOV.U32 R169, RZ, RZ, R170 ;  /* 0x000000ffffa97224 */ /* 0x000fe200078e00aa */
[----:B------:R-:W-:Y:S01]  /*1f770*/  MOV R45, R128 ;  /* 0x00000080002d7202 */ /* 0x000fe20000000f00 */
[----:B---3--:R-:W-:Y:S01]  /*1f780*/  HMMA.16816.F32 R108, R4, R12, R36 ;  /* 0x0000000c046c723c */ /* 0x008fe20000001824 */
[----:B------:R-:W-:Y:S01]  /*1f790*/  MOV R170, R171 ;  /* 0x000000ab00aa7202 */ /* 0x000fe20000000f00 */
[----:B------:R-:W3:Y:S01]  /*1f7a0*/  LDSM.16.MT88.4 R156, [R216+0x11800] ;  /* 0x01180000d89c783b */ /* 0x000ee20000004200 */
[----:B------:R-:W-:Y:S01]  /*1f7b0*/  IMAD.MOV.U32 R171, RZ, RZ, R251 ;  /* 0x000000ffffab7224 */ /* 0x000fe200078e00fb */
[----:B------:R-:W-:-:S02]  /*1f7c0*/  MOV R8, R64 ;  /* 0x0000004000087202 */ /* 0x000fc40000000f00 */
[C---:B------:R-:W-:Y:S01]  /*1f7d0*/  HMMA.16816.F32 R32, R4.reuse, R10, R32 ;  /* 0x0000000a0420723c */ /* 0x040fe20000001820 */
[----:B------:R4:W-:Y:S01]  /*1f7e0*/  MUFU.EX2 R251, R0 ;  /* 0x0000000000fb7308 */ /* 0x0009e20000000800 */
[----:B------:R-:W-:Y:S01]  /*1f7f0*/  IMAD.MOV.U32 R38, RZ, RZ, R56 ;  /* 0x000000ffff267224 */ /* 0x000fe200078e0038 */
[----:B------:R-:W-:Y:S01]  /*1f800*/  MOV R39, R57 ;  /* 0x0000003900277202 */ /* 0x000fe20000000f00 */
[----:B------:R-:W-:Y:S01]  /*1f810*/  IMAD.MOV.U32 R89, RZ, RZ, R46 ;  /* 0x000000ffff597224 */ /* 0x000fe200078e002e */
[----:B------:R-:W-:Y:S01]  /*1f820*/  LDSM.16.MT88.4 R148, [R214+0x11800] ;  /* 0x01180000d694783b */ /* 0x000fe20000004200 */
[----:B------:R-:W-:Y:S01]  /*1f830*/  HMMA.16816.F32 R12, R4, R14, R80 ;  /* 0x0000000e040c723c */ /* 0x000fe20000001850 */
[----:B------:R-:W-:Y:S02]  /*1f840*/  MOV R11, R67 ;  /* 0x00000043000b7202 */ /* 0x000fe40000000f00 */
[----:B------:R-:W3:Y:S01]  /*1f850*/  LDSM.16.MT88.4 R64, [R215+0x13800] ;  /* 0x01380000d740783b */ /* 0x000ee20000004200 */
[----:B------:R-:W-:Y:S01]  /*1f860*/  MOV R88, R45 ;  /* 0x0000002d00587202 */ /* 0x000fe20000000f00 */
[----:B------:R-:W-:Y:S01]  /*1f870*/  IMAD.MOV.U32 R46, RZ, RZ, R74 ;  /* 0x000000ffff2e7224 */ /* 0x000fe200078e004a */
[----:B------:R-:W-:Y:S01]  /*1f880*/  MOV R90, R47 ;  /* 0x0000002f005a7202 */ /* 0x000fe20000000f00 */
[----:B------:R-:W-:Y:S01]  /*1f890*/  IMAD.MOV.U32 R82, RZ, RZ, R58 ;  /* 0x000000ffff527224 */ /* 0x000fe200078e003a */
[----:B------:R-:W-:-:S02]  /*1f8a0*/  MOV R83, R59 ;  /* 0x0000003b00537202 */ /* 0x000fc40000000f00 */
[----:B------:R-:W3:Y:S01]  /*1f8b0*/  LDSM.16.MT88.4 R56, [R216+0x13800] ;  /* 0x01380000d838783b */ /* 0x000ee20000004200 */
[----:B------:R-:W-:Y:S01]  /*1f8c0*/  MOV R45, R73 ;  /* 0x00000049002d7202 */ /* 0x000fe20000000f00 */
[----:B----4-:R-:W-:Y:S01]  /*1f8d0*/  IMAD.MOV.U32 R0, RZ, RZ, R44 ;  /* 0x000000ffff007224 */ /* 0x010fe200078e002c */
[----:B------:R-:W-:Y:S01]  /*1f8e0*/  MOV R47, R75 ;  /* 0x0000004b002f7202 */ /* 0x000fe20000000f00 */
[----:B------:R-:W-:Y:S02]  /*1f8f0*/  IMAD.MOV.U32 R44, RZ, RZ, R72 ;  /* 0x000000ffff2c7224 */ /* 0x000fe400078e0048 */
[----:B------:R-:W4:Y:S01]  /*1f900*/  LDSM.16.MT88.4 R72, [R213+0x15800] ;  /* 0x01580000d548783b */ /* 0x000f220000004200 */
[----:B------:R-:W2:Y:S01]  /*1f910*/  MUFU.EX2 R3, R3 ;  /* 0x0000000300037308 */ /* 0x000ea20000000800 */
[----:B------:R-:W-:Y:S01]  /*1f920*/  IMAD.MOV.U32 R36, RZ, RZ, R50 ;  /* 0x000000ffff247224 */ /* 0x000fe200078e0032 */
[----:B------:R-:W-:Y:S02]  /*1f930*/  MOV R37, R51 ;  /* 0x0000003300257202 */ /* 0x000fe40000000f00 */
[----:B------:R-:W4:Y:S01]  /*1f940*/  LDSM.16.MT88.4 R48, [R214+0x13800] ;  /* 0x01380000d630783b */ /* 0x000f220000004200 */
[----:B------:R-:W-:Y:S01]  /*1f950*/  IMAD.MOV.U32 R107, RZ, RZ, R129 ;  /* 0x000000ffff6b7224 */ /* 0x000fe200078e0081 */
[----:B------:R-:W-:Y:S01]  /*1f960*/  MOV R106, R130 ;  /* 0x00000082006a7202 */ /* 0x000fe20000000f00 */
[----:B------:R-:W-:Y:S01]  /*1f970*/  IMAD.MOV.U32 R84, RZ, RZ, R82 ;  /* 0x000000ffff547224 */ /* 0x000fe200078e0052 */
[----:B------:R-:W-:-:S02]  /*1f980*/  F2FP.F16.F32.PACK_AB R128, R250, R11 ;  /* 0x0000000bfa80723e */ /* 0x000fc400000000ff */
[----:B------:R-:W-:Y:S02]  /*1f990*/  F2FP.F16.F32.PACK_AB R129, R132, R240 ;  /* 0x000000f08481723e */ /* 0x000fe400000000ff */
        /* <DEDUP_REMOVED lines=11> */
[----:B------:R-:W-:Y:S01]  /*1fa50*/  IMAD.MOV.U32 R60, RZ, RZ, R68 ;  /* 0x000000ffff3c7224 */ /* 0x000fe200078e0044 */
[----:B------:R-:W-:-:S04]  /*1fa60*/  MOV R63, R71 ;  /* 0x00000047003f7202 */ /* 0x000fc80000000f00 */
[----:B------:R-:W-:Y:S01]  /*1fa70*/  HMMA.16816.F32 R40, R128, R42, R84 ;  /* 0x0000002a8028723c */ /* 0x000fe20000001854 */
[----:B------:R-:W-:-:S06]  /*1fa80*/  IMAD.MOV.U32 R68, RZ, RZ, R52 ;  /* 0x000000ffff447224 */ /* 0x000fcc00078e0034 */
[----:B------:R-:W-:Y:S01]  /*1fa90*/  MOV R84, R61 ;  /* 0x0000003d00547202 */ /* 0x000fe20000000f00 */
[----:B------:R-:W-:Y:S01]  /*1faa0*/  IMAD.MOV.U32 R85, RZ, RZ, R62 ;  /* 0x000000ffff557224 */ /* 0x000fe200078e003e */
[----:B------:R-:W-:Y:S01]  /*1fab0*/  MOV R61, R69 ;  /* 0x00000045003d7202 */ /* 0x000fe20000000f00 */
[----:B------:R-:W-:Y:S01]  /*1fac0*/  IMAD.MOV.U32 R62, RZ, RZ, R70 ;  /* 0x000000ffff3e7224 */ /* 0x000fe200078e0046 */
[C---:B-1----:R-:W-:Y:S01]  /*1fad0*/  HMMA.16816.F32 R168, R128.reuse, R164, R168 ;  /* 0x000000a480a8723c */ /* 0x042fe200000018a8 */
[----:B------:R-:W-:Y:S01]  /*1fae0*/  MOV R87, R79 ;  /* 0x0000004f00577202 */ /* 0x000fe20000000f00 */
[----:B------:R-:W-:Y:S01]  /*1faf0*/  IMAD.MOV.U32 R79, RZ, RZ, R0 ;  /* 0x000000ffff4f7224 */ /* 0x000fe200078e0000 */
[----:B------:R-:W-:Y:S01]  /*1fb00*/  MOV R69, R53 ;  /* 0x0000003500457202 */ /* 0x000fe20000000f00 */
[----:B------:R-:W-:Y:S01]  /*1fb10*/  IMAD.MOV.U32 R0, RZ, RZ, R46 ;  /* 0x000000ffff007224 */ /* 0x000fe200078e002e */
[----:B------:R-:W-:Y:S01]  /*1fb20*/  MOV R70, R55 ;  /* 0x0000003700467202 */ /* 0x000fe20000000f00 */
[----:B------:R-:W-:Y:S01]  /*1fb30*/  HMMA.16816.F32 R144, R128, R140, R144 ;  /* 0x0000008c8090723c */ /* 0x000fe20000001890 */
[----:B------:R-:W-:Y:S01]  /*1fb40*/  IMAD.MOV.U32 R71, RZ, RZ, R54 ;  /* 0x000000ffff477224 */ /* 0x000fe200078e0036 */
[----:B------:R-:W-:-:S04]  /*1fb50*/  MOV R2, R47 ;  /* 0x0000002f00027202 */ /* 0x000fc80000000f00 */
[C---:B------:R-:W-:Y:S06]  /*1fb60*/  HMMA.16816.F32 R164, R128.reuse, R166, R192 ;  /* 0x000000a680a4723c */ /* 0x040fec00000018c0 */
[C---:B------:R-:W-:Y:S01]  /*1fb70*/  HMMA.16816.F32 R140, R128.reuse, R142, R92 ;  /* 0x0000008e808c723c */ /* 0x040fe2000000185c */
[----:B------:R-:W-:Y:S01]  /*1fb80*/  MOV R192, R4 ;  /* 0x0000000400c07202 */ /* 0x000fe20000000f00 */
[----:B------:R-:W-:Y:S01]  /*1fb90*/  IMAD.MOV.U32 R193, RZ, RZ, R5 ;  /* 0x000000ffffc17224 */ /* 0x000fe200078e0005 */
[----:B------:R-:W-:Y:S01]  /*1fba0*/  MOV R194, R6 ;  /* 0x0000000600c27202 */ /* 0x000fe20000000f00 */
[----:B------:R-:W-:Y:S01]  /*1fbb0*/  IMAD.MOV.U32 R195, RZ, RZ, R7 ;  /* 0x000000ffffc37224 */ /* 0x000fe200078e0007 */
[----:B------:R-:W-:Y:S01]  /*1fbc0*/  MOV R4, R60 ;  /* 0x0000003c00047202 */ /* 0x000fe20000000f00 */
[----:B---3--:R-:W-:Y:S01]  /*1fbd0*/  HMMA.16816.F32 R160, R128, R156, R160 ;  /* 0x0000009c80a0723c */ /* 0x008fe200000018a0 */
[----:B------:R-:W-:Y:S01]  /*1fbe0*/  IMAD.MOV.U32 R95, RZ, RZ, R78 ;  /* 0x000000ffff5f7224 */ /* 0x000fe200078e004e */
[----:B------:R-:W-:Y:S01]  /*1fbf0*/  MOV R6, R62 ;  /* 0x0000003e00067202 */ /* 0x000fe20000000f00 */
[----:B------:R-:W-:Y:S01]  /*1fc00*/  IMAD.MOV.U32 R5, RZ, RZ, R61 ;  /* 0x000000ffff057224 */ /* 0x000fe200078e003d */
[----:B------:R-:W-:-:S02]  /*1fc10*/  MOV R7, R63 ;  /* 0x0000003f00077202 */ /* 0x000fc40000000f00 */
[----:B------:R-:W-:Y:S01]  /*1fc20*/  HMMA.16816.F32 R156, R128, R158, R100 ;  /* 0x0000009e809c723c */ /* 0x000fe20000001864 */
[----:B------:R-:W-:-:S05]  /*1fc30*/  MOV R94, R0 ;  /* 0x00000000005e7202 */ /* 0x000fca0000000f00 */
[C---:B------:R-:W-:Y:S01]  /*1fc40*/  HMMA.16816.F32 R60, R128.reuse, R64, R112 ;  /* 0x00000040803c723c */ /* 0x040fe20000001870 */
        /* <DEDUP_REMOVED lines=11> */
[C---:B------:R-:W-:Y:S01]  /*1fd00*/  HMMA.16816.F32 R64, R128.reuse, R66, R180 ;  /* 0x000000428040723c */ /* 0x040fe200000018b4 */
[----:B------:R-:W-:Y:S05]  /*1fd10*/  LDSM.16.MT88.4 R112, [R214+0x17800] ;  /* 0x01780000d670783b */ /* 0x000fea0000004200 */
[C---:B------:R-:W-:Y:S01]  /*1fd20*/  HMMA.16816.F32 R56, R128.reuse, R58, R184 ;  /* 0x0000003a8038723c */ /* 0x040fe200000018b8 */
[----:B------:R-:W-:Y:S01]  /*1fd30*/  MOV R183, R70 ;  /* 0x0000004600b77202 */ /* 0x000fe20000000f00 */
[----:B------:R-:W-:Y:S01]  /*1fd40*/  IMAD.MOV.U32 R182, RZ, RZ, R71 ;  /* 0x000000ffffb67224 */ /* 0x000fe200078e0047 */
[----:B------:R-:W-:Y:S01]  /*1fd50*/  MOV R180, R107 ;  /* 0x0000006b00b47202 */ /* 0x000fe20000000f00 */
[----:B------:R-:W-:Y:S02]  /*1fd60*/  LDSM.16.MT88.4 R120, [R216+0x17800] ;  /* 0x01780000d878783b */ /* 0x000fe40000004200 */
[----:B----4-:R-:W-:Y:S01]  /*1fd70*/  HMMA.16816.F32 R68, R128, R72, R204 ;  /* 0x000000488044723c */ /* 0x010fe200000018cc */
[----:B------:R-:W-:Y:S01]  /*1fd80*/  IMAD.MOV.U32 R184, RZ, RZ, R95 ;  /* 0x000000ffffb87224 */ /* 0x000fe200078e005f */
[----:B------:R-:W-:Y:S01]  /*1fd90*/  MOV R92, R77 ;  /* 0x0000004d005c7202 */ /* 0x000fe20000000f00 */
[----:B------:R-:W-:Y:S01]  /*1fda0*/  IMAD.MOV.U32 R95, RZ, RZ, R2 ;  /* 0x000000ffff5f7224 */ /* 0x000fe200078e0002 */
[----:B------:R-:W1:Y:S01]  /*1fdb0*/  LDSM.16.MT88.4 R88, [R216+0x15800] ;  /* 0x01580000d858783b */ /* 0x000e620000004200 */
[----:B------:R-:W-:-:S02]  /*1fdc0*/  IMAD.MOV.U32 R2, RZ, RZ, R106 ;  /* 0x000000ffff027224 */ /* 0x000fc400078e006a */
        /* <DEDUP_REMOVED lines=8> */
[----:B------:R-:W-:Y:S02]  /*1fe50*/  IMAD.MOV.U32 R93, RZ, RZ, R78 ;  /* 0x000000ffff5d7224 */ /* 0x000fe400078e004e */
        /* <DEDUP_REMOVED lines=74> */
.L_x_6302:
        /* <DEDUP_REMOVED lines=81> */
.L_x_6295:
[----:B--2---:R-:W-:Y:S02]  /*20810*/  R2UR UR4, R134 ;  /* 0x00000000860472ca */ /* 0x004fe400000e0000 */
[----:B------:R-:W-:Y:S11]  /*20820*/  R2UR UR5, R135 ;  /* 0x00000000870572ca */ /* 0x000ff600000e0000 */
[----:B------:R-:W-:Y:S02]  /*20830*/  @!UPT UIADD3 URZ, URZ, URZ, URZ ;  /* 0x0000003f3f3ff290 */ /* 0x000fe4000fffe03f */
[----:B-1-3--:R-:W2:Y:S02]  /*20840*/  LD.E R0, desc[UR4][R172.64+0x40] ;  /* 0x00004004ac007980 */ /* 0x00aea4000c101900 */
[----:B--2---:R-:W-:Y:S05]  /*20850*/  IMAD.U32 R0, R0, -0x40, RZ ;  /* 0xffffffc000007824 */ /* 0x004fea00078e00ff */
[----:B------:R-:W-:Y:S02]  /*20860*/  SHF.R.S32.HI R3, RZ, 0x1f, R0 ;  /* 0x0000001fff037819 */ /* 0x000fe40000011400 */
.L_x_6296:
[----:B------:R-:W-:Y:S05]  /*20870*/  BSYNC B0 ;  /* 0x0000000000007941 */ /* 0x000fea0003800000 */
.L_x_6294:
[----:B------:R-:W2:Y:S01]  /*20880*/  LDL R5, [R1] ;  /* 0x0000000001057983 */ /* 0x000ea20000100800 */
[C---:B------:R-:W-:Y:S01]  /*20890*/  LOP3.LUT P6, RZ, R246.reuse, 0x1, RZ, 0xc0, !PT ;  /* 0x00000001f6ff7812 */ /* 0x040fe200078cc0ff */
[----:B------:R-:W-:Y:S01]  /*208a0*/  BSSY B1, `(.L_x_6297) ;  /* 0x0000284000017945 */ /* 0x000fe20003800000 */
[C---:B------:R-:W-:Y:S01]  /*208b0*/  LOP3.LUT P5, RZ, R246.reuse, 0x2, RZ, 0xc0, !PT ;  /* 0x00000002f6ff7812 */ /* 0x040fe200078ac0ff */
[----:B------:R-:W3:Y:S01]  /*208c0*/  LDL R4, [R1+0x8] ;  /* 0x0000080001047983 */ /* 0x000ee20000100800 */
[C---:B------:R-:W-:Y:S02]  /*208d0*/  LOP3.LUT P4, RZ, R246.reuse, 0x4, RZ, 0xc0, !PT ;  /* 0x00000004f6ff7812 */ /* 0x040fe4000788c0ff */
[----:B------:R-:W-:Y:S01]  /*208e0*/  LOP3.LUT P3, RZ, R246, 0x8, RZ, 0xc0, !PT ;  /* 0x00000008f6ff7812 */ /* 0x000fe2000786c0ff */
[----:B------:R-:W4:Y:S01]  /*208f0*/  LDL R241, [R1+0xc] ;  /* 0x00000c0001f17983 */ /* 0x000f220000100800 */
        /* <DEDUP_REMOVED lines=51> */
[----:B----4-:R-:W-:Y:S01]  /*20c30*/  ISETP.GT.AND P0, PT, R240, R241, PT ;  /* 0x000000f1f000720c */ /* 0x010fe20003f04270 */
        /* <DEDUP_REMOVED lines=444> */
.L_x_6300:
[----:B------:R-:W-:Y:S02]  /*22800*/  R2UR UR4, R134 ;  /* 0x00000000860472ca */ /* 0x000fe400000e0000 */
[----:B------:R-:W-:Y:S11]  /*22810*/  R2UR UR5, R135 ;  /* 0x00000000870572ca */ /* 0x000ff600000e0000 */
[----:B------:R-:W-:Y:S02]  /*22820*/  @!UPT UIADD3 URZ, URZ, URZ, URZ ;  /* 0x0000003f3f3ff290 */ /* 0x000fe4000fffe03f */
[----:B------:R-:W2:Y:S02]  /*22830*/  LD.E R0, desc[UR4][R172.64+0x38] ;  /* 0x00003804ac007980 */ /* 0x000ea4000c101900 */
[----:B--2---:R-:W-:Y:S05]  /*22840*/  IMAD.U32 R0, R0, -0x40, RZ ;  /* 0xffffffc000007824 */ /* 0x004fea00078e00ff */
[----:B------:R-:W-:Y:S02]  /*22850*/  SHF.R.S32.HI R6, RZ, 0x1f, R0 ;  /* 0x0000001fff067819 */ /* 0x000fe40000011400 */
.L_x_6301:
[----:B------:R-:W-:Y:S05]  /*22860*/  BSYNC B0 ;  /* 0x0000000000007941 */ /* 0x000fea0003800000 */
.L_x_6299:
        /* <DEDUP_REMOVED lines=135> */
.L_x_6298:
[----:B------:R-:W-:Y:S05]  /*230e0*/  BSYNC B1 ;  /* 0x0000000000017941 */ /* 0x000fea0003800000 */
.L_x_6297:
        /* <DEDUP_REMOVED lines=140> */
[----:B------:R-:W-:Y:S02]  /*239b0*/  FMNMX.FTZ R0, R138, R3, !PT ;  /* 0x000000038a007209 */ /* 0x000fe40007810000 */
[----:B------:R-:W-:Y:S01]  /*239c0*/  MOV R191, R241 ;  /* 0x000000f100bf7202 */ /* 0x000fe20000000f00 */
        /* <DEDUP_REMOVED lines=30> */
[--C-:B------:R-:W-:Y:S06]  /*23bb0*/  FFMA.FTZ R138, R138, R132, -R137.reuse ;  /* 0x000000848a8a7223 */ /* 0x100fec0000010889 */
        /* <DEDUP_REMOVED lines=221> */
[----:B------:R-:W-:Y:S02]  /*24990*/  F2FP.F16.F32.PACK_AB R143, R195, R196 ;  /* 0x000000c4c38f723e */ /* 0x000fe400000000ff */
[----:B------:R-:W-:Y:S05]  /*249a0*/  MOV R184, R191 ;  /* 0x000000bf00b87202 */ /* 0x000fea0000000f00 */
        /* <DEDUP_REMOVED lines=66> */
[----:B------:R-:W3:Y:S04]  /*24dd0*/  LDSM.16.MT88.4 R140, [R214+0x13000] ;  /* 0x01300000d68c783b */ /* 0x000ee80000004200 */
[----:B------:R-:W-:Y:S01]  /*24de0*/  FFMA.FTZ R136, R203, R132, -R136 ;  /* 0x00000084cb887223 */ /* 0x000fe20000010888 */
[C---:B------:R-:W-:Y:S03]  /*24df0*/  HMMA.16816.F32 R4, R144.reuse, R168, R4 ;  /* 0x000000a89004723c */ /* 0x040fe60000001804 */
[----:B------:R-:W-:Y:S01]  /*24e00*/  LDSM.16.MT88.4 R164, [R213+0x15000] ;  /* 0x01500000d5a4783b */ /* 0x000fe20000004200 */
[----:B------:R5:W-:Y:S01]  /*24e10*/  MUFU.EX2 R183, R136 ;  /* 0x0000008800b77308 */ /* 0x000be20000000800 */
[----:B------:R-:W-:Y:S01]  /*24e20*/  MOV R204, R184 ;  /* 0x000000b800cc7202 */ /* 0x000fe20000000f00 */
[C---:B------:R-:W-:Y:S03]  /*24e30*/  HMMA.16816.F32 R8, R144.reuse, R170, R8 ;  /* 0x000000aa9008723c */ /* 0x040fe60000001808 */
[----:B------:R-:W-:Y:S02]  /*24e40*/  ISETP.GT.AND P0, PT, R240, R204, PT ;  /* 0x000000ccf000720c */ /* 0x000fe40003f04270 */
[----:B------:R-:W-:Y:S01]  /*24e50*/  LDSM.16.MT88.4 R168, [R214+0x15000] ;  /* 0x01500000d6a8783b */ /* 0x000fe20000004200 */
[C---:B------:R-:W-:Y:S02]  /*24e60*/  HMMA.16816.F32 R12, R144.reuse, R172, R12 ;  /* 0x000000ac900c723c */ /* 0x040fe4000000180c */
[----:B------:R-:W4:Y:S04]  /*24e70*/  MUFU.EX2 R184, R139 ;  /* 0x0000008b00b87308 */ /* 0x000f280000000800 */
[C---:B------:R-:W-:Y:S01]  /*24e80*/  HMMA.16816.F32 R16, R144.reuse, R174, R16 ;  /* 0x000000ae9010723c */ /* 0x040fe20000001810 */
[----:B------:R-:W-:Y:S04]  /*24e90*/  LDSM.16.MT88.4 R172, [R215+0x11800] ;  /* 0x01180000d7ac783b */ /* 0x000fe80000004200 */
[--C-:B-----5:R-:W-:Y:S01]  /*24ea0*/  FFMA.FTZ R136, R176, R132, -R137.reuse ;  /* 0x00000084b0887223 */ /* 0x120fe20000010889 */
[C---:B-1----:R-:W-:Y:S03]  /*24eb0*/  HMMA.16816.F32 R20, R144.reuse, R148, R20 ;  /* 0x000000949014723c */ /* 0x042fe60000001814 */
[----:B------:R1:W-:Y:S03]  /*24ec0*/  MUFU.EX2 R182, R136 ;  /* 0x0000008800b67308 */ /* 0x0003e60000000800 */
[C---:B------:R-:W-:Y:S01]  /*24ed0*/  HMMA.16816.F32 R24, R144.reuse, R150, R24 ;  /* 0x000000969018723c */ /* 0x040fe20000001818 */
[----:B------:R-:W5:Y:S04]  /*24ee0*/  LDSM.16.MT88.4 R148, [R215+0x13000] ;  /* 0x01300000d794783b */ /* 0x000f680000004200 */
[----:B----4-:R-:W-:Y:S01]  /*24ef0*/  F2FP.F16.F32.PACK_AB R138, R183, R184 ;  /* 0x000000b8b78a723e */ /* 0x010fe200000000ff */
[C---:B------:R-:W-:Y:S06]  /*24f00*/  HMMA.16816.F32 R28, R144.reuse, R156, R28 ;  /* 0x0000009c901c723c */ /* 0x040fec000000181c */
[C---:B------:R-:W-:Y:S01]  /*24f10*/  HMMA.16816.F32 R32, R144.reuse, R158, R32 ;  /* 0x0000009e9020723c */ /* 0x040fe20000001820 */
[----:B------:R-:W4:Y:S04]  /*24f20*/  LDSM.16.MT88.4 R156, [R216+0x15000] ;  /* 0x01500000d89c783b */ /* 0x000f280000004200 */
[-CC-:B-1----:R-:W-:Y:S01]  /*24f30*/  FFMA.FTZ R136, R178, R132.reuse, -R137.reuse ;  /* 0x00000084b2887223 */ /* 0x182fe20000010889 */
[C---:B--2---:R-:W-:Y:S03]  /*24f40*/  HMMA.16816.F32 R36, R144.reuse, R152, R36 ;  /* 0x000000989024723c */ /* 0x044fe60000001824 */
[----:B------:R-:W-:Y:S01]  /*24f50*/  LDSM.16.MT88.4 R176, [R213+0x13800] ;  /* 0x01380000d5b0783b */ /* 0x000fe20000004200 */
[----:B------:R1:W2:Y:S01]  /*24f60*/  MUFU.EX2 R181, R136 ;  /* 0x0000008800b57308 */ /* 0x0002a20000000800 */
[----:B------:R-:W-:Y:S01]  /*24f70*/  FFMA.FTZ R137, R2, R132, -R137 ;  /* 0x0000008402897223 */ /* 0x000fe20000010889 */
[C---:B------:R-:W-:Y:S05]  /*24f80*/  HMMA.16816.F32 R40, R144.reuse, R154, R40 ;  /* 0x0000009a9028723c */ /* 0x040fea0000001828 */
[----:B------:R-:W4:Y:S01]  /*24f90*/  LDSM.16.MT88.4 R152, [R215+0x15000] ;  /* 0x01500000d798783b */ /* 0x000f220000004200 */
[C---:B---3--:R-:W-:Y:S02]  /*24fa0*/  HMMA.16816.F32 R44, R144.reuse, R140, R44 ;  /* 0x0000008c902c723c */ /* 0x048fe4000000182c */
[----:B------:R2:W3:Y:S03]  /*24fb0*/  MUFU.EX2 R132, R137 ;  /* 0x0000008900847308 */ /* 0x0004e60000000800 */
[----:B------:R-:W-:Y:S01]  /*24fc0*/  FADD.FTZ R2, R208, R0 ;  /* 0x00000000d0027221 */ /* 0x000fe20000010000 */
[C---:B------:R-:W-:Y:S01]  /*24fd0*/  HMMA.16816.F32 R48, R144.reuse, R142, R48 ;  /* 0x0000008e9030723c */ /* 0x040fe20000001830 */
[----:B------:R-:W4:Y:S04]  /*24fe0*/  LDSM.16.MT88.4 R140, [R213+0x17000] ;  /* 0x01700000d58c783b */ /* 0x000f280000004200 */
[----:B-1----:R-:W-:Y:S01]  /*24ff0*/  F2FP.F16.F32.PACK_AB R136, R185, R186 ;  /* 0x000000bab988723e */ /* 0x002fe200000000ff */
[C---:B------:R-:W-:Y:S05]  /*25000*/  HMMA.16816.F32 R52, R144.reuse, R160, R52 ;  /* 0x000000a09034723c */ /* 0x040fea0000001834 */
[----:B------:R-:W-:Y:S01]  /*25010*/  FADD.FTZ R0, R211, R3 ;  /* 0x00000003d3007221 */ /* 0x000fe20000010000 */
[C---:B------:R-:W-:Y:S05]  /*25020*/  HMMA.16816.F32 R56, R144.reuse, R162, R56 ;  /* 0x000000a29038723c */ /* 0x040fea0000001838 */
[----:B--2---:R-:W-:Y:S01]  /*25030*/  F2FP.F16.F32.PACK_AB R137, R181, R182 ;  /* 0x000000b6b589723e */ /* 0x004fe200000000ff */
[C---:B-----5:R-:W-:Y:S05]  /*25040*/  HMMA.16816.F32 R60, R144.reuse, R148, R60 ;  /* 0x00000094903c723c */ /* 0x060fea000000183c */
        /* <DEDUP_REMOVED lines=13> */
[C---:B----4-:R-:W-:Y:S05]  /*25120*/  HMMA.16816.F32 R84, R144.reuse, R156, R84 ;  /* 0x0000009c9054723c */ /* 0x050fea0000001854 */
        /* <DEDUP_REMOVED lines=86> */
.L_x_6293:
        /* <DEDUP_REMOVED lines=25> */
.L_x_6324:
        /* <DEDUP_REMOVED lines=242> */
[----:B------:R-:W3:Y:S01]  /*26740*/  LD.E.64 R10, desc[UR12][R174.64+0xb0] ;  /* 0x0000b00cae0a7980 */ /* 0x000ee2000c101b00 */
[----:B-1----:R-:W-:Y:S01]  /*26750*/  LEA.HI R0, R19, R18, RZ, 0x4 ;  /* 0x0000001213007211 */ /* 0x002fe200078f20ff */
[----:B------:R-:W4:Y:S08]  /*26760*/  @P4 MUFU.LG2 R3, R13 ;  /* 0x0000000d00034308 */ /* 0x000f300000000c00 */
[----:B------:R-:W1:Y:S01]  /*26770*/  @P3 MUFU.LG2 R5, R14 ;  /* 0x0000000e00053308 */ /* 0x000e620000000c00 */
[----:B--2---:R-:W2:Y:S01]  /*26780*/  LD.E R8, desc[UR10][R174.64+0x60] ;  /* 0x0000600aae087980 */ /* 0x004ea2000c101900 */
[----:B------:R-:W-:-:S02]  /*26790*/  LOP3.LUT R0, R0, 0xfffffff0, RZ, 0xc0, !PT ;  /* 0xfffffff000007812 */ /* 0x000fc400078ec0ff */
[----:B------:R-:W-:Y:S01]  /*267a0*/  SHF.R.S32.HI R7, RZ, 0x1f, R12 ;  /* 0x0000001fff077819 */ /* 0x000fe2000001140c */
[----:B------:R-:W1:Y:S01]  /*267b0*/  S2R R176, SR_CTAID.X ;  /* 0x0000000000b07919 */ /* 0x000e620000002500 */
[----:B------:R-:W-:Y:S02]  /*267c0*/  IADD3 R62, -R0, R18, RZ ;  /* 0x00000012003e7210 */ /* 0x000fe40007ffe1ff */
[----:B------:R-:W-:Y:S01]  /*267d0*/  SHF.L.U32 R0, R9, 0x6, RZ ;  /* 0x0000000609007819 */ /* 0x000fe200000006ff */
[----:B------:R2:W5:Y:S01]  /*267e0*/  LD.E R145, desc[UR12][R174.64+0xcc] ;  /* 0x0000cc0cae917980 */ /* 0x000562000c101900 */
[----:B----4-:R-:W-:Y:S01]  /*267f0*/  @P4 FMUL.FTZ R6, R3, 0.69314718246459960938 ;  /* 0x3f31721803064820 */ /* 0x010fe20000410000 */
[----:B------:R-:W-:Y:S02]  /*26800*/  MOV R144, 0xff800000 ;  /* 0xff80000000907802 */ /* 0x000fe40000000f00 */
[----:B---3--:R-:W-:Y:S01]  /*26810*/  LEA.HI R4, R62, R62, RZ, 0x1 ;  /* 0x0000003e3e047211 */ /* 0x008fe200078f08ff */
[----:B------:R3:W5:Y:S01]  /*26820*/  LD.E.64 R60, desc[UR10][R174.64+0x78] ;  /* 0x0000780aae3c7980 */ /* 0x000762000c101b00 */
[----:B------:R-:W-:-:S02]  /*26830*/  LOP3.LUT R0, R0, 0x1c0, RZ, 0xc0, !PT ;  /* 0x000001c000007812 */ /* 0x000fc400078ec0ff */
[----:B------:R-:W-:Y:S02]  /*26840*/  SHF.L.U32 R2, R4, 0x2, RZ ;  /* 0x0000000204027819 */ /* 0x000fe400000006ff */
[----:B------:R-:W-:Y:S02]  /*26850*/  MOV R63, 0xff800000 ;  /* 0xff800000003f7802 */ /* 0x000fe40000000f00 */
[----:B------:R-:W-:Y:S01]  /*26860*/  LOP3.LUT R3, R0, 0x38, R2, 0xf8, !PT ;  /* 0x0000003800037812 */ /* 0x000fe200078ef802 */
[----:B-1----:R-:W-:Y:S01]  /*26870*/  @P3 FMUL.FTZ R2, R5, 0.69314718246459960938 ;  /* 0x3f31721805023820 */ /* 0x002fe20000410000 */
[----:B------:R-:W-:-:S04]  /*26880*/  SHF.R.U32.HI R0, RZ, 0x3, R0 ;  /* 0x00000003ff007819 */ /* 0x000fc80000011600 */
[----:B------:R-:W-:Y:S02]  /*26890*/  LOP3.LUT R5, R3, R0, RZ, 0x3c, !PT ;  /* 0x0000000003057212 */ /* 0x000fe400078e3cff */
[----:B------:R-:W-:Y:S02]  /*268a0*/  LEA.HI R0, R7, R12, RZ, 0x2 ;  /* 0x0000000c07007211 */ /* 0x000fe400078f10ff */
[----:B------:R3:W5:Y:S02]  /*268b0*/  LDL R7, [R1+0x1c] ;  /* 0x00001c0001077983 */ /* 0x0007640000100800 */
[----:B-----5:R-:W-:Y:S01]  /*268c0*/  @P3 FFMA.FTZ R144, R16, R134, R2 ;  /* 0x0000008610903223 */ /* 0x020fe20000010002 */
        /* <DEDUP_REMOVED lines=50> */
[----:B--2-4-:R-:W-:Y:S05]  /*26bf0*/  @P0 BRA `(.L_x_6305) ;  /* 0x00000000003c0947 */ /* 0x014fea0003800000 */
[----:B---3--:R-:W-:Y:S02]  /*26c00*/  IMAD R0, R176, -0x40, R7 ;  /* 0xffffffc0b0007824 */ /* 0x008fe400078e0207 */
[----:B------:R-:W-:-:S03]  /*26c10*/  VIADD R3, R2, 0x8 ;  /* 0x0000000802037836 */ /* 0x000fc60000000000 */
        /* <DEDUP_REMOVED lines=13> */
.L_x_6305:
[----:B------:R-:W-:Y:S05]  /*26cf0*/  BSYNC B0 ;  /* 0x0000000000007941 */ /* 0x000fea0003800000 */
.L_x_6304:
[----:B-----5:R-:W-:Y:S01]  /*26d00*/  IMAD.SHL.U32 R4, R62, 0x4, RZ ;  /* 0x000000043e047824 */ /* 0x020fe200078e00ff */
[----:B------:R-:W-:Y:S02]  /*26d10*/  R2UR UR4, R172 ;  /* 0x00000000ac0472ca */ /* 0x000fe400000e0000 */
[----:B------:R-:W-:Y:S02]  /*26d20*/  R2UR UR5, R173 ;  /* 0x00000000ad0572ca */ /* 0x000fe400000e0000 */
[----:B------:R-:W-:Y:S01]  /*26d30*/  SHF.R.S32.HI R5, RZ, 0x1f, R4 ;  /* 0x0000001fff057819 */ /* 0x000fe20000011404 */
[----:B------:R-:W-:Y:S02]  /*26d40*/  IMAD R7, R176, -0x40, R7 ;  /* 0xffffffc0b0077824 */ /* 0x000fe400078e0207 */
[----:B---3--:R-:W-:Y:S02]  /*26d50*/  VIADD R0, R9, 0x8 ;  /* 0x0000000809007836 */ /* 0x008fe40000000000 */
[----:B------:R-:W-:-:S02]  /*26d60*/  IMAD R8, R8, R145, RZ ;  /* 0x0000009108087224 */ /* 0x000fc400078e02ff */
[----:B--2---:R-:W-:Y:S01]  /*26d70*/  IMAD.WIDE R2, R9, 0x100, R4 ;  /* 0x0000010009027825 */ /* 0x004fe200078e0204 */
[----:B------:R-:W-:-:S03]  /*26d80*/  ISETP.GE.AND P0, PT, R0, R7, PT ;  /* 0x000000070000720c */ /* 0x000fc60003f06270 */
[C---:B------:R-:W-:Y:S01]  /*26d90*/  VIADD R11, R9.reuse, 0x10 ;  /* 0x00000010090b7836 */ /* 0x040fe20000000000 */
[----:B------:R-:W-:Y:S01]  /*26da0*/  IADD3 R0, P3, R2, R8, RZ ;  /* 0x0000000802007210 */ /* 0x000fe20007f7e0ff */
[C---:B------:R-:W-:Y:S01]  /*26db0*/  VIADD R10, R9.reuse, 0x18 ;  /* 0x00000018090a7836 */ /* 0x040fe20000000000 */
[----:B------:R2:W5:Y:S01]  /*26dc0*/  LD.E R6, desc[UR4][R174.64+0xc0] ;  /* 0x0000c004ae067980 */ /* 0x000562000c101900 */
[----:B------:R-:W-:Y:S01]  /*26dd0*/  BSSY B0, `(.L_x_6306) ;  /* 0x0000025000007945 */ /* 0x000fe20003800000 */
[----:B------:R-:W-:Y:S01]  /*26de0*/  LEA.HI.X.SX32 R3, R8, R3, 0x1, P3 ;  /* 0x0000000308037211 */ /* 0x000fe200018f0eff */
[----:B------:R-:W-:Y:S01]  /*26df0*/  VIADD R8, R9, 0x30 ;  /* 0x0000003009087836 */ /* 0x000fe20000000000 */
[C---:B------:R-:W-:Y:S02]  /*26e00*/  LEA R2, P4, R0.reuse, R60, 0x2 ;  /* 0x0000003c00027211 */ /* 0x040fe400078810ff */
[----:B------:R-:W-:Y:S01]  /*26e10*/  ISETP.GE.AND P1, PT, R11, R7, PT ;  /* 0x000000070b00720c */ /* 0x000fe20003f26270 */
[C---:B------:R-:W-:Y:S01]  /*26e20*/  VIADD R11, R9.reuse, 0x20 ;  /* 0x00000020090b7836 */ /* 0x040fe20000000000 */
        /* <DEDUP_REMOVED lines=31> */
.L_x_6307:
[----:B------:R-:W-:Y:S05]  /*27020*/  BSYNC B0 ;  /* 0x0000000000007941 */ /* 0x000fea0003800000 */
.L_x_6306:
        /* <DEDUP_REMOVED lines=21> */
.L_x_6309:
[----:B------:R-:W-:Y:S05]  /*27180*/  BSYNC B0 ;  /* 0x0000000000007941 */ /* 0x000fea0003800000 */
.L_x_6308:
        /* <DEDUP_REMOVED lines=20> */
.L_x_6311:
[----:B------:R-:W-:Y:S05]  /*272d0*/  BSYNC B0 ;  /* 0x0000000000007941 */ /* 0x000fea0003800000 */
.L_x_6310:
        /* <DEDUP_REMOVED lines=20> */
.L_x_6313:
[----:B------:R-:W-:Y:S05]  /*27420*/  BSYNC B0 ;  /* 0x0000000000007941 */ /* 0x000fea0003800000 */
.L_x_6312:
        /* <DEDUP_REMOVED lines=20> */
.L_x_6315:
[----:B------:R-:W-:Y:S05]  /*27570*/  BSYNC B0 ;  /* 0x0000000000007941 */ /* 0x000fea0003800000 */
.L_x_6314:
        /* <DEDUP_REMOVED lines=20> */
.L_x_6317:
[----:B------:R-:W-:Y:S05]  /*276c0*/  BSYNC B0 ;  /* 0x0000000000007941 */ /* 0x000fea0003800000 */
.L_x_6316:
        /* <DEDUP_REMOVED lines=20> */
.L_x_6319:
[----:B------:R-:W-:Y:S05]  /*27810*/  BSYNC B0 ;  /* 0x0000000000007941 */ /* 0x000fea0003800000 */
.L_x_6318:
[----:B------:R-:W-:Y:S02]  /*27820*/  MOV R7, 0x1f0 ;  /* 0x000001f000077802 */ /* 0x000fe40000000f00 */
[----:B------:R-:W-:-:S03]  /*27830*/  MOV R9, 0x0 ;  /* 0x0000000000097802 */ /* 0x000fc60000000f00 */
[----:B------:R-:W-:-:S04]  /*27840*/  IMAD.MOV.U32 R8, RZ, RZ, R7 ;  /* 0x000000ffff087224 */ /* 0x000fc800078e0007 */
[----:B-12345:R-:W-:Y:S05]  /*27850*/  @P4 RET.REL.NODEC R8 `(_ZN5flash24flash_fwd_splitkv_kernelI23Flash_fwd_kernel_traitsILi256ELi64ELi64ELi4ELb0ELb0EN7cutlass6half_tE19Flash_kernel_traitsILi256ELi64ELi64ELi4ES3_EELb0ELb0ELb1ELb0ELb0ELb1ELb1ELb1EEEvNS_16Flash_fwd_paramsE) ;  /* 0xfffffd8408e84950 */ /* 0x03efea0003c3ffff */
        /* <DEDUP_REMOVED lines=17> */
[----:B-1----:R-:W-:Y:S05]  /*27970*/  @P0 RET.REL.NODEC R4 `(_ZN5flash24flash_fwd_splitkv_kernelI23Flash_fwd_kernel_traitsILi256ELi64ELi64ELi4ELb0ELb0EN7cutlass6half_tE19Flash_kernel_traitsILi256ELi64ELi64ELi4ES3_EELb0ELb0ELb1ELb0ELb0ELb1ELb1ELb1EEEvNS_16Flash_fwd_paramsE) ;  /* 0xfffffd8404a00950 */ /* 0x002fea0003c3ffff */
[----:B------:R-:W-:Y:S02]  /*27980*/  R2UR UR4, R172 ;  /* 0x00000000ac0472ca */ /* 0x000fe400000e0000 */
[----:B------:R-:W-:-:S13]  /*27990*/  R2UR UR5, R173 ;  /* 0x00000000ad0572ca */ /* 0x000fda00000e0000 */
[----:B------:R1:W-:Y:S02]  /*279a0*/  ST.E.128 desc[UR4][R2.64+0xe300], R128 ;  /* 0x00e3008002007985 */ /* 0x0003e4000c101d04 */
[----:B-1----:R-:W-:Y:S02]  /*279b0*/  IMAD.MOV.U32 R2, RZ, RZ, R7 ;  /* 0x000000ffff027224 */ /* 0x002fe400078e0007 */
[----:B------:R-:W-:-:S04]  /*279c0*/  IMAD.MOV.U32 R3, RZ, RZ, 0x0 ;  /* 0x00000000ff037424 */ /* 0x000fc800078e00ff */
[----:B------:R-:W-:Y:S05]  /*279d0*/  RET.REL.NODEC R2 `(_ZN5flash24flash_fwd_splitkv_kernelI23Flash_fwd_kernel_traitsILi256ELi64ELi64ELi4ELb0ELb0EN7cutlass6half_tE19Flash_kernel_traitsILi256ELi64ELi64ELi4ES3_EELb0ELb0ELb1ELb0ELb0ELb1ELb1ELb1EEEvNS_16Flash_fwd_paramsE) ;  /* 0xfffffd8402887950 */ /* 0x000fea0003c3ffff */
.L_x_6303:
[----:B------:R-:W-:Y:S01]  /*279e0*/  IMAD.MOV.U32 R0, RZ, RZ, 0x2 ;  /* 0x00000002ff007424 */ /* 0x000fe200078e00ff */
[----:B------:R-:W-:Y:S01]  /*279f0*/  MOV R2, R250 ;  /* 0x000000fa00027202 */ /* 0x000fe20000000f00 */
[----:B------:R-:W-:Y:S01]  /*27a00*/  IMAD.MOV.U32 R4, RZ, RZ, -0x1 ;  /* 0xffffffffff047424 */ /* 0x000fe200078e00ff */
[----:B------:R-:W-:-:S07]  /*27a10*/  MOV R3, 0x1f ;  /* 0x0000001f00037802 */ /* 0x000fce0000000f00 */
[----:B-1---5:R-:W-:Y:S05]  /*27a20*/  WARPSYNC.COLLECTIVE R4, `(.L_x_6320) ;  /* 0x0000000004087348 */ /* 0x022fea0003c00000 */
[----:B------:R2:W3:Y:S02]  /*27a30*/  SHFL.BFLY P0, R0, R2, R0, R3 ;  /* 0x0c00000002007389 */ /* 0x0004e40000000003 */
[----:B-123-5:R-:W-:Y:S01]  /*27a40*/  ENDCOLLECTIVE ;  /* 0x000000000000791b */ /* 0x02efe20003800000 */
.L_x_6320:
[----:B------:R-:W-:Y:S02]  /*27a50*/  MOV R5, R0 ;  /* 0x0000000000057202 */ /* 0x000fe40000000f00 */
[----:B------:R-:W-:-:S03]  /*27a60*/  MOV R0, 0x1 ;  /* 0x0000000100007802 */ /* 0x000fc60000000f00 */
[----:B------:R-:W-:-:S04]  /*27a70*/  FADD.FTZ R5, R5, R250 ;  /* 0x000000fa05057221 */ /* 0x000fc80000010000 */
[----:B------:R-:W-:-:S07]  /*27a80*/  IMAD.MOV.U32 R2, RZ, RZ, R5 ;  /* 0x000000ffff027224 */ /* 0x000fce00078e0005 */
[----:B------:R-:W-:Y:S05]  /*27a90*/  WARPSYNC.COLLECTIVE R4, `(.L_x_6321) ;  /* 0x0000000004087348 */ /* 0x000fea0003c00000 */
[----:B------:R1:W2:Y:S02]  /*27aa0*/  SHFL.BFLY P0, R0, R2, R0, R3 ;  /* 0x0c00000002007389 */ /* 0x0002a40000000003 */
[----:B-12---:R-:W-:Y:S01]  /*27ab0*/  ENDCOLLECTIVE ;  /* 0x000000000000791b */ /* 0x006fe20003800000 */
.L_x_6321:
[----:B------:R-:W-:Y:S01]  /*27ac0*/  IMAD.MOV.U32 R13, RZ, RZ, R0 ;  /* 0x000000ffff0d7224 */ /* 0x000fe200078e0000 */
[----:B------:R-:W-:Y:S02]  /*27ad0*/  MOV R0, 0x2 ;  /* 0x0000000200007802 */ /* 0x000fe40000000f00 */
[----:B------:R-:W-:Y:S01]  /*27ae0*/  MOV R2, R251 ;  /* 0x000000fb00027202 */ /* 0x000fe20000000f00 */
[----:B------:R-:W-:-:S07]  /*27af0*/  FADD.FTZ R13, R5, R13 ;  /* 0x0000000d050d7221 */ /* 0x000fce0000010000 */
[----:B------:R-:W-:Y:S05]  /*27b00*/  WARPSYNC.COLLECTIVE R4, `(.L_x_6322) ;  /* 0x0000000004087348 */ /* 0x000fea0003c00000 */
[----:B------:R1:W2:Y:S02]  /*27b10*/  SHFL.BFLY P0, R0, R2, R0, R3 ;  /* 0x0c00000002007389 */ /* 0x0002a40000000003 */
[----:B-12---:R-:W-:Y:S01]  /*27b20*/  ENDCOLLECTIVE ;  /* 0x000000000000791b */ /* 0x006fe20003800000 */
.L_x_6322:
[----:B------:R-:W-:Y:S01]  /*27b30*/  IMAD.MOV.U32 R2, RZ, RZ, R0 ;  /* 0x000000ffff027224 */ /* 0x000fe200078e0000 */
[----:B------:R-:W-:-:S03]  /*27b40*/  MOV R0, 0x1 ;  /* 0x0000000100007802 */ /* 0x000fc60000000f00 */
[----:B------:R-:W-:-:S07]  /*27b50*/  FADD.FTZ R2, R2, R251 ;  /* 0x000000fb02027221 */ /* 0x000fce0000010000 */
[----:B------:R-:W-:Y:S05]  /*27b60*/  WARPSYNC.COLLECTIVE R4, `(.L_x_6323) ;  /* 0x0000000004087348 */ /* 0x000fea0003c00000 */
[----:B------:R1:W2:Y:S02]  /*27b70*/  SHFL.BFLY P0, R0, R2, R0, R3 ;  /* 0x0c00000002007389 */ /* 0x0002a40000000003 */
[----:B-12---:R-:W-:Y:S01]  /*27b80*/  ENDCOLLECTIVE ;  /* 0x000000000000791b */ /* 0x006fe20003800000 */
.L_x_6323:
[----:B------:R-:W-:Y:S01]  /*27b90*/  MOV R14, R0 ;  /* 0x00000000000e7202 */ /* 0x000fe20000000f00 */
[----:B------:R-:W-:Y:S06]  /*27ba0*/  BRA `(.L_x_6324) ;  /* 0xffffffdc001c7947 */ /* 0x000fec000383ffff */
.L_x_6325:
        /* <DEDUP_REMOVED lines=13> */
.L_x_8863:


//--------------------- .text._ZN5flash24flash_fwd_splitkv_kernelI23Flash_fwd_kernel_traitsILi256ELi64ELi64ELi4ELb0ELb0EN7cutlass6half_tE19Flash_kernel_traitsILi256ELi64ELi64ELi4ES3_EELb0ELb1ELb0ELb0ELb1ELb0ELb0ELb0EEEvNS_16Flash_fwd_paramsE --------------------------
	.section	.text._ZN5flash24flash_fwd_splitkv_kernelI23Flash_fwd_kernel_traitsILi256ELi64ELi64ELi4ELb0ELb0EN7cutlass6half_tE19Flash_kernel_traitsILi256ELi64ELi64ELi4ES3_EELb0ELb1ELb0ELb0ELb1ELb0ELb0ELb0EEEvNS_16Flash_fwd_paramsE,"ax",@progbits
	.align	128
        .global         _ZN5flash24flash_fwd_splitkv_kernelI23Flash_fwd_kernel_traitsILi256ELi64ELi64ELi4ELb0ELb0EN7cutlass6half_tE19Flash_kernel_traitsILi256ELi64ELi64ELi4ES3_EELb0ELb1ELb0ELb0ELb1ELb0ELb0ELb0EEEvNS_16Flash_fwd_paramsE
        .type           _ZN5flash24flash_fwd_splitkv_kernelI23Flash_fwd_kernel_traitsILi256ELi64ELi64ELi4ELb0ELb0EN7cutlass6half_tE19Flash_kernel_traitsILi256ELi64ELi64ELi4ES3_EELb0ELb1ELb0ELb0ELb1ELb0ELb0ELb0EEEvNS_16Flash_fwd_paramsE,@function
        .size           _ZN5flash24flash_fwd_splitkv_kernelI23Flash_fwd_kernel_traitsILi256ELi64ELi64ELi4ELb0ELb0EN7cutlass6half_tE19Flash_kernel_traitsILi256ELi64ELi64ELi4ES3_EELb0ELb1ELb0ELb0ELb1ELb0ELb0ELb0EEEvNS_16Flash_fwd_paramsE,(.L_x_8916 - _ZN5flash24flash_fwd_splitkv_kernelI23Flash_fwd_kernel_traitsILi256ELi64ELi64ELi4ELb0ELb0EN7cutlass6half_tE19Flash_kernel_traitsILi256ELi64ELi64ELi4ES3_EELb0ELb1ELb0ELb0ELb1ELb0ELb0ELb0EEEvNS_16Flash_fwd_paramsE)
        .other          _ZN5flash24flash_fwd_splitkv_kernelI23Flash_fwd_kernel_traitsILi256ELi64ELi64ELi4ELb0ELb0EN7cutlass6half_tE19Flash_kernel_traitsILi256ELi64ELi64ELi4ES3_EELb0ELb1ELb0ELb0ELb1ELb0ELb0ELb0EEEvNS_16Flash_fwd_paramsE,@"STO_CUDA_ENTRY STV_DEFAULT"
_ZN5flash24flash_fwd_splitkv_kernelI23Flash_fwd_kernel_traitsILi256ELi64ELi64ELi4ELb0ELb0EN7cutlass6half_tE19Flash_kernel_traitsILi256ELi64ELi64ELi4ES3_EELb0ELb1ELb0ELb0ELb1ELb0ELb0ELb0EEEvNS_16Flash_fwd_paramsE:
.text._ZN5flash24flash_fwd_splitkv_kernelI23Flash_fwd_kernel_traitsILi256ELi64ELi64ELi4ELb0ELb0EN7cutlass6half_tE19Flash_kernel_traitsILi256ELi64ELi64ELi4ES3_EELb0ELb1ELb0ELb0ELb1ELb0ELb0ELb0EEEvNS_16Flash_fwd_paramsE:
        /* <DEDUP_REMOVED lines=8> */
[----:B------:R-:W-:Y:S02]  /*0080*/  ULDC.U8 UR5, c[0x0][0x3c2] ;  /* 0x0000f08000057ab9 */ /* 0x000fe40000000000 */
[----:B------:R-:W-:Y:S01]  /*0090*/  ULDC.64 UR8, c[0x0][0x2f0] ;  /* 0x0000bc0000087ab9 */ /* 0x000fe20000000a00 */
[----:B------:R-:W-:Y:S01]  /*00a0*/  PLOP3.LUT P0, PT, PT, PT, UP1, 0x80, 0x0 ;  /* 0x000000000000781c */ /* 0x000fe20003f0f018 */
[----:B------:R-:W-:Y:S01]  /*00b0*/  ULDC.64 UR6, c[0x0][0x2f8] ;  /* 0x0000be0000067ab9 */ /* 0x000fe20000000a00 */
[----:B------:R-:W-:Y:S01]  /*00c0*/  PLOP3.LUT P2, PT, PT, PT, UP2, 0x80, 0x0 ;  /* 0x000000000000781c */ /* 0x000fe20003f4f028 */
[----:B------:R-:W-:-:S02]  /*00d0*/  UISETP.NE.AND UP3, UPT, UR5, URZ, UPT ;  /* 0x0000003f0500728c */ /* 0x000fc4000bf65270 */
[----:B------:R-:W-:Y:S01]  /*00e0*/  @UP1 ULDC.64 UR10, c[0x0][0x300] ;  /* 0x0000c000000a1ab9 */ /* 0x000fe20000000a00 */
[----:B------:R-:W-:Y:S01]  /*00f0*/  UISETP.EQ.U32.AND UP0, UPT, UR6, URZ, UPT ;  /* 0x0000003f0600728c */ /* 0x000fe2000bf02070 */
[----:B------:R-:W-:-:S03]  /*0100*/  ULDC.64 UR16, c[0x0][0x208] ;  /* 0x0000820000107ab9 */ /* 0x000fc60000000a00 */
[----:B------:R-:W-:Y:S02]  /*0110*/  UISETP.EQ.OR.EX UP0, UPT, UR7, URZ, !UP3, UP0 ;  /* 0x0000003f0700728c */ /* 0x000fe4000df02700 */
[----:B-1----:R-:W-:Y:S02]  /*0120*/  UIMAD.WIDE UR8, UR4, 0x4, UR8 ;  /* 0x00000004040878a5 */ /* 0x002fe4000f8e0208 */
[----:B------:R-:W-:-:S04]  /*0130*/  @UP1 UIMAD.WIDE UR10, UR4, 0x4, UR10 ;  /* 0x00000004040a18a5 */ /* 0x000fc8000f8e020a */
[----:B------:R-:W-:Y:S02]  /*0140*/  IMAD.U32 R12, RZ, RZ, UR8 ;  /* 0x00000008ff0c7e24 */ /* 0x000fe4000f8e00ff */
        /* <DEDUP_REMOVED lines=34> */
.L_x_6326:
[----:B------:R-:W-:-:S03]  /*0370*/  ULDC UR5, c[0x0][0x2c8] ;  /* 0x0000b20000057ab9 */ /* 0x000fc60000000800 */
.L_x_6327:
        /* <DEDUP_REMOVED lines=20> */
[----:B------:R-:W-:Y:S02]  /*04c0*/  UIADD3 UR7, -UR20, 0x7f, UR18 ;  /* 0x0000007f14077890 */ /* 0x000fe4000fffe112 */
        /* <DEDUP_REMOVED lines=29> */
[----:B------:R-:W-:Y:S05]  /*06a0*/  @!P0 BRA `(.L_x_6328) ;  /* 0x00000008001c8947 */ /* 0x000fea0003800000 */
[----:B------:R-:W-:Y:S01]  /*06b0*/  SHF.R.S32.HI R7, RZ, 0x1f, R6 ;  /* 0x0000001fff077819 */ /* 0x000fe20000011406 */
[----:B------:R-:W-:Y:S01]  /*06c0*/  UISETP.NE.AND UP0, UPT, UR12, -0x1, UPT ;  /* 0xffffffff0c00788c */ /* 0x000fe2000bf05270 */
[C---:B------:R-:W-:Y:S01]  /*06d0*/  LOP3.LUT P6, RZ, R6.reuse, 0x7, RZ, 0xc0, !PT ;  /* 0x0000000706ff7812 */ /* 0x040fe200078cc0ff */
[----:B------:R-:W-:Y:S01]  /*06e0*/  USHF.R.S32.HI UR11, URZ, 0x1f, UR18 ;  /* 0x0000001f3f0b7899 */ /* 0x000fe20008011412 */
[----:B------:R-:W-:Y:S01]  /*06f0*/  LEA.HI R7, R7, R6, RZ, 0x3 ;  /* 0x0000000607077211 */ /* 0x000fe200078f18ff */
[----:B------:R-:W-:Y:S01]  /*0700*/  ULDC.64 UR8, c[0x0][0x298] ;  /* 0x0000a60000087ab9 */ /* 0x000fe20000000a00 */
[----:B------:R-:W-:Y:S01]  /*0710*/  UIADD3 UR20, -UR18, UR20, URZ ;  /* 0x0000001412147290 */ /* 0x000fe2000fffe13f */
[----:B------:R-:W-:Y:S01]  /*0720*/  IMAD.U32 R0, RZ, RZ, UR8 ;  /* 0x00000008ff007e24 */ /* 0x000fe2000f8e00ff */
[----:B------:R-:W-:Y:S01]  /*0730*/  LOP3.LUT R3, R7, 0x1ffffff8, RZ, 0xc0, !PT ;  /* 0x1ffffff807037812 */ /* 0x000fe200078ec0ff */
[----:B------:R-:W-:Y:S01]  /*0740*/  UIMAD UR11, UR11, UR8, URZ ;  /* 0x000000080b0b72a4 */ /* 0x000fe2000f8e023f */
[----:B------:R-:W-:Y:S01]  /*0750*/  SHF.R.S32.HI R7, RZ, 0x3, R7 ;  /* 0x00000003ff077819 */ /* 0x000fe20000011407 */
[----:B------:R-:W-:Y:S01]  /*0760*/  USHF.R.S32.HI UR10, URZ, 0x1f, UR21 ;  /* 0x0000001f3f0a7899 */ /* 0x000fe20008011415 */
[----:B------:R-:W-:Y:S01]  /*0770*/  BSSY B0, `(.L_x_6329) ;  /* 0x0000032000007945 */ /* 0x000fe20003800000 */
[----:B------:R-:W-:Y:S01]  /*0780*/  IMAD.IADD R4, R6, 0x1, -R3 ;  /* 0x0000000106047824 */ /* 0x000fe200078e0a03 */
[----:B------:R-:W-:Y:S01]  /*0790*/  @!UP0 USHF.R.S32.HI UR5, URZ, 0x1f, UR4 ;  /* 0x0000001f3f058899 */ /* 0x000fe20008011404 */
[C---:B------:R-:W-:Y:S01]  /*07a0*/  VIADD R2, R7.reuse, 0x10 ;  /* 0x0000001007027836 */ /* 0x040fe20000000000 */
[----:B------:R-:W-:Y:S01]  /*07b0*/  @!UP0 ULDC.64 UR6, c[0x0][0x290] ;  /* 0x0000a40000068ab9 */ /* 0x000fe20000000a00 */
[----:B------:R-:W-:Y:S01]  /*07c0*/  IMAD.SHL.U32 R4, R4, 0x8, RZ ;  /* 0x0000000804047824 */ /* 0x000fe200078e00ff */
[----:B------:R-:W-:Y:S01]  /*07d0*/  @!UP0 UIMAD UR5, UR5, UR6, URZ ;  /* 0x00000006050582a4 */ /* 0x000fe2000f8e023f */
[C---:B------:R-:W-:Y:S01]  /*07e0*/  ISETP.GE.OR P5, PT, R7.reuse, UR20, P6 ;  /* 0x0000001407007c0c */ /* 0x040fe2000b7a6670 */
[----:B------:R-:W-:Y:S01]  /*07f0*/  @!UP0 UIMAD.WIDE.U32 UR14, UR4, UR6, URZ ;  /* 0x00000006040e82a5 */ /* 0x000fe2000f8e003f */
[C---:B------:R-:W-:Y:S01]  /*0800*/  ISETP.GE.AND P2, PT, R2.reuse, UR20, PT ;  /* 0x0000001402007c0c */ /* 0x040fe2000bf46270 */
[----:B------:R-:W-:Y:S01]  /*0810*/  @UP0 UIMAD.WIDE.U32 UR22, UR12, UR8, URZ ;  /* 0x000000080c1602a5 */ /* 0x000fe2000f8e003f */
[--C-:B------:R-:W-:Y:S01]  /*0820*/  SHF.R.S32.HI R5, RZ, 0x1f, R4.reuse ;  /* 0x0000001fff057819 */ /* 0x100fe20000011404 */
[----:B------:R-:W-:Y:S01]  /*0830*/  UIMAD UR11, UR18, UR9, UR11 ;  /* 0x00000009120b72a4 */ /* 0x000fe2000f8e020b */
[----:B------:R-:W-:Y:S01]  /*0840*/  ISETP.GE.OR P4, PT, R2, UR20, P6 ;  /* 0x0000001402007c0c */ /* 0x000fe2000b786670 */
[----:B------:R-:W-:Y:S01]  /*0850*/  @!UP0 UIMAD UR5, UR4, UR7, UR5 ;  /* 0x00000007040582a4 */ /* 0x000fe2000f8e0205 */
[----:B------:R-:W-:Y:S01]  /*0860*/  VIADD R2, R7, 0x20 ;  /* 0x0000002007027836 */ /* 0x000fe20000000000 */
[----:B------:R-:W-:Y:S01]  /*0870*/  @UP0 UIMAD UR12, UR12, UR9, UR23 ;  /* 0x000000090c0c02a4 */ /* 0x000fe2000f8e0217 */
[----:B------:R-:W-:Y:S01]  /*0880*/  IMAD.WIDE.U32 R4, R0, UR18, R4 ;  /* 0x0000001200047c25 */ /* 0x000fe2000f8e0004 */
[----:B------:R-:W-:Y:S01]  /*0890*/  @!UP0 UMOV UR22, UR14 ;  /* 0x0000000e00168c82 */ /* 0x000fe20008000000 */
[----:B------:R-:W-:Y:S01]  /*08a0*/  @!UP0 UIADD3 UR12, UR15, UR5, URZ ;  /* 0x000000050f0c8290 */ /* 0x000fe2000fffe03f */
[----:B------:R-:W-:Y:S01]  /*08b0*/  ISETP.GE.AND P1, PT, R2, UR20, PT ;  /* 0x0000001402007c0c */ /* 0x000fe2000bf26270 */
[----:B------:R-:W-:Y:S01]  /*08c0*/  IMAD.U32 R0, RZ, RZ, UR11 ;  /* 0x0000000bff007e24 */ /* 0x000fe2000f8e00ff */
[----:B------:R-:W-:Y:S01]  /*08d0*/  IADD3 R8, P0, R4, UR22, RZ ;  /* 0x0000001604087c10 */ /* 0x000fe2000ff1e0ff */
[----:B------:R-:W-:Y:S01]  /*08e0*/  ULDC.64 UR6, c[0x0][0x2a0] ;  /* 0x0000a80000067ab9 */ /* 0x000fe20000000a00 */
[----:B------:R-:W-:Y:S01]  /*08f0*/  ULDC UR5, c[0x0][0x270] ;  /* 0x00009c0000057ab9 */ /* 0x000fe20000000800 */
[----:B------:R-:W-:Y:S01]  /*0900*/  UIMAD UR10, UR10, UR6, URZ ;  /* 0x000000060a0a72a4 */ /* 0x000fe2000f8e023f */
[----:B------:R-:W-:Y:S01]  /*0910*/  IADD3.X R9, R5, UR12, R0, P0, !PT ;  /* 0x0000000c05097c10 */ /* 0x000fe200087fe400 */
[----:B------:R-:W-:Y:S01]  /*0920*/  IMAD.U32 R3, RZ, RZ, UR6 ;  /* 0x00000006ff037e24 */ /* 0x000fe2000f8e00ff */
[----:B------:R-:W-:Y:S01]  /*0930*/  ISETP.GE.AND P0, PT, R7, UR20, PT ;  /* 0x0000001407007c0c */ /* 0x000fe2000bf06270 */
[----:B------:R-:W-:Y:S01]  /*0940*/  UIMAD UR7, UR21, UR7, UR10 ;  /* 0x00000007150772a4 */ /* 0x000fe2000f8e020a */
[----:B------:R-:W-:Y:S01]  /*0950*/  ISETP.GE.OR P3, PT, R2, UR20, P6 ;  /* 0x0000001402007c0c */ /* 0x000fe2000b766670 */
[----:B------:R-:W-:Y:S01]  /*0960*/  UIMAD UR5, UR4, UR5, UR21 ;  /* 0x00000005040572a4 */ /* 0x000fe2000f8e0215 */
[----:B------:R-:W-:Y:S01]  /*0970*/  IMAD.WIDE.U32 R8, R3, UR21, R8 ;  /* 0x0000001503087c25 */ /* 0x000fe2000f8e0008 */
[----:B------:R-:W-:Y:S01]  /*0980*/  SHF.R.S32.HI R5, RZ, 0x1f, R7 ;  /* 0x0000001fff057819 */ /* 0x000fe20000011407 */
[----:B------:R-:W-:-:S02]  /*0990*/  ULDC UR4, c[0x0][0x2c4] ;  /* 0x0000b10000047ab9 */ /* 0x000fc40000000800 */
[----:B------:R-:W-:Y:S01]  /*09a0*/  UIMAD UR18, UR5, UR4, UR18 ;  /* 0x00000004051272a4 */ /* 0x000fe2000f8e0212 */
[----:B------:R-:W-:-:S04]  /*09b0*/  VIADD R13, R9, UR7 ;  /* 0x00000007090d7c36 */ /* 0x000fc80008000000 */
[----:B------:R-:W-:Y:S07]  /*09c0*/  @P0 BRA `(.L_x_6330) ;  /* 0x0000000000300947 */ /* 0x000fee0003800000 */
[----:B------:R-:W-:Y:S01]  /*09d0*/  MOV R12, R8 ;  /* 0x00000008000c7202 */ /* 0x000fe20000000f00 */
[----:B------:R-:W-:Y:S01]  /*09e0*/  IMAD R0, R5, UR8, RZ ;  /* 0x0000000805007c24 */ /* 0x000fe2000f8e02ff */
[----:B------:R-:W-:-:S03]  /*09f0*/  ULDC.64 UR4, c[0x0][0x280] ;  /* 0x0000a00000047ab9 */ /* 0x000fc60000000a00 */
[----:B------:R-:W-:-:S04]  /*0a00*/  IMAD.WIDE.U32 R2, R7, UR8, R12 ;  /* 0x0000000807027c25 */ /* 0x000fc8000f8e000c */
[----:B------:R-:W-:Y:S01]  /*0a10*/  IMAD R0, R7, UR9, R0 ;  /* 0x0000000907007c24 */ /* 0x000fe2000f8e0200 */
[----:B------:R-:W-:-:S04]  /*0a20*/  LEA R10, P0, R2, UR4, 0x1 ;  /* 0x00000004020a7c11 */ /* 0x000fc8000f8008ff */
[----:B------:R-:W-:-:S04]  /*0a30*/  IADD3 R0, R3, R0, RZ ;  /* 0x0000000003007210 */ /* 0x000fc80007ffe0ff */
[----:B------:R-:W-:-:S05]  /*0a40*/  LEA.HI.X R11, R2, UR5, R0, 0x1, P0 ;  /* 0x00000005020b7c11 */ /* 0x000fca00080f0c00 */
[----:B------:R1:W-:Y:S04]  /*0a50*/  STG.E.128 desc[UR16][R10.64], RZ ;  /* 0x000000ff0a007986 */ /* 0x0003e8000c101d10 */
[----:B------:R1:W-:Y:S04]  /*0a60*/  STG.E.128 desc[UR16][R10.64+0x80], RZ ;  /* 0x000080ff0a007986 */ /* 0x0003e8000c101d10 */
[----:B------:R1:W-:Y:S04]  /*0a70*/  STG.E.128 desc[UR16][R10.64+0x100], RZ ;  /* 0x000100ff0a007986 */ /* 0x0003e8000c101d10 */
[----:B------:R1:W-:Y:S02]  /*0a80*/  STG.E.128 desc[UR16][R10.64+0x180], RZ ;  /* 0x000180ff0a007986 */ /* 0x0003e4000c101d10 */
.L_x_6330:
[----:B------:R-:W-:Y:S05]  /*0a90*/  BSYNC B0 ;  /* 0x0000000000007941 */ /* 0x000fea0003800000 */
.L_x_6329:
[----:B------:R-:W-:Y:S01]  /*0aa0*/  BSSY B0, `(.L_x_6331) ;  /* 0x0000013000007945 */ /* 0x000fe20003800000 */
[C---:B------:R-:W-:Y:S02]  /*0ab0*/  IADD3 R4, P0, R7.reuse, UR18, RZ ;  /* 0x0000001207047c10 */ /* 0x040fe4000ff1e0ff */
[----:B------:R-:W-:Y:S01]  /*0ac0*/  IADD3 R6, R7, 0x30, RZ ;  /* 0x0000003007067810 */ /* 0x000fe20007ffe0ff */
[----:B------:R-:W-:Y:S05]  /*0ad0*/  @P2 BRA `(.L_x_6332) ;  /* 0x00000000003c2947 */ /* 0x000fea0003800000 */
[----:B------:R-:W-:Y:S01]  /*0ae0*/  IADD3 R3, P2, R7, 0x10, RZ ;  /* 0x0000001007037810 */ /* 0x000fe20007f5e0ff */
[----:B-1----:R-:W-:Y:S01]  /*0af0*/  IMAD.MOV.U32 R10, RZ, RZ, R8 ;  /* 0x000000ffff0a7224 */ /* 0x002fe200078e0008 */
[----:B------:R-:W-:Y:S01]  /*0b00*/  MOV R11, R13 ;  /* 0x0000000d000b7202 */ /* 0x000fe20000000f00 */
[----:B------:R-:W-:Y:S02]  /*0b10*/  ULDC.64 UR4, c[0x0][0x280] ;  /* 0x0000a00000047ab9 */ /* 0x000fe40000000a00 */
[----:B------:R-:W-:Y:S02]  /*0b20*/  IMAD.X R0, RZ, RZ, R5, P2 ;  /* 0x000000ffff007224 */ /* 0x000fe400010e0605 */
[----:B------:R-:W-:-:S04]  /*0b30*/  IMAD.WIDE.U32 R10, R3, UR8, R10 ;  /* 0x00000008030a7c25 */ /* 0x000fc8000f8e000a */
[----:B------:R-:W-:Y:S01]  /*0b40*/  IMAD R0, R0, UR8, RZ ;  /* 0x0000000800007c24 */ /* 0x000fe2000f8e02ff */
[----:B------:R-:W-:-:S03]  /*0b50*/  LEA R2, P2, R10, UR4, 0x1 ;  /* 0x000000040a027c11 */ /* 0x000fc6000f8408ff */
[----:B------:R-:W-:-:S05]  /*0b60*/  IMAD R0, R3, UR9, R0 ;  /* 0x0000000903007c24 */ /* 0x000fca000f8e0200 */
[----:B------:R-:W-:-:S04]  /*0b70*/  IADD3 R3, R11, R0, RZ ;  /* 0x000000000b037210 */ /* 0x000fc80007ffe0ff */
[----:B------:R-:W-:-:S05]  /*0b80*/  LEA.HI.X R3, R10, UR5, R3, 0x1, P2 ;  /* 0x000000050a037c11 */ /* 0x000fca00090f0c03 */
[----:B------:R2:W-:Y:S04]  /*0b90*/  STG.E.128 desc[UR16][R2.64], RZ ;  /* 0x000000ff02007986 */ /* 0x0005e8000c101d10 */
[----:B------:R2:W-:Y:S04]  /*0ba0*/  STG.E.128 desc[UR16][R2.64+0x80], RZ ;  /* 0x000080ff02007986 */ /* 0x0005e8000c101d10 */
[----:B------:R2:W-:Y:S04]  /*0bb0*/  STG.E.128 desc[UR16][R2.64+0x100], RZ ;  /* 0x000100ff02007986 */ /* 0x0005e8000c101d10 */
[----:B------:R2:W-:Y:S02]  /*0bc0*/  STG.E.128 desc[UR16][R2.64+0x180], RZ ;  /* 0x000180ff02007986 */ /* 0x0005e4000c101d10 */
.L_x_6332:
[----:B------:R-:W-:Y:S05]  /*0bd0*/  BSYNC B0 ;  /* 0x0000000000007941 */ /* 0x000fea0003800000 */
.L_x_6331:
[----:B------:R-:W-:Y:S01]  /*0be0*/  BSSY B0, `(.L_x_6333) ;  /* 0x0000013000007945 */ /* 0x000fe20003800000 */
[----:B------:R-:W-:Y:S02]  /*0bf0*/  ISETP.GE.AND P2, PT, R6, UR20, PT ;  /* 0x0000001406007c0c */ /* 0x000fe4000bf46270 */
[----:B------:R-:W-:Y:S01]  /*0c00*/  MOV R0, UR18 ;  /* 0x0000001200007c02 */ /* 0x000fe20008000f00 */
[----:B------:R-:W-:Y:S05]  /*0c10*/  @P1 BRA `(.L_x_6334) ;  /* 0x00000000003c1947 */ /* 0x000fea0003800000 */
[----:B--2---:R-:W-:Y:S01]  /*0c20*/  IADD3 R3, P1, R7, 0x20, RZ ;  /* 0x0000002007037810 */ /* 0x004fe20007f3e0ff */
        /* <DEDUP_REMOVED lines=14> */
.L_x_6334:
[----:B------:R-:W-:Y:S05]  /*0d10*/  BSYNC B0 ;  /* 0x0000000000007941 */ /* 0x000fea0003800000 */
.L_x_6333:
[----:B------:R-:W-:Y:S04]  /*0d20*/  BSSY B0, `(.L_x_6335) ;  /* 0x0000010000007945 */ /* 0x000fe80003800000 */
[----:B------:R-:W-:Y:S05]  /*0d30*/  @P2 BRA `(.L_x_6336) ;  /* 0x0000000000382947 */ /* 0x000fea0003800000 */
[----:B------:R-:W-:Y:S01]  /*0d40*/  IADD3 R7, P1, R7, 0x30, RZ ;  /* 0x0000003007077810 */ /* 0x000fe20007f3e0ff */
[----:B------:R-:W-:Y:S01]  /*0d50*/  ULDC.64 UR4, c[0x0][0x280] ;  /* 0x0000a00000047ab9 */ /* 0x000fe20000000a00 */
[----:B------:R-:W-:Y:S02]  /*0d60*/  MOV R9, R13 ;  /* 0x0000000d00097202 */ /* 0x000fe40000000f00 */
[----:B--2---:R-:W-:Y:S01]  /*0d70*/  IADD3.X R2, RZ, R5, RZ, P1, !PT ;  /* 0x00000005ff027210 */ /* 0x004fe20000ffe4ff */
[----:B------:R-:W-:-:S04]  /*0d80*/  IMAD.WIDE.U32 R8, R7, UR8, R8 ;  /* 0x0000000807087c25 */ /* 0x000fc8000f8e0008 */
[----:B------:R-:W-:-:S04]  /*0d90*/  IMAD R2, R2, UR8, RZ ;  /* 0x0000000802027c24 */ /* 0x000fc8000f8e02ff */
        /* <DEDUP_REMOVED lines=8> */
.L_x_6336:
[----:B------:R-:W-:Y:S05]  /*0e20*/  BSYNC B0 ;  /* 0x0000000000007941 */ /* 0x000fea0003800000 */
.L_x_6335:
[----:B------:R-:W-:Y:S01]  /*0e30*/  ISETP.GE.OR P6, PT, R6, UR20, P6 ;  /* 0x0000001406007c0c */ /* 0x000fe2000b7c6670 */
[----:B------:R-:W-:Y:S01]  /*0e40*/  ULDC.64 UR4, c[0x0][0x2b0] ;  /* 0x0000ac0000047ab9 */ /* 0x000fe20000000a00 */
[----:B------:R-:W-:Y:S01]  /*0e50*/  LEA.HI.X.SX32 R5, R0, R5, 0x1, P0 ;  /* 0x0000000500057211 */ /* 0x000fe200000f0eff */
[----:B--2-4-:R-:W-:Y:S01]  /*0e60*/  @!P5 IMAD.MOV.U32 R3, RZ, RZ, 0x7f800000 ;  /* 0x7f800000ff03d424 */ /* 0x014fe200078e00ff */
[C---:B------:R-:W-:Y:S01]  /*0e70*/  LEA R8, P0, R4.reuse, UR4, 0x2 ;  /* 0x0000000404087c11 */ /* 0x040fe2000f8010ff */
[----:B------:R-:W-:Y:S02]  /*0e80*/  @!P4 IMAD.MOV.U32 R2, RZ, RZ, 0x7f800000 ;  /* 0x7f800000ff02c424 */ /* 0x000fe400078e00ff */
[----:B------:R-:W-:Y:S01]  /*0e90*/  @!P3 IMAD.MOV.U32 R0, RZ, RZ, 0x7f800000 ;  /* 0x7f800000ff00b424 */ /* 0x000fe200078e00ff */
[----:B------:R-:W-:-:S05]  /*0ea0*/  LEA.HI.X R9, R4, UR5, R5, 0x2, P0 ;  /* 0x0000000504097c11 */ /* 0x000fca00080f1405 */
[----:B------:R2:W-:Y:S04]  /*0eb0*/  @!P5 STG.E desc[UR16][R8.64], R3 ;  /* 0x000000030800d986 */ /* 0x0005e8000c101910 */
[----:B------:R2:W-:Y:S04]  /*0ec0*/  @!P4 STG.E desc[UR16][R8.64+0x40], R2 ;  /* 0x000040020800c986 */ /* 0x0005e8000c101910 */
[----:B------:R2:W-:Y:S01]  /*0ed0*/  @!P3 STG.E desc[UR16][R8.64+0x80], R0 ;  /* 0x000080000800b986 */ /* 0x0005e2000c101910 */
[----:B------:R-:W-:Y:S05]  /*0ee0*/  @P6 EXIT ;  /* 0x000000000000694d */ /* 0x000fea0003800000 */
[----:B--2---:R-:W-:-:S05]  /*0ef0*/  MOV R3, 0x7f800000 ;  /* 0x7f80000000037802 */ /* 0x004fca0000000f00 */
[----:B------:R-:W-:Y:S01]  /*0f00*/  STG.E desc[UR16][R8.64+0xc0], R3 ;  /* 0x0000c00308007986 */ /* 0x000fe2000c101910 */
[----:B------:R-:W-:Y:S05]  /*0f10*/  EXIT ;  /* 0x000000000000794d */ /* 0x000fea0003800000 */
.L_x_6328:
        /* <DEDUP_REMOVED lines=12> */
[----:B------:R-:W-:Y:S02]  /*0fe0*/  PLOP3.LUT P3, PT, PT, PT, PT, 0x8, 0x0 ;  /* 0x000000000000781c */ /* 0x000fe40003f6e170 */
[----:B------:R-:W-:Y:S02]  /*0ff0*/  CS2R R236, SRZ ;  /* 0x0000000000ec7805 */ /* 0x000fe4000001ff00 */
[----:B------:R-:W-:Y:S02]  /*1000*/  ISETP.NE.AND.EX P1, PT, RZ, UR7, PT, P1 ;  /* 0x00000007ff007c0c */ /* 0x000fe4000bf25310 */
[----:B--2---:R-:W-:-:S11]  /*1010*/  @P0 R2UR UR8, R2 ;  /* 0x00000000020802ca */ /* 0x004fd600000e0000 */
        /* <DEDUP_REMOVED lines=12> */
.L_x_6337:
        /* <DEDUP_REMOVED lines=33> */
[----:B-1----:R-:W-:Y:S01]  /*12f0*/  IABS R5, R0 ;  /* 0x0000000000057213 */ /* 0x002fe20000000000 */
[----:B------:R-:W1:Y:S03]  /*1300*/  S2R R2, SR_CTAID.Z ;  /* 0x0000000000027919 */ /* 0x000e660000002700 */
[----:B------:R-:W3:Y:S08]  /*1310*/  I2F.RP R12, R5 ;  /* 0x00000005000c7306 */ /* 0x000ef00000209400 */
[----:B---3--:R-:W3:Y:S01]  /*1320*/  MUFU.RCP R10, R12 ;  /* 0x0000000c000a7308 */ /* 0x008ee20000001000 */
[----:B-1----:R-:W-:-:S02]  /*1330*/  IABS R2, R2 ;  /* 0x0000000200027213 */ /* 0x002fc40000000000 */
[----:B---3--:R-:W-:-:S03]  /*1340*/  IADD3 R10, R10, 0xffffffe, RZ ;  /* 0x0ffffffe0a0a7810 */ /* 0x008fc60007ffe0ff */
[----:B------:R-:W-:Y:S02]  /*1350*/  IMAD.MOV.U32 R8, RZ, RZ, R2 ;  /* 0x000000ffff087224 */ /* 0x000fe400078e0002 */
[----:B------:R-:W1:Y:S02]  /*1360*/  F2I.FTZ.U32.TRUNC.NTZ R11, R10 ;  /* 0x0000000a000b7305 */ /* 0x000e64000021f000 */
[----:B-1----:R-:W-:Y:S01]  /*1370*/  IMAD.MOV R4, RZ, RZ, -R11 ;  /* 0x000000ffff047224 */ /* 0x002fe200078e0a0b */
[----:B------:R-:W-:-:S03]  /*1380*/  MOV R10, RZ ;  /* 0x000000ff000a7202 */ /* 0x000fc60000000f00 */
[----:B------:R-:W-:-:S04]  /*1390*/  IMAD R4, R4, R5, RZ ;  /* 0x0000000504047224 */ /* 0x000fc800078e02ff */
[----:B------:R-:W-:-:S06]  /*13a0*/  IMAD.HI.U32 R11, R11, R4, R10 ;  /* 0x000000040b0b7227 */ /* 0x000fcc00078e000a */
[----:B------:R-:W-:-:S05]  /*13b0*/  IMAD.HI.U32 R2, R11, R8, RZ ;  /* 0x000000080b027227 */ /* 0x000fca00078e00ff */
[----:B------:R-:W-:-:S05]  /*13c0*/  IADD3 R4, -R2, RZ, RZ ;  /* 0x000000ff02047210 */ /* 0x000fca0007ffe1ff */
[----:B------:R-:W-:-:S05]  /*13d0*/  IMAD R4, R5, R4, R8 ;  /* 0x0000000405047224 */ /* 0x000fca00078e0208 */
[----:B------:R-:W-:-:S13]  /*13e0*/  ISETP.GT.U32.AND P1, PT, R5, R4, PT ;  /* 0x000000040500720c */ /* 0x000fda0003f24070 */
[----:B------:R-:W-:Y:S02]  /*13f0*/  @!P1 IMAD.IADD R4, R4, 0x1, -R5 ;  /* 0x0000000104049824 */ /* 0x000fe400078e0a05 */
[----:B------:R-:W-:Y:S01]  /*1400*/  @!P1 VIADD R2, R2, 0x1 ;  /* 0x0000000102029836 */ /* 0x000fe20000000000 */
[----:B------:R-:W-:Y:S02]  /*1410*/  ISETP.NE.AND P1, PT, R0, RZ, PT ;  /* 0x000000ff0000720c */ /* 0x000fe40003f25270 */
[----:B------:R-:W-:Y:S02]  /*1420*/  ISETP.GE.U32.AND P2, PT, R4, R5, PT ;  /* 0x000000050400720c */ /* 0x000fe40003f46070 */
[----:B------:R-:W-:-:S05]  /*1430*/  IADD3 R4, -R9, RZ, RZ ;  /* 0x000000ff09047210 */ /* 0x000fca0007ffe1ff */
[----:B------:R-:W-:-:S05]  /*1440*/  IMAD R5, R7, R4, UR9 ;  /* 0x0000000907057e24 */ /* 0x000fca000f8e0204 */
[----:B------:R-:W-:Y:S02]  /*1450*/  SHF.R.S32.HI R21, RZ, 0x1f, R5 ;  /* 0x0000001fff157819 */ /* 0x000fe40000011405 */
[----:B------:R-:W-:-:S03]  /*1460*/  @P2 IADD3 R2, R2, 0x1, RZ ;  /* 0x0000000102022810 */ /* 0x000fc60007ffe0ff */
[----:B------:R-:W-:Y:S01]  /*1470*/  IMAD R4, R21, UR10, RZ ;  /* 0x0000000a15047c24 */ /* 0x000fe2000f8e02ff */
[----:B--2---:R-:W-:Y:S02]  /*1480*/  R2UR UR23, R3 ;  /* 0x00000000031772ca */ /* 0x004fe400000e0000 */
        /* <DEDUP_REMOVED lines=10> */
[----:B------:R-:W-:Y:S01]  /*1530*/  IMAD R0, R5, UR11, R4 ;  /* 0x0000000b05007c24 */ /* 0x000fe2000f8e0204 */
[----:B------:R-:W-:Y:S01]  /*1540*/  UIADD3 UR6, UR25, UR6, URZ ;  /* 0x0000000619067290 */ /* 0x000fe2000fffe03f */
[--C-:B------:R-:W-:Y:S01]  /*1550*/  SHF.R.S32.HI R19, RZ, 0x1f, R2.reuse ;  /* 0x0000001fff137819 */ /* 0x100fe20000011402 */
[----:B------:R-:W-:Y:S01]  /*1560*/  ULDC.64 UR8, c[0x0][0x260] ;  /* 0x0000980000087ab9 */ /* 0x000fe20000000a00 */
[----:B------:R-:W-:-:S03]  /*1570*/  IMAD.MOV.U32 R20, RZ, RZ, R2 ;  /* 0x000000ffff147224 */ /* 0x000fc600078e0002 */
[----:B------:R-:W-:Y:S01]  /*1580*/  MOV R9, UR6 ;  /* 0x0000000600097c02 */ /* 0x000fe20008000f00 */
[----:B------:R-:W-:Y:S01]  /*1590*/  IMAD R3, R19, UR8, RZ ;  /* 0x0000000813037c24 */ /* 0x000fe2000f8e02ff */
[----:B------:R-:W-:Y:S02]  /*15a0*/  ULDC.64 UR6, c[0x0][0x238] ;  /* 0x00008e0000067ab9 */ /* 0x000fe40000000a00 */
[----:B------:R-:W-:Y:S01]  /*15b0*/  UIMAD UR22, UR22, UR6, URZ ;  /* 0x00000006161672a4 */ /* 0x000fe2000f8e023f */
[----:B------:R-:W-:Y:S01]  /*15c0*/  IMAD.WIDE.U32 R8, R5, UR10, R8 ;  /* 0x0000000a05087c25 */ /* 0x000fe2000f8e0008 */
[----:B------:R-:W-:Y:S02]  /*15d0*/  UIMAD.WIDE.U32 UR24, UR23, UR6, URZ ;  /* 0x00000006171872a5 */ /* 0x000fe4000f8e003f */
[----:B------:R-:W-:Y:S01]  /*15e0*/  UIMAD UR7, UR23, UR7, UR22 ;  /* 0x00000007170772a4 */ /* 0x000fe2000f8e0216 */
[----:B------:R-:W-:Y:S02]  /*15f0*/  IMAD.IADD R9, R9, 0x1, R0 ;  /* 0x0000000109097824 */ /* 0x000fe400078e0200 */
[C---:B------:R-:W-:Y:S01]  /*1600*/  IMAD R3, R2.reuse, UR9, R3 ;  /* 0x0000000902037c24 */ /* 0x040fe2000f8e0203 */
[----:B------:R-:W-:Y:S01]  /*1610*/  UIADD3 UR23, UR25, UR7, URZ ;  /* 0x0000000719177290 */ /* 0x000fe2000fffe03f */
[----:B------:R-:W-:-:S05]  /*1620*/  IMAD.WIDE.U32 R42, R2, UR8, R8 ;  /* 0x00000008022a7c25 */ /* 0x000fca000f8e0008 */
[----:B------:R-:W-:Y:S01]  /*1630*/  IADD3 R12, R43, R3, RZ ;  /* 0x000000032b0c7210 */ /* 0x000fe20007ffe0ff */
[----:B------:R-:W-:Y:S06]  /*1640*/  BRA `(.L_x_6339) ;  /* 0x0000000400487947 */ /* 0x000fec0003800000 */
.L_x_6338:
        /* <DEDUP_REMOVED lines=46> */
.L_x_6340:
        /* <DEDUP_REMOVED lines=17> */
[----:B------:R-:W-:Y:S01]  /*1a40*/  IMAD.WIDE.U32 R42, R20, R2, R4 ;  /* 0x00000002142a7225 */ /* 0x000fe200078e0004 */
[----:B------:R-:W-:Y:S02]  /*1a50*/  MOV R5, UR24 ;  /* 0x0000001800057c02 */ /* 0x000fe40008000f00 */
        /* <DEDUP_REMOVED lines=17> */
.L_x_6339:
[----:B------:R-:W-:Y:S01]  /*1b70*/  SHF.R.S32.HI R7, RZ, 0x1f, R6 ;  /* 0x0000001fff077819 */ /* 0x000fe20000011406 */
[----:B------:R-:W-:Y:S01]  /*1b80*/  UIADD3 UR22, -UR18, UR20, URZ ;  /* 0x0000001412167290 */ /* 0x000fe2000fffe13f */
[----:B------:R-:W1:Y:S01]  /*1b90*/  S2R R41, SR_CTAID.X ;  /* 0x0000000000297919 */ /* 0x000e620000002500 */
[----:B------:R-:W-:Y:S01]  /*1ba0*/  UISETP.NE.AND UP0, UPT, UR12, -0x1, UPT ;  /* 0xffffffff0c00788c */ /* 0x000fe2000bf05270 */
[CC--:B------:R-:W-:Y:S01]  /*1bb0*/  LEA.HI R3, R7.reuse, R6.reuse, RZ, 0x3 ;  /* 0x0000000607037211 */ /* 0x0c0fe200078f18ff */
[----:B------:R-:W-:Y:S01]  /*1bc0*/  IMAD.SHL.U32 R241, R6, 0x2, RZ ;  /* 0x0000000206f17824 */ /* 0x000fe200078e00ff */
[----:B------:R-:W-:Y:S01]  /*1bd0*/  LEA.HI R84, R7, R6, RZ, 0x5 ;  /* 0x0000000607547211 */ /* 0x000fe200078f28ff */
[----:B------:R-:W-:Y:S01]  /*1be0*/  UIADD3 UR15, UR19, -UR15, -UR20 ;  /* 0x8000000f130f7290 */ /* 0x000fe2000fffe814 */
[----:B------:R-:W-:Y:S01]  /*1bf0*/  SHF.R.S32.HI R22, RZ, 0x3, R3 ;  /* 0x00000003ff167819 */ /* 0x000fe20000011403 */
[----:B------:R-:W-:Y:S01]  /*1c00*/  IMAD.U32 R234, RZ, RZ, UR19 ;  /* 0x00000013ffea7e24 */ /* 0x000fe2000f8e00ff */
[----:B------:R-:W-:-:S02]  /*1c10*/  LOP3.LUT R3, R3, 0xfffffff8, RZ, 0xc0, !PT ;  /* 0xfffffff803037812 */ /* 0x000fc400078ec0ff */
[C---:B------:R-:W-:Y:S01]  /*1c20*/  ISETP.GE.AND P0, PT, R22.reuse, UR22, PT ;  /* 0x0000001616007c0c */ /* 0x040fe2000bf06270 */
[C---:B------:R-:W-:Y:S01]  /*1c30*/  VIADD R18, R22.reuse, 0x10 ;  /* 0x0000001016127836 */ /* 0x040fe20000000000 */
[----:B------:R-:W-:Y:S01]  /*1c40*/  @UP0 ULDC.64 UR6, c[0x0][0x240] ;  /* 0x0000900000060ab9 */ /* 0x000fe20000000a00 */
[C---:B------:R-:W-:Y:S01]  /*1c50*/  VIADD R16, R22.reuse, 0x30 ;  /* 0x0000003016107836 */ /* 0x040fe20000000000 */
[----:B------:R-:W-:Y:S01]  /*1c60*/  @UP0 UIMAD.WIDE.U32 UR26, UR12, UR6, URZ ;  /* 0x000000060c1a02a5 */ /* 0x000fe2000f8e003f */
[----:B------:R-:W-:Y:S01]  /*1c70*/  VIADD R17, R22, 0x20 ;  /* 0x0000002016117836 */ /* 0x000fe20000000000 */
[----:B------:R-:W-:Y:S01]  /*1c80*/  ISETP.GE.AND P1, PT, R18, UR22, PT ;  /* 0x0000001612007c0c */ /* 0x000fe2000bf26270 */
[----:B------:R-:W-:Y:S01]  /*1c90*/  @!UP0 USHF.R.S32.HI UR9, URZ, 0x1f, UR4 ;  /* 0x0000001f3f098899 */ /* 0x000fe20008011404 */
[----:B------:R-:W-:Y:S01]  /*1ca0*/  ISETP.GE.AND P4, PT, R16, UR22, PT ;  /* 0x0000001610007c0c */ /* 0x000fe2000bf86270 */
[----:B------:R-:W-:Y:S01]  /*1cb0*/  @UP0 UIMAD UR8, UR12, UR7, UR27 ;  /* 0x000000070c0802a4 */ /* 0x000fe2000f8e021b */
[----:B------:R-:W-:Y:S01]  /*1cc0*/  ISETP.GE.AND P6, PT, R17, UR22, PT ;  /* 0x0000001611007c0c */ /* 0x000fe2000bfc6270 */
[----:B------:R-:W-:Y:S01]  /*1cd0*/  IMAD.IADD R0, R6, 0x1, -R3 ;  /* 0x0000000106007824 */ /* 0x000fe200078e0a03 */
[----:B------:R-:W-:Y:S01]  /*1ce0*/  @!UP0 ULDC.64 UR6, c[0x0][0x228] ;  /* 0x00008a0000068ab9 */ /* 0x000fe20000000a00 */
[----:B------:R-:W2:Y:S01]  /*1cf0*/  @!P0 LDC.64 R10, c[0x0][0x240] ;  /* 0x00009000ff0a8b82 */ /* 0x000ea20000000a00 */
[----:B------:R-:W-:Y:S01]  /*1d00*/  @!UP0 UIMAD UR9, UR9, UR6, URZ ;  /* 0x00000006090982a4 */ /* 0x000fe2000f8e023f */
[----:B------:R-:W-:Y:S01]  /*1d10*/  IMAD.SHL.U32 R27, R0, 0x8, RZ ;  /* 0x00000008001b7824 */ /* 0x000fe200078e00ff */
[----:B------:R-:W-:Y:S01]  /*1d20*/  @!UP0 UIMAD.WIDE.U32 UR28, UR4, UR6, URZ ;  /* 0x00000006041c82a5 */ /* 0x000fe2000f8e003f */
[----:B------:R-:W-:Y:S01]  /*1d30*/  IMAD.SHL.U32 R4, R22, 0x40, RZ ;  /* 0x0000004016047824 */ /* 0x000fe200078e00ff */
[----:B------:R-:W-:Y:S01]  /*1d40*/  @!UP0 UIMAD UR7, UR4, UR7, UR9 ;  /* 0x00000007040782a4 */ /* 0x000fe2000f8e0209 */
[----:B------:R-:W3:Y:S01]  /*1d50*/  @!P1 S2R R28, SR_CgaCtaId ;  /* 0x00000000001c9919 */ /* 0x000ee20000008800 */
[----:B------:R-:W-:Y:S01]  /*1d60*/  @!P1 MOV R9, 0x400 ;  /* 0x0000040000099802 */ /* 0x000fe20000000f00 */
[----:B------:R-:W-:Y:S01]  /*1d70*/  USHF.R.S32.HI UR4, URZ, 0x1f, UR21 ;  /* 0x0000001f3f047899 */ /* 0x000fe20008011415 */
[--C-:B------:R-:W-:Y:S01]  /*1d80*/  SHF.R.S32.HI R25, RZ, 0x1f, R27.reuse ;  /* 0x0000001fff197819 */ /* 0x100fe2000001141b */
[----:B------:R-:W4:Y:S01]  /*1d90*/  @!P4 S2R R24, SR_CgaCtaId ;  /* 0x000000000018c919 */ /* 0x000f220000008800 */
[----:B------:R-:W-:Y:S01]  /*1da0*/  @!UP0 UIADD3 UR8, UR29, UR7, URZ ;  /* 0x000000071d088290 */ /* 0x000fe2000fffe03f */
[----:B------:R-:W-:Y:S01]  /*1db0*/  LOP3.LUT R4, R4, 0x1c0, RZ, 0xc0, !PT ;  /* 0x000001c004047812 */ /* 0x000fe200078ec0ff */
[----:B------:R-:W-:Y:S01]  /*1dc0*/  @!UP0 UMOV UR26, UR28 ;  /* 0x0000001c001a8c82 */ /* 0x000fe20008000000 */
[----:B------:R-:W5:Y:S01]  /*1dd0*/  @!P6 S2R R26, SR_CgaCtaId ;  /* 0x00000000001ae919 */ /* 0x000f620000008800 */
[----:B------:R-:W-:Y:S01]  /*1de0*/  IADD3 R8, P2, R27, UR26, RZ ;  /* 0x0000001a1b087c10 */ /* 0x000fe2000ff5e0ff */
[----:B------:R-:W-:Y:S01]  /*1df0*/  ULDC.64 UR6, c[0x0][0x258] ;  /* 0x0000960000067ab9 */ /* 0x000fe20000000a00 */
[----:B------:R-:W-:Y:S01]  /*1e00*/  SHF.R.S32.HI R23, RZ, 0x1f, R22 ;  /* 0x0000001fff177819 */ /* 0x000fe20000011416 */
[----:B------:R-:W-:Y:S01]  /*1e10*/  IMAD.U32 R32, RZ, RZ, UR6 ;  /* 0x00000006ff207e24 */ /* 0x000fe2000f8e00ff */
[----:B------:R-:W-:Y:S01]  /*1e20*/  LOP3.LUT R2, R4, 0x38, R27, 0xf8, !PT ;  /* 0x0000003804027812 */ /* 0x000fe200078ef81b */
[----:B------:R-:W-:Y:S01]  /*1e30*/  UIMAD UR4, UR4, UR6, URZ ;  /* 0x00000006040472a4 */ /* 0x000fe2000f8e023f */
[----:B------:R-:W-:Y:S01]  /*1e40*/  SHF.R.U32.HI R3, RZ, 0x3, R4 ;  /* 0x00000003ff037819 */ /* 0x000fe20000011604 */
[----:B-1----:R-:W-:Y:S01]  /*1e50*/  IMAD.WIDE R40, R41, 0x40, R22 ;  /* 0x0000004029287825 */ /* 0x002fe200078e0216 */
[----:B------:R-:W-:Y:S01]  /*1e60*/  @!P6 MOV R13, 0x400 ;  /* 0x00000400000de802 */ /* 0x000fe20000000f00 */
[----:B------:R-:W-:Y:S01]  /*1e70*/  UIMAD UR7, UR21, UR7, UR4 ;  /* 0x00000007150772a4 */ /* 0x000fe2000f8e0204 */
[----:B------:R-:W-:Y:S01]  /*1e80*/  LOP3.LUT R3, R2, R3, RZ, 0x3c, !PT ;  /* 0x0000000302037212 */ /* 0x000fe200078e3cff */
[----:B--2---:R-:W-:Y:S01]  /*1e90*/  @!P0 IMAD R35, R41, R10, RZ ;  /* 0x0000000a29238224 */ /* 0x004fe200078e02ff */
[----:B------:R-:W-:Y:S01]  /*1ea0*/  LEA.HI R2, R7, R6, RZ, 0x6 ;  /* 0x0000000607027211 */ /* 0x000fe200078f30ff */
[----:B------:R-:W1:Y:S01]  /*1eb0*/  @!P1 LDC.64 R14, c[0x0][0x210] ;  /* 0x00008400ff0e9b82 */ /* 0x000e620000000a00 */
[----:B------:R-:W-:Y:S01]  /*1ec0*/  IADD3 R42, P5, R27, R42, RZ ;  /* 0x0000002a1b2a7210 */ /* 0x000fe20007fbe0ff */
[----:B------:R-:W-:Y:S01]  /*1ed0*/  @!P0 IMAD R35, R40, R11, R35 ;  /* 0x0000000b28238224 */ /* 0x000fe200078e0223 */
[----:B------:R-:W-:Y:S01]  /*1ee0*/  UMOV UR6, 0x400 ;  /* 0x0000040000067882 */ /* 0x000fe20000000000 */
[----:B------:R-:W-:Y:S01]  /*1ef0*/  IMAD.SHL.U32 R2, R2, 0x8, RZ ;  /* 0x0000000802027824 */ /* 0x000fe200078e00ff */
[----:B------:R-:W-:Y:S01]  /*1f00*/  UIMAD.WIDE.U32 UR28, UR10, 0x20, URZ ;  /* 0x000000200a1c78a5 */ /* 0x000fe2000f8e003f */
[----:B------:R-:W-:Y:S01]  /*1f10*/  IMAD R11, R23, UR10, RZ ;  /* 0x0000000a170b7c24 */ /* 0x000fe2000f8e02ff */
[----:B------:R-:W-:Y:S01]  /*1f20*/  SHF.R.S32.HI R85, RZ, 0x5, R84 ;  /* 0x00000005ff557819 */ /* 0x000fe20000011454 */
[----:B------:R-:W2:Y:S01]  /*1f30*/  S2UR UR4, SR_CgaCtaId ;  /* 0x00000000000479c3 */ /* 0x000ea20000008800 */
[----:B------:R-:W-:Y:S01]  /*1f40*/  LOP3.LUT R3, R3, 0xfffffe00, R2, 0xf8, !PT ;  /* 0xfffffe0003037812 */ /* 0x000fe200078ef802 */
[----:B------:R-:W-:Y:S01]  /*1f50*/  IMAD R2, R22, UR11, R11 ;  /* 0x0000000b16027c24 */ /* 0x000fe2000f8e020b */
[----:B---3--:R-:W-:Y:S01]  /*1f60*/  @!P1 LEA R28, R28, R9, 0x18 ;  /* 0x000000091c1c9211 */ /* 0x008fe200078ec0ff */
[----:B------:R-:W-:Y:S01]  /*1f70*/  IMAD.X R43, R25, 0x1, R12, P5 ;  /* 0x00000001192b7824 */ /* 0x000fe200028e060c */
[----:B------:R-:W-:-:S02]  /*1f80*/  @!P4 MOV R9, 0x400 ;  /* 0x000004000009c802 */ /* 0x000fc40000000f00 */
[----:B------:R-:W-:Y:S01]  /*1f90*/  @!P6 IADD3 R30, P5, R40, 0x20, RZ ;  /* 0x00000020281ee810 */ /* 0x000fe20007fbe0ff */
[----:B------:R-:W-:Y:S01]  /*1fa0*/  IMAD.WIDE.U32 R42, R22, UR10, R42 ;  /* 0x0000000a162a7c25 */ /* 0x000fe2000f8e002a */
[----:B----4-:R-:W-:Y:S02]  /*1fb0*/  @!P4 LEA R24, R24, R9, 0x18 ;  /* 0x000000091818c211 */ /* 0x010fe400078ec0ff */
[----:B------:R-:W-:Y:S01]  /*1fc0*/  IADD3.X R9, R25, UR8, RZ, P2, !PT ;  /* 0x0000000819097c10 */ /* 0x000fe200097fe4ff */
[----:B------:R-:W-:Y:S01]  /*1fd0*/  @!P6 IMAD.X R31, RZ, RZ, R41, P5 ;  /* 0x000000ffff1fe224 */ /* 0x000fe200028e0629 */
[----:B------:R-:W-:Y:S01]  /*1fe0*/  IADD3 R168, P2, R22, R5, RZ ;  /* 0x0000000516a87210 */ /* 0x000fe20007f5e0ff */
[----:B------:R-:W-:Y:S01]  /*1ff0*/  IMAD.MOV.U32 R165, RZ, RZ, R42 ;  /* 0x000000ffffa57224 */ /* 0x000fe200078e002a */
[----:B------:R-:W3:Y:S01]  /*2000*/  @!P1 LDC.64 R4, c[0x0][0x240] ;  /* 0x00009000ff049b82 */ /* 0x000ee20000000a00 */
[----:B------:R-:W-:Y:S01]  /*2010*/  IMAD.WIDE.U32 R32, R32, UR21, R8 ;  /* 0x0000001520207c25 */ /* 0x000fe2000f8e0008 */
[----:B-----5:R-:W-:Y:S01]  /*2020*/  @!P6 LEA R26, R26, R13, 0x18 ;  /* 0x0000000d1a1ae211 */ /* 0x020fe200078ec0ff */
[----:B------:R-:W-:Y:S01]  /*2030*/  UIADD3 UR21, UR13, -0x1, URZ ;  /* 0xffffffff0d157890 */ /* 0x000fe2000fffe03f */
[----:B------:R-:W-:Y:S01]  /*2040*/  LEA R239, R85, UR18, 0x4 ;  /* 0x0000001255ef7c11 */ /* 0x000fe2000f8e20ff */
[----:B------:R-:W-:Y:S01]  /*2050*/  IMAD.X R21, R23, 0x1, R21, P2 ;  /* 0x0000000117157824 */ /* 0x000fe200010e0615 */
[C---:B------:R-:W-:Y:S01]  /*2060*/  @!P1 IADD3 R34, P2, R40.reuse, 0x10, RZ ;  /* 0x0000001028229810 */ /* 0x040fe20007f5e0ff */
[----:B------:R-:W-:Y:S01]  /*2070*/  VIADD R37, R33, UR7 ;  /* 0x0000000721257c36 */ /* 0x000fe20008000000 */
[----:B------:R-:W4:Y:S01]  /*2080*/  @!P0 LDC.64 R8, c[0x0][0x210] ;  /* 0x00008400ff088b82 */ /* 0x000f220000000a00 */
[----:B------:R-:W-:Y:S01]  /*2090*/  @!P0 IMAD.MOV.U32 R36, RZ, RZ, R32 ;  /* 0x000000ffff248224 */ /* 0x000fe200078e0020 */
[----:B------:R-:W-:Y:S01]  /*20a0*/  USHF.L.U32 UR25, UR21, 0x6, URZ ;  /* 0x0000000615197899 */ /* 0x000fe2000800063f */
[--C-:B------:R-:W-:Y:S01]  /*20b0*/  @!P1 IMAD.X R11, RZ, RZ, R41.reuse, P2 ;  /* 0x000000ffff0b9224 */ /* 0x100fe200010e0629 */
[C---:B------:R-:W-:Y:S01]  /*20c0*/  @!P4 IADD3 R29, P2, R40.reuse, 0x30, RZ ;  /* 0x00000030281dc810 */ /* 0x040fe20007f5e0ff */
[----:B--2---:R-:W-:Y:S01]  /*20d0*/  ULEA UR4, UR4, UR6, 0x18 ;  /* 0x0000000604047291 */ /* 0x004fe2000f8ec03f */
[----:B------:R-:W-:Y:S01]  /*20e0*/  IMAD.IADD R2, R43, 0x1, R2 ;  /* 0x000000012b027824 */ /* 0x000fe200078e0202 */
[----:B------:R-:W-:Y:S01]  /*20f0*/  UIADD3 UR26, -UR25, UR19, URZ ;  /* 0x00000013191a7290 */ /* 0x000fe2000fffe13f */
[----:B------:R-:W2:Y:S01]  /*2100*/  @!P6 LDC.64 R12, c[0x0][0x240] ;  /* 0x00009000ff0ceb82 */ /* 0x000ea20000000a00 */
[----:B------:R-:W-:Y:S01]  /*2110*/  @!P4 IMAD.X R23, RZ, RZ, R41, P2 ;  /* 0x000000ffff17c224 */ /* 0x000fe200010e0629 */
[----:B------:R-:W-:Y:S01]  /*2120*/  ULDC.64 UR6, c[0x0][0x268] ;  /* 0x00009a0000067ab9 */ /* 0x000fe20000000a00 */
[----:B------:R-:W-:Y:S01]  /*2130*/  @!P0 IMAD.WIDE.U32 R40, R40, R10, R36 ;  /* 0x0000000a28288225 */ /* 0x000fe200078e0024 */
[----:B------:R-:W-:Y:S01]  /*2140*/  LEA R235, R3, UR4, 0x1 ;  /* 0x0000000403eb7c11 */ /* 0x000fe2000f8e08ff */
[----:B------:R-:W-:Y:S01]  /*2150*/  USHF.L.U32 UR8, UR11, 0x5, URZ ;  /* 0x000000050b087899 */ /* 0x000fe2000800063f */
[----:B------:R-:W-:Y:S01]  /*2160*/  LOP3.LUT R241, R241, 0x6, RZ, 0xc0, !PT ;  /* 0x00000006f1f17812 */ /* 0x000fe200078ec0ff */
[----:B------:R-:W-:Y:S01]  /*2170*/  @!P0 IMAD.IADD R10, R41, 0x1, R35 ;  /* 0x00000001290a8824 */ /* 0x000fe200078e0223 */
[----:B------:R-:W-:Y:S01]  /*2180*/  UIADD3 UR18, UR19, 0x1, -UR20 ;  /* 0x0000000113127890 */ /* 0x000fe2000fffe814 */
[----:B---3--:R-:W-:-:S02]  /*2190*/  @!P1 IMAD R33, R11, R4, RZ ;  /* 0x000000040b219224 */ /* 0x008fc400078e02ff */
[----:B------:R-:W-:Y:S01]  /*21a0*/  @!P1 IMAD.MOV.U32 R41, RZ, RZ, R37 ;  /* 0x000000ffff299224 */ /* 0x000fe200078e0025 */
[----:B------:R-:W-:Y:S01]  /*21b0*/  UIADD3 UR18, UR18, UR14, URZ ;  /* 0x0000000e12127290 */ /* 0x000fe2000fffe03f */
[----:B------:R-:W-:Y:S02]  /*21c0*/  @!P1 IMAD R33, R34, R5, R33 ;  /* 0x0000000522219224 */ /* 0x000fe400078e0221 */
[----:B------:R-:W-:Y:S01]  /*21d0*/  @!P6 IMAD.MOV.U32 R36, RZ, RZ, R32 ;  /* 0x000000ffff24e224 */ /* 0x000fe200078e0020 */
[----:B----4-:R-:W-:Y:S01]  /*21e0*/  @!P0 LEA R38, P2, R40, R8, 0x1 ;  /* 0x0000000828268211 */ /* 0x010fe200078408ff */
[----:B------:R-:W-:-:S03]  /*21f0*/  @!P1 IMAD R35, R3, 0x2, R28 ;  /* 0x0000000203239824 */ /* 0x000fc600078e021c */
[----:B------:R-:W-:Y:S01]  /*2200*/  @!P0 LEA.HI.X R39, R40, R9, R10, 0x1, P2 ;  /* 0x0000000928278211 */ /* 0x000fe200010f0c0a */
[----:B------:R-:W-:Y:S01]  /*2210*/  @!P1 IMAD.MOV.U32 R40, RZ, RZ, R32 ;  /* 0x000000ffff289224 */ /* 0x000fe200078e0020 */
[----:B------:R-:W-:Y:S01]  /*2220*/  ISETP.GE.AND P2, PT, R22, UR26, PT ;  /* 0x0000001a16007c0c */ /* 0x000fe2000bf46270 */
[----:B------:R-:W3:Y:S01]  /*2230*/  @!P6 LDC.64 R10, c[0x0][0x210] ;  /* 0x00008400ff0aeb82 */ /* 0x000ee20000000a00 */
[----:B--2---:R-:W-:Y:S01]  /*2240*/  @!P6 IMAD R31, R31, R12, RZ ;  /* 0x0000000c1f1fe224 */ /* 0x004fe200078e02ff */
[----:B------:R-:W-:Y:S01]  /*2250*/  @!PT LDS RZ, [RZ] ;  /* 0x00000000fffff984 */ /* 0x000fe20000000800 */
[----:B------:R-:W-:Y:S01]  /*2260*/  @!PT LDS RZ, [RZ] ;  /* 0x00000000fffff984 */ /* 0x000fe20000000800 */
[----:B------:R-:W-:Y:S01]  /*2270*/  @!PT LDS RZ, [RZ] ;  /* 0x00000000fffff984 */ /* 0x000fe20000000800 */
[----:B------:R-:W-:Y:S01]  /*2280*/  @!P0 LDGSTS.E.BYPASS.LTC128B.128 [R235], desc[UR16][R38.64] ;  /* 0x0000000026eb8fae */ /* 0x000fe2000b901d50 */
[----:B------:R-:W-:-:S03]  /*2290*/  @!P1 IMAD.WIDE.U32 R40, R34, R4, R40 ;  /* 0x0000000422289225 */ /* 0x000fc600078e0028 */
[----:B------:R-:W-:Y:S01]  /*22a0*/  @!P0 LDGSTS.E.BYPASS.LTC128B.128 [R235+0x2000], desc[UR16][R38.64+0x80] ;  /* 0x0200008026eb8fae */ /* 0x000fe2000b901d50 */
[----:B------:R-:W-:Y:S01]  /*22b0*/  @!P1 IMAD.IADD R34, R41, 0x1, R33 ;  /* 0x0000000129229824 */ /* 0x000fe200078e0221 */
[----:B------:R-:W2:Y:S01]  /*22c0*/  @!P4 LDC.64 R8, c[0x0][0x240] ;  /* 0x00009000ff08cb82 */ /* 0x000ea20000000a00 */
[----:B------:R-:W-:Y:S01]  /*22d0*/  @!P4 IMAD.MOV.U32 R33, RZ, RZ, R37 ;  /* 0x000000ffff21c224 */ /* 0x000fe200078e0025 */
[----:B------:R-:W-:Y:S01]  /*22e0*/  @!P0 LDGSTS.E.BYPASS.LTC128B.128 [R235+0x4000], desc[UR16][R38.64+0x100] ;  /* 0x0400010026eb8fae */ /* 0x000fe2000b901d50 */
[C---:B------:R-:W-:Y:S02]  /*22f0*/  @!P6 IMAD R31, R30.reuse, R13, R31 ;  /* 0x0000000d1e1fe224 */ /* 0x040fe400078e021f */
[----:B------:R-:W-:Y:S01]  /*2300*/  @!P6 IMAD.WIDE.U32 R36, R30, R12, R36 ;  /* 0x0000000c1e24e225 */ /* 0x000fe200078e0024 */
[----:B------:R-:W-:Y:S01]  /*2310*/  @!P0 LDGSTS.E.BYPASS.LTC128B.128 [R235+0x6000], desc[UR16][R38.64+0x180] ;  /* 0x0600018026eb8fae */ /* 0x000fe2000b901d50 */
[C---:B-1----:R-:W-:Y:S01]  /*2320*/  @!P1 LEA R14, P0, R40.reuse, R14, 0x1 ;  /* 0x0000000e280e9211 */ /* 0x042fe200078008ff */
[----:B------:R-:W1:Y:S01]  /*2330*/  @!P4 LDC.64 R4, c[0x0][0x210] ;  /* 0x00008400ff04cb82 */ /* 0x000e620000000a00 */
[----:B------:R-:W4:Y:S02]  /*2340*/  @!P2 S2R R30, SR_CgaCtaId ;  /* 0x00000000001ea919 */ /* 0x000f240000008800 */
[----:B------:R-:W-:Y:S01]  /*2350*/  @!P1 LEA.HI.X R15, R40, R15, R34, 0x1, P0 ;  /* 0x0000000f280f9211 */ /* 0x000fe200000f0c22 */
[----:B------:R-:W-:-:S04]  /*2360*/  @!P6 IMAD.IADD R34, R37, 0x1, R31 ;  /* 0x000000012522e824 */ /* 0x000fc800078e021f */
[----:B------:R-:W5:Y:S01]  /*2370*/  @!P2 LDC.64 R12, c[0x0][0x218] ;  /* 0x00008600ff0cab82 */ /* 0x000f620000000a00 */
[C---:B---3--:R-:W-:Y:S01]  /*2380*/  @!P6 LEA R10, P0, R36.reuse, R10, 0x1 ;  /* 0x0000000a240ae211 */ /* 0x048fe200078008ff */
[----:B------:R-:W-:Y:S03]  /*2390*/  @!P1 LDGSTS.E.BYPASS.LTC128B.128 [R35+0x800], desc[UR16][R14.64] ;  /* 0x008000000e239fae */ /* 0x000fe6000b901d50 */
[----:B------:R-:W-:Y:S01]  /*23a0*/  @!P6 LEA.HI.X R11, R36, R11, R34, 0x1, P0 ;  /* 0x0000000b240be211 */ /* 0x000fe200000f0c22 */
[----:B------:R-:W-:Y:S01]  /*23b0*/  @!P1 LDGSTS.E.BYPASS.LTC128B.128 [R35+0x2800], desc[UR16][R14.64+0x80] ;  /* 0x028000800e239fae */ /* 0x000fe2000b901d50 */
[----:B------:R-:W-:Y:S01]  /*23c0*/  ISETP.GE.AND P0, PT, R18, UR26, PT ;  /* 0x0000001a12007c0c */ /* 0x000fe2000bf06270 */
[----:B--2---:R-:W-:Y:S02]  /*23d0*/  @!P4 IMAD R28, R23, R8, RZ ;  /* 0x00000008171cc224 */ /* 0x004fe400078e02ff */
[----:B------:R-:W-:Y:S01]  /*23e0*/  @!P6 IMAD R23, R3, 0x2, R26 ;  /* 0x000000020317e824 */ /* 0x000fe200078e021a */
[----:B------:R-:W-:Y:S01]  /*23f0*/  @!P1 LDGSTS.E.BYPASS.LTC128B.128 [R35+0x4800], desc[UR16][R14.64+0x100] ;  /* 0x048001000e239fae */ /* 0x000fe2000b901d50 */
[----:B------:R-:W-:-:S02]  /*2400*/  @!P4 IMAD R9, R29, R9, R28 ;  /* 0x000000091d09c224 */ /* 0x000fc400078e021c */
[----:B------:R-:W-:Y:S01]  /*2410*/  @!P4 IMAD.WIDE.U32 R32, R29, R8, R32 ;  /* 0x000000081d20c225 */ /* 0x000fe200078e0020 */
[----:B------:R2:W-:Y:S01]  /*2420*/  @!P1 LDGSTS.E.BYPASS.LTC128B.128 [R35+0x6800], desc[UR16][R14.64+0x180] ;  /* 0x068001800e239fae */ /* 0x0005e2000b901d50 */
[----:B------:R-:W-:Y:S02]  /*2430*/  IADD3 R8, P1, R27, UR24, RZ ;  /* 0x000000181b087c10 */ /* 0x000fe4000ff3e0ff */
[----:B------:R-:W-:Y:S01]  /*2440*/  @!P4 IMAD.IADD R9, R33, 0x1, R9 ;  /* 0x000000012109c824 */ /* 0x000fe200078e0209 */
[----:B------:R-:W-:Y:S01]  /*2450*/  @!P6 LDGSTS.E.BYPASS.LTC128B.128 [R23+0x1000], desc[UR16][R10.64] ;  /* 0x010000000a17efae */ /* 0x000fe2000b901d50 */
[----:B-1----:R-:W-:-:S03]  /*2460*/  @!P4 LEA R26, P5, R32, R4, 0x1 ;  /* 0x00000004201ac211 */ /* 0x002fc600078a08ff */
[----:B------:R-:W-:Y:S01]  /*2470*/  @!P6 LDGSTS.E.BYPASS.LTC128B.128 [R23+0x3000], desc[UR16][R10.64+0x80] ;  /* 0x030000800a17efae */ /* 0x000fe2000b901d50 */
[----:B------:R-:W-:Y:S02]  /*2480*/  @!P4 LEA.HI.X R27, R32, R5, R9, 0x1, P5 ;  /* 0x00000005201bc211 */ /* 0x000fe400028f0c09 */
[----:B------:R-:W-:Y:S01]  /*2490*/  IADD3.X R9, R25, UR23, RZ, P1, !PT ;  /* 0x0000001719097c10 */ /* 0x000fe20008ffe4ff */
[----:B------:R-:W-:Y:S01]  /*24a0*/  @!P6 LDGSTS.E.BYPASS.LTC128B.128 [R23+0x5000], desc[UR16][R10.64+0x100] ;  /* 0x050001000a17efae */ /* 0x000fe2000b901d50 */
[----:B------:R-:W1:Y:S01]  /*24b0*/  @!P0 LDC.64 R4, c[0x0][0x218] ;  /* 0x00008600ff048b82 */ /* 0x000e620000000a00 */
[----:B------:R-:W-:Y:S01]  /*24c0*/  ISETP.GE.AND P5, PT, R16, UR26, PT ;  /* 0x0000001a10007c0c */ /* 0x000fe2000bfa6270 */
[----:B------:R-:W-:Y:S01]  /*24d0*/  @!P4 IMAD R25, R3, 0x2, R24 ;  /* 0x000000020319c824 */ /* 0x000fe200078e0218 */
[----:B------:R3:W-:Y:S01]  /*24e0*/  @!P6 LDGSTS.E.BYPASS.LTC128B.128 [R23+0x7000], desc[UR16][R10.64+0x180] ;  /* 0x070001800a17efae */ /* 0x0007e2000b901d50 */
[----:B------:R-:W-:Y:S01]  /*24f0*/  ISETP.GE.AND P6, PT, R17, UR26, PT ;  /* 0x0000001a11007c0c */ /* 0x000fe2000bfc6270 */
[----:B------:R-:W-:-:S02]  /*2500*/  IMAD.U32 R24, RZ, RZ, UR10 ;  /* 0x0000000aff187e24 */ /* 0x000fc4000f8e00ff */
[----:B------:R-:W-:Y:S04]  /*2510*/  @!P4 LDGSTS.E.BYPASS.LTC128B.128 [R25+0x1800], desc[UR16][R26.64] ;  /* 0x018000001a19cfae */ /* 0x000fe8000b901d50 */
[----:B------:R-:W-:Y:S01]  /*2520*/  @!P4 LDGSTS.E.BYPASS.LTC128B.128 [R25+0x3800], desc[UR16][R26.64+0x80] ;  /* 0x038000801a19cfae */ /* 0x000fe2000b901d50 */
[----:B--2---:R-:W-:-:S03]  /*2530*/  @!P2 MOV R15, 0x400 ;  /* 0x00000400000fa802 */ /* 0x004fc60000000f00 */
[----:B------:R-:W-:Y:S01]  /*2540*/  @!P4 LDGSTS.E.BYPASS.LTC128B.128 [R25+0x5800], desc[UR16][R26.64+0x100] ;  /* 0x058001001a19cfae */ /* 0x000fe2000b901d50 */
[C---:B-----5:R-:W-:Y:S01]  /*2550*/  @!P2 LEA R14, P1, R165.reuse, R12, 0x1 ;  /* 0x0000000ca50ea211 */ /* 0x060fe200078208ff */
[----:B------:R-:W-:Y:S01]  /*2560*/  VOTEU.ALL UP0, P5 ;  /* 0x00000000003f7886 */ /* 0x000fe20002800000 */
[----:B----4-:R-:W-:Y:S01]  /*2570*/  @!P2 LEA R30, R30, R15, 0x18 ;  /* 0x0000000f1e1ea211 */ /* 0x010fe200078ec0ff */
[----:B------:R-:W2:Y:S01]  /*2580*/  @!P6 S2R R12, SR_CgaCtaId ;  /* 0x00000000000ce919 */ /* 0x000ea20000008800 */
[----:B------:R-:W-:Y:S02]  /*2590*/  @!P2 LEA.HI.X R15, R165, R13, R2, 0x1, P1 ;  /* 0x0000000da50fa211 */ /* 0x000fe400008f0c02 */
[----:B------:R-:W-:Y:S01]  /*25a0*/  @!P0 LEA R24, P1, R24, R165, 0x4 ;  /* 0x000000a518188211 */ /* 0x000fe200078220ff */
[----:B------:R-:W4:Y:S01]  /*25b0*/  @!P0 S2R R13, SR_CgaCtaId ;  /* 0x00000000000d8919 */ /* 0x000f220000008800 */
[----:B------:R-:W-:Y:S01]  /*25c0*/  @!P2 IMAD R29, R3, 0x2, R30 ;  /* 0x00000002031da824 */ /* 0x000fe200078e021e */
[----:B------:R5:W-:Y:S01]  /*25d0*/  @!P4 LDGSTS.E.BYPASS.LTC128B.128 [R25+0x7800], desc[UR16][R26.64+0x180] ;  /* 0x078001801a19cfae */ /* 0x000be2000b901d50 */
[----:B------:R-:W-:Y:S01]  /*25e0*/  ISETP.GE.AND P4, PT, R18, UR26, PT ;  /* 0x0000001a12007c0c */ /* 0x000fe2000bf86270 */
[----:B------:R-:W-:Y:S01]  /*25f0*/  IMAD.U32 R18, RZ, RZ, UR10 ;  /* 0x0000000aff127e24 */ /* 0x000fe2000f8e00ff */
[----:B---3--:R-:W-:Y:S01]  /*2600*/  LEA.HI R10, R7, R6, RZ, 0x4 ;  /* 0x00000006070a7211 */ /* 0x008fe200078f20ff */
[----:B------:R-:W-:Y:S01]  /*2610*/  IMAD.U32 R23, RZ, RZ, UR11 ;  /* 0x0000000bff177e24 */ /* 0x000fe2000f8e00ff */
[----:B------:R-:W3:Y:S01]  /*2620*/  @!P5 S2R R11, SR_CgaCtaId ;  /* 0x00000000000bd919 */ /* 0x000ee20000008800 */
[----:B------:R-:W-:Y:S01]  /*2630*/  IMAD.MOV.U32 R7, RZ, RZ, 0x10 ;  /* 0x00000010ff077424 */ /* 0x000fe200078e00ff */
[----:B------:R-:W-:Y:S02]  /*2640*/  @!P2 LDGSTS.E.BYPASS.LTC128B.128 [R29+0x8000], desc[UR16][R14.64] ;  /* 0x080000000e1dafae */ /* 0x000fe4000b901d50 */
[----:B------:R-:W-:-:S02]  /*2650*/  @!P0 LEA.HI.X R23, R18, R2, R23, 0x4, P1 ;  /* 0x0000000212178211 */ /* 0x000fc400008f2417 */
[----:B-1----:R-:W-:Y:S01]  /*2660*/  @!P0 LEA R18, P1, R24, R4, 0x1 ;  /* 0x0000000418128211 */ /* 0x002fe200078208ff */
[----:B------:R-:W-:Y:S04]  /*2670*/  @!P2 LDGSTS.E.BYPASS.LTC128B.128 [R29+0xa000], desc[UR16][R14.64+0x80] ;  /* 0x0a0000800e1dafae */ /* 0x000fe8000b901d50 */
[----:B------:R-:W-:Y:S04]  /*2680*/  @!P2 LDGSTS.E.BYPASS.LTC128B.128 [R29+0xc000], desc[UR16][R14.64+0x100] ;  /* 0x0c0001000e1dafae */ /* 0x000fe8000b901d50 */
[----:B------:R1:W-:Y:S01]  /*2690*/  @!P2 LDGSTS.E.BYPASS.LTC128B.128 [R29+0xe000], desc[UR16][R14.64+0x180] ;  /* 0x0e0001800e1dafae */ /* 0x0003e2000b901d50 */
[----:B------:R-:W-:-:S02]  /*26a0*/  ISETP.GE.AND P2, PT, R17, UR26, PT ;  /* 0x0000001a11007c0c */ /* 0x000fc4000bf46270 */
[----:B------:R-:W-:Y:S01]  /*26b0*/  SHF.R.S32.HI R17, RZ, 0x4, R10 ;  /* 0x00000004ff117819 */ /* 0x000fe2000001140a */
[----:B-----5:R-:W-:Y:S01]  /*26c0*/  IMAD R25, R19, UR6, RZ ;  /* 0x0000000613197c24 */ /* 0x020fe2000f8e02ff */
[----:B------:R-:W-:Y:S01]  /*26d0*/  @!P0 LEA.HI.X R19, R24, R5, R23, 0x1, P1 ;  /* 0x0000000518138211 */ /* 0x000fe200008f0c17 */
[----:B------:R-:W-:Y:S01]  /*26e0*/  IMAD.U32 R26, RZ, RZ, UR10 ;  /* 0x0000000aff1a7e24 */ /* 0x000fe2000f8e00ff */
[----:B------:R-:W-:Y:S01]  /*26f0*/  ISETP.GE.AND P1, PT, R16, UR26, PT ;  /* 0x0000001a10007c0c */ /* 0x000fe2000bf26270 */
[----:B------:R-:W-:Y:S01]  /*2700*/  IMAD R4, R20, UR7, R25 ;  /* 0x0000000714047c24 */ /* 0x000fe2000f8e0219 */
[----:B------:R-:W-:Y:S01]  /*2710*/  LEA.HI R5, R10, R17, RZ, 0x1 ;  /* 0x000000110a057211 */ /* 0x000fe200078f08ff */
[----:B------:R-:W-:Y:S01]  /*2720*/  IMAD.WIDE.U32 R24, R20, UR6, R8 ;  /* 0x0000000614187c25 */ /* 0x000fe2000f8e0008 */
[----:B------:R-:W-:Y:S01]  /*2730*/  @!P0 MOV R16, 0x400 ;  /* 0x0000040000108802 */ /* 0x000fe20000000f00 */
[----:B------:R-:W5:Y:S01]  /*2740*/  @!P6 LDC.64 R8, c[0x0][0x218] ;  /* 0x00008600ff08eb82 */ /* 0x000f620000000a00 */
[----:B------:R-:W-:Y:S01]  /*2750*/  @!P5 MOV R20, 0x400 ;  /* 0x000004000014d802 */ /* 0x000fe20000000f00 */
[----:B------:R-:W-:Y:S01]  /*2760*/  IMAD.IADD R25, R25, 0x1, R4 ;  /* 0x0000000119197824 */ /* 0x000fe200078e0204 */
[----:B----4-:R-:W-:Y:S01]  /*2770*/  @!P0 LEA R4, R13, R16, 0x18 ;  /* 0x000000100d048211 */ /* 0x010fe200078ec0ff */
[----:B------:R-:W-:Y:S01]  /*2780*/  IMAD.U32 R13, RZ, RZ, UR8 ;  /* 0x00000008ff0d7e24 */ /* 0x000fe2000f8e00ff */
[----:B------:R-:W-:Y:S01]  /*2790*/  @!UP0 UIMAD UR8, UR11, 0x30, URZ ;  /* 0x000000300b0888a4 */ /* 0x000fe2000f8e023f */
[----:B------:R-:W-:-:S02]  /*27a0*/  ULDC.64 UR6, c[0x0][0x250] ;  /* 0x0000940000067ab9 */ /* 0x000fc40000000a00 */
[----:B------:R-:W-:Y:S01]  /*27b0*/  VOTEU.ALL UP0, P1 ;  /* 0x00000000003f7886 */ /* 0x000fe20000800000 */
[----:B------:R-:W-:Y:S01]  /*27c0*/  IMAD R21, R21, UR6, RZ ;  /* 0x0000000615157c24 */ /* 0x000fe2000f8e02ff */
[----:B------:R-:W-:Y:S01]  /*27d0*/  USHF.L.U32 UR24, UR7, 0x5, URZ ;  /* 0x0000000507187899 */ /* 0x000fe2000800063f */
[----:B-1----:R-:W-:Y:S01]  /*27e0*/  LOP3.LUT R14, R5, 0xfffffffe, RZ, 0xc0, !PT ;  /* 0xfffffffe050e7812 */ /* 0x002fe200078ec0ff */
[----:B------:R-:W-:Y:S01]  /*27f0*/  @!P0 IMAD R15, R3, 0x2, R4 ;  /* 0x00000002030f8824 */ /* 0x000fe200078e0204 */
[----:B------:R-:W-:Y:S01]  /*2800*/  @!P6 MOV R5, 0x400 ;  /* 0x000004000005e802 */ /* 0x000fe20000000f00 */
[----:B------:R-:W-:Y:S02]  /*2810*/  @!UP0 UIMAD UR23, UR7, 0x60, URZ ;  /* 0x00000060071788a4 */ /* 0x000fe4000f8e023f */
[----:B------:R-:W-:Y:S01]  /*2820*/  IMAD.IADD R14, R17, 0x1, -R14 ;  /* 0x00000001110e7824 */ /* 0x000fe200078e0a0e */
[----:B--2---:R-:W-:Y:S01]  /*2830*/  @!P6 LEA R16, R12, R5, 0x18 ;  /* 0x000000050c10e211 */ /* 0x004fe200078ec0ff */
[----:B------:R-:W-:Y:S01]  /*2840*/  @!P0 LDGSTS.E.BYPASS.LTC128B.128 [R15+0x8800], desc[UR16][R18.64] ;  /* 0x08800000120f8fae */ /* 0x000fe2000b901d50 */
[----:B------:R-:W1:Y:S01]  /*2850*/  @!P5 LDC.64 R4, c[0x0][0x218] ;  /* 0x00008600ff04db82 */ /* 0x000e620000000a00 */
[----:B---3--:R-:W-:Y:S01]  /*2860*/  @!P5 LEA R12, R11, R20, 0x18 ;  /* 0x000000140b0cd211 */ /* 0x008fe200078ec0ff */
[----:B------:R-:W-:Y:S01]  /*2870*/  UISETP.GT.AND UP0, UPT, UR21, UR5, UPT ;  /* 0x000000051500728c */ /* 0x000fe2000bf04270 */
[----:B------:R-:W-:Y:S04]  /*2880*/  @!P0 LDGSTS.E.BYPASS.LTC128B.128 [R15+0xa800], desc[UR16][R18.64+0x80] ;  /* 0x0a800080120f8fae */ /* 0x000fe8000b901d50 */
[----:B------:R-:W-:Y:S04]  /*2890*/  @!P0 LDGSTS.E.BYPASS.LTC128B.128 [R15+0xc800], desc[UR16][R18.64+0x100] ;  /* 0x0c800100120f8fae */ /* 0x000fe8000b901d50 */
[----:B------:R2:W-:Y:S01]  /*28a0*/  @!P0 LDGSTS.E.BYPASS.LTC128B.128 [R15+0xe800], desc[UR16][R18.64+0x180] ;  /* 0x0e800180120f8fae */ /* 0x0005e2000b901d50 */
[----:B------:R-:W-:-:S04]  /*28b0*/  @!P6 IADD3 R11, P0, R165, UR28, RZ ;  /* 0x0000001ca50bec10 */ /* 0x000fc8000ff1e0ff */
[----:B------:R-:W-:Y:S01]  /*28c0*/  @!P6 IADD3.X R20, R2, UR29, R13, P0, !PT ;  /* 0x0000001d0214ec10 */ /* 0x000fe200087fe40d */
[C---:B------:R-:W-:Y:S01]  /*28d0*/  IMAD R13, R168.reuse, UR7, R21 ;  /* 0x00000007a80d7c24 */ /* 0x040fe2000f8e0215 */
[----:B-----5:R-:W-:Y:S01]  /*28e0*/  @!P6 LEA R8, P0, R11, R8, 0x1 ;  /* 0x000000080b08e211 */ /* 0x020fe200078008ff */
[----:B------:R-:W-:-:S03]  /*28f0*/  IMAD.WIDE.U32 R168, R168, UR6, R24 ;  /* 0x00000006a8a87c25 */ /* 0x000fc6000f8e0018 */
[----:B------:R-:W-:Y:S01]  /*2900*/  @!P6 LEA.HI.X R9, R11, R9, R20, 0x1, P0 ;  /* 0x000000090b09e211 */ /* 0x000fe200000f0c14 */
[C---:B------:R-:W-:Y:S02]  /*2910*/  @!P6 IMAD R11, R3.reuse, 0x2, R16 ;  /* 0x00000002030be824 */ /* 0x040fe400078e0210 */
[----:B------:R-:W-:Y:S02]  /*2920*/  @!P5 IMAD R3, R3, 0x2, R12 ;  /* 0x000000020303d824 */ /* 0x000fe400078e020c */
[----:B------:R-:W-:Y:S01]  /*2930*/  IMAD.IADD R166, R169, 0x1, R13 ;  /* 0x00000001a9a67824 */ /* 0x000fe200078e020d */
[----:B------:R-:W-:Y:S01]  /*2940*/  @!P6 LDGSTS.E.BYPASS.LTC128B.128 [R11+0x9000], desc[UR16][R8.64] ;  /* 0x09000000080befae */ /* 0x000fe2000b901d50 */
[----:B------:R-:W-:-:S03]  /*2950*/  IMAD.U32 R13, RZ, RZ, UR6 ;  /* 0x00000006ff0d7e24 */ /* 0x000fc6000f8e00ff */
[----:B------:R-:W-:Y:S04]  /*2960*/  @!P6 LDGSTS.E.BYPASS.LTC128B.128 [R11+0xb000], desc[UR16][R8.64+0x80] ;  /* 0x0b000080080befae */ /* 0x000fe8000b901d50 */
[----:B------:R-:W-:Y:S01]  /*2970*/  @!P6 LDGSTS.E.BYPASS.LTC128B.128 [R11+0xd000], desc[UR16][R8.64+0x100] ;  /* 0x0d000100080befae */ /* 0x000fe2000b901d50 */
[----:B--2---:R-:W-:Y:S01]  /*2980*/  @!P5 IMAD.MOV.U32 R18, RZ, RZ, R165 ;  /* 0x000000ffff12d224 */ /* 0x004fe200078e00a5 */
[----:B------:R-:W-:Y:S01]  /*2990*/  LOP3.LUT R15, R10, 0xfffffff0, RZ, 0xc0, !PT ;  /* 0xfffffff00a0f7812 */ /* 0x000fe200078ec0ff */
[----:B------:R-:W-:Y:S01]  /*29a0*/  @!P5 IMAD.MOV.U32 R19, RZ, RZ, R2 ;  /* 0x000000ffff13d224 */ /* 0x000fe200078e0002 */
[----:B------:R2:W-:Y:S01]  /*29b0*/  @!P6 LDGSTS.E.BYPASS.LTC128B.128 [R11+0xf000], desc[UR16][R8.64+0x180] ;  /* 0x0f000180080befae */ /* 0x0005e2000b901d50 */
[C---:B------:R-:W-:Y:S01]  /*29c0*/  ISETP.GE.AND P6, PT, R22.reuse, UR26, PT ;  /* 0x0000001a16007c0c */ /* 0x040fe2000bfc6270 */
[----:B------:R-:W-:Y:S01]  /*29d0*/  IMAD.SHL.U32 R22, R22, 0x8, RZ ;  /* 0x0000000816167824 */ /* 0x000fe200078e00ff */
[----:B------:R-:W-:Y:S01]  /*29e0*/  UIMAD.WIDE.U32 UR26, UR6, 0x20, URZ ;  /* 0x00000020061a78a5 */ /* 0x000fe2000f8e003f */
[----:B------:R-:W-:-:S04]  /*29f0*/  @!P5 IMAD.WIDE.U32 R26, R26, 0x30, R18 ;  /* 0x000000301a1ad825 */ /* 0x000fc800078e0012 */
[----:B------:R-:W-:Y:S01]  /*2a00*/  @!P5 VIADD R10, R27, UR8 ;  /* 0x000000081b0adc36 */ /* 0x000fe20008000000 */
[----:B-1----:R-:W-:Y:S01]  /*2a10*/  @!P5 LEA R16, P0, R26, R4, 0x1 ;  /* 0x000000041a10d211 */ /* 0x002fe200078008ff */
[----:B------:R-:W-:Y:S01]  /*2a20*/  IMAD.IADD R15, R6, 0x1, -R15 ;  /* 0x00000001060f7824 */ /* 0x000fe200078e0a0f */
[----:B------:R-:W-:Y:S02]  /*2a30*/  ULDC.64 UR8, c[0x0][0x220] ;  /* 0x0000880000087ab9 */ /* 0x000fe40000000a00 */
[----:B------:R-:W-:Y:S01]  /*2a40*/  @!P5 LEA.HI.X R17, R26, R5, R10, 0x1, P0 ;  /* 0x000000051a11d211 */ /* 0x000fe200000f0c0a */
[----:B------:R-:W-:Y:S01]  /*2a50*/  IMAD.SHL.U32 R5, R0, 0x40, RZ ;  /* 0x0000004000057824 */ /* 0x000fe200078e00ff */
[----:B------:R-:W-:Y:S02]  /*2a60*/  SHF.R.S32.HI R4, RZ, 0x1f, R15 ;  /* 0x0000001fff047819 */ /* 0x000fe4000001140f */
[----:B------:R-:W-:Y:S01]  /*2a70*/  LEA R232, P0, R168, UR8, 0x1 ;  /* 0x00000008a8e87c11 */ /* 0x000fe2000f8008ff */
[----:B------:R-:W-:Y:S01]  /*2a80*/  @!P5 LDGSTS.E.BYPASS.LTC128B.128 [R3+0x9800], desc[UR16][R16.64] ;  /* 0x098000001003dfae */ /* 0x000fe2000b901d50 */
[----:B------:R-:W-:-:S02]  /*2a90*/  LEA.HI R4, R4, R15, RZ, 0x3 ;  /* 0x0000000f04047211 */ /* 0x000fc400078f18ff */
[----:B------:R-:W-:Y:S01]  /*2aa0*/  LOP3.LUT R5, R5, 0x1c0, RZ, 0xc0, !PT ;  /* 0x000001c005057812 */ /* 0x000fe200078ec0ff */
[----:B------:R-:W-:Y:S01]  /*2ab0*/  @!P5 LDGSTS.E.BYPASS.LTC128B.128 [R3+0xb800], desc[UR16][R16.64+0x80] ;  /* 0x0b8000801003dfae */ /* 0x000fe2000b901d50 */
[C---:B------:R-:W-:Y:S01]  /*2ac0*/  LOP3.LUT R10, R4.reuse, 0xfffffff8, RZ, 0xc0, !PT ;  /* 0xfffffff8040a7812 */ /* 0x040fe200078ec0ff */
[----:B------:R-:W-:Y:S01]  /*2ad0*/  IMAD.SHL.U32 R4, R4, 0x40, RZ ;  /* 0x0000004004047824 */ /* 0x000fe200078e00ff */
[----:B------:R-:W-:Y:S01]  /*2ae0*/  LEA.HI.X R231, R168, UR9, R166, 0x1, P0 ;  /* 0x00000009a8e77c11 */ /* 0x000fe200080f0ca6 */
[----:B------:R-:W-:Y:S01]  /*2af0*/  @!P5 LDGSTS.E.BYPASS.LTC128B.128 [R3+0xd800], desc[UR16][R16.64+0x100] ;  /* 0x0d8001001003dfae */ /* 0x000fe2000b901d50 */
[----:B--2---:R-:W-:Y:S01]  /*2b00*/  LOP3.LUT R9, R5, 0x8, R22, 0xf8, !PT ;  /* 0x0000000805097812 */ /* 0x004fe200078ef816 */
[----:B------:R-:W-:Y:S01]  /*2b10*/  IMAD.U32 R11, RZ, RZ, UR6 ;  /* 0x00000006ff0b7e24 */ /* 0x000fe2000f8e00ff */
[----:B------:R-:W-:Y:S01]  /*2b20*/  SHF.R.U32.HI R8, RZ, 0x3, R5 ;  /* 0x00000003ff087819 */ /* 0x000fe20000011605 */
[----:B------:R1:W-:Y:S01]  /*2b30*/  @!P5 LDGSTS.E.BYPASS.LTC128B.128 [R3+0xf800], desc[UR16][R16.64+0x180] ;  /* 0x0f8001801003dfae */ /* 0x0003e2000b901d50 */
[----:B------:R-:W-:Y:S01]  /*2b40*/  IMAD.IADD R5, R15, 0x1, -R10 ;  /* 0x000000010f057824 */ /* 0x000fe200078e0a0a */
[----:B------:R-:W-:Y:S01]  /*2b50*/  LOP3.LUT R4, R4, 0xfffffe00, RZ, 0xc0, !PT ;  /* 0xfffffe0004047812 */ /* 0x000fe200078ec0ff */
[----:B------:R-:W-:Y:S01]  /*2b60*/  IMAD.SHL.U32 R15, R14, 0x8, RZ ;  /* 0x000000080e0f7824 */ /* 0x000fe200078e00ff */
[----:B------:R-:W0:Y:S01]  /*2b70*/  LDGDEPBAR ;  /* 0x00000000000079af */ /* 0x000e220000000000 */
[----:B------:R-:W-:Y:S01]  /*2b80*/  IMAD.SHL.U32 R10, R5, 0x40, RZ ;  /* 0x00000040050a7824 */ /* 0x000fe200078e00ff */
[----:B------:R-:W-:Y:S01]  /*2b90*/  LOP3.LUT R9, R9, R8, RZ, 0x3c, !PT ;  /* 0x0000000809097212 */ /* 0x000fe200078e3cff */
[----:B------:R-:W-:-:S02]  /*2ba0*/  IMAD.U32 R8, RZ, RZ, UR7 ;  /* 0x00000007ff087e24 */ /* 0x000fc4000f8e00ff */
[----:B------:R-:W-:Y:S01]  /*2bb0*/  @!P6 IMAD.MOV.U32 R233, RZ, RZ, R231 ;  /* 0x000000ffffe9e224 */ /* 0x000fe200078e00e7 */
[----:B------:R-:W-:Y:S01]  /*2bc0*/  LOP3.LUT R10, R10, 0x1c0, RZ, 0xc0, !PT ;  /* 0x000001c00a0a7812 */ /* 0x000fe200078ec0ff */
[----:B------:R-:W-:Y:S02]  /*2bd0*/  IMAD R229, R14, 0x200, R9 ;  /* 0x000002000ee57824 */ /* 0x000fe400078e0209 */
[----:B------:R-:W-:Y:S01]  /*2be0*/  IMAD.U32 R9, RZ, RZ, UR6 ;  /* 0x00000006ff097e24 */ /* 0x000fe2000f8e00ff */
[----:B------:R-:W-:Y:S01]  /*2bf0*/  LOP3.LUT R14, R10, 0x8, R15, 0xf8, !PT ;  /* 0x000000080a0e7812 */ /* 0x000fe200078ef80f */
[----:B------:R-:W-:Y:S01]  /*2c00*/  @!P1 IMAD.MOV.U32 R230, RZ, RZ, R232 ;  /* 0x000000ffffe69224 */ /* 0x000fe200078e00e8 */
[----:B------:R-:W-:-:S03]  /*2c10*/  LEA R229, R229, UR4, 0x1 ;  /* 0x00000004e5e57c11 */ /* 0x000fc6000f8e08ff */
[----:B------:R-:W-:-:S04]  /*2c20*/  @!P1 IMAD.WIDE.U32 R12, R13, 0x60, R230 ;  /* 0x000000600d0c9825 */ /* 0x000fc800078e00e6 */
[----:B------:R-:W-:Y:S02]  /*2c30*/  IMAD R230, R85, 0x400, R4 ;  /* 0x0000040055e67824 */ /* 0x000fe400078e0204 */
[----:B------:R-:W-:Y:S01]  /*2c40*/  @!P1 VIADD R13, R13, UR23 ;  /* 0x000000170d0d9c36 */ /* 0x000fe20008000000 */
[----:B-1----:R-:W-:Y:S01]  /*2c50*/  SHF.R.U32.HI R3, RZ, 0x3, R10 ;  /* 0x00000003ff037819 */ /* 0x002fe2000001160a */
[----:B------:R-:W-:-:S04]  /*2c60*/  DEPBAR.LE SB0, 0x0 ;  /* 0x000080000000791a */ /* 0x000fc80000000000 */
[----:B------:R-:W-:Y:S01]  /*2c70*/  BAR.SYNC.DEFER_BLOCKING 0x0 ;  /* 0x0000000000007b1d */ /* 0x000fe20000010000 */
[----:B------:R-:W-:Y:S01]  /*2c80*/  @!P2 LEA R10, P0, R11, R232, 0x6 ;  /* 0x000000e80b0aa211 */ /* 0x000fe200078030ff */
[----:B------:R-:W-:Y:S01]  /*2c90*/  VIADD R227, R229, 0x8020 ;  /* 0x00008020e5e37836 */ /* 0x000fe20000000000 */
[----:B------:R-:W-:Y:S02]  /*2ca0*/  LOP3.LUT R3, R14, R3, RZ, 0x3c, !PT ;  /* 0x000000030e037212 */ /* 0x000fe400078e3cff */
[----:B------:R-:W-:Y:S01]  /*2cb0*/  @!P2 LEA.HI.X R11, R9, R231, R8, 0x6, P0 ;  /* 0x000000e7090ba211 */ /* 0x000fe200000f3408 */
[----:B------:R-:W-:Y:S01]  /*2cc0*/  IMAD.U32 R8, RZ, RZ, UR24 ;  /* 0x00000018ff087e24 */ /* 0x000fe2000f8e00ff */
[----:B------:R-:W-:Y:S01]  /*2cd0*/  @!P4 IADD3 R14, P0, R232, UR26, RZ ;  /* 0x0000001ae80ecc10 */ /* 0x000fe2000ff1e0ff */
[----:B------:R-:W-:-:S03]  /*2ce0*/  IMAD.IADD R230, R3, 0x1, R230 ;  /* 0x0000000103e67824 */ /* 0x000fc600078e02e6 */
[----:B------:R-:W-:Y:S02]  /*2cf0*/  @!P4 IADD3.X R15, R231, UR27, R8, P0, !PT ;  /* 0x0000001be70fcc10 */ /* 0x000fe400087fe408 */
        /* <DEDUP_REMOVED lines=47> */
[----:B------:R-:W-:Y:S02]  /*2ff0*/  LDSM.16.M88.4 R40, [R230] ;  /* 0x00000000e628783b */ /* 0x000fe40000000200 */
[----:B------:R-:W-:Y:S02]  /*3000*/  SEL R7, R7, 0xfffffff0, !P1 ;  /* 0xfffffff007077807 */ /* 0x000fe40004800000 */
[----:B------:R-:W3:Y:S01]  /*3010*/  LDSM.16.M88.4 R16, [R229+0x8000] ;  /* 0x00800000e510783b */ /* 0x000ee20000000200 */
[----:B------:R-:W-:Y:S02]  /*3020*/  SEL R5, R5, 0xffffffe0, !P2 ;  /* 0xffffffe005057807 */ /* 0x000fe40005000000 */
[----:B------:R-:W-:Y:S01]  /*3030*/  R2P PR, R0, 0x6 ;  /* 0x0000000600007804 */ /* 0x000fe20000000000 */
[----:B-1----:R-:W2:Y:S01]  /*3040*/  LDSM.16.M88.4 R8, [R229+0x8800] ;  /* 0x00880000e508783b */ /* 0x002ea20000000200 */
[----:B------:R-:W-:Y:S02]  /*3050*/  VIADD R0, R229, 0x8000 ;  /* 0x00008000e5007836 */ /* 0x000fe40000000000 */
[--C-:B------:R-:W-:Y:S01]  /*3060*/  IMAD R228, R7, 0x2, R230.reuse ;  /* 0x0000000207e47824 */ /* 0x100fe200078e02e6 */
[----:B------:R-:W1:Y:S01]  /*3070*/  LDSM.16.M88.4 R72, [R229+0x9000] ;  /* 0x00900000e548783b */ /* 0x000e620000000200 */
[----:B------:R-:W-:-:S02]  /*3080*/  IMAD R226, R5, 0x2, R230 ;  /* 0x0000000205e27824 */ /* 0x000fc400078e02e6 */
[----:B------:R-:W-:Y:S01]  /*3090*/  IMAD R225, R5, 0x2, R228 ;  /* 0x0000000205e17824 */ /* 0x000fe200078e02e4 */
[----:B------:R-:W4:Y:S04]  /*30a0*/  LDSM.16.M88.4 R68, [R229+0x9800] ;  /* 0x00980000e544783b */ /* 0x000f280000000200 */
        /* <DEDUP_REMOVED lines=11> */
[----:B------:R-:W5:Y:S01]  /*3160*/  LDSM.16.M88.4 R56, [R227+0x1000] ;  /* 0x00100000e338783b */ /* 0x000f620000000200 */
[----:B------:R-:W-:Y:S02]  /*3170*/  IMAD.IADD R216, R0, 0x1, R227 ;  /* 0x0000000100d87824 */ /* 0x000fe400078e02e3 */
[C---:B------:R-:W-:Y:S01]  /*3180*/  VIADD R214, R227.reuse, 0x2800 ;  /* 0x00002800e3d67836 */ /* 0x040fe20000000000 */
[----:B------:R-:W5:Y:S01]  /*3190*/  LDSM.16.M88.4 R48, [R227+0x1800] ;  /* 0x00180000e330783b */ /* 0x000f620000000200 */
[C---:B------:R-:W-:Y:S02]  /*31a0*/  VIADD R213, R227.reuse, 0x3000 ;  /* 0x00003000e3d57836 */ /* 0x040fe40000000000 */
[C---:B------:R-:W-:Y:S01]  /*31b0*/  VIADD R212, R227.reuse, 0x3800 ;  /* 0x00003800e3d47836 */ /* 0x040fe20000000000 */
[----:B------:R-:W-:Y:S01]  /*31c0*/  LDSM.16.M88.4 R36, [R226] ;  /* 0x00000000e224783b */ /* 0x000fe20000000200 */
[C---:B------:R-:W-:Y:S01]  /*31d0*/  VIADD R211, R227.reuse, 0x4000 ;  /* 0x00004000e3d37836 */ /* 0x040fe20000000000 */
[----:B---3--:R-:W-:Y:S02]  /*31e0*/  HMMA.16816.F32 R20, R40, R16, RZ ;  /* 0x000000102814723c */ /* 0x008fe400000018ff */
[----:B------:R-:W3:Y:S01]  /*31f0*/  LDSM.16.M88.4 R32, [R223+0x8000] ;  /* 0x00800000df20783b */ /* 0x000ee20000000200 */
[----:B------:R-:W-:-:S02]  /*3200*/  VIADD R210, R227, 0x4800 ;  /* 0x00004800e3d27836 */ /* 0x000fc40000000000 */
[C---:B------:R-:W-:Y:S01]  /*3210*/  VIADD R209, R227.reuse, 0x5000 ;  /* 0x00005000e3d17836 */ /* 0x040fe20000000000 */
[----:B------:R-:W3:Y:S01]  /*3220*/  LDSM.16.M88.4 R28, [R223+0x8800] ;  /* 0x00880000df1c783b */ /* 0x000ee20000000200 */
[C---:B--2---:R-:W-:Y:S01]  /*3230*/  HMMA.16816.F32 R12, R40.reuse, R8, RZ ;  /* 0x00000008280c723c */ /* 0x044fe200000018ff */
[C---:B------:R-:W-:Y:S02]  /*3240*/  VIADD R208, R227.reuse, 0x5800 ;  /* 0x00005800e3d07836 */ /* 0x040fe40000000000 */
[----:B------:R-:W2:Y:S01]  /*3250*/  LDSM.16.M88.4 R24, [R223+0x9000] ;  /* 0x00900000df18783b */ /* 0x000ea20000000200 */
[C---:B------:R-:W-:Y:S02]  /*3260*/  VIADD R207, R227.reuse, 0x6000 ;  /* 0x00006000e3cf7836 */ /* 0x040fe40000000000 */
[----:B------:R-:W-:Y:S01]  /*3270*/  HMMA.16816.F32 R8, R40, R10, RZ ;  /* 0x0000000a2808723c */ /* 0x000fe200000018ff */
[----:B------:R-:W2:Y:S01]  /*3280*/  LDSM.16.M88.4 R80, [R223+0x9800] ;  /* 0x00980000df50783b */ /* 0x000ea20000000200 */
[----:B------:R-:W-:-:S02]  /*3290*/  VIADD R206, R227, 0x6800 ;  /* 0x00006800e3ce7836 */ /* 0x000fc40000000000 */
[C---:B------:R-:W-:Y:S01]  /*32a0*/  VIADD R205, R227.reuse, 0x7000 ;  /* 0x00007000e3cd7836 */ /* 0x040fe20000000000 */
[----:B------:R-:W0:Y:S01]  /*32b0*/  LDGDEPBAR ;  /* 0x00000000000079af */ /* 0x000e220000000000 */
[----:B------:R-:W-:Y:S01]  /*32c0*/  HMMA.16816.F32 R16, R40, R18, RZ ;  /* 0x000000122810723c */ /* 0x000fe200000018ff */
[----:B------:R-:W-:-:S05]  /*32d0*/  VIADD R204, R227, 0x7800 ;  /* 0x00007800e3cc7836 */ /* 0x000fca0000000000 */
[C---:B-1----:R-:W-:Y:S06]  /*32e0*/  HMMA.16816.F32 R76, R40.reuse, R72, RZ ;  /* 0x00000048284c723c */ /* 0x042fec00000018ff */
[C---:B------:R-:W-:Y:S06]  /*32f0*/  HMMA.16816.F32 R72, R40.reuse, R74, RZ ;  /* 0x0000004a2848723c */ /* 0x040fec00000018ff */
[----:B----4-:R-:W-:Y:S06]  /*3300*/  HMMA.16816.F32 R44, R40, R68, RZ ;  /* 0x00000044282c723c */ /* 0x010fec00000018ff */
[----:B-----5:R-:W-:Y:S06]  /*3310*/  HMMA.16816.F32 R20, R52, R64, R20 ;  /* 0x000000403414723c */ /* 0x020fec0000001814 */
[----:B------:R-:W-:Y:S01]  /*3320*/  HMMA.16816.F32 R40, R40, R70, RZ ;  /* 0x000000462828723c */ /* 0x000fe200000018ff */
[----:B------:R-:W-:Y:S05]  /*3330*/  LDSM.16.M88.4 R68, [R225] ;  /* 0x00000000e144783b */ /* 0x000fea0000000200 */
[C---:B------:R-:W-:Y:S06]  /*3340*/  HMMA.16816.F32 R12, R52.reuse, R60, R12 ;  /* 0x0000003c340c723c */ /* 0x040fec000000180c */
[C---:B------:R-:W-:Y:S01]  /*3350*/  HMMA.16816.F32 R8, R52.reuse, R62, R8 ;  /* 0x0000003e3408723c */ /* 0x040fe20000001808 */
[----:B------:R-:W-:Y:S05]  /*3360*/  LDSM.16.M88.4 R60, [R216+0x800] ;  /* 0x00080000d83c783b */ /* 0x000fea0000000200 */
[C---:B------:R-:W-:Y:S01]  /*3370*/  HMMA.16816.F32 R16, R52.reuse, R66, R16 ;  /* 0x000000423410723c */ /* 0x040fe20000001810 */
[----:B------:R-:W1:Y:S05]  /*3380*/  LDSM.16.M88.4 R64, [R216] ;  /* 0x00000000d840783b */ /* 0x000e6a0000000200 */
[C---:B------:R-:W-:Y:S06]  /*3390*/  HMMA.16816.F32 R76, R52.reuse, R56, R76 ;  /* 0x00000038344c723c */ /* 0x040fec000000184c */
[C---:B------:R-:W-:Y:S01]  /*33a0*/  HMMA.16816.F32 R72, R52.reuse, R58, R72 ;  /* 0x0000003a3448723c */ /* 0x040fe20000001848 */
[----:B------:R-:W4:Y:S05]  /*33b0*/  LDSM.16.M88.4 R56, [R216+0x1000] ;  /* 0x00100000d838783b */ /* 0x000f2a0000000200 */
[----:B------:R-:W-:Y:S06]  /*33c0*/  HMMA.16816.F32 R44, R52, R48, R44 ;  /* 0x00000030342c723c */ /* 0x000fec000000182c */
[----:B---3--:R-:W-:Y:S06]  /*33d0*/  HMMA.16816.F32 R20, R36, R32, R20 ;  /* 0x000000202414723c */ /* 0x008fec0000001814 */
[----:B------:R-:W-:Y:S01]  /*33e0*/  HMMA.16816.F32 R40, R52, R50, R40 ;  /* 0x000000323428723c */ /* 0x000fe20000001828 */
[----:B------:R-:W-:Y:S04]  /*33f0*/  LDSM.16.M88.4 R52, [R230+0x2000] ;  /* 0x00200000e634783b */ /* 0x000fe80000000200 */
[----:B------:R-:W-:Y:S01]  /*3400*/  LDSM.16.M88.4 R48, [R229+0xa000] ;  /* 0x00a00000e530783b */ /* 0x000fe20000000200 */
[C---:B------:R-:W-:Y:S06]  /*3410*/  HMMA.16816.F32 R12, R36.reuse, R28, R12 ;  /* 0x0000001c240c723c */ /* 0x040fec000000180c */
[C---:B------:R-:W-:Y:S01]  /*3420*/  HMMA.16816.F32 R8, R36.reuse, R30, R8 ;  /* 0x0000001e2408723c */ /* 0x040fe20000001808 */
[----:B------:R-:W3:Y:S05]  /*3430*/  LDSM.16.M88.4 R28, [R216+0x1800] ;  /* 0x00180000d81c783b */ /* 0x000eea0000000200 */
[C---:B------:R-:W-:Y:S01]  /*3440*/  HMMA.16816.F32 R16, R36.reuse, R34, R16 ;  /* 0x000000222410723c */ /* 0x040fe20000001810 */
[----:B------:R-:W5:Y:S05]  /*3450*/  LDSM.16.M88.4 R32, [R229+0xa800] ;  /* 0x00a80000e520783b */ /* 0x000f6a0000000200 */
[C---:B--2---:R-:W-:Y:S06]  /*3460*/  HMMA.16816.F32 R76, R36.reuse, R24, R76 ;  /* 0x00000018244c723c */ /* 0x044fec000000184c */
[C---:B------:R-:W-:Y:S01]  /*3470*/  HMMA.16816.F32 R72, R36.reuse, R26, R72 ;  /* 0x0000001a2448723c */ /* 0x040fe20000001848 */
[----:B------:R-:W2:Y:S05]  /*3480*/  LDSM.16.M88.4 R24, [R229+0xb000] ;  /* 0x00b00000e518783b */ /* 0x000eaa0000000200 */
[----:B------:R-:W-:Y:S06]  /*3490*/  HMMA.16816.F32 R44, R36, R80, R44 ;  /* 0x00000050242c723c */ /* 0x000fec000000182c */
[----:B-1----:R-:W-:Y:S06]  /*34a0*/  HMMA.16816.F32 R20, R68, R64, R20 ;  /* 0x000000404414723c */ /* 0x002fec0000001814 */
[----:B------:R-:W-:Y:S01]  /*34b0*/  HMMA.16816.F32 R40, R36, R82, R40 ;  /* 0x000000522428723c */ /* 0x000fe20000001828 */
[----:B------:R-:W1:Y:S05]  /*34c0*/  LDSM.16.M88.4 R36, [R229+0xb800] ;  /* 0x00b80000e524783b */ /* 0x000e6a0000000200 */
[C---:B------:R-:W-:Y:S01]  /*34d0*/  HMMA.16816.F32 R16, R68.reuse, R66, R16 ;  /* 0x000000424410723c */ /* 0x040fe20000001810 */
[----:B------:R-:W-:Y:S05]  /*34e0*/  LDSM.16.M88.4 R64, [R227+0x2000] ;  /* 0x00200000e340783b */ /* 0x000fea0000000200 */
[C---:B------:R-:W-:Y:S06]  /*34f0*/  HMMA.16816.F32 R12, R68.reuse, R60, R12 ;  /* 0x0000003c440c723c */ /* 0x040fec000000180c */
[C---:B------:R-:W-:Y:S01]  /*3500*/  HMMA.16816.F32 R8, R68.reuse, R62, R8 ;  /* 0x0000003e4408723c */ /* 0x040fe20000001808 */
[----:B------:R-:W-:Y:S05]  /*3510*/  LDSM.16.M88.4 R60, [R227+0x2800] ;  /* 0x00280000e33c783b */ /* 0x000fea0000000200 */
[C---:B----4-:R-:W-:Y:S01]  /*3520*/  HMMA.16816.F32 R80, R68.reuse, R56, R76 ;  /* 0x000000384450723c */ /* 0x050fe2000000184c */
[----:B------:R-:W4:Y:S05]  /*3530*/  LDSM.16.M88.4 R76, [R228+0x2000] ;  /* 0x00200000e44c783b */ /* 0x000f2a0000000200 */
[C---:B------:R-:W-:Y:S01]  /*3540*/  HMMA.16816.F32 R72, R68.reuse, R58, R72 ;  /* 0x0000003a4448723c */ /* 0x040fe20000001848 */
[----:B------:R-:W4:Y:S05]  /*3550*/  LDSM.16.M88.4 R56, [R227+0x3000] ;  /* 0x00300000e338783b */ /* 0x000f2a0000000200 */
[----:B---3--:R-:W-:Y:S06]  /*3560*/  HMMA.16816.F32 R44, R68, R28, R44 ;  /* 0x0000001c442c723c */ /* 0x008fec000000182c */
[----:B------:R-:W-:Y:S06]  /*3570*/  HMMA.16816.F32 R20, R52, R48, R20 ;  /* 0x000000303414723c */ /* 0x000fec0000001814 */
[----:B------:R-:W-:Y:S01]  /*3580*/  HMMA.16816.F32 R40, R68, R30, R40 ;  /* 0x0000001e4428723c */ /* 0x000fe20000001828 */
[----:B------:R-:W3:Y:S04]  /*3590*/  LDSM.16.M88.4 R28, [R227+0x3800] ;  /* 0x00380000e31c783b */ /* 0x000ee80000000200 */
[----:B------:R-:W-:Y:S01]  /*35a0*/  LDSM.16.M88.4 R68, [R226+0x2000] ;  /* 0x00200000e244783b */ /* 0x000fe20000000200 */
[C---:B------:R-:W-:Y:S03]  /*35b0*/  HMMA.16816.F32 R16, R52.reuse, R50, R16 ;  /* 0x000000323410723c */ /* 0x040fe60000001810 */
[----:B------:R-:W3:Y:S03]  /*35c0*/  LDSM.16.M88.4 R48, [R223+0xa000] ;  /* 0x00a00000df30783b */ /* 0x000ee60000000200 */
[C---:B-----5:R-:W-:Y:S06]  /*35d0*/  HMMA.16816.F32 R12, R52.reuse, R32, R12 ;  /* 0x00000020340c723c */ /* 0x060fec000000180c */
[C---:B------:R-:W-:Y:S01]  /*35e0*/  HMMA.16816.F32 R8, R52.reuse, R34, R8 ;  /* 0x000000223408723c */ /* 0x040fe20000001808 */
[----:B------:R-:W5:Y:S05]  /*35f0*/  LDSM.16.M88.4 R32, [R223+0xa800] ;  /* 0x00a80000df20783b */ /* 0x000f6a0000000200 */
[C---:B--2---:R-:W-:Y:S06]  /*3600*/  HMMA.16816.F32 R80, R52.reuse, R24, R80 ;  /* 0x000000183450723c */ /* 0x044fec0000001850 */
[C---:B------:R-:W-:Y:S01]  /*3610*/  HMMA.16816.F32 R72, R52.reuse, R26, R72 ;  /* 0x0000001a3448723c */ /* 0x040fe20000001848 */
[----:B------:R-:W2:Y:S05]  /*3620*/  LDSM.16.M88.4 R24, [R223+0xb000] ;  /* 0x00b00000df18783b */ /* 0x000eaa0000000200 */
[----:B-1----:R-:W-:Y:S06]  /*3630*/  HMMA.16816.F32 R44, R52, R36, R44 ;  /* 0x00000024342c723c */ /* 0x002fec000000182c */
[----:B----4-:R-:W-:Y:S06]  /*3640*/  HMMA.16816.F32 R20, R76, R64, R20 ;  /* 0x000000404c14723c */ /* 0x010fec0000001814 */
[----:B------:R-:W-:Y:S01]  /*3650*/  HMMA.16816.F32 R40, R52, R38, R40 ;  /* 0x000000263428723c */ /* 0x000fe20000001828 */
[----:B------:R-:W1:Y:S04]  /*3660*/  LDSM.16.M88.4 R36, [R223+0xb800] ;  /* 0x00b80000df24783b */ /* 0x000e680000000200 */
[----:B------:R-:W-:Y:S01]  /*3670*/  LDSM.16.M88.4 R52, [R216+0x2800] ;  /* 0x00280000d834783b */ /* 0x000fe20000000200 */
[C---:B------:R-:W-:Y:S03]  /*3680*/  HMMA.16816.F32 R16, R76.reuse, R66, R16 ;  /* 0x000000424c10723c */ /* 0x040fe60000001810 */
[----:B------:R-:W-:Y:S03]  /*3690*/  LDSM.16.M88.4 R64, [R225+0x2000] ;  /* 0x00200000e140783b */ /* 0x000fe60000000200 */
[C---:B------:R-:W-:Y:S06]  /*36a0*/  HMMA.16816.F32 R12, R76.reuse, R60, R12 ;  /* 0x0000003c4c0c723c */ /* 0x040fec000000180c */
[C---:B------:R-:W-:Y:S01]  /*36b0*/  HMMA.16816.F32 R8, R76.reuse, R62, R8 ;  /* 0x0000003e4c08723c */ /* 0x040fe20000001808 */
[----:B------:R-:W4:Y:S05]  /*36c0*/  LDSM.16.M88.4 R60, [R216+0x2000] ;  /* 0x00200000d83c783b */ /* 0x000f2a0000000200 */
[C---:B------:R-:W-:Y:S06]  /*36d0*/  HMMA.16816.F32 R80, R76.reuse, R56, R80 ;  /* 0x000000384c50723c */ /* 0x040fec0000001850 */
        /* <DEDUP_REMOVED lines=21> */
[----:B------:R-:W4:Y:S03]  /*3830*/  LDSM.16.M88.4 R60, [R227+0x4000] ;  /* 0x00400000e33c783b */ /* 0x000f260000000200 */
        /* <DEDUP_REMOVED lines=12> */
[----:B------:R-:W-:Y:S03]  /*3900*/  LDSM.16.M88.4 R48, [R226+0x4000] ;  /* 0x00400000e230783b */ /* 0x000fe60000000200 */
        /* <DEDUP_REMOVED lines=9> */
[----:B------:R-:W-:Y:S05]  /*39a0*/  LDSM.16.M88.4 R36, [R223+0xd800] ;  /* 0x00d80000df24783b */ /* 0x000fea0000000200 */
        /* <DEDUP_REMOVED lines=8> */
[----:B---3--:R-:W-:Y:S01]  /*3a30*/  HMMA.16816.F32 R76, R68, R28, R44 ;  /* 0x0000001c444c723c */ /* 0x008fe2000000182c */
[----:B------:R-:W3:Y:S05]  /*3a40*/  LDSM.16.M88.4 R44, [R216+0x5000] ;  /* 0x00500000d82c783b */ /* 0x000eea0000000200 */
[----:B-----5:R-:W-:Y:S06]  /*3a50*/  HMMA.16816.F32 R20, R48, R32, R20 ;  /* 0x000000203014723c */ /* 0x020fec0000001814 */
[----:B------:R-:W-:Y:S01]  /*3a60*/  HMMA.16816.F32 R40, R68, R30, R40 ;  /* 0x0000001e4428723c */ /* 0x000fe20000001828 */
[----:B------:R-:W-:Y:S04]  /*3a70*/  LDSM.16.M88.4 R28, [R216+0x5800] ;  /* 0x00580000d81c783b */ /* 0x000fe80000000200 */
[----:B------:R-:W-:Y:S01]  /*3a80*/  LDSM.16.M88.4 R68, [R229+0xf000] ;  /* 0x00f00000e544783b */ /* 0x000fe20000000200 */
[C---:B------:R-:W-:Y:S03]  /*3a90*/  HMMA.16816.F32 R16, R48.reuse, R34, R16 ;  /* 0x000000223010723c */ /* 0x040fe60000001810 */
[----:B------:R-:W-:Y:S03]  /*3aa0*/  LDSM.16.M88.4 R32, [R229+0xe000] ;  /* 0x00e00000e520783b */ /* 0x000fe60000000200 */
[C---:B------:R-:W-:Y:S06]  /*3ab0*/  HMMA.16816.F32 R12, R48.reuse, R64, R12 ;  /* 0x00000040300c723c */ /* 0x040fec000000180c */
[C---:B------:R-:W-:Y:S01]  /*3ac0*/  HMMA.16816.F32 R8, R48.reuse, R66, R8 ;  /* 0x000000423008723c */ /* 0x040fe20000001808 */
[----:B------:R-:W5:Y:S05]  /*3ad0*/  LDSM.16.M88.4 R64, [R230+0x6000] ;  /* 0x00600000e640783b */ /* 0x000f6a0000000200 */
[C---:B--2---:R-:W-:Y:S06]  /*3ae0*/  HMMA.16816.F32 R80, R48.reuse, R24, R80 ;  /* 0x000000183050723c */ /* 0x044fec0000001850 */
[----:B------:R-:W-:Y:S01]  /*3af0*/  HMMA.16816.F32 R72, R48, R26, R72 ;  /* 0x0000001a3048723c */ /* 0x000fe20000001848 */
[----:B------:R-:W2:Y:S05]  /*3b00*/  LDSM.16.M88.4 R24, [R229+0xe800] ;  /* 0x00e80000e518783b */ /* 0x000eaa0000000200 */
[----:B-1----:R-:W-:Y:S06]  /*3b10*/  HMMA.16816.F32 R20, R60, R52, R20 ;  /* 0x000000343c14723c */ /* 0x002fec0000001814 */
[C---:B------:R-:W-:Y:S06]  /*3b20*/  HMMA.16816.F32 R76, R48.reuse, R36, R76 ;  /* 0x00000024304c723c */ /* 0x040fec000000184c */
[----:B------:R-:W-:Y:S01]  /*3b30*/  HMMA.16816.F32 R40, R48, R38, R40 ;  /* 0x000000263028723c */ /* 0x000fe20000001828 */
[----:B------:R-:W-:Y:S04]  /*3b40*/  LDSM.16.M88.4 R48, [R227+0x6000] ;  /* 0x00600000e330783b */ /* 0x000fe80000000200 */
[----:B------:R-:W-:Y:S01]  /*3b50*/  LDSM.16.M88.4 R36, [R229+0xf800] ;  /* 0x00f80000e524783b */ /* 0x000fe20000000200 */
[C---:B------:R-:W-:Y:S03]  /*3b60*/  HMMA.16816.F32 R16, R60.reuse, R54, R16 ;  /* 0x000000363c10723c */ /* 0x040fe60000001810 */
[----:B------:R-:W1:Y:S03]  /*3b70*/  LDSM.16.M88.4 R52, [R228+0x6000] ;  /* 0x00600000e434783b */ /* 0x000e660000000200 */
[C---:B----4-:R-:W-:Y:S06]  /*3b80*/  HMMA.16816.F32 R8, R60.reuse, R58, R8 ;  /* 0x0000003a3c08723c */ /* 0x050fec0000001808 */
[C---:B------:R-:W-:Y:S01]  /*3b90*/  HMMA.16816.F32 R12, R60.reuse, R56, R12 ;  /* 0x000000383c0c723c */ /* 0x040fe2000000180c */
[----:B------:R-:W-:Y:S05]  /*3ba0*/  LDSM.16.M88.4 R56, [R227+0x7000] ;  /* 0x00700000e338783b */ /* 0x000fea0000000200 */
[C---:B---3--:R-:W-:Y:S06]  /*3bb0*/  HMMA.16816.F32 R80, R60.reuse, R44, R80 ;  /* 0x0000002c3c50723c */ /* 0x048fec0000001850 */
[----:B------:R-:W-:Y:S01]  /*3bc0*/  HMMA.16816.F32 R72, R60, R46, R72 ;  /* 0x0000002e3c48723c */ /* 0x000fe20000001848 */
[----:B------:R-:W3:Y:S05]  /*3bd0*/  LDSM.16.M88.4 R44, [R227+0x6800] ;  /* 0x00680000e32c783b */ /* 0x000eea0000000200 */
[----:B-----5:R-:W-:Y:S06]  /*3be0*/  HMMA.16816.F32 R20, R64, R32, R20 ;  /* 0x000000204014723c */ /* 0x020fec0000001814 */
[C---:B------:R-:W-:Y:S06]  /*3bf0*/  HMMA.16816.F32 R76, R60.reuse, R28, R76 ;  /* 0x0000001c3c4c723c */ /* 0x040fec000000184c */
[----:B------:R-:W-:Y:S01]  /*3c00*/  HMMA.16816.F32 R40, R60, R30, R40 ;  /* 0x0000001e3c28723c */ /* 0x000fe20000001828 */
[----:B------:R-:W-:Y:S04]  /*3c10*/  LDSM.16.M88.4 R28, [R226+0x6000] ;  /* 0x00600000e21c783b */ /* 0x000fe80000000200 */
[----:B------:R-:W-:Y:S01]  /*3c20*/  LDSM.16.M88.4 R60, [R223+0xe800] ;  /* 0x00e80000df3c783b */ /* 0x000fe20000000200 */
[C---:B------:R-:W-:Y:S03]  /*3c30*/  HMMA.16816.F32 R16, R64.reuse, R34, R16 ;  /* 0x000000224010723c */ /* 0x040fe60000001810 */
[----:B------:R-:W4:Y:S03]  /*3c40*/  LDSM.16.M88.4 R32, [R223+0xe000] ;  /* 0x00e00000df20783b */ /* 0x000f260000000200 */
[C---:B--2---:R-:W-:Y:S06]  /*3c50*/  HMMA.16816.F32 R8, R64.reuse, R26, R8 ;  /* 0x0000001a4008723c */ /* 0x044fec0000001808 */
[----:B------:R-:W-:Y:S01]  /*3c60*/  HMMA.16816.F32 R12, R64, R24, R12 ;  /* 0x00000018400c723c */ /* 0x000fe2000000180c */
[----:B------:R-:W2:Y:S05]  /*3c70*/  LDSM.16.M88.4 R24, [R227+0x7800] ;  /* 0x00780000e318783b */ /* 0x000eaa0000000200 */
[----:B-1----:R-:W-:Y:S06]  /*3c80*/  HMMA.16816.F32 R20, R52, R48, R20 ;  /* 0x000000303414723c */ /* 0x002fec0000001814 */
[C---:B------:R-:W-:Y:S06]  /*3c90*/  HMMA.16816.F32 R76, R64.reuse, R36, R76 ;  /* 0x00000024404c723c */ /* 0x040fec000000184c */
[----:B------:R-:W-:Y:S01]  /*3ca0*/  HMMA.16816.F32 R40, R64, R38, R40 ;  /* 0x000000264028723c */ /* 0x000fe20000001828 */
[----:B------:R-:W-:Y:S05]  /*3cb0*/  LDSM.16.M88.4 R36, [R223+0xf000] ;  /* 0x00f00000df24783b */ /* 0x000fea0000000200 */
[----:B------:R-:W-:Y:S06]  /*3cc0*/  HMMA.16816.F32 R16, R52, R50, R16 ;  /* 0x000000323410723c */ /* 0x000fec0000001810 */
[C---:B------:R-:W-:Y:S06]  /*3cd0*/  HMMA.16816.F32 R80, R64.reuse, R68, R80 ;  /* 0x000000444050723c */ /* 0x040fec0000001850 */
[----:B------:R-:W-:Y:S01]  /*3ce0*/  HMMA.16816.F32 R72, R64, R70, R72 ;  /* 0x000000464048723c */ /* 0x000fe20000001848 */
[----:B------:R-:W-:Y:S05]  /*3cf0*/  LDSM.16.M88.4 R64, [R216+0x6000] ;  /* 0x00600000d840783b */ /* 0x000fea0000000200 */
[C---:B---3--:R-:W-:Y:S01]  /*3d00*/  HMMA.16816.F32 R48, R52.reuse, R46, R8 ;  /* 0x0000002e3430723c */ /* 0x048fe20000001808 */
[----:B------:R-:W1:Y:S05]  /*3d10*/  LDSM.16.M88.4 R8, [R225+0x6000] ;  /* 0x00600000e108783b */ /* 0x000e6a0000000200 */
[----:B------:R-:W-:Y:S01]  /*3d20*/  HMMA.16816.F32 R12, R52, R44, R12 ;  /* 0x0000002c340c723c */ /* 0x000fe2000000180c */
[----:B------:R-:W3:Y:S05]  /*3d30*/  LDSM.16.M88.4 R44, [R223+0xf800] ;  /* 0x00f80000df2c783b */ /* 0x000eea0000000200 */
[----:B----4-:R-:W-:Y:S06]  /*3d40*/  HMMA.16816.F32 R20, R28, R32, R20 ;  /* 0x000000201c14723c */ /* 0x010fec0000001814 */
[----:B--2---:R-:W-:Y:S01]  /*3d50*/  HMMA.16816.F32 R76, R52, R24, R76 ;  /* 0x00000018344c723c */ /* 0x004fe2000000184c */
[----:B------:R-:W-:-:S05]  /*3d60*/  LOP3.LUT R33, R84, 0xffffffe0, RZ, 0xc0, !PT ;  /* 0xffffffe054217812 */ /* 0x000fca00078ec0ff */
[----:B------:R-:W-:Y:S01]  /*3d70*/  HMMA.16816.F32 R40, R52, R26, R40 ;  /* 0x0000001a3428723c */ /* 0x000fe20000001828 */
[----:B------:R-:W2:Y:S01]  /*3d80*/  LDSM.16.M88.4 R24, [R216+0x6800] ;  /* 0x00680000d818783b */ /* 0x000ea20000000200 */
[----:B------:R-:W-:-:S04]  /*3d90*/  IMAD.IADD R33, R6, 0x1, -R33 ;  /* 0x0000000106217824 */ /* 0x000fc800078e0a21 */
[----:B------:R-:W-:Y:S01]  /*3da0*/  HMMA.16816.F32 R16, R28, R34, R16 ;  /* 0x000000221c10723c */ /* 0x000fe20000001810 */
[----:B------:R-:W-:-:S04]  /*3db0*/  SHF.R.S32.HI R0, RZ, 0x1f, R33 ;  /* 0x0000001fff007819 */ /* 0x000fc80000011421 */
[----:B------:R-:W-:Y:S01]  /*3dc0*/  LEA.HI R33, R0, R33, RZ, 0x2 ;  /* 0x0000002100217211 */ /* 0x000fe200078f10ff */
[C---:B------:R-:W-:Y:S03]  /*3dd0*/  HMMA.16816.F32 R80, R52.reuse, R56, R80 ;  /* 0x000000383450723c */ /* 0x040fe60000001850 */
[----:B------:R-:W-:Y:S02]  /*3de0*/  SHF.R.S32.HI R0, RZ, 0x2, R33 ;  /* 0x00000002ff007819 */ /* 0x000fe40000011421 */
[----:B------:R-:W4:Y:S01]  /*3df0*/  LDSM.16.M88.4 R32, [R216+0x7000] ;  /* 0x00700000d820783b */ /* 0x000f220000000200 */
[----:B------:R-:W-:Y:S02]  /*3e00*/  HMMA.16816.F32 R72, R52, R58, R72 ;  /* 0x0000003a3448723c */ /* 0x000fe40000001848 */
[----:B------:R-:W-:Y:S02]  /*3e10*/  IMAD.IADD R239, R0, 0x1, R239 ;  /* 0x0000000100ef7824 */ /* 0x000fe400078e02ef */
[----:B------:R-:W-:-:S02]  /*3e20*/  IMAD.IADD R0, R4, 0x1, R3 ;  /* 0x0000000104007824 */ /* 0x000fc400078e0203 */
[----:B------:R-:W-:Y:S01]  /*3e30*/  HMMA.16816.F32 R12, R28, R60, R12 ;  /* 0x0000003c1c0c723c */ /* 0x000fe2000000180c */
[C---:B------:R-:W-:Y:S01]  /*3e40*/  VIADD R238, R239.reuse, 0x8 ;  /* 0x00000008efee7836 */ /* 0x040fe20000000000 */
[C---:B------:R-:W-:Y:S02]  /*3e50*/  VIADDMNMX R240, R239.reuse, UR15, RZ, !PT ;  /* 0x0000000feff07c46 */ /* 0x040fe4000f8001ff */
[--C-:B------:R-:W-:Y:S02]  /*3e60*/  VIADDMNMX R239, R239, UR18, R234.reuse, PT ;  /* 0x00000012efef7c46 */ /* 0x100fe4000b8001ea */
[----:B-1----:R-:W-:Y:S01]  /*3e70*/  HMMA.16816.F32 R20, R8, R64, R20 ;  /* 0x000000400814723c */ /* 0x002fe20000001814 */
[C---:B------:R-:W-:Y:S02]  /*3e80*/  VIADDMNMX R234, R238.reuse, UR18, R234, PT ;  /* 0x00000012eeea7c46 */ /* 0x040fe4000b8001ea */
[----:B------:R-:W-:Y:S01]  /*3e90*/  VIADDMNMX R238, R238, UR15, RZ, !PT ;  /* 0x0000000feeee7c46 */ /* 0x000fe2000f8001ff */
[----:B------:R-:W-:-:S02]  /*3ea0*/  @!UP0 ULDC.64 UR14, c[0x0][0x218] ;  /* 0x00008600000e8ab9 */ /* 0x000fc40000000a00 */
[C---:B------:R-:W-:Y:S06]  /*3eb0*/  HMMA.16816.F32 R48, R28.reuse, R62, R48 ;  /* 0x0000003e1c30723c */ /* 0x040fec0000001830 */
[----:B---3--:R-:W-:Y:S06]  /*3ec0*/  HMMA.16816.F32 R76, R28, R44, R76 ;  /* 0x0000002c1c4c723c */ /* 0x008fec000000184c */
[----:B------:R-:W-:Y:S01]  /*3ed0*/  HMMA.16816.F32 R16, R8, R66, R16 ;  /* 0x000000420810723c */ /* 0x000fe20000001810 */
[----:B------:R-:W-:-:S04]  /*3ee0*/  VIADD R45, R241, UR25 ;  /* 0x00000019f12d7c36 */ /* 0x000fc80008000000 */
[C---:B------:R-:W-:Y:S01]  /*3ef0*/  VIADD R53, R45.reuse, 0x10 ;  /* 0x000000102d357836 */ /* 0x040fe20000000000 */
[C---:B------:R-:W-:Y:S01]  /*3f00*/  HMMA.16816.F32 R80, R28.reuse, R36, R80 ;  /* 0x000000241c50723c */ /* 0x040fe20000001850 */
[C---:B------:R-:W-:Y:S02]  /*3f10*/  ISETP.GE.AND P1, PT, R45.reuse, R239, PT ;  /* 0x000000ef2d00720c */ /* 0x040fe40003f26270 */
[C---:B------:R-:W-:Y:S02]  /*3f20*/  ISETP.GE.AND P0, PT, R45.reuse, R234, PT ;  /* 0x000000ea2d00720c */ /* 0x040fe40003f06270 */
[C---:B------:R-:W-:Y:S01]  /*3f30*/  ISETP.LT.OR P1, PT, R45.reuse, R240, P1 ;  /* 0x000000f02d00720c */ /* 0x040fe20000f21670 */
[----:B------:R-:W-:Y:S01]  /*3f40*/  HMMA.16816.F32 R72, R28, R38, R72 ;  /* 0x000000261c48723c */ /* 0x000fe20000001848 */
[C---:B------:R-:W-:Y:S01]  /*3f50*/  VIADD R37, R45.reuse, 0x1 ;  /* 0x000000012d257836 */ /* 0x040fe20000000000 */
[----:B------:R-:W-:-:S04]  /*3f60*/  ISETP.LT.OR P0, PT, R45, R238, P0 ;  /* 0x000000ee2d00720c */ /* 0x000fc80000701670 */
[-C--:B------:R-:W-:Y:S01]  /*3f70*/  ISETP.GE.AND P5, PT, R37, R239.reuse, PT ;  /* 0x000000ef2500720c */ /* 0x080fe20003fa6270 */
[----:B------:R-:W-:Y:S01]  /*3f80*/  VIADD R39, R45, 0x8 ;  /* 0x000000082d277836 */ /* 0x000fe20000000000 */
[C---:B------:R-:W-:Y:S01]  /*3f90*/  ISETP.GE.AND P2, PT, R37.reuse, R234, PT ;  /* 0x000000ea2500720c */ /* 0x040fe20003f46270 */
[C---:B--2---:R-:W-:Y:S01]  /*3fa0*/  HMMA.16816.F32 R12, R8.reuse, R24, R12 ;  /* 0x00000018080c723c */ /* 0x044fe2000000180c */
[----:B------:R-:W-:Y:S02]  /*3fb0*/  ISETP.LT.OR P5, PT, R37, R240, P5 ;  /* 0x000000f02500720c */ /* 0x000fe40002fa1670 */
[----:B------:R-:W-:Y:S02]  /*3fc0*/  ISETP.GE.AND P4, PT, R39, R239, PT ;  /* 0x000000ef2700720c */ /* 0x000fe40003f86270 */
[----:B------:R-:W-:Y:S01]  /*3fd0*/  ISETP.LT.OR P2, PT, R37, R238, P2 ;  /* 0x000000ee2500720c */ /* 0x000fe20001741670 */
[----:B------:R-:W-:Y:S01]  /*3fe0*/  VIADD R37, R45, 0x9 ;  /* 0x000000092d257836 */ /* 0x000fe20000000000 */
[----:B------:R-:W-:Y:S01]  /*3ff0*/  FSEL R25, R20, -INF , !P1 ;  /* 0xff80000014197808 */ /* 0x000fe20004800000 */
[----:B------:R-:W-:Y:S01]  /*4000*/  HMMA.16816.F32 R48, R8, R26, R48 ;  /* 0x0000001a0830723c */ /* 0x000fe20000001830 */
[----:B------:R-:W-:-:S02]  /*4010*/  ISETP.GE.AND P1, PT, R39, R234, PT ;  /* 0x000000ea2700720c */ /* 0x000fc40003f26270 */
[C---:B------:R-:W-:Y:S02]  /*4020*/  ISETP.LT.OR P4, PT, R39.reuse, R240, P4 ;  /* 0x000000f02700720c */ /* 0x040fe40002781670 */
[----:B------:R-:W-:Y:S01]  /*4030*/  ISETP.LT.OR P1, PT, R39, R238, P1 ;  /* 0x000000ee2700720c */ /* 0x000fe20000f21670 */
[----:B------:R-:W-:Y:S01]  /*4040*/  VIADD R39, R45, 0x11 ;  /* 0x000000112d277836 */ /* 0x000fe20000000000 */
[----:B------:R-:W-:Y:S01]  /*4050*/  FSEL R24, R22, -INF , !P0 ;  /* 0xff80000016187808 */ /* 0x000fe20004000000 */
[----:B----4-:R-:W-:Y:S01]  /*4060*/  HMMA.16816.F32 R80, R8, R32, R80 ;  /* 0x000000200850723c */ /* 0x010fe20000001850 */
[CC--:B------:R-:W-:Y:S02]  /*4070*/  ISETP.GE.AND P6, PT, R37.reuse, R239.reuse, PT ;  /* 0x000000ef2500720c */ /* 0x0c0fe40003fc6270 */
[-C--:B------:R-:W-:Y:S02]  /*4080*/  ISETP.GE.AND P0, PT, R37, R234.reuse, PT ;  /* 0x000000ea2500720c */ /* 0x080fe40003f06270 */
[----:B------:R-:W-:Y:S01]  /*4090*/  FSEL R27, R21, -INF , !P5 ;  /* 0xff800000151b7808 */ /* 0x000fe20006800000 */
[C---:B------:R-:W-:Y:S01]  /*40a0*/  VIADD R21, R45.reuse, 0x19 ;  /* 0x000000192d157836 */ /* 0x040fe20000000000 */
[----:B------:R-:W-:Y:S01]  /*40b0*/  FSEL R26, R18, -INF , !P1 ;  /* 0xff800000121a7808 */ /* 0x000fe20004800000 */
[----:B------:R-:W-:Y:S01]  /*40c0*/  VIADD R33, R45, 0x18 ;  /* 0x000000182d217836 */ /* 0x000fe20000000000 */
[C---:B------:R-:W-:Y:S01]  /*40d0*/  ISETP.GE.AND P5, PT, R39.reuse, R239, PT ;  /* 0x000000ef2700720c */ /* 0x040fe20003fa6270 */
[----:B------:R-:W-:Y:S01]  /*40e0*/  HMMA.16816.F32 R40, R28, R46, R40 ;  /* 0x0000002e1c28723c */ /* 0x000fe20000001828 */
[----:B------:R-:W-:-:S02]  /*40f0*/  ISETP.GE.AND P1, PT, R39, R234, PT ;  /* 0x000000ea2700720c */ /* 0x000fc40003f26270 */
[C---:B------:R-:W-:Y:S02]  /*4100*/  ISETP.LT.OR P6, PT, R37.reuse, R240, P6 ;  /* 0x000000f02500720c */ /* 0x040fe400037c1670 */
[----:B------:R-:W-:Y:S01]  /*4110*/  ISETP.LT.OR P0, PT, R37, R238, P0 ;  /* 0x000000ee2500720c */ /* 0x000fe20000701670 */
[----:B------:R-:W-:Y:S01]  /*4120*/  HMMA.16816.F32 R72, R8, R34, R72 ;  /* 0x000000220848723c */ /* 0x000fe20000001848 */
[----:B------:R-:W-:Y:S01]  /*4130*/  ISETP.LT.OR P5, PT, R39, R240, P5 ;  /* 0x000000f02700720c */ /* 0x000fe20002fa1670 */
[----:B------:R-:W-:Y:S01]  /*4140*/  VIADD R29, R45, 0x29 ;  /* 0x000000292d1d7836 */ /* 0x000fe20000000000 */
[----:B------:R-:W-:Y:S01]  /*4150*/  ISETP.LT.OR P1, PT, R39, R238, P1 ;  /* 0x000000ee2700720c */ /* 0x000fe20000f21670 */
[----:B------:R-:W-:Y:S01]  /*4160*/  VIADD R31, R45, 0x28 ;  /* 0x000000282d1f7836 */ /* 0x000fe20000000000 */
[----:B------:R-:W-:Y:S02]  /*4170*/  FSEL R37, R16, -INF , !P4 ;  /* 0xff80000010257808 */ /* 0x000fe40006000000 */
[----:B------:R-:W-:Y:S01]  /*4180*/  FSEL R39, R17, -INF , !P6 ;  /* 0xff80000011277808 */ /* 0x000fe20007000000 */
[----:B------:R-:W-:Y:S01]  /*4190*/  VIADD R35, R45, 0x20 ;  /* 0x000000202d237836 */ /* 0x000fe20000000000 */
[----:B------:R-:W-:-:S02]  /*41a0*/  FSEL R6, R19, -INF , !P0 ;  /* 0xff80000013067808 */ /* 0x000fc40004000000 */
[----:B------:R-:W1:Y:S01]  /*41b0*/  LDSM.16.M88.4 R16, [R216+0x7800] ;  /* 0x00780000d810783b */ /* 0x000e620000000200 */
[----:B------:R-:W-:Y:S01]  /*41c0*/  ISETP.GE.AND P4, PT, R53, R234, PT ;  /* 0x000000ea3500720c */ /* 0x000fe20003f86270 */
[----:B------:R-:W-:-:S04]  /*41d0*/  DEPBAR.LE SB0, 0x0 ;  /* 0x000080000000791a */ /* 0x000fc80000000000 */
[----:B------:R-:W-:Y:S01]  /*41e0*/  BAR.SYNC.DEFER_BLOCKING 0x0 ;  /* 0x0000000000007b1d */ /* 0x000fe20000010000 */
[----:B------:R-:W-:Y:S02]  /*41f0*/  ISETP.LT.OR P4, PT, R53, R238, P4 ;  /* 0x000000ee3500720c */ /* 0x000fe40002781670 */
[-C--:B------:R-:W-:Y:S02]  /*4200*/  ISETP.GE.AND P0, PT, R33, R239.reuse, PT ;  /* 0x000000ef2100720c */ /* 0x080fe40003f06270 */
[----:B------:R-:W-:Y:S02]  /*4210*/  FSEL R36, R23, -INF , !P2 ;  /* 0xff80000017247808 */ /* 0x000fe40005000000 */
[----:B------:R-:W-:Y:S02]  /*4220*/  FSEL R20, R14, -INF , !P4 ;  /* 0xff8000000e147808 */ /* 0x000fe40006000000 */
[-C--:B------:R-:W-:Y:S02]  /*4230*/  ISETP.GE.AND P2, PT, R53, R239.reuse, PT ;  /* 0x000000ef3500720c */ /* 0x080fe40003f46270 */
[----:B------:R-:W-:-:S02]  /*4240*/  ISETP.GE.AND P6, PT, R21, R239, PT ;  /* 0x000000ef1500720c */ /* 0x000fc40003fc6270 */
[----:B------:R-:W-:Y:S02]  /*4250*/  ISETP.GE.AND P4, PT, R21, R234, PT ;  /* 0x000000ea1500720c */ /* 0x000fe40003f86270 */
[-C--:B------:R-:W-:Y:S02]  /*4260*/  ISETP.LT.OR P0, PT, R33, R240.reuse, P0 ;  /* 0x000000f02100720c */ /* 0x080fe40000701670 */
[-C--:B------:R-:W-:Y:S02]  /*4270*/  ISETP.LT.OR P2, PT, R53, R240.reuse, P2 ;  /* 0x000000f03500720c */ /* 0x080fe40001741670 */
[C---:B------:R-:W-:Y:S02]  /*4280*/  ISETP.LT.OR P6, PT, R21.reuse, R240, P6 ;  /* 0x000000f01500720c */ /* 0x040fe400037c1670 */
[----:B------:R-:W-:Y:S02]  /*4290*/  ISETP.LT.OR P4, PT, R21, R238, P4 ;  /* 0x000000ee1500720c */ /* 0x000fe40002781670 */
[----:B------:R-:W-:-:S02]  /*42a0*/  FSEL R21, R13, -INF , !P5 ;  /* 0xff8000000d157808 */ /* 0x000fc40006800000 */
[----:B------:R-:W-:Y:S02]  /*42b0*/  FSEL R13, R48, -INF , !P0 ;  /* 0xff800000300d7808 */ /* 0x000fe40004000000 */
[-C--:B------:R-:W-:Y:S02]  /*42c0*/  ISETP.GE.AND P0, PT, R35, R234.reuse, PT ;  /* 0x000000ea2300720c */ /* 0x080fe40003f06270 */
[----:B------:R-:W-:Y:S02]  /*42d0*/  FSEL R23, R12, -INF , !P2 ;  /* 0xff8000000c177808 */ /* 0x000fe40005000000 */
[----:B------:R-:W-:Y:S02]  /*42e0*/  ISETP.GE.AND P2, PT, R33, R234, PT ;  /* 0x000000ea2100720c */ /* 0x000fe40003f46270 */
[----:B------:R-:W-:Y:S01]  /*42f0*/  FSEL R22, R15, -INF , !P1 ;  /* 0xff8000000f167808 */ /* 0x000fe20004800000 */
[----:B-1----:R-:W-:Y:S01]  /*4300*/  HMMA.16816.F32 R76, R8, R16, R76 ;  /* 0x00000010084c723c */ /* 0x002fe2000000184c */
[----:B------:R-:W-:-:S02]  /*4310*/  ISETP.GE.AND P1, PT, R35, R239, PT ;  /* 0x000000ef2300720c */ /* 0x000fc40003f26270 */
[-C--:B------:R-:W-:Y:S02]  /*4320*/  ISETP.LT.OR P0, PT, R35, R238.reuse, P0 ;  /* 0x000000ee2300720c */ /* 0x080fe40000701670 */
[----:B------:R-:W-:Y:S01]  /*4330*/  ISETP.LT.OR P2, PT, R33, R238, P2 ;  /* 0x000000ee2100720c */ /* 0x000fe20001741670 */
[----:B------:R-:W-:Y:S01]  /*4340*/  VIADD R33, R45, 0x21 ;  /* 0x000000212d217836 */ /* 0x000fe20000000000 */
[----:B------:R-:W-:Y:S01]  /*4350*/  ISETP.LT.OR P1, PT, R35, R240, P1 ;  /* 0x000000f02300720c */ /* 0x000fe20000f21670 */
[----:B------:R-:W-:Y:S01]  /*4360*/  HMMA.16816.F32 R40, R8, R18, R40 ;  /* 0x000000120828723c */ /* 0x000fe20000001828 */
[----:B------:R-:W-:Y:S01]  /*4370*/  FSEL R188, R82, -INF , !P0 ;  /* 0xff80000052bc7808 */ /* 0x000fe20004000000 */
[----:B------:R-:W-:Y:S01]  /*4380*/  VIADD R17, R45, 0x31 ;  /* 0x000000312d117836 */ /* 0x000fe20000000000 */
[----:B------:R-:W-:Y:S02]  /*4390*/  ISETP.GE.AND P0, PT, R29, R234, PT ;  /* 0x000000ea1d00720c */ /* 0x000fe40003f06270 */
[----:B------:R-:W-:-:S02]  /*43a0*/  FSEL R15, R49, -INF , !P6 ;  /* 0xff800000310f7808 */ /* 0x000fc40007000000 */
[----:B------:R-:W-:Y:S01]  /*43b0*/  FSEL R12, R50, -INF , !P2 ;  /* 0xff800000320c7808 */ /* 0x000fe20005000000 */
[----:B------:R-:W-:Y:S01]  /*43c0*/  VIADD R9, R45, 0x38 ;  /* 0x000000382d097836 */ /* 0x000fe20000000000 */
[----:B------:R-:W-:Y:S02]  /*43d0*/  FSEL R14, R51, -INF , !P4 ;  /* 0xff800000330e7808 */ /* 0x000fe40006000000 */
[-C--:B------:R-:W-:Y:S02]  /*43e0*/  ISETP.GE.AND P6, PT, R29, R239.reuse, PT ;  /* 0x000000ef1d00720c */ /* 0x080fe40003fc6270 */
[CC--:B------:R-:W-:Y:S02]  /*43f0*/  ISETP.GE.AND P5, PT, R33.reuse, R239.reuse, PT ;  /* 0x000000ef2100720c */ /* 0x0c0fe40003fa6270 */
[----:B------:R-:W-:Y:S02]  /*4400*/  ISETP.GE.AND P2, PT, R33, R234, PT ;  /* 0x000000ea2100720c */ /* 0x000fe40003f46270 */
[----:B------:R-:W-:-:S02]  /*4410*/  ISETP.GE.AND P4, PT, R31, R239, PT ;  /* 0x000000ef1f00720c */ /* 0x000fc40003f86270 */
[----:B------:R-:W-:Y:S02]  /*4420*/  FSEL R191, R80, -INF , !P1 ;  /* 0xff80000050bf7808 */ /* 0x000fe40004800000 */
[----:B------:R-:W-:Y:S02]  /*4430*/  ISETP.GE.AND P1, PT, R31, R234, PT ;  /* 0x000000ea1f00720c */ /* 0x000fe40003f26270 */
[C---:B------:R-:W-:Y:S02]  /*4440*/  ISETP.LT.OR P0, PT, R29.reuse, R238, P0 ;  /* 0x000000ee1d00720c */ /* 0x040fe40000701670 */
[-C--:B------:R-:W-:Y:S01]  /*4450*/  ISETP.LT.OR P6, PT, R29, R240.reuse, P6 ;  /* 0x000000f01d00720c */ /* 0x080fe200037c1670 */
[----:B------:R-:W-:Y:S01]  /*4460*/  VIADD R29, R45, 0x30 ;  /* 0x000000302d1d7836 */ /* 0x000fe20000000000 */
[----:B------:R-:W-:Y:S01]  /*4470*/  ISETP.LT.OR P5, PT, R33, R240, P5 ;  /* 0x000000f02100720c */ /* 0x000fe20002fa1670 */
[----:B------:R-:W-:Y:S01]  /*4480*/  VIADD R45, R45, 0x39 ;  /* 0x000000392d2d7836 */ /* 0x000fe20000000000 */
[----:B------:R-:W-:-:S02]  /*4490*/  ISETP.LT.OR P2, PT, R33, R238, P2 ;  /* 0x000000ee2100720c */ /* 0x000fc40001741670 */
[C---:B------:R-:W-:Y:S02]  /*44a0*/  ISETP.LT.OR P4, PT, R31.reuse, R240, P4 ;  /* 0x000000f01f00720c */ /* 0x040fe40002781670 */
[----:B------:R-:W-:Y:S02]  /*44b0*/  ISETP.LT.OR P1, PT, R31, R238, P1 ;  /* 0x000000ee1f00720c */ /* 0x000fe40000f21670 */
[----:B------:R-:W-:Y:S02]  /*44c0*/  FSEL R198, R75, -INF , !P0 ;  /* 0xff8000004bc67808 */ /* 0x000fe40004000000 */
[----:B------:R-:W-:Y:S02]  /*44d0*/  PLOP3.LUT P0, PT, PT, PT, UP0, 0x80, 0x0 ;  /* 0x000000000000781c */ /* 0x000fe40003f0f008 */
[----:B------:R-:W-:Y:S02]  /*44e0*/  FSEL R185, R81, -INF , !P5 ;  /* 0xff80000051b97808 */ /* 0x000fe40006800000 */
[----:B------:R-:W-:-:S02]  /*44f0*/  FSEL R200, R83, -INF , !P2 ;  /* 0xff80000053c87808 */ /* 0x000fc40005000000 */
[----:B------:R-:W-:Y:S02]  /*4500*/  FSEL R189, R72, -INF , !P4 ;  /* 0xff80000048bd7808 */ /* 0x000fe40006000000 */
[-C--:B------:R-:W-:Y:S02]  /*4510*/  ISETP.GE.AND P5, PT, R29, R239.reuse, PT ;  /* 0x000000ef1d00720c */ /* 0x080fe40003fa6270 */
[----:B------:R-:W-:Y:S02]  /*4520*/  ISETP.GE.AND P2, PT, R17, R239, PT ;  /* 0x000000ef1100720c */ /* 0x000fe40003f46270 */
[-C--:B------:R-:W-:Y:S02]  /*4530*/  ISETP.GE.AND P4, PT, R29, R234.reuse, PT ;  /* 0x000000ea1d00720c */ /* 0x080fe40003f86270 */
[----:B------:R-:W-:Y:S02]  /*4540*/  FSEL R190, R74, -INF , !P1 ;  /* 0xff8000004abe7808 */ /* 0x000fe40004800000 */
[----:B------:R-:W-:-:S02]  /*4550*/  ISETP.GE.AND P1, PT, R17, R234, PT ;  /* 0x000000ea1100720c */ /* 0x000fc40003f26270 */
[C---:B------:R-:W-:Y:S02]  /*4560*/  ISETP.LT.OR P5, PT, R29.reuse, R240, P5 ;  /* 0x000000f01d00720c */ /* 0x040fe40002fa1670 */
[----:B------:R-:W-:Y:S02]  /*4570*/  ISETP.LT.OR P4, PT, R29, R238, P4 ;  /* 0x000000ee1d00720c */ /* 0x000fe40002781670 */
[C---:B------:R-:W-:Y:S02]  /*4580*/  ISETP.LT.OR P2, PT, R17.reuse, R240, P2 ;  /* 0x000000f01100720c */ /* 0x040fe40001741670 */
[----:B------:R-:W-:Y:S02]  /*4590*/  ISETP.LT.OR P1, PT, R17, R238, P1 ;  /* 0x000000ee1100720c */ /* 0x000fe40000f21670 */
[----:B------:R-:W-:Y:S02]  /*45a0*/  FSEL R187, R73, -INF , !P6 ;  /* 0xff80000049bb7808 */ /* 0x000fe40007000000 */
[----:B------:R-:W-:-:S02]  /*45b0*/  FSEL R197, R76, -INF , !P5 ;  /* 0xff8000004cc57808 */ /* 0x000fc40006800000 */
[----:B------:R-:W-:Y:S02]  /*45c0*/  FSEL R194, R78, -INF , !P4 ;  /* 0xff8000004ec27808 */ /* 0x000fe40006000000 */
[----:B------:R-:W-:Y:S02]  /*45d0*/  FSEL R195, R77, -INF , !P2 ;  /* 0xff8000004dc37808 */ /* 0x000fe40005000000 */
[-C--:B------:R-:W-:Y:S02]  /*45e0*/  ISETP.GE.AND P6, PT, R9, R239.reuse, PT ;  /* 0x000000ef0900720c */ /* 0x080fe40003fc6270 */
[----:B------:R-:W-:Y:S02]  /*45f0*/  ISETP.GE.AND P5, PT, R45, R239, PT ;  /* 0x000000ef2d00720c */ /* 0x000fe40003fa6270 */
[-C--:B------:R-:W-:Y:S02]  /*4600*/  ISETP.GE.AND P4, PT, R9, R234.reuse, PT ;  /* 0x000000ea0900720c */ /* 0x080fe40003f86270 */
[----:B------:R-:W-:-:S02]  /*4610*/  ISETP.GE.AND P2, PT, R45, R234, PT ;  /* 0x000000ea2d00720c */ /* 0x000fc40003f46270 */
[----:B------:R-:W-:Y:S02]  /*4620*/  FSEL R192, R79, -INF , !P1 ;  /* 0xff8000004fc07808 */ /* 0x000fe40004800000 */
[----:B------:R-:W-:Y:S02]  /*4630*/  @!P0 LEA R242, P1, R165, UR14, 0x1 ;  /* 0x0000000ea5f28c11 */ /* 0x000fe4000f8208ff */
[C---:B------:R-:W-:Y:S02]  /*4640*/  ISETP.LT.OR P6, PT, R9.reuse, R240, P6 ;  /* 0x000000f00900720c */ /* 0x040fe400037c1670 */
[----:B------:R-:W-:Y:S02]  /*4650*/  ISETP.LT.OR P4, PT, R9, R238, P4 ;  /* 0x000000ee0900720c */ /* 0x000fe40002781670 */
[C---:B------:R-:W-:Y:S02]  /*4660*/  ISETP.LT.OR P5, PT, R45.reuse, R240, P5 ;  /* 0x000000f02d00720c */ /* 0x040fe40002fa1670 */
[----:B------:R-:W-:-:S02]  /*4670*/  ISETP.LT.OR P2, PT, R45, R238, P2 ;  /* 0x000000ee2d00720c */ /* 0x000fc40001741670 */
[----:B------:R-:W-:Y:S02]  /*4680*/  @!P0 LEA.HI.X R243, R165, UR15, R2, 0x1, P1 ;  /* 0x0000000fa5f38c11 */ /* 0x000fe400088f0c02 */
[----:B------:R-:W-:Y:S02]  /*4690*/  FSEL R193, R40, -INF , !P6 ;  /* 0xff80000028c17808 */ /* 0x000fe40007000000 */
[----:B------:R-:W-:Y:S02]  /*46a0*/  FSEL R34, R42, -INF , !P4 ;  /* 0xff8000002a227808 */ /* 0x000fe40006000000 */
[----:B------:R-:W-:Y:S02]  /*46b0*/  FSEL R35, R41, -INF , !P5 ;  /* 0xff80000029237808 */ /* 0x000fe40006800000 */
[----:B------:R-:W-:Y:S01]  /*46c0*/  FSEL R32, R43, -INF , !P2 ;  /* 0xff8000002b207808 */ /* 0x000fe20005000000 */
[----:B------:R-:W-:Y:S06]  /*46d0*/  @!P0 BRA `(.L_x_6341) ;  /* 0x00000004008c8947 */ /* 0x000fec0003800000 */
        /* <DEDUP_REMOVED lines=30> */
[----:B------:R-:W-:-:S02]  /*48c0*/  LOP3.LUT R8, R4, UR25, RZ, 0x3c, !PT ;  /* 0x0000001904087c12 */ /* 0x000fc4000f8e3cff */
[----:B------:R-:W-:Y:S01]  /*48d0*/  LOP3.LUT R3, R4, UR14, RZ, 0x3c, !PT ;  /* 0x0000000e04037c12 */ /* 0x000fe2000f8e3cff */
[----:B------:R-:W-:Y:S01]  /*48e0*/  ULDC.64 UR14, c[0x0][0x230] ;  /* 0x00008c00000e7ab9 */ /* 0x000fe20000000a00 */
[----:B------:R-:W-:Y:S02]  /*48f0*/  ISETP.GE.AND P2, PT, R8, RZ, PT ;  /* 0x000000ff0800720c */ /* 0x000fe40003f46270 */
[----:B------:R-:W-:Y:S02]  /*4900*/  ISETP.GE.AND P0, PT, R3, RZ, PT ;  /* 0x000000ff0300720c */ /* 0x000fe40003f06270 */
[----:B------:R-:W-:Y:S02]  /*4910*/  ISETP.NE.AND P1, PT, R4, RZ, PT ;  /* 0x000000ff0400720c */ /* 0x000fe40003f25270 */
[----:B------:R-:W-:Y:S01]  /*4920*/  @P5 IADD3 R16, R16, 0x1, RZ ;  /* 0x0000000110105810 */ /* 0x000fe20007ffe0ff */
[----:B------:R-:W-:Y:S01]  /*4930*/  @P6 VIADD R17, R17, 0x1 ;  /* 0x0000000111116836 */ /* 0x000fe20000000000 */
[----:B------:R-:W-:-:S05]  /*4940*/  LOP3.LUT R8, RZ, R4, RZ, 0x33, !PT ;  /* 0x00000004ff087212 */ /* 0x000fca00078e33ff */
        /* <DEDUP_REMOVED lines=19> */
[----:B------:R-:W-:-:S05]  /*4a80*/  IMAD R4, R9, UR15, R4 ;  /* 0x0000000f09047c24 */ /* 0x000fca000f8e0204 */
[----:B------:R-:W-:Y:S01]  /*4a90*/  IADD3 R3, R11, R4, RZ ;  /* 0x000000040b037210 */ /* 0x000fe20007ffe0ff */
[----:B------:R-:W-:Y:S01]  /*4aa0*/  IMAD.MOV.U32 R4, RZ, RZ, R10 ;  /* 0x000000ffff047224 */ /* 0x000fe200078e000a */
[----:B------:R-:W-:Y:S06]  /*4ab0*/  BRA `(.L_x_6343) ;  /* 0x0000000000107947 */ /* 0x000fec0003800000 */
.L_x_6342:
[----:B------:R-:W-:-:S04]  /*4ac0*/  ULEA UR14, -UR10, URZ, 0x6 ;  /* 0x0000003f0a0e7291 */ /* 0x000fc8000f8e313f */
[----:B------:R-:W-:Y:S02]  /*4ad0*/  USHF.R.S32.HI UR15, URZ, 0x1f, UR14 ;  /* 0x0000001f3f0f7899 */ /* 0x000fe4000801140e */
[----:B------:R-:W-:-:S04]  /*4ae0*/  MOV R4, UR14 ;  /* 0x0000000e00047c02 */ /* 0x000fc80008000f00 */
[----:B------:R-:W-:-:S07]  /*4af0*/  MOV R3, UR15 ;  /* 0x0000000f00037c02 */ /* 0x000fce0008000f00 */
.L_x_6343:
[----:B------:R-:W-:Y:S01]  /*4b00*/  IADD3 R165, P0, R4, R165, RZ ;  /* 0x000000a504a57210 */ /* 0x000fe20007f1e0ff */
[----:B------:R-:W-:Y:S01]  /*4b10*/  ULDC.64 UR14, c[0x0][0x218] ;  /* 0x00008600000e7ab9 */ /* 0x000fe20000000a00 */
[----:B------:R-:W-:Y:S02]  /*4b20*/  USHF.L.U32 UR19, UR10, 0x5, URZ ;  /* 0x000000050a137899 */ /* 0x000fe4000800063f */
[----:B------:R-:W-:Y:S01]  /*4b30*/  USHF.L.U64.HI UR18, UR10, 0x5, UR11 ;  /* 0x000000050a127899 */ /* 0x000fe2000801020b */
[----:B------:R-:W-:Y:S01]  /*4b40*/  IMAD.X R2, R3, 0x1, R2, P0 ;  /* 0x0000000103027824 */ /* 0x000fe200000e0602 */
[----:B------:R-:W-:-:S04]  /*4b50*/  LEA R242, P0, R165, UR14, 0x1 ;  /* 0x0000000ea5f27c11 */ /* 0x000fc8000f8008ff */
[----:B------:R-:W-:Y:S02]  /*4b60*/  LEA.HI.X R243, R165, UR15, R2, 0x1, P0 ;  /* 0x0000000fa5f37c11 */ /* 0x000fe400080f0c02 */
[----:B------:R-:W-:-:S03]  /*4b70*/  IADD3 R16, P0, R242, UR19, RZ ;  /* 0x00000013f2107c10 */ /* 0x000fc6000ff1e0ff */
        /* <DEDUP_REMOVED lines=9> */
[----:B------:R-:W-:-:S03]  /*4c10*/  IADD3 R8, P0, R10, UR19, RZ ;  /* 0x000000130a087c10 */ /* 0x000fc6000ff1e0ff */
        /* <DEDUP_REMOVED lines=15> */
.L_x_6341:
[----:B-1----:R-:W-:Y:S01]  /*4d10*/  FMNMX.FTZ R8, R25, R27, !PT ;  /* 0x0000001b19087209 */ /* 0x002fe20007810000 */
[----:B------:R-:W-:Y:S01]  /*4d20*/  ULDC UR20, c[0x0][0x2ec] ;  /* 0x0000bb0000147ab9 */ /* 0x000fe20000000800 */
[----:B------:R-:W-:Y:S01]  /*4d30*/  FMNMX.FTZ R11, R24, R36, !PT ;  /* 0x00000024180b7209 */ /* 0x000fe20007810000 */
[----:B------:R-:W-:Y:S01]  /*4d40*/  UISETP.GT.AND UP0, UPT, UR21, UR5, UPT ;  /* 0x000000051500728c */ /* 0x000fe2000bf04270 */
        /* <DEDUP_REMOVED lines=29> */
[----:B------:R-:W1:Y:S01]  /*4f20*/  SHFL.BFLY PT, R9, R8, 0x2, 0x1f ;  /* 0x0c401f0008097f89 */ /* 0x000e6200000e0000 */
[----:B------:R-:W-:Y:S02]  /*4f30*/  PLOP3.LUT P4, PT, PT, PT, UP0, 0x80, 0x0 ;  /* 0x000000000000781c */ /* 0x000fe40003f8f008 */
        /* <DEDUP_REMOVED lines=15> */
[----:B------:R-:W4:Y:S04]  /*5030*/  LDSM.16.MT88.4 R56, [R221+0x12000] ;  /* 0x01200000dd38783b */ /* 0x000f280000004200 */
[----:B------:R-:W-:Y:S01]  /*5040*/  LDSM.16.MT88.4 R80, [R222+0x14000] ;  /* 0x01400000de50783b */ /* 0x000fe20000004200 */
        /* <DEDUP_REMOVED lines=8> */
[----:B------:R-:W5:Y:S01]  /*50d0*/  LDSM.16.MT88.4 R96, [R220+0x14000] ;  /* 0x01400000dc60783b */ /* 0x000f620000004200 */
[----:B------:R-:W-:-:S03]  /*50e0*/  FSETP.NEU.FTZ.AND P0, PT, R3, -INF , PT ;  /* 0xff8000000300780b */ /* 0x000fc60003f1d000 */
[--C-:B------:R-:W-:Y:S01]  /*50f0*/  FFMA.FTZ R182, R25, UR20, -R196.reuse ;  /* 0x0000001419b67c23 */ /* 0x100fe200080108c4 */
[----:B------:R-:W-:Y:S01]  /*5100*/  FSEL R33, R33, RZ, P0 ;  /* 0x000000ff21217208 */ /* 0x000fe20000000000 */
[--C-:B------:R-:W-:Y:S01]  /*5110*/  FFMA.FTZ R181, R27, UR20, -R196.reuse ;  /* 0x000000141bb57c23 */ /* 0x100fe200080108c4 */
[--C-:B------:R-:W-:Y:S01]  /*5120*/  FFMA.FTZ R179, R37, UR20, -R196.reuse ;  /* 0x0000001425b37c23 */ /* 0x100fe200080108c4 */
[--C-:B------:R-:W-:Y:S01]  /*5130*/  FFMA.FTZ R176, R39, UR20, -R196.reuse ;  /* 0x0000001427b07c23 */ /* 0x100fe200080108c4 */
[----:B------:R-:W5:Y:S01]  /*5140*/  LDSM.16.MT88.4 R104, [R224+0x16000] ;  /* 0x01600000e068783b */ /* 0x000f620000004200 */
[--C-:B------:R-:W-:Y:S01]  /*5150*/  FFMA.FTZ R180, R24, UR20, -R33.reuse ;  /* 0x0000001418b47c23 */ /* 0x100fe20008010821 */
        /* <DEDUP_REMOVED lines=12> */
[----:B------:R-:W3:Y:S01]  /*5220*/  MUFU.EX2 R181, R181 ;  /* 0x000000b500b57308 */ /* 0x000ee20000000800 */
[--C-:B------:R-:W-:Y:S01]  /*5230*/  FFMA.FTZ R173, R21, UR20, -R196.reuse ;  /* 0x0000001415ad7c23 */ /* 0x100fe200080108c4 */
[--C-:B------:R-:W-:Y:S01]  /*5240*/  FFMA.FTZ R175, R20, UR20, -R33.reuse ;  /* 0x0000001414af7c23 */ /* 0x100fe20008010821 */
[----:B------:R-:W5:Y:S01]  /*5250*/  LDSM.16.MT88.4 R12, [R224+0x12800] ;  /* 0x01280000e00c783b */ /* 0x000f620000004200 */
        /* <DEDUP_REMOVED lines=12> */
[----:B------:R-:W4:Y:S01]  /*5320*/  MUFU.EX2 R176, R176 ;  /* 0x000000b000b07308 */ /* 0x000f220000000800 */
[----:B---3--:R-:W-:Y:S01]  /*5330*/  F2FP.F16.F32.PACK_AB R128, R181, R182 ;  /* 0x000000b6b580723e */ /* 0x008fe200000000ff */
        /* <DEDUP_REMOVED lines=8> */
[----:B------:R-:W-:Y:S01]  /*53c0*/  FFMA.FTZ R196, R35, UR20, -R196 ;  /* 0x0000001423c47c23 */ /* 0x000fe200080108c4 */
[--C-:B------:R-:W-:Y:S01]  /*53d0*/  FFMA.FTZ R194, R194, UR20, -R33.reuse ;  /* 0x00000014c2c27c23 */ /* 0x100fe20008010821 */
[--C-:B------:R-:W-:Y:S01]  /*53e0*/  FFMA.FTZ R192, R34, UR20, -R33.reuse ;  /* 0x0000001422c07c23 */ /* 0x100fe20008010821 */
[----:B------:R-:W-:Y:S01]  /*53f0*/  FFMA.FTZ R247, R32, UR20, -R33 ;  /* 0x0000001420f77c23 */ /* 0x000fe20008010821 */
[----:B------:R-:W-:Y:S01]  /*5400*/  FADD.FTZ R182, R182, R181 ;  /* 0x000000b5b6b67221 */ /* 0x000fe20000010000 */
[----:B------:R-:W-:Y:S01]  /*5410*/  LDSM.16.MT88.4 R32, [R224+0x15800] ;  /* 0x01580000e020783b */ /* 0x000fe20000004200 */
[----:B------:R-:W3:Y:S01]  /*5420*/  MUFU.EX2 R183, R183 ;  /* 0x000000b700b77308 */ /* 0x000ee20000000800 */
[----:B----4-:R-:W-:Y:S01]  /*5430*/  F2FP.F16.F32.PACK_AB R130, R176, R179 ;  /* 0x000000b3b082723e */ /* 0x010fe200000000ff */
[----:B------:R-:W-:-:S04]  /*5440*/  FADD.FTZ R179, R179, R182 ;  /* 0x000000b6b3b37221 */ /* 0x000fc80000010000 */
        /* <DEDUP_REMOVED lines=23> */
[C---:B------:R-:W-:Y:S06]  /*55c0*/  HMMA.16816.F32 R136, R128.reuse, R132, RZ ;  /* 0x000000848088723c */ /* 0x040fec00000018ff */
[C---:B------:R-:W-:Y:S01]  /*55d0*/  HMMA.16816.F32 R52, R128.reuse, R56, RZ ;  /* 0x000000388034723c */ /* 0x040fe200000018ff */
[----:B------:R-:W-:Y:S05]  /*55e0*/  MUFU.EX2 R184, R184 ;  /* 0x000000b800b87308 */ /* 0x000fea0000000800 */
[C---:B-1----:R-:W-:Y:S03]  /*55f0*/  HMMA.16816.F32 R60, R128.reuse, R64, RZ ;  /* 0x00000040803c723c */ /* 0x042fe600000018ff */
[----:B------:R-:W1:Y:S03]  /*5600*/  MUFU.EX2 R185, R185 ;  /* 0x000000b900b97308 */ /* 0x000e660000000800 */
[C---:B------:R-:W-:Y:S05]  /*5610*/  HMMA.16816.F32 R68, R128.reuse, R72, RZ ;  /* 0x000000488044723c */ /* 0x040fea00000018ff */
[----:B------:R-:W-:Y:S01]  /*5620*/  MUFU.EX2 R186, R186 ;  /* 0x000000ba00ba7308 */ /* 0x000fe20000000800 */
[C---:B------:R-:W-:Y:S06]  /*5630*/  HMMA.16816.F32 R76, R128.reuse, R80, RZ ;  /* 0x00000050804c723c */ /* 0x040fec00000018ff */
[C---:B--2---:R-:W-:Y:S01]  /*5640*/  HMMA.16816.F32 R84, R128.reuse, R88, RZ ;  /* 0x000000588054723c */ /* 0x044fe200000018ff */
[----:B------:R-:W-:Y:S05]  /*5650*/  MUFU.EX2 R187, R187 ;  /* 0x000000bb00bb7308 */ /* 0x000fea0000000800 */
[C---:B-----5:R-:W-:Y:S03]  /*5660*/  HMMA.16816.F32 R92, R128.reuse, R96, RZ ;  /* 0x00000060805c723c */ /* 0x060fe600000018ff */
[----:B------:R-:W-:Y:S03]  /*5670*/  MUFU.EX2 R188, R188 ;  /* 0x000000bc00bc7308 */ /* 0x000fe60000000800 */
[C---:B------:R-:W-:Y:S05]  /*5680*/  HMMA.16816.F32 R100, R128.reuse, R104, RZ ;  /* 0x000000688064723c */ /* 0x040fea00000018ff */
[----:B------:R-:W2:Y:S01]  /*5690*/  MUFU.EX2 R189, R189 ;  /* 0x000000bd00bd7308 */ /* 0x000ea20000000800 */
        /* <DEDUP_REMOVED lines=27> */
[----:B---3--:R-:W-:Y:S01]  /*5850*/  F2FP.F16.F32.PACK_AB R4, R173, R174 ;  /* 0x000000aead04723e */ /* 0x008fe200000000ff */
[----:B------:R-:W-:Y:S01]  /*5860*/  FADD.FTZ R174, R174, R179 ;  /* 0x000000b3aeae7221 */ /* 0x000fe20000010000 */
[----:B----4-:R-:W-:Y:S01]  /*5870*/  F2FP.F16.F32.PACK_AB R5, R170, R175 ;  /* 0x000000afaa05723e */ /* 0x010fe200000000ff */
[----:B------:R-:W-:-:S02]  /*5880*/  FADD.FTZ R175, R175, R178 ;  /* 0x000000b2afaf7221 */ /* 0x000fc40000010000 */
[----:B------:R-:W-:Y:S01]  /*5890*/  FADD.FTZ R173, R173, R174 ;  /* 0x000000aeadad7221 */ /* 0x000fe20000010000 */
[----:B------:R-:W-:Y:S01]  /*58a0*/  F2FP.F16.F32.PACK_AB R6, R167, R172 ;  /* 0x000000aca706723e */ /* 0x000fe200000000ff */
[----:B------:R-:W-:Y:S01]  /*58b0*/  FADD.FTZ R170, R170, R175 ;  /* 0x000000afaaaa7221 */ /* 0x000fe20000010000 */
[----:B------:R-:W-:Y:S01]  /*58c0*/  F2FP.F16.F32.PACK_AB R7, R0, R171 ;  /* 0x000000ab0007723e */ /* 0x000fe200000000ff */
        /* <DEDUP_REMOVED lines=12> */
[----:B------:R-:W1:Y:S05]  /*5990*/  LDSM.16.MT88.4 R20, [R221+0x12800] ;  /* 0x01280000dd14783b */ /* 0x000e6a0000004200 */
        /* <DEDUP_REMOVED lines=32> */
[----:B------:R-:W5:Y:S05]  /*5ba0*/  LDSM.16.MT88.4 R24, [R222+0x11000] ;  /* 0x01100000de18783b */ /* 0x000f6a0000004200 */
[C---:B-1----:R-:W-:Y:S06]  /*5bb0*/  HMMA.16816.F32 R100, R4.reuse, R20, R100 ;  /* 0x000000140464723c */ /* 0x042fec0000001864 */
[C---:B------:R-:W-:Y:S01]  /*5bc0*/  HMMA.16816.F32 R104, R4.reuse, R22, R104 ;  /* 0x000000160468723c */ /* 0x040fe20000001868 */
[----:B------:R-:W1:Y:S05]  /*5bd0*/  LDSM.16.MT88.4 R20, [R220+0x11000] ;  /* 0x01100000dc14783b */ /* 0x000e6a0000004200 */
        /* <DEDUP_REMOVED lines=15> */
[----:B------:R-:W-:-:S04]  /*5cd0*/  FADD.FTZ R191, R191, R190 ;  /* 0x000000bebfbf7221 */ /* 0x000fc80000010000 */
        /* <DEDUP_REMOVED lines=94> */
[C---:B--2---:R-:W-:Y:S06]  /*62c0*/  HMMA.16816.F32 R108, R4.reuse, R16, R108 ;  /* 0x00000010046c723c */ /* 0x044fec000000186c */
[C---:B------:R-:W-:Y:S06]  /*62d0*/  HMMA.16816.F32 R112, R4.reuse, R18, R112 ;  /* 0x000000120470723c */ /* 0x040fec0000001870 */
[C---:B---3--:R-:W-:Y:S06]  /*62e0*/  HMMA.16816.F32 R116, R4.reuse, R12, R116 ;  /* 0x0000000c0474723c */ /* 0x048fec0000001874 */
[C---:B------:R-:W-:Y:S06]  /*62f0*/  HMMA.16816.F32 R120, R4.reuse, R14, R120 ;  /* 0x0000000e0478723c */ /* 0x040fec0000001878 */
[C---:B----4-:R-:W-:Y:S06]  /*6300*/  HMMA.16816.F32 R124, R4.reuse, R8, R124 ;  /* 0x00000008047c723c */ /* 0x050fec000000187c */
[----:B------:R-:W-:Y:S01]  /*6310*/  HMMA.16816.F32 R128, R4, R10, R128 ;  /* 0x0000000a0480723c */ /* 0x000fe20000001880 */
[----:B------:R-:W-:-:S08]  /*6320*/  NOP ;  /* 0x0000000000007918 */ /* 0x000fd00000000000 */
[----:B------:R-:W-:-:S15]  /*6330*/  @!P4 BRA `(.L_x_6344) ;  /* 0x00000040003cc947 */ /* 0x000fde0003800000 */
[----:B------:R-:W-:-:S04]  /*6340*/  DEPBAR.LE SB0, 0x0 ;  /* 0x000080000000791a */ /* 0x000fc80000000000 */
[----:B------:R-:W-:Y:S01]  /*6350*/  UIADD3 UR21, UR13, -0x2, URZ ;  /* 0xfffffffe0d157890 */ /* 0x000fe2000fffe03f */
[----:B------:R-:W-:Y:S06]  /*6360*/  BAR.SYNC.DEFER_BLOCKING 0x0 ;  /* 0x0000000000007b1d */ /* 0x000fec0000010000 */
[----:B------:R-:W-:Y:S05]  /*6370*/  @!P3 BRA `(.L_x_6345) ;  /* 0x000000040024b947 */ /* 0x000fea0003800000 */
[----:B------:R-:W-:Y:S01]  /*6380*/  ULDC UR18, c[0x0][0x380] ;  /* 0x0000e00000127ab9 */ /* 0x000fe20000000800 */
[----:B------:R-:W-:Y:S01]  /*6390*/  USHF.L.U32 UR19, UR21, 0x6, URZ ;  /* 0x0000000615137899 */ /* 0x000fe2000800063f */
[----:B------:R-:W-:Y:S01]  /*63a0*/  IMAD.U32 R5, RZ, RZ, UR18 ;  /* 0x00000012ff057e24 */ /* 0x000fe2000f8e00ff */
[----:B------:R-:W-:Y:S02]  /*63b0*/  UMOV UR30, URZ ;  /* 0x0000003f001e7c82 */ /* 0x000fe40008000000 */
[----:B------:R-:W-:Y:S02]  /*63c0*/  UIADD3 UR28, UR19, 0x40, URZ ;  /* 0x00000040131c7890 */ /* 0x000fe4000fffe03f */
[----:B------:R-:W-:-:S04]  /*63d0*/  IABS R5, R5 ;  /* 0x0000000500057213 */ /* 0x000fc80000000000 */
[----:B------:R-:W1:Y:S01]  /*63e0*/  I2F.RP R7, R5 ;  /* 0x0000000500077306 */ /* 0x000e620000209400 */
[----:B------:R-:W-:Y:S01]  /*63f0*/  IMAD.U32 R4, RZ, RZ, UR28 ;  /* 0x0000001cff047e24 */ /* 0x000fe2000f8e00ff */
[----:B------:R-:W-:Y:S01]  /*6400*/  R2UR UR13, R5 ;  /* 0x00000000050d72ca */ /* 0x000fe200000e0000 */
[----:B------:R-:W-:-:S03]  /*6410*/  ULOP3.LUT UR28, UR28, UR18, URZ, 0x3c, !UPT ;  /* 0x000000121c1c7292 */ /* 0x000fc6000f8e3c3f */
[----:B------:R-:W-:-:S04]  /*6420*/  IABS R4, R4 ;  /* 0x0000000400047213 */ /* 0x000fc80000000000 */
[----:B------:R-:W-:Y:S01]  /*6430*/  R2UR UR26, R4 ;  /* 0x00000000041a72ca */ /* 0x000fe200000e0000 */
        /* <DEDUP_REMOVED lines=11> */
[----:B------:R-:W-:-:S03]  /*64f0*/  UIMAD.WIDE.U32 UR30, UR31, UR4, UR30 ;  /* 0x000000041f1e72a5 */ /* 0x000fc6000f8e001e */
[----:B------:R-:W-:Y:S01]  /*6500*/  R2UR UR4, R5 ;  /* 0x00000000050472ca */ /* 0x000fe200000e0000 */
        /* <DEDUP_REMOVED lines=24> */
[----:B------:R-:W-:-:S04]  /*6690*/  USEL UR4, UR4, UR27, !UP2 ;  /* 0x0000001b04047287 */ /* 0x000fc8000d000000 */
[----:B------:R-:W-:Y:S02]  /*66a0*/  IMAD.U32 R5, RZ, RZ, UR29 ;  /* 0x0000001dff057e24 */ /* 0x000fe4000f8e00ff */
[----:B------:R-:W-:Y:S02]  /*66b0*/  IMAD.U32 R7, RZ, RZ, UR4 ;  /* 0x00000004ff077e24 */ /* 0x000fe4000f8e00ff */
[----:B------:R-:W-:-:S04]  /*66c0*/  IMAD.WIDE R4, R5, 0x4, R236 ;  /* 0x0000000405047825 */ /* 0x000fc800078e02ec */
[----:B------:R-:W-:Y:S02]  /*66d0*/  IMAD.WIDE R6, R7, 0x4, R236 ;  /* 0x0000000407067825 */ /* 0x000fe400078e02ec */
        /* <DEDUP_REMOVED lines=19> */
.L_x_6345:
[----:B------:R-:W-:-:S04]  /*6810*/  ULEA UR24, -UR6, URZ, 0x6 ;  /* 0x0000003f06187291 */ /* 0x000fc8000f8e313f */
[----:B------:R-:W-:-:S12]  /*6820*/  USHF.R.S32.HI UR4, URZ, 0x1f, UR24 ;  /* 0x0000001f3f047899 */ /* 0x000fd80008011418 */
.L_x_6346:
[----:B------:R-:W-:Y:S01]  /*6830*/  ULEA UR13, UP0, UR6, UR24, 0x4 ;  /* 0x00000018060d7291 */ /* 0x000fe2000f80203f */
[----:B------:R-:W-:Y:S01]  /*6840*/  IMAD.U32 R0, RZ, RZ, UR24 ;  /* 0x00000018ff007e24 */ /* 0x000fe2000f8e00ff */
[C---:B------:R-:W-:Y:S01]  /*6850*/  IADD3 R4, P1, R168.reuse, UR24, RZ ;  /* 0x00000018a8047c10 */ /* 0x040fe2000ff3e0ff */
[----:B------:R-:W-:Y:S01]  /*6860*/  IMAD.U32 R5, RZ, RZ, UR4 ;  /* 0x00000004ff057e24 */ /* 0x000fe2000f8e00ff */
[----:B------:R-:W-:Y:S02]  /*6870*/  ULEA.HI.X UR18, UR6, UR4, UR7, 0x4, UP0 ;  /* 0x0000000406127291 */ /* 0x000fe400080f2407 */
[----:B------:R-:W-:Y:S01]  /*6880*/  IADD3 R168, P0, R168, UR13, RZ ;  /* 0x0000000da8a87c10 */ /* 0x000fe2000ff1e0ff */
[----:B------:R-:W-:Y:S01]  /*6890*/  USHF.L.U32 UR13, UR6, 0x5, URZ ;  /* 0x00000005060d7899 */ /* 0x000fe2000800063f */
[----:B------:R-:W-:Y:S01]  /*68a0*/  LEA R232, P2, R0, R232, 0x1 ;  /* 0x000000e800e87211 */ /* 0x000fe200078408ff */
[----:B------:R-:W-:Y:S01]  /*68b0*/  UISETP.GT.AND UP0, UPT, UR21, UR5, UPT ;  /* 0x000000051500728c */ /* 0x000fe2000bf04270 */
[C---:B------:R-:W-:Y:S01]  /*68c0*/  IADD3.X R7, R166.reuse, UR4, RZ, P1, !PT ;  /* 0x00000004a6077c10 */ /* 0x040fe20008ffe4ff */
[----:B------:R-:W-:Y:S01]  /*68d0*/  USHF.L.U64.HI UR4, UR6, 0x5, UR7 ;  /* 0x0000000506047899 */ /* 0x000fe20008010207 */
[----:B------:R-:W-:-:S02]  /*68e0*/  IADD3.X R9, R166, UR18, RZ, P0, !PT ;  /* 0x00000012a6097c10 */ /* 0x000fc400087fe4ff */
[----:B------:R-:W-:Y:S02]  /*68f0*/  LEA R6, P1, R4, UR8, 0x1 ;  /* 0x0000000804067c11 */ /* 0x000fe4000f8208ff */
[----:B------:R-:W-:Y:S02]  /*6900*/  LEA R8, P0, R168, UR8, 0x1 ;  /* 0x00000008a8087c11 */ /* 0x000fe4000f8008ff */
[----:B------:R-:W-:Y:S01]  /*6910*/  LEA.HI.X R231, R0, R231, R5, 0x1, P2 ;  /* 0x000000e700e77211 */ /* 0x000fe200010f0c05 */
[----:B------:R-:W-:Y:S01]  /*6920*/  IMAD.U32 R0, RZ, RZ, UR21 ;  /* 0x00000015ff007e24 */ /* 0x000fe2000f8e00ff */
[----:B------:R-:W-:Y:S02]  /*6930*/  LEA.HI.X R7, R4, UR9, R7, 0x1, P1 ;  /* 0x0000000904077c11 */ /* 0x000fe400088f0c07 */
[----:B------:R-:W-:Y:S01]  /*6940*/  LEA.HI.X R9, R168, UR9, R9, 0x1, P0 ;  /* 0x00000009a8097c11 */ /* 0x000fe200080f0c09 */
[----:B------:R-:W-:Y:S01]  /*6950*/  IMAD.MOV.U32 R233, RZ, RZ, R231 ;  /* 0x000000ffffe97224 */ /* 0x000fe200078e00e7 */
[----:B------:R-:W-:-:S04]  /*6960*/  IADD3 R4, P0, R232, UR13, RZ ;  /* 0x0000000de8047c10 */ /* 0x000fc8000ff1e0ff */
[----:B------:R-:W-:Y:S01]  /*6970*/  IADD3.X R5, R231, UR4, RZ, P0, !PT ;  /* 0x00000004e7057c10 */ /* 0x000fe200087fe4ff */
[----:B------:R-:W-:Y:S01]  /*6980*/  @!PT LDS RZ, [RZ] ;  /* 0x00000000fffff984 */ /* 0x000fe20000000800 */
[----:B------:R-:W-:Y:S01]  /*6990*/  @!PT LDS RZ, [RZ] ;  /* 0x00000000fffff984 */ /* 0x000fe20000000800 */
[----:B------:R-:W-:Y:S01]  /*69a0*/  @!PT LDS RZ, [RZ] ;  /* 0x00000000fffff984 */ /* 0x000fe20000000800 */
[----:B------:R-:W-:Y:S01]  /*69b0*/  LDGSTS.E.BYPASS.LTC128B.128 [R235+0x10000], desc[UR16][R232.64] ;  /* 0x10000000e8eb7fae */ /* 0x000fe2000b901d50 */
[----:B------:R-:W-:Y:S02]  /*69c0*/  IADD3 R10, P1, R4, UR13, RZ ;  /* 0x0000000d040a7c10 */ /* 0x000fe4000ff3e0ff */
[----:B------:R-:W-:Y:S01]  /*69d0*/  IADD3 R16, P0, R8, UR13, RZ ;  /* 0x0000000d08107c10 */ /* 0x000fe2000ff1e0ff */
[----:B------:R-:W-:Y:S01]  /*69e0*/  LDGSTS.E.BYPASS.LTC128B.128 [R235+0x12000], desc[UR16][R6.64+0x80] ;  /* 0x1200008006eb7fae */ /* 0x000fe2000b901d50 */
[----:B------:R-:W-:Y:S02]  /*69f0*/  IADD3.X R11, R5, UR4, RZ, P1, !PT ;  /* 0x00000004050b7c10 */ /* 0x000fe40008ffe4ff */
[----:B------:R-:W-:Y:S01]  /*6a00*/  IADD3.X R17, R9, UR4, RZ, P0, !PT ;  /* 0x0000000409117c10 */ /* 0x000fe200087fe4ff */
[----:B------:R-:W-:Y:S01]  /*6a10*/  LDGSTS.E.BYPASS.LTC128B.128 [R235+0x14000], desc[UR16][R6.64+0x100] ;  /* 0x1400010006eb7fae */ /* 0x000fe2000b901d50 */
[----:B------:R-:W-:-:S02]  /*6a20*/  IADD3 R18, P1, R10, UR13, RZ ;  /* 0x0000000d0a127c10 */ /* 0x000fc4000ff3e0ff */
[----:B------:R-:W-:Y:S01]  /*6a30*/  IADD3 R24, P0, R16, UR13, RZ ;  /* 0x0000000d10187c10 */ /* 0x000fe2000ff1e0ff */
[----:B------:R-:W-:Y:S01]  /*6a40*/  LDGSTS.E.BYPASS.LTC128B.128 [R235+0x16000], desc[UR16][R6.64+0x180] ;  /* 0x1600018006eb7fae */ /* 0x000fe2000b901d50 */
[----:B------:R-:W-:Y:S02]  /*6a50*/  IADD3.X R19, R11, UR4, RZ, P1, !PT ;  /* 0x000000040b137c10 */ /* 0x000fe40008ffe4ff */
[----:B------:R-:W-:Y:S01]  /*6a60*/  IADD3.X R25, R17, UR4, RZ, P0, !PT ;  /* 0x0000000411197c10 */ /* 0x000fe200087fe4ff */
        /* <DEDUP_REMOVED lines=13> */
[----:B------:R-:W3:Y:S04]  /*6b40*/  LDSM.16.M88.4 R12, [R229+0x8000] ;  /* 0x00800000e50c783b */ /* 0x000ee80000000200 */
[----:B-1----:R-:W1:Y:S04]  /*6b50*/  LDSM.16.M88.4 R4, [R229+0x8800] ;  /* 0x00880000e504783b */ /* 0x002e680000000200 */
[----:B------:R-:W4:Y:S04]  /*6b60*/  LDSM.16.M88.4 R180, [R229+0x9000] ;  /* 0x00900000e5b4783b */ /* 0x000f280000000200 */
[----:B------:R-:W5:Y:S04]  /*6b70*/  LDSM.16.M88.4 R20, [R229+0x9800] ;  /* 0x00980000e514783b */ /* 0x000f680000000200 */
[----:B------:R-:W-:Y:S04]  /*6b80*/  LDSM.16.M88.4 R28, [R228] ;  /* 0x00000000e41c783b */ /* 0x000fe80000000200 */
[----:B------:R-:W5:Y:S04]  /*6b90*/  LDSM.16.M88.4 R168, [R227] ;  /* 0x00000000e3a8783b */ /* 0x000f680000000200 */
[----:B------:R-:W5:Y:S04]  /*6ba0*/  LDSM.16.M88.4 R32, [R219] ;  /* 0x00000000db20783b */ /* 0x000f680000000200 */
[----:B--2---:R-:W2:Y:S04]  /*6bb0*/  LDSM.16.M88.4 R24, [R218] ;  /* 0x00000000da18783b */ /* 0x004ea80000000200 */
[----:B------:R-:W2:Y:S04]  /*6bc0*/  LDSM.16.M88.4 R192, [R217] ;  /* 0x00000000d9c0783b */ /* 0x000ea80000000200 */
[----:B------:R-:W-:Y:S01]  /*6bd0*/  LDSM.16.M88.4 R188, [R223+0x8000] ;  /* 0x00800000dfbc783b */ /* 0x000fe20000000200 */
[C---:B---3--:R-:W-:Y:S03]  /*6be0*/  HMMA.16816.F32 R16, R172.reuse, R12, RZ ;  /* 0x0000000cac10723c */ /* 0x048fe600000018ff */
[----:B------:R-:W-:Y:S04]  /*6bf0*/  LDSM.16.M88.4 R196, [R216] ;  /* 0x00000000d8c4783b */ /* 0x000fe80000000200 */
[----:B------:R-:W0:Y:S01]  /*6c00*/  LDGDEPBAR ;  /* 0x00000000000079af */ /* 0x000e220000000000 */
[C---:B-1----:R-:W-:Y:S06]  /*6c10*/  HMMA.16816.F32 R8, R172.reuse, R4, RZ ;  /* 0x00000004ac08723c */ /* 0x042fec00000018ff */
[C---:B----4-:R-:W-:Y:S06]  /*6c20*/  HMMA.16816.F32 R184, R172.reuse, R180, RZ ;  /* 0x000000b4acb8723c */ /* 0x050fec00000018ff */
[C---:B------:R-:W-:Y:S06]  /*6c30*/  HMMA.16816.F32 R12, R172.reuse, R14, RZ ;  /* 0x0000000eac0c723c */ /* 0x040fec00000018ff */
[C---:B------:R-:W-:Y:S06]  /*6c40*/  HMMA.16816.F32 R4, R172.reuse, R6, RZ ;  /* 0x00000006ac04723c */ /* 0x040fec00000018ff */
[C---:B------:R-:W-:Y:S06]  /*6c50*/  HMMA.16816.F32 R180, R172.reuse, R182, RZ ;  /* 0x000000b6acb4723c */ /* 0x040fec00000018ff */
[C---:B-----5:R-:W-:Y:S06]  /*6c60*/  HMMA.16816.F32 R176, R172.reuse, R20, RZ ;  /* 0x00000014acb0723c */ /* 0x060fec00000018ff */
[----:B------:R-:W-:Y:S01]  /*6c70*/  HMMA.16816.F32 R172, R172, R22, RZ ;  /* 0x00000016acac723c */ /* 0x000fe200000018ff */
[----:B------:R-:W1:Y:S05]  /*6c80*/  LDSM.16.M88.4 R20, [R226] ;  /* 0x00000000e214783b */ /* 0x000e6a0000000200 */
[C---:B------:R-:W-:Y:S06]  /*6c90*/  HMMA.16816.F32 R16, R28.reuse, R168, R16 ;  /* 0x000000a81c10723c */ /* 0x040fec0000001810 */
[C---:B------:R-:W-:Y:S01]  /*6ca0*/  HMMA.16816.F32 R12, R28.reuse, R170, R12 ;  /* 0x000000aa1c0c723c */ /* 0x040fe2000000180c */
[----:B------:R-:W3:Y:S05]  /*6cb0*/  LDSM.16.M88.4 R168, [R223+0x8800] ;  /* 0x00880000dfa8783b */ /* 0x000eea0000000200 */
        /* <DEDUP_REMOVED lines=8> */
[----:B------:R-:W5:Y:S04]  /*6d40*/  LDSM.16.M88.4 R28, [R225] ;  /* 0x00000000e11c783b */ /* 0x000f680000000200 */
[----:B------:R-:W5:Y:S01]  /*6d50*/  LDSM.16.M88.4 R192, [R216+0x800] ;  /* 0x00080000d8c0783b */ /* 0x000f620000000200 */
        /* <DEDUP_REMOVED lines=8> */
[----:B------:R-:W-:Y:S05]  /*6de0*/  LDSM.16.M88.4 R32, [R229+0xa000] ;  /* 0x00a00000e520783b */ /* 0x000fea0000000200 */
[C---:B--2---:R-:W-:Y:S06]  /*6df0*/  HMMA.16816.F32 R176, R20.reuse, R24, R176 ;  /* 0x0000001814b0723c */ /* 0x044fec00000018b0 */
[----:B------:R-:W-:Y:S01]  /*6e00*/  HMMA.16816.F32 R172, R20, R26, R172 ;  /* 0x0000001a14ac723c */ /* 0x000fe200000018ac */
[----:B------:R-:W2:Y:S04]  /*6e10*/  LDSM.16.M88.4 R20, [R230+0x2000] ;  /* 0x00200000e614783b */ /* 0x000ea80000000200 */
[----:B------:R-:W3:Y:S01]  /*6e20*/  LDSM.16.M88.4 R24, [R229+0xa800] ;  /* 0x00a80000e518783b */ /* 0x000ee20000000200 */
[C---:B-----5:R-:W-:Y:S06]  /*6e30*/  HMMA.16816.F32 R16, R28.reuse, R196, R16 ;  /* 0x000000c41c10723c */ /* 0x060fec0000001810 */
[C---:B------:R-:W-:Y:S01]  /*6e40*/  HMMA.16816.F32 R12, R28.reuse, R198, R12 ;  /* 0x000000c61c0c723c */ /* 0x040fe2000000180c */
[----:B------:R-:W4:Y:S05]  /*6e50*/  LDSM.16.M88.4 R196, [R229+0xb000] ;  /* 0x00b00000e5c4783b */ /* 0x000f2a0000000200 */
        /* <DEDUP_REMOVED lines=8> */
[----:B------:R-:W-:Y:S04]  /*6ee0*/  LDSM.16.M88.4 R28, [R228+0x2000] ;  /* 0x00200000e41c783b */ /* 0x000fe80000000200 */
[----:B------:R-:W-:Y:S01]  /*6ef0*/  LDSM.16.M88.4 R188, [R212] ;  /* 0x00000000d4bc783b */ /* 0x000fe20000000200 */
[C---:B--2---:R-:W-:Y:S06]  /*6f00*/  HMMA.16816.F32 R16, R20.reuse, R32, R16 ;  /* 0x000000201410723c */ /* 0x044fec0000001810 */
        /* <DEDUP_REMOVED lines=36> */
[----:B------:R-:W3:Y:S04]  /*7150*/  LDSM.16.M88.4 R24, [R229+0xc000] ;  /* 0x00c00000e518783b */ /* 0x000ee80000000200 */
        /* <DEDUP_REMOVED lines=9> */
[----:B------:R-:W-:Y:S05]  /*71f0*/  LDSM.16.M88.4 R168, [R228+0x4000] ;  /* 0x00400000e4a8783b */ /* 0x000fea0000000200 */
[C---:B--2---:R-:W-:Y:S06]  /*7200*/  HMMA.16816.F32 R176, R28.reuse, R32, R176 ;  /* 0x000000201cb0723c */ /* 0x044fec00000018b0 */
[----:B------:R-:W-:Y:S01]  /*7210*/  HMMA.16816.F32 R172, R28, R34, R172 ;  /* 0x000000221cac723c */ /* 0x000fe200000018ac */
[----:B------:R-:W1:Y:S04]  /*7220*/  LDSM.16.M88.4 R28, [R210] ;  /* 0x00000000d21c783b */ /* 0x000e680000000200 */
[----:B------:R-:W2:Y:S01]  /*7230*/  LDSM.16.M88.4 R32, [R211] ;  /* 0x00000000d320783b */ /* 0x000ea20000000200 */
[C---:B---3--:R-:W-:Y:S06]  /*7240*/  HMMA.16816.F32 R16, R196.reuse, R24, R16 ;  /* 0x00000018c410723c */ /* 0x048fec0000001810 */
[C---:B------:R-:W-:Y:S01]  /*7250*/  HMMA.16816.F32 R12, R196.reuse, R26, R12 ;  /* 0x0000001ac40c723c */ /* 0x040fe2000000180c */
[----:B------:R-:W3:Y:S05]  /*7260*/  LDSM.16.M88.4 R24, [R209] ;  /* 0x00000000d118783b */ /* 0x000eea0000000200 */
[C---:B------:R-:W-:Y:S06]  /*7270*/  HMMA.16816.F32 R8, R196.reuse, R20, R8 ;  /* 0x00000014c408723c */ /* 0x040fec0000001808 */
[C---:B------:R-:W-:Y:S01]  /*7280*/  HMMA.16816.F32 R4, R196.reuse, R22, R4 ;  /* 0x00000016c404723c */ /* 0x040fe20000001804 */
[----:B------:R-:W3:Y:S05]  /*7290*/  LDSM.16.M88.4 R20, [R208] ;  /* 0x00000000d014783b */ /* 0x000eea0000000200 */
[C---:B----4-:R-:W-:Y:S06]  /*72a0*/  HMMA.16816.F32 R184, R196.reuse, R192, R184 ;  /* 0x000000c0c4b8723c */ /* 0x050fec00000018b8 */
[C---:B------:R-:W-:Y:S01]  /*72b0*/  HMMA.16816.F32 R180, R196.reuse, R194, R180 ;  /* 0x000000c2c4b4723c */ /* 0x040fe200000018b4 */
[----:B------:R-:W-:Y:S05]  /*72c0*/  LDSM.16.M88.4 R192, [R216+0x4800] ;  /* 0x00480000d8c0783b */ /* 0x000fea0000000200 */
[C---:B-----5:R-:W-:Y:S06]  /*72d0*/  HMMA.16816.F32 R176, R196.reuse, R188, R176 ;  /* 0x000000bcc4b0723c */ /* 0x060fec00000018b0 */
        /* <DEDUP_REMOVED lines=15> */
[----:B------:R-:W5:Y:S01]  /*73d0*/  LDSM.16.M88.4 R20, [R216+0x4000] ;  /* 0x00400000d814783b */ /* 0x000f620000000200 */
        /* <DEDUP_REMOVED lines=53> */
[----:B------:R-:W-:Y:S01]  /*7730*/  HMMA.16816.F32 R12, R168, R30, R12 ;  /* 0x0000001ea80c723c */ /* 0x000fe2000000180c */
[----:B------:R-:W-:-:S05]  /*7740*/  IMAD R29, R0, 0x40, R241 ;  /* 0x00000040001d7824 */ /* 0x000fca00078e02f1 */
[C---:B--2---:R-:W-:Y:S01]  /*7750*/  HMMA.16816.F32 R184, R168.reuse, R24, R184 ;  /* 0x00000018a8b8723c */ /* 0x044fe200000018b8 */
[C---:B------:R-:W-:Y:S02]  /*7760*/  ISETP.GE.AND P5, PT, R29.reuse, R239, PT ;  /* 0x000000ef1d00720c */ /* 0x040fe40003fa6270 */
[C---:B------:R-:W-:Y:S02]  /*7770*/  ISETP.GE.AND P0, PT, R29.reuse, R234, PT ;  /* 0x000000ea1d00720c */ /* 0x040fe40003f06270 */
[C---:B------:R-:W-:Y:S01]  /*7780*/  ISETP.LT.OR P5, PT, R29.reuse, R240, P5 ;  /* 0x000000f01d00720c */ /* 0x040fe20002fa1670 */
[----:B------:R-:W-:Y:S01]  /*7790*/  HMMA.16816.F32 R180, R168, R26, R180 ;  /* 0x0000001aa8b4723c */ /* 0x000fe200000018b4 */
[C---:B------:R-:W-:Y:S01]  /*77a0*/  VIADD R25, R29.reuse, 0x1 ;  /* 0x000000011d197836 */ /* 0x040fe20000000000 */
[----:B------:R-:W-:-:S04]  /*77b0*/  ISETP.LT.OR P0, PT, R29, R238, P0 ;  /* 0x000000ee1d00720c */ /* 0x000fc80000701670 */
[C---:B---3--:R-:W-:Y:S01]  /*77c0*/  HMMA.16816.F32 R8, R168.reuse, R20, R8 ;  /* 0x00000014a808723c */ /* 0x048fe20000001808 */
[-C--:B------:R-:W-:Y:S01]  /*77d0*/  ISETP.GE.AND P4, PT, R25, R239.reuse, PT ;  /* 0x000000ef1900720c */ /* 0x080fe20003f86270 */
[----:B------:R-:W-:Y:S01]  /*77e0*/  VIADD R27, R29, 0x8 ;  /* 0x000000081d1b7836 */ /* 0x000fe20000000000 */
[C---:B------:R-:W-:Y:S02]  /*77f0*/  ISETP.GE.AND P2, PT, R25.reuse, R234, PT ;  /* 0x000000ea1900720c */ /* 0x040fe40003f46270 */
[C---:B------:R-:W-:Y:S01]  /*7800*/  ISETP.LT.OR P4, PT, R25.reuse, R240, P4 ;  /* 0x000000f01900720c */ /* 0x040fe20002781670 */
[----:B------:R-:W-:Y:S01]  /*7810*/  HMMA.16816.F32 R4, R168, R22, R4 ;  /* 0x00000016a804723c */ /* 0x000fe20000001804 */
[----:B------:R-:W1:Y:S01]  /*7820*/  LDSM.16.M88.4 R20, [R216+0x7000] ;  /* 0x00700000d814783b */ /* 0x000e620000000200 */
[----:B------:R-:W-:Y:S01]  /*7830*/  ISETP.LT.OR P2, PT, R25, R238, P2 ;  /* 0x000000ee1900720c */ /* 0x000fe20001741670 */
[----:B------:R-:W-:Y:S01]  /*7840*/  VIADD R25, R29, 0x9 ;  /* 0x000000091d197836 */ /* 0x000fe20000000000 */
[----:B------:R-:W-:-:S02]  /*7850*/  ISETP.GE.AND P6, PT, R27, R239, PT ;  /* 0x000000ef1b00720c */ /* 0x000fc40003fc6270 */
[C---:B----4-:R-:W-:Y:S01]  /*7860*/  HMMA.16816.F32 R16, R172.reuse, R32, R16 ;  /* 0x00000020ac10723c */ /* 0x050fe20000001810 */
[C---:B------:R-:W-:Y:S02]  /*7870*/  ISETP.GE.AND P1, PT, R27.reuse, R234, PT ;  /* 0x000000ea1b00720c */ /* 0x040fe40003f26270 */
[C---:B------:R-:W-:Y:S02]  /*7880*/  ISETP.LT.OR P6, PT, R27.reuse, R240, P6 ;  /* 0x000000f01b00720c */ /* 0x040fe400037c1670 */
[----:B------:R-:W-:Y:S01]  /*7890*/  ISETP.LT.OR P1, PT, R27, R238, P1 ;  /* 0x000000ee1b00720c */ /* 0x000fe20000f21670 */
[----:B------:R-:W-:Y:S01]  /*78a0*/  HMMA.16816.F32 R12, R172, R34, R12 ;  /* 0x00000022ac0c723c */ /* 0x000fe2000000180c */
[----:B------:R-:W-:-:S05]  /*78b0*/  VIADD R27, R29, 0x11 ;  /* 0x000000111d1b7836 */ /* 0x000fca0000000000 */
[----:B------:R-:W-:Y:S06]  /*78c0*/  HMMA.16816.F32 R176, R168, R188, R176 ;  /* 0x000000bca8b0723c */ /* 0x000fec00000018b0 */
[C---:B-----5:R-:W-:Y:S06]  /*78d0*/  HMMA.16816.F32 R8, R172.reuse, R192, R8 ;  /* 0x000000c0ac08723c */ /* 0x060fec0000001808 */
[----:B------:R-:W-:Y:S01]  /*78e0*/  FSEL R31, R16, -INF , !P5 ;  /* 0xff800000101f7808 */ /* 0x000fe20006800000 */
[----:B------:R-:W-:Y:S01]  /*78f0*/  HMMA.16816.F32 R4, R172, R194, R4 ;  /* 0x000000c2ac04723c */ /* 0x000fe20000001804 */
[----:B------:R-:W-:-:S02]  /*7900*/  FSEL R18, R18, -INF , !P0 ;  /* 0xff80000012127808 */ /* 0x000fc40004000000 */
[C---:B------:R-:W-:Y:S02]  /*7910*/  ISETP.GE.AND P5, PT, R25.reuse, R239, PT ;  /* 0x000000ef1900720c */ /* 0x040fe40003fa6270 */
[C---:B------:R-:W-:Y:S01]  /*7920*/  ISETP.GE.AND P0, PT, R25.reuse, R234, PT ;  /* 0x000000ea1900720c */ /* 0x040fe20003f06270 */
[----:B------:R-:W-:Y:S01]  /*7930*/  HMMA.16816.F32 R196, R168, R190, R196 ;  /* 0x000000bea8c4723c */ /* 0x000fe200000018c4 */
[C---:B------:R-:W-:Y:S02]  /*7940*/  ISETP.LT.OR P5, PT, R25.reuse, R240, P5 ;  /* 0x000000f01900720c */ /* 0x040fe40002fa1670 */
[----:B------:R-:W-:Y:S01]  /*7950*/  ISETP.LT.OR P0, PT, R25, R238, P0 ;  /* 0x000000ee1900720c */ /* 0x000fe20000701670 */
[----:B------:R-:W-:Y:S01]  /*7960*/  VIADD R25, R29, 0x10 ;  /* 0x000000101d197836 */ /* 0x000fe20000000000 */
[----:B------:R-:W-:Y:S01]  /*7970*/  FSEL R0, R19, -INF , !P2 ;  /* 0xff80000013007808 */ /* 0x000fe20005000000 */
[----:B-1----:R-:W-:Y:S01]  /*7980*/  HMMA.16816.F32 R184, R172, R20, R184 ;  /* 0x00000014acb8723c */ /* 0x002fe200000018b8 */
[----:B------:R-:W-:-:S02]  /*7990*/  FSEL R19, R12, -INF , !P6 ;  /* 0xff8000000c137808 */ /* 0x000fc40007000000 */
[----:B------:R-:W-:Y:S02]  /*79a0*/  FSEL R16, R14, -INF , !P1 ;  /* 0xff8000000e107808 */ /* 0x000fe40004800000 */
[----:B------:R-:W-:Y:S01]  /*79b0*/  FSEL R189, R13, -INF , !P5 ;  /* 0xff8000000dbd7808 */ /* 0x000fe20006800000 */
[----:B------:R-:W-:Y:S01]  /*79c0*/  HMMA.16816.F32 R180, R172, R22, R180 ;  /* 0x00000016acb4723c */ /* 0x000fe200000018b4 */
[----:B------:R-:W-:Y:S01]  /*79d0*/  FSEL R28, R15, -INF , !P0 ;  /* 0xff8000000f1c7808 */ /* 0x000fe20004000000 */
[----:B------:R-:W-:Y:S01]  /*79e0*/  VIADD R21, R29, 0x18 ;  /* 0x000000181d157836 */ /* 0x000fe20000000000 */
[----:B------:R-:W1:Y:S01]  /*79f0*/  LDSM.16.M88.4 R12, [R216+0x7800] ;  /* 0x00780000d80c783b */ /* 0x000e620000000200 */
[----:B------:R-:W-:Y:S01]  /*7a00*/  FSEL R17, R17, -INF , !P4 ;  /* 0xff80000011117808 */ /* 0x000fe20006000000 */
[----:B------:R-:W-:-:S04]  /*7a10*/  DEPBAR.LE SB0, 0x0 ;  /* 0x000080000000791a */ /* 0x000fc80000000000 */
[CC--:B------:R-:W-:Y:S02]  /*7a20*/  ISETP.GE.AND P4, PT, R25.reuse, R239.reuse, PT ;  /* 0x000000ef1900720c */ /* 0x0c0fe40003f86270 */
[-C--:B------:R-:W-:Y:S02]  /*7a30*/  ISETP.GE.AND P2, PT, R25, R234.reuse, PT ;  /* 0x000000ea1900720c */ /* 0x080fe40003f46270 */
[C---:B------:R-:W-:Y:S02]  /*7a40*/  ISETP.GE.AND P6, PT, R27.reuse, R239, PT ;  /* 0x000000ef1b00720c */ /* 0x040fe40003fc6270 */
[----:B------:R-:W-:Y:S02]  /*7a50*/  ISETP.GE.AND P1, PT, R27, R234, PT ;  /* 0x000000ea1b00720c */ /* 0x000fe40003f26270 */
[C---:B------:R-:W-:Y:S01]  /*7a60*/  ISETP.LT.OR P4, PT, R25.reuse, R240, P4 ;  /* 0x000000f01900720c */ /* 0x040fe20002781670 */
[----:B------:R-:W-:Y:S01]  /*7a70*/  BAR.SYNC.DEFER_BLOCKING 0x0 ;  /* 0x0000000000007b1d */ /* 0x000fe20000010000 */
[----:B------:R-:W-:Y:S01]  /*7a80*/  ISETP.LT.OR P2, PT, R25, R238, P2 ;  /* 0x000000ee1900720c */ /* 0x000fe20001741670 */
[----:B------:R-:W-:Y:S01]  /*7a90*/  VIADD R25, R29, 0x19 ;  /* 0x000000191d197836 */ /* 0x000fe20000000000 */
[----:B------:R-:W-:-:S02]  /*7aa0*/  ISETP.LT.OR P6, PT, R27, R240, P6 ;  /* 0x000000f01b00720c */ /* 0x000fc400037c1670 */
[----:B------:R-:W-:Y:S02]  /*7ab0*/  ISETP.LT.OR P1, PT, R27, R238, P1 ;  /* 0x000000ee1b00720c */ /* 0x000fe40000f21670 */
[----:B------:R-:W-:Y:S02]  /*7ac0*/  FSEL R27, R8, -INF , !P4 ;  /* 0xff800000081b7808 */ /* 0x000fe40006000000 */
[----:B------:R-:W-:Y:S02]  /*7ad0*/  FSEL R26, R10, -INF , !P2 ;  /* 0xff8000000a1a7808 */ /* 0x000fe40005000000 */
[CC--:B------:R-:W-:Y:S02]  /*7ae0*/  ISETP.GE.AND P4, PT, R25.reuse, R239.reuse, PT ;  /* 0x000000ef1900720c */ /* 0x0c0fe40003f86270 */
[----:B------:R-:W-:Y:S02]  /*7af0*/  ISETP.GE.AND P2, PT, R25, R234, PT ;  /* 0x000000ea1900720c */ /* 0x000fe40003f46270 */
[----:B------:R-:W-:-:S02]  /*7b00*/  ISETP.GE.AND P5, PT, R21, R239, PT ;  /* 0x000000ef1500720c */ /* 0x000fc40003fa6270 */
[----:B------:R-:W-:Y:S02]  /*7b10*/  ISETP.GE.AND P0, PT, R21, R234, PT ;  /* 0x000000ea1500720c */ /* 0x000fe40003f06270 */
[C---:B------:R-:W-:Y:S02]  /*7b20*/  ISETP.LT.OR P4, PT, R25.reuse, R240, P4 ;  /* 0x000000f01900720c */ /* 0x040fe40002781670 */
[----:B------:R-:W-:Y:S02]  /*7b30*/  ISETP.LT.OR P2, PT, R25, R238, P2 ;  /* 0x000000ee1900720c */ /* 0x000fe40001741670 */
[----:B------:R-:W-:Y:S01]  /*7b40*/  FSEL R25, R9, -INF , !P6 ;  /* 0xff80000009197808 */ /* 0x000fe20007000000 */
[----:B------:R-:W-:Y:S01]  /*7b50*/  VIADD R9, R29, 0x21 ;  /* 0x000000211d097836 */ /* 0x000fe20000000000 */
[C---:B------:R-:W-:Y:S01]  /*7b60*/  ISETP.LT.OR P5, PT, R21.reuse, R240, P5 ;  /* 0x000000f01500720c */ /* 0x040fe20002fa1670 */
[----:B-1----:R-:W-:Y:S01]  /*7b70*/  HMMA.16816.F32 R176, R172, R12, R176 ;  /* 0x0000000cacb0723c */ /* 0x002fe200000018b0 */
[----:B------:R-:W-:Y:S01]  /*7b80*/  ISETP.LT.OR P0, PT, R21, R238, P0 ;  /* 0x000000ee1500720c */ /* 0x000fe20000701670 */
[----:B------:R-:W-:Y:S01]  /*7b90*/  VIADD R21, R29, 0x20 ;  /* 0x000000201d157836 */ /* 0x000fe20000000000 */
[----:B------:R-:W-:-:S02]  /*7ba0*/  FSEL R23, R4, -INF , !P5 ;  /* 0xff80000004177808 */ /* 0x000fc40006800000 */
[----:B------:R-:W-:Y:S01]  /*7bb0*/  FSEL R22, R6, -INF , !P0 ;  /* 0xff80000006167808 */ /* 0x000fe20004000000 */
[----:B------:R-:W-:Y:S01]  /*7bc0*/  HMMA.16816.F32 R196, R172, R14, R196 ;  /* 0x0000000eacc4723c */ /* 0x000fe200000018c4 */
[CC--:B------:R-:W-:Y:S02]  /*7bd0*/  ISETP.GE.AND P5, PT, R9.reuse, R239.reuse, PT ;  /* 0x000000ef0900720c */ /* 0x0c0fe40003fa6270 */
[-C--:B------:R-:W-:Y:S02]  /*7be0*/  ISETP.GE.AND P0, PT, R9, R234.reuse, PT ;  /* 0x000000ea0900720c */ /* 0x080fe40003f06270 */
[----:B------:R-:W-:Y:S02]  /*7bf0*/  FSEL R24, R11, -INF , !P1 ;  /* 0xff8000000b187808 */ /* 0x000fe40004800000 */
[C---:B------:R-:W-:Y:S02]  /*7c00*/  ISETP.GE.AND P6, PT, R21.reuse, R239, PT ;  /* 0x000000ef1500720c */ /* 0x040fe40003fc6270 */
[----:B------:R-:W-:-:S02]  /*7c10*/  ISETP.GE.AND P1, PT, R21, R234, PT ;  /* 0x000000ea1500720c */ /* 0x000fc40003f26270 */
[C---:B------:R-:W-:Y:S02]  /*7c20*/  ISETP.LT.OR P5, PT, R9.reuse, R240, P5 ;  /* 0x000000f00900720c */ /* 0x040fe40002fa1670 */
[----:B------:R-:W-:Y:S01]  /*7c30*/  ISETP.LT.OR P0, PT, R9, R238, P0 ;  /* 0x000000ee0900720c */ /* 0x000fe20000701670 */
[----:B------:R-:W-:Y:S01]  /*7c40*/  VIADD R9, R29, 0x28 ;  /* 0x000000281d097836 */ /* 0x000fe20000000000 */
[C---:B------:R-:W-:Y:S02]  /*7c50*/  ISETP.LT.OR P6, PT, R21.reuse, R240, P6 ;  /* 0x000000f01500720c */ /* 0x040fe400037c1670 */
[----:B------:R-:W-:Y:S02]  /*7c60*/  ISETP.LT.OR P1, PT, R21, R238, P1 ;  /* 0x000000ee1500720c */ /* 0x000fe40000f21670 */
[----:B------:R-:W-:Y:S01]  /*7c70*/  FSEL R21, R5, -INF , !P4 ;  /* 0xff80000005157808 */ /* 0x000fe20006000000 */
[----:B------:R-:W-:Y:S01]  /*7c80*/  VIADD R5, R29, 0x29 ;  /* 0x000000291d057836 */ /* 0x000fe20000000000 */
[----:B------:R-:W-:-:S02]  /*7c90*/  ISETP.GE.AND P4, PT, R9, R239, PT ;  /* 0x000000ef0900720c */ /* 0x000fc40003f86270 */
[----:B------:R-:W-:Y:S01]  /*7ca0*/  FSEL R20, R7, -INF , !P2 ;  /* 0xff80000007147808 */ /* 0x000fe20005000000 */
[----:B------:R-:W-:Y:S01]  /*7cb0*/  VIADD R7, R29, 0x31 ;  /* 0x000000311d077836 */ /* 0x000fe20000000000 */
[----:B------:R-:W-:Y:S02]  /*7cc0*/  FSEL R193, R184, -INF , !P6 ;  /* 0xff800000b8c17808 */ /* 0x000fe40007000000 */
[----:B------:R-:W-:Y:S02]  /*7cd0*/  FSEL R32, R186, -INF , !P1 ;  /* 0xff800000ba207808 */ /* 0x000fe40004800000 */
[C---:B------:R-:W-:Y:S02]  /*7ce0*/  ISETP.GE.AND P6, PT, R5.reuse, R239, PT ;  /* 0x000000ef0500720c */ /* 0x040fe40003fc6270 */
[----:B------:R-:W-:Y:S02]  /*7cf0*/  ISETP.GE.AND P1, PT, R5, R234, PT ;  /* 0x000000ea0500720c */ /* 0x000fe40003f26270 */
[----:B------:R-:W-:-:S02]  /*7d00*/  ISETP.LT.OR P4, PT, R9, R240, P4 ;  /* 0x000000f00900720c */ /* 0x000fc40002781670 */
[C---:B------:R-:W-:Y:S02]  /*7d10*/  ISETP.LT.OR P6, PT, R5.reuse, R240, P6 ;  /* 0x000000f00500720c */ /* 0x040fe400037c1670 */
[----:B------:R-:W-:Y:S01]  /*7d20*/  ISETP.LT.OR P1, PT, R5, R238, P1 ;  /* 0x000000ee0500720c */ /* 0x000fe20000f21670 */
[----:B------:R-:W-:Y:S01]  /*7d30*/  VIADD R5, R29, 0x30 ;  /* 0x000000301d057836 */ /* 0x000fe20000000000 */
[----:B------:R-:W-:Y:S02]  /*7d40*/  FSEL R33, R180, -INF , !P4 ;  /* 0xff800000b4217808 */ /* 0x000fe40006000000 */
[----:B------:R-:W-:Y:S02]  /*7d50*/  ISETP.GE.AND P4, PT, R7, R239, PT ;  /* 0x000000ef0700720c */ /* 0x000fe40003f86270 */
[----:B------:R-:W-:Y:S02]  /*7d60*/  FSEL R35, R185, -INF , !P5 ;  /* 0xff800000b9237808 */ /* 0x000fe40006800000 */
[----:B------:R-:W-:-:S02]  /*7d70*/  FSEL R34, R187, -INF , !P0 ;  /* 0xff800000bb227808 */ /* 0x000fc40004000000 */
[----:B------:R-:W-:Y:S02]  /*7d80*/  ISETP.LT.OR P4, PT, R7, R240, P4 ;  /* 0x000000f00700720c */ /* 0x000fe40002781670 */
[C---:B------:R-:W-:Y:S02]  /*7d90*/  ISETP.GE.AND P5, PT, R5.reuse, R239, PT ;  /* 0x000000ef0500720c */ /* 0x040fe40003fa6270 */
[-C--:B------:R-:W-:Y:S02]  /*7da0*/  ISETP.GE.AND P0, PT, R5, R234.reuse, PT ;  /* 0x000000ea0500720c */ /* 0x080fe40003f06270 */
[----:B------:R-:W-:Y:S02]  /*7db0*/  ISETP.GE.AND P2, PT, R9, R234, PT ;  /* 0x000000ea0900720c */ /* 0x000fe40003f46270 */
[----:B------:R-:W-:Y:S02]  /*7dc0*/  FSEL R195, R181, -INF , !P6 ;  /* 0xff800000b5c37808 */ /* 0x000fe40007000000 */
[----:B------:R-:W-:-:S02]  /*7dd0*/  FSEL R181, R177, -INF , !P4 ;  /* 0xff800000b1b57808 */ /* 0x000fc40006000000 */
[C---:B------:R-:W-:Y:S02]  /*7de0*/  ISETP.LT.OR P5, PT, R5.reuse, R240, P5 ;  /* 0x000000f00500720c */ /* 0x040fe40002fa1670 */
[-C--:B------:R-:W-:Y:S01]  /*7df0*/  ISETP.LT.OR P0, PT, R5, R238.reuse, P0 ;  /* 0x000000ee0500720c */ /* 0x080fe20000701670 */
[C---:B------:R-:W-:Y:S01]  /*7e00*/  VIADD R5, R29.reuse, 0x38 ;  /* 0x000000381d057836 */ /* 0x040fe20000000000 */
[----:B------:R-:W-:Y:S01]  /*7e10*/  PLOP3.LUT P4, PT, PT, PT, UP0, 0x80, 0x0 ;  /* 0x000000000000781c */ /* 0x000fe20003f8f008 */
[----:B------:R-:W-:Y:S01]  /*7e20*/  VIADD R29, R29, 0x39 ;  /* 0x000000391d1d7836 */ /* 0x000fe20000000000 */
[----:B------:R-:W-:Y:S02]  /*7e30*/  ISETP.LT.OR P2, PT, R9, R238, P2 ;  /* 0x000000ee0900720c */ /* 0x000fe40001741670 */
[----:B------:R-:W-:Y:S02]  /*7e40*/  FSEL R192, R183, -INF , !P1 ;  /* 0xff800000b7c07808 */ /* 0x000fe40004800000 */
[----:B------:R-:W-:-:S02]  /*7e50*/  FSEL R190, R182, -INF , !P2 ;  /* 0xff800000b6be7808 */ /* 0x000fc40005000000 */
[-C--:B------:R-:W-:Y:S02]  /*7e60*/  ISETP.GE.AND P2, PT, R7, R234.reuse, PT ;  /* 0x000000ea0700720c */ /* 0x080fe40003f46270 */
[----:B------:R-:W-:Y:S02]  /*7e70*/  FSEL R183, R176, -INF , !P5 ;  /* 0xff800000b0b77808 */ /* 0x000fe40006800000 */
[----:B------:R-:W-:Y:S02]  /*7e80*/  FSEL R178, R178, -INF , !P0 ;  /* 0xff800000b2b27808 */ /* 0x000fe40004000000 */
[CC--:B------:R-:W-:Y:S02]  /*7e90*/  ISETP.GE.AND P6, PT, R5.reuse, R239.reuse, PT ;  /* 0x000000ef0500720c */ /* 0x0c0fe40003fc6270 */
[----:B------:R-:W-:Y:S02]  /*7ea0*/  ISETP.GE.AND P1, PT, R5, R234, PT ;  /* 0x000000ea0500720c */ /* 0x000fe40003f26270 */
[----:B------:R-:W-:-:S02]  /*7eb0*/  ISETP.GE.AND P5, PT, R29, R239, PT ;  /* 0x000000ef1d00720c */ /* 0x000fc40003fa6270 */
[----:B------:R-:W-:Y:S02]  /*7ec0*/  ISETP.GE.AND P0, PT, R29, R234, PT ;  /* 0x000000ea1d00720c */ /* 0x000fe40003f06270 */
[----:B------:R-:W-:Y:S02]  /*7ed0*/  ISETP.LT.OR P2, PT, R7, R238, P2 ;  /* 0x000000ee0700720c */ /* 0x000fe40001741670 */
[C---:B------:R-:W-:Y:S02]  /*7ee0*/  ISETP.LT.OR P6, PT, R5.reuse, R240, P6 ;  /* 0x000000f00500720c */ /* 0x040fe400037c1670 */
[----:B------:R-:W-:Y:S02]  /*7ef0*/  ISETP.LT.OR P1, PT, R5, R238, P1 ;  /* 0x000000ee0500720c */ /* 0x000fe40000f21670 */
[C---:B------:R-:W-:Y:S02]  /*7f00*/  ISETP.LT.OR P5, PT, R29.reuse, R240, P5 ;  /* 0x000000f01d00720c */ /* 0x040fe40002fa1670 */
[----:B------:R-:W-:-:S02]  /*7f10*/  ISETP.LT.OR P0, PT, R29, R238, P0 ;  /* 0x000000ee1d00720c */ /* 0x000fc40000701670 */
        /* <DEDUP_REMOVED lines=8> */
[----:B------:R-:W-:-:S04]  /*7fa0*/  USHF.L.U32 UR4, UR21, 0x6, URZ ;  /* 0x0000000615047899 */ /* 0x000fc8000800063f */
[----:B------:R-:W-:Y:S02]  /*7fb0*/  UIADD3 UR8, UR4, -0x40, URZ ;  /* 0xffffffc004087890 */ /* 0x000fe4000fffe03f */
[----:B------:R-:W-:-:S04]  /*7fc0*/  IMAD.U32 R8, RZ, RZ, UR4 ;  /* 0x00000004ff087e24 */ /* 0x000fc8000f8e00ff */
        /* <DEDUP_REMOVED lines=28> */
[C---:B------:R-:W-:Y:S01]  /*8190*/  LOP3.LUT R4, R5.reuse, UR8, RZ, 0x3c, !PT ;  /* 0x0000000805047c12 */ /* 0x040fe2000f8e3cff */
[----:B------:R-:W-:Y:S01]  /*81a0*/  ULDC.64 UR8, c[0x0][0x230] ;  /* 0x00008c0000087ab9 */ /* 0x000fe20000000a00 */
        /* <DEDUP_REMOVED lines=22> */
[----:B------:R-:W-:-:S04]  /*8310*/  IMAD R5, R5, UR8, RZ ;  /* 0x0000000805057c24 */ /* 0x000fc8000f8e02ff */
[C---:B------:R-:W-:Y:S02]  /*8320*/  IMAD R5, R6.reuse, UR9, R5 ;  /* 0x0000000906057c24 */ /* 0x040fe4000f8e0205 */
[----:B------:R-:W-:-:S04]  /*8330*/  IMAD.WIDE.U32 R6, R6, UR8, R8 ;  /* 0x0000000806067c25 */ /* 0x000fc8000f8e0008 */
[----:B------:R-:W-:Y:S01]  /*8340*/  IMAD.IADD R5, R7, 0x1, R5 ;  /* 0x0000000107057824 */ /* 0x000fe200078e0205 */
[----:B------:R-:W-:Y:S06]  /*8350*/  BRA `(.L_x_6349) ;  /* 0x0000000000107947 */ /* 0x000fec0003800000 */
.L_x_6348:
[----:B------:R-:W-:-:S04]  /*8360*/  ULEA UR8, -UR10, URZ, 0x6 ;  /* 0x0000003f0a087291 */ /* 0x000fc8000f8e313f */
[----:B------:R-:W-:Y:S02]  /*8370*/  USHF.R.S32.HI UR4, URZ, 0x1f, UR8 ;  /* 0x0000001f3f047899 */ /* 0x000fe40008011408 */
[----:B------:R-:W-:-:S04]  /*8380*/  MOV R6, UR8 ;  /* 0x0000000800067c02 */ /* 0x000fc80008000f00 */
[----:B------:R-:W-:-:S07]  /*8390*/  MOV R5, UR4 ;  /* 0x0000000400057c02 */ /* 0x000fce0008000f00 */
.L_x_6349:
[----:B------:R-:W-:Y:S01]  /*83a0*/  IADD3 R6, P0, R165, R6, RZ ;  /* 0x00000006a5067210 */ /* 0x000fe20007f1e0ff */
[----:B------:R-:W-:Y:S02]  /*83b0*/  USHF.L.U32 UR4, UR10, 0x5, URZ ;  /* 0x000000050a047899 */ /* 0x000fe4000800063f */
[----:B------:R-:W-:Y:S02]  /*83c0*/  USHF.L.U64.HI UR8, UR10, 0x5, UR11 ;  /* 0x000000050a087899 */ /* 0x000fe4000801020b */
        /* <DEDUP_REMOVED lines=29> */
.L_x_6347:
        /* <DEDUP_REMOVED lines=49> */
[----:B------:R-:W-:Y:S01]  /*88b0*/  FFMA.FTZ R2, R0, UR20, -R175 ;  /* 0x0000001400027c23 */ /* 0x000fe200080108af */
[----:B------:R-:W-:Y:S01]  /*88c0*/  FSEL R180, R180, RZ, P1 ;  /* 0x000000ffb4b47208 */ /* 0x000fe20000800000 */
[----:B------:R-:W-:Y:S01]  /*88d0*/  FADD.FTZ R4, R164, -R5 ;  /* 0x80000005a4047221 */ /* 0x000fe20000010000 */
[--C-:B------:R-:W-:Y:S01]  /*88e0*/  FFMA.FTZ R166, R18, UR20, -R175.reuse ;  /* 0x0000001412a67c23 */ /* 0x100fe200080108af */
[----:B------:R-:W-:Y:S01]  /*88f0*/  FADD.FTZ R6, R3, -R6 ;  /* 0x8000000603067221 */ /* 0x000fe20000010000 */
[--C-:B------:R-:W-:Y:S01]  /*8900*/  FFMA.FTZ R0, R16, UR20, -R175.reuse ;  /* 0x0000001410007c23 */ /* 0x100fe200080108af */
[--C-:B------:R-:W-:Y:S01]  /*8910*/  FFMA.FTZ R167, R17, UR20, -R180.reuse ;  /* 0x0000001411a77c23 */ /* 0x100fe200080108b4 */
[--C-:B------:R-:W-:Y:S01]  /*8920*/  FFMA.FTZ R168, R19, UR20, -R180.reuse ;  /* 0x0000001413a87c23 */ /* 0x100fe200080108b4 */
[--C-:B------:R-:W-:Y:S01]  /*8930*/  FFMA.FTZ R170, R31, UR20, -R180.reuse ;  /* 0x000000141faa7c23 */ /* 0x100fe200080108b4 */
[----:B------:R-:W1:Y:S01]  /*8940*/  LDSM.16.MT88.4 R16, [R221+0x10000] ;  /* 0x01000000dd10783b */ /* 0x000e620000004200 */
        /* <DEDUP_REMOVED lines=30> */
[--C-:B------:R-:W-:Y:S01]  /*8b30*/  FFMA.FTZ R192, R181, UR20, -R180.reuse ;  /* 0x00000014b5c07c23 */ /* 0x100fe200080108b4 */
[--C-:B------:R-:W-:Y:S01]  /*8b40*/  FFMA.FTZ R179, R179, UR20, -R180.reuse ;  /* 0x00000014b3b37c23 */ /* 0x100fe200080108b4 */
[----:B------:R-:W-:Y:S01]  /*8b50*/  FFMA.FTZ R180, R177, UR20, -R180 ;  /* 0x00000014b1b47c23 */ /* 0x000fe200080108b4 */
[--C-:B------:R-:W-:Y:S01]  /*8b60*/  FFMA.FTZ R177, R178, UR20, -R175.reuse ;  /* 0x00000014b2b17c23 */ /* 0x100fe200080108af */
[--C-:B------:R-:W-:Y:S01]  /*8b70*/  FFMA.FTZ R176, R176, UR20, -R175.reuse ;  /* 0x00000014b0b07c23 */ /* 0x100fe200080108af */
[--C-:B------:R-:W-:Y:S01]  /*8b80*/  FFMA.FTZ R174, R174, UR20, -R175.reuse ;  /* 0x00000014aeae7c23 */ /* 0x100fe200080108af */
[----:B------:R-:W-:Y:S01]  /*8b90*/  MUFU.EX2 R166, R166 ;  /* 0x000000a600a67308 */ /* 0x000fe20000000800 */
[----:B------:R-:W-:-:S07]  /*8ba0*/  FFMA.FTZ R175, R172, UR20, -R175 ;  /* 0x00000014acaf7c23 */ /* 0x000fce00080108af */
        /* <DEDUP_REMOVED lines=166> */
[----:B--2---:R-:W-:Y:S01]  /*9610*/  HMMA.16816.F32 R76, R4, R12, R76 ;  /* 0x0000000c044c723c */ /* 0x004fe2000000184c */
[----:B------:R-:W-:Y:S01]  /*9620*/  FFMA.FTZ R164, R249, R164, R170 ;  /* 0x000000a4f9a47223 */ /* 0x000fe200000100aa */
[----:B------:R-:W-:-:S03]  /*9630*/  FFMA.FTZ R3, R247, R3, R166 ;  /* 0x00000003f7037223 */ /* 0x000fc600000100a6 */
[----:B------:R-:W-:Y:S01]  /*9640*/  FADD.FTZ R167, R167, R164 ;  /* 0x000000a4a7a77221 */ /* 0x000fe20000010000 */
[C---:B------:R-:W-:Y:S01]  /*9650*/  HMMA.16816.F32 R80, R4.reuse, R14, R80 ;  /* 0x0000000e0450723c */ /* 0x040fe20000001850 */
[----:B------:R-:W2:Y:S01]  /*9660*/  LDSM.16.MT88.4 R12, [R224+0x16000] ;  /* 0x01600000e00c783b */ /* 0x000ea20000004200 */
[----:B------:R-:W-:Y:S01]  /*9670*/  MUFU.EX2 R187, R187 ;  /* 0x000000bb00bb7308 */ /* 0x000fe20000000800 */
[----:B------:R-:W-:Y:S01]  /*9680*/  FADD.FTZ R3, R2, R3 ;  /* 0x0000000302037221 */ /* 0x000fe20000010000 */
[----:B------:R-:W-:Y:S01]  /*9690*/  FADD.FTZ R168, R168, R167 ;  /* 0x000000a7a8a87221 */ /* 0x000fe20000010000 */
[----:B------:R-:W-:Y:S01]  /*96a0*/  MOV R164, R171 ;  /* 0x000000ab00a47202 */ /* 0x000fe20000000f00 */
[C---:B-1----:R-:W-:Y:S01]  /*96b0*/  HMMA.16816.F32 R92, R4.reuse, R16, R92 ;  /* 0x00000010045c723c */ /* 0x042fe2000000185c */
[----:B------:R-:W-:Y:S01]  /*96c0*/  FADD.FTZ R0, R0, R3 ;  /* 0x0000000300007221 */ /* 0x000fe20000010000 */
[----:B------:R-:W-:Y:S02]  /*96d0*/  FADD.FTZ R165, R165, R168 ;  /* 0x000000a8a5a57221 */ /* 0x000fe40000010000 */
[----:B------:R-:W-:Y:S01]  /*96e0*/  MUFU.EX2 R186, R186 ;  /* 0x000000ba00ba7308 */ /* 0x000fe20000000800 */
[----:B------:R-:W-:Y:S01]  /*96f0*/  FADD.FTZ R173, R173, R0 ;  /* 0x00000000adad7221 */ /* 0x000fe20000010000 */
[C---:B------:R-:W-:Y:S01]  /*9700*/  HMMA.16816.F32 R96, R4.reuse, R18, R96 ;  /* 0x000000120460723c */ /* 0x040fe20000001860 */
[----:B------:R-:W1:Y:S05]  /*9710*/  LDSM.16.MT88.4 R16, [R221+0x16000] ;  /* 0x01600000dd10783b */ /* 0x000e6a0000004200 */
[C---:B---3--:R-:W-:Y:S01]  /*9720*/  HMMA.16816.F32 R84, R4.reuse, R8, R84 ;  /* 0x000000080454723c */ /* 0x048fe20000001854 */
[----:B------:R-:W3:Y:S05]  /*9730*/  MUFU.EX2 R189, R189 ;  /* 0x000000bd00bd7308 */ /* 0x000eea0000000800 */
[C---:B------:R-:W-:Y:S01]  /*9740*/  HMMA.16816.F32 R88, R4.reuse, R10, R88 ;  /* 0x0000000a0458723c */ /* 0x040fe20000001858 */
[----:B------:R-:W5:Y:S02]  /*9750*/  LDSM.16.MT88.4 R8, [R222+0x16000] ;  /* 0x01600000de08783b */ /* 0x000f640000004200 */
[----:B------:R-:W-:Y:S08]  /*9760*/  MUFU.EX2 R188, R188 ;  /* 0x000000bc00bc7308 */ /* 0x000ff00000000800 */
[----:B------:R-:W3:Y:S01]  /*9770*/  MUFU.EX2 R191, R191 ;  /* 0x000000bf00bf7308 */ /* 0x000ee20000000800 */
[C---:B--2---:R-:W-:Y:S07]  /*9780*/  HMMA.16816.F32 R100, R4.reuse, R12, R100 ;  /* 0x0000000c0464723c */ /* 0x044fee0000001864 */
[----:B------:R-:W2:Y:S01]  /*9790*/  MUFU.EX2 R193, R193 ;  /* 0x000000c100c17308 */ /* 0x000ea20000000800 */
[C---:B------:R-:W-:Y:S01]  /*97a0*/  HMMA.16816.F32 R104, R4.reuse, R14, R104 ;  /* 0x0000000e0468723c */ /* 0x040fe20000001868 */
[----:B------:R-:W4:Y:S06]  /*97b0*/  LDSM.16.MT88.4 R12, [R220+0x16000] ;  /* 0x01600000dc0c783b */ /* 0x000f2c0000004200 */
[----:B------:R-:W2:Y:S01]  /*97c0*/  MUFU.EX2 R194, R194 ;  /* 0x000000c200c27308 */ /* 0x000ea20000000800 */
[C---:B-1----:R-:W-:Y:S06]  /*97d0*/  HMMA.16816.F32 R116, R4.reuse, R16, R116 ;  /* 0x000000100474723c */ /* 0x042fec0000001874 */
[C---:B------:R-:W-:Y:S01]  /*97e0*/  HMMA.16816.F32 R120, R4.reuse, R18, R120 ;  /* 0x000000120478723c */ /* 0x040fe20000001878 */
[----:B------:R-:W1:Y:S01]  /*97f0*/  LDSM.16.MT88.4 R16, [R224+0x12800] ;  /* 0x01280000e010783b */ /* 0x000e620000004200 */
[----:B------:R-:W2:Y:S04]  /*9800*/  MUFU.EX2 R196, R196 ;  /* 0x000000c400c47308 */ /* 0x000ea80000000800 */
[C---:B-----5:R-:W-:Y:S04]  /*9810*/  HMMA.16816.F32 R108, R4.reuse, R8, R108 ;  /* 0x00000008046c723c */ /* 0x060fe8000000186c */
[----:B------:R-:W5:Y:S02]  /*9820*/  MUFU.EX2 R195, R195 ;  /* 0x000000c300c37308 */ /* 0x000f640000000800 */
[C---:B------:R-:W-:Y:S01]  /*9830*/  HMMA.16816.F32 R112, R4.reuse, R10, R112 ;  /* 0x0000000a0470723c */ /* 0x040fe20000001870 */
[----:B------:R-:W5:Y:S05]  /*9840*/  LDSM.16.MT88.4 R8, [R224+0x10800] ;  /* 0x01080000e008783b */ /* 0x000f6a0000004200 */
[----:B------:R-:W-:Y:S08]  /*9850*/  MUFU.EX2 R197, R197 ;  /* 0x000000c500c57308 */ /* 0x000ff00000000800 */
[----:B------:R-:W5:Y:S01]  /*9860*/  MUFU.EX2 R198, R198 ;  /* 0x000000c600c67308 */ /* 0x000f620000000800 */
[C---:B----4-:R-:W-:Y:S07]  /*9870*/  HMMA.16816.F32 R124, R4.reuse, R12, R124 ;  /* 0x0000000c047c723c */ /* 0x050fee000000187c */
[----:B------:R-:W-:Y:S01]  /*9880*/  MUFU.EX2 R190, R190 ;  /* 0x000000be00be7308 */ /* 0x000fe20000000800 */
[----:B------:R-:W-:Y:S01]  /*9890*/  HMMA.16816.F32 R128, R4, R14, R128 ;  /* 0x0000000e0480723c */ /* 0x000fe20000001880 */
[----:B------:R-:W4:Y:S06]  /*98a0*/  LDSM.16.MT88.4 R12, [R222+0x12800] ;  /* 0x01280000de0c783b */ /* 0x000f2c0000004200 */
[----:B------:R-:W-:Y:S01]  /*98b0*/  F2FP.F16.F32.PACK_AB R4, R185, R182 ;  /* 0x000000b6b904723e */ /* 0x000fe200000000ff */
[----:B------:R-:W4:Y:S01]  /*98c0*/  MUFU.EX2 R199, R199 ;  /* 0x000000c700c77308 */ /* 0x000f220000000800 */
[----:B---3--:R-:W-:Y:S01]  /*98d0*/  F2FP.F16.F32.PACK_AB R5, R189, R186 ;  /* 0x000000babd05723e */ /* 0x008fe200000000ff */
[----:B------:R-:W-:Y:S01]  /*98e0*/  FADD.FTZ R182, R182, R165 ;  /* 0x000000a5b6b67221 */ /* 0x000fe20000010000 */
[----:B------:R-:W-:Y:S01]  /*98f0*/  F2FP.F16.F32.PACK_AB R6, R187, R184 ;  /* 0x000000b8bb06723e */ /* 0x000fe200000000ff */
[----:B------:R-:W-:Y:S01]  /*9900*/  FADD.FTZ R186, R186, R173 ;  /* 0x000000adbaba7221 */ /* 0x000fe20000010000 */
[----:B------:R-:W-:Y:S01]  /*9910*/  F2FP.F16.F32.PACK_AB R7, R191, R188 ;  /* 0x000000bcbf07723e */ /* 0x000fe200000000ff */
[----:B------:R-:W-:-:S02]  /*9920*/  FADD.FTZ R185, R185, R182 ;  /* 0x000000b6b9b97221 */ /* 0x000fc40000010000 */
[----:B------:R-:W-:Y:S01]  /*9930*/  MUFU.EX2 R183, R183 ;  /* 0x000000b700b77308 */ /* 0x000fe20000000800 */
[----:B------:R-:W-:Y:S01]  /*9940*/  FADD.FTZ R189, R189, R186 ;  /* 0x000000babdbd7221 */ /* 0x000fe20000010000 */
[----:B------:R-:W-:Y:S02]  /*9950*/  FADD.FTZ R0, R184, R185 ;  /* 0x000000b9b8007221 */ /* 0x000fe40000010000 */
[C---:B-1----:R-:W-:Y:S01]  /*9960*/  HMMA.16816.F32 R36, R4.reuse, R16, R36 ;  /* 0x000000100424723c */ /* 0x042fe20000001824 */
[----:B------:R-:W-:Y:S01]  /*9970*/  FADD.FTZ R2, R188, R189 ;  /* 0x000000bdbc027221 */ /* 0x000fe20000010000 */
[----:B------:R-:W-:Y:S02]  /*9980*/  FADD.FTZ R0, R187, R0 ;  /* 0x00000000bb007221 */ /* 0x000fe40000010000 */
[----:B------:R-:W1:Y:S01]  /*9990*/  MUFU.EX2 R192, R192 ;  /* 0x000000c000c07308 */ /* 0x000e620000000800 */
[----:B------:R-:W-:Y:S01]  /*99a0*/  FADD.FTZ R2, R191, R2 ;  /* 0x00000002bf027221 */ /* 0x000fe20000010000 */
[----:B------:R-:W-:Y:S01]  /*99b0*/  HMMA.16816.F32 R40, R4, R18, R40 ;  /* 0x000000120428723c */ /* 0x000fe20000001828 */
[----:B------:R-:W3:Y:S01]  /*99c0*/  LDSM.16.MT88.4 R16, [R221+0x14800] ;  /* 0x01480000dd10783b */ /* 0x000ee20000004200 */
[----:B--2---:R-:W-:-:S04]  /*99d0*/  FADD.FTZ R3, R193, R0 ;  /* 0x00000000c1037221 */ /* 0x004fc80000010000 */
[----:B-----5:R-:W-:Y:S01]  /*99e0*/  HMMA.16816.F32 R160, R4, R8, R160 ;  /* 0x0000000804a0723c */ /* 0x020fe200000018a0 */
[----:B------:R-:W-:Y:S01]  /*99f0*/  MUFU.EX2 R179, R179 ;  /* 0x000000b300b37308 */ /* 0x000fe20000000800 */
[----:B------:R-:W-:-:S04]  /*9a00*/  FADD.FTZ R3, R194, R3 ;  /* 0x00000003c2037221 */ /* 0x000fc80000010000 */
[C---:B------:R-:W-:Y:S01]  /*9a10*/  HMMA.16816.F32 R156, R4.reuse, R10, R156 ;  /* 0x0000000a049c723c */ /* 0x040fe2000000189c */
[----:B------:R-:W2:Y:S01]  /*9a20*/  LDSM.16.MT88.4 R8, [R221+0x12800] ;  /* 0x01280000dd08783b */ /* 0x000ea20000004200 */
[----:B------:R-:W-:Y:S01]  /*9a30*/  FADD.FTZ R0, R196, R3 ;  /* 0x00000003c4007221 */ /* 0x000fe20000010000 */
[----:B------:R-:W-:Y:S01]  /*9a40*/  MUFU.EX2 R180, R180 ;  /* 0x000000b400b47308 */ /* 0x000fe20000000800 */
[----:B------:R-:W-:Y:S02]  /*9a50*/  MOV R3, R169 ;  /* 0x000000a900037202 */ /* 0x000fe40000000f00 */
[----:B------:R-:W-:Y:S01]  /*9a60*/  HMMA.16816.F32 R136, R4, R20, R136 ;  /* 0x000000140488723c */ /* 0x000fe20000001888 */
[----:B------:R-:W-:-:S04]  /*9a70*/  FADD.FTZ R0, R195, R0 ;  /* 0x00000000c3007221 */ /* 0x000fc80000010000 */
[----:B------:R-:W-:Y:S01]  /*9a80*/  MUFU.EX2 R177, R177 ;  /* 0x000000b100b17308 */ /* 0x000fe20000000800 */
[C---:B------:R-:W-:Y:S01]  /*9a90*/  HMMA.16816.F32 R132, R4.reuse, R22, R132 ;  /* 0x000000160484723c */ /* 0x040fe20000001884 */
[----:B------:R-:W5:Y:S05]  /*9aa0*/  LDSM.16.MT88.4 R20, [R222+0x14800] ;  /* 0x01480000de14783b */ /* 0x000f6a0000004200 */
[C---:B------:R-:W-:Y:S01]  /*9ab0*/  HMMA.16816.F32 R152, R4.reuse, R28, R152 ;  /* 0x0000001c0498723c */ /* 0x040fe20000001898 */
[----:B------:R-:W1:Y:S05]  /*9ac0*/  MUFU.EX2 R176, R176 ;  /* 0x000000b000b07308 */ /* 0x000e6a0000000800 */
[C---:B------:R-:W-:Y:S01]  /*9ad0*/  HMMA.16816.F32 R148, R4.reuse, R30, R148 ;  /* 0x0000001e0494723c */ /* 0x040fe20000001894 */
[----:B------:R-:W1:Y:S02]  /*9ae0*/  LDSM.16.MT88.4 R28, [R220+0x12800] ;  /* 0x01280000dc1c783b */ /* 0x000e640000004200 */
[----:B------:R-:W-:Y:S03]  /*9af0*/  MUFU.EX2 R174, R174 ;  /* 0x000000ae00ae7308 */ /* 0x000fe60000000800 */
[C---:B------:R-:W-:Y:S05]  /*9b00*/  HMMA.16816.F32 R144, R4.reuse, R24, R144 ;  /* 0x000000180490723c */ /* 0x040fea0000001890 */
        /* <DEDUP_REMOVED lines=21> */
[C---:B----4-:R-:W-:Y:S06]  /*9c60*/  HMMA.16816.F32 R92, R4.reuse, R12, R92 ;  /* 0x0000000c045c723c */ /* 0x050fec000000185c */
        /* <DEDUP_REMOVED lines=10> */
[----:B------:R-:W4:Y:S05]  /*9d10*/  LDSM.16.MT88.4 R20, [R220+0x13000] ;  /* 0x01300000dc14783b */ /* 0x000f2a0000004200 */
[C---:B-1----:R-:W-:Y:S06]  /*9d20*/  HMMA.16816.F32 R108, R4.reuse, R28, R108 ;  /* 0x0000001c046c723c */ /* 0x042fec000000186c */
[----:B------:R-:W-:Y:S01]  /*9d30*/  HMMA.16816.F32 R112, R4, R30, R112 ;  /* 0x0000001e0470723c */ /* 0x000fe20000001870 */
[----:B------:R-:W1:Y:S06]  /*9d40*/  LDSM.16.MT88.4 R28, [R221+0x11000] ;  /* 0x01100000dd1c783b */ /* 0x000e6c0000004200 */
[----:B------:R-:W-:-:S02]  /*9d50*/  F2FP.F16.F32.PACK_AB R4, R194, R193 ;  /* 0x000000c1c204723e */ /* 0x000fc400000000ff */
[----:B------:R-:W-:Y:S02]  /*9d60*/  F2FP.F16.F32.PACK_AB R5, R198, R197 ;  /* 0x000000c5c605723e */ /* 0x000fe400000000ff */
[----:B------:R-:W-:Y:S02]  /*9d70*/  F2FP.F16.F32.PACK_AB R6, R195, R196 ;  /* 0x000000c4c306723e */ /* 0x000fe400000000ff */
[----:B------:R-:W-:-:S07]  /*9d80*/  F2FP.F16.F32.PACK_AB R7, R199, R190 ;  /* 0x000000bec707723e */ /* 0x000fce00000000ff */
        /* <DEDUP_REMOVED lines=38> */
[----:B------:R-:W-:Y:S05]  /*9ff0*/  LDSM.16.MT88.4 R28, [R220+0x11800] ;  /* 0x01180000dc1c783b */ /* 0x000fea0000004200 */
[C---:B-----5:R-:W-:Y:S06]  /*a000*/  HMMA.16816.F32 R100, R4.reuse, R24, R100 ;  /* 0x000000180464723c */ /* 0x060fec0000001864 */
[C---:B------:R-:W-:Y:S01]  /*a010*/  HMMA.16816.F32 R104, R4.reuse, R26, R104 ;  /* 0x0000001a0468723c */ /* 0x040fe20000001868 */
[----:B------:R-:W1:Y:S05]  /*a020*/  LDSM.16.MT88.4 R24, [R221+0x11800] ;  /* 0x01180000dd18783b */ /* 0x000e6a0000004200 */
        /* <DEDUP_REMOVED lines=11> */
[----:B------:R-:W-:-:S03]  /*a0e0*/  F2FP.F16.F32.PACK_AB R7, R175, R174 ;  /* 0x000000aeaf07723e */ /* 0x000fc600000000ff */
[----:B------:R-:W-:-:S04]  /*a0f0*/  FADD.FTZ R179, R179, R192 ;  /* 0x000000c0b3b37221 */ /* 0x000fc80000010000 */
[----:B--2---:R-:W-:Y:S01]  /*a100*/  HMMA.16816.F32 R152, R4, R8, R152 ;  /* 0x000000080498723c */ /* 0x004fe20000001898 */
[----:B------:R-:W-:-:S05]  /*a110*/  FADD.FTZ R249, R180, R179 ;  /* 0x000000b3b4f97221 */ /* 0x000fca0000010000 */
        /* <DEDUP_REMOVED lines=26> */
[C---:B-1----:R-:W-:Y:S06]  /*a2c0*/  HMMA.16816.F32 R116, R4.reuse, R8, R116 ;  /* 0x000000080474723c */ /* 0x042fec0000001874 */
[----:B------:R-:W-:Y:S01]  /*a2d0*/  HMMA.16816.F32 R68, R4, R24, R68 ;  /* 0x000000180444723c */ /* 0x000fe20000001844 */
[----:B------:R-:W-:-:S04]  /*a2e0*/  FADD.FTZ R9, R197, R2 ;  /* 0x00000002c5097221 */ /* 0x000fc80000010000 */
[----:B------:R-:W-:Y:S01]  /*a2f0*/  FADD.FTZ R9, R198, R9 ;  /* 0x00000009c6097221 */ /* 0x000fe20000010000 */
[----:B------:R-:W-:Y:S03]  /*a300*/  HMMA.16816.F32 R72, R4, R26, R72 ;  /* 0x0000001a0448723c */ /* 0x000fe60000001848 */
[----:B------:R-:W-:-:S03]  /*a310*/  FADD.FTZ R2, R190, R9 ;  /* 0x00000009be027221 */ /* 0x000fc60000010000 */
[----:B------:R-:W-:Y:S01]  /*a320*/  HMMA.16816.F32 R76, R4, R32, R76 ;  /* 0x00000020044c723c */ /* 0x000fe2000000184c */
[----:B------:R-:W-:-:S04]  /*a330*/  FADD.FTZ R2, R199, R2 ;  /* 0x00000002c7027221 */ /* 0x000fc80000010000 */
[----:B------:R-:W-:Y:S01]  /*a340*/  FADD.FTZ R177, R177, R2 ;  /* 0x00000002b1b17221 */ /* 0x000fe20000010000 */
[----:B------:R-:W-:Y:S03]  /*a350*/  HMMA.16816.F32 R80, R4, R34, R80 ;  /* 0x000000220450723c */ /* 0x000fe60000001850 */
[----:B------:R-:W-:-:S03]  /*a360*/  FADD.FTZ R177, R176, R177 ;  /* 0x000000b1b0b17221 */ /* 0x000fc60000010000 */
[----:B--2---:R-:W-:Y:S01]  /*a370*/  HMMA.16816.F32 R84, R4, R28, R84 ;  /* 0x0000001c0454723c */ /* 0x004fe20000001854 */
[----:B------:R-:W-:-:S04]  /*a380*/  FADD.FTZ R174, R174, R177 ;  /* 0x000000b1aeae7221 */ /* 0x000fc80000010000 */
[----:B------:R-:W-:Y:S01]  /*a390*/  FADD.FTZ R247, R175, R174 ;  /* 0x000000aeaff77221 */ /* 0x000fe20000010000 */
[C---:B------:R-:W-:Y:S06]  /*a3a0*/  HMMA.16816.F32 R88, R4.reuse, R30, R88 ;  /* 0x0000001e0458723c */ /* 0x040fec0000001858 */
[C---:B----4-:R-:W-:Y:S06]  /*a3b0*/  HMMA.16816.F32 R100, R4.reuse, R16, R100 ;  /* 0x000000100464723c */ /* 0x050fec0000001864 */
[C---:B------:R-:W-:Y:S06]  /*a3c0*/  HMMA.16816.F32 R104, R4.reuse, R18, R104 ;  /* 0x000000120468723c */ /* 0x040fec0000001868 */
[C---:B-----5:R-:W-:Y:S06]  /*a3d0*/  HMMA.16816.F32 R108, R4.reuse, R12, R108 ;  /* 0x0000000c046c723c */ /* 0x060fec000000186c */
[C---:B------:R-:W-:Y:S06]  /*a3e0*/  HMMA.16816.F32 R112, R4.reuse, R14, R112 ;  /* 0x0000000e0470723c */ /* 0x040fec0000001870 */
[C---:B------:R-:W-:Y:S06]  /*a3f0*/  HMMA.16816.F32 R120, R4.reuse, R10, R120 ;  /* 0x0000000a0478723c */ /* 0x040fec0000001878 */
[C---:B---3--:R-:W-:Y:S06]  /*a400*/  HMMA.16816.F32 R124, R4.reuse, R20, R124 ;  /* 0x00000014047c723c */ /* 0x048fec000000187c */
[----:B------:R-:W-:-:S15]  /*a410*/  HMMA.16816.F32 R128, R4, R22, R128 ;  /* 0x000000160480723c */ /* 0x000fde0000001880 */
[----:B------:R-:W-:-:S09]  /*a420*/  NOP ;  /* 0x0000000000007918 */ /* 0x000fd20000000000 */
.L_x_6344:
[----:B------:R-:W-:Y:S05]  /*a430*/  @!P4 BRA `(.L_x_6350) ;  /* 0x00000040005cc947 */ /* 0x000fea0003800000 */
[----:B------:R-:W-:Y:S01]  /*a440*/  ULEA UR4, -UR6, URZ, 0x6 ;  /* 0x0000003f06047291 */ /* 0x000fe2000f8e313f */
[----:B------:R-:W-:Y:S01]  /*a450*/  IMAD.MOV.U32 R2, RZ, RZ, R3 ;  /* 0x000000ffff027224 */ /* 0x000fe200078e0003 */
[----:B------:R-:W-:Y:S01]  /*a460*/  ULEA UR8, -UR10, URZ, 0x6 ;  /* 0x0000003f0a087291 */ /* 0x000fe2000f8e313f */
[----:B------:R-:W-:Y:S01]  /*a470*/  IMAD.MOV.U32 R0, RZ, RZ, R164 ;  /* 0x000000ffff007224 */ /* 0x000fe200078e00a4 */
[----:B------:R-:W-:Y:S02]  /*a480*/  USHF.R.S32.HI UR13, URZ, 0x1f, UR4 ;  /* 0x0000001f3f0d7899 */ /* 0x000fe40008011404 */
[----:B------:R-:W-:Y:S01]  /*a490*/  USHF.L.U64.HI UR7, UR6, 0x5, UR7 ;  /* 0x0000000506077899 */ /* 0x000fe20008010207 */
[----:B------:R-:W-:Y:S01]  /*a4a0*/  MOV R245, UR4 ;  /* 0x0000000400f57c02 */ /* 0x000fe20008000f00 */
[----:B------:R-:W-:Y:S02]  /*a4b0*/  USHF.L.U64.HI UR11, UR10, 0x5, UR11 ;  /* 0x000000050a0b7899 */ /* 0x000fe4000801020b */
[----:B------:R-:W-:Y:S01]  /*a4c0*/  MOV R244, UR13 ;  /* 0x0000000d00f47c02 */ /* 0x000fe20008000f00 */
[----:B------:R-:W-:-:S02]  /*a4d0*/  USHF.L.U32 UR6, UR6, 0x5, URZ ;  /* 0x0000000506067899 */ /* 0x000fc4000800063f */
[----:B------:R-:W-:Y:S02]  /*a4e0*/  USHF.L.U32 UR10, UR10, 0x5, URZ ;  /* 0x000000050a0a7899 */ /* 0x000fe4000800063f */
[----:B------:R-:W-:Y:S01]  /*a4f0*/  USHF.R.S32.HI UR9, URZ, 0x1f, UR8 ;  /* 0x0000001f3f097899 */ /* 0x000fe20008011408 */
[----:B------:R-:W-:-:S11]  /*a500*/  ULDC UR4, c[0x0][0x2ec] ;  /* 0x0000bb0000047ab9 */ /* 0x000fd60000000800 */
.L_x_6354:
[----:B------:R-:W-:Y:S04]  /*a510*/  DEPBAR.LE SB0, 0x0 ;  /* 0x000080000000791a */ /* 0x000fe80000000000 */
[----:B------:R-:W-:Y:S01]  /*a520*/  BAR.SYNC.DEFER_BLOCKING 0x0 ;  /* 0x0000000000007b1d */ /* 0x000fe20000010000 */
[----:B------:R-:W-:Y:S01]  /*a530*/  MOV R10, R245 ;  /* 0x000000f5000a7202 */ /* 0x000fe20000000f00 */
[----:B------:R-:W-:Y:S01]  /*a540*/  UIADD3 UR21, UR21, -0x1, URZ ;  /* 0xffffffff15157890 */ /* 0x000fe2000fffe03f */
[----:B------:R-:W-:Y:S03]  /*a550*/  MOV R3, R244 ;  /* 0x000000f400037202 */ /* 0x000fe60000000f00 */
[----:B------:R-:W-:Y:S08]  /*a560*/  @!P3 BRA `(.L_x_6351) ;  /* 0x0000000000fcb947 */ /* 0x000ff00003800000 */
        /* <DEDUP_REMOVED lines=20> */
[C---:B------:R-:W-:Y:S01]  /*a6b0*/  IMAD R6, R4.reuse, R5, R6 ;  /* 0x0000000504067224 */ /* 0x040fe200078e0206 */
[----:B------:R-:W-:Y:S01]  /*a6c0*/  LOP3.LUT R5, R3, UR14, RZ, 0x3c, !PT ;  /* 0x0000000e03057c12 */ /* 0x000fe2000f8e3cff */
[C---:B------:R-:W-:Y:S03]  /*a6d0*/  IMAD R8, R4.reuse, R7, R8 ;  /* 0x0000000704087224 */ /* 0x040fe600078e0208 */
[C---:B------:R-:W-:Y:S02]  /*a6e0*/  ISETP.GT.U32.AND P1, PT, R4.reuse, R6, PT ;  /* 0x000000060400720c */ /* 0x040fe40003f24070 */
[----:B------:R-:W-:Y:S02]  /*a6f0*/  ISETP.GT.U32.AND P4, PT, R4, R8, PT ;  /* 0x000000080400720c */ /* 0x000fe40003f84070 */
[----:B------:R-:W-:Y:S02]  /*a700*/  ISETP.GE.AND P2, PT, R5, RZ, PT ;  /* 0x000000ff0500720c */ /* 0x000fe40003f46270 */
[----:B------:R-:W-:Y:S07]  /*a710*/  LOP3.LUT R5, RZ, R3, RZ, 0x33, !PT ;  /* 0x00000003ff057212 */ /* 0x000fee00078e33ff */
[----:B------:R-:W-:Y:S02]  /*a720*/  @!P1 IMAD.IADD R6, R6, 0x1, -R4 ;  /* 0x0000000106069824 */ /* 0x000fe400078e0a04 */
[-C--:B------:R-:W-:Y:S01]  /*a730*/  @!P4 IADD3 R8, R8, -R4.reuse, RZ ;  /* 0x800000040808c210 */ /* 0x080fe20007ffe0ff */
[----:B------:R-:W-:Y:S01]  /*a740*/  @!P1 VIADD R9, R9, 0x1 ;  /* 0x0000000109099836 */ /* 0x000fe20000000000 */
[C---:B------:R-:W-:Y:S01]  /*a750*/  ISETP.NE.AND P1, PT, R3.reuse, RZ, PT ;  /* 0x000000ff0300720c */ /* 0x040fe20003f25270 */
[----:B------:R-:W-:Y:S01]  /*a760*/  @!P4 VIADD R10, R10, 0x1 ;  /* 0x000000010a0ac836 */ /* 0x000fe20000000000 */
[-C--:B------:R-:W-:Y:S02]  /*a770*/  ISETP.GE.U32.AND P5, PT, R6, R4.reuse, PT ;  /* 0x000000040600720c */ /* 0x080fe40003fa6070 */
[----:B------:R-:W-:Y:S01]  /*a780*/  ISETP.GE.U32.AND P6, PT, R8, R4, PT ;  /* 0x000000040800720c */ /* 0x000fe20003fc6070 */
[----:B------:R-:W1:Y:S01]  /*a790*/  LDC.64 R6, c[0x0][0x250] ;  /* 0x00009400ff067b82 */ /* 0x000e620000000a00 */
[----:B------:R-:W-:Y:S04]  /*a7a0*/  LOP3.LUT R4, R3, UR13, RZ, 0x3c, !PT ;  /* 0x0000000d03047c12 */ /* 0x000fe8000f8e3cff */
[----:B------:R-:W-:Y:S05]  /*a7b0*/  ISETP.GE.AND P0, PT, R4, RZ, PT ;  /* 0x000000ff0400720c */ /* 0x000fea0003f06270 */
[----:B------:R-:W-:Y:S02]  /*a7c0*/  @P5 IADD3 R9, R9, 0x1, RZ ;  /* 0x0000000109095810 */ /* 0x000fe40007ffe0ff */
[----:B------:R-:W-:Y:S05]  /*a7d0*/  @P6 VIADD R10, R10, 0x1 ;  /* 0x000000010a0a6836 */ /* 0x000fea0000000000 */
[----:B------:R-:W-:Y:S01]  /*a7e0*/  @!P2 IADD3 R10, -R10, RZ, RZ ;  /* 0x000000ff0a0aa210 */ /* 0x000fe20007ffe1ff */
[----:B------:R-:W-:Y:S05]  /*a7f0*/  @!P0 IMAD.MOV R9, RZ, RZ, -R9 ;  /* 0x000000ffff098224 */ /* 0x000fea00078e0a09 */
[C---:B------:R-:W-:Y:S02]  /*a800*/  SEL R11, R5.reuse, R9, !P1 ;  /* 0x00000009050b7207 */ /* 0x040fe40004800000 */
[----:B------:R-:W-:Y:S02]  /*a810*/  SEL R5, R5, R10, !P1 ;  /* 0x0000000a05057207 */ /* 0x000fe40004800000 */
[-C--:B------:R-:W-:Y:S02]  /*a820*/  LEA R14, P1, R11, R236.reuse, 0x2 ;  /* 0x000000ec0b0e7211 */ /* 0x080fe400078210ff */
[C---:B------:R-:W-:Y:S01]  /*a830*/  LEA R12, P0, R5.reuse, R236, 0x2 ;  /* 0x000000ec050c7211 */ /* 0x040fe200078010ff */
[----:B------:R-:W-:Y:S01]  /*a840*/  IMAD.IADD R8, R5, 0x1, -R11 ;  /* 0x0000000105087824 */ /* 0x000fe200078e0a0b */
[-C--:B------:R-:W-:Y:S02]  /*a850*/  LEA.HI.X.SX32 R15, R11, R237.reuse, 0x2, P1 ;  /* 0x000000ed0b0f7211 */ /* 0x080fe400008f16ff */
[----:B------:R-:W-:Y:S01]  /*a860*/  LEA.HI.X.SX32 R13, R5, R237, 0x2, P0 ;  /* 0x000000ed050d7211 */ /* 0x000fe200000f16ff */
[----:B------:R-:W-:Y:S01]  /*a870*/  IMAD R3, R8, R3, -0x40 ;  /* 0xffffffc008037424 */ /* 0x000fe200078e0203 */
[----:B------:R-:W2:Y:S01]  /*a880*/  LDC.64 R4, c[0x0][0x238] ;  /* 0x00008e00ff047b82 */ /* 0x000ea20000000a00 */
[----:B------:R-:W3:Y:S03]  /*a890*/  LDG.E R9, desc[UR16][R14.64] ;  /* 0x000000100e097981 */ /* 0x000ee6000c1e1900 */
[----:B------:R-:W-:Y:S01]  /*a8a0*/  SHF.R.S32.HI R11, RZ, 0x1f, R3 ;  /* 0x0000001fff0b7819 */ /* 0x000fe20000011403 */
[----:B------:R-:W3:Y:S04]  /*a8b0*/  LDG.E R10, desc[UR16][R12.64] ;  /* 0x000000100c0a7981 */ /* 0x000ee8000c1e1900 */
[-C--:B-1----:R-:W-:Y:S04]  /*a8c0*/  IMAD R8, R11, R6.reuse, RZ ;  /* 0x000000060b087224 */ /* 0x082fe800078e02ff */
[C---:B------:R-:W-:Y:S01]  /*a8d0*/  IMAD R8, R3.reuse, R7, R8 ;  /* 0x0000000703087224 */ /* 0x040fe200078e0208 */
[----:B---3--:R-:W-:Y:S01]  /*a8e0*/  IADD3 R9, -R10, R9, RZ ;  /* 0x000000090a097210 */ /* 0x008fe20007ffe1ff */
[----:B------:R-:W-:Y:S03]  /*a8f0*/  IMAD.WIDE.U32 R10, R3, R6, RZ ;  /* 0x00000006030a7225 */ /* 0x000fe600078e00ff */
[----:B------:R-:W-:Y:S01]  /*a900*/  SHF.R.S32.HI R3, RZ, 0x1f, R9 ;  /* 0x0000001fff037819 */ /* 0x000fe20000011409 */
[----:B------:R-:W-:Y:S04]  /*a910*/  IMAD.IADD R11, R11, 0x1, R8 ;  /* 0x000000010b0b7824 */ /* 0x000fe800078e0208 */
[-C--:B--2---:R-:W-:Y:S02]  /*a920*/  IMAD R6, R3, R4.reuse, RZ ;  /* 0x0000000403067224 */ /* 0x084fe400078e02ff */
[C---:B------:R-:W-:Y:S04]  /*a930*/  IMAD.WIDE.U32 R10, R9.reuse, R4, R10 ;  /* 0x00000004090a7225 */ /* 0x040fe800078e000a */
[----:B------:R-:W-:Y:S05]  /*a940*/  IMAD R6, R9, R5, R6 ;  /* 0x0000000509067224 */ /* 0x000fea00078e0206 */
[----:B------:R-:W-:Y:S07]  /*a950*/  IADD3 R3, R11, R6, RZ ;  /* 0x000000060b037210 */ /* 0x000fee0007ffe0ff */
.L_x_6351:
[C---:B------:R-:W-:Y:S01]  /*a960*/  LEA R232, P0, R10.reuse, R232, 0x1 ;  /* 0x000000e80ae87211 */ /* 0x040fe200078008ff */
[----:B------:R-:W-:Y:S03]  /*a970*/  UISETP.GT.AND UP0, UPT, UR21, UR5, UPT ;  /* 0x000000051500728c */ /* 0x000fe6000bf04270 */
        /* <DEDUP_REMOVED lines=8> */
[----:B------:R-:W-:Y:S02]  /*aa00*/  LDGSTS.E.BYPASS.LTC128B.128 [R235+0x10000], desc[UR16][R232.64] ;  /* 0x10000000e8eb7fae */ /* 0x000fe4000b901d50 */
[----:B------:R-:W-:Y:S02]  /*aa10*/  IADD3.X R23, R27, UR7, RZ, P0, !PT ;  /* 0x000000071b177c10 */ /* 0x000fe400087fe4ff */
[----:B------:R-:W-:Y:S01]  /*aa20*/  LDGSTS.E.BYPASS.LTC128B.128 [R235+0x12000], desc[UR16][R232.64+0x80] ;  /* 0x12000080e8eb7fae */ /* 0x000fe2000b901d50 */
[----:B------:R-:W-:Y:S03]  /*aa30*/  IADD3 R250, P0, R22, UR6, RZ ;  /* 0x0000000616fa7c10 */ /* 0x000fe6000ff1e0ff */
[----:B------:R-:W-:Y:S01]  /*aa40*/  LDGSTS.E.BYPASS.LTC128B.128 [R235+0x14000], desc[UR16][R232.64+0x100] ;  /* 0x14000100e8eb7fae */ /* 0x000fe2000b901d50 */
[----:B------:R-:W-:Y:S02]  /*aa50*/  IADD3.X R251, R23, UR7, RZ, P0, !PT ;  /* 0x0000000717fb7c10 */ /* 0x000fe400087fe4ff */
[----:B------:R-:W-:Y:S01]  /*aa60*/  PLOP3.LUT P0, PT, PT, PT, UP0, 0x80, 0x0 ;  /* 0x000000000000781c */ /* 0x000fe20003f0f008 */
        /* <DEDUP_REMOVED lines=227> */
[----:B------:R-:W-:Y:S02]  /*b8a0*/  MOV R170, UR8 ;  /* 0x0000000800aa7c02 */ /* 0x000fe40008000f00 */
        /* <DEDUP_REMOVED lines=65> */
.L_x_6353:
        /* <DEDUP_REMOVED lines=28> */
.L_x_6352:
[----:B-1----:R-:W-:Y:S01]  /*be80*/  MOV R164, UR21 ;  /* 0x0000001500a47c02 */ /* 0x002fe20008000f00 */
[----:B------:R-:W-:Y:S03]  /*be90*/  UISETP.GT.AND UP0, UPT, UR21, UR5, UPT ;  /* 0x000000051500728c */ /* 0x000fe6000bf04270 */
[----:B------:R-:W-:Y:S04]  /*bea0*/  LEA R3, R164, R241, 0x6 ;  /* 0x000000f1a4037211 */ /* 0x000fe800078e30ff */
[C---:B------:R-:W-:Y:S02]  /*beb0*/  IADD3 R165, R3.reuse, 0x1, RZ ;  /* 0x0000000103a57810 */ /* 0x040fe40007ffe0ff */
[----:B------:R-:W-:Y:S02]  /*bec0*/  ISETP.GE.AND P1, PT, R3, R240, PT ;  /* 0x000000f00300720c */ /* 0x000fe40003f26270 */
[-C--:B------:R-:W-:Y:S02]  /*bed0*/  ISETP.GE.AND P0, PT, R165, R238.reuse, PT ;  /* 0x000000eea500720c */ /* 0x080fe40003f06270 */
[----:B------:R-:W-:Y:S02]  /*bee0*/  ISETP.GE.AND P2, PT, R3, R238, PT ;  /* 0x000000ee0300720c */ /* 0x000fe40003f46270 */
[C---:B------:R-:W-:Y:S02]  /*bef0*/  ISETP.GE.AND P5, PT, R165.reuse, R240, PT ;  /* 0x000000f0a500720c */ /* 0x040fe40003fa6270 */
[CC--:B------:R-:W-:Y:S02]  /*bf00*/  ISETP.GE.OR P0, PT, R165.reuse, R234.reuse, !P0 ;  /* 0x000000eaa500720c */ /* 0x0c0fe40004706670 */
[-C--:B------:R-:W-:Y:S02]  /*bf10*/  ISETP.GE.OR P5, PT, R165, R239.reuse, !P5 ;  /* 0x000000efa500720c */ /* 0x080fe40006fa6670 */
[CC--:B------:R-:W-:Y:S02]  /*bf20*/  ISETP.GE.OR P1, PT, R3.reuse, R239.reuse, !P1 ;  /* 0x000000ef0300720c */ /* 0x0c0fe40004f26670 */
[C---:B------:R-:W-:Y:S02]  /*bf30*/  ISETP.GE.OR P2, PT, R3.reuse, R234, !P2 ;  /* 0x000000ea0300720c */ /* 0x040fe40005746670 */
[C---:B------:R-:W-:Y:S02]  /*bf40*/  IADD3 R169, R3.reuse, 0x8, RZ ;  /* 0x0000000803a97810 */ /* 0x040fe40007ffe0ff */
[----:B------:R-:W-:Y:S02]  /*bf50*/  IADD3 R165, R3, 0x9, RZ ;  /* 0x0000000903a57810 */ /* 0x000fe40007ffe0ff */
[----:B------:R-:W-:Y:S02]  /*bf60*/  FSEL R167, R4, -INF , !P1 ;  /* 0xff80000004a77808 */ /* 0x000fe40004800000 */
[----:B------:R-:W-:Y:S02]  /*bf70*/  FSEL R166, R6, -INF , !P2 ;  /* 0xff80000006a67808 */ /* 0x000fe40005000000 */
[C---:B------:R-:W-:Y:S02]  /*bf80*/  ISETP.GE.AND P4, PT, R169.reuse, R240, PT ;  /* 0x000000f0a900720c */ /* 0x040fe40003f86270 */
[----:B------:R-:W-:Y:S02]  /*bf90*/  ISETP.GE.AND P6, PT, R169, R238, PT ;  /* 0x000000eea900720c */ /* 0x000fe40003fc6270 */
[C---:B------:R-:W-:Y:S02]  /*bfa0*/  ISETP.GE.AND P1, PT, R165.reuse, R240, PT ;  /* 0x000000f0a500720c */ /* 0x040fe40003f26270 */
[----:B------:R-:W-:Y:S02]  /*bfb0*/  ISETP.GE.AND P2, PT, R165, R238, PT ;  /* 0x000000eea500720c */ /* 0x000fe40003f46270 */
[CC--:B------:R-:W-:Y:S02]  /*bfc0*/  ISETP.GE.OR P4, PT, R169.reuse, R239.reuse, !P4 ;  /* 0x000000efa900720c */ /* 0x0c0fe40006786670 */
[-C--:B------:R-:W-:Y:S02]  /*bfd0*/  ISETP.GE.OR P6, PT, R169, R234.reuse, !P6 ;  /* 0x000000eaa900720c */ /* 0x080fe400077c6670 */
[CC--:B------:R-:W-:Y:S02]  /*bfe0*/  ISETP.GE.OR P1, PT, R165.reuse, R239.reuse, !P1 ;  /* 0x000000efa500720c */ /* 0x0c0fe40004f26670 */
[----:B------:R-:W-:Y:S02]  /*bff0*/  ISETP.GE.OR P2, PT, R165, R234, !P2 ;  /* 0x000000eaa500720c */ /* 0x000fe40005746670 */
[C---:B------:R-:W-:Y:S02]  /*c000*/  IADD3 R169, R3.reuse, 0x11, RZ ;  /* 0x0000001103a97810 */ /* 0x040fe40007ffe0ff */
[----:B------:R-:W-:Y:S02]  /*c010*/  IADD3 R165, R3, 0x10, RZ ;  /* 0x0000001003a57810 */ /* 0x000fe40007ffe0ff */
[----:B------:R-:W-:Y:S02]  /*c020*/  FSEL R168, R7, -INF , !P0 ;  /* 0xff80000007a87808 */ /* 0x000fe40004000000 */
[----:B------:R-:W-:Y:S02]  /*c030*/  FSEL R7, R8, -INF , !P4 ;  /* 0xff80000008077808 */ /* 0x000fe40006000000 */
[-C--:B------:R-:W-:Y:S02]  /*c040*/  ISETP.GE.AND P4, PT, R169, R240.reuse, PT ;  /* 0x000000f0a900720c */ /* 0x080fe40003f86270 */
[----:B------:R-:W-:Y:S02]  /*c050*/  ISETP.GE.AND P0, PT, R165, R240, PT ;  /* 0x000000f0a500720c */ /* 0x000fe40003f06270 */
[----:B------:R-:W-:Y:S02]  /*c060*/  FSEL R5, R5, -INF , !P5 ;  /* 0xff80000005057808 */ /* 0x000fe40006800000 */
[----:B------:R-:W-:Y:S02]  /*c070*/  FMNMX.FTZ R4, R167, R0, !PT ;  /* 0x00000000a7047209 */ /* 0x000fe40007810000 */
[----:B------:R-:W-:Y:S02]  /*c080*/  FSEL R170, R10, -INF , !P6 ;  /* 0xff8000000aaa7808 */ /* 0x000fe40007000000 */
[----:B------:R-:W-:Y:S02]  /*c090*/  FSEL R9, R9, -INF , !P1 ;  /* 0xff80000009097808 */ /* 0x000fe40004800000 */
[-C--:B------:R-:W-:Y:S02]  /*c0a0*/  ISETP.GE.OR P4, PT, R169, R239.reuse, !P4 ;  /* 0x000000efa900720c */ /* 0x080fe40006786670 */
[----:B------:R-:W-:Y:S02]  /*c0b0*/  FSEL R10, R11, -INF , !P2 ;  /* 0xff8000000b0a7808 */ /* 0x000fe40005000000 */
[CC--:B------:R-:W-:Y:S02]  /*c0c0*/  ISETP.GE.AND P5, PT, R165.reuse, R238.reuse, PT ;  /* 0x000000eea500720c */ /* 0x0c0fe40003fa6270 */
[-C--:B------:R-:W-:Y:S02]  /*c0d0*/  ISETP.GE.OR P0, PT, R165, R239.reuse, !P0 ;  /* 0x000000efa500720c */ /* 0x080fe40004706670 */
[----:B------:R-:W-:Y:S02]  /*c0e0*/  ISETP.GE.AND P1, PT, R169, R238, PT ;  /* 0x000000eea900720c */ /* 0x000fe40003f26270 */
[----:B------:R-:W-:Y:S02]  /*c0f0*/  IADD3 R11, R3, 0x19, RZ ;  /* 0x00000019030b7810 */ /* 0x000fe40007ffe0ff */
[----:B------:R-:W-:Y:S02]  /*c100*/  FMNMX.FTZ R4, R5, R4, !PT ;  /* 0x0000000405047209 */ /* 0x000fe40007810000 */
[----:B------:R-:W-:Y:S02]  /*c110*/  FSEL R199, R12, -INF , !P0 ;  /* 0xff8000000cc77808 */ /* 0x000fe40004000000 */
[-C--:B------:R-:W-:Y:S02]  /*c120*/  ISETP.GE.OR P5, PT, R165, R234.reuse, !P5 ;  /* 0x000000eaa500720c */ /* 0x080fe40006fa6670 */
[----:B------:R-:W-:Y:S02]  /*c130*/  FSEL R197, R13, -INF , !P4 ;  /* 0xff8000000dc57808 */ /* 0x000fe40006000000 */
[----:B------:R-:W-:Y:S02]  /*c140*/  ISETP.GE.OR P1, PT, R169, R234, !P1 ;  /* 0x000000eaa900720c */ /* 0x000fe40004f26670 */
[----:B------:R-:W-:Y:S02]  /*c150*/  IADD3 R165, R3, 0x18, RZ ;  /* 0x0000001803a57810 */ /* 0x000fe40007ffe0ff */
[----:B------:R-:W-:Y:S02]  /*c160*/  FMNMX.FTZ R4, R7, R4, !PT ;  /* 0x0000000407047209 */ /* 0x000fe40007810000 */
[C---:B------:R-:W-:Y:S02]  /*c170*/  ISETP.GE.AND P0, PT, R11.reuse, R240, PT ;  /* 0x000000f00b00720c */ /* 0x040fe40003f06270 */
[----:B------:R-:W-:Y:S02]  /*c180*/  ISETP.GE.AND P4, PT, R11, R238, PT ;  /* 0x000000ee0b00720c */ /* 0x000fe40003f86270 */
[----:B------:R-:W-:Y:S02]  /*c190*/  ISETP.GE.AND P2, PT, R165, R240, PT ;  /* 0x000000f0a500720c */ /* 0x000fe40003f46270 */
[CC--:B------:R-:W-:Y:S02]  /*c1a0*/  ISETP.GE.OR P0, PT, R11.reuse, R239.reuse, !P0 ;  /* 0x000000ef0b00720c */ /* 0x0c0fe40004706670 */
[----:B------:R-:W-:Y:S02]  /*c1b0*/  ISETP.GE.OR P4, PT, R11, R234, !P4 ;  /* 0x000000ea0b00720c */ /* 0x000fe40006786670 */
[----:B------:R-:W-:Y:S02]  /*c1c0*/  FSEL R198, R15, -INF , !P1 ;  /* 0xff8000000fc67808 */ /* 0x000fe40004800000 */
[----:B------:R-:W-:Y:S02]  /*c1d0*/  FMNMX.FTZ R4, R9, R4, !PT ;  /* 0x0000000409047209 */ /* 0x000fe40007810000 */
[----:B------:R-:W-:Y:S02]  /*c1e0*/  FMNMX.FTZ R15, R166, R2, !PT ;  /* 0x00000002a60f7209 */ /* 0x000fe40007810000 */
[----:B------:R-:W-:Y:S02]  /*c1f0*/  IADD3 R11, R3, 0x20, RZ ;  /* 0x00000020030b7810 */ /* 0x000fe40007ffe0ff */
[----:B------:R-:W-:Y:S02]  /*c200*/  ISETP.GE.OR P2, PT, R165, R239, !P2 ;  /* 0x000000efa500720c */ /* 0x000fe40005746670 */
[----:B------:R-:W-:Y:S02]  /*c210*/  FSEL R196, R14, -INF , !P5 ;  /* 0xff8000000ec47808 */ /* 0x000fe40006800000 */
[----:B------:R-:W-:Y:S02]  /*c220*/  FMNMX.FTZ R4, R199, R4, !PT ;  /* 0x00000004c7047209 */ /* 0x000fe40007810000 */
[----:B------:R-:W-:Y:S02]  /*c230*/  ISETP.GE.AND P6, PT, R165, R238, PT ;  /* 0x000000eea500720c */ /* 0x000fe40003fc6270 */
[----:B------:R-:W-:Y:S02]  /*c240*/  FMNMX.FTZ R15, R168, R15, !PT ;  /* 0x0000000fa80f7209 */ /* 0x000fe40007810000 */
[C---:B------:R-:W-:Y:S02]  /*c250*/  ISETP.GE.AND P5, PT, R11.reuse, R240, PT ;  /* 0x000000f00b00720c */ /* 0x040fe40003fa6270 */
[----:B------:R-:W-:Y:S02]  /*c260*/  ISETP.GE.AND P1, PT, R11, R238, PT ;  /* 0x000000ee0b00720c */ /* 0x000fe40003f26270 */
[----:B------:R-:W-:Y:S02]  /*c270*/  IADD3 R13, R3, 0x21, RZ ;  /* 0x00000021030d7810 */ /* 0x000fe40007ffe0ff */
[----:B------:R-:W-:Y:S02]  /*c280*/  FSEL R175, R16, -INF , !P2 ;  /* 0xff80000010af7808 */ /* 0x000fe40005000000 */
[----:B------:R-:W-:Y:S02]  /*c290*/  FMNMX.FTZ R4, R197, R4, !PT ;  /* 0x00000004c5047209 */ /* 0x000fe40007810000 */
[----:B------:R-:W-:Y:S02]  /*c2a0*/  FSEL R173, R17, -INF , !P0 ;  /* 0xff80000011ad7808 */ /* 0x000fe40004000000 */
[-C--:B------:R-:W-:Y:S02]  /*c2b0*/  ISETP.GE.OR P6, PT, R165, R234.reuse, !P6 ;  /* 0x000000eaa500720c */ /* 0x080fe400077c6670 */
[----:B------:R-:W-:Y:S02]  /*c2c0*/  FMNMX.FTZ R15, R170, R15, !PT ;  /* 0x0000000faa0f7209 */ /* 0x000fe40007810000 */
[C---:B------:R-:W-:Y:S02]  /*c2d0*/  ISETP.GE.OR P5, PT, R11.reuse, R239, !P5 ;  /* 0x000000ef0b00720c */ /* 0x040fe40006fa6670 */
[----:B------:R-:W-:Y:S02]  /*c2e0*/  ISETP.GE.OR P1, PT, R11, R234, !P1 ;  /* 0x000000ea0b00720c */ /* 0x000fe40004f26670 */
[----:B------:R-:W-:Y:S02]  /*c2f0*/  IADD3 R11, R3, 0x28, RZ ;  /* 0x00000028030b7810 */ /* 0x000fe40007ffe0ff */
[C---:B------:R-:W-:Y:S02]  /*c300*/  ISETP.GE.AND P2, PT, R13.reuse, R240, PT ;  /* 0x000000f00d00720c */ /* 0x040fe40003f46270 */
[----:B------:R-:W-:Y:S02]  /*c310*/  ISETP.GE.AND P0, PT, R13, R238, PT ;  /* 0x000000ee0d00720c */ /* 0x000fe40003f06270 */
[----:B------:R-:W-:Y:S02]  /*c320*/  FMNMX.FTZ R4, R175, R4, !PT ;  /* 0x00000004af047209 */ /* 0x000fe40007810000 */
[----:B------:R-:W-:Y:S02]  /*c330*/  FSEL R174, R18, -INF , !P6 ;  /* 0xff80000012ae7808 */ /* 0x000fe40007000000 */
[----:B------:R-:W-:Y:S02]  /*c340*/  FSEL R172, R19, -INF , !P4 ;  /* 0xff80000013ac7808 */ /* 0x000fe40006000000 */
[----:B------:R-:W-:Y:S02]  /*c350*/  FMNMX.FTZ R15, R10, R15, !PT ;  /* 0x0000000f0a0f7209 */ /* 0x000fe40007810000 */
[C---:B------:R-:W-:Y:S02]  /*c360*/  ISETP.GE.OR P2, PT, R13.reuse, R239, !P2 ;  /* 0x000000ef0d00720c */ /* 0x040fe40005746670 */
[----:B------:R-:W-:Y:S02]  /*c370*/  ISETP.GE.OR P0, PT, R13, R234, !P0 ;  /* 0x000000ea0d00720c */ /* 0x000fe40004706670 */
[C---:B------:R-:W-:Y:S02]  /*c380*/  ISETP.GE.AND P6, PT, R11.reuse, R240, PT ;  /* 0x000000f00b00720c */ /* 0x040fe40003fc6270 */
[----:B------:R-:W-:Y:S02]  /*c390*/  ISETP.GE.AND P4, PT, R11, R238, PT ;  /* 0x000000ee0b00720c */ /* 0x000fe40003f86270 */
[----:B------:R-:W-:Y:S02]  /*c3a0*/  IADD3 R13, R3, 0x29, RZ ;  /* 0x00000029030d7810 */ /* 0x000fe40007ffe0ff */
[----:B------:R-:W-:Y:S02]  /*c3b0*/  FMNMX.FTZ R17, R173, R4, !PT ;  /* 0x00000004ad117209 */ /* 0x000fe40007810000 */
[----:B------:R-:W-:Y:S02]  /*c3c0*/  FSEL R246, R20, -INF , !P5 ;  /* 0xff80000014f67808 */ /* 0x000fe40006800000 */
[----:B------:R-:W-:Y:S02]  /*c3d0*/  FMNMX.FTZ R15, R196, R15, !PT ;  /* 0x0000000fc40f7209 */ /* 0x000fe40007810000 */
[C---:B------:R-:W-:Y:S02]  /*c3e0*/  ISETP.GE.OR P6, PT, R11.reuse, R239, !P6 ;  /* 0x000000ef0b00720c */ /* 0x040fe400077c6670 */
[----:B------:R-:W-:Y:S02]  /*c3f0*/  ISETP.GE.OR P4, PT, R11, R234, !P4 ;  /* 0x000000ea0b00720c */ /* 0x000fe40006786670 */
[----:B------:R-:W-:Y:S02]  /*c400*/  FSEL R251, R21, -INF , !P2 ;  /* 0xff80000015fb7808 */ /* 0x000fe40005000000 */
[C---:B------:R-:W-:Y:S02]  /*c410*/  ISETP.GE.AND P5, PT, R13.reuse, R240, PT ;  /* 0x000000f00d00720c */ /* 0x040fe40003fa6270 */
[----:B------:R-:W-:Y:S02]  /*c420*/  ISETP.GE.AND P2, PT, R13, R238, PT ;  /* 0x000000ee0d00720c */ /* 0x000fe40003f46270 */
[----:B------:R-:W-:Y:S02]  /*c430*/  IADD3 R11, R3, 0x30, RZ ;  /* 0x00000030030b7810 */ /* 0x000fe40007ffe0ff */
[----:B------:R-:W-:Y:S02]  /*c440*/  FMNMX.FTZ R4, R246, R17, !PT ;  /* 0x00000011f6047209 */ /* 0x000fe40007810000 */
[----:B------:R-:W-:Y:S01]  /*c450*/  FMNMX.FTZ R15, R198, R15, !PT ;  /* 0x0000000fc60f7209 */ /* 0x000fe20007810000 */
[----:B------:R-:W-:Y:S01]  /*c460*/  LDSM.16.MT88.4 R16, [R224+0x10000] ;  /* 0x01000000e010783b */ /* 0x000fe20000004200 */
[----:B------:R-:W-:Y:S02]  /*c470*/  FSEL R202, R22, -INF , !P1 ;  /* 0xff80000016ca7808 */ /* 0x000fe40004800000 */
[----:B------:R-:W-:Y:S02]  /*c480*/  FSEL R200, R23, -INF , !P0 ;  /* 0xff80000017c87808 */ /* 0x000fe40004000000 */
[C---:B------:R-:W-:Y:S02]  /*c490*/  ISETP.GE.OR P5, PT, R13.reuse, R239, !P5 ;  /* 0x000000ef0d00720c */ /* 0x040fe40006fa6670 */
[----:B------:R-:W-:Y:S02]  /*c4a0*/  ISETP.GE.OR P2, PT, R13, R234, !P2 ;  /* 0x000000ea0d00720c */ /* 0x000fe40005746670 */
[C---:B------:R-:W-:Y:S02]  /*c4b0*/  ISETP.GE.AND P1, PT, R11.reuse, R240, PT ;  /* 0x000000f00b00720c */ /* 0x040fe40003f26270 */
[----:B------:R-:W-:Y:S02]  /*c4c0*/  ISETP.GE.AND P0, PT, R11, R238, PT ;  /* 0x000000ee0b00720c */ /* 0x000fe40003f06270 */
[----:B------:R-:W-:Y:S02]  /*c4d0*/  FSEL R233, R24, -INF , !P6 ;  /* 0xff80000018e97808 */ /* 0x000fe40007000000 */
[----:B------:R-:W-:Y:S02]  /*c4e0*/  IADD3 R13, R3, 0x31, RZ ;  /* 0x00000031030d7810 */ /* 0x000fe40007ffe0ff */
[----:B------:R-:W-:Y:S02]  /*c4f0*/  FMNMX.FTZ R4, R251, R4, !PT ;  /* 0x00000004fb047209 */ /* 0x000fe40007810000 */
[----:B------:R-:W-:Y:S02]  /*c500*/  FMNMX.FTZ R15, R174, R15, !PT ;  /* 0x0000000fae0f7209 */ /* 0x000fe40007810000 */
[C---:B------:R-:W-:Y:S02]  /*c510*/  ISETP.GE.OR P1, PT, R11.reuse, R239, !P1 ;  /* 0x000000ef0b00720c */ /* 0x040fe40004f26670 */
[----:B------:R-:W-:Y:S02]  /*c520*/  ISETP.GE.OR P0, PT, R11, R234, !P0 ;  /* 0x000000ea0b00720c */ /* 0x000fe40004706670 */
        /* <DEDUP_REMOVED lines=11> */
[----:B------:R-:W-:Y:S02]  /*c5e0*/  ISETP.GE.OR P5, PT, R11, R239, !P5 ;  /* 0x000000ef0b00720c */ /* 0x000fe40006fa6670 */
[----:B------:R-:W-:Y:S02]  /*c5f0*/  FSEL R183, R29, -INF , !P6 ;  /* 0xff8000001db77808 */ /* 0x000fe40007000000 */
[----:B------:R-:W-:Y:S02]  /*c600*/  FMNMX.FTZ R4, R185, R4, !PT ;  /* 0x00000004b9047209 */ /* 0x000fe40007810000 */
[----:B------:R-:W-:Y:S02]  /*c610*/  ISETP.GE.AND P1, PT, R3, R240, PT ;  /* 0x000000f00300720c */ /* 0x000fe40003f26270 */
[----:B------:R-:W-:Y:S02]  /*c620*/  FSEL R186, R26, -INF , !P4 ;  /* 0xff8000001aba7808 */ /* 0x000fe40006000000 */
[----:B------:R-:W-:Y:S02]  /*c630*/  FMNMX.FTZ R15, R200, R15, !PT ;  /* 0x0000000fc80f7209 */ /* 0x000fe40007810000 */
[----:B------:R-:W-:Y:S02]  /*c640*/  FSEL R184, R27, -INF , !P2 ;  /* 0xff8000001bb87808 */ /* 0x000fe40005000000 */
[----:B------:R-:W-:Y:S01]  /*c650*/  FSEL R181, R32, -INF , !P5 ;  /* 0xff80000020b57808 */ /* 0x000fe20006800000 */
[----:B------:R-:W-:Y:S01]  /*c660*/  LDSM.16.MT88.4 R24, [R222+0x10000] ;  /* 0x01000000de18783b */ /* 0x000fe20000004200 */
[----:B------:R-:W-:Y:S02]  /*c670*/  ISETP.GE.OR P1, PT, R3, R239, !P1 ;  /* 0x000000ef0300720c */ /* 0x000fe40004f26670 */
        /* <DEDUP_REMOVED lines=8> */
[----:B------:R-:W-:Y:S02]  /*c700*/  ISETP.GE.AND P1, PT, R11, R238, PT ;  /* 0x000000ee0b00720c */ /* 0x000fe40003f26270 */
        /* <DEDUP_REMOVED lines=285> */
[----:B------:R-:W-:Y:S03]  /*d8e0*/  FADD.FTZ R195, R167, R195 ;  /* 0x000000c3a7c37221 */ /* 0x000fe60000010000 */
        /* <DEDUP_REMOVED lines=75> */
[C---:B------:R-:W-:Y:S09]  /*dda0*/  HMMA.16816.F32 R44, R136.reuse, R168, R44 ;  /* 0x000000a8882c723c */ /* 0x040ff2000000182c */
[----:B------:R-:W-:Y:S01]  /*ddb0*/  MUFU.EX2 R161, R178 ;  /* 0x000000b200a17308 */ /* 0x000fe20000000800 */
        /* <DEDUP_REMOVED lines=41> */
[----:B------:R-:W-:Y:S02]  /*e050*/  MOV R136, R161 ;  /* 0x000000a100887202 */ /* 0x000fe40000000f00 */
[----:B------:R-:W-:Y:S02]  /*e060*/  F2FP.F16.F32.PACK_AB R168, R137, R139 ;  /* 0x0000008b89a8723e */ /* 0x000fe400000000ff */
[----:B------:R-:W-:Y:S02]  /*e070*/  F2FP.F16.F32.PACK_AB R170, R140, R143 ;  /* 0x0000008f8caa723e */ /* 0x000fe400000000ff */
[----:B------:R-:W-:Y:S02]  /*e080*/  F2FP.F16.F32.PACK_AB R169, R136, R138 ;  /* 0x0000008a88a9723e */ /* 0x000fe400000000ff */
[----:B------:R-:W-:Y:S07]  /*e090*/  F2FP.F16.F32.PACK_AB R171, R165, R141 ;  /* 0x0000008da5ab723e */ /* 0x000fee00000000ff */
        /* <DEDUP_REMOVED lines=9> */
[----:B------:R-:W-:Y:S04]  /*e130*/  MOV R23, R143 ;  /* 0x0000008f00177202 */ /* 0x000fe80000000f00 */
[----:B------:R-:W-:Y:S02]  /*e140*/  MOV R132, R140 ;  /* 0x0000008c00847202 */ /* 0x000fe40000000f00 */
[----:B------:R-:W-:Y:S02]  /*e150*/  MOV R133, R141 ;  /* 0x0000008d00857202 */ /* 0x000fe40000000f00 */
[C---:B------:R-:W-:Y:S07]  /*e160*/  HMMA.16816.F32 R140, R168.reuse, R134, R24 ;  /* 0x00000086a88c723c */ /* 0x040fee0000001818 */
[----:B------:R-:W-:Y:S04]  /*e170*/  MOV R24, R136 ;  /* 0x0000008800187202 */ /* 0x000fe80000000f00 */
[----:B------:R-:W-:Y:S02]  /*e180*/  MOV R25, R137 ;  /* 0x0000008900197202 */ /* 0x000fe40000000f00 */
[----:B------:R-:W-:Y:S02]  /*e190*/  MOV R26, R138 ;  /* 0x0000008a001a7202 */ /* 0x000fe40000000f00 */
[----:B------:R-:W-:Y:S02]  /*e1a0*/  MOV R27, R139 ;  /* 0x0000008b001b7202 */ /* 0x000fe40000000f00 */
[C---:B------:R-:W-:Y:S03]  /*e1b0*/  HMMA.16816.F32 R136, R168.reuse, R172, R28 ;  /* 0x000000aca888723c */ /* 0x040fe6000000181c */
[----:B------:R-:W-:Y:S02]  /*e1c0*/  MOV R135, R23 ;  /* 0x0000001700877202 */ /* 0x000fe40000000f00 */
[----:B------:R-:W1:Y:S02]  /*e1d0*/  LDSM.16.MT88.4 R20, [R220+0x15800] ;  /* 0x01580000dc14783b */ /* 0x000e640000004200 */
[----:B------:R-:W-:Y:S04]  /*e1e0*/  MOV R31, R135 ;  /* 0x00000087001f7202 */ /* 0x000fe80000000f00 */
[----:B------:R-:W-:Y:S02]  /*e1f0*/  MOV R173, R132 ;  /* 0x0000008400ad7202 */ /* 0x000fe40000000f00 */
        /* <DEDUP_REMOVED lines=11> */
[----:B------:R-:W2:Y:S04]  /*e2b0*/  LDSM.16.MT88.4 R24, [R224+0x17800] ;  /* 0x01780000e018783b */ /* 0x000ea80000004200 */
[----:B------:R-:W-:Y:S01]  /*e2c0*/  MOV R35, R31 ;  /* 0x0000001f00237202 */ /* 0x000fe20000000f00 */
[C---:B------:R-:W-:Y:S03]  /*e2d0*/  HMMA.16816.F32 R56, R168.reuse, R186, R56 ;  /* 0x000000baa838723c */ /* 0x040fe60000001838 */
[----:B------:R-:W2:Y:S03]  /*e2e0*/  LDSM.16.MT88.4 R28, [R222+0x17800] ;  /* 0x01780000de1c783b */ /* 0x000ea60000004200 */
        /* <DEDUP_REMOVED lines=42> */
[----:B------:R-:W-:Y:S01]  /*e590*/  MOV R2, R3 ;  /* 0x0000000300027202 */ /* 0x000fe20000000f00 */
[----:B------:R-:W-:Y:S06]  /*e5a0*/  @P0 BRA `(.L_x_6354) ;  /* 0xffffffbc00d80947 */ /* 0x000fec000383ffff */
.L_x_6350:
[----:B------:R-:W1:Y:S01]  /*e5b0*/  SHFL.BFLY PT, R2, R249, 0x2, 0x1f ;  /* 0x0c401f00f9027f89 */ /* 0x000e6200000e0000 */
[----:B------:R-:W-:Y:S01]  /*e5c0*/  MOV R4, 0x3f800000 ;  /* 0x3f80000000047802 */ /* 0x000fe20000000f00 */
[----:B------:R-:W2:Y:S01]  /*e5d0*/  S2UR UR4, SR_CgaCtaId ;  /* 0x00000000000479c3 */ /* 0x000ea20000008800 */
[----:B------:R-:W-:Y:S01]  /*e5e0*/  MOV R5, 0x3f800000 ;  /* 0x3f80000000057802 */ /* 0x000fe20000000f00 */
[----:B------:R-:W3:Y:S01]  /*e5f0*/  SHFL.BFLY PT, R0, R247, 0x2, 0x1f ;  /* 0x0c401f00f7007f89 */ /* 0x000ee200000e0000 */
[----:B------:R-:W-:Y:S01]  /*e600*/  UMOV UR5, 0x400 ;  /* 0x0000040000057882 */ /* 0x000fe20000000000 */
[----:B------:R-:W-:Y:S01]  /*e610*/  UISETP.NE.AND UP0, UPT, UR12, -0x1, UPT ;  /* 0xffffffff0c00788c */ /* 0x000fe2000bf05270 */
[----:B------:R-:W-:Y:S01]  /*e620*/  ULDC.U8 UR6, c[0x0][0x3d8] ;  /* 0x0000f60000067ab9 */ /* 0x000fe20000000000 */
        /* <DEDUP_REMOVED lines=163> */
[----:B------:R-:W-:Y:S01]  /*f060*/  @UP0 ULDC.64 UR4, c[0x0][0x298] ;  /* 0x0000a60000040ab9 */ /* 0x000fe20000000a00 */
[----:B------:R-:W-:Y:S01]  /*f070*/  MOV R8, 0x20 ;  /* 0x0000002000087802 */ /* 0x000fe20000000f00 */
[----:B------:R-:W-:Y:S01]  /*f080*/  @UP0 UIMAD.WIDE.U32 UR8, UR12, UR4, URZ ;  /* 0x000000040c0802a5 */ /* 0x000fe2000f8e003f */
[----:B------:R-:W-:-:S02]  /*f090*/  MOV R10, 0x40 ;  /* 0x00000040000a7802 */ /* 0x000fc40000000f00 */
[C---:B------:R-:W-:Y:S01]  /*f0a0*/  IADD3 R9, R5.reuse, -0x10, RZ ;  /* 0xfffffff005097810 */ /* 0x040fe20007ffe0ff */
[----:B------:R-:W-:Y:S01]  /*f0b0*/  @UP0 UIMAD UR7, UR12, UR5, UR9 ;  /* 0x000000050c0702a4 */ /* 0x000fe2000f8e0209 */
[----:B------:R-:W-:Y:S02]  /*f0c0*/  SEL R8, R8, 0xffffffe0, !P1 ;  /* 0xffffffe008087807 */ /* 0x000fe40004800000 */
[----:B------:R-:W-:Y:S02]  /*f0d0*/  @P0 IADD3 R9, R5, 0x10, RZ ;  /* 0x0000001005090810 */ /* 0x000fe40007ffe0ff */
[----:B------:R-:W-:Y:S02]  /*f0e0*/  F2FP.F16.F32.PACK_AB R160, R161, R160 ;  /* 0x000000a0a1a0723e */ /* 0x000fe400000000ff */
[----:B------:R-:W-:Y:S02]  /*f0f0*/  F2FP.F16.F32.PACK_AB R162, R163, R162 ;  /* 0x000000a2a3a2723e */ /* 0x000fe400000000ff */
[----:B------:R-:W-:Y:S01]  /*f100*/  SEL R10, R10, 0xffffffc0, !P2 ;  /* 0xffffffc00a0a7807 */ /* 0x000fe20005000000 */
[----:B------:R-:W-:Y:S01]  /*f110*/  STS [R5], R160 ;  /* 0x000000a005007388 */ /* 0x000fe20000000800 */
[----:B------:R-:W-:-:S02]  /*f120*/  F2FP.F16.F32.PACK_AB R156, R157, R156 ;  /* 0x0000009c9d9c723e */ /* 0x000fc400000000ff */
[----:B------:R-:W-:Y:S01]  /*f130*/  F2FP.F16.F32.PACK_AB R158, R159, R158 ;  /* 0x0000009e9f9e723e */ /* 0x000fe200000000ff */
[----:B------:R-:W-:Y:S01]  /*f140*/  STS [R5+0x400], R162 ;  /* 0x000400a205007388 */ /* 0x000fe20000000800 */
[----:B------:R-:W-:Y:S02]  /*f150*/  F2FP.F16.F32.PACK_AB R152, R153, R152 ;  /* 0x000000989998723e */ /* 0x000fe400000000ff */
[----:B------:R-:W-:Y:S01]  /*f160*/  F2FP.F16.F32.PACK_AB R154, R155, R154 ;  /* 0x0000009a9b9a723e */ /* 0x000fe200000000ff */
[----:B------:R-:W-:Y:S01]  /*f170*/  STS [R9], R156 ;  /* 0x0000009c09007388 */ /* 0x000fe20000000800 */
[----:B------:R-:W-:Y:S02]  /*f180*/  IADD3 R11, R5, R8, RZ ;  /* 0x00000008050b7210 */ /* 0x000fe40007ffe0ff */
[----:B------:R-:W-:Y:S01]  /*f190*/  F2FP.F16.F32.PACK_AB R148, R149, R148 ;  /* 0x000000949594723e */ /* 0x000fe200000000ff */
[----:B------:R-:W-:Y:S01]  /*f1a0*/  STS [R9+0x400], R158 ;  /* 0x0004009e09007388 */ /* 0x000fe20000000800 */
[----:B------:R-:W-:-:S02]  /*f1b0*/  F2FP.F16.F32.PACK_AB R150, R151, R150 ;  /* 0x000000969796723e */ /* 0x000fc400000000ff */
[----:B------:R-:W-:Y:S01]  /*f1c0*/  IADD3 R13, R8, R9, RZ ;  /* 0x00000009080d7210 */ /* 0x000fe20007ffe0ff */
[----:B------:R-:W-:Y:S01]  /*f1d0*/  STS [R11], R152 ;  /* 0x000000980b007388 */ /* 0x000fe20000000800 */
[----:B------:R-:W-:Y:S01]  /*f1e0*/  F2FP.F16.F32.PACK_AB R144, R145, R144 ;  /* 0x000000909190723e */ /* 0x000fe200000000ff */
[----:B------:R-:W1:Y:S01]  /*f1f0*/  @P3 LDC R8, c[0x0][0x2e8] ;  /* 0x0000ba00ff083b82 */ /* 0x000e620000000800 */
[----:B------:R-:W-:Y:S01]  /*f200*/  F2FP.F16.F32.PACK_AB R146, R147, R146 ;  /* 0x000000929392723e */ /* 0x000fe200000000ff */
[----:B------:R-:W-:Y:S01]  /*f210*/  STS [R11+0x400], R154 ;  /* 0x0004009a0b007388 */ /* 0x000fe20000000800 */
[----:B------:R-:W-:Y:S02]  /*f220*/  IADD3 R15, R5, R10, RZ ;  /* 0x0000000a050f7210 */ /* 0x000fe40007ffe0ff */
[----:B------:R-:W-:Y:S01]  /*f230*/  F2FP.F16.F32.PACK_AB R140, R141, R140 ;  /* 0x0000008c8d8c723e */ /* 0x000fe200000000ff */
[----:B------:R-:W-:Y:S01]  /*f240*/  STS [R13], R148 ;  /* 0x000000940d007388 */ /* 0x000fe20000000800 */
[----:B------:R-:W-:-:S02]  /*f250*/  F2FP.F16.F32.PACK_AB R142, R143, R142 ;  /* 0x0000008e8f8e723e */ /* 0x000fc400000000ff */
[----:B------:R-:W-:Y:S01]  /*f260*/  IADD3 R17, R10, R9, RZ ;  /* 0x000000090a117210 */ /* 0x000fe20007ffe0ff */
        /* <DEDUP_REMOVED lines=106> */
[----:B--2---:R-:W2:Y:S03]  /*f910*/  @P4 LDC R5, c[0x0][0x2e8] ;  /* 0x0000ba00ff054b82 */ /* 0x004ea60000000800 */
[----:B------:R1:W-:Y:S04]  /*f920*/  STS [R15+0x6000], R116 ;  /* 0x006000740f007388 */ /* 0x0003e80000000800 */
[----:B------:R1:W-:Y:S01]  /*f930*/  STS [R15+0x6400], R118 ;  /* 0x006400760f007388 */ /* 0x0003e20000000800 */
[----:B---3--:R-:W-:-:S03]  /*f940*/  MOV R9, 0x7f800000 ;  /* 0x7f80000000097802 */ /* 0x008fc60000000f00 */
        /* <DEDUP_REMOVED lines=15> */
.L_x_6355:
[----:B--2---:R-:W-:Y:S01]  /*fa40*/  @P4 FFMA.FTZ R9, R164, R5, R11 ;  /* 0x00000005a4094223 */ /* 0x004fe2000001000b */
        /* <DEDUP_REMOVED lines=9> */
.L_x_6356:
[----:B------:R-:W-:Y:S01]  /*fae0*/  S2UR UR6, SR_CTAID.Z ;  /* 0x00000000000679c3 */ /* 0x000fe20000002700 */
[----:B------:R-:W-:Y:S01]  /*faf0*/  ULDC UR4, c[0x0][0x270] ;  /* 0x00009c0000047ab9 */ /* 0x000fe20000000800 */
[----:B------:R-:W-:-:S06]  /*fb00*/  ULDC UR12, c[0x0][0x2c4] ;  /* 0x0000b100000c7ab9 */ /* 0x000fcc0000000800 */
[----:B------:R-:W1:Y:S02]  /*fb10*/  S2UR UR5, SR_CTAID.Y ;  /* 0x00000000000579c3 */ /* 0x000e640000002600 */
[----:B-1----:R-:W-:-:S04]  /*fb20*/  UIMAD UR4, UR5, UR4, UR6 ;  /* 0x00000004050472a4 */ /* 0x002fc8000f8e0206 */
[----:B------:R-:W-:Y:S02]  /*fb30*/  UIMAD UR12, UR4, UR12, URZ ;  /* 0x0000000c040c72a4 */ /* 0x000fe4000f8e023f */
.L_x_6357:
        /* <DEDUP_REMOVED lines=32> */
.L_x_6359:
[----:B------:R-:W-:Y:S05]  /*fd40*/  BSYNC B0 ;  /* 0x0000000000007941 */ /* 0x000fea0003800000 */
.L_x_6358:
[----:B------:R-:W2:Y:S01]  /*fd50*/  S2UR UR5, SR_CTAID.X ;  /* 0x00000000000579c3 */ /* 0x000ea20000002500 */
[----:B------:R-:W-:Y:S01]  /*fd60*/  LEA.HI R4, R5, R0, RZ, 0x3 ;  /* 0x0000000005047211 */ /* 0x000fe200078f18ff */
[----:B---3--:R3:W4:Y:S01]  /*fd70*/  LDS.128 R16, [R235+0x1800] ;  /* 0x00180000eb107984 */ /* 0x0087220000000c00 */
[----:B------:R-:W-:Y:S02]  /*fd80*/  BSSY B0, `(.L_x_6360) ;  /* 0x000002d000007945 */ /* 0x000fe40003800000 */
[----:B------:R-:W-:Y:S01]  /*fd90*/  LOP3.LUT R5, R4, 0xfffffff8, RZ, 0xc0, !PT ;  /* 0xfffffff804057812 */ /* 0x000fe200078ec0ff */
[----:B------:R3:W3:Y:S02]  /*fda0*/  LDS.128 R20, [R235] ;  /* 0x00000000eb147984 */ /* 0x0006e40000000c00 */
[----:B------:R-:W5:Y:S02]  /*fdb0*/  LDC.64 R2, c[0x0][0x298] ;  /* 0x0000a600ff027b82 */ /* 0x000f640000000a00 */
[----:B------:R-:W-:Y:S01]  /*fdc0*/  IMAD.IADD R0, R0, 0x1, -R5 ;  /* 0x0000000100007824 */ /* 0x000fe200078e0a05 */
[----:B------:R3:W3:Y:S03]  /*fdd0*/  LDS.128 R12, [R235+0x2000] ;  /* 0x00200000eb0c7984 */ /* 0x0006e60000000c00 */
[----:B------:R-:W-:Y:S01]  /*fde0*/  IMAD.SHL.U32 R8, R0, 0x8, RZ ;  /* 0x0000000800087824 */ /* 0x000fe200078e00ff */
[----:B------:R-:W-:Y:S01]  /*fdf0*/  SHF.R.S32.HI R0, RZ, 0x3, R4 ;  /* 0x00000003ff007819 */ /* 0x000fe20000011404 */
[----:B------:R-:W4:Y:S03]  /*fe00*/  LDC.64 R28, c[0x0][0x2a0] ;  /* 0x0000a800ff1c7b82 */ /* 0x000f260000000a00 */
[----:B-1----:R-:W-:Y:S01]  /*fe10*/  SHF.R.S32.HI R9, RZ, 0x1f, R8 ;  /* 0x0000001fff097819 */ /* 0x002fe20000011408 */
[C---:B------:R-:W-:Y:S01]  /*fe20*/  VIADD R4, R0.reuse, 0x10 ;  /* 0x0000001000047836 */ /* 0x040fe20000000000 */
[----:B------:R-:W-:-:S02]  /*fe30*/  IADD3 R5, R0, 0x20, RZ ;  /* 0x0000002000057810 */ /* 0x000fc40007ffe0ff */
[----:B------:R-:W-:Y:S01]  /*fe40*/  SHF.R.S32.HI R25, RZ, 0x1f, R0 ;  /* 0x0000001fff197819 */ /* 0x000fe20000011400 */
[----:B--2---:R-:W-:Y:S01]  /*fe50*/  USHF.L.U32 UR5, UR5, 0x6, URZ ;  /* 0x0000000605057899 */ /* 0x004fe2000800063f */
[----:B------:R-:W-:Y:S01]  /*fe60*/  ISETP.GE.AND P3, PT, R4, UR22, PT ;  /* 0x0000001604007c0c */ /* 0x000fe2000bf66270 */
[----:B------:R-:W-:Y:S01]  /*fe70*/  VIADD R4, R0, 0x30 ;  /* 0x0000003000047836 */ /* 0x000fe20000000000 */
[----:B------:R-:W-:Y:S01]  /*fe80*/  ISETP.GE.AND P2, PT, R5, UR22, PT ;  /* 0x0000001605007c0c */ /* 0x000fe2000bf46270 */
[----:B------:R-:W-:-:S03]  /*fe90*/  USHF.R.S32.HI UR4, URZ, 0x1f, UR5 ;  /* 0x0000001f3f047899 */ /* 0x000fc60008011405 */
[----:B------:R-:W-:Y:S01]  /*fea0*/  ISETP.GE.AND P1, PT, R4, UR22, PT ;  /* 0x0000001604007c0c */ /* 0x000fe2000bf26270 */
[----:B-----5:R-:W-:-:S04]  /*feb0*/  IMAD.WIDE.U32 R8, R2, UR5, R8 ;  /* 0x0000000502087c25 */ /* 0x020fc8000f8e0008 */
[----:B------:R-:W-:Y:S01]  /*fec0*/  IMAD R6, R2, UR4, RZ ;  /* 0x0000000402067c24 */ /* 0x000fe2000f8e02ff */
[----:B------:R-:W-:Y:S01]  /*fed0*/  USHF.R.S32.HI UR4, URZ, 0x1f, UR6 ;  /* 0x0000001f3f047899 */ /* 0x000fe20008011406 */
[----:B------:R-:W-:Y:S02]  /*fee0*/  IADD3 R26, P0, R8, UR8, RZ ;  /* 0x00000008081a7c10 */ /* 0x000fe4000ff1e0ff */
[----:B------:R-:W-:-:S03]  /*fef0*/  IMAD R7, R3, UR5, R6 ;  /* 0x0000000503077c24 */ /* 0x000fc6000f8e0206 */
[----:B----4-:R-:W-:Y:S02]  /*ff00*/  IMAD R6, R28, UR4, RZ ;  /* 0x000000041c067c24 */ /* 0x010fe4000f8e02ff */
[----:B------:R-:W-:Y:S02]  /*ff10*/  IADD3.X R27, R7, UR7, R9, P0, !PT ;  /* 0x00000007071b7c10 */ /* 0x000fe400087fe409 */
[----:B------:R-:W-:Y:S01]  /*ff20*/  IMAD R29, R29, UR6, R6 ;  /* 0x000000061d1d7c24 */ /* 0x000fe2000f8e0206 */
[----:B------:R1:W2:Y:S01]  /*ff30*/  LDS.128 R8, [R235+0x4000] ;  /* 0x00400000eb087984 */ /* 0x0002a20000000c00 */
[----:B------:R-:W-:Y:S01]  /*ff40*/  ISETP.GE.AND P0, PT, R0, UR22, PT ;  /* 0x0000001600007c0c */ /* 0x000fe2000bf06270 */
[----:B------:R-:W-:Y:S02]  /*ff50*/  IMAD.WIDE.U32 R26, R28, UR6, R26 ;  /* 0x000000061c1a7c25 */ /* 0x000fe4000f8e001a */
[----:B------:R1:W4:Y:S03]  /*ff60*/  LDS.128 R4, [R235+0x6000] ;  /* 0x00600000eb047984 */ /* 0x0003260000000c00 */
[----:B------:R-:W-:-:S07]  /*ff70*/  IADD3 R29, R29, R27, RZ ;  /* 0x0000001b1d1d7210 */ /* 0x000fce0007ffe0ff */
[----:B---3--:R-:W-:Y:S05]  /*ff80*/  @P0 BRA `(.L_x_6361) ;  /* 0x0000000000300947 */ /* 0x008fea0003800000 */
        /* <DEDUP_REMOVED lines=8> */
[----:B------:R3:W-:Y:S04]  /*10010*/  STG.E.128 desc[UR16][R32.64], R20 ;  /* 0x0000001420007986 */ /* 0x0007e8000c101d10 */
[----:B------:R3:W-:Y:S04]  /*10020*/  STG.E.128 desc[UR16][R32.64+0x80], R12 ;  /* 0x0000800c20007986 */ /* 0x0007e8000c101d10 */
[----:B--2---:R3:W-:Y:S04]  /*10030*/  STG.E.128 desc[UR16][R32.64+0x100], R8 ;  /* 0x0001000820007986 */ /* 0x0047e8000c101d10 */
[----:B----4-:R3:W-:Y:S02]  /*10040*/  STG.E.128 desc[UR16][R32.64+0x180], R4 ;  /* 0x0001800420007986 */ /* 0x0107e4000c101d10 */
.L_x_6361:
[----:B------:R-:W-:Y:S05]  /*10050*/  BSYNC B0 ;  /* 0x0000000000007941 */ /* 0x000fea0003800000 */
.L_x_6360:
[----:B---3--:R3:W1:Y:S01]  /*10060*/  LDS.128 R20, [R235+0x800] ;  /* 0x00080000eb147984 */ /* 0x0086620000000c00 */
[----:B------:R-:W-:Y:S03]  /*10070*/  BSSY B0, `(.L_x_6362) ;  /* 0x0000014000007945 */ /* 0x000fe60003800000 */
[----:B------:R3:W1:Y:S04]  /*10080*/  LDS.128 R12, [R235+0x2800] ;  /* 0x00280000eb0c7984 */ /* 0x0006680000000c00 */
[----:B--2---:R3:W2:Y:S04]  /*10090*/  LDS.128 R8, [R235+0x4800] ;  /* 0x00480000eb087984 */ /* 0x0046a80000000c00 */
[----:B----4-:R3:W4:Y:S01]  /*100a0*/  LDS.128 R4, [R235+0x6800] ;  /* 0x00680000eb047984 */ /* 0x0107220000000c00 */
        /* <DEDUP_REMOVED lines=12> */
[----:B-1----:R1:W-:Y:S04]  /*10170*/  STG.E.128 desc[UR16][R30.64], R20 ;  /* 0x000000141e007986 */ /* 0x0023e8000c101d10 */
[----:B------:R1:W-:Y:S04]  /*10180*/  STG.E.128 desc[UR16][R30.64+0x80], R12 ;  /* 0x0000800c1e007986 */ /* 0x0003e8000c101d10 */
[----:B--2---:R1:W-:Y:S04]  /*10190*/  STG.E.128 desc[UR16][R30.64+0x100], R8 ;  /* 0x000100081e007986 */ /* 0x0043e8000c101d10 */
[----:B----4-:R1:W-:Y:S02]  /*101a0*/  STG.E.128 desc[UR16][R30.64+0x180], R4 ;  /* 0x000180041e007986 */ /* 0x0103e4000c101d10 */
.L_x_6363:
[----:B------:R-:W-:Y:S05]  /*101b0*/  BSYNC B0 ;  /* 0x0000000000007941 */ /* 0x000fea0003800000 */
.L_x_6362:
[----:B-1----:R1:W1:Y:S01]  /*101c0*/  LDS.128 R20, [R235+0x1000] ;  /* 0x00100000eb147984 */ /* 0x0022620000000c00 */
[----:B------:R-:W-:Y:S03]  /*101d0*/  BSSY B0, `(.L_x_6364) ;  /* 0x0000014000007945 */ /* 0x000fe60003800000 */
[----:B------:R1:W1:Y:S04]  /*101e0*/  LDS.128 R12, [R235+0x3000] ;  /* 0x00300000eb0c7984 */ /* 0x0002680000000c00 */
[----:B--2---:R2:W1:Y:S04]  /*101f0*/  LDS.128 R8, [R235+0x5000] ;  /* 0x00500000eb087984 */ /* 0x0044680000000c00 */
        /* <DEDUP_REMOVED lines=15> */
[----:B------:R1:W-:Y:S04]  /*102f0*/  STG.E.128 desc[UR16][R30.64+0x100], R8 ;  /* 0x000100081e007986 */ /* 0x0003e8000c101d10 */
[----:B----4-:R1:W-:Y:S02]  /*10300*/  STG.E.128 desc[UR16][R30.64+0x180], R4 ;  /* 0x000180041e007986 */ /* 0x0103e4000c101d10 */
.L_x_6365:
[----:B------:R-:W-:Y:S05]  /*10310*/  BSYNC B0 ;  /* 0x0000000000007941 */ /* 0x000fea0003800000 */
.L_x_6364:
[----:B-1----:R1:W1:Y:S04]  /*10320*/  LDS.128 R8, [R235+0x3800] ;  /* 0x00380000eb087984 */ /* 0x0022680000000c00 */
[----:B----4-:R4:W1:Y:S04]  /*10330*/  LDS.128 R4, [R235+0x5800] ;  /* 0x00580000eb047984 */ /* 0x0108680000000c00 */
[----:B------:R4:W1:Y:S01]  /*10340*/  LDS.128 R12, [R235+0x7800] ;  /* 0x00780000eb0c7984 */ /* 0x0008620000000c00 */
[----:B------:R-:W-:Y:S05]  /*10350*/  @P1 EXIT ;  /* 0x000000000000194d */ /* 0x000fea0003800000 */
        /* <DEDUP_REMOVED lines=12> */
[----:B-1----:R-:W-:Y:S04]  /*10420*/  STG.E.128 desc[UR16][R2.64+0x80], R8 ;  /* 0x0000800802007986 */ /* 0x002fe8000c101d10 */
[----:B------:R-:W-:Y:S04]  /*10430*/  STG.E.128 desc[UR16][R2.64+0x100], R4 ;  /* 0x0001000402007986 */ /* 0x000fe8000c101d10 */
[----:B------:R-:W-:Y:S01]  /*10440*/  STG.E.128 desc[UR16][R2.64+0x180], R12 ;  /* 0x0001800c02007986 */ /* 0x000fe2000c101d10 */
[----:B------:R-:W-:Y:S05]  /*10450*/  EXIT ;  /* 0x000000000000794d */ /* 0x000fea0003800000 */
.L_x_6366:
        /* <DEDUP_REMOVED lines=10> */
.L_x_8916:


//--------------------- .text._ZN5flash24flash_fwd_splitkv_kernelI23Flash_fwd_kernel_traitsILi256ELi64ELi64ELi4ELb0ELb0EN7cutlass6half_tE19Flash_kernel_traitsILi256ELi64ELi64ELi4ES3_EELb0ELb1ELb0ELb0ELb1ELb1ELb0ELb0EEEvNS_16Flash_fwd_paramsE --------------------------
	.section	.text._ZN5flash24flash_fwd_splitkv_kernelI23Flash_fwd_kernel_traitsILi256ELi64ELi64ELi4ELb0ELb0EN7cutlass6half_tE19Flash_kernel_traitsILi256ELi64ELi64ELi4ES3_EELb0ELb1ELb0ELb0ELb1ELb1ELb0ELb0EEEvNS_16Flash_fwd_paramsE,"ax",@progbits
	.align	128
        .global         _ZN5flash24flash_fwd_splitkv_kernelI23Flash_fwd_kernel_traitsILi256ELi64ELi64ELi4ELb0ELb0EN7cutlass6half_tE19Flash_kernel_traitsILi256ELi64ELi64ELi4ES3_EELb0ELb1ELb0ELb0ELb1ELb1ELb0ELb0EEEvNS_16Flash_fwd_paramsE
        .type           _ZN5flash24flash_fwd_splitkv_kernelI23Flash_fwd_kernel_traitsILi256ELi64ELi64ELi4ELb0ELb0EN7cutlass6half_tE19Flash_kernel_traitsILi256ELi64ELi64ELi4ES3_EELb0ELb1ELb0ELb0ELb1ELb1ELb0ELb0EEEvNS_16Flash_fwd_paramsE,@function
        .size           _ZN5flash24flash_fwd_splitkv_kernelI23Flash_fwd_kernel_traitsILi256ELi64ELi64ELi4ELb0ELb0EN7cutlass6half_tE19Flash_kernel_traitsILi256ELi64ELi64ELi4ES3_EELb0ELb1ELb0ELb0ELb1ELb1ELb0ELb0EEEvNS_16Flash_fwd_paramsE,(.L_x_8917 - _ZN5flash24flash_fwd_splitkv_kernelI23Flash_fwd_kernel_traitsILi256ELi64ELi64ELi4ELb0ELb0EN7cutlass6half_tE19Flash_kernel_traitsILi256ELi64ELi64ELi4ES3_EELb0ELb1ELb0ELb0ELb1ELb1ELb0ELb0EEEvNS_16Flash_fwd_paramsE)
        .other          _ZN5flash24flash_fwd_splitkv_kernelI23Flash_fwd_kernel_traitsILi256ELi64ELi64ELi4ELb0ELb0EN7cutlass6half_tE19Flash_kernel_traitsILi256ELi64ELi64ELi4ES3_EELb0ELb1ELb0ELb0ELb1ELb1ELb0ELb0EEEvNS_16Flash_fwd_paramsE,@"STO_CUDA_ENTRY STV_DEFAULT"
_ZN5flash24flash_fwd_splitkv_kernelI23Flash_fwd_kernel_traitsILi256ELi64ELi64ELi4ELb0ELb0EN7cutlass6half_tE19Flash_kernel_traitsILi256ELi64ELi64ELi4ES3_EELb0ELb1ELb0ELb0ELb1ELb1ELb0ELb0EEEvNS_16Flash_fwd_paramsE:
.text._ZN5flash24flash_fwd_splitkv_kernelI23Flash_fwd_kernel_traitsILi256ELi64ELi64ELi4ELb0ELb0EN7cutlass6half_tE19Flash_kernel_traitsILi256ELi64ELi64ELi4ES3_EELb0ELb1ELb0ELb0ELb1ELb1ELb0ELb0EEEvNS_16Flash_fwd_paramsE:
        /* <DEDUP_REMOVED lines=55> */
.L_x_6367:
[----:B------:R-:W-:-:S03]  /*0370*/  ULDC UR5, c[0x0][0x2c8] ;  /* 0x0000b20000057ab9 */ /* 0x000fc60000000800 */
.L_x_6368:
        /* <DEDUP_REMOVED lines=113> */
.L_x_6371:
[----:B------:R-:W-:Y:S05]  /*0a90*/  BSYNC B0 ;  /* 0x0000000000007941 */ /* 0x000fea0003800000 */
.L_x_6370:
        /* <DEDUP_REMOVED lines=19> */
.L_x_6373:
[----:B------:R-:W-:Y:S05]  /*0bd0*/  BSYNC B0 ;  /* 0x0000000000007941 */ /* 0x000fea0003800000 */
.L_x_6372:
        /* <DEDUP_REMOVED lines=19> */
.L_x_6375:
[----:B------:R-:W-:Y:S05]  /*0d10*/  BSYNC B0 ;  /* 0x0000000000007941 */ /* 0x000fea0003800000 */
.L_x_6374:
        /* <DEDUP_REMOVED lines=16> */
.L_x_6377:
[----:B------:R-:W-:Y:S05]  /*0e20*/  BSYNC B0 ;  /* 0x0000000000007941 */ /* 0x000fea0003800000 */
.L_x_6376:
        /* <DEDUP_REMOVED lines=15> */
.L_x_6369:
        /* <DEDUP_REMOVED lines=28> */
.L_x_6378:
[----:B------:R-:W-:Y:S05]  /*10e0*/  @!P3 BRA `(.L_x_6379) ;  /* 0x00000004005cb947 */ /* 0x000fea0003800000 */
[----:B------:R-:W1:Y:S01]  /*10f0*/  LDC R15, c[0x0][0x380] ;  /* 0x0000e000ff0f7b82 */ /* 0x000e620000000800 */
[----:B------:R-:W-:Y:S01]  /*1100*/  ULEA UR9, UR13, 0xffffffc0, 0x6 ;  /* 0xffffffc00d097891 */ /* 0x000fe2000f8e303f */
[----:B------:R-:W-:Y:S01]  /*1110*/  MOV R8, RZ ;  /* 0x000000ff00087202 */ /* 0x000fe20000000f00 */
        /* <DEDUP_REMOVED lines=29> */
[----:B------:R2:W3:Y:S01]  /*12f0*/  LDG.E R3, desc[UR16][R12.64] ;  /* 0x000000100c037981 */ /* 0x0004e2000c1e1900 */
[----:B-1----:R-:W-:Y:S01]  /*1300*/  IABS R5, R0 ;  /* 0x0000000000057213 */ /* 0x002fe20000000000 */
[----:B------:R-:W1:Y:S03]  /*1310*/  S2R R2, SR_CTAID.Z ;  /* 0x0000000000027919 */ /* 0x000e660000002700 */
[----:B------:R-:W4:Y:S08]  /*1320*/  I2F.RP R11, R5 ;  /* 0x00000005000b7306 */ /* 0x000f300000209400 */
[----:B----4-:R-:W4:Y:S01]  /*1330*/  MUFU.RCP R10, R11 ;  /* 0x0000000b000a7308 */ /* 0x010f220000001000 */
[----:B-1----:R-:W-:-:S02]  /*1340*/  IABS R2, R2 ;  /* 0x0000000200027213 */ /* 0x002fc40000000000 */
[----:B----4-:R-:W-:-:S05]  /*1350*/  IADD3 R10, R10, 0xffffffe, RZ ;  /* 0x0ffffffe0a0a7810 */ /* 0x010fca0007ffe0ff */
        /* <DEDUP_REMOVED lines=15> */
[----:B--2---:R-:W-:Y:S02]  /*1450*/  SHF.R.S32.HI R13, RZ, 0x1f, R15 ;  /* 0x0000001fff0d7819 */ /* 0x004fe4000001140f */
[----:B------:R-:W-:-:S03]  /*1460*/  @P2 IADD3 R2, R2, 0x1, RZ ;  /* 0x0000000102022810 */ /* 0x000fc60007ffe0ff */
[----:B------:R-:W-:Y:S01]  /*1470*/  IMAD R4, R13, UR10, RZ ;  /* 0x0000000a0d047c24 */ /* 0x000fe2000f8e02ff */
        /* <DEDUP_REMOVED lines=13> */
[----:B------:R-:W-:Y:S01]  /*1550*/  SHF.R.S32.HI R19, RZ, 0x1f, R2 ;  /* 0x0000001fff137819 */ /* 0x000fe20000011402 */
[----:B------:R-:W-:Y:S01]  /*1560*/  ULDC.64 UR8, c[0x0][0x260] ;  /* 0x0000980000087ab9 */ /* 0x000fe20000000a00 */
[----:B------:R-:W-:-:S03]  /*1570*/  MOV R20, R2 ;  /* 0x0000000200147202 */ /* 0x000fc60000000f00 */
        /* <DEDUP_REMOVED lines=10> */
[----:B------:R-:W-:-:S04]  /*1620*/  IMAD.WIDE.U32 R4, R2, UR8, R4 ;  /* 0x0000000802047c25 */ /* 0x000fc8000f8e0004 */
[----:B------:R-:W-:Y:S01]  /*1630*/  IMAD.MOV.U32 R14, RZ, RZ, R4 ;  /* 0x000000ffff0e7224 */ /* 0x000fe200078e0004 */
[----:B------:R-:W-:Y:S01]  /*1640*/  IADD3 R12, R5, R3, RZ ;  /* 0x00000003050c7210 */ /* 0x000fe20007ffe0ff */
[----:B------:R-:W-:Y:S06]  /*1650*/  BRA `(.L_x_6380) ;  /* 0x0000000400487947 */ /* 0x000fec0003800000 */
.L_x_6379:
        /* <DEDUP_REMOVED lines=46> */
.L_x_6381:
        /* <DEDUP_REMOVED lines=19> */
[----:B------:R-:W-:Y:S01]  /*1a70*/  IMAD.IADD R12, R15, 0x1, R0 ;  /* 0x000000010f0c7824 */ /* 0x000fe200078e0200 */
[----:B------:R-:W-:Y:S01]  /*1a80*/  MOV R15, UR24 ;  /* 0x00000018000f7c02 */ /* 0x000fe20008000f00 */
        /* <DEDUP_REMOVED lines=15> */
.L_x_6380:
        /* <DEDUP_REMOVED lines=9> */
[----:B------:R-:W-:Y:S01]  /*1c10*/  UIADD3 UR20, UR19, 0x1, -UR20 ;  /* 0x0000000113147890 */ /* 0x000fe2000fffe814 */
[----:B------:R-:W-:-:S02]  /*1c20*/  LOP3.LUT R3, R3, 0xfffffff8, RZ, 0xc0, !PT ;  /* 0xfffffff803037812 */ /* 0x000fc400078ec0ff */
[C---:B------:R-:W-:Y:S01]  /*1c30*/  ISETP.GE.AND P2, PT, R24.reuse, UR22, PT ;  /* 0x0000001618007c0c */ /* 0x040fe2000bf46270 */
[C---:B------:R-:W-:Y:S01]  /*1c40*/  VIADD R18, R24.reuse, 0x10 ;  /* 0x0000001018127836 */ /* 0x040fe20000000000 */
[----:B------:R-:W-:Y:S01]  /*1c50*/  @UP0 ULDC.64 UR6, c[0x0][0x240] ;  /* 0x0000900000060ab9 */ /* 0x000fe20000000a00 */
[C---:B------:R-:W-:Y:S01]  /*1c60*/  VIADD R17, R24.reuse, 0x20 ;  /* 0x0000002018117836 */ /* 0x040fe20000000000 */
[----:B------:R-:W-:Y:S01]  /*1c70*/  @UP0 UIMAD.WIDE.U32 UR26, UR12, UR6, URZ ;  /* 0x000000060c1a02a5 */ /* 0x000fe2000f8e003f */
[----:B------:R-:W-:Y:S01]  /*1c80*/  IMAD.SHL.U32 R22, R24, 0x40, RZ ;  /* 0x0000004018167824 */ /* 0x000fe200078e00ff */
[----:B------:R-:W-:Y:S01]  /*1c90*/  ISETP.GE.AND P0, PT, R18, UR22, PT ;  /* 0x0000001612007c0c */ /* 0x000fe2000bf06270 */
[----:B------:R-:W-:Y:S01]  /*1ca0*/  IMAD.IADD R0, R6, 0x1, -R3 ;  /* 0x0000000106007824 */ /* 0x000fe200078e0a03 */
[----:B------:R-:W-:Y:S01]  /*1cb0*/  ISETP.GE.AND P1, PT, R17, UR22, PT ;  /* 0x0000001611007c0c */ /* 0x000fe2000bf26270 */
[----:B------:R-:W-:Y:S01]  /*1cc0*/  @!UP0 USHF.R.S32.HI UR9, URZ, 0x1f, UR4 ;  /* 0x0000001f3f098899 */ /* 0x000fe20008011404 */
[----:B------:R-:W-:Y:S01]  /*1cd0*/  LOP3.LUT R22, R22, 0x1c0, RZ, 0xc0, !PT ;  /* 0x000001c016167812 */ /* 0x000fe200078ec0ff */
[----:B------:R-:W-:Y:S01]  /*1ce0*/  IMAD.SHL.U32 R23, R0, 0x8, RZ ;  /* 0x0000000800177824 */ /* 0x000fe200078e00ff */
[----:B------:R-:W-:Y:S01]  /*1cf0*/  @UP0 UIMAD UR8, UR12, UR7, UR27 ;  /* 0x000000070c0802a4 */ /* 0x000fe2000f8e021b */
[----:B------:R-:W2:Y:S01]  /*1d00*/  @!P2 LDC.64 R8, c[0x0][0x240] ;  /* 0x00009000ff08ab82 */ /* 0x000ea20000000a00 */
[----:B------:R-:W-:Y:S01]  /*1d10*/  VIADD R16, R24, 0x30 ;  /* 0x0000003018107836 */ /* 0x000fe20000000000 */
[----:B------:R-:W-:Y:S01]  /*1d20*/  @!UP0 ULDC.64 UR6, c[0x0][0x228] ;  /* 0x00008a0000068ab9 */ /* 0x000fe20000000a00 */
[--C-:B------:R-:W-:Y:S01]  /*1d30*/  LOP3.LUT R3, R22, 0x38, R23.reuse, 0xf8, !PT ;  /* 0x0000003816037812 */ /* 0x100fe200078ef817 */
[----:B------:R-:W-:Y:S01]  /*1d40*/  @!UP0 UIMAD UR9, UR9, UR6, URZ ;  /* 0x00000006090982a4 */ /* 0x000fe2000f8e023f */
[----:B------:R-:W-:Y:S01]  /*1d50*/  SHF.R.U32.HI R22, RZ, 0x3, R22 ;  /* 0x00000003ff167819 */ /* 0x000fe20000011616 */
[----:B------:R-:W3:Y:S01]  /*1d60*/  @!P0 S2R R29, SR_CgaCtaId ;  /* 0x00000000001d8919 */ /* 0x000ee20000008800 */
[----:B------:R-:W-:Y:S01]  /*1d70*/  @!UP0 UIMAD.WIDE.U32 UR28, UR4, UR6, URZ ;  /* 0x00000006041c82a5 */ /* 0x000fe2000f8e003f */
[----:B------:R-:W-:Y:S01]  /*1d80*/  @!P0 MOV R4, 0x400 ;  /* 0x0000040000048802 */ /* 0x000fe20000000f00 */
[----:B------:R-:W-:Y:S01]  /*1d90*/  @!UP0 UIMAD UR9, UR4, UR7, UR9 ;  /* 0x00000007040982a4 */ /* 0x000fe2000f8e0209 */
[----:B------:R-:W4:Y:S01]  /*1da0*/  @!P1 S2R R27, SR_CgaCtaId ;  /* 0x00000000001b9919 */ /* 0x000f220000008800 */
[----:B------:R-:W-:Y:S01]  /*1db0*/  LOP3.LUT R22, R3, R22, RZ, 0x3c, !PT ;  /* 0x0000001603167212 */ /* 0x000fe200078e3cff */
[----:B------:R-:W-:Y:S01]  /*1dc0*/  ULDC.64 UR6, c[0x0][0x258] ;  /* 0x0000960000067ab9 */ /* 0x000fe20000000a00 */
[----:B------:R-:W-:Y:S01]  /*1dd0*/  LEA.HI R3, R7, R6, RZ, 0x6 ;  /* 0x0000000607037211 */ /* 0x000fe200078f30ff */
[----:B------:R-:W-:Y:S01]  /*1de0*/  @!UP0 UIADD3 UR8, UR29, UR9, URZ ;  /* 0x000000091d088290 */ /* 0x000fe2000fffe03f */
[----:B------:R-:W-:Y:S01]  /*1df0*/  @!P1 MOV R2, 0x400 ;  /* 0x0000040000029802 */ /* 0x000fe20000000f00 */
[----:B------:R-:W-:Y:S01]  /*1e00*/  @!UP0 UMOV UR26, UR28 ;  /* 0x0000001c001a8c82 */ /* 0x000fe20008000000 */
[----:B------:R-:W-:Y:S01]  /*1e10*/  SHF.R.S32.HI R21, RZ, 0x1f, R23 ;  /* 0x0000001fff157819 */ /* 0x000fe20000011417 */
[----:B------:R-:W-:Y:S01]  /*1e20*/  IMAD.SHL.U32 R3, R3, 0x8, RZ ;  /* 0x0000000803037824 */ /* 0x000fe200078e00ff */
[--C-:B------:R-:W-:Y:S01]  /*1e30*/  SHF.R.S32.HI R25, RZ, 0x1f, R24.reuse ;  /* 0x0000001fff197819 */ /* 0x100fe20000011418 */
[----:B------:R-:W-:Y:S01]  /*1e40*/  IMAD.U32 R32, RZ, RZ, UR6 ;  /* 0x00000006ff207e24 */ /* 0x000fe2000f8e00ff */
[----:B------:R-:W-:Y:S01]  /*1e50*/  ISETP.GE.AND P6, PT, R16, UR22, PT ;  /* 0x0000001610007c0c */ /* 0x000fe2000bfc6270 */
[----:B------:R-:W-:Y:S01]  /*1e60*/  USHF.R.S32.HI UR4, URZ, 0x1f, UR21 ;  /* 0x0000001f3f047899 */ /* 0x000fe20008011415 */
[----:B------:R-:W-:Y:S01]  /*1e70*/  LOP3.LUT R22, R22, 0xfffffe00, R3, 0xf8, !PT ;  /* 0xfffffe0016167812 */ /* 0x000fe200078ef803 */
[----:B-1----:R-:W-:Y:S01]  /*1e80*/  IMAD.WIDE R38, R39, 0x40, R24 ;  /* 0x0000004027267825 */ /* 0x002fe200078e0218 */
[----:B------:R-:W-:Y:S01]  /*1e90*/  SHF.R.S32.HI R105, RZ, 0x5, R104 ;  /* 0x00000005ff697819 */ /* 0x000fe20000011468 */
[----:B------:R-:W-:Y:S01]  /*1ea0*/  UIMAD UR6, UR4, UR6, URZ ;  /* 0x00000006040672a4 */ /* 0x000fe2000f8e023f */
[----:B------:R-:W-:Y:S01]  /*1eb0*/  LOP3.LUT R245, R245, 0x6, RZ, 0xc0, !PT ;  /* 0x00000006f5f57812 */ /* 0x000fe200078ec0ff */
[----:B--2---:R-:W-:Y:S01]  /*1ec0*/  @!P2 IMAD R36, R39, R8, RZ ;  /* 0x000000082724a224 */ /* 0x004fe200078e02ff */
[----:B------:R-:W-:Y:S01]  /*1ed0*/  @!P1 IADD3 R28, P5, R38, 0x20, RZ ;  /* 0x00000020261c9810 */ /* 0x000fe20007fbe0ff */
[----:B------:R-:W-:Y:S01]  /*1ee0*/  UIMAD UR6, UR21, UR7, UR6 ;  /* 0x00000007150672a4 */ /* 0x000fe2000f8e0206 */
[----:B------:R-:W-:Y:S01]  /*1ef0*/  IMAD.SHL.U32 R233, R0, 0x40, RZ ;  /* 0x0000004000e97824 */ /* 0x000fe200078e00ff */
[----:B------:R-:W-:Y:S01]  /*1f00*/  LEA R244, R105, UR18, 0x4 ;  /* 0x0000001269f47c11 */ /* 0x000fe2000f8e20ff */
[----:B------:R-:W1:Y:S01]  /*1f10*/  S2UR UR4, SR_CgaCtaId ;  /* 0x00000000000479c3 */ /* 0x000e620000008800 */
[----:B------:R-:W-:Y:S01]  /*1f20*/  @!P2 IMAD R36, R38, R9, R36 ;  /* 0x000000092624a224 */ /* 0x000fe200078e0224 */
[----:B------:R-:W-:Y:S01]  /*1f30*/  UIADD3 UR20, UR20, UR14, URZ ;  /* 0x0000000e14147290 */ /* 0x000fe2000fffe03f */
[----:B------:R-:W-:Y:S01]  /*1f40*/  @!P1 IMAD.X R31, RZ, RZ, R39, P5 ;  /* 0x000000ffff1f9224 */ /* 0x000fe200028e0627 */
[----:B------:R-:W-:-:S02]  /*1f50*/  IADD3 R168, P5, R24, R15, RZ ;  /* 0x0000000f18a87210 */ /* 0x000fc40007fbe0ff */
[----:B---3--:R-:W-:Y:S02]  /*1f60*/  @!P0 LEA R29, R29, R4, 0x18 ;  /* 0x000000041d1d8211 */ /* 0x008fe400078ec0ff */
[----:B------:R-:W-:Y:S01]  /*1f70*/  IADD3 R4, P4, R23, UR26, RZ ;  /* 0x0000001a17047c10 */ /* 0x000fe2000ff9e0ff */
[----:B------:R-:W-:Y:S01]  /*1f80*/  IMAD.X R26, R25, 0x1, R13, P5 ;  /* 0x00000001191a7824 */ /* 0x000fe200028e060d */
[----:B----4-:R-:W-:Y:S01]  /*1f90*/  @!P1 LEA R27, R27, R2, 0x18 ;  /* 0x000000021b1b9211 */ /* 0x010fe200078ec0ff */
[----:B------:R-:W-:Y:S01]  /*1fa0*/  IMAD R25, R25, UR10, RZ ;  /* 0x0000000a19197c24 */ /* 0x000fe2000f8e02ff */
[----:B------:R-:W-:Y:S01]  /*1fb0*/  IADD3.X R5, R21, UR8, RZ, P4, !PT ;  /* 0x0000000815057c10 */ /* 0x000fe2000a7fe4ff */
[----:B------:R-:W2:Y:S01]  /*1fc0*/  @!P2 LDC.64 R2, c[0x0][0x210] ;  /* 0x00008400ff02ab82 */ /* 0x000ea20000000a00 */
[----:B------:R-:W-:Y:S01]  /*1fd0*/  @!P0 IADD3 R10, P4, R38, 0x10, RZ ;  /* 0x00000010260a8810 */ /* 0x000fe20007f9e0ff */
[----:B------:R-:W-:Y:S01]  /*1fe0*/  IMAD R25, R24, UR11, R25 ;  /* 0x0000000b18197c24 */ /* 0x000fe2000f8e0219 */
[----:B------:R-:W-:Y:S01]  /*1ff0*/  UIMAD.WIDE.U32 UR8, UR10, 0x20, URZ ;  /* 0x000000200a0878a5 */ /* 0x000fe2000f8e003f */
[----:B------:R-:W-:Y:S01]  /*2000*/  IMAD.WIDE.U32 R32, R32, UR21, R4 ;  /* 0x0000001520207c25 */ /* 0x000fe2000f8e0004 */
[----:B------:R-:W-:Y:S01]  /*2010*/  UIADD3 UR21, UR13, -0x1, URZ ;  /* 0xffffffff0d157890 */ /* 0x000fe2000fffe03f */
[----:B------:R-:W-:-:S02]  /*2020*/  LOP3.LUT R233, R233, 0x1c0, RZ, 0xc0, !PT ;  /* 0x000001c0e9e97812 */ /* 0x000fc400078ec0ff */
[----:B------:R-:W3:Y:S01]  /*2030*/  @!P0 LDC.64 R4, c[0x0][0x240] ;  /* 0x00009000ff048b82 */ /* 0x000ee20000000a00 */
[--C-:B------:R-:W-:Y:S01]  /*2040*/  @!P0 IMAD.X R11, RZ, RZ, R39.reuse, P4 ;  /* 0x000000ffff0b8224 */ /* 0x100fe200020e0627 */
[C---:B------:R-:W-:Y:S01]  /*2050*/  @!P6 IADD3 R30, P4, R38.reuse, 0x30, RZ ;  /* 0x00000030261ee810 */ /* 0x040fe20007f9e0ff */
[----:B------:R-:W-:Y:S01]  /*2060*/  VIADD R35, R33, UR6 ;  /* 0x0000000621237c36 */ /* 0x000fe20008000000 */
[----:B------:R-:W-:Y:S01]  /*2070*/  UMOV UR6, 0x400 ;  /* 0x0000040000067882 */ /* 0x000fe20000000000 */
[----:B------:R-:W-:Y:S01]  /*2080*/  @!P2 IMAD.MOV.U32 R34, RZ, RZ, R32 ;  /* 0x000000ffff22a224 */ /* 0x000fe200078e0020 */
[----:B-1----:R-:W-:Y:S01]  /*2090*/  ULEA UR4, UR4, UR6, 0x18 ;  /* 0x0000000604047291 */ /* 0x002fe2000f8ec03f */
[----:B------:R-:W-:Y:S01]  /*20a0*/  @!P6 IMAD.X R33, RZ, RZ, R39, P4 ;  /* 0x000000ffff21e224 */ /* 0x000fe200020e0627 */
[----:B------:R-:W-:Y:S01]  /*20b0*/  IADD3 R40, P4, R23, R14, RZ ;  /* 0x0000000e17287210 */ /* 0x000fe20007f9e0ff */
[----:B------:R-:W-:Y:S01]  /*20c0*/  @!P2 IMAD.WIDE.U32 R38, R38, R8, R34 ;  /* 0x000000082626a225 */ /* 0x000fe200078e0022 */
[----:B------:R-:W1:Y:S01]  /*20d0*/  @!P0 LDC.64 R14, c[0x0][0x210] ;  /* 0x00008400ff0e8b82 */ /* 0x000e620000000a00 */
[----:B------:R-:W-:Y:S01]  /*20e0*/  USHF.L.U32 UR25, UR21, 0x6, URZ ;  /* 0x0000000615197899 */ /* 0x000fe2000800063f */
[----:B------:R-:W-:Y:S01]  /*20f0*/  LEA R239, R22, UR4, 0x1 ;  /* 0x0000000416ef7c11 */ /* 0x000fe2000f8e08ff */
[----:B------:R-:W-:Y:S01]  /*2100*/  IMAD.X R41, R21, 0x1, R12, P4 ;  /* 0x0000000115297824 */ /* 0x000fe200020e060c */
[----:B------:R-:W-:Y:S01]  /*2110*/  ULDC.64 UR6, c[0x0][0x268] ;  /* 0x00009a0000067ab9 */ /* 0x000fe20000000a00 */
[----:B------:R-:W-:Y:S01]  /*2120*/  @!P2 IMAD.IADD R34, R39, 0x1, R36 ;  /* 0x000000012722a824 */ /* 0x000fe200078e0224 */
[----:B--2---:R-:W-:Y:S01]  /*2130*/  @!P2 LEA R36, P4, R38, R2, 0x1 ;  /* 0x000000022624a211 */ /* 0x004fe200078808ff */
[----:B------:R-:W-:Y:S01]  /*2140*/  @!P0 IMAD.MOV.U32 R39, RZ, RZ, R35 ;  /* 0x000000ffff278224 */ /* 0x000fe200078e0023 */
[----:B------:R-:W2:Y:S01]  /*2150*/  @!P1 LDC.64 R12, c[0x0][0x240] ;  /* 0x00009000ff0c9b82 */ /* 0x000ea20000000a00 */
[----:B------:R-:W-:Y:S01]  /*2160*/  IMAD.WIDE.U32 R40, R24, UR10, R40 ;  /* 0x0000000a18287c25 */ /* 0x000fe2000f8e0028 */
[----:B------:R-:W-:Y:S01]  /*2170*/  @!P2 LEA.HI.X R37, R38, R3, R34, 0x1, P4 ;  /* 0x000000032625a211 */ /* 0x000fe200020f0c22 */
[----:B------:R-:W-:-:S02]  /*2180*/  UIADD3 UR26, -UR25, UR19, URZ ;  /* 0x00000013191a7290 */ /* 0x000fc4000fffe13f */
[----:B------:R-:W-:Y:S02]  /*2190*/  @!P0 IMAD.MOV.U32 R38, RZ, RZ, R32 ;  /* 0x000000ffff268224 */ /* 0x000fe400078e0020 */
[-C--:B---3--:R-:W-:Y:S01]  /*21a0*/  @!P0 IMAD R11, R11, R4.reuse, RZ ;  /* 0x000000040b0b8224 */ /* 0x088fe200078e02ff */
[----:B------:R-:W3:Y:S01]  /*21b0*/  @!P6 LDC.64 R8, c[0x0][0x240] ;  /* 0x00009000ff08eb82 */ /* 0x000ee20000000a00 */
[----:B------:R-:W-:Y:S01]  /*21c0*/  @!P0 IMAD.WIDE.U32 R38, R10, R4, R38 ;  /* 0x000000040a268225 */ /* 0x000fe200078e0026 */
[----:B------:R-:W-:Y:S01]  /*21d0*/  @!PT LDS RZ, [RZ] ;  /* 0x00000000fffff984 */ /* 0x000fe20000000800 */
[----:B------:R-:W-:Y:S01]  /*21e0*/  @!PT LDS RZ, [RZ] ;  /* 0x00000000fffff984 */ /* 0x000fe20000000800 */
[----:B------:R-:W-:Y:S01]  /*21f0*/  @!PT LDS RZ, [RZ] ;  /* 0x00000000fffff984 */ /* 0x000fe20000000800 */
[----:B------:R-:W-:Y:S01]  /*2200*/  @!P2 LDGSTS.E.BYPASS.LTC128B.128 [R239], desc[UR16][R36.64] ;  /* 0x0000000024efafae */ /* 0x000fe2000b901d50 */
[----:B------:R-:W-:Y:S02]  /*2210*/  ISETP.GE.AND P5, PT, R24, UR26, PT ;  /* 0x0000001a18007c0c */ /* 0x000fe4000bfa6270 */
[----:B------:R-:W-:Y:S01]  /*2220*/  @!P0 IMAD R3, R10, R5, R11 ;  /* 0x000000050a038224 */ /* 0x000fe200078e020b */
[----:B------:R-:W-:Y:S01]  /*2230*/  @!P2 LDGSTS.E.BYPASS.LTC128B.128 [R239+0x2000], desc[UR16][R36.64+0x80] ;  /* 0x0200008024efafae */ /* 0x000fe2000b901d50 */
[----:B------:R-:W-:Y:S01]  /*2240*/  IMAD.IADD R2, R41, 0x1, R25 ;  /* 0x0000000129027824 */ /* 0x000fe200078e0219 */
[----:B------:R-:W4:Y:S01]  /*2250*/  @!P1 LDC.64 R10, c[0x0][0x210] ;  /* 0x00008400ff0a9b82 */ /* 0x000f220000000a00 */
[----:B------:R-:W-:Y:S01]  /*2260*/  @!P0 IMAD.IADD R34, R39, 0x1, R3 ;  /* 0x0000000127228824 */ /* 0x000fe200078e0203 */
[----:B------:R-:W-:Y:S01]  /*2270*/  @!P2 LDGSTS.E.BYPASS.LTC128B.128 [R239+0x4000], desc[UR16][R36.64+0x100] ;  /* 0x0400010024efafae */ /* 0x000fe2000b901d50 */
[----:B------:R-:W-:-:S02]  /*2280*/  IMAD.MOV.U32 R165, RZ, RZ, R40 ;  /* 0x000000ffffa57224 */ /* 0x000fc400078e0028 */
[----:B------:R-:W-:Y:S01]  /*2290*/  @!P1 IMAD.MOV.U32 R40, RZ, RZ, R32 ;  /* 0x000000ffff289224 */ /* 0x000fe200078e0020 */
[----:B------:R-:W5:Y:S01]  /*22a0*/  @!P6 S2R R3, SR_CgaCtaId ;  /* 0x000000000003e919 */ /* 0x000f620000008800 */
[----:B------:R-:W-:Y:S01]  /*22b0*/  @!P1 IMAD.MOV.U32 R41, RZ, RZ, R35 ;  /* 0x000000ffff299224 */ /* 0x000fe200078e0023 */
[----:B------:R-:W5:Y:S01]  /*22c0*/  @!P6 LDC.64 R4, c[0x0][0x210] ;  /* 0x00008400ff04eb82 */ /* 0x000f620000000a00 */
[----:B--2---:R-:W-:Y:S01]  /*22d0*/  @!P1 IMAD R31, R31, R12, RZ ;  /* 0x0000000c1f1f9224 */ /* 0x004fe200078e02ff */
[----:B------:R2:W-:Y:S01]  /*22e0*/  @!P2 LDGSTS.E.BYPASS.LTC128B.128 [R239+0x6000], desc[UR16][R36.64+0x180] ;  /* 0x0600018024efafae */ /* 0x0005e2000b901d50 */
[----:B-1----:R-:W-:Y:S01]  /*22f0*/  @!P0 LEA R14, P2, R38, R14, 0x1 ;  /* 0x0000000e260e8211 */ /* 0x002fe200078408ff */
[----:B------:R-:W-:Y:S02]  /*2300*/  @!P1 IMAD.WIDE.U32 R40, R28, R12, R40 ;  /* 0x0000000c1c289225 */ /* 0x000fe400078e0028 */
[----:B------:R-:W1:Y:S01]  /*2310*/  @!P5 S2R R12, SR_CgaCtaId ;  /* 0x00000000000cd919 */ /* 0x000e620000008800 */
[----:B------:R-:W-:Y:S01]  /*2320*/  @!P0 LEA.HI.X R15, R38, R15, R34, 0x1, P2 ;  /* 0x0000000f260f8211 */ /* 0x000fe200010f0c22 */
[----:B------:R-:W-:-:S02]  /*2330*/  @!P1 IMAD R13, R28, R13, R31 ;  /* 0x0000000d1c0d9224 */ /* 0x000fc400078e021f */
[----:B------:R-:W-:Y:S02]  /*2340*/  @!P0 IMAD R29, R22, 0x2, R29 ;  /* 0x00000002161d8824 */ /* 0x000fe400078e021d */
[----:B------:R-:W-:Y:S02]  /*2350*/  @!P1 IMAD.IADD R13, R41, 0x1, R13 ;  /* 0x00000001290d9824 */ /* 0x000fe400078e020d */
[----:B---3--:R-:W-:Y:S01]  /*2360*/  @!P6 IMAD R33, R33, R8, RZ ;  /* 0x000000082121e224 */ /* 0x008fe200078e02ff */
[----:B------:R-:W-:Y:S01]  /*2370*/  @!P0 LDGSTS.E.BYPASS.LTC128B.128 [R29+0x800], desc[UR16][R14.64] ;  /* 0x008000000e1d8fae */ /* 0x000fe2000b901d50 */
[----:B----4-:R-:W-:Y:S01]  /*2380*/  @!P1 LEA R34, P2, R40, R10, 0x1 ;  /* 0x0000000a28229211 */ /* 0x010fe200078408ff */
[----:B------:R-:W-:Y:S02]  /*2390*/  @!P1 IMAD R27, R22, 0x2, R27 ;  /* 0x00000002161b9824 */ /* 0x000fe400078e021b */
[----:B------:R-:W-:Y:S01]  /*23a0*/  @!P0 LDGSTS.E.BYPASS.LTC128B.128 [R29+0x2800], desc[UR16][R14.64+0x80] ;  /* 0x028000800e1d8fae */ /* 0x000fe2000b901d50 */
[----:B------:R-:W-:-:S02]  /*23b0*/  @!P6 IMAD R33, R30, R9, R33 ;  /* 0x000000091e21e224 */ /* 0x000fc400078e0221 */
[----:B------:R-:W-:Y:S01]  /*23c0*/  IMAD R19, R19, UR6, RZ ;  /* 0x0000000613137c24 */ /* 0x000fe2000f8e02ff */
[----:B------:R-:W-:Y:S03]  /*23d0*/  @!P0 LDGSTS.E.BYPASS.LTC128B.128 [R29+0x4800], desc[UR16][R14.64+0x100] ;  /* 0x048001000e1d8fae */ /* 0x000fe6000b901d50 */
[----:B------:R-:W-:Y:S01]  /*23e0*/  IMAD R19, R20, UR7, R19 ;  /* 0x0000000714137c24 */ /* 0x000fe2000f8e0213 */
[----:B------:R3:W-:Y:S01]  /*23f0*/  @!P0 LDGSTS.E.BYPASS.LTC128B.128 [R29+0x6800], desc[UR16][R14.64+0x180] ;  /* 0x068001800e1d8fae */ /* 0x0007e2000b901d50 */
[----:B------:R-:W-:Y:S01]  /*2400*/  ISETP.GE.AND P0, PT, R18, UR26, PT ;  /* 0x0000001a12007c0c */ /* 0x000fe2000bf06270 */
[----:B--2---:R-:W-:Y:S02]  /*2410*/  @!P6 IMAD.MOV.U32 R36, RZ, RZ, R32 ;  /* 0x000000ffff24e224 */ /* 0x004fe400078e0020 */
[----:B------:R-:W-:Y:S01]  /*2420*/  @!P6 IMAD.MOV.U32 R37, RZ, RZ, R35 ;  /* 0x000000ffff25e224 */ /* 0x000fe200078e0023 */
[----:B------:R-:W-:Y:S01]  /*2430*/  @!P1 LEA.HI.X R35, R40, R11, R13, 0x1, P2 ;  /* 0x0000000b28239211 */ /* 0x000fe200010f0c0d */
[----:B------:R-:W-:-:S02]  /*2440*/  @!P6 IMAD.WIDE.U32 R36, R30, R8, R36 ;  /* 0x000000081e24e225 */ /* 0x000fc400078e0024 */
[----:B------:R-:W2:Y:S02]  /*2450*/  @!P5 LDC.64 R8, c[0x0][0x218] ;  /* 0x00008600ff08db82 */ /* 0x000ea40000000a00 */
[----:B------:R-:W-:Y:S01]  /*2460*/  @!P1 LDGSTS.E.BYPASS.LTC128B.128 [R27+0x1000], desc[UR16][R34.64] ;  /* 0x01000000221b9fae */ /* 0x000fe2000b901d50 */
[----:B------:R-:W-:Y:S01]  /*2470*/  @!P6 IMAD.IADD R33, R37, 0x1, R33 ;  /* 0x000000012521e824 */ /* 0x000fe200078e0221 */
[C---:B-----5:R-:W-:Y:S02]  /*2480*/  @!P6 LEA R30, P2, R36.reuse, R4, 0x1 ;  /* 0x00000004241ee211 */ /* 0x060fe400078408ff */
[----:B------:R-:W-:Y:S01]  /*2490*/  @!P1 LDGSTS.E.BYPASS.LTC128B.128 [R27+0x3000], desc[UR16][R34.64+0x80] ;  /* 0x03000080221b9fae */ /* 0x000fe2000b901d50 */
[----:B------:R-:W-:Y:S02]  /*24a0*/  @!P6 MOV R4, 0x400 ;  /* 0x000004000004e802 */ /* 0x000fe40000000f00 */
[----:B------:R-:W-:Y:S01]  /*24b0*/  @!P6 LEA.HI.X R31, R36, R5, R33, 0x1, P2 ;  /* 0x00000005241fe211 */ /* 0x000fe200010f0c21 */
[----:B------:R-:W-:Y:S01]  /*24c0*/  @!P1 LDGSTS.E.BYPASS.LTC128B.128 [R27+0x5000], desc[UR16][R34.64+0x100] ;  /* 0x05000100221b9fae */ /* 0x000fe2000b901d50 */
[----:B------:R-:W-:-:S02]  /*24d0*/  @!P6 LEA R11, R3, R4, 0x18 ;  /* 0x00000004030be211 */ /* 0x000fc400078ec0ff */
[----:B------:R-:W4:Y:S01]  /*24e0*/  @!P0 LDC.64 R4, c[0x0][0x218] ;  /* 0x00008600ff048b82 */ /* 0x000f220000000a00 */
[----:B------:R4:W-:Y:S01]  /*24f0*/  @!P1 LDGSTS.E.BYPASS.LTC128B.128 [R27+0x7000], desc[UR16][R34.64+0x180] ;  /* 0x07000180221b9fae */ /* 0x0009e2000b901d50 */
[----:B------:R-:W-:Y:S01]  /*2500*/  ISETP.GE.AND P1, PT, R16, UR26, PT ;  /* 0x0000001a10007c0c */ /* 0x000fe2000bf26270 */
[----:B------:R-:W-:Y:S01]  /*2510*/  @!P6 IMAD R11, R22, 0x2, R11 ;  /* 0x00000002160be824 */ /* 0x000fe200078e020b */
[----:B------:R-:W-:Y:S01]  /*2520*/  ISETP.GE.AND P2, PT, R17, UR26, PT ;  /* 0x0000001a11007c0c */ /* 0x000fe2000bf46270 */
[----:B------:R-:W5:Y:S01]  /*2530*/  @!P0 S2R R13, SR_CgaCtaId ;  /* 0x00000000000d8919 */ /* 0x000f620000008800 */
[----:B---3--:R-:W-:Y:S01]  /*2540*/  IMAD.U32 R14, RZ, RZ, UR10 ;  /* 0x0000000aff0e7e24 */ /* 0x008fe2000f8e00ff */
[----:B------:R-:W-:Y:S01]  /*2550*/  @!P5 MOV R15, 0x400 ;  /* 0x00000400000fd802 */ /* 0x000fe20000000f00 */
[----:B------:R-:W-:Y:S03]  /*2560*/  @!P6 LDGSTS.E.BYPASS.LTC128B.128 [R11+0x1800], desc[UR16][R30.64] ;  /* 0x018000001e0befae */ /* 0x000fe6000b901d50 */
[----:B-1----:R-:W-:-:S02]  /*2570*/  @!P5 LEA R15, R12, R15, 0x18 ;  /* 0x0000000f0c0fd211 */ /* 0x002fc400078ec0ff */
[C---:B--2---:R-:W-:Y:S01]  /*2580*/  @!P5 LEA R28, P4, R165.reuse, R8, 0x1 ;  /* 0x00000008a51cd211 */ /* 0x044fe200078808ff */
[----:B------:R-:W-:Y:S01]  /*2590*/  IMAD.U32 R8, RZ, RZ, UR10 ;  /* 0x0000000aff087e24 */ /* 0x000fe2000f8e00ff */
[----:B------:R-:W1:Y:S01]  /*25a0*/  @!P1 S2R R3, SR_CgaCtaId ;  /* 0x0000000000039919 */ /* 0x000e620000008800 */
[----:B------:R-:W-:Y:S01]  /*25b0*/  @!P5 IMAD R15, R22, 0x2, R15 ;  /* 0x00000002160fd824 */ /* 0x000fe200078e020f */
[----:B------:R-:W-:Y:S01]  /*25c0*/  @!P5 LEA.HI.X R29, R165, R9, R2, 0x1, P4 ;  /* 0x00000009a51dd211 */ /* 0x000fe200020f0c02 */
[----:B------:R-:W-:Y:S01]  /*25d0*/  IMAD.U32 R9, RZ, RZ, UR11 ;  /* 0x0000000bff097e24 */ /* 0x000fe2000f8e00ff */
[----:B------:R-:W-:Y:S01]  /*25e0*/  @!P0 LEA R14, P4, R14, R165, 0x4 ;  /* 0x000000a50e0e8211 */ /* 0x000fe200078820ff */
[----:B------:R-:W2:Y:S01]  /*25f0*/  @!P2 S2R R10, SR_CgaCtaId ;  /* 0x00000000000aa919 */ /* 0x000ea20000008800 */
[----:B------:R-:W-:Y:S02]  /*2600*/  VOTEU.ALL UP0, P1 ;  /* 0x00000000003f7886 */ /* 0x000fe40000800000 */
[----:B------:R-:W-:Y:S01]  /*2610*/  @!P0 LEA.HI.X R8, R8, R2, R9, 0x4, P4 ;  /* 0x0000000208088211 */ /* 0x000fe200020f2409 */
[----:B------:R-:W-:Y:S01]  /*2620*/  @!P6 LDGSTS.E.BYPASS.LTC128B.128 [R11+0x3800], desc[UR16][R30.64+0x80] ;  /* 0x038000801e0befae */ /* 0x000fe2000b901d50 */
[----:B------:R-:W-:-:S03]  /*2630*/  IADD3 R32, P4, R23, UR24, RZ ;  /* 0x0000001817207c10 */ /* 0x000fc6000ff9e0ff */
[----:B------:R-:W-:Y:S01]  /*2640*/  @!P6 LDGSTS.E.BYPASS.LTC128B.128 [R11+0x5800], desc[UR16][R30.64+0x100] ;  /* 0x058001001e0befae */ /* 0x000fe2000b901d50 */
[----:B------:R-:W-:Y:S02]  /*2650*/  IADD3.X R33, R21, UR23, RZ, P4, !PT ;  /* 0x0000001715217c10 */ /* 0x000fe4000a7fe4ff */
[----:B----4-:R-:W-:Y:S01]  /*2660*/  @!P0 LEA R34, P4, R14, R4, 0x1 ;  /* 0x000000040e228211 */ /* 0x010fe200078808ff */
[----:B------:R3:W-:Y:S01]  /*2670*/  @!P6 LDGSTS.E.BYPASS.LTC128B.128 [R11+0x7800], desc[UR16][R30.64+0x180] ;  /* 0x078001801e0befae */ /* 0x0007e2000b901d50 */
[----:B------:R-:W-:Y:S01]  /*2680*/  @!P0 MOV R4, 0x400 ;  /* 0x0000040000048802 */ /* 0x000fe20000000f00 */
[----:B------:R-:W-:Y:S01]  /*2690*/  IMAD.WIDE.U32 R32, R20, UR6, R32 ;  /* 0x0000000614207c25 */ /* 0x000fe2000f8e0020 */
[----:B------:R-:W-:Y:S01]  /*26a0*/  @!P0 LEA.HI.X R35, R14, R5, R8, 0x1, P4 ;  /* 0x000000050e238211 */ /* 0x000fe200020f0c08 */
[----:B------:R-:W-:Y:S01]  /*26b0*/  @!P5 LDGSTS.E.BYPASS.LTC128B.128 [R15+0x8000], desc[UR16][R28.64] ;  /* 0x080000001c0fdfae */ /* 0x000fe2000b901d50 */
[----:B-----5:R-:W-:Y:S01]  /*26c0*/  @!P0 LEA R13, R13, R4, 0x18 ;  /* 0x000000040d0d8211 */ /* 0x020fe200078ec0ff */
[----:B------:R-:W4:Y:S01]  /*26d0*/  @!P2 LDC.64 R8, c[0x0][0x218] ;  /* 0x00008600ff08ab82 */ /* 0x000f220000000a00 */
[----:B------:R-:W-:Y:S01]  /*26e0*/  @!P1 MOV R4, 0x400 ;  /* 0x0000040000049802 */ /* 0x000fe20000000f00 */
[----:B------:R-:W-:Y:S01]  /*26f0*/  @!P5 LDGSTS.E.BYPASS.LTC128B.128 [R15+0xa000], desc[UR16][R28.64+0x80] ;  /* 0x0a0000801c0fdfae */ /* 0x000fe2000b901d50 */
[----:B------:R-:W-:Y:S01]  /*2700*/  USHF.L.U32 UR6, UR11, 0x5, URZ ;  /* 0x000000050b067899 */ /* 0x000fe2000800063f */
[----:B------:R-:W-:Y:S01]  /*2710*/  @!P0 IMAD R13, R22, 0x2, R13 ;  /* 0x00000002160d8824 */ /* 0x000fe200078e020d */
[----:B------:R-:W-:Y:S01]  /*2720*/  ISETP.GE.AND P4, PT, R16, UR26, PT ;  /* 0x0000001a10007c0c */ /* 0x000fe2000bf86270 */
[----:B------:R-:W-:Y:S01]  /*2730*/  @!P5 LDGSTS.E.BYPASS.LTC128B.128 [R15+0xc000], desc[UR16][R28.64+0x100] ;  /* 0x0c0001001c0fdfae */ /* 0x000fe2000b901d50 */
[----:B------:R-:W-:Y:S01]  /*2740*/  @!P1 IMAD.MOV.U32 R16, RZ, RZ, R165 ;  /* 0x000000ffff109224 */ /* 0x000fe200078e00a5 */
[----:B------:R-:W-:Y:S01]  /*2750*/  ISETP.GE.AND P6, PT, R18, UR26, PT ;  /* 0x0000001a12007c0c */ /* 0x000fe2000bfc6270 */
[----:B------:R-:W-:Y:S01]  /*2760*/  IMAD.IADD R33, R33, 0x1, R19 ;  /* 0x0000000121217824 */ /* 0x000fe200078e0213 */
[----:B-1----:R-:W-:Y:S01]  /*2770*/  @!P1 LEA R3, R3, R4, 0x18 ;  /* 0x0000000403039211 */ /* 0x002fe200078ec0ff */
[----:B------:R1:W-:Y:S01]  /*2780*/  @!P5 LDGSTS.E.BYPASS.LTC128B.128 [R15+0xe000], desc[UR16][R28.64+0x180] ;  /* 0x0e0001801c0fdfae */ /* 0x0003e2000b901d50 */
[----:B------:R-:W5:Y:S01]  /*2790*/  @!P1 LDC.64 R4, c[0x0][0x218] ;  /* 0x00008600ff049b82 */ /* 0x000f620000000a00 */
[----:B------:R-:W-:Y:S01]  /*27a0*/  ISETP.GE.AND P5, PT, R17, UR26, PT ;  /* 0x0000001a11007c0c */ /* 0x000fe2000bfa6270 */
[----:B------:R-:W-:Y:S01]  /*27b0*/  @!P1 IMAD.MOV.U32 R17, RZ, RZ, R2 ;  /* 0x000000ffff119224 */ /* 0x000fe200078e0002 */
[----:B------:R-:W-:Y:S01]  /*27c0*/  @!P0 LDGSTS.E.BYPASS.LTC128B.128 [R13+0x8800], desc[UR16][R34.64] ;  /* 0x08800000220d8fae */ /* 0x000fe2000b901d50 */
[----:B------:R-:W-:-:S03]  /*27d0*/  @!P1 IMAD R3, R22, 0x2, R3 ;  /* 0x0000000216039824 */ /* 0x000fc600078e0203 */
[----:B------:R-:W-:Y:S01]  /*27e0*/  @!P0 LDGSTS.E.BYPASS.LTC128B.128 [R13+0xa800], desc[UR16][R34.64+0x80] ;  /* 0x0a800080220d8fae */ /* 0x000fe2000b901d50 */
[----:B---3--:R-:W-:-:S03]  /*27f0*/  @!P2 MOV R11, 0x400 ;  /* 0x00000400000ba802 */ /* 0x008fc60000000f00 */
[----:B------:R-:W-:Y:S01]  /*2800*/  @!P0 LDGSTS.E.BYPASS.LTC128B.128 [R13+0xc800], desc[UR16][R34.64+0x100] ;  /* 0x0c800100220d8fae */ /* 0x000fe2000b901d50 */
[----:B--2---:R-:W-:Y:S01]  /*2810*/  @!P2 LEA R11, R10, R11, 0x18 ;  /* 0x0000000b0a0ba211 */ /* 0x004fe200078ec0ff */
[----:B------:R-:W-:Y:S02]  /*2820*/  IMAD.U32 R10, RZ, RZ, UR10 ;  /* 0x0000000aff0a7e24 */ /* 0x000fe4000f8e00ff */
[----:B------:R2:W-:Y:S01]  /*2830*/  @!P0 LDGSTS.E.BYPASS.LTC128B.128 [R13+0xe800], desc[UR16][R34.64+0x180] ;  /* 0x0e800180220d8fae */ /* 0x0005e2000b901d50 */
[----:B------:R-:W-:Y:S01]  /*2840*/  @!P2 IADD3 R12, P0, R165, UR8, RZ ;  /* 0x00000008a50cac10 */ /* 0x000fe2000ff1e0ff */
[----:B------:R-:W-:Y:S01]  /*2850*/  @!UP0 UIMAD UR8, UR11, 0x30, URZ ;  /* 0x000000300b0888a4 */ /* 0x000fe2000f8e023f */
[----:B------:R-:W-:Y:S01]  /*2860*/  @!P1 IMAD.WIDE.U32 R16, R10, 0x30, R16 ;  /* 0x000000300a109825 */ /* 0x000fe200078e0010 */
[----:B------:R-:W-:-:S03]  /*2870*/  VOTEU.ALL UP0, P4 ;  /* 0x00000000003f7886 */ /* 0x000fc60002000000 */
[----:B------:R-:W-:Y:S02]  /*2880*/  @!P2 IMAD R11, R22, 0x2, R11 ;  /* 0x00000002160ba824 */ /* 0x000fe400078e020b */
[----:B------:R-:W-:Y:S01]  /*2890*/  @!P1 VIADD R10, R17, UR8 ;  /* 0x00000008110a9c36 */ /* 0x000fe20008000000 */
[----:B------:R-:W-:Y:S01]  /*28a0*/  LEA.HI R17, R7, R6, RZ, 0x4 ;  /* 0x0000000607117211 */ /* 0x000fe200078f20ff */
[----:B-1----:R-:W-:Y:S01]  /*28b0*/  IMAD.U32 R15, RZ, RZ, UR6 ;  /* 0x00000006ff0f7e24 */ /* 0x002fe2000f8e00ff */
[----:B------:R-:W-:Y:S02]  /*28c0*/  ULDC.64 UR6, c[0x0][0x250] ;  /* 0x0000940000067ab9 */ /* 0x000fe40000000a00 */
[----:B------:R-:W-:Y:S01]  /*28d0*/  USHF.L.U32 UR23, UR7, 0x5, URZ ;  /* 0x0000000507177899 */ /* 0x000fe2000800063f */
[----:B------:R-:W-:Y:S01]  /*28e0*/  IMAD.U32 R7, RZ, RZ, UR6 ;  /* 0x00000006ff077e24 */ /* 0x000fe2000f8e00ff */
[----:B------:R-:W-:Y:S01]  /*28f0*/  @!P2 IADD3.X R15, R2, UR9, R15, P0, !PT ;  /* 0x00000009020fac10 */ /* 0x000fe200087fe40f */
[----:B------:R-:W-:Y:S01]  /*2900*/  ULDC.64 UR8, c[0x0][0x220] ;  /* 0x0000880000087ab9 */ /* 0x000fe20000000a00 */
[----:B----4-:R-:W-:-:S04]  /*2910*/  @!P2 LEA R8, P0, R12, R8, 0x1 ;  /* 0x000000080c08a211 */ /* 0x010fc800078008ff */
[----:B------:R-:W-:Y:S01]  /*2920*/  @!P2 LEA.HI.X R9, R12, R9, R15, 0x1, P0 ;  /* 0x000000090c09a211 */ /* 0x000fe200000f0c0f */
[----:B------:R-:W-:Y:S01]  /*2930*/  IMAD.U32 R12, RZ, RZ, UR6 ;  /* 0x00000006ff0c7e24 */ /* 0x000fe2000f8e00ff */
[----:B-----5:R-:W-:-:S03]  /*2940*/  @!P1 LEA R14, P0, R16, R4, 0x1 ;  /* 0x00000004100e9211 */ /* 0x020fc600078008ff */
[----:B------:R-:W-:Y:S01]  /*2950*/  @!P2 LDGSTS.E.BYPASS.LTC128B.128 [R11+0x9000], desc[UR16][R8.64] ;  /* 0x09000000080bafae */ /* 0x000fe2000b901d50 */
[----:B------:R-:W-:Y:S01]  /*2960*/  @!P1 LEA.HI.X R15, R16, R5, R10, 0x1, P0 ;  /* 0x00000005100f9211 */ /* 0x000fe200000f0c0a */
[----:B--2---:R-:W-:Y:S01]  /*2970*/  IMAD R13, R26, UR6, RZ ;  /* 0x000000061a0d7c24 */ /* 0x004fe2000f8e02ff */
[----:B------:R-:W-:Y:S01]  /*2980*/  LOP3.LUT R5, R17, 0xfffffff0, RZ, 0xc0, !PT ;  /* 0xfffffff011057812 */ /* 0x000fe200078ec0ff */
[----:B------:R-:W-:Y:S01]  /*2990*/  @!P2 LDGSTS.E.BYPASS.LTC128B.128 [R11+0xb000], desc[UR16][R8.64+0x80] ;  /* 0x0b000080080bafae */ /* 0x000fe2000b901d50 */
[----:B------:R-:W-:Y:S01]  /*29a0*/  SHF.R.S32.HI R10, RZ, 0x4, R17 ;  /* 0x00000004ff0a7819 */ /* 0x000fe20000011411 */
[C---:B------:R-:W-:Y:S02]  /*29b0*/  IMAD R13, R168.reuse, UR7, R13 ;  /* 0x00000007a80d7c24 */ /* 0x040fe4000f8e020d */
[----:B------:R-:W-:Y:S01]  /*29c0*/  @!P2 LDGSTS.E.BYPASS.LTC128B.128 [R11+0xd000], desc[UR16][R8.64+0x100] ;  /* 0x0d000100080bafae */ /* 0x000fe2000b901d50 */
[----:B------:R-:W-:-:S03]  /*29d0*/  IMAD.WIDE.U32 R168, R168, UR6, R32 ;  /* 0x00000006a8a87c25 */ /* 0x000fc6000f8e0020 */
[----:B------:R1:W-:Y:S01]  /*29e0*/  @!P2 LDGSTS.E.BYPASS.LTC128B.128 [R11+0xf000], desc[UR16][R8.64+0x180] ;  /* 0x0f000180080bafae */ /* 0x0003e2000b901d50 */
[----:B------:R-:W-:Y:S01]  /*29f0*/  IMAD.IADD R5, R6, 0x1, -R5 ;  /* 0x0000000106057824 */ /* 0x000fe200078e0a05 */
[C---:B------:R-:W-:Y:S01]  /*2a00*/  LEA R236, P0, R168.reuse, UR8, 0x1 ;  /* 0x00000008a8ec7c11 */ /* 0x040fe2000f8008ff */
[----:B------:R-:W-:Y:S01]  /*2a10*/  IMAD.IADD R166, R169, 0x1, R13 ;  /* 0x00000001a9a67824 */ /* 0x000fe200078e020d */
[----:B------:R-:W-:Y:S02]  /*2a20*/  @!P1 LDGSTS.E.BYPASS.LTC128B.128 [R3+0x9800], desc[UR16][R14.64] ;  /* 0x098000000e039fae */ /* 0x000fe4000b901d50 */
[----:B------:R-:W-:Y:S01]  /*2a30*/  SHF.R.S32.HI R4, RZ, 0x1f, R5 ;  /* 0x0000001fff047819 */ /* 0x000fe20000011405 */
[----:B------:R-:W-:Y:S01]  /*2a40*/  @!P4 IMAD.MOV.U32 R234, RZ, RZ, R236 ;  /* 0x000000ffffeac224 */ /* 0x000fe200078e00ec */
[----:B------:R-:W-:Y:S01]  /*2a50*/  @!P1 LDGSTS.E.BYPASS.LTC128B.128 [R3+0xb800], desc[UR16][R14.64+0x80] ;  /* 0x0b8000800e039fae */ /* 0x000fe2000b901d50 */
[----:B------:R-:W-:Y:S02]  /*2a60*/  LEA.HI.X R235, R168, UR9, R166, 0x1, P0 ;  /* 0x00000009a8eb7c11 */ /* 0x000fe400080f0ca6 */
[----:B------:R-:W-:Y:S01]  /*2a70*/  LEA.HI R4, R4, R5, RZ, 0x3 ;  /* 0x0000000504047211 */ /* 0x000fe200078f18ff */
[----:B------:R-:W-:Y:S01]  /*2a80*/  @!P1 LDGSTS.E.BYPASS.LTC128B.128 [R3+0xd800], desc[UR16][R14.64+0x100] ;  /* 0x0d8001000e039fae */ /* 0x000fe2000b901d50 */
[----:B------:R-:W-:-:S03]  /*2a90*/  @!P4 IMAD.WIDE.U32 R12, R12, 0x60, R234 ;  /* 0x000000600c0cc825 */ /* 0x000fc600078e00ea */
[----:B------:R2:W-:Y:S01]  /*2aa0*/  @!P1 LDGSTS.E.BYPASS.LTC128B.128 [R3+0xf800], desc[UR16][R14.64+0x180] ;  /* 0x0f8001800e039fae */ /* 0x0005e2000b901d50 */
[C---:B------:R-:W-:Y:S01]  /*2ab0*/  ISETP.GE.AND P1, PT, R24.reuse, UR26, PT ;  /* 0x0000001a18007c0c */ /* 0x040fe2000bf26270 */
[----:B------:R-:W-:Y:S02]  /*2ac0*/  UIMAD.WIDE.U32 UR26, UR6, 0x20, URZ ;  /* 0x00000020061a78a5 */ /* 0x000fe4000f8e003f */
[----:B------:R-:W0:Y:S01]  /*2ad0*/  LDGDEPBAR ;  /* 0x00000000000079af */ /* 0x000e220000000000 */
[----:B-1----:R-:W-:Y:S01]  /*2ae0*/  LEA.HI R9, R17, R10, RZ, 0x1 ;  /* 0x0000000a11097211 */ /* 0x002fe200078f08ff */
[----:B------:R-:W-:-:S08]  /*2af0*/  IMAD.SHL.U32 R8, R24, 0x8, RZ ;  /* 0x0000000818087824 */ /* 0x000fd000078e00ff */
[----:B------:R-:W-:Y:S01]  /*2b00*/  @!P1 IMAD.MOV.U32 R234, RZ, RZ, R236 ;  /* 0x000000ffffea9224 */ /* 0x000fe200078e00ec */
[----:B------:R-:W-:Y:S02]  /*2b10*/  LOP3.LUT R8, R233, 0x8, R8, 0xf8, !PT ;  /* 0x00000008e9087812 */ /* 0x000fe400078ef808 */
[----:B------:R-:W-:-:S04]  /*2b20*/  SHF.R.U32.HI R233, RZ, 0x3, R233 ;  /* 0x00000003ffe97819 */ /* 0x000fc800000116e9 */
[----:B------:R-:W-:Y:S01]  /*2b30*/  LOP3.LUT R233, R8, R233, RZ, 0x3c, !PT ;  /* 0x000000e908e97212 */ /* 0x000fe200078e3cff */
[----:B------:R-:W-:Y:S01]  /*2b40*/  IMAD.U32 R8, RZ, RZ, UR7 ;  /* 0x00000007ff087e24 */ /* 0x000fe2000f8e00ff */
[----:B--2---:R-:W-:Y:S01]  /*2b50*/  LOP3.LUT R3, R9, 0xfffffffe, RZ, 0xc0, !PT ;  /* 0xfffffffe09037812 */ /* 0x004fe200078ec0ff */
[----:B------:R-:W-:-:S04]  /*2b60*/  DEPBAR.LE SB0, 0x0 ;  /* 0x000080000000791a */ /* 0x000fc80000000000 */
[----:B------:R-:W-:Y:S01]  /*2b70*/  BAR.SYNC.DEFER_BLOCKING 0x0 ;  /* 0x0000000000007b1d */ /* 0x000fe20000010000 */
[----:B------:R-:W-:Y:S01]  /*2b80*/  LOP3.LUT R14, R4, 0xfffffff8, RZ, 0xc0, !PT ;  /* 0xfffffff8040e7812 */ /* 0x000fe200078ec0ff */
[----:B------:R-:W-:Y:S02]  /*2b90*/  IMAD.IADD R10, R10, 0x1, -R3 ;  /* 0x000000010a0a7824 */ /* 0x000fe400078e0a03 */
[----:B------:R-:W-:Y:S02]  /*2ba0*/  IMAD.SHL.U32 R4, R4, 0x40, RZ ;  /* 0x0000004004047824 */ /* 0x000fe400078e00ff */
[----:B------:R-:W-:Y:S02]  /*2bb0*/  IMAD.IADD R3, R5, 0x1, -R14 ;  /* 0x0000000105037824 */ /* 0x000fe400078e0a0e */
[----:B------:R-:W-:Y:S01]  /*2bc0*/  IMAD R233, R10, 0x200, R233 ;  /* 0x000002000ae97824 */ /* 0x000fe200078e02e9 */
[----:B------:R-:W-:Y:S01]  /*2bd0*/  LOP3.LUT R4, R4, 0xfffffe00, RZ, 0xc0, !PT ;  /* 0xfffffe0004047812 */ /* 0x000fe200078ec0ff */
[----:B------:R-:W-:-:S02]  /*2be0*/  IMAD.SHL.U32 R10, R10, 0x8, RZ ;  /* 0x000000080a0a7824 */ /* 0x000fc400078e00ff */
[----:B------:R-:W-:Y:S01]  /*2bf0*/  IMAD.U32 R14, RZ, RZ, UR23 ;  /* 0x00000017ff0e7e24 */ /* 0x000fe2000f8e00ff */
[----:B------:R-:W-:Y:S01]  /*2c00*/  @!UP0 UIMAD UR23, UR7, 0x60, URZ ;  /* 0x00000060071788a4 */ /* 0x000fe2000f8e023f */
[----:B------:R-:W-:Y:S01]  /*2c10*/  IMAD.U32 R5, RZ, RZ, UR6 ;  /* 0x00000006ff057e24 */ /* 0x000fe2000f8e00ff */
[----:B------:R-:W-:Y:S01]  /*2c20*/  LEA R233, R233, UR4, 0x1 ;  /* 0x00000004e9e97c11 */ /* 0x000fe2000f8e08ff */
[----:B------:R-:W-:-:S03]  /*2c30*/  UISETP.GT.AND UP0, UPT, UR21, UR5, UPT ;  /* 0x000000051500728c */ /* 0x000fc6000bf04270 */
[----:B------:R-:W-:Y:S01]  /*2c40*/  @!P4 VIADD R13, R13, UR23 ;  /* 0x000000170d0dcc36 */ /* 0x000fe20008000000 */
[----:B------:R-:W-:Y:S01]  /*2c50*/  ULDC UR23, c[0x0][0x39c] ;  /* 0x0000e70000177ab9 */ /* 0x000fe20000000800 */
        /* <DEDUP_REMOVED lines=12> */
[C---:B------:R-:W-:Y:S01]  /*2d20*/  R2P PR, R3.reuse, 0x6 ;  /* 0x0000000603007804 */ /* 0x040fe20000000000 */
[----:B------:R-:W-:Y:S01]  /*2d30*/  IMAD.SHL.U32 R3, R3, 0x40, RZ ;  /* 0x0000004003037824 */ /* 0x000fe200078e00ff */
[----:B------:R-:W-:Y:S01]  /*2d40*/  @!P6 IADD3 R16, P0, R236, UR26, RZ ;  /* 0x0000001aec10ec10 */ /* 0x000fe2000ff1e0ff */
[----:B------:R-:W-:Y:S03]  /*2d50*/  @P6 STS.128 [R239+0x10800], RZ ;  /* 0x010800ffef006388 */ /* 0x000fe60000000c00 */
[----:B------:R-:W-:Y:S01]  /*2d60*/  LOP3.LUT R3, R3, 0x1c0, RZ, 0xc0, !PT ;  /* 0x000001c003037812 */ /* 0x000fe200078ec0ff */
[----:B------:R-:W-:Y:S01]  /*2d70*/  @P6 STS.128 [R239+0x12800], RZ ;  /* 0x012800ffef006388 */ /* 0x000fe20000000c00 */
[----:B------:R-:W-:-:S02]  /*2d80*/  @!P6 IADD3.X R17, R235, UR27, R14, P0, !PT ;  /* 0x0000001beb11ec10 */ /* 0x000fc400087fe40e */
[----:B------:R-:W-:Y:S01]  /*2d90*/  LOP3.LUT R10, R3, 0x8, R10, 0xf8, !PT ;  /* 0x00000008030a7812 */ /* 0x000fe200078ef80a */
[----:B------:R-:W-:Y:S01]  /*2da0*/  @P6 STS.128 [R239+0x14800], RZ ;  /* 0x014800ffef006388 */ /* 0x000fe20000000c00 */
[----:B------:R-:W-:Y:S02]  /*2db0*/  SHF.R.U32.HI R3, RZ, 0x3, R3 ;  /* 0x00000003ff037819 */ /* 0x000fe40000011603 */
[----:B------:R-:W-:Y:S01]  /*2dc0*/  @!P5 LEA R14, P0, R7, R236, 0x6 ;  /* 0x000000ec070ed211 */ /* 0x000fe200078030ff */
[----:B------:R-:W-:Y:S01]  /*2dd0*/  @P6 STS.128 [R239+0x16800], RZ ;  /* 0x016800ffef006388 */ /* 0x000fe20000000c00 */
[----:B------:R-:W-:Y:S01]  /*2de0*/  LOP3.LUT R3, R10, R3, RZ, 0x3c, !PT ;  /* 0x000000030a037212 */ /* 0x000fe200078e3cff */
[----:B------:R-:W-:Y:S01]  /*2df0*/  IMAD.MOV.U32 R7, RZ, RZ, 0x10 ;  /* 0x00000010ff077424 */ /* 0x000fe200078e00ff */
[----:B------:R-:W-:Y:S01]  /*2e00*/  @!P5 LEA.HI.X R15, R5, R235, R8, 0x6, P0 ;  /* 0x000000eb050fd211 */ /* 0x000fe200000f3408 */
[----:B------:R-:W-:Y:S01]  /*2e10*/  @!PT LDS RZ, [RZ] ;  /* 0x00000000fffff984 */ /* 0x000fe20000000800 */
[----:B------:R-:W-:Y:S01]  /*2e20*/  @!PT LDS RZ, [RZ] ;  /* 0x00000000fffff984 */ /* 0x000fe20000000800 */
[----:B------:R-:W-:Y:S01]  /*2e30*/  @!PT LDS RZ, [RZ] ;  /* 0x00000000fffff984 */ /* 0x000fe20000000800 */
[----:B------:R-:W-:Y:S01]  /*2e40*/  @!P6 LDGSTS.E.BYPASS.LTC128B.128 [R239+0x10800], desc[UR16][R16.64] ;  /* 0x1080000010efefae */ /* 0x000fe2000b901d50 */
[----:B------:R-:W-:-:S02]  /*2e50*/  IMAD.MOV.U32 R5, RZ, RZ, 0x20 ;  /* 0x00000020ff057424 */ /* 0x000fc400078e00ff */
[----:B------:R-:W-:Y:S01]  /*2e60*/  SEL R7, R7, 0xfffffff0, !P1 ;  /* 0xfffffff007077807 */ /* 0x000fe20004800000 */
[----:B------:R-:W-:Y:S01]  /*2e70*/  @!P6 LDGSTS.E.BYPASS.LTC128B.128 [R239+0x12800], desc[UR16][R16.64+0x80] ;  /* 0x1280008010efefae */ /* 0x000fe2000b901d50 */
[----:B------:R-:W-:Y:S01]  /*2e80*/  IMAD.IADD R228, R4, 0x1, R3 ;  /* 0x0000000104e47824 */ /* 0x000fe200078e0203 */
[----:B------:R-:W-:Y:S01]  /*2e90*/  SEL R5, R5, 0xffffffe0, !P2 ;  /* 0xffffffe005057807 */ /* 0x000fe20005000000 */
[----:B-1----:R-:W-:Y:S01]  /*2ea0*/  IMAD R234, R105, 0x400, R4 ;  /* 0x0000040069ea7824 */ /* 0x002fe200078e0204 */
[----:B------:R-:W-:Y:S01]  /*2eb0*/  @!P6 LDGSTS.E.BYPASS.LTC128B.128 [R239+0x14800], desc[UR16][R16.64+0x100] ;  /* 0x1480010010efefae */ /* 0x000fe2000b901d50 */
[----:B------:R-:W-:Y:S01]  /*2ec0*/  R2P PR, R0, 0x6 ;  /* 0x0000000600007804 */ /* 0x000fe20000000000 */
[----:B------:R-:W-:Y:S02]  /*2ed0*/  VIADD R0, R233, 0x8000 ;  /* 0x00008000e9007836 */ /* 0x000fe40000000000 */
[----:B------:R-:W-:Y:S01]  /*2ee0*/  @!P6 LDGSTS.E.BYPASS.LTC128B.128 [R239+0x16800], desc[UR16][R16.64+0x180] ;  /* 0x1680018010efefae */ /* 0x000fe2000b901d50 */
[----:B------:R-:W-:-:S03]  /*2ef0*/  IMAD.IADD R234, R3, 0x1, R234 ;  /* 0x0000000103ea7824 */ /* 0x000fc600078e02ea */
[----:B------:R-:W-:Y:S02]  /*2f00*/  @P5 STS.128 [R239+0x11000], RZ ;  /* 0x011000ffef005388 */ /* 0x000fe40000000c00 */
[----:B------:R-:W-:Y:S02]  /*2f10*/  LEA R234, R234, UR4, 0x1 ;  /* 0x00000004eaea7c11 */ /* 0x000fe4000f8e08ff */
[----:B------:R-:W-:Y:S02]  /*2f20*/  @P5 STS.128 [R239+0x13000], RZ ;  /* 0x013000ffef005388 */ /* 0x000fe40000000c00 */
[----:B------:R-:W-:Y:S02]  /*2f30*/  @P1 VIADD R231, R0, 0xffffffe0 ;  /* 0xffffffe000e71836 */ /* 0x000fe40000000000 */
[----:B------:R-:W-:Y:S01]  /*2f40*/  @P5 STS.128 [R239+0x15000], RZ ;  /* 0x015000ffef005388 */ /* 0x000fe20000000c00 */
[--C-:B------:R-:W-:Y:S02]  /*2f50*/  IMAD R232, R7, 0x2, R234.reuse ;  /* 0x0000000207e87824 */ /* 0x100fe400078e02ea */
[----:B------:R-:W-:Y:S01]  /*2f60*/  IMAD.MOV.U32 R0, RZ, RZ, 0x40 ;  /* 0x00000040ff007424 */ /* 0x000fe200078e00ff */
[----:B------:R-:W-:Y:S01]  /*2f70*/  @P5 STS.128 [R239+0x17000], RZ ;  /* 0x017000ffef005388 */ /* 0x000fe20000000c00 */
[----:B------:R-:W-:-:S02]  /*2f80*/  IMAD R230, R5, 0x2, R234 ;  /* 0x0000000205e67824 */ /* 0x000fc400078e02ea */
[----:B------:R-:W-:Y:S01]  /*2f90*/  IMAD R229, R5, 0x2, R232 ;  /* 0x0000000205e57824 */ /* 0x000fe200078e02e8 */
[----:B------:R-:W-:Y:S01]  /*2fa0*/  @!PT LDS RZ, [RZ] ;  /* 0x00000000fffff984 */ /* 0x000fe20000000800 */
[----:B------:R-:W-:Y:S01]  /*2fb0*/  @!PT LDS RZ, [RZ] ;  /* 0x00000000fffff984 */ /* 0x000fe20000000800 */
[----:B------:R-:W-:Y:S01]  /*2fc0*/  @!PT LDS RZ, [RZ] ;  /* 0x00000000fffff984 */ /* 0x000fe20000000800 */
[----:B------:R-:W-:Y:S01]  /*2fd0*/  @!P5 LDGSTS.E.BYPASS.LTC128B.128 [R239+0x11000], desc[UR16][R14.64] ;  /* 0x110000000eefdfae */ /* 0x000fe2000b901d50 */
[----:B------:R-:W-:Y:S01]  /*2fe0*/  SEL R0, R0, 0xffffffc0, !P2 ;  /* 0xffffffc000007807 */ /* 0x000fe20005000000 */
[C---:B------:R-:W-:Y:S02]  /*2ff0*/  VIADD R223, R231.reuse, 0x800 ;  /* 0x00000800e7df7836 */ /* 0x040fe40000000000 */
[----:B------:R-:W-:Y:S01]  /*3000*/  @!P5 LDGSTS.E.BYPASS.LTC128B.128 [R239+0x13000], desc[UR16][R14.64+0x80] ;  /* 0x130000800eefdfae */ /* 0x000fe2000b901d50 */
[----:B------:R-:W-:Y:S02]  /*3010*/  VIADD R222, R231, 0x1000 ;  /* 0x00001000e7de7836 */ /* 0x000fe40000000000 */
[----:B------:R-:W-:Y:S01]  /*3020*/  IMAD.IADD R227, R233, 0x1, R0 ;  /* 0x00000001e9e37824 */ /* 0x000fe200078e0200 */
[----:B------:R-:W-:Y:S01]  /*3030*/  @!P5 LDGSTS.E.BYPASS.LTC128B.128 [R239+0x15000], desc[UR16][R14.64+0x100] ;  /* 0x150001000eefdfae */ /* 0x000fe2000b901d50 */
[----:B------:R-:W-:-:S02]  /*3040*/  IMAD.IADD R220, R0, 0x1, R231 ;  /* 0x0000000100dc7824 */ /* 0x000fc400078e02e7 */
[C---:B------:R-:W-:Y:S01]  /*3050*/  VIADD R221, R231.reuse, 0x1800 ;  /* 0x00001800e7dd7836 */ /* 0x040fe20000000000 */
[----:B------:R-:W-:Y:S01]  /*3060*/  @!P5 LDGSTS.E.BYPASS.LTC128B.128 [R239+0x17000], desc[UR16][R14.64+0x180] ;  /* 0x170001800eefdfae */ /* 0x000fe2000b901d50 */
        /* <DEDUP_REMOVED lines=19> */
[----:B------:R-:W-:Y:S01]  /*31a0*/  VIADD R208, R231, 0x7800 ;  /* 0x00007800e7d07836 */ /* 0x000fe20000000000 */
        /* <DEDUP_REMOVED lines=9> */
[----:B------:R-:W5:Y:S04]  /*3240*/  LDSM.16.M88.4 R20, [R233+0x9800] ;  /* 0x00980000e914783b */ /* 0x000f680000000200 */
[----:B------:R-:W-:Y:S04]  /*3250*/  LDSM.16.M88.4 R68, [R230] ;  /* 0x00000000e644783b */ /* 0x000fe80000000200 */
[----:B-1----:R-:W1:Y:S04]  /*3260*/  LDSM.16.M88.4 R12, [R227+0x8000] ;  /* 0x00800000e30c783b */ /* 0x002e680000000200 */
[----:B------:R-:W1:Y:S04]  /*3270*/  LDSM.16.M88.4 R64, [R231+0x800] ;  /* 0x00080000e740783b */ /* 0x000e680000000200 */
[----:B------:R-:W1:Y:S01]  /*3280*/  LDSM.16.M88.4 R56, [R231+0x1000] ;  /* 0x00100000e738783b */ /* 0x000e620000000200 */
[C---:B--2---:R-:W-:Y:S03]  /*3290*/  HMMA.16816.F32 R16, R28.reuse, R24, RZ ;  /* 0x000000181c10723c */ /* 0x044fe600000018ff */
[----:B------:R-:W2:Y:S04]  /*32a0*/  LDSM.16.M88.4 R44, [R231+0x1800] ;  /* 0x00180000e72c783b */ /* 0x000ea80000000200 */
[----:B------:R-:W-:Y:S01]  /*32b0*/  LDSM.16.M88.4 R80, [R227+0x8800] ;  /* 0x00880000e350783b */ /* 0x000fe20000000200 */
[C---:B------:R-:W-:Y:S03]  /*32c0*/  HMMA.16816.F32 R24, R28.reuse, R26, RZ ;  /* 0x0000001a1c18723c */ /* 0x040fe600000018ff */
[----:B------:R-:W-:Y:S03]  /*32d0*/  LDSM.16.M88.4 R60, [R227+0x9000] ;  /* 0x00900000e33c783b */ /* 0x000fe60000000200 */
[C---:B---3--:R-:W-:Y:S01]  /*32e0*/  HMMA.16816.F32 R32, R28.reuse, R52, RZ ;  /* 0x000000341c20723c */ /* 0x048fe200000018ff */
[----:B------:R-:W-:Y:S04]  /*32f0*/  LDSM.16.M88.4 R40, [R227+0x9800] ;  /* 0x00980000e328783b */ /* 0x000fe80000000200 */
[----:B------:R-:W-:Y:S01]  /*3300*/  LDSM.16.M88.4 R84, [R229+0x4000] ;  /* 0x00400000e554783b */ /* 0x000fe20000000200 */
[C---:B------:R-:W-:Y:S03]  /*3310*/  HMMA.16816.F32 R52, R28.reuse, R54, RZ ;  /* 0x000000361c34723c */ /* 0x040fe600000018ff */
[----:B------:R-:W-:Y:S03]  /*3320*/  LDSM.16.M88.4 R100, [R220+0x4800] ;  /* 0x00480000dc64783b */ /* 0x000fe60000000200 */
[----:B----4-:R-:W-:Y:S01]  /*3330*/  HMMA.16816.F32 R48, R28, R76, RZ ;  /* 0x0000004c1c30723c */ /* 0x010fe200000018ff */
[----:B------:R-:W-:Y:S04]  /*3340*/  LDSM.16.M88.4 R92, [R233+0xe800] ;  /* 0x00e80000e95c783b */ /* 0x000fe80000000200 */
[----:B------:R-:W-:Y:S01]  /*3350*/  LDSM.16.M88.4 R96, [R220+0x5000] ;  /* 0x00500000dc60783b */ /* 0x000fe20000000200 */
[----:B------:R-:W-:Y:S03]  /*3360*/  HMMA.16816.F32 R24, R36, R10, R24 ;  /* 0x0000000a2418723c */ /* 0x000fe60000001818 */
[----:B------:R-:W-:Y:S03]  /*3370*/  LDSM.16.M88.4 R88, [R227+0xe000] ;  /* 0x00e00000e358783b */ /* 0x000fe60000000200 */
[C---:B------:R-:W-:Y:S01]  /*3380*/  HMMA.16816.F32 R76, R28.reuse, R78, RZ ;  /* 0x0000004e1c4c723c */ /* 0x040fe200000018ff */
[----:B------:R-:W0:Y:S05]  /*3390*/  LDGDEPBAR ;  /* 0x00000000000079af */ /* 0x000e2a0000000000 */
[C---:B-----5:R-:W-:Y:S06]  /*33a0*/  HMMA.16816.F32 R72, R28.reuse, R20, RZ ;  /* 0x000000141c48723c */ /* 0x060fec00000018ff */
[----:B------:R-:W-:Y:S01]  /*33b0*/  HMMA.16816.F32 R28, R28, R22, RZ ;  /* 0x000000161c1c723c */ /* 0x000fe200000018ff */
[----:B------:R-:W-:Y:S05]  /*33c0*/  LDSM.16.M88.4 R20, [R229] ;  /* 0x00000000e514783b */ /* 0x000fea0000000200 */
[----:B------:R-:W-:Y:S01]  /*33d0*/  HMMA.16816.F32 R16, R36, R8, R16 ;  /* 0x000000082410723c */ /* 0x000fe20000001810 */
[----:B------:R-:W3:Y:S05]  /*33e0*/  LDSM.16.M88.4 R8, [R220] ;  /* 0x00000000dc08783b */ /* 0x000eea0000000200 */
[----:B-1----:R-:W-:Y:S06]  /*33f0*/  HMMA.16816.F32 R24, R68, R14, R24 ;  /* 0x0000000e4418723c */ /* 0x002fec0000001818 */
        /* <DEDUP_REMOVED lines=8> */
[----:B------:R-:W-:Y:S04]  /*3480*/  LDSM.16.M88.4 R36, [R234+0x2000] ;  /* 0x00200000ea24783b */ /* 0x000fe80000000200 */
[----:B------:R-:W-:Y:S01]  /*3490*/  LDSM.16.M88.4 R44, [R220+0x1800] ;  /* 0x00180000dc2c783b */ /* 0x000fe20000000200 */
[----:B------:R-:W-:Y:S03]  /*34a0*/  HMMA.16816.F32 R16, R68, R12, R16 ;  /* 0x0000000c4410723c */ /* 0x000fe60000001810 */
[----:B------:R-:W1:Y:S03]  /*34b0*/  LDSM.16.M88.4 R12, [R233+0xa000] ;  /* 0x00a00000e90c783b */ /* 0x000e660000000200 */
[----:B---3--:R-:W-:Y:S06]  /*34c0*/  HMMA.16816.F32 R24, R20, R10, R24 ;  /* 0x0000000a1418723c */ /* 0x008fec0000001818 */
        /* <DEDUP_REMOVED lines=9> */
[----:B------:R-:W-:Y:S01]  /*3560*/  LDSM.16.M88.4 R40, [R233+0xb800] ;  /* 0x00b80000e928783b */ /* 0x000fe20000000200 */
[----:B------:R-:W-:Y:S03]  /*3570*/  HMMA.16816.F32 R16, R20, R8, R16 ;  /* 0x000000081410723c */ /* 0x000fe60000001810 */
[----:B------:R-:W2:Y:S03]  /*3580*/  LDSM.16.M88.4 R8, [R231+0x2000] ;  /* 0x00200000e708783b */ /* 0x000ea60000000200 */
[----:B-1----:R-:W-:Y:S06]  /*3590*/  HMMA.16816.F32 R24, R36, R14, R24 ;  /* 0x0000000e2418723c */ /* 0x002fec0000001818 */
        /* <DEDUP_REMOVED lines=11> */
[----:B------:R-:W1:Y:S03]  /*3650*/  LDSM.16.M88.4 R12, [R230+0x2000] ;  /* 0x00200000e60c783b */ /* 0x000e660000000200 */
[----:B--2---:R-:W-:Y:S06]  /*3660*/  HMMA.16816.F32 R24, R28, R10, R24 ;  /* 0x0000000a1c18723c */ /* 0x004fec0000001818 */
        /* <DEDUP_REMOVED lines=9> */
[----:B------:R-:W-:Y:S01]  /*3700*/  LDSM.16.M88.4 R40, [R227+0xb800] ;  /* 0x00b80000e328783b */ /* 0x000fe20000000200 */
[----:B------:R-:W-:Y:S03]  /*3710*/  HMMA.16816.F32 R16, R28, R8, R16 ;  /* 0x000000081c10723c */ /* 0x000fe60000001810 */
[----:B------:R-:W3:Y:S03]  /*3720*/  LDSM.16.M88.4 R8, [R227+0xb000] ;  /* 0x00b00000e308783b */ /* 0x000ee60000000200 */
        /* <DEDUP_REMOVED lines=32> */
[----:B------:R-:W1:Y:S05]  /*3930*/  LDSM.16.M88.4 R28, [R230+0x4000] ;  /* 0x00400000e61c783b */ /* 0x000e6a0000000200 */
[C---:B------:R-:W-:Y:S06]  /*3940*/  HMMA.16816.F32 R72, R36.reuse, R56, R72 ;  /* 0x000000382448723c */ /* 0x040fec0000001848 */
[----:B------:R-:W-:Y:S01]  /*3950*/  HMMA.16816.F32 R68, R36, R58, R68 ;  /* 0x0000003a2444723c */ /* 0x000fe20000001844 */
[----:B------:R-:W4:Y:S04]  /*3960*/  LDSM.16.M88.4 R56, [R233+0xd800] ;  /* 0x00d80000e938783b */ /* 0x000f280000000200 */
[----:B------:R-:W5:Y:S01]  /*3970*/  LDSM.16.M88.4 R36, [R231+0x4800] ;  /* 0x00480000e724783b */ /* 0x000f620000000200 */
[----:B------:R-:W-:Y:S03]  /*3980*/  HMMA.16816.F32 R16, R20, R64, R16 ;  /* 0x000000401410723c */ /* 0x000fe60000001810 */
[----:B------:R-:W-:Y:S03]  /*3990*/  LDSM.16.M88.4 R64, [R234+0x6000] ;  /* 0x00600000ea40783b */ /* 0x000fe60000000200 */
[----:B--2---:R-:W-:Y:S06]  /*39a0*/  HMMA.16816.F32 R24, R12, R42, R24 ;  /* 0x0000002a0c18723c */ /* 0x004fec0000001818 */
[C---:B------:R-:W-:Y:S06]  /*39b0*/  HMMA.16816.F32 R32, R20.reuse, R8, R32 ;  /* 0x000000081420723c */ /* 0x040fec0000001820 */
[----:B------:R-:W-:Y:S01]  /*39c0*/  HMMA.16816.F32 R52, R20, R10, R52 ;  /* 0x0000000a1434723c */ /* 0x000fe20000001834 */
[----:B------:R-:W2:Y:S05]  /*39d0*/  LDSM.16.M88.4 R8, [R231+0x5000] ;  /* 0x00500000e708783b */ /* 0x000eaa0000000200 */
[----:B------:R-:W-:Y:S01]  /*39e0*/  HMMA.16816.F32 R16, R12, R40, R16 ;  /* 0x000000280c10723c */ /* 0x000fe20000001810 */
[----:B------:R-:W2:Y:S05]  /*39f0*/  LDSM.16.M88.4 R40, [R227+0xc800] ;  /* 0x00c80000e328783b */ /* 0x000eaa0000000200 */
[C---:B---3--:R-:W-:Y:S06]  /*3a00*/  HMMA.16816.F32 R48, R20.reuse, R60, R48 ;  /* 0x0000003c1430723c */ /* 0x048fec0000001830 */
[----:B------:R-:W-:Y:S01]  /*3a10*/  HMMA.16816.F32 R76, R20, R62, R76 ;  /* 0x0000003e144c723c */ /* 0x000fe2000000184c */
[----:B------:R-:W-:Y:S05]  /*3a20*/  LDSM.16.M88.4 R60, [R231+0x5800] ;  /* 0x00580000e73c783b */ /* 0x000fea0000000200 */
[----:B-1----:R-:W-:Y:S06]  /*3a30*/  HMMA.16816.F32 R24, R28, R46, R24 ;  /* 0x0000002e1c18723c */ /* 0x002fec0000001818 */
[C---:B----4-:R-:W-:Y:S06]  /*3a40*/  HMMA.16816.F32 R72, R20.reuse, R56, R72 ;  /* 0x000000381448723c */ /* 0x050fec0000001848 */
[----:B------:R-:W-:Y:S01]  /*3a50*/  HMMA.16816.F32 R68, R20, R58, R68 ;  /* 0x0000003a1444723c */ /* 0x000fe20000001844 */
[----:B------:R-:W1:Y:S04]  /*3a60*/  LDSM.16.M88.4 R20, [R233+0xe000] ;  /* 0x00e00000e914783b */ /* 0x000e680000000200 */
[----:B------:R-:W-:Y:S01]  /*3a70*/  LDSM.16.M88.4 R56, [R227+0xd800] ;  /* 0x00d80000e338783b */ /* 0x000fe20000000200 */
[----:B-----5:R-:W-:Y:S06]  /*3a80*/  HMMA.16816.F32 R32, R12, R36, R32 ;  /* 0x000000240c20723c */ /* 0x020fec0000001820 */
[----:B------:R-:W-:Y:S01]  /*3a90*/  HMMA.16816.F32 R16, R28, R44, R16 ;  /* 0x0000002c1c10723c */ /* 0x000fe20000001810 */
[----:B------:R-:W-:Y:S05]  /*3aa0*/  LDSM.16.M88.4 R44, [R232+0x6000] ;  /* 0x00600000e82c783b */ /* 0x000fea0000000200 */
[C---:B--2---:R-:W-:Y:S06]  /*3ab0*/  HMMA.16816.F32 R48, R12.reuse, R8, R48 ;  /* 0x000000080c30723c */ /* 0x044fec0000001830 */
[C---:B------:R-:W-:Y:S01]  /*3ac0*/  HMMA.16816.F32 R76, R12.reuse, R10, R76 ;  /* 0x0000000a0c4c723c */ /* 0x040fe2000000184c */
[----:B------:R-:W2:Y:S05]  /*3ad0*/  LDSM.16.M88.4 R8, [R227+0xd000] ;  /* 0x00d00000e308783b */ /* 0x000eaa0000000200 */
[----:B------:R-:W-:Y:S01]  /*3ae0*/  HMMA.16816.F32 R52, R12, R38, R52 ;  /* 0x000000260c34723c */ /* 0x000fe20000001834 */
[----:B------:R-:W3:Y:S05]  /*3af0*/  LDSM.16.M88.4 R36, [R231+0x6000] ;  /* 0x00600000e724783b */ /* 0x000eea0000000200 */
[----:B------:R-:W-:Y:S06]  /*3b00*/  HMMA.16816.F32 R24, R84, R82, R24 ;  /* 0x000000525418723c */ /* 0x000fec0000001818 */
[----:B------:R-:W-:Y:S06]  /*3b10*/  HMMA.16816.F32 R32, R28, R40, R32 ;  /* 0x000000281c20723c */ /* 0x000fec0000001820 */
[----:B------:R-:W-:Y:S01]  /*3b20*/  HMMA.16816.F32 R16, R84, R80, R16 ;  /* 0x000000505410723c */ /* 0x000fe20000001810 */
[----:B------:R-:W-:Y:S05]  /*3b30*/  LDSM.16.M88.4 R80, [R220+0x5800] ;  /* 0x00580000dc50783b */ /* 0x000fea0000000200 */
[----:B------:R-:W-:Y:S01]  /*3b40*/  HMMA.16816.F32 R52, R28, R42, R52 ;  /* 0x0000002a1c34723c */ /* 0x000fe20000001834 */
[----:B------:R-:W-:Y:S05]  /*3b50*/  LDSM.16.M88.4 R40, [R231+0x6800] ;  /* 0x00680000e728783b */ /* 0x000fea0000000200 */
[----:B-1----:R-:W-:Y:S06]  /*3b60*/  HMMA.16816.F32 R24, R64, R22, R24 ;  /* 0x000000164018723c */ /* 0x002fec0000001818 */
[C---:B------:R-:W-:Y:S06]  /*3b70*/  HMMA.16816.F32 R72, R12.reuse, R60, R72 ;  /* 0x0000003c0c48723c */ /* 0x040fec0000001848 */
[----:B------:R-:W-:Y:S01]  /*3b80*/  HMMA.16816.F32 R68, R12, R62, R68 ;  /* 0x0000003e0c44723c */ /* 0x000fe20000001844 */
[----:B------:R-:W1:Y:S04]  /*3b90*/  LDSM.16.M88.4 R12, [R230+0x6000] ;  /* 0x00600000e60c783b */ /* 0x000e680000000200 */
[----:B------:R-:W4:Y:S01]  /*3ba0*/  LDSM.16.M88.4 R60, [R233+0xf000] ;  /* 0x00f00000e93c783b */ /* 0x000f220000000200 */
[----:B------:R-:W-:Y:S06]  /*3bb0*/  HMMA.16816.F32 R32, R84, R100, R32 ;  /* 0x000000645420723c */ /* 0x000fec0000001820 */
[C---:B--2---:R-:W-:Y:S06]  /*3bc0*/  HMMA.16816.F32 R48, R28.reuse, R8, R48 ;  /* 0x000000081c30723c */ /* 0x044fec0000001830 */
[----:B------:R-:W-:Y:S01]  /*3bd0*/  HMMA.16816.F32 R76, R28, R10, R76 ;  /* 0x0000000a1c4c723c */ /* 0x000fe2000000184c */
[----:B------:R-:W-:Y:S05]  /*3be0*/  LDSM.16.M88.4 R8, [R229+0x6000] ;  /* 0x00600000e508783b */ /* 0x000fea0000000200 */
[----:B------:R-:W-:Y:S01]  /*3bf0*/  HMMA.16816.F32 R16, R64, R20, R16 ;  /* 0x000000144010723c */ /* 0x000fe20000001810 */
[----:B------:R-:W2:Y:S05]  /*3c00*/  LDSM.16.M88.4 R20, [R220+0x6000] ;  /* 0x00600000dc14783b */ /* 0x000eaa0000000200 */
[----:B------:R-:W-:Y:S06]  /*3c10*/  HMMA.16816.F32 R52, R84, R102, R52 ;  /* 0x000000665434723c */ /* 0x000fec0000001834 */
[----:B---3--:R-:W-:Y:S06]  /*3c20*/  HMMA.16816.F32 R24, R44, R38, R24 ;  /* 0x000000262c18723c */ /* 0x008fec0000001818 */
[----:B------:R-:W-:Y:S06]  /*3c30*/  HMMA.16816.F32 R32, R64, R92, R32 ;  /* 0x0000005c4020723c */ /* 0x000fec0000001820 */
[C---:B------:R-:W-:Y:S06]  /*3c40*/  HMMA.16816.F32 R72, R28.reuse, R56, R72 ;  /* 0x000000381c48723c */ /* 0x040fec0000001848 */
[----:B------:R-:W-:Y:S01]  /*3c50*/  HMMA.16816.F32 R68, R28, R58, R68 ;  /* 0x0000003a1c44723c */ /* 0x000fe20000001844 */
[----:B------:R-:W3:Y:S04]  /*3c60*/  LDSM.16.M88.4 R28, [R227+0xe800] ;  /* 0x00e80000e31c783b */ /* 0x000ee80000000200 */
[----:B------:R-:W-:Y:S01]  /*3c70*/  LDSM.16.M88.4 R56, [R233+0xf800] ;  /* 0x00f80000e938783b */ /* 0x000fe20000000200 */
[C---:B------:R-:W-:Y:S06]  /*3c80*/  HMMA.16816.F32 R48, R84.reuse, R96, R48 ;  /* 0x000000605430723c */ /* 0x040fec0000001830 */
[----:B------:R-:W-:Y:S06]  /*3c90*/  HMMA.16816.F32 R76, R84, R98, R76 ;  /* 0x00000062544c723c */ /* 0x000fec000000184c */
[----:B------:R-:W-:Y:S01]  /*3ca0*/  HMMA.16816.F32 R16, R44, R36, R16 ;  /* 0x000000242c10723c */ /* 0x000fe20000001810 */
[----:B------:R-:W5:Y:S05]  /*3cb0*/  LDSM.16.M88.4 R36, [R231+0x7000] ;  /* 0x00700000e724783b */ /* 0x000f6a0000000200 */
[----:B------:R-:W-:Y:S06]  /*3cc0*/  HMMA.16816.F32 R52, R64, R94, R52 ;  /* 0x0000005e4034723c */ /* 0x000fec0000001834 */
[----:B-1----:R-:W-:Y:S06]  /*3cd0*/  HMMA.16816.F32 R24, R12, R90, R24 ;  /* 0x0000005a0c18723c */ /* 0x002fec0000001818 */
[----:B------:R-:W-:Y:S06]  /*3ce0*/  HMMA.16816.F32 R32, R44, R40, R32 ;  /* 0x000000282c20723c */ /* 0x000fec0000001820 */
[C---:B----4-:R-:W-:Y:S06]  /*3cf0*/  HMMA.16816.F32 R48, R64.reuse, R60, R48 ;  /* 0x0000003c4030723c */ /* 0x050fec0000001830 */
[----:B------:R-:W-:Y:S01]  /*3d00*/  HMMA.16816.F32 R76, R64, R62, R76 ;  /* 0x0000003e404c723c */ /* 0x000fe2000000184c */
[----:B------:R-:W1:Y:S05]  /*3d10*/  LDSM.16.M88.4 R60, [R220+0x6800] ;  /* 0x00680000dc3c783b */ /* 0x000e6a0000000200 */
[----:B------:R-:W-:Y:S06]  /*3d20*/  HMMA.16816.F32 R16, R12, R88, R16 ;  /* 0x000000580c10723c */ /* 0x000fec0000001810 */
[----:B------:R-:W-:Y:S01]  /*3d30*/  HMMA.16816.F32 R52, R44, R42, R52 ;  /* 0x0000002a2c34723c */ /* 0x000fe20000001834 */
[----:B------:R-:W4:Y:S05]  /*3d40*/  LDSM.16.M88.4 R40, [R227+0xf000] ;  /* 0x00f00000e328783b */ /* 0x000f2a0000000200 */
[----:B--2---:R-:W-:Y:S06]  /*3d50*/  HMMA.16816.F32 R24, R8, R22, R24 ;  /* 0x000000160818723c */ /* 0x004fec0000001818 */
[----:B---3--:R-:W-:Y:S06]  /*3d60*/  HMMA.16816.F32 R32, R12, R28, R32 ;  /* 0x0000001c0c20723c */ /* 0x008fec0000001820 */
[----:B-----5:R-:W-:Y:S06]  /*3d70*/  HMMA.16816.F32 R48, R44, R36, R48 ;  /* 0x000000242c30723c */ /* 0x020fec0000001830 */
[----:B------:R-:W-:Y:S06]  /*3d80*/  HMMA.16816.F32 R16, R8, R20, R16 ;  /* 0x000000140810723c */ /* 0x000fec0000001810 */
[----:B------:R-:W-:Y:S01]  /*3d90*/  HMMA.16816.F32 R72, R84, R80, R72 ;  /* 0x000000505448723c */ /* 0x000fe20000001848 */
[----:B------:R-:W-:Y:S01]  /*3da0*/  LOP3.LUT R21, R104, 0xffffffe0, RZ, 0xc0, !PT ;  /* 0xffffffe068157812 */ /* 0x000fe200078ec0ff */
[----:B------:R-:W-:Y:S01]  /*3db0*/  FMUL.FTZ R27, R27, UR23 ;  /* 0x000000171b1b7c20 */ /* 0x000fe20008410000 */
[----:B------:R-:W-:-:S03]  /*3dc0*/  FMUL.FTZ R26, R26, UR23 ;  /* 0x000000171a1a7c20 */ /* 0x000fc60008410000 */
[----:B------:R-:W-:Y:S01]  /*3dd0*/  HMMA.16816.F32 R52, R12, R30, R52 ;  /* 0x0000001e0c34723c */ /* 0x000fe20000001834 */
[----:B------:R-:W-:Y:S05]  /*3de0*/  MUFU.TANH R37, R26 ;  /* 0x0000001a00257308 */ /* 0x000fea0000002400 */
[----:B------:R-:W-:Y:S01]  /*3df0*/  HMMA.16816.F32 R68, R84, R82, R68 ;  /* 0x000000525444723c */ /* 0x000fe20000001844 */
[----:B------:R-:W-:Y:S01]  /*3e00*/  FMUL.FTZ R30, R24, UR23 ;  /* 0x00000017181e7c20 */ /* 0x000fe20008410000 */
[----:B------:R-:W-:Y:S01]  /*3e10*/  IMAD.IADD R24, R6, 0x1, -R21 ;  /* 0x0000000106187824 */ /* 0x000fe200078e0a15 */
[----:B------:R-:W-:Y:S01]  /*3e20*/  LDSM.16.M88.4 R80, [R231+0x7800] ;  /* 0x00780000e750783b */ /* 0x000fe20000000200 */
[----:B------:R-:W-:-:S02]  /*3e30*/  FMUL.FTZ R31, R25, UR23 ;  /* 0x00000017191f7c20 */ /* 0x000fc40008410000 */
[----:B------:R-:W-:Y:S01]  /*3e40*/  HMMA.16816.F32 R76, R44, R38, R76 ;  /* 0x000000262c4c723c */ /* 0x000fe2000000184c */
[----:B------:R-:W2:Y:S01]  /*3e50*/  LDSM.16.M88.4 R20, [R220+0x7000] ;  /* 0x00700000dc14783b */ /* 0x000ea20000000200 */
[----:B------:R-:W-:Y:S01]  /*3e60*/  SHF.R.S32.HI R25, RZ, 0x1f, R24 ;  /* 0x0000001fff197819 */ /* 0x000fe20000011418 */
[----:B------:R-:W-:Y:S01]  /*3e70*/  FMUL.FTZ R28, R16, UR23 ;  /* 0x00000017101c7c20 */ /* 0x000fe20008410000 */
[----:B------:R-:W-:Y:S01]  /*3e80*/  FMUL.FTZ R0, R17, UR23 ;  /* 0x0000001711007c20 */ /* 0x000fe20008410000 */
[----:B------:R-:W-:Y:S01]  /*3e90*/  FMUL.FTZ R36, R18, UR23 ;  /* 0x0000001712247c20 */ /* 0x000fe20008410000 */
[----:B-1----:R-:W-:Y:S01]  /*3ea0*/  HMMA.16816.F32 R32, R8, R60, R32 ;  /* 0x0000003c0820723c */ /* 0x002fe20000001820 */
[----:B------:R-:W-:Y:S01]  /*3eb0*/  LEA.HI R24, R25, R24, RZ, 0x2 ;  /* 0x0000001819187211 */ /* 0x000fe200078f10ff */
[----:B------:R-:W-:Y:S01]  /*3ec0*/  FMUL.FTZ R29, R19, UR23 ;  /* 0x00000017131d7c20 */ /* 0x000fe20008410000 */
[----:B------:R1:W-:Y:S01]  /*3ed0*/  MUFU.TANH R38, R27 ;  /* 0x0000001b00267308 */ /* 0x0003e20000002400 */
[----:B------:R-:W3:Y:S01]  /*3ee0*/  LDSM.16.M88.4 R16, [R227+0xf800] ;  /* 0x00f80000e310783b */ /* 0x000ee20000000200 */
[----:B------:R-:W-:Y:S01]  /*3ef0*/  SHF.R.S32.HI R25, RZ, 0x2, R24 ;  /* 0x00000002ff197819 */ /* 0x000fe20000011418 */
[----:B----4-:R-:W-:Y:S04]  /*3f00*/  HMMA.16816.F32 R48, R12, R40, R48 ;  /* 0x000000280c30723c */ /* 0x010fe80000001830 */
[----:B------:R-:W-:Y:S01]  /*3f10*/  IMAD.IADD R244, R25, 0x1, R244 ;  /* 0x0000000119f47824 */ /* 0x000fe200078e02f4 */
[----:B------:R-:W4:Y:S01]  /*3f20*/  MUFU.TANH R28, R28 ;  /* 0x0000001c001c7308 */ /* 0x000f220000002400 */
[----:B------:R-:W-:Y:S02]  /*3f30*/  HMMA.16816.F32 R72, R64, R56, R72 ;  /* 0x000000384048723c */ /* 0x000fe40000001848 */
[----:B------:R-:W-:-:S04]  /*3f40*/  VIADD R242, R244, 0x8 ;  /* 0x00000008f4f27836 */ /* 0x000fc80000000000 */
[----:B------:R-:W-:Y:S01]  /*3f50*/  HMMA.16816.F32 R76, R12, R42, R76 ;  /* 0x0000002a0c4c723c */ /* 0x000fe2000000184c */
[----:B------:R-:W-:Y:S01]  /*3f60*/  MUFU.TANH R36, R36 ;  /* 0x0000002400247308 */ /* 0x000fe20000002400 */
[----:B-1----:R-:W-:-:S04]  /*3f70*/  IMAD.U32 R27, RZ, RZ, UR19 ;  /* 0x00000013ff1b7e24 */ /* 0x002fc8000f8e00ff */
[----:B------:R-:W-:Y:S01]  /*3f80*/  HMMA.16816.F32 R68, R64, R58, R68 ;  /* 0x0000003a4044723c */ /* 0x000fe20000001844 */
[----:B------:R-:W-:Y:S01]  /*3f90*/  FMUL.FTZ R24, R33, UR23 ;  /* 0x0000001721187c20 */ /* 0x000fe20008410000 */
[----:B------:R-:W-:Y:S01]  /*3fa0*/  VIADD R33, R245, UR25 ;  /* 0x00000019f5217c36 */ /* 0x000fe20008000000 */
[--C-:B------:R-:W-:Y:S01]  /*3fb0*/  VIADDMNMX R243, R244, UR20, R27.reuse, PT ;  /* 0x00000014f4f37c46 */ /* 0x100fe2000b80011b */
[----:B------:R-:W1:Y:S01]  /*3fc0*/  MUFU.TANH R29, R29 ;  /* 0x0000001d001d7308 */ /* 0x000e620000002400 */
[----:B------:R-:W-:Y:S01]  /*3fd0*/  VIADDMNMX R238, R242, UR20, R27, PT ;  /* 0x00000014f2ee7c46 */ /* 0x000fe2000b80011b */
[C---:B------:R-:W-:Y:S01]  /*3fe0*/  VIADD R25, R33.reuse, 0x1 ;  /* 0x0000000121197836 */ /* 0x040fe20000000000 */
[----:B------:R-:W-:Y:S01]  /*3ff0*/  VIADDMNMX R244, R244, UR15, RZ, !PT ;  /* 0x0000000ff4f47c46 */ /* 0x000fe2000f8001ff */
[C---:B------:R-:W-:Y:S01]  /*4000*/  HMMA.16816.F32 R52, R8.reuse, R62, R52 ;  /* 0x0000003e0834723c */ /* 0x040fe20000001834 */
[-C--:B------:R-:W-:Y:S01]  /*4010*/  ISETP.GE.AND P5, PT, R33, R243.reuse, PT ;  /* 0x000000f32100720c */ /* 0x080fe20003fa6270 */
[----:B------:R-:W-:Y:S01]  /*4020*/  FMUL.FTZ R32, R32, UR23 ;  /* 0x0000001720207c20 */ /* 0x000fe20008410000 */
[----:B------:R-:W-:Y:S01]  /*4030*/  VIADDMNMX R242, R242, UR15, RZ, !PT ;  /* 0x0000000ff2f27c46 */ /* 0x000fe2000f8001ff */
[----:B------:R-:W5:Y:S01]  /*4040*/  MUFU.TANH R30, R30 ;  /* 0x0000001e001e7308 */ /* 0x000f620000002400 */
[CC--:B------:R-:W-:Y:S01]  /*4050*/  ISETP.GE.AND P4, PT, R25.reuse, R243.reuse, PT ;  /* 0x000000f31900720c */ /* 0x0c0fe20003f86270 */
[----:B--2---:R-:W-:Y:S01]  /*4060*/  HMMA.16816.F32 R48, R8, R20, R48 ;  /* 0x000000140830723c */ /* 0x004fe20000001830 */
[----:B------:R-:W-:Y:S01]  /*4070*/  ISETP.GE.AND P1, PT, R25, R238, PT ;  /* 0x000000ee1900720c */ /* 0x000fe20003f26270 */
[C---:B------:R-:W-:Y:S01]  /*4080*/  VIADD R27, R33.reuse, 0x9 ;  /* 0x00000009211b7836 */ /* 0x040fe20000000000 */
[CC--:B------:R-:W-:Y:S01]  /*4090*/  ISETP.LT.OR P5, PT, R33.reuse, R244.reuse, P5 ;  /* 0x000000f42100720c */ /* 0x0c0fe20002fa1670 */
[----:B------:R-:W-:Y:S01]  /*40a0*/  VIADD R43, R33, 0x10 ;  /* 0x00000010212b7836 */ /* 0x000fe20000000000 */
[----:B------:R-:W-:Y:S01]  /*40b0*/  ISETP.LT.OR P4, PT, R25, R244, P4 ;  /* 0x000000f41900720c */ /* 0x000fe20002781670 */
[----:B------:R-:W-:Y:S01]  /*40c0*/  HMMA.16816.F32 R72, R44, R80, R72 ;  /* 0x000000502c48723c */ /* 0x000fe20000001848 */
[----:B------:R-:W-:Y:S01]  /*40d0*/  VIADD R21, R33, 0x8 ;  /* 0x0000000821157836 */ /* 0x000fe20000000000 */
[----:B------:R-:W-:Y:S01]  /*40e0*/  ISETP.LT.OR P1, PT, R25, R242, P1 ;  /* 0x000000f21900720c */ /* 0x000fe20000f21670 */
[----:B------:R-:W-:Y:S01]  /*40f0*/  MUFU.TANH R0, R0 ;  /* 0x0000000000007308 */ /* 0x000fe20000002400 */
[----:B----4-:R-:W-:Y:S01]  /*4100*/  FSEL R25, R28, -INF , !P5 ;  /* 0xff8000001c197808 */ /* 0x010fe20006800000 */
[----:B------:R-:W-:Y:S01]  /*4110*/  VIADD R41, R33, 0x11 ;  /* 0x0000001121297836 */ /* 0x000fe20000000000 */
[CC--:B------:R-:W-:Y:S01]  /*4120*/  ISETP.GE.AND P0, PT, R21.reuse, R243.reuse, PT ;  /* 0x000000f31500720c */ /* 0x0c0fe20003f06270 */
[----:B------:R-:W-:Y:S01]  /*4130*/  HMMA.16816.F32 R76, R8, R22, R76 ;  /* 0x00000016084c723c */ /* 0x000fe2000000184c */
[C---:B------:R-:W-:Y:S01]  /*4140*/  ISETP.GE.AND P5, PT, R21.reuse, R238, PT ;  /* 0x000000ee1500720c */ /* 0x040fe20003fa6270 */
[----:B------:R-:W-:Y:S01]  /*4150*/  @!UP0 ULDC.64 UR14, c[0x0][0x218] ;  /* 0x00008600000e8ab9 */ /* 0x000fe20000000a00 */
[C---:B------:R-:W-:Y:S01]  /*4160*/  ISETP.LT.OR P0, PT, R21.reuse, R244, P0 ;  /* 0x000000f41500720c */ /* 0x040fe20000701670 */
[----:B------:R-:W2:Y:S01]  /*4170*/  MUFU.TANH R31, R31 ;  /* 0x0000001f001f7308 */ /* 0x000ea20000002400 */
[----:B------:R-:W-:Y:S01]  /*4180*/  ISETP.LT.OR P5, PT, R21, R242, P5 ;  /* 0x000000f21500720c */ /* 0x000fe20002fa1670 */
[----:B------:R-:W-:Y:S01]  /*4190*/  HMMA.16816.F32 R68, R44, R82, R68 ;  /* 0x000000522c44723c */ /* 0x000fe20000001844 */
[----:B------:R-:W4:Y:S01]  /*41a0*/  LDSM.16.M88.4 R20, [R220+0x7800] ;  /* 0x00780000dc14783b */ /* 0x000f220000000200 */
[----:B------:R-:W-:Y:S01]  /*41b0*/  ISETP.GE.AND P2, PT, R33, R238, PT ;  /* 0x000000ee2100720c */ /* 0x000fe20003f46270 */
[----:B------:R-:W-:Y:S01]  /*41c0*/  FMUL.FTZ R39, R52, UR23 ;  /* 0x0000001734277c20 */ /* 0x000fe20008410000 */
[-C--:B------:R-:W-:Y:S01]  /*41d0*/  ISETP.GE.AND P6, PT, R27, R243.reuse, PT ;  /* 0x000000f31b00720c */ /* 0x080fe20003fc6270 */
[----:B------:R-:W-:Y:S01]  /*41e0*/  FMUL.FTZ R54, R54, UR23 ;  /* 0x0000001736367c20 */ /* 0x000fe20008410000 */
[----:B------:R-:W-:Y:S01]  /*41f0*/  ISETP.LT.OR P2, PT, R33, R242, P2 ;  /* 0x000000f22100720c */ /* 0x000fe20001741670 */
[----:B------:R-:W-:Y:S01]  /*4200*/  MUFU.TANH R32, R32 ;  /* 0x0000002000207308 */ /* 0x000fe20000002400 */
[----:B-1----:R-:W-:Y:S01]  /*4210*/  FSEL R26, R29, -INF , !P1 ;  /* 0xff8000001d1a7808 */ /* 0x002fe20004800000 */
[----:B------:R-:W-:Y:S01]  /*4220*/  FMUL.FTZ R48, R48, UR23 ;  /* 0x0000001730307c20 */ /* 0x000fe20008410000 */
[----:B------:R-:W-:Y:S01]  /*4230*/  ISETP.LT.OR P6, PT, R27, R244, P6 ;  /* 0x000000f41b00720c */ /* 0x000fe200037c1670 */
[C---:B---3--:R-:W-:Y:S01]  /*4240*/  HMMA.16816.F32 R72, R12.reuse, R16, R72 ;  /* 0x000000100c48723c */ /* 0x048fe20000001848 */
[----:B-----5:R-:W-:Y:S01]  /*4250*/  FSEL R29, R30, -INF , !P0 ;  /* 0xff8000001e1d7808 */ /* 0x020fe20004000000 */
[----:B------:R-:W-:Y:S01]  /*4260*/  FMUL.FTZ R50, R50, UR23 ;  /* 0x0000001732327c20 */ /* 0x000fe20008410000 */
[----:B------:R-:W-:Y:S01]  /*4270*/  ISETP.GE.AND P0, PT, R43, R238, PT ;  /* 0x000000ee2b00720c */ /* 0x000fe20003f06270 */
[----:B------:R1:W-:Y:S01]  /*4280*/  MUFU.TANH R17, R24 ;  /* 0x0000001800117308 */ /* 0x0003e20000002400 */
[----:B--2---:R-:W-:Y:S01]  /*4290*/  FSEL R31, R31, -INF , !P6 ;  /* 0xff8000001f1f7808 */ /* 0x004fe20007000000 */
[----:B------:R-:W-:Y:S01]  /*42a0*/  FMUL.FTZ R49, R49, UR23 ;  /* 0x0000001731317c20 */ /* 0x000fe20008410000 */
[----:B------:R-:W-:Y:S01]  /*42b0*/  FMUL.FTZ R16, R34, UR23 ;  /* 0x0000001722107c20 */ /* 0x000fe20008410000 */
[----:B------:R-:W-:Y:S01]  /*42c0*/  FMUL.FTZ R34, R35, UR23 ;  /* 0x0000001723227c20 */ /* 0x000fe20008410000 */
[----:B------:R-:W-:Y:S01]  /*42d0*/  FMUL.FTZ R35, R53, UR23 ;  /* 0x0000001735237c20 */ /* 0x000fe20008410000 */
[----:B------:R-:W-:Y:S01]  /*42e0*/  ISETP.LT.OR P0, PT, R43, R242, P0 ;  /* 0x000000f22b00720c */ /* 0x000fe20000701670 */
[----:B------:R-:W-:Y:S01]  /*42f0*/  FMUL.FTZ R77, R77, UR23 ;  /* 0x000000174d4d7c20 */ /* 0x000fe20008410000 */
[----:B------:R-:W-:Y:S01]  /*4300*/  MUFU.TANH R39, R39 ;  /* 0x0000002700277308 */ /* 0x000fe20000002400 */
[----:B------:R-:W-:Y:S01]  /*4310*/  HMMA.16816.F32 R68, R12, R18, R68 ;  /* 0x000000120c44723c */ /* 0x000fe20000001844 */
[-C--:B------:R-:W-:Y:S01]  /*4320*/  ISETP.GE.AND P1, PT, R41, R243.reuse, PT ;  /* 0x000000f32900720c */ /* 0x080fe20003f26270 */
[----:B------:R-:W-:Y:S01]  /*4330*/  FMUL.FTZ R76, R76, UR23 ;  /* 0x000000174c4c7c20 */ /* 0x000fe20008410000 */
[----:B------:R-:W-:Y:S01]  /*4340*/  FSEL R6, R37, -INF , !P5 ;  /* 0xff80000025067808 */ /* 0x000fe20006800000 */
[----:B------:R-:W-:Y:S01]  /*4350*/  FMUL.FTZ R78, R78, UR23 ;  /* 0x000000174e4e7c20 */ /* 0x000fe20008410000 */
[----:B------:R-:W-:Y:S01]  /*4360*/  ISETP.LT.OR P1, PT, R41, R244, P1 ;  /* 0x000000f42900720c */ /* 0x000fe20000f21670 */
[----:B------:R-:W-:Y:S01]  /*4370*/  FMUL.FTZ R51, R51, UR23 ;  /* 0x0000001733337c20 */ /* 0x000fe20008410000 */
[----:B------:R-:W2:Y:S01]  /*4380*/  MUFU.TANH R16, R16 ;  /* 0x0000001000107308 */ /* 0x000ea20000002400 */
[----:B-1----:R-:W-:Y:S01]  /*4390*/  FSEL R24, R36, -INF , !P2 ;  /* 0xff80000024187808 */ /* 0x002fe20005000000 */
[----:B------:R-:W-:Y:S01]  /*43a0*/  FMUL.FTZ R36, R55, UR23 ;  /* 0x0000001737247c20 */ /* 0x000fe20008410000 */
[-C--:B------:R-:W-:Y:S01]  /*43b0*/  ISETP.GE.AND P2, PT, R27, R238.reuse, PT ;  /* 0x000000ee1b00720c */ /* 0x080fe20003f46270 */
[----:B------:R-:W-:Y:S01]  /*43c0*/  VIADD R13, R33, 0x18 ;  /* 0x00000018210d7836 */ /* 0x000fe20000000000 */
[----:B------:R-:W-:Y:S01]  /*43d0*/  ISETP.GE.AND P5, PT, R41, R238, PT ;  /* 0x000000ee2900720c */ /* 0x000fe20003fa6270 */
[----:B------:R-:W-:Y:S01]  /*43e0*/  VIADD R15, R33, 0x19 ;  /* 0x00000019210f7836 */ /* 0x000fe20000000000 */
[----:B------:R-:W-:Y:S01]  /*43f0*/  ISETP.LT.OR P2, PT, R27, R242, P2 ;  /* 0x000000f21b00720c */ /* 0x000fe20001741670 */
[----:B------:R-:W1:Y:S01]  /*4400*/  MUFU.TANH R34, R34 ;  /* 0x0000002200227308 */ /* 0x000e620000002400 */
[----:B------:R-:W-:Y:S01]  /*4410*/  FSEL R27, R0, -INF , !P4 ;  /* 0xff800000001b7808 */ /* 0x000fe20006000000 */
[C---:B----4-:R-:W-:Y:S01]  /*4420*/  HMMA.16816.F32 R72, R8.reuse, R20, R72 ;  /* 0x000000140848723c */ /* 0x050fe20000001848 */
[-C--:B------:R-:W-:Y:S01]  /*4430*/  ISETP.GE.AND P4, PT, R43, R243.reuse, PT ;  /* 0x000000f32b00720c */ /* 0x080fe20003f86270 */
[----:B------:R-:W-:Y:S01]  /*4440*/  VIADD R37, R33, 0x28 ;  /* 0x0000002821257836 */ /* 0x000fe20000000000 */
[----:B------:R-:W-:Y:S01]  /*4450*/  ISETP.GE.AND P6, PT, R13, R243, PT ;  /* 0x000000f30d00720c */ /* 0x000fe20003fc6270 */
[----:B------:R-:W-:Y:S01]  /*4460*/  FMUL.FTZ R79, R79, UR23 ;  /* 0x000000174f4f7c20 */ /* 0x000fe20008410000 */
[----:B------:R-:W-:Y:S01]  /*4470*/  ISETP.LT.OR P4, PT, R43, R244, P4 ;  /* 0x000000f42b00720c */ /* 0x000fe20002781670 */
[----:B------:R-:W3:Y:S01]  /*4480*/  MUFU.TANH R28, R54 ;  /* 0x00000036001c7308 */ /* 0x000ee20000002400 */
[----:B------:R-:W-:Y:S01]  /*4490*/  HMMA.16816.F32 R68, R8, R22, R68 ;  /* 0x000000160844723c */ /* 0x000fe20000001844 */
[----:B------:R-:W-:Y:S01]  /*44a0*/  FSEL R18, R38, -INF , !P2 ;  /* 0xff80000026127808 */ /* 0x000fe20005000000 */
[----:B------:R-:W-:Y:S01]  /*44b0*/  VIADD R21, R33, 0x20 ;  /* 0x0000002021157836 */ /* 0x000fe20000000000 */
[----:B--2---:R-:W-:Y:S01]  /*44c0*/  FSEL R16, R16, -INF , !P0 ;  /* 0xff80000010107808 */ /* 0x004fe20004000000 */
[----:B------:R-:W-:-:S04]  /*44d0*/  DEPBAR.LE SB0, 0x0 ;  /* 0x000080000000791a */ /* 0x000fc80000000000 */
[----:B------:R-:W2:Y:S01]  /*44e0*/  MUFU.TANH R36, R36 ;  /* 0x0000002400247308 */ /* 0x000ea20000002400 */
[-C--:B------:R-:W-:Y:S01]  /*44f0*/  ISETP.GE.AND P2, PT, R15, R243.reuse, PT ;  /* 0x000000f30f00720c */ /* 0x080fe20003f46270 */
[----:B------:R-:W-:Y:S01]  /*4500*/  VIADD R9, R33, 0x31 ;  /* 0x0000003121097836 */ /* 0x000fe20000000000 */
[----:B------:R-:W-:Y:S02]  /*4510*/  FSEL R19, R32, -INF , !P4 ;  /* 0xff80000020137808 */ /* 0x000fe40006000000 */
[----:B------:R-:W-:Y:S02]  /*4520*/  ISETP.GE.AND P0, PT, R15, R238, PT ;  /* 0x000000ee0f00720c */ /* 0x000fe40003f06270 */
[C---:B------:R-:W-:Y:S01]  /*4530*/  ISETP.LT.OR P6, PT, R13.reuse, R244, P6 ;  /* 0x000000f40d00720c */ /* 0x040fe200037c1670 */
[----:B------:R-:W4:Y:S01]  /*4540*/  MUFU.TANH R35, R35 ;  /* 0x0000002300237308 */ /* 0x000f220000002400 */
[----:B------:R-:W-:Y:S01]  /*4550*/  ISETP.GE.AND P4, PT, R13, R238, PT ;  /* 0x000000ee0d00720c */ /* 0x000fe20003f86270 */
[----:B------:R-:W-:Y:S01]  /*4560*/  FMUL.FTZ R72, R72, UR23 ;  /* 0x0000001748487c20 */ /* 0x000fe20008410000 */
[----:B------:R-:W-:Y:S01]  /*4570*/  ISETP.LT.OR P2, PT, R15, R244, P2 ;  /* 0x000000f40f00720c */ /* 0x000fe20001741670 */
[----:B------:R-:W-:Y:S01]  /*4580*/  FMUL.FTZ R73, R73, UR23 ;  /* 0x0000001749497c20 */ /* 0x000fe20008410000 */
[-C--:B------:R-:W-:Y:S01]  /*4590*/  ISETP.LT.OR P0, PT, R15, R242.reuse, P0 ;  /* 0x000000f20f00720c */ /* 0x080fe20000701670 */
[----:B------:R-:W-:Y:S01]  /*45a0*/  FMUL.FTZ R74, R74, UR23 ;  /* 0x000000174a4a7c20 */ /* 0x000fe20008410000 */
[-C--:B------:R-:W-:Y:S01]  /*45b0*/  ISETP.LT.OR P4, PT, R13, R242.reuse, P4 ;  /* 0x000000f20d00720c */ /* 0x080fe20002781670 */
[----:B------:R-:W5:Y:S01]  /*45c0*/  MUFU.TANH R191, R48 ;  /* 0x0000003000bf7308 */ /* 0x000f620000002400 */
[----:B------:R-:W-:Y:S01]  /*45d0*/  FSEL R17, R17, -INF , !P1 ;  /* 0xff80000011117808 */ /* 0x000fe20004800000 */
[----:B------:R-:W-:Y:S01]  /*45e0*/  VIADD R13, R33, 0x21 ;  /* 0x00000021210d7836 */ /* 0x000fe20000000000 */
[----:B------:R-:W-:Y:S01]  /*45f0*/  FSEL R15, R39, -INF , !P6 ;  /* 0xff800000270f7808 */ /* 0x000fe20007000000 */
[----:B------:R-:W-:Y:S01]  /*4600*/  FMUL.FTZ R75, R75, UR23 ;  /* 0x000000174b4b7c20 */ /* 0x000fe20008410000 */
[----:B------:R-:W-:Y:S01]  /*4610*/  ISETP.LT.OR P5, PT, R41, R242, P5 ;  /* 0x000000f22900720c */ /* 0x000fe20002fa1670 */
[----:B------:R-:W-:Y:S01]  /*4620*/  FMUL.FTZ R32, R71, UR23 ;  /* 0x0000001747207c20 */ /* 0x000fe20008410000 */
[C---:B------:R-:W-:Y:S01]  /*4630*/  ISETP.GE.AND P1, PT, R21.reuse, R243, PT ;  /* 0x000000f31500720c */ /* 0x040fe20003f26270 */
[----:B------:R-:W5:Y:S01]  /*4640*/  MUFU.TANH R188, R50 ;  /* 0x0000003200bc7308 */ /* 0x000f620000002400 */
[C---:B------:R-:W-:Y:S01]  /*4650*/  ISETP.GE.AND P6, PT, R21.reuse, R238, PT ;  /* 0x000000ee1500720c */ /* 0x040fe20003fc6270 */
[----:B------:R-:W-:Y:S01]  /*4660*/  FMUL.FTZ R68, R68, UR23 ;  /* 0x0000001744447c20 */ /* 0x000fe20008410000 */
[----:B-1----:R-:W-:Y:S01]  /*4670*/  FSEL R14, R34, -INF , !P5 ;  /* 0xff800000220e7808 */ /* 0x002fe20006800000 */
[----:B------:R-:W-:Y:S01]  /*4680*/  FMUL.FTZ R34, R70, UR23 ;  /* 0x0000001746227c20 */ /* 0x000fe20008410000 */
[----:B------:R-:W-:-:S02]  /*4690*/  ISETP.LT.OR P1, PT, R21, R244, P1 ;  /* 0x000000f41500720c */ /* 0x000fc40000f21670 */
[----:B---3--:R-:W-:Y:S01]  /*46a0*/  FSEL R12, R28, -INF , !P4 ;  /* 0xff8000001c0c7808 */ /* 0x008fe20006000000 */
[----:B------:R-:W1:Y:S01]  /*46b0*/  MUFU.TANH R187, R77 ;  /* 0x0000004d00bb7308 */ /* 0x000e620000002400 */
[----:B------:R-:W-:Y:S01]  /*46c0*/  ISETP.LT.OR P6, PT, R21, R242, P6 ;  /* 0x000000f21500720c */ /* 0x000fe200037c1670 */
[----:B------:R-:W-:Y:S01]  /*46d0*/  VIADD R21, R33, 0x29 ;  /* 0x0000002921157836 */ /* 0x000fe20000000000 */
[C---:B------:R-:W-:Y:S02]  /*46e0*/  ISETP.GE.AND P5, PT, R13.reuse, R243, PT ;  /* 0x000000f30d00720c */ /* 0x040fe40003fa6270 */
[C---:B------:R-:W-:Y:S02]  /*46f0*/  ISETP.GE.AND P4, PT, R13.reuse, R238, PT ;  /* 0x000000ee0d00720c */ /* 0x040fe40003f86270 */
[C---:B------:R-:W-:Y:S01]  /*4700*/  ISETP.LT.OR P5, PT, R13.reuse, R244, P5 ;  /* 0x000000f40d00720c */ /* 0x040fe20002fa1670 */
[----:B------:R-:W3:Y:S01]  /*4710*/  MUFU.TANH R189, R76 ;  /* 0x0000004c00bd7308 */ /* 0x000ee20000002400 */
[----:B------:R-:W-:-:S02]  /*4720*/  ISETP.LT.OR P4, PT, R13, R242, P4 ;  /* 0x000000f20d00720c */ /* 0x000fc40002781670 */
[----:B--2---:R-:W-:Y:S02]  /*4730*/  FSEL R0, R36, -INF , !P0 ;  /* 0xff80000024007808 */ /* 0x004fe40004000000 */
[----:B----4-:R-:W-:Y:S01]  /*4740*/  FSEL R13, R35, -INF , !P2 ;  /* 0xff800000230d7808 */ /* 0x010fe20005000000 */
[----:B------:R-:W-:Y:S01]  /*4750*/  FMUL.FTZ R35, R69, UR23 ;  /* 0x0000001745237c20 */ /* 0x000fe20008410000 */
[-C--:B------:R-:W-:Y:S01]  /*4760*/  ISETP.GE.AND P0, PT, R21, R243.reuse, PT ;  /* 0x000000f31500720c */ /* 0x080fe20003f06270 */
[----:B------:R-:W2:Y:S01]  /*4770*/  MUFU.TANH R190, R78 ;  /* 0x0000004e00be7308 */ /* 0x000ea20000002400 */
[----:B-----5:R-:W-:Y:S02]  /*4780*/  FSEL R191, R191, -INF , !P1 ;  /* 0xff800000bfbf7808 */ /* 0x020fe40004800000 */
[C---:B------:R-:W-:Y:S02]  /*4790*/  ISETP.GE.AND P2, PT, R37.reuse, R243, PT ;  /* 0x000000f32500720c */ /* 0x040fe40003f46270 */
[----:B------:R-:W-:-:S02]  /*47a0*/  ISETP.GE.AND P1, PT, R37, R238, PT ;  /* 0x000000ee2500720c */ /* 0x000fc40003f26270 */
[----:B------:R-:W-:Y:S01]  /*47b0*/  FSEL R188, R188, -INF , !P6 ;  /* 0xff800000bcbc7808 */ /* 0x000fe20007000000 */
[----:B------:R-:W4:Y:S01]  /*47c0*/  MUFU.TANH R185, R49 ;  /* 0x0000003100b97308 */ /* 0x000f220000002400 */
[C---:B------:R-:W-:Y:S02]  /*47d0*/  ISETP.GE.AND P6, PT, R21.reuse, R238, PT ;  /* 0x000000ee1500720c */ /* 0x040fe40003fc6270 */
[-C--:B------:R-:W-:Y:S02]  /*47e0*/  ISETP.LT.OR P0, PT, R21, R244.reuse, P0 ;  /* 0x000000f41500720c */ /* 0x080fe40000701670 */
[C---:B------:R-:W-:Y:S02]  /*47f0*/  ISETP.LT.OR P2, PT, R37.reuse, R244, P2 ;  /* 0x000000f42500720c */ /* 0x040fe40001741670 */
[-C--:B------:R-:W-:Y:S01]  /*4800*/  ISETP.LT.OR P1, PT, R37, R242.reuse, P1 ;  /* 0x000000f22500720c */ /* 0x080fe20000f21670 */
[----:B------:R-:W5:Y:S01]  /*4810*/  MUFU.TANH R200, R51 ;  /* 0x0000003300c87308 */ /* 0x000f620000002400 */
[----:B------:R-:W-:Y:S01]  /*4820*/  ISETP.LT.OR P6, PT, R21, R242, P6 ;  /* 0x000000f21500720c */ /* 0x000fe200037c1670 */
[----:B------:R-:W-:Y:S01]  /*4830*/  VIADD R21, R33, 0x30 ;  /* 0x0000003021157836 */ /* 0x000fe20000000000 */
[----:B-1----:R-:W-:-:S02]  /*4840*/  FSEL R187, R187, -INF , !P0 ;  /* 0xff800000bbbb7808 */ /* 0x002fc40004000000 */
[----:B---3--:R-:W-:Y:S02]  /*4850*/  FSEL R189, R189, -INF , !P2 ;  /* 0xff800000bdbd7808 */ /* 0x008fe40005000000 */
[----:B--2---:R-:W-:Y:S01]  /*4860*/  FSEL R190, R190, -INF , !P1 ;  /* 0xff800000bebe7808 */ /* 0x004fe20004800000 */
[----:B------:R-:W1:Y:S01]  /*4870*/  MUFU.TANH R198, R79 ;  /* 0x0000004f00c67308 */ /* 0x000e620000002400 */
[----:B------:R-:W-:Y:S02]  /*4880*/  PLOP3.LUT P0, PT, PT, PT, UP0, 0x80, 0x0 ;  /* 0x000000000000781c */ /* 0x000fe40003f0f008 */
[C---:B------:R-:W-:Y:S02]  /*4890*/  ISETP.GE.AND P2, PT, R9.reuse, R243, PT ;  /* 0x000000f30900720c */ /* 0x040fe40003f46270 */
[----:B------:R-:W-:Y:S02]  /*48a0*/  ISETP.GE.AND P1, PT, R9, R238, PT ;  /* 0x000000ee0900720c */ /* 0x000fe40003f26270 */
[----:B----4-:R-:W-:Y:S01]  /*48b0*/  FSEL R185, R185, -INF , !P5 ;  /* 0xff800000b9b97808 */ /* 0x010fe20006800000 */
[----:B------:R-:W2:Y:S01]  /*48c0*/  MUFU.TANH R72, R72 ;  /* 0x0000004800487308 */ /* 0x000ea20000002400 */
[----:B-----5:R-:W-:-:S02]  /*48d0*/  FSEL R200, R200, -INF , !P4 ;  /* 0xff800000c8c87808 */ /* 0x020fc40006000000 */
[C---:B------:R-:W-:Y:S02]  /*48e0*/  ISETP.GE.AND P5, PT, R21.reuse, R243, PT ;  /* 0x000000f31500720c */ /* 0x040fe40003fa6270 */
[----:B------:R-:W-:Y:S02]  /*48f0*/  ISETP.GE.AND P4, PT, R21, R238, PT ;  /* 0x000000ee1500720c */ /* 0x000fe40003f86270 */
[C---:B------:R-:W-:Y:S01]  /*4900*/  ISETP.LT.OR P2, PT, R9.reuse, R244, P2 ;  /* 0x000000f40900720c */ /* 0x040fe20001741670 */
[----:B------:R-:W3:Y:S01]  /*4910*/  MUFU.TANH R195, R73 ;  /* 0x0000004900c37308 */ /* 0x000ee20000002400 */
[----:B------:R-:W-:Y:S01]  /*4920*/  ISETP.LT.OR P1, PT, R9, R242, P1 ;  /* 0x000000f20900720c */ /* 0x000fe20000f21670 */
[----:B------:R-:W-:Y:S01]  /*4930*/  VIADD R9, R33, 0x38 ;  /* 0x0000003821097836 */ /* 0x000fe20000000000 */
[----:B------:R-:W-:Y:S01]  /*4940*/  ISETP.LT.OR P5, PT, R21, R244, P5 ;  /* 0x000000f41500720c */ /* 0x000fe20002fa1670 */
[----:B------:R-:W-:Y:S01]  /*4950*/  VIADD R33, R33, 0x39 ;  /* 0x0000003921217836 */ /* 0x000fe20000000000 */
[----:B------:R-:W-:-:S02]  /*4960*/  ISETP.LT.OR P4, PT, R21, R242, P4 ;  /* 0x000000f21500720c */ /* 0x000fc40002781670 */
[----:B-1----:R-:W-:Y:S01]  /*4970*/  FSEL R198, R198, -INF , !P6 ;  /* 0xff800000c6c67808 */ /* 0x002fe20007000000 */
[----:B------:R-:W1:Y:S01]  /*4980*/  MUFU.TANH R194, R74 ;  /* 0x0000004a00c27308 */ /* 0x000e620000002400 */
[----:B--2---:R-:W-:Y:S02]  /*4990*/  FSEL R197, R72, -INF , !P5 ;  /* 0xff80000048c57808 */ /* 0x004fe40006800000 */
[-C--:B------:R-:W-:Y:S02]  /*49a0*/  ISETP.GE.AND P6, PT, R9, R243.reuse, PT ;  /* 0x000000f30900720c */ /* 0x080fe40003fc6270 */
[----:B------:R-:W-:Y:S02]  /*49b0*/  ISETP.GE.AND P5, PT, R33, R243, PT ;  /* 0x000000f32100720c */ /* 0x000fe40003fa6270 */
[----:B------:R-:W-:Y:S01]  /*49c0*/  ISETP.LT.OR P6, PT, R9, R244, P6 ;  /* 0x000000f40900720c */ /* 0x000fe200037c1670 */
[----:B------:R-:W2:Y:S01]  /*49d0*/  MUFU.TANH R192, R75 ;  /* 0x0000004b00c07308 */ /* 0x000ea20000002400 */
[----:B---3--:R-:W-:-:S02]  /*49e0*/  FSEL R195, R195, -INF , !P2 ;  /* 0xff800000c3c37808 */ /* 0x008fc40005000000 */
[C---:B------:R-:W-:Y:S02]  /*49f0*/  ISETP.GE.AND P2, PT, R33.reuse, R238, PT ;  /* 0x000000ee2100720c */ /* 0x040fe40003f46270 */
[C---:B------:R-:W-:Y:S01]  /*4a00*/  ISETP.LT.OR P5, PT, R33.reuse, R244, P5 ;  /* 0x000000f42100720c */ /* 0x040fe20002fa1670 */
[----:B------:R-:W-:Y:S01]  /*4a10*/  BAR.SYNC.DEFER_BLOCKING 0x0 ;  /* 0x0000000000007b1d */ /* 0x000fe20000010000 */
[----:B------:R-:W-:Y:S02]  /*4a20*/  ISETP.LT.OR P2, PT, R33, R242, P2 ;  /* 0x000000f22100720c */ /* 0x000fe40001741670 */
[----:B-1----:R-:W-:Y:S02]  /*4a30*/  FSEL R194, R194, -INF , !P4 ;  /* 0xff800000c2c27808 */ /* 0x002fe40006000000 */
[C---:B------:R-:W-:Y:S01]  /*4a40*/  ISETP.GE.AND P4, PT, R9.reuse, R238, PT ;  /* 0x000000ee0900720c */ /* 0x040fe20003f86270 */
[----:B------:R-:W1:Y:S03]  /*4a50*/  MUFU.TANH R193, R68 ;  /* 0x0000004400c17308 */ /* 0x000e660000002400 */
[----:B------:R-:W-:-:S02]  /*4a60*/  ISETP.LT.OR P4, PT, R9, R242, P4 ;  /* 0x000000f20900720c */ /* 0x000fc40002781670 */
[----:B--2---:R-:W-:Y:S02]  /*4a70*/  FSEL R192, R192, -INF , !P1 ;  /* 0xff800000c0c07808 */ /* 0x004fe40004800000 */
[C---:B------:R-:W-:Y:S01]  /*4a80*/  @!P0 LEA R246, P1, R165.reuse, UR14, 0x1 ;  /* 0x0000000ea5f68c11 */ /* 0x040fe2000f8208ff */
[----:B------:R-:W2:Y:S03]  /*4a90*/  MUFU.TANH R35, R35 ;  /* 0x0000002300237308 */ /* 0x000ea60000002400 */
[----:B------:R-:W-:-:S05]  /*4aa0*/  @!P0 LEA.HI.X R247, R165, UR15, R2, 0x1, P1 ;  /* 0x0000000fa5f78c11 */ /* 0x000fca00088f0c02 */
[----:B------:R-:W3:Y:S01]  /*4ab0*/  MUFU.TANH R34, R34 ;  /* 0x0000002200227308 */ /* 0x000ee20000002400 */
[----:B-1----:R-:W-:-:S07]  /*4ac0*/  FSEL R193, R193, -INF , !P6 ;  /* 0xff800000c1c17808 */ /* 0x002fce0007000000 */
[----:B------:R-:W1:Y:S01]  /*4ad0*/  MUFU.TANH R32, R32 ;  /* 0x0000002000207308 */ /* 0x000e620000002400 */
[----:B--2---:R-:W-:Y:S02]  /*4ae0*/  FSEL R35, R35, -INF , !P5 ;  /* 0xff80000023237808 */ /* 0x004fe40006800000 */
[----:B---3--:R-:W-:Y:S02]  /*4af0*/  FSEL R34, R34, -INF , !P4 ;  /* 0xff80000022227808 */ /* 0x008fe40006000000 */
[----:B-1----:R-:W-:Y:S01]  /*4b00*/  FSEL R32, R32, -INF , !P2 ;  /* 0xff80000020207808 */ /* 0x002fe20005000000 */
        /* <DEDUP_REMOVED lines=63> */
.L_x_6383:
[----:B------:R-:W-:-:S04]  /*4f00*/  ULEA UR14, -UR10, URZ, 0x6 ;  /* 0x0000003f0a0e7291 */ /* 0x000fc8000f8e313f */
[----:B------:R-:W-:Y:S02]  /*4f10*/  USHF.R.S32.HI UR15, URZ, 0x1f, UR14 ;  /* 0x0000001f3f0f7899 */ /* 0x000fe4000801140e */
[----:B------:R-:W-:-:S04]  /*4f20*/  MOV R4, UR14 ;  /* 0x0000000e00047c02 */ /* 0x000fc80008000f00 */
[----:B------:R-:W-:-:S07]  /*4f30*/  MOV R3, UR15 ;  /* 0x0000000f00037c02 */ /* 0x000fce0008000f00 */
.L_x_6384:
        /* <DEDUP_REMOVED lines=33> */
.L_x_6382:
        /* <DEDUP_REMOVED lines=431> */
.L_x_6386:
[----:B------:R-:W-:-:S04]  /*6c40*/  ULEA UR24, -UR6, URZ, 0x6 ;  /* 0x0000003f06187291 */ /* 0x000fc8000f8e313f */
[----:B------:R-:W-:-:S12]  /*6c50*/  USHF.R.S32.HI UR4, URZ, 0x1f, UR24 ;  /* 0x0000001f3f047899 */ /* 0x000fd80008011418 */
.L_x_6387:
        /* <DEDUP_REMOVED lines=9> */
[----:B------:R-:W-:-:S02]  /*6cf0*/  IADD3.X R9, R166, UR18, RZ, P0, !PT ;  /* 0x00000012a6097c10 */ /* 0x000fc400087fe4ff */
[----:B------:R-:W-:Y:S02]  /*6d00*/  LEA R8, P0, R168, UR8, 0x1 ;  /* 0x00000008a8087c11 */ /* 0x000fe4000f8008ff */
[----:B------:R-:W-:Y:S02]  /*6d10*/  LEA.HI.X R235, R0, R235, R5, 0x1, P2 ;  /* 0x000000eb00eb7211 */ /* 0x000fe400010f0c05 */
[----:B------:R-:W-:Y:S01]  /*6d20*/  IADD3.X R7, R166, UR4, RZ, P1, !PT ;  /* 0x00000004a6077c10 */ /* 0x000fe20008ffe4ff */
[----:B------:R-:W-:Y:S01]  /*6d30*/  USHF.L.U64.HI UR4, UR6, 0x5, UR7 ;  /* 0x0000000506047899 */ /* 0x000fe20008010207 */
[----:B------:R-:W-:Y:S01]  /*6d40*/  LEA R6, P1, R4, UR8, 0x1 ;  /* 0x0000000804067c11 */ /* 0x000fe2000f8208ff */
[----:B------:R-:W-:Y:S01]  /*6d50*/  IMAD.MOV.U32 R237, RZ, RZ, R235 ;  /* 0x000000ffffed7224 */ /* 0x000fe200078e00eb */
[----:B------:R-:W-:Y:S02]  /*6d60*/  LEA.HI.X R9, R168, UR9, R9, 0x1, P0 ;  /* 0x00000009a8097c11 */ /* 0x000fe400080f0c09 */
[----:B------:R-:W-:-:S02]  /*6d70*/  IADD3 R10, P0, R236, UR13, RZ ;  /* 0x0000000dec0a7c10 */ /* 0x000fc4000ff1e0ff */
[----:B------:R-:W-:Y:S01]  /*6d80*/  LEA.HI.X R7, R4, UR9, R7, 0x1, P1 ;  /* 0x0000000904077c11 */ /* 0x000fe200088f0c07 */
[----:B------:R-:W-:Y:S01]  /*6d90*/  @!PT LDS RZ, [RZ] ;  /* 0x00000000fffff984 */ /* 0x000fe20000000800 */
[----:B------:R-:W-:Y:S01]  /*6da0*/  @!PT LDS RZ, [RZ] ;  /* 0x00000000fffff984 */ /* 0x000fe20000000800 */
[----:B------:R-:W-:Y:S01]  /*6db0*/  @!PT LDS RZ, [RZ] ;  /* 0x00000000fffff984 */ /* 0x000fe20000000800 */
[----:B------:R-:W-:Y:S01]  /*6dc0*/  LDGSTS.E.BYPASS.LTC128B.128 [R239+0x10000], desc[UR16][R236.64] ;  /* 0x10000000ecef7fae */ /* 0x000fe2000b901d50 */
[----:B------:R-:W-:Y:S02]  /*6dd0*/  IADD3.X R11, R235, UR4, RZ, P0, !PT ;  /* 0x00000004eb0b7c10 */ /* 0x000fe400087fe4ff */
[----:B------:R-:W-:Y:S01]  /*6de0*/  IADD3 R4, P1, R10, UR13, RZ ;  /* 0x0000000d0a047c10 */ /* 0x000fe2000ff3e0ff */
[----:B------:R-:W-:Y:S01]  /*6df0*/  LDGSTS.E.BYPASS.LTC128B.128 [R239+0x12000], desc[UR16][R6.64+0x80] ;  /* 0x1200008006ef7fae */ /* 0x000fe2000b901d50 */
[----:B------:R-:W-:Y:S02]  /*6e00*/  IADD3 R12, P0, R8, UR13, RZ ;  /* 0x0000000d080c7c10 */ /* 0x000fe4000ff1e0ff */
[----:B------:R-:W-:Y:S01]  /*6e10*/  IADD3.X R5, R11, UR4, RZ, P1, !PT ;  /* 0x000000040b057c10 */ /* 0x000fe20008ffe4ff */
[----:B------:R-:W-:Y:S01]  /*6e20*/  LDGSTS.E.BYPASS.LTC128B.128 [R239+0x14000], desc[UR16][R6.64+0x100] ;  /* 0x1400010006ef7fae */ /* 0x000fe2000b901d50 */
[----:B------:R-:W-:-:S02]  /*6e30*/  IADD3.X R13, R9, UR4, RZ, P0, !PT ;  /* 0x00000004090d7c10 */ /* 0x000fc400087fe4ff */
[----:B------:R-:W-:Y:S01]  /*6e40*/  IADD3 R14, P1, R4, UR13, RZ ;  /* 0x0000000d040e7c10 */ /* 0x000fe2000ff3e0ff */
[----:B------:R-:W-:Y:S01]  /*6e50*/  LDGSTS.E.BYPASS.LTC128B.128 [R239+0x16000], desc[UR16][R6.64+0x180] ;  /* 0x1600018006ef7fae */ /* 0x000fe2000b901d50 */
[----:B------:R-:W-:Y:S02]  /*6e60*/  IADD3 R24, P0, R12, UR13, RZ ;  /* 0x0000000d0c187c10 */ /* 0x000fe4000ff1e0ff */
[----:B------:R-:W-:Y:S01]  /*6e70*/  IADD3.X R15, R5, UR4, RZ, P1, !PT ;  /* 0x00000004050f7c10 */ /* 0x000fe20008ffe4ff */
[----:B------:R-:W-:Y:S01]  /*6e80*/  LDGSTS.E.BYPASS.LTC128B.128 [R239+0x10800], desc[UR16][R10.64] ;  /* 0x108000000aef7fae */ /* 0x000fe2000b901d50 */
[----:B------:R-:W-:-:S03]  /*6e90*/  IADD3.X R25, R13, UR4, RZ, P0, !PT ;  /* 0x000000040d197c10 */ /* 0x000fc600087fe4ff */
[----:B------:R-:W-:Y:S04]  /*6ea0*/  LDGSTS.E.BYPASS.LTC128B.128 [R239+0x12800], desc[UR16][R8.64+0x80] ;  /* 0x1280008008ef7fae */ /* 0x000fe8000b901d50 */
[----:B------:R-:W-:Y:S04]  /*6eb0*/  LDGSTS.E.BYPASS.LTC128B.128 [R239+0x14800], desc[UR16][R8.64+0x100] ;  /* 0x1480010008ef7fae */ /* 0x000fe8000b901d50 */
[----:B------:R1:W-:Y:S04]  /*6ec0*/  LDGSTS.E.BYPASS.LTC128B.128 [R239+0x16800], desc[UR16][R8.64+0x180] ;  /* 0x1680018008ef7fae */ /* 0x0003e8000b901d50 */
[----:B------:R-:W-:Y:S04]  /*6ed0*/  LDGSTS.E.BYPASS.LTC128B.128 [R239+0x11000], desc[UR16][R4.64] ;  /* 0x1100000004ef7fae */ /* 0x000fe8000b901d50 */
[----:B------:R-:W-:Y:S04]  /*6ee0*/  LDGSTS.E.BYPASS.LTC128B.128 [R239+0x13000], desc[UR16][R12.64+0x80] ;  /* 0x130000800cef7fae */ /* 0x000fe8000b901d50 */
[----:B------:R-:W-:Y:S04]  /*6ef0*/  LDGSTS.E.BYPASS.LTC128B.128 [R239+0x15000], desc[UR16][R12.64+0x100] ;  /* 0x150001000cef7fae */ /* 0x000fe8000b901d50 */
[----:B------:R-:W-:Y:S04]  /*6f00*/  LDGSTS.E.BYPASS.LTC128B.128 [R239+0x17000], desc[UR16][R12.64+0x180] ;  /* 0x170001800cef7fae */ /* 0x000fe8000b901d50 */
[----:B------:R2:W-:Y:S04]  /*6f10*/  LDGSTS.E.BYPASS.LTC128B.128 [R239+0x11800], desc[UR16][R14.64] ;  /* 0x118000000eef7fae */ /* 0x0005e8000b901d50 */
[----:B------:R-:W-:Y:S04]  /*6f20*/  LDGSTS.E.BYPASS.LTC128B.128 [R239+0x13800], desc[UR16][R24.64+0x80] ;  /* 0x1380008018ef7fae */ /* 0x000fe8000b901d50 */
[----:B------:R-:W-:Y:S04]  /*6f30*/  LDGSTS.E.BYPASS.LTC128B.128 [R239+0x15800], desc[UR16][R24.64+0x100] ;  /* 0x1580010018ef7fae */ /* 0x000fe8000b901d50 */
[----:B------:R3:W-:Y:S04]  /*6f40*/  LDGSTS.E.BYPASS.LTC128B.128 [R239+0x17800], desc[UR16][R24.64+0x180] ;  /* 0x1780018018ef7fae */ /* 0x0007e8000b901d50 */
[----:B------:R-:W-:Y:S04]  /*6f50*/  LDSM.16.M88.4 R32, [R234] ;  /* 0x00000000ea20783b */ /* 0x000fe80000000200 */
[----:B------:R-:W4:Y:S04]  /*6f60*/  LDSM.16.M88.4 R16, [R233+0x8000] ;  /* 0x00800000e910783b */ /* 0x000f280000000200 */
[----:B------:R-:W5:Y:S04]  /*6f70*/  LDSM.16.M88.4 R180, [R233+0x8800] ;  /* 0x00880000e9b4783b */ /* 0x000f680000000200 */
[----:B------:R-:W5:Y:S04]  /*6f80*/  LDSM.16.M88.4 R172, [R233+0x9000] ;  /* 0x00900000e9ac783b */ /* 0x000f680000000200 */
[----:B------:R-:W5:Y:S04]  /*6f90*/  LDSM.16.M88.4 R20, [R233+0x9800] ;  /* 0x00980000e914783b */ /* 0x000f680000000200 */
[----:B-1----:R-:W-:Y:S04]  /*6fa0*/  LDSM.16.M88.4 R8, [R232] ;  /* 0x00000000e808783b */ /* 0x002fe80000000200 */
[----:B------:R-:W1:Y:S04]  /*6fb0*/  LDSM.16.M88.4 R196, [R231] ;  /* 0x00000000e7c4783b */ /* 0x000e680000000200 */
[----:B------:R-:W1:Y:S04]  /*6fc0*/  LDSM.16.M88.4 R192, [R223] ;  /* 0x00000000dfc0783b */ /* 0x000e680000000200 */
[----:B------:R-:W1:Y:S04]  /*6fd0*/  LDSM.16.M88.4 R188, [R222] ;  /* 0x00000000debc783b */ /* 0x000e680000000200 */
[----:B------:R-:W1:Y:S04]  /*6fe0*/  LDSM.16.M88.4 R28, [R221] ;  /* 0x00000000dd1c783b */ /* 0x000e680000000200 */
[----:B--2---:R-:W-:Y:S01]  /*6ff0*/  LDSM.16.M88.4 R12, [R230] ;  /* 0x00000000e60c783b */ /* 0x004fe20000000200 */
[C---:B----4-:R-:W-:Y:S03]  /*7000*/  HMMA.16816.F32 R4, R32.reuse, R16, RZ ;  /* 0x000000102004723c */ /* 0x050fe600000018ff */
[----:B---3--:R-:W2:Y:S04]  /*7010*/  LDSM.16.M88.4 R24, [R227+0x8000] ;  /* 0x00800000e318783b */ /* 0x008ea80000000200 */
[----:B------:R-:W-:Y:S01]  /*7020*/  LDSM.16.M88.4 R200, [R227+0xe000] ;  /* 0x00e00000e3c8783b */ /* 0x000fe20000000200 */
[C---:B-----5:R-:W-:Y:S03]  /*7030*/  HMMA.16816.F32 R184, R32.reuse, R180, RZ ;  /* 0x000000b420b8723c */ /* 0x060fe600000018ff */
[----:B------:R-:W0:Y:S03]  /*7040*/  LDGDEPBAR ;  /* 0x00000000000079af */ /* 0x000e260000000000 */
[C---:B------:R-:W-:Y:S06]  /*7050*/  HMMA.16816.F32 R16, R32.reuse, R18, RZ ;  /* 0x000000122010723c */ /* 0x040fec00000018ff */
[C---:B------:R-:W-:Y:S06]  /*7060*/  HMMA.16816.F32 R180, R32.reuse, R182, RZ ;  /* 0x000000b620b4723c */ /* 0x040fec00000018ff */
        /* <DEDUP_REMOVED lines=31> */
[C---:B-----5:R-:W-:Y:S06]  /*7260*/  HMMA.16816.F32 R4, R8.reuse, R188, R4 ;  /* 0x000000bc0804723c */ /* 0x060fec0000001804 */
[C---:B------:R-:W-:Y:S01]  /*7270*/  HMMA.16816.F32 R16, R8.reuse, R190, R16 ;  /* 0x000000be0810723c */ /* 0x040fe20000001810 */
[----:B------:R-:W5:Y:S05]  /*7280*/  LDSM.16.M88.4 R188, [R233+0xb000] ;  /* 0x00b00000e9bc783b */ /* 0x000f6a0000000200 */
[C---:B------:R-:W-:Y:S06]  /*7290*/  HMMA.16816.F32 R184, R8.reuse, R28, R184 ;  /* 0x0000001c08b8723c */ /* 0x040fec00000018b8 */
[C---:B------:R-:W-:Y:S01]  /*72a0*/  HMMA.16816.F32 R180, R8.reuse, R30, R180 ;  /* 0x0000001e08b4723c */ /* 0x040fe200000018b4 */
[----:B------:R-:W5:Y:S05]  /*72b0*/  LDSM.16.M88.4 R28, [R233+0xb800] ;  /* 0x00b80000e91c783b */ /* 0x000f6a0000000200 */
[C---:B--2---:R-:W-:Y:S06]  /*72c0*/  HMMA.16816.F32 R176, R8.reuse, R24, R176 ;  /* 0x0000001808b0723c */ /* 0x044fec00000018b0 */
[C---:B------:R-:W-:Y:S01]  /*72d0*/  HMMA.16816.F32 R172, R8.reuse, R26, R172 ;  /* 0x0000001a08ac723c */ /* 0x040fe200000018ac */
[----:B------:R-:W-:Y:S05]  /*72e0*/  LDSM.16.M88.4 R24, [R219] ;  /* 0x00000000db18783b */ /* 0x000fea0000000200 */
[C---:B---3--:R-:W-:Y:S06]  /*72f0*/  HMMA.16816.F32 R168, R8.reuse, R20, R168 ;  /* 0x0000001408a8723c */ /* 0x048fec00000018a8 */
[----:B------:R-:W-:Y:S01]  /*7300*/  HMMA.16816.F32 R32, R8, R22, R32 ;  /* 0x000000160820723c */ /* 0x000fe20000001820 */
[----:B------:R-:W2:Y:S04]  /*7310*/  LDSM.16.M88.4 R8, [R232+0x2000] ;  /* 0x00200000e808783b */ /* 0x000ea80000000200 */
[----:B------:R-:W3:Y:S01]  /*7320*/  LDSM.16.M88.4 R20, [R218] ;  /* 0x00000000da14783b */ /* 0x000ee20000000200 */
[C---:B-1----:R-:W-:Y:S06]  /*7330*/  HMMA.16816.F32 R4, R12.reuse, R196, R4 ;  /* 0x000000c40c04723c */ /* 0x042fec0000001804 */
[C---:B------:R-:W-:Y:S01]  /*7340*/  HMMA.16816.F32 R16, R12.reuse, R198, R16 ;  /* 0x000000c60c10723c */ /* 0x040fe20000001810 */
[----:B------:R-:W1:Y:S05]  /*7350*/  LDSM.16.M88.4 R196, [R217] ;  /* 0x00000000d9c4783b */ /* 0x000e6a0000000200 */
[C---:B----4-:R-:W-:Y:S06]  /*7360*/  HMMA.16816.F32 R184, R12.reuse, R192, R184 ;  /* 0x000000c00cb8723c */ /* 0x050fec00000018b8 */
[C---:B------:R-:W-:Y:S01]  /*7370*/  HMMA.16816.F32 R180, R12.reuse, R194, R180 ;  /* 0x000000c20cb4723c */ /* 0x040fe200000018b4 */
[----:B------:R-:W4:Y:S05]  /*7380*/  LDSM.16.M88.4 R192, [R216] ;  /* 0x00000000d8c0783b */ /* 0x000f2a0000000200 */
[C---:B-----5:R-:W-:Y:S06]  /*7390*/  HMMA.16816.F32 R176, R12.reuse, R188, R176 ;  /* 0x000000bc0cb0723c */ /* 0x060fec00000018b0 */
[C---:B------:R-:W-:Y:S01]  /*73a0*/  HMMA.16816.F32 R172, R12.reuse, R190, R172 ;  /* 0x000000be0cac723c */ /* 0x040fe200000018ac */
        /* <DEDUP_REMOVED lines=30> */
[----:B------:R-:W5:Y:S01]  /*7590*/  LDSM.16.M88.4 R12, [R233+0xc800] ;  /* 0x00c80000e90c783b */ /* 0x000f620000000200 */
        /* <DEDUP_REMOVED lines=8> */
[----:B------:R-:W-:Y:S05]  /*7620*/  LDSM.16.M88.4 R24, [R215] ;  /* 0x00000000d718783b */ /* 0x000fea0000000200 */
[C---:B---3--:R-:W-:Y:S06]  /*7630*/  HMMA.16816.F32 R168, R8.reuse, R20, R168 ;  /* 0x0000001408a8723c */ /* 0x048fec00000018a8 */
[----:B------:R-:W-:Y:S01]  /*7640*/  HMMA.16816.F32 R32, R8, R22, R32 ;  /* 0x000000160820723c */ /* 0x000fe20000001820 */
[----:B------:R-:W2:Y:S04]  /*7650*/  LDSM.16.M88.4 R8, [R232+0x4000] ;  /* 0x00400000e808783b */ /* 0x000ea80000000200 */
[----:B------:R-:W3:Y:S01]  /*7660*/  LDSM.16.M88.4 R20, [R214] ;  /* 0x00000000d614783b */ /* 0x000ee20000000200 */
        /* <DEDUP_REMOVED lines=9> */
[C---:B----4-:R-:W-:Y:S06]  /*7700*/  HMMA.16816.F32 R168, R188.reuse, R192, R168 ;  /* 0x000000c0bca8723c */ /* 0x050fec00000018a8 */
[----:B------:R-:W-:Y:S01]  /*7710*/  HMMA.16816.F32 R32, R188, R194, R32 ;  /* 0x000000c2bc20723c */ /* 0x000fe20000001820 */
[----:B------:R-:W-:Y:S04]  /*7720*/  LDSM.16.M88.4 R192, [R227+0xc000] ;  /* 0x00c00000e3c0783b */ /* 0x000fe80000000200 */
[----:B------:R-:W-:Y:S01]  /*7730*/  LDSM.16.M88.4 R188, [R227+0xc800] ;  /* 0x00c80000e3bc783b */ /* 0x000fe20000000200 */
[C---:B--2---:R-:W-:Y:S06]  /*7740*/  HMMA.16816.F32 R4, R8.reuse, R24, R4 ;  /* 0x000000180804723c */ /* 0x044fec0000001804 */
[C---:B------:R-:W-:Y:S01]  /*7750*/  HMMA.16816.F32 R16, R8.reuse, R26, R16 ;  /* 0x0000001a0810723c */ /* 0x040fe20000001810 */
[----:B------:R-:W1:Y:S05]  /*7760*/  LDSM.16.M88.4 R24, [R230+0x4000] ;  /* 0x00400000e618783b */ /* 0x000e6a0000000200 */
[C---:B---3--:R-:W-:Y:S06]  /*7770*/  HMMA.16816.F32 R184, R8.reuse, R20, R184 ;  /* 0x0000001408b8723c */ /* 0x048fec00000018b8 */
[C---:B------:R-:W-:Y:S01]  /*7780*/  HMMA.16816.F32 R180, R8.reuse, R22, R180 ;  /* 0x0000001608b4723c */ /* 0x040fe200000018b4 */
[----:B------:R-:W2:Y:S05]  /*7790*/  LDSM.16.M88.4 R20, [R227+0xd000] ;  /* 0x00d00000e314783b */ /* 0x000eaa0000000200 */
[C---:B-----5:R-:W-:Y:S06]  /*77a0*/  HMMA.16816.F32 R176, R8.reuse, R28, R176 ;  /* 0x0000001c08b0723c */ /* 0x060fec00000018b0 */
        /* <DEDUP_REMOVED lines=15> */
[----:B---3--:R-:W-:Y:S06]  /*78a0*/  HMMA.16816.F32 R168, R24, R28, R168 ;  /* 0x0000001c18a8723c */ /* 0x008fec00000018a8 */
[C---:B----4-:R-:W-:Y:S06]  /*78b0*/  HMMA.16816.F32 R4, R8.reuse, R12, R4 ;  /* 0x0000000c0804723c */ /* 0x050fec0000001804 */
[----:B------:R-:W-:Y:S01]  /*78c0*/  HMMA.16816.F32 R16, R8, R14, R16 ;  /* 0x0000000e0810723c */ /* 0x000fe20000001810 */
[----:B------:R-:W-:Y:S05]  /*78d0*/  LDSM.16.M88.4 R12, [R211] ;  /* 0x00000000d30c783b */ /* 0x000fea0000000200 */
[----:B------:R-:W-:Y:S01]  /*78e0*/  HMMA.16816.F32 R32, R24, R30, R32 ;  /* 0x0000001e1820723c */ /* 0x000fe20000001820 */
[----:B------:R-:W3:Y:S04]  /*78f0*/  LDSM.16.M88.4 R28, [R232+0x6000] ;  /* 0x00600000e81c783b */ /* 0x000ee80000000200 */
[----:B------:R-:W4:Y:S01]  /*7900*/  LDSM.16.M88.4 R24, [R220+0x5800] ;  /* 0x00580000dc18783b */ /* 0x000f220000000200 */
[----:B-1----:R-:W-:Y:S06]  /*7910*/  HMMA.16816.F32 R176, R8, R192, R176 ;  /* 0x000000c008b0723c */ /* 0x002fec00000018b0 */
[C---:B-----5:R-:W-:Y:S06]  /*7920*/  HMMA.16816.F32 R4, R196.reuse, R188, R4 ;  /* 0x000000bcc404723c */ /* 0x060fec0000001804 */
[----:B------:R-:W-:Y:S01]  /*7930*/  HMMA.16816.F32 R16, R196, R190, R16 ;  /* 0x000000bec410723c */ /* 0x000fe20000001810 */
[----:B------:R-:W1:Y:S05]  /*7940*/  LDSM.16.M88.4 R188, [R233+0xf000] ;  /* 0x00f00000e9bc783b */ /* 0x000e6a0000000200 */
[C---:B--2---:R-:W-:Y:S06]  /*7950*/  HMMA.16816.F32 R184, R8.reuse, R20, R184 ;  /* 0x0000001408b8723c */ /* 0x044fec00000018b8 */
[C---:B------:R-:W-:Y:S01]  /*7960*/  HMMA.16816.F32 R180, R8.reuse, R22, R180 ;  /* 0x0000001608b4723c */ /* 0x040fe200000018b4 */
[----:B------:R-:W2:Y:S05]  /*7970*/  LDSM.16.M88.4 R20, [R230+0x6000] ;  /* 0x00600000e614783b */ /* 0x000eaa0000000200 */
[----:B------:R-:W-:Y:S01]  /*7980*/  HMMA.16816.F32 R172, R8, R194, R172 ;  /* 0x000000c208ac723c */ /* 0x000fe200000018ac */
[----:B------:R-:W5:Y:S05]  /*7990*/  LDSM.16.M88.4 R192, [R233+0xe800] ;  /* 0x00e80000e9c0783b */ /* 0x000f6a0000000200 */
[C---:B---3--:R-:W-:Y:S06]  /*79a0*/  HMMA.16816.F32 R4, R28.reuse, R12, R4 ;  /* 0x0000000c1c04723c */ /* 0x048fec0000001804 */
[----:B------:R-:W-:Y:S01]  /*79b0*/  HMMA.16816.F32 R16, R28, R14, R16 ;  /* 0x0000000e1c10723c */ /* 0x000fe20000001810 */
[----:B------:R-:W-:Y:S05]  /*79c0*/  LDSM.16.M88.4 R12, [R229+0x6000] ;  /* 0x00600000e50c783b */ /* 0x000fea0000000200 */
[C---:B----4-:R-:W-:Y:S06]  /*79d0*/  HMMA.16816.F32 R168, R8.reuse, R24, R168 ;  /* 0x0000001808a8723c */ /* 0x050fec00000018a8 */
[----:B------:R-:W-:Y:S01]  /*79e0*/  HMMA.16816.F32 R32, R8, R26, R32 ;  /* 0x0000001a0820723c */ /* 0x000fe20000001820 */
[----:B------:R-:W3:Y:S04]  /*79f0*/  LDSM.16.M88.4 R8, [R220+0x6000] ;  /* 0x00600000dc08783b */ /* 0x000ee80000000200 */
[----:B------:R-:W4:Y:S01]  /*7a00*/  LDSM.16.M88.4 R24, [R210] ;  /* 0x00000000d218783b */ /* 0x000f220000000200 */
[----:B-1----:R-:W-:Y:S06]  /*7a10*/  HMMA.16816.F32 R176, R196, R188, R176 ;  /* 0x000000bcc4b0723c */ /* 0x002fec00000018b0 */
[C---:B--2---:R-:W-:Y:S06]  /*7a20*/  HMMA.16816.F32 R4, R20.reuse, R200, R4 ;  /* 0x000000c81404723c */ /* 0x044fec0000001804 */
[----:B------:R-:W-:Y:S06]  /*7a30*/  HMMA.16816.F32 R16, R20, R202, R16 ;  /* 0x000000ca1410723c */ /* 0x000fec0000001810 */
[C---:B-----5:R-:W-:Y:S06]  /*7a40*/  HMMA.16816.F32 R184, R196.reuse, R192, R184 ;  /* 0x000000c0c4b8723c */ /* 0x060fec00000018b8 */
[C---:B------:R-:W-:Y:S01]  /*7a50*/  HMMA.16816.F32 R180, R196.reuse, R194, R180 ;  /* 0x000000c2c4b4723c */ /* 0x040fe200000018b4 */
[----:B------:R-:W1:Y:S05]  /*7a60*/  LDSM.16.M88.4 R192, [R233+0xf800] ;  /* 0x00f80000e9c0783b */ /* 0x000e6a0000000200 */
[----:B------:R-:W-:Y:S01]  /*7a70*/  HMMA.16816.F32 R188, R196, R190, R172 ;  /* 0x000000bec4bc723c */ /* 0x000fe200000018ac */
[----:B------:R-:W2:Y:S05]  /*7a80*/  LDSM.16.M88.4 R172, [R227+0xe800] ;  /* 0x00e80000e3ac783b */ /* 0x000eaa0000000200 */
[C---:B---3--:R-:W-:Y:S06]  /*7a90*/  HMMA.16816.F32 R4, R12.reuse, R8, R4 ;  /* 0x000000080c04723c */ /* 0x048fec0000001804 */
[----:B------:R-:W-:Y:S01]  /*7aa0*/  HMMA.16816.F32 R16, R12, R10, R16 ;  /* 0x0000000a0c10723c */ /* 0x000fe20000001810 */
[----:B------:R-:W3:Y:S05]  /*7ab0*/  LDSM.16.M88.4 R8, [R209] ;  /* 0x00000000d108783b */ /* 0x000eea0000000200 */
[C---:B----4-:R-:W-:Y:S06]  /*7ac0*/  HMMA.16816.F32 R184, R28.reuse, R24, R184 ;  /* 0x000000181cb8723c */ /* 0x050fec00000018b8 */
[----:B------:R-:W-:Y:S01]  /*7ad0*/  HMMA.16816.F32 R180, R28, R26, R180 ;  /* 0x0000001a1cb4723c */ /* 0x000fe200000018b4 */
[----:B------:R-:W4:Y:S05]  /*7ae0*/  LDSM.16.M88.4 R24, [R220+0x6800] ;  /* 0x00680000dc18783b */ /* 0x000f2a0000000200 */
[----:B------:R-:W-:Y:S01]  /*7af0*/  FMUL.FTZ R4, R4, UR23 ;  /* 0x0000001704047c20 */ /* 0x000fe20008410000 */
[----:B------:R-:W-:Y:S01]  /*7b00*/  FMUL.FTZ R0, R5, UR23 ;  /* 0x0000001705007c20 */ /* 0x000fe20008410000 */
[----:B------:R-:W-:-:S02]  /*7b10*/  FMUL.FTZ R167, R6, UR23 ;  /* 0x0000001706a77c20 */ /* 0x000fc40008410000 */
[----:B------:R5:W4:Y:S01]  /*7b20*/  MUFU.TANH R166, R4 ;  /* 0x0000000400a67308 */ /* 0x000b220000002400 */
[----:B-1----:R-:W-:Y:S01]  /*7b30*/  HMMA.16816.F32 R168, R196, R192, R168 ;  /* 0x000000c0c4a8723c */ /* 0x002fe200000018a8 */
[----:B------:R-:W-:Y:S01]  /*7b40*/  FMUL.FTZ R16, R16, UR23 ;  /* 0x0000001710107c20 */ /* 0x000fe20008410000 */
[----:B------:R-:W-:-:S04]  /*7b50*/  FMUL.FTZ R17, R17, UR23 ;  /* 0x0000001711117c20 */ /* 0x000fc80008410000 */
[----:B------:R-:W-:Y:S01]  /*7b60*/  HMMA.16816.F32 R32, R196, R194, R32 ;  /* 0x000000c2c420723c */ /* 0x000fe20000001820 */
[----:B------:R-:W-:Y:S01]  /*7b70*/  FMUL.FTZ R192, R7, UR23 ;  /* 0x0000001707c07c20 */ /* 0x000fe20008410000 */
[----:B------:R-:W-:Y:S01]  /*7b80*/  FMUL.FTZ R193, R18, UR23 ;  /* 0x0000001712c17c20 */ /* 0x000fe20008410000 */
[----:B------:R-:W1:Y:S03]  /*7b90*/  MUFU.TANH R167, R167 ;  /* 0x000000a700a77308 */ /* 0x000e660000002400 */
[----:B--2---:R-:W-:Y:S01]  /*7ba0*/  HMMA.16816.F32 R184, R20, R172, R184 ;  /* 0x000000ac14b8723c */ /* 0x004fe200000018b8 */
[----:B------:R-:W-:Y:S01]  /*7bb0*/  FMUL.FTZ R194, R19, UR23 ;  /* 0x0000001713c27c20 */ /* 0x000fe20008410000 */
[----:B-----5:R-:W2:Y:S03]  /*7bc0*/  LDSM.16.M88.4 R4, [R227+0xf000] ;  /* 0x00f00000e304783b */ /* 0x020ea60000000200 */
[----:B------:R-:W5:Y:S01]  /*7bd0*/  MUFU.TANH R0, R0 ;  /* 0x0000000000007308 */ /* 0x000f620000002400 */
[C---:B---3--:R-:W-:Y:S06]  /*7be0*/  HMMA.16816.F32 R176, R28.reuse, R8, R176 ;  /* 0x000000081cb0723c */ /* 0x048fec00000018b0 */
[----:B------:R-:W-:Y:S01]  /*7bf0*/  HMMA.16816.F32 R188, R28, R10, R188 ;  /* 0x0000000a1cbc723c */ /* 0x000fe200000018bc */
[----:B------:R-:W-:Y:S01]  /*7c00*/  LDSM.16.M88.4 R8, [R220+0x7000] ;  /* 0x00700000dc08783b */ /* 0x000fe20000000200 */
[----:B------:R-:W3:Y:S04]  /*7c10*/  MUFU.TANH R192, R192 ;  /* 0x000000c000c07308 */ /* 0x000ee80000002400 */
[----:B------:R-:W-:Y:S01]  /*7c20*/  HMMA.16816.F32 R180, R20, R174, R180 ;  /* 0x000000ae14b4723c */ /* 0x000fe200000018b4 */
[----:B------:R-:W1:Y:S03]  /*7c30*/  LDSM.16.M88.4 R172, [R208] ;  /* 0x00000000d0ac783b */ /* 0x000e660000000200 */
[----:B------:R-:W-:Y:S02]  /*7c40*/  MUFU.TANH R193, R193 ;  /* 0x000000c100c17308 */ /* 0x000fe40000002400 */
[C---:B----4-:R-:W-:Y:S06]  /*7c50*/  HMMA.16816.F32 R184, R12.reuse, R24, R184 ;  /* 0x000000180cb8723c */ /* 0x050fec00000018b8 */
[----:B------:R-:W-:Y:S08]  /*7c60*/  MUFU.TANH R24, R16 ;  /* 0x0000001000187308 */ /* 0x000ff00000002400 */
[----:B------:R4:W-:Y:S04]  /*7c70*/  MUFU.TANH R25, R17 ;  /* 0x0000001100197308 */ /* 0x0009e80000002400 */
[----:B------:R-:W-:Y:S04]  /*7c80*/  HMMA.16816.F32 R180, R12, R26, R180 ;  /* 0x0000001a0cb4723c */ /* 0x000fe800000018b4 */
[----:B------:R-:W-:Y:S02]  /*7c90*/  MUFU.TANH R194, R194 ;  /* 0x000000c200c27308 */ /* 0x000fe40000002400 */
[----:B--2---:R-:W-:Y:S01]  /*7ca0*/  HMMA.16816.F32 R176, R20, R4, R176 ;  /* 0x0000000414b0723c */ /* 0x004fe200000018b0 */
[----:B------:R-:W-:Y:S01]  /*7cb0*/  FMUL.FTZ R26, R186, UR23 ;  /* 0x00000017ba1a7c20 */ /* 0x000fe20008410000 */
[----:B------:R-:W-:Y:S01]  /*7cc0*/  FMUL.FTZ R195, R184, UR23 ;  /* 0x00000017b8c37c20 */ /* 0x000fe20008410000 */
[----:B------:R-:W-:-:S03]  /*7cd0*/  FMUL.FTZ R184, R185, UR23 ;  /* 0x00000017b9b87c20 */ /* 0x000fc60008410000 */
[----:B------:R-:W-:Y:S01]  /*7ce0*/  HMMA.16816.F32 R188, R20, R6, R188 ;  /* 0x0000000614bc723c */ /* 0x000fe200000018bc */
[----:B----4-:R-:W2:Y:S01]  /*7cf0*/  LDSM.16.M88.4 R16, [R227+0xf800] ;  /* 0x00f80000e310783b */ /* 0x010ea20000000200 */
[----:B------:R-:W-:Y:S01]  /*7d00*/  IMAD.U32 R4, RZ, RZ, UR21 ;  /* 0x00000015ff047e24 */ /* 0x000fe2000f8e00ff */
[----:B------:R-:W4:Y:S03]  /*7d10*/  MUFU.TANH R27, R195 ;  /* 0x000000c3001b7308 */ /* 0x000f260000002400 */
[C---:B-1----:R-:W-:Y:S05]  /*7d20*/  HMMA.16816.F32 R168, R28.reuse, R172, R168 ;  /* 0x000000ac1ca8723c */ /* 0x042fea00000018a8 */
[----:B------:R-:W1:Y:S01]  /*7d30*/  MUFU.TANH R26, R26 ;  /* 0x0000001a001a7308 */ /* 0x000e620000002400 */
[----:B------:R-:W-:Y:S01]  /*7d40*/  HMMA.16816.F32 R32, R28, R174, R32 ;  /* 0x000000ae1c20723c */ /* 0x000fe20000001820 */
[----:B------:R-:W-:Y:S01]  /*7d50*/  FMUL.FTZ R172, R187, UR23 ;  /* 0x00000017bbac7c20 */ /* 0x000fe20008410000 */
[----:B------:R-:W-:-:S04]  /*7d60*/  FMUL.FTZ R180, R180, UR23 ;  /* 0x00000017b4b47c20 */ /* 0x000fc80008410000 */
[----:B------:R-:W-:Y:S01]  /*7d70*/  HMMA.16816.F32 R176, R12, R8, R176 ;  /* 0x000000080cb0723c */ /* 0x000fe200000018b0 */
[----:B------:R-:W1:Y:S01]  /*7d80*/  MUFU.TANH R184, R184 ;  /* 0x000000b800b87308 */ /* 0x000e620000002400 */
[----:B------:R-:W-:Y:S01]  /*7d90*/  FMUL.FTZ R29, R181, UR23 ;  /* 0x00000017b51d7c20 */ /* 0x000fe20008410000 */
[----:B------:R-:W-:-:S03]  /*7da0*/  FMUL.FTZ R30, R183, UR23 ;  /* 0x00000017b71e7c20 */ /* 0x000fc60008410000 */
[----:B------:R-:W-:Y:S01]  /*7db0*/  HMMA.16816.F32 R188, R12, R10, R188 ;  /* 0x0000000a0cbc723c */ /* 0x000fe200000018bc */
[----:B------:R-:W-:Y:S02]  /*7dc0*/  IMAD R9, R4, 0x40, R245 ;  /* 0x0000004004097824 */ /* 0x000fe400078e02f5 */
[----:B------:R-:W1:Y:S02]  /*7dd0*/  MUFU.TANH R172, R172 ;  /* 0x000000ac00ac7308 */ /* 0x000e640000002400 */
[C---:B------:R-:W-:Y:S01]  /*7de0*/  VIADD R5, R9.reuse, 0x1 ;  /* 0x0000000109057836 */ /* 0x040fe20000000000 */
[CC--:B------:R-:W-:Y:S01]  /*7df0*/  ISETP.GE.AND P5, PT, R9.reuse, R243.reuse, PT ;  /* 0x000000f30900720c */ /* 0x0c0fe20003fa6270 */
[C---:B------:R-:W-:Y:S01]  /*7e00*/  VIADD R31, R9.reuse, 0x8 ;  /* 0x00000008091f7836 */ /* 0x040fe20000000000 */
[-C--:B------:R-:W-:Y:S02]  /*7e10*/  ISETP.GE.AND P0, PT, R9, R238.reuse, PT ;  /* 0x000000ee0900720c */ /* 0x080fe40003f06270 */
[C---:B------:R-:W-:Y:S01]  /*7e20*/  ISETP.GE.AND P4, PT, R5.reuse, R243, PT ;  /* 0x000000f30500720c */ /* 0x040fe20003f86270 */
[----:B------:R-:W-:Y:S01]  /*7e30*/  MUFU.TANH R29, R29 ;  /* 0x0000001d001d7308 */ /* 0x000fe20000002400 */
[----:B------:R-:W-:-:S02]  /*7e40*/  ISETP.GE.AND P2, PT, R5, R238, PT ;  /* 0x000000ee0500720c */ /* 0x000fc40003f46270 */
[C---:B------:R-:W-:Y:S02]  /*7e50*/  ISETP.LT.OR P4, PT, R5.reuse, R244, P4 ;  /* 0x000000f40500720c */ /* 0x040fe40002781670 */
[----:B------:R-:W-:Y:S01]  /*7e60*/  ISETP.LT.OR P2, PT, R5, R242, P2 ;  /* 0x000000f20500720c */ /* 0x000fe20001741670 */
[C---:B--2---:R-:W-:Y:S01]  /*7e70*/  HMMA.16816.F32 R168, R20.reuse, R16, R168 ;  /* 0x0000001014a8723c */ /* 0x044fe200000018a8 */
[----:B------:R-:W2:Y:S01]  /*7e80*/  LDSM.16.M88.4 R4, [R220+0x7800] ;  /* 0x00780000dc04783b */ /* 0x000ea20000000200 */
[C---:B------:R-:W-:Y:S01]  /*7e90*/  ISETP.LT.OR P5, PT, R9.reuse, R244, P5 ;  /* 0x000000f40900720c */ /* 0x040fe20002fa1670 */
[----:B------:R-:W-:Y:S01]  /*7ea0*/  FMUL.FTZ R176, R176, UR23 ;  /* 0x00000017b0b07c20 */ /* 0x000fe20008410000 */
[C---:B------:R-:W-:Y:S01]  /*7eb0*/  ISETP.LT.OR P0, PT, R9.reuse, R242, P0 ;  /* 0x000000f20900720c */ /* 0x040fe20000701670 */
[----:B------:R-:W-:Y:S01]  /*7ec0*/  FMUL.FTZ R178, R178, UR23 ;  /* 0x00000017b2b27c20 */ /* 0x000fe20008410000 */
[----:B------:R-:W-:Y:S01]  /*7ed0*/  FSEL R11, R166, -INF , !P5 ;  /* 0xff800000a60b7808 */ /* 0x000fe20006800000 */
[----:B------:R-:W-:Y:S01]  /*7ee0*/  VIADD R17, R9, 0x9 ;  /* 0x0000000909117836 */ /* 0x000fe20000000000 */
[----:B------:R-:W-:Y:S01]  /*7ef0*/  FSEL R8, R167, -INF , !P0 ;  /* 0xff800000a7087808 */ /* 0x000fe20004000000 */
[----:B------:R-:W-:Y:S01]  /*7f00*/  HMMA.16816.F32 R32, R20, R18, R32 ;  /* 0x000000121420723c */ /* 0x000fe20000001820 */
[-C--:B------:R-:W-:Y:S01]  /*7f10*/  ISETP.GE.AND P6, PT, R31, R243.reuse, PT ;  /* 0x000000f31f00720c */ /* 0x080fe20003fc6270 */
[----:B------:R-:W1:Y:S01]  /*7f20*/  MUFU.TANH R197, R176 ;  /* 0x000000b000c57308 */ /* 0x000e620000002400 */
[CC--:B------:R-:W-:Y:S01]  /*7f30*/  ISETP.GE.AND P5, PT, R17.reuse, R243.reuse, PT ;  /* 0x000000f31100720c */ /* 0x0c0fe20003fa6270 */
[----:B------:R-:W-:Y:S01]  /*7f40*/  FMUL.FTZ R16, R182, UR23 ;  /* 0x00000017b6107c20 */ /* 0x000fe20008410000 */
[----:B------:R-:W-:Y:S01]  /*7f50*/  ISETP.GE.AND P0, PT, R17, R238, PT ;  /* 0x000000ee1100720c */ /* 0x000fe20003f06270 */
[----:B------:R-:W-:Y:S01]  /*7f60*/  FMUL.FTZ R188, R188, UR23 ;  /* 0x00000017bcbc7c20 */ /* 0x000fe20008410000 */
[----:B------:R-:W-:Y:S01]  /*7f70*/  VIADD R21, R9, 0x10 ;  /* 0x0000001009157836 */ /* 0x000fe20000000000 */
[----:B------:R-:W-:Y:S01]  /*7f80*/  ISETP.LT.OR P5, PT, R17, R244, P5 ;  /* 0x000000f41100720c */ /* 0x000fe20002fa1670 */
[----:B------:R-:W-:Y:S01]  /*7f90*/  VIADD R23, R9, 0x11 ;  /* 0x0000001109177836 */ /* 0x000fe20000000000 */
[----:B------:R-:W-:Y:S01]  /*7fa0*/  ISETP.LT.OR P0, PT, R17, R242, P0 ;  /* 0x000000f21100720c */ /* 0x000fe20000701670 */
[----:B------:R-:W1:Y:S01]  /*7fb0*/  MUFU.TANH R18, R178 ;  /* 0x000000b200127308 */ /* 0x000e620000002400 */
[----:B-----5:R-:W-:Y:S01]  /*7fc0*/  FSEL R17, R0, -INF , !P4 ;  /* 0xff80000000117808 */ /* 0x020fe20006000000 */
[----:B------:R-:W-:Y:S01]  /*7fd0*/  FMUL.FTZ R177, R177, UR23 ;  /* 0x00000017b1b17c20 */ /* 0x000fe20008410000 */
[----:B---3--:R-:W-:Y:S01]  /*7fe0*/  FSEL R0, R192, -INF , !P2 ;  /* 0xff800000c0007808 */ /* 0x008fe20005000000 */
[----:B------:R-:W-:Y:S01]  /*7ff0*/  FMUL.FTZ R192, R190, UR23 ;  /* 0x00000017bec07c20 */ /* 0x000fe20008410000 */
[----:B------:R-:W-:Y:S01]  /*8000*/  ISETP.GE.AND P4, PT, R21, R243, PT ;  /* 0x000000f31500720c */ /* 0x000fe20003f86270 */
[----:B------:R-:W-:Y:S01]  /*8010*/  FMUL.FTZ R166, R189, UR23 ;  /* 0x00000017bda67c20 */ /* 0x000fe20008410000 */
[-C--:B------:R-:W-:Y:S01]  /*8020*/  ISETP.GE.AND P2, PT, R21, R238.reuse, PT ;  /* 0x000000ee1500720c */ /* 0x080fe20003f46270 */
[----:B------:R-:W3:Y:S01]  /*8030*/  MUFU.TANH R30, R30 ;  /* 0x0000001e001e7308 */ /* 0x000ee20000002400 */
[----:B------:R-:W-:Y:S01]  /*8040*/  ISETP.GE.AND P1, PT, R31, R238, PT ;  /* 0x000000ee1f00720c */ /* 0x000fe20003f26270 */
[----:B------:R-:W-:Y:S01]  /*8050*/  FMUL.FTZ R190, R191, UR23 ;  /* 0x00000017bfbe7c20 */ /* 0x000fe20008410000 */
[----:B------:R-:W-:Y:S01]  /*8060*/  ISETP.LT.OR P4, PT, R21, R244, P4 ;  /* 0x000000f41500720c */ /* 0x000fe20002781670 */
[----:B------:R-:W-:Y:S01]  /*8070*/  VIADD R167, R9, 0x21 ;  /* 0x0000002109a77836 */ /* 0x000fe20000000000 */
[----:B------:R-:W-:Y:S01]  /*8080*/  ISETP.LT.OR P2, PT, R21, R242, P2 ;  /* 0x000000f21500720c */ /* 0x000fe20001741670 */
[----:B------:R-:W-:Y:S01]  /*8090*/  VIADD R21, R9, 0x19 ;  /* 0x0000001909157836 */ /* 0x000fe20000000000 */
[C---:B------:R-:W-:Y:S01]  /*80a0*/  ISETP.LT.OR P6, PT, R31.reuse, R244, P6 ;  /* 0x000000f41f00720c */ /* 0x040fe200037c1670 */
[----:B------:R-:W5:Y:S01]  /*80b0*/  MUFU.TANH R28, R180 ;  /* 0x000000b4001c7308 */ /* 0x000f620000002400 */
[----:B------:R-:W-:Y:S01]  /*80c0*/  ISETP.LT.OR P1, PT, R31, R242, P1 ;  /* 0x000000f21f00720c */ /* 0x000fe20000f21670 */
[----:B------:R-:W-:Y:S01]  /*80d0*/  FMUL.FTZ R31, R179, UR23 ;  /* 0x00000017b31f7c20 */ /* 0x000fe20008410000 */
[----:B----4-:R-:W-:Y:S01]  /*80e0*/  FSEL R27, R27, -INF , !P4 ;  /* 0xff8000001b1b7808 */ /* 0x010fe20006000000 */
[----:B------:R-:W-:-:S04]  /*80f0*/  DEPBAR.LE SB0, 0x0 ;  /* 0x000080000000791a */ /* 0x000fc80000000000 */
[C---:B--2---:R-:W-:Y:S01]  /*8100*/  HMMA.16816.F32 R168, R12.reuse, R4, R168 ;  /* 0x000000040ca8723c */ /* 0x044fe200000018a8 */
[----:B-1----:R-:W-:Y:S01]  /*8110*/  FSEL R26, R26, -INF , !P2 ;  /* 0xff8000001a1a7808 */ /* 0x002fe20005000000 */
[----:B------:R-:W1:Y:S01]  /*8120*/  MUFU.TANH R16, R16 ;  /* 0x0000001000107308 */ /* 0x000e620000002400 */
[----:B------:R-:W-:Y:S02]  /*8130*/  FSEL R19, R24, -INF , !P6 ;  /* 0xff80000018137808 */ /* 0x000fe40007000000 */
[----:B------:R-:W-:Y:S01]  /*8140*/  FSEL R10, R193, -INF , !P1 ;  /* 0xff800000c10a7808 */ /* 0x000fe20004800000 */
[----:B------:R-:W-:Y:S01]  /*8150*/  HMMA.16816.F32 R32, R12, R6, R32 ;  /* 0x000000060c20723c */ /* 0x000fe20000001820 */
[CC--:B------:R-:W-:Y:S02]  /*8160*/  ISETP.GE.AND P4, PT, R21.reuse, R243.reuse, PT ;  /* 0x000000f31500720c */ /* 0x0c0fe40003f86270 */
[----:B------:R-:W-:Y:S01]  /*8170*/  ISETP.GE.AND P2, PT, R21, R238, PT ;  /* 0x000000ee1500720c */ /* 0x000fe20003f46270 */
[----:B------:R-:W2:Y:S01]  /*8180*/  MUFU.TANH R193, R188 ;  /* 0x000000bc00c17308 */ /* 0x000ea20000002400 */
[----:B------:R-:W-:-:S02]  /*8190*/  ISETP.GE.AND P6, PT, R23, R243, PT ;  /* 0x000000f31700720c */ /* 0x000fc40003fc6270 */
[----:B------:R-:W-:Y:S01]  /*81a0*/  ISETP.GE.AND P1, PT, R23, R238, PT ;  /* 0x000000ee1700720c */ /* 0x000fe20003f26270 */
[----:B------:R-:W-:Y:S01]  /*81b0*/  VIADD R7, R9, 0x29 ;  /* 0x0000002909077836 */ /* 0x000fe20000000000 */
[----:B------:R-:W-:Y:S01]  /*81c0*/  ISETP.LT.OR P4, PT, R21, R244, P4 ;  /* 0x000000f41500720c */ /* 0x000fe20002781670 */
[----:B------:R-:W-:Y:S01]  /*81d0*/  VIADD R13, R9, 0x28 ;  /* 0x00000028090d7836 */ /* 0x000fe20000000000 */
[----:B------:R-:W-:Y:S01]  /*81e0*/  ISETP.LT.OR P2, PT, R21, R242, P2 ;  /* 0x000000f21500720c */ /* 0x000fe20001741670 */
[----:B------:R-:W-:Y:S01]  /*81f0*/  VIADD R21, R9, 0x20 ;  /* 0x0000002009157836 */ /* 0x000fe20000000000 */
[C---:B------:R-:W-:Y:S01]  /*8200*/  ISETP.LT.OR P6, PT, R23.reuse, R244, P6 ;  /* 0x000000f41700720c */ /* 0x040fe200037c1670 */
[----:B------:R-:W4:Y:S01]  /*8210*/  MUFU.TANH R192, R192 ;  /* 0x000000c000c07308 */ /* 0x000f220000002400 */
[----:B------:R-:W-:Y:S01]  /*8220*/  ISETP.LT.OR P1, PT, R23, R242, P1 ;  /* 0x000000f21700720c */ /* 0x000fe20000f21670 */
[----:B------:R-:W-:Y:S01]  /*8230*/  VIADD R23, R9, 0x18 ;  /* 0x0000001809177836 */ /* 0x000fe20000000000 */
[----:B------:R-:W-:Y:S01]  /*8240*/  FSEL R5, R25, -INF , !P5 ;  /* 0xff80000019057808 */ /* 0x000fe20006800000 */
[----:B------:R-:W-:Y:S01]  /*8250*/  FMUL.FTZ R169, R169, UR23 ;  /* 0x00000017a9a97c20 */ /* 0x000fe20008410000 */
[----:B------:R-:W-:Y:S01]  /*8260*/  FSEL R25, R184, -INF , !P6 ;  /* 0xff800000b8197808 */ /* 0x000fe20007000000 */
[----:B------:R-:W-:Y:S01]  /*8270*/  FMUL.FTZ R168, R168, UR23 ;  /* 0x00000017a8a87c20 */ /* 0x000fe20008410000 */
[----:B------:R-:W-:Y:S01]  /*8280*/  FSEL R24, R172, -INF , !P1 ;  /* 0xff800000ac187808 */ /* 0x000fe20004800000 */
[----:B------:R3:W4:Y:S01]  /*8290*/  MUFU.TANH R195, R177 ;  /* 0x000000b100c37308 */ /* 0x0007220000002400 */
[CC--:B------:R-:W-:Y:S01]  /*82a0*/  ISETP.GE.AND P6, PT, R21.reuse, R243.reuse, PT ;  /* 0x000000f31500720c */ /* 0x0c0fe20003fc6270 */
[----:B------:R-:W-:Y:S01]  /*82b0*/  FMUL.FTZ R170, R170, UR23 ;  /* 0x00000017aaaa7c20 */ /* 0x000fe20008410000 */
[C---:B------:R-:W-:Y:S01]  /*82c0*/  ISETP.GE.AND P1, PT, R21.reuse, R238, PT ;  /* 0x000000ee1500720c */ /* 0x040fe20003f26270 */
[----:B------:R-:W-:Y:S01]  /*82d0*/  FMUL.FTZ R179, R32, UR23 ;  /* 0x0000001720b37c20 */ /* 0x000fe20008410000 */
[----:B------:R-:W-:Y:S01]  /*82e0*/  ISETP.LT.OR P6, PT, R21, R244, P6 ;  /* 0x000000f41500720c */ /* 0x000fe200037c1670 */
[----:B------:R-:W-:Y:S01]  /*82f0*/  FMUL.FTZ R171, R171, UR23 ;  /* 0x00000017abab7c20 */ /* 0x000fe20008410000 */
[----:B------:R-:W-:Y:S01]  /*8300*/  ISETP.LT.OR P1, PT, R21, R242, P1 ;  /* 0x000000f21500720c */ /* 0x000fe20000f21670 */
[----:B------:R-:W4:Y:S01]  /*8310*/  MUFU.TANH R31, R31 ;  /* 0x0000001f001f7308 */ /* 0x000f220000002400 */
[----:B------:R-:W-:Y:S01]  /*8320*/  FSEL R4, R194, -INF , !P0 ;  /* 0xff800000c2047808 */ /* 0x000fe20004000000 */
[----:B------:R-:W-:Y:S01]  /*8330*/  FMUL.FTZ R34, R34, UR23 ;  /* 0x0000001722227c20 */ /* 0x000fe20008410000 */
[----:B------:R-:W-:Y:S01]  /*8340*/  ISETP.GE.AND P5, PT, R23, R243, PT ;  /* 0x000000f31700720c */ /* 0x000fe20003fa6270 */
[----:B------:R-:W-:Y:S01]  /*8350*/  FMUL.FTZ R35, R35, UR23 ;  /* 0x0000001723237c20 */ /* 0x000fe20008410000 */
[----:B------:R-:W-:-:S02]  /*8360*/  ISETP.GE.AND P0, PT, R23, R238, PT ;  /* 0x000000ee1700720c */ /* 0x000fc40003f06270 */
[----:B------:R-:W-:Y:S01]  /*8370*/  FSEL R197, R197, -INF , !P6 ;  /* 0xff800000c5c57808 */ /* 0x000fe20007000000 */
[----:B------:R-:W4:Y:S01]  /*8380*/  MUFU.TANH R181, R169 ;  /* 0x000000a900b57308 */ /* 0x000f220000002400 */
[----:B------:R-:W-:Y:S01]  /*8390*/  FSEL R194, R18, -INF , !P1 ;  /* 0xff80000012c27808 */ /* 0x000fe20004800000 */
[----:B---3--:R-:W-:Y:S01]  /*83a0*/  FMUL.FTZ R177, R33, UR23 ;  /* 0x0000001721b17c20 */ /* 0x008fe20008410000 */
[----:B------:R-:W-:Y:S02]  /*83b0*/  FSEL R21, R29, -INF , !P4 ;  /* 0xff8000001d157808 */ /* 0x000fe40006000000 */
[CC--:B------:R-:W-:Y:S02]  /*83c0*/  ISETP.GE.AND P6, PT, R7.reuse, R243.reuse, PT ;  /* 0x000000f30700720c */ /* 0x0c0fe40003fc6270 */
[----:B------:R-:W-:Y:S01]  /*83d0*/  ISETP.GE.AND P1, PT, R7, R238, PT ;  /* 0x000000ee0700720c */ /* 0x000fe20003f26270 */
[----:B------:R-:W3:Y:S01]  /*83e0*/  MUFU.TANH R166, R166 ;  /* 0x000000a600a67308 */ /* 0x000ee20000002400 */
[----:B------:R-:W-:-:S02]  /*83f0*/  ISETP.GE.AND P4, PT, R13, R243, PT ;  /* 0x000000f30d00720c */ /* 0x000fc40003f86270 */
[C---:B------:R-:W-:Y:S02]  /*8400*/  ISETP.LT.OR P5, PT, R23.reuse, R244, P5 ;  /* 0x000000f41700720c */ /* 0x040fe40002fa1670 */
[----:B------:R-:W-:Y:S02]  /*8410*/  ISETP.LT.OR P0, PT, R23, R242, P0 ;  /* 0x000000f21700720c */ /* 0x000fe40000701670 */
[C---:B------:R-:W-:Y:S01]  /*8420*/  ISETP.LT.OR P6, PT, R7.reuse, R244, P6 ;  /* 0x000000f40700720c */ /* 0x040fe200037c1670 */
[----:B------:R-:W3:Y:S01]  /*8430*/  MUFU.TANH R190, R190 ;  /* 0x000000be00be7308 */ /* 0x000ee20000002400 */
[----:B------:R-:W-:Y:S01]  /*8440*/  ISETP.LT.OR P1, PT, R7, R242, P1 ;  /* 0x000000f20700720c */ /* 0x000fe20000f21670 */
[----:B------:R-:W-:Y:S01]  /*8450*/  VIADD R7, R9, 0x31 ;  /* 0x0000003109077836 */ /* 0x000fe20000000000 */
[----:B------:R-:W-:Y:S02]  /*8460*/  FSEL R20, R30, -INF , !P2 ;  /* 0xff8000001e147808 */ /* 0x000fe40005000000 */
[----:B------:R-:W-:-:S02]  /*8470*/  ISETP.LT.OR P4, PT, R13, R244, P4 ;  /* 0x000000f40d00720c */ /* 0x000fc40002781670 */
[-C--:B------:R-:W-:Y:S01]  /*8480*/  ISETP.GE.AND P2, PT, R13, R238.reuse, PT ;  /* 0x000000ee0d00720c */ /* 0x080fe20003f46270 */
[----:B------:R-:W3:Y:S01]  /*8490*/  MUFU.TANH R183, R168 ;  /* 0x000000a800b77308 */ /* 0x000ee20000002400 */
[----:B-----5:R-:W-:Y:S02]  /*84a0*/  FSEL R23, R28, -INF , !P5 ;  /* 0xff8000001c177808 */ /* 0x020fe40006800000 */
[----:B-1----:R-:W-:Y:S02]  /*84b0*/  FSEL R22, R16, -INF , !P0 ;  /* 0xff80000010167808 */ /* 0x002fe40004000000 */
[C---:B------:R-:W-:Y:S02]  /*84c0*/  ISETP.GE.AND P5, PT, R167.reuse, R243, PT ;  /* 0x000000f3a700720c */ /* 0x040fe40003fa6270 */
[----:B------:R-:W-:Y:S01]  /*84d0*/  ISETP.GE.AND P0, PT, R167, R238, PT ;  /* 0x000000eea700720c */ /* 0x000fe20003f06270 */
[----:B------:R-:W1:Y:S01]  /*84e0*/  MUFU.TANH R178, R170 ;  /* 0x000000aa00b27308 */ /* 0x000e620000002400 */
[----:B--2---:R-:W-:-:S02]  /*84f0*/  FSEL R193, R193, -INF , !P4 ;  /* 0xff800000c1c17808 */ /* 0x004fc40006000000 */
[----:B------:R-:W-:Y:S01]  /*8500*/  ISETP.LT.OR P2, PT, R13, R242, P2 ;  /* 0x000000f20d00720c */ /* 0x000fe20001741670 */
[----:B------:R-:W-:Y:S01]  /*8510*/  VIADD R13, R9, 0x30 ;  /* 0x00000030090d7836 */ /* 0x000fe20000000000 */
[----:B------:R-:W-:Y:S02]  /*8520*/  ISETP.GE.AND P4, PT, R7, R243, PT ;  /* 0x000000f30700720c */ /* 0x000fe40003f86270 */
[C---:B------:R-:W-:Y:S01]  /*8530*/  ISETP.LT.OR P5, PT, R167.reuse, R244, P5 ;  /* 0x000000f4a700720c */ /* 0x040fe20002fa1670 */
[----:B------:R-:W2:Y:S01]  /*8540*/  MUFU.TANH R176, R171 ;  /* 0x000000ab00b07308 */ /* 0x000ea20000002400 */
[----:B------:R-:W-:Y:S02]  /*8550*/  ISETP.LT.OR P0, PT, R167, R242, P0 ;  /* 0x000000f2a700720c */ /* 0x000fe40000701670 */
[----:B----4-:R-:W-:Y:S02]  /*8560*/  FSEL R192, R192, -INF , !P2 ;  /* 0xff800000c0c07808 */ /* 0x010fe40005000000 */
[----:B------:R-:W-:-:S02]  /*8570*/  ISETP.LT.OR P4, PT, R7, R244, P4 ;  /* 0x000000f40700720c */ /* 0x000fc40002781670 */
[-C--:B------:R-:W-:Y:S01]  /*8580*/  ISETP.GE.AND P2, PT, R7, R238.reuse, PT ;  /* 0x000000ee0700720c */ /* 0x080fe20003f46270 */
[----:B------:R-:W4:Y:S01]  /*8590*/  MUFU.TANH R179, R179 ;  /* 0x000000b300b37308 */ /* 0x000f220000002400 */
[----:B------:R-:W-:Y:S02]  /*85a0*/  FSEL R195, R195, -INF , !P5 ;  /* 0xff800000c3c37808 */ /* 0x000fe40006800000 */
[----:B------:R-:W-:Y:S02]  /*85b0*/  FSEL R32, R31, -INF , !P0 ;  /* 0xff8000001f207808 */ /* 0x000fe40004000000 */
[C---:B------:R-:W-:Y:S02]  /*85c0*/  ISETP.GE.AND P5, PT, R13.reuse, R243, PT ;  /* 0x000000f30d00720c */ /* 0x040fe40003fa6270 */
[----:B------:R-:W-:Y:S01]  /*85d0*/  ISETP.GE.AND P0, PT, R13, R238, PT ;  /* 0x000000ee0d00720c */ /* 0x000fe20003f06270 */
[----:B------:R-:W-:Y:S01]  /*85e0*/  MUFU.TANH R177, R177 ;  /* 0x000000b100b17308 */ /* 0x000fe20000002400 */
[----:B------:R-:W-:-:S02]  /*85f0*/  FSEL R181, R181, -INF , !P4 ;  /* 0xff800000b5b57808 */ /* 0x000fc40006000000 */
[----:B------:R-:W-:Y:S01]  /*8600*/  ISETP.LT.OR P2, PT, R7, R242, P2 ;  /* 0x000000f20700720c */ /* 0x000fe20001741670 */
[C---:B------:R-:W-:Y:S01]  /*8610*/  VIADD R7, R9.reuse, 0x38 ;  /* 0x0000003809077836 */ /* 0x040fe20000000000 */
[----:B------:R-:W-:Y:S01]  /*8620*/  PLOP3.LUT P4, PT, PT, PT, UP0, 0x80, 0x0 ;  /* 0x000000000000781c */ /* 0x000fe20003f8f008 */
[----:B------:R-:W-:Y:S01]  /*8630*/  VIADD R9, R9, 0x39 ;  /* 0x0000003909097836 */ /* 0x000fe20000000000 */
[----:B------:R-:W-:Y:S01]  /*8640*/  BAR.SYNC.DEFER_BLOCKING 0x0 ;  /* 0x0000000000007b1d */ /* 0x000fe20000010000 */
[C---:B------:R-:W-:Y:S02]  /*8650*/  ISETP.LT.OR P5, PT, R13.reuse, R244, P5 ;  /* 0x000000f40d00720c */ /* 0x040fe40002fa1670 */
[----:B------:R-:W-:Y:S02]  /*8660*/  ISETP.LT.OR P0, PT, R13, R242, P0 ;  /* 0x000000f20d00720c */ /* 0x000fe40000701670 */
[----:B---3--:R-:W-:Y:S01]  /*8670*/  FSEL R33, R166, -INF , !P6 ;  /* 0xff800000a6217808 */ /* 0x008fe20007000000 */
[----:B------:R-:W3:Y:S01]  /*8680*/  MUFU.TANH R174, R34 ;  /* 0x0000002200ae7308 */ /* 0x000ee20000002400 */
[----:B------:R-:W-:-:S02]  /*8690*/  FSEL R190, R190, -INF , !P1 ;  /* 0xff800000bebe7808 */ /* 0x000fc40004800000 */
[----:B------:R-:W-:Y:S02]  /*86a0*/  FSEL R183, R183, -INF , !P5 ;  /* 0xff800000b7b77808 */ /* 0x000fe40006800000 */
[----:B-1----:R-:W-:Y:S02]  /*86b0*/  FSEL R178, R178, -INF , !P0 ;  /* 0xff800000b2b27808 */ /* 0x002fe40004000000 */
[CC--:B------:R-:W-:Y:S01]  /*86c0*/  ISETP.GE.AND P6, PT, R7.reuse, R243.reuse, PT ;  /* 0x000000f30700720c */ /* 0x0c0fe20003fc6270 */
[----:B------:R-:W1:Y:S01]  /*86d0*/  MUFU.TANH R172, R35 ;  /* 0x0000002300ac7308 */ /* 0x000e620000002400 */
[-C--:B------:R-:W-:Y:S02]  /*86e0*/  ISETP.GE.AND P1, PT, R7, R238.reuse, PT ;  /* 0x000000ee0700720c */ /* 0x080fe40003f26270 */
[C---:B------:R-:W-:Y:S02]  /*86f0*/  ISETP.GE.AND P5, PT, R9.reuse, R243, PT ;  /* 0x000000f30900720c */ /* 0x040fe40003fa6270 */
[----:B------:R-:W-:-:S02]  /*8700*/  ISETP.GE.AND P0, PT, R9, R238, PT ;  /* 0x000000ee0900720c */ /* 0x000fc40003f06270 */
[C---:B------:R-:W-:Y:S02]  /*8710*/  ISETP.LT.OR P6, PT, R7.reuse, R244, P6 ;  /* 0x000000f40700720c */ /* 0x040fe400037c1670 */
[----:B------:R-:W-:Y:S02]  /*8720*/  ISETP.LT.OR P1, PT, R7, R242, P1 ;  /* 0x000000f20700720c */ /* 0x000fe40000f21670 */
[C---:B------:R-:W-:Y:S02]  /*8730*/  ISETP.LT.OR P5, PT, R9.reuse, R244, P5 ;  /* 0x000000f40900720c */ /* 0x040fe40002fa1670 */
[----:B------:R-:W-:Y:S02]  /*8740*/  ISETP.LT.OR P0, PT, R9, R242, P0 ;  /* 0x000000f20900720c */ /* 0x000fe40000701670 */
[----:B--2---:R-:W-:Y:S02]  /*8750*/  FSEL R176, R176, -INF , !P2 ;  /* 0xff800000b0b07808 */ /* 0x004fe40005000000 */
[----:B----4-:R-:W-:-:S02]  /*8760*/  FSEL R179, R179, -INF , !P6 ;  /* 0xff800000b3b37808 */ /* 0x010fc40007000000 */
[----:B---3--:R-:W-:Y:S02]  /*8770*/  FSEL R174, R174, -INF , !P1 ;  /* 0xff800000aeae7808 */ /* 0x008fe40004800000 */
[----:B------:R-:W-:Y:S02]  /*8780*/  FSEL R177, R177, -INF , !P5 ;  /* 0xff800000b1b17808 */ /* 0x000fe40006800000 */
[----:B-1----:R-:W-:Y:S01]  /*8790*/  FSEL R172, R172, -INF , !P0 ;  /* 0xff800000acac7808 */ /* 0x002fe20004000000 */
        /* <DEDUP_REMOVED lines=33> */
[----:B------:R-:W-:Y:S01]  /*89b0*/  LOP3.LUT R6, R7, UR8, RZ, 0x3c, !PT ;  /* 0x0000000807067c12 */ /* 0x000fe2000f8e3cff */
[----:B------:R-:W-:Y:S01]  /*89c0*/  ULDC.64 UR8, c[0x0][0x230] ;  /* 0x00008c0000087ab9 */ /* 0x000fe20000000a00 */
[----:B------:R-:W-:-:S02]  /*89d0*/  ISETP.GE.AND P2, PT, R9, RZ, PT ;  /* 0x000000ff0900720c */ /* 0x000fc40003f46270 */
[----:B------:R-:W-:Y:S02]  /*89e0*/  ISETP.GE.AND P0, PT, R6, RZ, PT ;  /* 0x000000ff0600720c */ /* 0x000fe40003f06270 */
[----:B------:R-:W-:Y:S02]  /*89f0*/  ISETP.NE.AND P1, PT, R7, RZ, PT ;  /* 0x000000ff0700720c */ /* 0x000fe40003f25270 */
[----:B------:R-:W-:Y:S01]  /*8a00*/  @P6 IADD3 R16, R16, 0x1, RZ ;  /* 0x0000000110106810 */ /* 0x000fe20007ffe0ff */
[----:B------:R-:W-:Y:S01]  /*8a10*/  @P5 VIADD R15, R15, 0x1 ;  /* 0x000000010f0f5836 */ /* 0x000fe20000000000 */
[----:B------:R-:W-:-:S05]  /*8a20*/  LOP3.LUT R6, RZ, R7, RZ, 0x33, !PT ;  /* 0x00000007ff067212 */ /* 0x000fca00078e33ff */
[----:B------:R-:W-:Y:S02]  /*8a30*/  @!P2 IADD3 R16, -R16, RZ, RZ ;  /* 0x000000ff1010a210 */ /* 0x000fe40007ffe1ff */
[----:B------:R-:W-:Y:S02]  /*8a40*/  @!P0 IMAD.MOV R15, RZ, RZ, -R15 ;  /* 0x000000ffff0f8224 */ /* 0x000fe400078e0a0f */
[----:B------:R-:W-:-:S03]  /*8a50*/  SEL R9, R6, R16, !P1 ;  /* 0x0000001006097207 */ /* 0x000fc60004800000 */
[----:B------:R-:W-:Y:S02]  /*8a60*/  SEL R6, R6, R15, !P1 ;  /* 0x0000000f06067207 */ /* 0x000fe40004800000 */
[----:B------:R-:W-:-:S04]  /*8a70*/  IMAD.WIDE R30, R9, 0x4, R240 ;  /* 0x00000004091e7825 */ /* 0x000fc800078e02f0 */
[----:B------:R-:W-:Y:S01]  /*8a80*/  IMAD.WIDE R28, R6, 0x4, R240 ;  /* 0x00000004061c7825 */ /* 0x000fe200078e02f0 */
[----:B------:R-:W2:Y:S04]  /*8a90*/  LDG.E R13, desc[UR16][R30.64] ;  /* 0x000000101e0d7981 */ /* 0x000ea8000c1e1900 */
[----:B------:R-:W2:Y:S01]  /*8aa0*/  LDG.E R12, desc[UR16][R28.64] ;  /* 0x000000101c0c7981 */ /* 0x000ea2000c1e1900 */
[----:B------:R-:W-:-:S05]  /*8ab0*/  IADD3 R6, R9, -R6, RZ ;  /* 0x8000000609067210 */ /* 0x000fca0007ffe0ff */
[----:B------:R-:W-:-:S04]  /*8ac0*/  IMAD R9, R6, R7, -0x40 ;  /* 0xffffffc006097424 */ /* 0x000fc800078e0207 */
[----:B------:R-:W-:Y:S01]  /*8ad0*/  IMAD.WIDE.U32 R14, R9, UR10, RZ ;  /* 0x0000000a090e7c25 */ /* 0x000fe2000f8e00ff */
[----:B------:R-:W-:-:S05]  /*8ae0*/  SHF.R.S32.HI R6, RZ, 0x1f, R9 ;  /* 0x0000001fff067819 */ /* 0x000fca0000011409 */
[----:B------:R-:W-:-:S04]  /*8af0*/  IMAD R6, R6, UR10, RZ ;  /* 0x0000000a06067c24 */ /* 0x000fc8000f8e02ff */
[----:B------:R-:W-:-:S05]  /*8b00*/  IMAD R6, R9, UR11, R6 ;  /* 0x0000000b09067c24 */ /* 0x000fca000f8e0206 */
[----:B------:R-:W-:Y:S01]  /*8b10*/  IADD3 R15, R15, R6, RZ ;  /* 0x000000060f0f7210 */ /* 0x000fe20007ffe0ff */
[----:B--2---:R-:W-:-:S05]  /*8b20*/  IMAD.IADD R12, R12, 0x1, -R13 ;  /* 0x000000010c0c7824 */ /* 0x004fca00078e0a0d */
[----:B------:R-:W-:-:S05]  /*8b30*/  SHF.R.S32.HI R7, RZ, 0x1f, R12 ;  /* 0x0000001fff077819 */ /* 0x000fca000001140c */
[----:B------:R-:W-:-:S04]  /*8b40*/  IMAD R7, R7, UR8, RZ ;  /* 0x0000000807077c24 */ /* 0x000fc8000f8e02ff */
[C---:B------:R-:W-:Y:S02]  /*8b50*/  IMAD R7, R12.reuse, UR9, R7 ;  /* 0x000000090c077c24 */ /* 0x040fe4000f8e0207 */
[----:B------:R-:W-:-:S04]  /*8b60*/  IMAD.WIDE.U32 R12, R12, UR8, R14 ;  /* 0x000000080c0c7c25 */ /* 0x000fc8000f8e000e */
[----:B------:R-:W-:Y:S01]  /*8b70*/  IMAD.IADD R7, R13, 0x1, R7 ;  /* 0x000000010d077824 */ /* 0x000fe200078e0207 */
[----:B------:R-:W-:Y:S06]  /*8b80*/  BRA `(.L_x_6390) ;  /* 0x0000000000107947 */ /* 0x000fec0003800000 */
.L_x_6389:
[----:B------:R-:W-:-:S04]  /*8b90*/  ULEA UR8, -UR10, URZ, 0x6 ;  /* 0x0000003f0a087291 */ /* 0x000fc8000f8e313f */
[----:B------:R-:W-:Y:S02]  /*8ba0*/  USHF.R.S32.HI UR4, URZ, 0x1f, UR8 ;  /* 0x0000001f3f047899 */ /* 0x000fe40008011408 */
[----:B------:R-:W-:-:S04]  /*8bb0*/  MOV R12, UR8 ;  /* 0x00000008000c7c02 */ /* 0x000fc80008000f00 */
[----:B------:R-:W-:-:S07]  /*8bc0*/  MOV R7, UR4 ;  /* 0x0000000400077c02 */ /* 0x000fce0008000f00 */
.L_x_6390:
        /* <DEDUP_REMOVED lines=32> */
.L_x_6388:
[----:B------:R-:W-:Y:S01]  /*8dd0*/  FMNMX.FTZ R2, R164, R11, !PT ;  /* 0x0000000ba4027209 */ /* 0x000fe20007810000 */
[----:B-1----:R-:W-:Y:S01]  /*8de0*/  LDSM.16.MT88.4 R12, [R228+0x10000] ;  /* 0x01000000e40c783b */ /* 0x002fe20000004200 */
        /* <DEDUP_REMOVED lines=44> */
[----:B------:R-:W-:-:S04]  /*90b0*/  FSEL R180, R180, RZ, P1 ;  /* 0x000000ffb4b47208 */ /* 0x000fc80000800000 */
[----:B------:R-:W-:Y:S01]  /*90c0*/  FSEL R175, R175, RZ, P0 ;  /* 0x000000ffafaf7208 */ /* 0x000fe20000000000 */
[--C-:B------:R-:W-:Y:S01]  /*90d0*/  FFMA.FTZ R165, R5, UR20, -R180.reuse ;  /* 0x0000001405a57c23 */ /* 0x100fe200080108b4 */
[----:B------:R-:W-:Y:S01]  /*90e0*/  FSEL R5, R171, RZ, P1 ;  /* 0x000000ffab057208 */ /* 0x000fe20000800000 */
[--C-:B------:R-:W-:Y:S01]  /*90f0*/  FFMA.FTZ R167, R17, UR20, -R180.reuse ;  /* 0x0000001411a77c23 */ /* 0x100fe200080108b4 */
[--C-:B------:R-:W-:Y:S01]  /*9100*/  FFMA.FTZ R168, R19, UR20, -R180.reuse ;  /* 0x0000001413a87c23 */ /* 0x100fe200080108b4 */
[----:B------:R-:W-:Y:S01]  /*9110*/  FFMA.FTZ R173, R4, UR20, -R175 ;  /* 0x0000001404ad7c23 */ /* 0x000fe200080108af */
[----:B------:R-:W-:Y:S01]  /*9120*/  FSEL R4, R170, RZ, P0 ;  /* 0x000000ffaa047208 */ /* 0x000fe20000000000 */
[----:B------:R-:W-:Y:S01]  /*9130*/  FADD.FTZ R5, R164, -R5 ;  /* 0x80000005a4057221 */ /* 0x000fe20000010000 */
[----:B------:R-:W1:Y:S01]  /*9140*/  LDSM.16.MT88.4 R16, [R225+0x10000] ;  /* 0x01000000e110783b */ /* 0x000e620000004200 */
[--C-:B------:R-:W-:Y:S01]  /*9150*/  FFMA.FTZ R2, R0, UR20, -R175.reuse ;  /* 0x0000001400027c23 */ /* 0x100fe200080108af */
[----:B------:R-:W-:Y:S01]  /*9160*/  FFMA.FTZ R169, R11, UR20, -R180 ;  /* 0x000000140ba97c23 */ /* 0x000fe200080108b4 */
[----:B------:R-:W-:Y:S01]  /*9170*/  FADD.FTZ R4, R3, -R4 ;  /* 0x8000000403047221 */ /* 0x000fe20000010000 */
[--C-:B------:R-:W-:Y:S01]  /*9180*/  FFMA.FTZ R166, R8, UR20, -R175.reuse ;  /* 0x0000001408a67c23 */ /* 0x100fe200080108af */
[--C-:B------:R-:W-:Y:S01]  /*9190*/  FFMA.FTZ R0, R10, UR20, -R175.reuse ;  /* 0x000000140a007c23 */ /* 0x100fe200080108af */
[----:B------:R-:W-:Y:S01]  /*91a0*/  FMUL.FTZ R164, R5, UR20 ;  /* 0x0000001405a47c20 */ /* 0x000fe20008410000 */
[----:B------:R-:W-:Y:S01]  /*91b0*/  FMUL.FTZ R3, R4, UR20 ;  /* 0x0000001404037c20 */ /* 0x000fe20008410000 */
[----:B------:R-:W-:Y:S01]  /*91c0*/  MUFU.EX2 R169, R169 ;  /* 0x000000a900a97308 */ /* 0x000fe20000000800 */
[----:B------:R-:W2:Y:S01]  /*91d0*/  LDSM.16.MT88.4 R8, [R226+0x10000] ;  /* 0x01000000e208783b */ /* 0x000ea20000004200 */
[--C-:B------:R-:W-:Y:S01]  /*91e0*/  FFMA.FTZ R184, R23, UR20, -R180.reuse ;  /* 0x0000001417b87c23 */ /* 0x100fe200080108b4 */
[--C-:B------:R-:W-:Y:S01]  /*91f0*/  FFMA.FTZ R187, R21, UR20, -R180.reuse ;  /* 0x0000001415bb7c23 */ /* 0x100fe200080108b4 */
[--C-:B------:R-:W-:Y:S01]  /*9200*/  FFMA.FTZ R188, R22, UR20, -R175.reuse ;  /* 0x0000001416bc7c23 */ /* 0x100fe200080108af */
[--C-:B------:R-:W-:Y:S01]  /*9210*/  FFMA.FTZ R191, R20, UR20, -R175.reuse ;  /* 0x0000001414bf7c23 */ /* 0x100fe200080108af */
[--C-:B------:R-:W-:Y:S01]  /*9220*/  FFMA.FTZ R182, R27, UR20, -R180.reuse ;  /* 0x000000141bb67c23 */ /* 0x100fe200080108b4 */
[----:B------:R-:W-:Y:S01]  /*9230*/  LDSM.16.MT88.4 R20, [R224+0x10800] ;  /* 0x01080000e014783b */ /* 0x000fe20000004200 */
[----:B------:R-:W3:Y:S01]  /*9240*/  MUFU.EX2 R167, R167 ;  /* 0x000000a700a77308 */ /* 0x000ee20000000800 */
        /* <DEDUP_REMOVED lines=13> */
[----:B------:R-:W-:Y:S01]  /*9320*/  LDSM.16.MT88.4 R32, [R228+0x11000] ;  /* 0x01100000e420783b */ /* 0x000fe20000004200 */
[--C-:B------:R-:W-:Y:S01]  /*9330*/  FFMA.FTZ R183, R183, UR20, -R180.reuse ;  /* 0x00000014b7b77c23 */ /* 0x100fe200080108b4 */
[----:B------:R-:W4:Y:S01]  /*9340*/  MUFU.EX2 R165, R165 ;  /* 0x000000a500a57308 */ /* 0x000f220000000800 */
[----:B---3--:R-:W-:Y:S01]  /*9350*/  F2FP.F16.F32.PACK_AB R4, R167, R169 ;  /* 0x000000a9a704723e */ /* 0x008fe200000000ff */
        /* <DEDUP_REMOVED lines=8> */
[----:B------:R-:W3:Y:S01]  /*93e0*/  MUFU.EX2 R2, R2 ;  /* 0x0000000200027308 */ /* 0x000ee20000000800 */
[----:B----4-:R-:W-:-:S07]  /*93f0*/  F2FP.F16.F32.PACK_AB R6, R165, R168 ;  /* 0x000000a8a506723e */ /* 0x010fce00000000ff */
[----:B------:R-:W-:Y:S08]  /*9400*/  MUFU.EX2 R0, R0 ;  /* 0x0000000000007308 */ /* 0x000ff00000000800 */
[----:B------:R-:W4:Y:S01]  /*9410*/  MUFU.EX2 R173, R173 ;  /* 0x000000ad00ad7308 */ /* 0x000f220000000800 */
[----:B---3--:R-:W-:-:S07]  /*9420*/  F2FP.F16.F32.PACK_AB R5, R2, R166 ;  /* 0x000000a60205723e */ /* 0x008fce00000000ff */
[----:B------:R-:W3:Y:S08]  /*9430*/  MUFU.EX2 R164, R164 ;  /* 0x000000a400a47308 */ /* 0x000ef00000000800 */
[----:B------:R-:W5:Y:S01]  /*9440*/  MUFU.EX2 R3, R3 ;  /* 0x0000000300037308 */ /* 0x000f620000000800 */
[----:B----4-:R-:W-:-:S07]  /*9450*/  F2FP.F16.F32.PACK_AB R7, R173, R0 ;  /* 0x00000000ad07723e */ /* 0x010fce00000000ff */
[----:B------:R-:W-:Y:S01]  /*9460*/  MUFU.EX2 R182, R182 ;  /* 0x000000b600b67308 */ /* 0x000fe20000000800 */
[-C--:B---3--:R-:W-:Y:S01]  /*9470*/  FMUL.FTZ R160, R160, R164.reuse ;  /* 0x000000a4a0a07220 */ /* 0x088fe20000410000 */
[-C--:B------:R-:W-:Y:S01]  /*9480*/  FMUL.FTZ R161, R161, R164.reuse ;  /* 0x000000a4a1a17220 */ /* 0x080fe20000410000 */
[-C--:B------:R-:W-:Y:S01]  /*9490*/  FMUL.FTZ R156, R156, R164.reuse ;  /* 0x000000a49c9c7220 */ /* 0x080fe20000410000 */
[-C--:B------:R-:W-:Y:S01]  /*94a0*/  FMUL.FTZ R157, R157, R164.reuse ;  /* 0x000000a49d9d7220 */ /* 0x080fe20000410000 */
[-C--:B------:R-:W-:Y:S01]  /*94b0*/  FMUL.FTZ R144, R144, R164.reuse ;  /* 0x000000a490907220 */ /* 0x080fe20000410000 */
[-C--:B------:R-:W-:Y:S01]  /*94c0*/  FMUL.FTZ R145, R145, R164.reuse ;  /* 0x000000a491917220 */ /* 0x080fe20000410000 */
[-C--:B------:R-:W-:Y:S01]  /*94d0*/  FMUL.FTZ R140, R140, R164.reuse ;  /* 0x000000a48c8c7220 */ /* 0x080fe20000410000 */
[-C--:B------:R-:W-:Y:S01]  /*94e0*/  FMUL.FTZ R141, R141, R164.reuse ;  /* 0x000000a48d8d7220 */ /* 0x080fe20000410000 */
[-C--:B-----5:R-:W-:Y:S01]  /*94f0*/  FMUL.FTZ R162, R162, R3.reuse ;  /* 0x00000003a2a27220 */ /* 0x0a0fe20000410000 */
        /* <DEDUP_REMOVED lines=148> */
[----:B---3--:R-:W-:Y:S01]  /*9e40*/  HMMA.16816.F32 R76, R4, R12, R76 ;  /* 0x0000000c044c723c */ /* 0x008fe2000000184c */
[----:B------:R-:W-:Y:S01]  /*9e50*/  FFMA.FTZ R164, R250, R164, R169 ;  /* 0x000000a4faa47223 */ /* 0x000fe200000100a9 */
[----:B------:R-:W-:-:S03]  /*9e60*/  FFMA.FTZ R3, R251, R3, R166 ;  /* 0x00000003fb037223 */ /* 0x000fc600000100a6 */
[----:B------:R-:W-:Y:S01]  /*9e70*/  FADD.FTZ R167, R167, R164 ;  /* 0x000000a4a7a77221 */ /* 0x000fe20000010000 */
[C---:B------:R-:W-:Y:S01]  /*9e80*/  HMMA.16816.F32 R80, R4.reuse, R14, R80 ;  /* 0x0000000e0450723c */ /* 0x040fe20000001850 */
[----:B------:R-:W3:Y:S01]  /*9e90*/  LDSM.16.MT88.4 R12, [R228+0x16000] ;  /* 0x01600000e40c783b */ /* 0x000ee20000004200 */
[----:B------:R-:W-:Y:S01]  /*9ea0*/  MUFU.EX2 R187, R187 ;  /* 0x000000bb00bb7308 */ /* 0x000fe20000000800 */
[----:B------:R-:W-:Y:S01]  /*9eb0*/  FADD.FTZ R3, R2, R3 ;  /* 0x0000000302037221 */ /* 0x000fe20000010000 */
[----:B------:R-:W-:Y:S01]  /*9ec0*/  FADD.FTZ R168, R168, R167 ;  /* 0x000000a7a8a87221 */ /* 0x000fe20000010000 */
[----:B------:R-:W-:Y:S01]  /*9ed0*/  MOV R164, R171 ;  /* 0x000000ab00a47202 */ /* 0x000fe20000000f00 */
[C---:B-1----:R-:W-:Y:S01]  /*9ee0*/  HMMA.16816.F32 R92, R4.reuse, R16, R92 ;  /* 0x00000010045c723c */ /* 0x042fe2000000185c */
[----:B------:R-:W-:Y:S01]  /*9ef0*/  FADD.FTZ R0, R0, R3 ;  /* 0x0000000300007221 */ /* 0x000fe20000010000 */
[----:B------:R-:W-:Y:S01]  /*9f00*/  FADD.FTZ R165, R165, R168 ;  /* 0x000000a8a5a57221 */ /* 0x000fe20000010000 */
[----:B------:R-:W-:Y:S01]  /*9f10*/  MOV R3, R170 ;  /* 0x000000aa00037202 */ /* 0x000fe20000000f00 */
[----:B------:R-:W-:Y:S01]  /*9f20*/  MUFU.EX2 R186, R186 ;  /* 0x000000ba00ba7308 */ /* 0x000fe20000000800 */
[----:B------:R-:W-:Y:S01]  /*9f30*/  FADD.FTZ R173, R173, R0 ;  /* 0x00000000adad7221 */ /* 0x000fe20000010000 */
[C---:B------:R-:W-:Y:S01]  /*9f40*/  HMMA.16816.F32 R96, R4.reuse, R18, R96 ;  /* 0x000000120460723c */ /* 0x040fe20000001860 */
[----:B------:R-:W1:Y:S05]  /*9f50*/  LDSM.16.MT88.4 R16, [R225+0x16000] ;  /* 0x01600000e110783b */ /* 0x000e6a0000004200 */
[C---:B--2---:R-:W-:Y:S01]  /*9f60*/  HMMA.16816.F32 R84, R4.reuse, R8, R84 ;  /* 0x000000080454723c */ /* 0x044fe20000001854 */
[----:B------:R-:W2:Y:S05]  /*9f70*/  MUFU.EX2 R189, R189 ;  /* 0x000000bd00bd7308 */ /* 0x000eaa0000000800 */
[C---:B------:R-:W-:Y:S01]  /*9f80*/  HMMA.16816.F32 R88, R4.reuse, R10, R88 ;  /* 0x0000000a0458723c */ /* 0x040fe20000001858 */
[----:B------:R-:W5:Y:S02]  /*9f90*/  LDSM.16.MT88.4 R8, [R226+0x16000] ;  /* 0x01600000e208783b */ /* 0x000f640000004200 */
[----:B------:R-:W-:Y:S08]  /*9fa0*/  MUFU.EX2 R188, R188 ;  /* 0x000000bc00bc7308 */ /* 0x000ff00000000800 */
[----:B------:R-:W2:Y:S01]  /*9fb0*/  MUFU.EX2 R191, R191 ;  /* 0x000000bf00bf7308 */ /* 0x000ea20000000800 */
[C---:B---3--:R-:W-:Y:S07]  /*9fc0*/  HMMA.16816.F32 R100, R4.reuse, R12, R100 ;  /* 0x0000000c0464723c */ /* 0x048fee0000001864 */
[----:B------:R-:W3:Y:S01]  /*9fd0*/  MUFU.EX2 R196, R196 ;  /* 0x000000c400c47308 */ /* 0x000ee20000000800 */
[C---:B------:R-:W-:Y:S01]  /*9fe0*/  HMMA.16816.F32 R104, R4.reuse, R14, R104 ;  /* 0x0000000e0468723c */ /* 0x040fe20000001868 */
[----:B------:R-:W4:Y:S06]  /*9ff0*/  LDSM.16.MT88.4 R12, [R224+0x16000] ;  /* 0x01600000e00c783b */ /* 0x000f2c0000004200 */
[----:B------:R-:W3:Y:S01]  /*a000*/  MUFU.EX2 R195, R195 ;  /* 0x000000c300c37308 */ /* 0x000ee20000000800 */
[C---:B-1----:R-:W-:Y:S06]  /*a010*/  HMMA.16816.F32 R116, R4.reuse, R16, R116 ;  /* 0x000000100474723c */ /* 0x042fec0000001874 */
[C---:B------:R-:W-:Y:S01]  /*a020*/  HMMA.16816.F32 R120, R4.reuse, R18, R120 ;  /* 0x000000120478723c */ /* 0x040fe20000001878 */
[----:B------:R-:W1:Y:S01]  /*a030*/  LDSM.16.MT88.4 R16, [R228+0x12800] ;  /* 0x01280000e410783b */ /* 0x000e620000004200 */
[----:B------:R-:W-:Y:S04]  /*a040*/  MUFU.EX2 R193, R193 ;  /* 0x000000c100c17308 */ /* 0x000fe80000000800 */
[C---:B-----5:R-:W-:Y:S04]  /*a050*/  HMMA.16816.F32 R108, R4.reuse, R8, R108 ;  /* 0x00000008046c723c */ /* 0x060fe8000000186c */
[----:B------:R-:W-:Y:S02]  /*a060*/  MUFU.EX2 R198, R198 ;  /* 0x000000c600c67308 */ /* 0x000fe40000000800 */
        /* <DEDUP_REMOVED lines=10> */
[----:B--2---:R-:W-:Y:S01]  /*a110*/  F2FP.F16.F32.PACK_AB R5, R189, R186 ;  /* 0x000000babd05723e */ /* 0x004fe200000000ff */
        /* <DEDUP_REMOVED lines=14> */
[----:B------:R-:W2:Y:S01]  /*a200*/  LDSM.16.MT88.4 R16, [R225+0x14800] ;  /* 0x01480000e110783b */ /* 0x000ea20000004200 */
[----:B---3--:R-:W-:-:S04]  /*a210*/  FADD.FTZ R0, R196, R187 ;  /* 0x000000bbc4007221 */ /* 0x008fc80000010000 */
[----:B-----5:R-:W-:Y:S01]  /*a220*/  HMMA.16816.F32 R160, R4, R8, R160 ;  /* 0x0000000804a0723c */ /* 0x020fe200000018a0 */
[----:B------:R-:W-:Y:S01]  /*a230*/  MUFU.EX2 R179, R179 ;  /* 0x000000b300b37308 */ /* 0x000fe20000000800 */
[----:B------:R-:W-:-:S04]  /*a240*/  FADD.FTZ R0, R195, R0 ;  /* 0x00000000c3007221 */ /* 0x000fc80000010000 */
[C---:B------:R-:W-:Y:S01]  /*a250*/  HMMA.16816.F32 R156, R4.reuse, R10, R156 ;  /* 0x0000000a049c723c */ /* 0x040fe2000000189c */
[----:B------:R-:W3:Y:S02]  /*a260*/  LDSM.16.MT88.4 R8, [R225+0x12800] ;  /* 0x01280000e108783b */ /* 0x000ee40000004200 */
[----:B------:R-:W-:Y:S03]  /*a270*/  MUFU.EX2 R180, R180 ;  /* 0x000000b400b47308 */ /* 0x000fe60000000800 */
[C---:B------:R-:W-:Y:S05]  /*a280*/  HMMA.16816.F32 R136, R4.reuse, R20, R136 ;  /* 0x000000140488723c */ /* 0x040fea0000001888 */
        /* <DEDUP_REMOVED lines=41> */
[----:B------:R-:W4:Y:S05]  /*a520*/  LDSM.16.MT88.4 R20, [R224+0x13000] ;  /* 0x01300000e014783b */ /* 0x000f2a0000004200 */
[C---:B-1----:R-:W-:Y:S06]  /*a530*/  HMMA.16816.F32 R108, R4.reuse, R28, R108 ;  /* 0x0000001c046c723c */ /* 0x042fec000000186c */
[----:B------:R-:W-:Y:S01]  /*a540*/  HMMA.16816.F32 R112, R4, R30, R112 ;  /* 0x0000001e0470723c */ /* 0x000fe20000001870 */
[----:B------:R-:W1:Y:S06]  /*a550*/  LDSM.16.MT88.4 R28, [R225+0x11000] ;  /* 0x01100000e11c783b */ /* 0x000e6c0000004200 */
[----:B------:R-:W-:-:S02]  /*a560*/  F2FP.F16.F32.PACK_AB R4, R195, R196 ;  /* 0x000000c4c304723e */ /* 0x000fc400000000ff */
[----:B------:R-:W-:Y:S01]  /*a570*/  F2FP.F16.F32.PACK_AB R5, R197, R194 ;  /* 0x000000c2c505723e */ /* 0x000fe200000000ff */
[----:B------:R-:W-:Y:S01]  /*a580*/  FADD.FTZ R194, R194, R191 ;  /* 0x000000bfc2c27221 */ /* 0x000fe20000010000 */
[C---:B------:R-:W-:Y:S01]  /*a590*/  F2FP.F16.F32.PACK_AB R6, R198.reuse, R193 ;  /* 0x000000c1c606723e */ /* 0x040fe200000000ff */
[----:B------:R-:W-:Y:S01]  /*a5a0*/  FADD.FTZ R193, R193, R0 ;  /* 0x00000000c1c17221 */ /* 0x000fe20000010000 */
[----:B------:R-:W-:Y:S01]  /*a5b0*/  F2FP.F16.F32.PACK_AB R7, R199, R192 ;  /* 0x000000c0c707723e */ /* 0x000fe200000000ff */
[----:B------:R-:W-:Y:S02]  /*a5c0*/  FADD.FTZ R197, R197, R194 ;  /* 0x000000c2c5c57221 */ /* 0x000fe40000010000 */
[----:B------:R-:W-:Y:S02]  /*a5d0*/  FADD.FTZ R198, R198, R193 ;  /* 0x000000c1c6c67221 */ /* 0x000fe40000010000 */
[----:B------:R-:W-:Y:S02]  /*a5e0*/  FADD.FTZ R0, R192, R197 ;  /* 0x000000c5c0007221 */ /* 0x000fe40000010000 */
[----:B------:R-:W-:Y:S02]  /*a5f0*/  HMMA.16816.F32 R152, R4, R24, R152 ;  /* 0x000000180498723c */ /* 0x000fe40000001898 */
[----:B------:R-:W-:-:S04]  /*a600*/  FADD.FTZ R0, R199, R0 ;  /* 0x00000000c7007221 */ /* 0x000fc80000010000 */
[C---:B------:R-:W-:Y:S01]  /*a610*/  HMMA.16816.F32 R148, R4.reuse, R26, R148 ;  /* 0x0000001a0494723c */ /* 0x040fe20000001894 */
[----:B------:R-:W5:Y:S05]  /*a620*/  LDSM.16.MT88.4 R24, [R225+0x13000] ;  /* 0x01300000e118783b */ /* 0x000f6a0000004200 */
        /* <DEDUP_REMOVED lines=39> */
[C---:B--2---:R-:W-:Y:S06]  /*a8a0*/  HMMA.16816.F32 R116, R4.reuse, R16, R116 ;  /* 0x000000100474723c */ /* 0x044fec0000001874 */
[C---:B------:R-:W-:Y:S01]  /*a8b0*/  HMMA.16816.F32 R120, R4.reuse, R18, R120 ;  /* 0x000000120478723c */ /* 0x040fe20000001878 */
[----:B------:R-:W2:Y:S05]  /*a8c0*/  LDSM.16.MT88.4 R16, [R226+0x13800] ;  /* 0x01380000e210783b */ /* 0x000eaa0000004200 */
[C---:B------:R-:W-:Y:S06]  /*a8d0*/  HMMA.16816.F32 R124, R4.reuse, R12, R124 ;  /* 0x0000000c047c723c */ /* 0x040fec000000187c */
        /* <DEDUP_REMOVED lines=42> */
[C---:B------:R-:W-:Y:S06]  /*ab80*/  HMMA.16816.F32 R72, R4.reuse, R26, R72 ;  /* 0x0000001a0448723c */ /* 0x040fec0000001848 */
[C---:B------:R-:W-:Y:S06]  /*ab90*/  HMMA.16816.F32 R76, R4.reuse, R32, R76 ;  /* 0x00000020044c723c */ /* 0x040fec000000184c */
[C---:B------:R-:W-:Y:S06]  /*aba0*/  HMMA.16816.F32 R80, R4.reuse, R34, R80 ;  /* 0x000000220450723c */ /* 0x040fec0000001850 */
[C---:B------:R-:W-:Y:S06]  /*abb0*/  HMMA.16816.F32 R84, R4.reuse, R28, R84 ;  /* 0x0000001c0454723c */ /* 0x040fec0000001854 */
[C---:B------:R-:W-:Y:S06]  /*abc0*/  HMMA.16816.F32 R88, R4.reuse, R30, R88 ;  /* 0x0000001e0458723c */ /* 0x040fec0000001858 */
[C---:B--2---:R-:W-:Y:S06]  /*abd0*/  HMMA.16816.F32 R100, R4.reuse, R16, R100 ;  /* 0x000000100464723c */ /* 0x044fec0000001864 */
[C---:B------:R-:W-:Y:S06]  /*abe0*/  HMMA.16816.F32 R104, R4.reuse, R18, R104 ;  /* 0x000000120468723c */ /* 0x040fec0000001868 */
[C---:B-----5:R-:W-:Y:S06]  /*abf0*/  HMMA.16816.F32 R108, R4.reuse, R12, R108 ;  /* 0x0000000c046c723c */ /* 0x060fec000000186c */
[C---:B------:R-:W-:Y:S06]  /*ac00*/  HMMA.16816.F32 R112, R4.reuse, R14, R112 ;  /* 0x0000000e0470723c */ /* 0x040fec0000001870 */
[C---:B---3--:R-:W-:Y:S06]  /*ac10*/  HMMA.16816.F32 R116, R4.reuse, R8, R116 ;  /* 0x000000080474723c */ /* 0x048fec0000001874 */
[C---:B------:R-:W-:Y:S06]  /*ac20*/  HMMA.16816.F32 R120, R4.reuse, R10, R120 ;  /* 0x0000000a0478723c */ /* 0x040fec0000001878 */
[C---:B----4-:R-:W-:Y:S06]  /*ac30*/  HMMA.16816.F32 R124, R4.reuse, R20, R124 ;  /* 0x00000014047c723c */ /* 0x050fec000000187c */
[----:B------:R-:W-:-:S15]  /*ac40*/  HMMA.16816.F32 R128, R4, R22, R128 ;  /* 0x000000160480723c */ /* 0x000fde0000001880 */
[----:B------:R-:W-:-:S09]  /*ac50*/  NOP ;  /* 0x0000000000007918 */ /* 0x000fd20000000000 */
.L_x_6385:
        /* <DEDUP_REMOVED lines=13> */
[----:B------:R-:W-:Y:S01]  /*ad30*/  ULDC UR14, c[0x0][0x39c] ;  /* 0x0000e700000e7ab9 */ /* 0x000fe20000000800 */
[----:B------:R-:W-:-:S10]  /*ad40*/  ULDC UR4, c[0x0][0x2ec] ;  /* 0x0000bb0000047ab9 */ /* 0x000fd40000000800 */
.L_x_6395:
        /* <DEDUP_REMOVED lines=69> */
.L_x_6392:
[C---:B------:R-:W-:Y:S01]  /*b1a0*/  LEA R236, P0, R10.reuse, R236, 0x1 ;  /* 0x000000ec0aec7211 */ /* 0x040fe200078008ff */
[----:B------:R-:W-:Y:S03]  /*b1b0*/  UISETP.GT.AND UP0, UPT, UR21, UR5, UPT ;  /* 0x000000051500728c */ /* 0x000fe6000bf04270 */
[----:B------:R-:W-:Y:S02]  /*b1c0*/  LEA.HI.X R235, R10, R235, R3, 0x1, P0 ;  /* 0x000000eb0aeb7211 */ /* 0x000fe400000f0c03 */
[----:B------:R-:W-:Y:S02]  /*b1d0*/  IADD3 R18, P0, R236, UR6, RZ ;  /* 0x00000006ec127c10 */ /* 0x000fe4000ff1e0ff */
[----:B------:R-:W-:Y:S02]  /*b1e0*/  MOV R237, R235 ;  /* 0x000000eb00ed7202 */ /* 0x000fe40000000f00 */
[----:B------:R-:W-:Y:S02]  /*b1f0*/  IADD3.X R19, R235, UR7, RZ, P0, !PT ;  /* 0x00000007eb137c10 */ /* 0x000fe400087fe4ff */
[----:B------:R-:W-:Y:S01]  /*b200*/  IADD3 R14, P0, R18, UR6, RZ ;  /* 0x00000006120e7c10 */ /* 0x000fe2000ff1e0ff */
[----:B------:R-:W-:Y:S01]  /*b210*/  @!PT LDS RZ, [RZ] ;  /* 0x00000000fffff984 */ /* 0x000fe20000000800 */
[----:B------:R-:W-:Y:S01]  /*b220*/  @!PT LDS RZ, [RZ] ;  /* 0x00000000fffff984 */ /* 0x000fe20000000800 */
[----:B------:R-:W-:Y:S01]  /*b230*/  @!PT LDS RZ, [RZ] ;  /* 0x00000000fffff984 */ /* 0x000fe20000000800 */
[----:B------:R-:W-:Y:S03]  /*b240*/  LDGSTS.E.BYPASS.LTC128B.128 [R239+0x10000], desc[UR16][R236.64] ;  /* 0x10000000ecef7fae */ /* 0x000fe6000b901d50 */
[----:B------:R-:W-:Y:S01]  /*b250*/  IADD3.X R15, R19, UR7, RZ, P0, !PT ;  /* 0x00000007130f7c10 */ /* 0x000fe200087fe4ff */
        /* <DEDUP_REMOVED lines=25> */
[----:B------:R-:W5:Y:S04]  /*b3f0*/  LDSM.16.M88.4 R188, [R231] ;  /* 0x00000000e7bc783b */ /* 0x000f680000000200 */
[----:B------:R-:W5:Y:S04]  /*b400*/  LDSM.16.M88.4 R192, [R223] ;  /* 0x00000000dfc0783b */ /* 0x000f680000000200 */
[----:B------:R-:W5:Y:S04]  /*b410*/  LDSM.16.M88.4 R196, [R222] ;  /* 0x00000000dec4783b */ /* 0x000f680000000200 */
[----:B------:R-:W5:Y:S01]  /*b420*/  LDSM.16.M88.4 R200, [R221] ;  /* 0x00000000ddc8783b */ /* 0x000f620000000200 */
[C---:B--2---:R-:W-:Y:S03]  /*b430*/  HMMA.16816.F32 R4, R164.reuse, R168, RZ ;  /* 0x000000a8a404723c */ /* 0x044fe600000018ff */
[----:B------:R-:W-:Y:S03]  /*b440*/  LDSM.16.M88.4 R204, [R227+0x8000] ;  /* 0x00800000e3cc783b */ /* 0x000fe60000000200 */
[C---:B-1----:R-:W-:Y:S01]  /*b450*/  HMMA.16816.F32 R8, R164.reuse, R170, RZ ;  /* 0x000000aaa408723c */ /* 0x042fe200000018ff */
[----:B------:R-:W1:Y:S05]  /*b460*/  LDSM.16.M88.4 R168, [R230] ;  /* 0x00000000e6a8783b */ /* 0x000e6a0000000200 */
        /* <DEDUP_REMOVED lines=8> */
[----:B------:R-:W2:Y:S04]  /*b4f0*/  LDSM.16.M88.4 R164, [R227+0x8800] ;  /* 0x00880000e3a4783b */ /* 0x000ea80000000200 */
[----:B------:R-:W-:Y:S01]  /*b500*/  LDSM.16.M88.4 R180, [R229] ;  /* 0x00000000e5b4783b */ /* 0x000fe20000000200 */
[C---:B------:R-:W-:Y:S06]  /*b510*/  HMMA.16816.F32 R4, R184.reuse, R188, R4 ;  /* 0x000000bcb804723c */ /* 0x040fec0000001804 */
        /* <DEDUP_REMOVED lines=170> */
[C---:B------:R-:W-:Y:S01]  /*bfc0*/  HMMA.16816.F32 R24, R192.reuse, R170, R24 ;  /* 0x000000aac018723c */ /* 0x040fe20000001818 */
[----:B------:R-:W2:Y:S05]  /*bfd0*/  LDSM.16.M88.4 R168, [R220+0x7000] ;  /* 0x00700000dca8783b */ /* 0x000eaa0000000200 */
[C---:B------:R-:W-:Y:S06]  /*bfe0*/  HMMA.16816.F32 R28, R192.reuse, R172, R28 ;  /* 0x000000acc01c723c */ /* 0x040fec000000181c */
[----:B------:R-:W-:Y:S06]  /*bff0*/  HMMA.16816.F32 R32, R192, R174, R32 ;  /* 0x000000aec020723c */ /* 0x000fec0000001820 */
[C---:B---3--:R-:W-:Y:S06]  /*c000*/  HMMA.16816.F32 R4, R196.reuse, R200, R4 ;  /* 0x000000c8c404723c */ /* 0x048fec0000001804 */
        /* <DEDUP_REMOVED lines=8> */
[C---:B------:R-:W-:Y:S05]  /*c090*/  HMMA.16816.F32 R24, R196.reuse, R170, R24 ;  /* 0x000000aac418723c */ /* 0x040fea0000001818 */
[----:B------:R-:W2:Y:S01]  /*c0a0*/  MUFU.TANH R193, R193 ;  /* 0x000000c100c17308 */ /* 0x000ea20000002400 */
[----:B------:R-:W-:Y:S01]  /*c0b0*/  FMUL.FTZ R194, R13, UR14 ;  /* 0x0000000e0dc27c20 */ /* 0x000fe20008410000 */
[----:B------:R-:W-:Y:S01]  /*c0c0*/  FMUL.FTZ R13, R14, UR14 ;  /* 0x0000000e0e0d7c20 */ /* 0x000fe20008410000 */
[----:B------:R-:W-:Y:S03]  /*c0d0*/  FMUL.FTZ R9, R10, UR14 ;  /* 0x0000000e0a097c20 */ /* 0x000fe60008410000 */
        /* <DEDUP_REMOVED lines=8> */
[----:B------:R-:W-:Y:S01]  /*c160*/  FMUL.FTZ R237, R5, UR14 ;  /* 0x0000000e05ed7c20 */ /* 0x000fe20008410000 */
[----:B------:R-:W-:Y:S03]  /*c170*/  FMUL.FTZ R252, R6, UR14 ;  /* 0x0000000e06fc7c20 */ /* 0x000fe60008410000 */
[----:B------:R4:W2:Y:S01]  /*c180*/  MUFU.TANH R201, R17 ;  /* 0x0000001100c97308 */ /* 0x0008a20000002400 */
[----:B------:R-:W-:Y:S01]  /*c190*/  FMUL.FTZ R190, R7, UR14 ;  /* 0x0000000e07be7c20 */ /* 0x000fe20008410000 */
[----:B------:R-:W-:Y:S01]  /*c1a0*/  FMUL.FTZ R191, R8, UR14 ;  /* 0x0000000e08bf7c20 */ /* 0x000fe20008410000 */
[----:B------:R-:W-:Y:S01]  /*c1b0*/  FMUL.FTZ R19, R27, UR14 ;  /* 0x0000000e1b137c20 */ /* 0x000fe20008410000 */
[----:B------:R-:W-:Y:S01]  /*c1c0*/  FMUL.FTZ R22, R25, UR14 ;  /* 0x0000000e19167c20 */ /* 0x000fe20008410000 */
[----:B------:R-:W-:Y:S01]  /*c1d0*/  FMUL.FTZ R195, R12, UR14 ;  /* 0x0000000e0cc37c20 */ /* 0x000fe20008410000 */
[----:B------:R-:W-:Y:S01]  /*c1e0*/  FMUL.FTZ R202, R16, UR14 ;  /* 0x0000000e10ca7c20 */ /* 0x000fe20008410000 */
[C---:B-1----:R-:W-:Y:S03]  /*c1f0*/  HMMA.16816.F32 R28, R196.reuse, R164, R28 ;  /* 0x000000a4c41c723c */ /* 0x042fe6000000181c */
[----:B------:R-:W1:Y:S01]  /*c200*/  MUFU.TANH R3, R3 ;  /* 0x0000000300037308 */ /* 0x000e620000002400 */
[----:B------:R-:W-:Y:S01]  /*c210*/  FMUL.FTZ R203, R20, UR14 ;  /* 0x0000000e14cb7c20 */ /* 0x000fe20008410000 */
[----:B------:R-:W-:Y:S01]  /*c220*/  FMUL.FTZ R21, R21, UR14 ;  /* 0x0000000e15157c20 */ /* 0x000fe20008410000 */
[----:B------:R-:W-:Y:S01]  /*c230*/  FMUL.FTZ R205, R24, UR14 ;  /* 0x0000000e18cd7c20 */ /* 0x000fe20008410000 */
[----:B------:R-:W-:Y:S06]  /*c240*/  HMMA.16816.F32 R32, R196, R166, R32 ;  /* 0x000000a6c420723c */ /* 0x000fec0000001820 */
[----:B------:R-:W1:Y:S01]  /*c250*/  MUFU.TANH R207, R21 ;  /* 0x0000001500cf7308 */ /* 0x000e620000002400 */
[----:B----4-:R-:W-:Y:S01]  /*c260*/  FMUL.FTZ R17, R23, UR14 ;  /* 0x0000000e17117c20 */ /* 0x010fe20008410000 */
[----:B------:R-:W-:Y:S08]  /*c270*/  FMUL.FTZ R23, R26, UR14 ;  /* 0x0000000e1a177c20 */ /* 0x000ff00008410000 */
[----:B------:R-:W4:Y:S01]  /*c280*/  MUFU.TANH R237, R237 ;  /* 0x000000ed00ed7308 */ /* 0x000f220000002400 */
[----:B------:R-:W-:Y:S09]  /*c290*/  FMUL.FTZ R27, R28, UR14 ;  /* 0x0000000e1c1b7c20 */ /* 0x000ff20008410000 */
[----:B------:R-:W1:Y:S01]  /*c2a0*/  MUFU.TANH R252, R252 ;  /* 0x000000fc00fc7308 */ /* 0x000e620000002400 */
[----:B------:R-:W-:Y:S01]  /*c2b0*/  FMUL.FTZ R206, R29, UR14 ;  /* 0x0000000e1dce7c20 */ /* 0x000fe20008410000 */
[----:B------:R-:W-:Y:S01]  /*c2c0*/  FMUL.FTZ R26, R30, UR14 ;  /* 0x0000000e1e1a7c20 */ /* 0x000fe20008410000 */
[----:B------:R-:W-:Y:S01]  /*c2d0*/  FMUL.FTZ R25, R31, UR14 ;  /* 0x0000000e1f197c20 */ /* 0x000fe20008410000 */
[----:B------:R-:W-:Y:S01]  /*c2e0*/  FMUL.FTZ R31, R32, UR14 ;  /* 0x0000000e201f7c20 */ /* 0x000fe20008410000 */
[----:B------:R-:W-:Y:S01]  /*c2f0*/  FMUL.FTZ R30, R33, UR14 ;  /* 0x0000000e211e7c20 */ /* 0x000fe20008410000 */
[----:B------:R-:W-:Y:S04]  /*c300*/  FMUL.FTZ R29, R34, UR14 ;  /* 0x0000000e221d7c20 */ /* 0x000fe80008410000 */
[----:B------:R5:W1:Y:S10]  /*c310*/  MUFU.TANH R185, R27 ;  /* 0x0000001b00b97308 */ /* 0x000a740000002400 */
[----:B------:R-:W1:Y:S10]  /*c320*/  MUFU.TANH R190, R190 ;  /* 0x000000be00be7308 */ /* 0x000e740000002400 */
[----:B------:R-:W1:Y:S01]  /*c330*/  MUFU.TANH R191, R191 ;  /* 0x000000bf00bf7308 */ /* 0x000e620000002400 */
[----:B-----5:R-:W-:Y:S09]  /*c340*/  FMUL.FTZ R27, R35, UR14 ;  /* 0x0000000e231b7c20 */ /* 0x020ff20008410000 */
[----:B------:R-:W1:Y:S10]  /*c350*/  MUFU.TANH R9, R9 ;  /* 0x0000000900097308 */ /* 0x000e740000002400 */
        /* <DEDUP_REMOVED lines=12> */
[----:B------:R1:W1:Y:S10]  /*c420*/  MUFU.TANH R21, R23 ;  /* 0x0000001700157308 */ /* 0x0002740000002400 */
[----:B------:R-:W1:Y:S10]  /*c430*/  MUFU.TANH R19, R19 ;  /* 0x0000001300137308 */ /* 0x000e740000002400 */
[----:B------:R-:W1:Y:S10]  /*c440*/  MUFU.TANH R206, R206 ;  /* 0x000000ce00ce7308 */ /* 0x000e740000002400 */
[----:B------:R-:W1:Y:S10]  /*c450*/  MUFU.TANH R26, R26 ;  /* 0x0000001a001a7308 */ /* 0x000e740000002400 */
[----:B------:R-:W1:Y:S10]  /*c460*/  MUFU.TANH R25, R25 ;  /* 0x0000001900197308 */ /* 0x000e740000002400 */
[----:B------:R-:W1:Y:S10]  /*c470*/  MUFU.TANH R31, R31 ;  /* 0x0000001f001f7308 */ /* 0x000e740000002400 */
[----:B------:R-:W1:Y:S10]  /*c480*/  MUFU.TANH R30, R30 ;  /* 0x0000001e001e7308 */ /* 0x000e740000002400 */
[----:B------:R-:W1:Y:S10]  /*c490*/  MUFU.TANH R29, R29 ;  /* 0x0000001d001d7308 */ /* 0x000e740000002400 */
[----:B------:R-:W1:Y:S01]  /*c4a0*/  MUFU.TANH R27, R27 ;  /* 0x0000001b001b7308 */ /* 0x000e620000002400 */
[----:B--234-:R-:W-:Y:S05]  /*c4b0*/  @!P0 BRA `(.L_x_6393) ;  /* 0x0000000400788947 */ /* 0x01cfea0003800000 */
[----:B------:R-:W-:Y:S02]  /*c4c0*/  MOV R32, UR8 ;  /* 0x0000000800207c02 */ /* 0x000fe40008000f00 */
[----:B------:R-:W-:Y:S01]  /*c4d0*/  MOV R7, UR9 ;  /* 0x0000000900077c02 */ /* 0x000fe20008000f00 */
[----:B------:R-:W-:Y:S06]  /*c4e0*/  @!P3 BRA `(.L_x_6394) ;  /* 0x0000000000fcb947 */ /* 0x000fec0003800000 */
[----:B-1----:R-:W1:Y:S01]  /*c4f0*/  LDC R23, c[0x0][0x380] ;  /* 0x0000e000ff177b82 */ /* 0x002e620000000800 */
        /* <DEDUP_REMOVED lines=52> */
[----:B-1----:R-:W-:Y:S04]  /*c840*/  IMAD R8, R35, R6, RZ ;  /* 0x0000000623087224 */ /* 0x002fe800078e02ff */
[----:B------:R-:W-:Y:S01]  /*c850*/  IMAD R8, R23, R7, R8 ;  /* 0x0000000717087224 */ /* 0x000fe200078e0208 */
        /* <DEDUP_REMOVED lines=8> */
.L_x_6394:
        /* <DEDUP_REMOVED lines=28> */
.L_x_6393:
[----:B--2---:R-:W-:Y:S01]  /*caa0*/  MOV R4, UR21 ;  /* 0x0000001500047c02 */ /* 0x004fe20008000f00 */
[----:B------:R-:W-:Y:S03]  /*cab0*/  UISETP.GT.AND UP0, UPT, UR21, UR5, UPT ;  /* 0x000000051500728c */ /* 0x000fe6000bf04270 */
[----:B------:R-:W-:Y:S04]  /*cac0*/  LEA R33, R4, R245, 0x6 ;  /* 0x000000f504217211 */ /* 0x000fe800078e30ff */
[C---:B------:R-:W-:Y:S02]  /*cad0*/  IADD3 R5, R33.reuse, 0x1, RZ ;  /* 0x0000000121057810 */ /* 0x040fe40007ffe0ff */
[-C--:B------:R-:W-:Y:S02]  /*cae0*/  ISETP.GE.AND P6, PT, R33, R244.reuse, PT ;  /* 0x000000f42100720c */ /* 0x080fe40003fc6270 */
[C---:B------:R-:W-:Y:S02]  /*caf0*/  ISETP.GE.AND P5, PT, R5.reuse, R244, PT ;  /* 0x000000f40500720c */ /* 0x040fe40003fa6270 */
[-C--:B------:R-:W-:Y:S02]  /*cb00*/  ISETP.GE.AND P2, PT, R5, R242.reuse, PT ;  /* 0x000000f20500720c */ /* 0x080fe40003f46270 */
[----:B------:R-:W-:Y:S02]  /*cb10*/  ISETP.GE.AND P1, PT, R33, R242, PT ;  /* 0x000000f22100720c */ /* 0x000fe40003f26270 */
[-C--:B------:R-:W-:Y:S02]  /*cb20*/  ISETP.GE.OR P2, PT, R5, R238.reuse, !P2 ;  /* 0x000000ee0500720c */ /* 0x080fe40005746670 */
[-C--:B------:R-:W-:Y:S02]  /*cb30*/  ISETP.GE.OR P6, PT, R33, R243.reuse, !P6 ;  /* 0x000000f32100720c */ /* 0x080fe400077c6670 */
[-C--:B------:R-:W-:Y:S02]  /*cb40*/  ISETP.GE.OR P5, PT, R5, R243.reuse, !P5 ;  /* 0x000000f30500720c */ /* 0x080fe40006fa6670 */
[C---:B------:R-:W-:Y:S02]  /*cb50*/  IADD3 R7, R33.reuse, 0x8, RZ ;  /* 0x0000000821077810 */ /* 0x040fe40007ffe0ff */
[C---:B------:R-:W-:Y:S02]  /*cb60*/  IADD3 R5, R33.reuse, 0x9, RZ ;  /* 0x0000000921057810 */ /* 0x040fe40007ffe0ff */
[----:B------:R-:W-:Y:S02]  /*cb70*/  ISETP.GE.OR P1, PT, R33, R238, !P1 ;  /* 0x000000ee2100720c */ /* 0x000fe40004f26670 */
[----:B-1----:R-:W-:Y:S02]  /*cb80*/  FSEL R23, R3, -INF , !P6 ;  /* 0xff80000003177808 */ /* 0x002fe40007000000 */
[-C--:B------:R-:W-:Y:S02]  /*cb90*/  ISETP.GE.AND P0, PT, R7, R244.reuse, PT ;  /* 0x000000f40700720c */ /* 0x080fe40003f06270 */
[----:B------:R-:W-:Y:S02]  /*cba0*/  ISETP.GE.AND P6, PT, R5, R244, PT ;  /* 0x000000f40500720c */ /* 0x000fe40003fc6270 */
[----:B------:R-:W-:Y:S02]  /*cbb0*/  FSEL R252, R252, -INF , !P1 ;  /* 0xff800000fcfc7808 */ /* 0x000fe40004800000 */
[-C--:B------:R-:W-:Y:S02]  /*cbc0*/  ISETP.GE.AND P4, PT, R7, R242.reuse, PT ;  /* 0x000000f20700720c */ /* 0x080fe40003f86270 */
[----:B------:R-:W-:Y:S02]  /*cbd0*/  ISETP.GE.AND P1, PT, R5, R242, PT ;  /* 0x000000f20500720c */ /* 0x000fe40003f26270 */
[-C--:B------:R-:W-:Y:S02]  /*cbe0*/  ISETP.GE.OR P0, PT, R7, R243.reuse, !P0 ;  /* 0x000000f30700720c */ /* 0x080fe40004706670 */
[-C--:B------:R-:W-:Y:S02]  /*cbf0*/  ISETP.GE.OR P6, PT, R5, R243.reuse, !P6 ;  /* 0x000000f30500720c */ /* 0x080fe400077c6670 */
[C---:B------:R-:W-:Y:S02]  /*cc00*/  IADD3 R35, R33.reuse, 0x10, RZ ;  /* 0x0000001021237810 */ /* 0x040fe40007ffe0ff */
[----:B------:R-:W-:Y:S02]  /*cc10*/  IADD3 R3, R33, 0x11, RZ ;  /* 0x0000001121037810 */ /* 0x000fe40007ffe0ff */
[-C--:B------:R-:W-:Y:S02]  /*cc20*/  ISETP.GE.OR P4, PT, R7, R238.reuse, !P4 ;  /* 0x000000ee0700720c */ /* 0x080fe40006786670 */
[----:B------:R-:W-:Y:S02]  /*cc30*/  ISETP.GE.OR P1, PT, R5, R238, !P1 ;  /* 0x000000ee0500720c */ /* 0x000fe40004f26670 */
[----:B------:R-:W-:Y:S02]  /*cc40*/  FSEL R7, R237, -INF , !P5 ;  /* 0xff800000ed077808 */ /* 0x000fe40006800000 */
[----:B------:R-:W-:Y:S02]  /*cc50*/  FSEL R191, R191, -INF , !P0 ;  /* 0xff800000bfbf7808 */ /* 0x000fe40004000000 */
[----:B------:R-:W-:Y:S02]  /*cc60*/  FSEL R5, R193, -INF , !P6 ;  /* 0xff800000c1057808 */ /* 0x000fe40007000000 */
[C---:B------:R-:W-:Y:S02]  /*cc70*/  ISETP.GE.AND P5, PT, R35.reuse, R244, PT ;  /* 0x000000f42300720c */ /* 0x040fe40003fa6270 */
[----:B------:R-:W-:Y:S02]  /*cc80*/  ISETP.GE.AND P0, PT, R35, R242, PT ;  /* 0x000000f22300720c */ /* 0x000fe40003f06270 */
[----:B------:R-:W-:Y:S02]  /*cc90*/  ISETP.GE.AND P6, PT, R3, R244, PT ;  /* 0x000000f40300720c */ /* 0x000fe40003fc6270 */
[CC--:B------:R-:W-:Y:S02]  /*cca0*/  ISETP.GE.OR P5, PT, R35.reuse, R243.reuse, !P5 ;  /* 0x000000f32300720c */ /* 0x0c0fe40006fa6670 */
[----:B------:R-:W-:Y:S02]  /*ccb0*/  ISETP.GE.OR P0, PT, R35, R238, !P0 ;  /* 0x000000ee2300720c */ /* 0x000fe40004706670 */
[-C--:B------:R-:W-:Y:S02]  /*ccc0*/  ISETP.GE.OR P6, PT, R3, R243.reuse, !P6 ;  /* 0x000000f30300720c */ /* 0x080fe400077c6670 */
[----:B------:R-:W-:Y:S02]  /*ccd0*/  IADD3 R35, R33, 0x19, RZ ;  /* 0x0000001921237810 */ /* 0x000fe40007ffe0ff */
[----:B------:R-:W-:Y:S02]  /*cce0*/  FSEL R16, R190, -INF , !P2 ;  /* 0xff800000be107808 */ /* 0x000fe40005000000 */
[----:B------:R-:W-:Y:S02]  /*ccf0*/  FSEL R197, R194, -INF , !P6 ;  /* 0xff800000c2c57808 */ /* 0x000fe40007000000 */
[----:B------:R-:W-:Y:S02]  /*cd00*/  ISETP.GE.AND P2, PT, R35, R244, PT ;  /* 0x000000f42300720c */ /* 0x000fe40003f46270 */
[----:B------:R-:W-:Y:S02]  /*cd10*/  ISETP.GE.AND P6, PT, R3, R242, PT ;  /* 0x000000f20300720c */ /* 0x000fe40003fc6270 */
[-C--:B------:R-:W-:Y:S02]  /*cd20*/  ISETP.GE.OR P2, PT, R35, R243.reuse, !P2 ;  /* 0x000000f32300720c */ /* 0x080fe40005746670 */
[----:B------:R-:W-:Y:S02]  /*cd30*/  ISETP.GE.OR P6, PT, R3, R238, !P6 ;  /* 0x000000ee0300720c */ /* 0x000fe400077c6670 */
[----:B------:R-:W-:Y:S02]  /*cd40*/  FSEL R12, R9, -INF , !P4 ;  /* 0xff800000090c7808 */ /* 0x000fe40006000000 */
[C---:B------:R-:W-:Y:S02]  /*cd50*/  IADD3 R3, R33.reuse, 0x20, RZ ;  /* 0x0000002021037810 */ /* 0x040fe40007ffe0ff */
[----:B------:R-:W-:Y:S02]  /*cd60*/  IADD3 R9, R33, 0x21, RZ ;  /* 0x0000002121097810 */ /* 0x000fe40007ffe0ff */
[----:B------:R-:W-:Y:S02]  /*cd70*/  FSEL R173, R201, -INF , !P2 ;  /* 0xff800000c9ad7808 */ /* 0x000fe40005000000 */
[----:B------:R-:W-:Y:S02]  /*cd80*/  FSEL R10, R10, -INF , !P1 ;  /* 0xff8000000a0a7808 */ /* 0x000fe40004800000 */
[----:B------:R-:W-:Y:S02]  /*cd90*/  ISETP.GE.AND P4, PT, R35, R242, PT ;  /* 0x000000f22300720c */ /* 0x000fe40003f86270 */
[-C--:B------:R-:W-:Y:S02]  /*cda0*/  ISETP.GE.AND P2, PT, R3, R244.reuse, PT ;  /* 0x000000f40300720c */ /* 0x080fe40003f46270 */
[----:B------:R-:W-:Y:S02]  /*cdb0*/  ISETP.GE.AND P1, PT, R9, R244, PT ;  /* 0x000000f40900720c */ /* 0x000fe40003f26270 */
[----:B------:R-:W-:Y:S02]  /*cdc0*/  ISETP.GE.OR P4, PT, R35, R238, !P4 ;  /* 0x000000ee2300720c */ /* 0x000fe40006786670 */
[-C--:B------:R-:W-:Y:S02]  /*cdd0*/  ISETP.GE.OR P1, PT, R9, R243.reuse, !P1 ;  /* 0x000000f30900720c */ /* 0x080fe40004f26670 */
[-C--:B------:R-:W-:Y:S02]  /*cde0*/  ISETP.GE.OR P2, PT, R3, R243.reuse, !P2 ;  /* 0x000000f30300720c */ /* 0x080fe40005746670 */
[----:B------:R-:W-:Y:S02]  /*cdf0*/  IADD3 R35, R33, 0x28, RZ ;  /* 0x0000002821237810 */ /* 0x000fe40007ffe0ff */
[----:B------:R-:W-:Y:S02]  /*ce00*/  FSEL R237, R203, -INF , !P2 ;  /* 0xff800000cbed7808 */ /* 0x000fe40005000000 */
[----:B------:R-:W-:Y:S02]  /*ce10*/  FSEL R207, R207, -INF , !P1 ;  /* 0xff800000cfcf7808 */ /* 0x000fe40004800000 */
[----:B------:R-:W-:Y:S02]  /*ce20*/  ISETP.GE.AND P1, PT, R35, R244, PT ;  /* 0x000000f42300720c */ /* 0x000fe40003f26270 */
[----:B------:R-:W-:Y:S02]  /*ce30*/  ISETP.GE.AND P2, PT, R3, R242, PT ;  /* 0x000000f20300720c */ /* 0x000fe40003f46270 */
[----:B------:R-:W-:Y:S02]  /*ce40*/  ISETP.GE.OR P1, PT, R35, R243, !P1 ;  /* 0x000000f32300720c */ /* 0x000fe40004f26670 */
[----:B------:R-:W-:Y:S02]  /*ce50*/  IADD3 R165, R33, 0x18, RZ ;  /* 0x0000001821a57810 */ /* 0x000fe40007ffe0ff */
[----:B------:R-:W-:Y:S02]  /*ce60*/  ISETP.GE.OR P2, PT, R3, R238, !P2 ;  /* 0x000000ee0300720c */ /* 0x000fe40005746670 */
[----:B------:R-:W-:Y:S02]  /*ce70*/  FMNMX.FTZ R4, R23, R0, !PT ;  /* 0x0000000017047209 */ /* 0x000fe40007810000 */
[----:B------:R-:W-:Y:S02]  /*ce80*/  FSEL R198, R11, -INF , !P6 ;  /* 0xff8000000bc67808 */ /* 0x000fe40007000000 */
[----:B------:R-:W-:Y:S02]  /*ce90*/  IADD3 R3, R33, 0x29, RZ ;  /* 0x0000002921037810 */ /* 0x000fe40007ffe0ff */
[----:B------:R-:W-:Y:S02]  /*cea0*/  FMNMX.FTZ R11, R252, R2, !PT ;  /* 0x00000002fc0b7209 */ /* 0x000fe40007810000 */
[----:B------:R-:W-:Y:S02]  /*ceb0*/  FSEL R199, R195, -INF , !P5 ;  /* 0xff800000c3c77808 */ /* 0x000fe40006800000 */
[----:B------:R-:W-:Y:S02]  /*cec0*/  ISETP.GE.AND P5, PT, R165, R244, PT ;  /* 0x000000f4a500720c */ /* 0x000fe40003fa6270 */
[----:B------:R-:W-:Y:S02]  /*ced0*/  FSEL R196, R13, -INF , !P0 ;  /* 0xff8000000dc47808 */ /* 0x000fe40004000000 */
[----:B------:R-:W-:Y:S02]  /*cee0*/  FMNMX.FTZ R4, R7, R4, !PT ;  /* 0x0000000407047209 */ /* 0x000fe40007810000 */
[----:B------:R-:W-:Y:S02]  /*cef0*/  FSEL R205, R205, -INF , !P1 ;  /* 0xff800000cdcd7808 */ /* 0x000fe40004800000 */
[----:B------:R-:W-:Y:S02]  /*cf00*/  ISETP.GE.AND P0, PT, R9, R242, PT ;  /* 0x000000f20900720c */ /* 0x000fe40003f06270 */
[----:B------:R-:W-:Y:S02]  /*cf10*/  ISETP.GE.AND P1, PT, R3, R244, PT ;  /* 0x000000f40300720c */ /* 0x000fe40003f26270 */
[----:B------:R-:W-:Y:S02]  /*cf20*/  FMNMX.FTZ R11, R16, R11, !PT ;  /* 0x0000000b100b7209 */ /* 0x000fe40007810000 */
[-C--:B------:R-:W-:Y:S02]  /*cf30*/  ISETP.GE.OR P5, PT, R165, R243.reuse, !P5 ;  /* 0x000000f3a500720c */ /* 0x080fe40006fa6670 */
[----:B------:R-:W-:Y:S02]  /*cf40*/  FMNMX.FTZ R4, R191, R4, !PT ;  /* 0x00000004bf047209 */ /* 0x000fe40007810000 */
[----:B------:R-:W-:Y:S02]  /*cf50*/  ISETP.GE.OR P0, PT, R9, R238, !P0 ;  /* 0x000000ee0900720c */ /* 0x000fe40004706670 */
[----:B------:R-:W-:Y:S02]  /*cf60*/  ISETP.GE.OR P1, PT, R3, R243, !P1 ;  /* 0x000000f30300720c */ /* 0x000fe40004f26670 */
[----:B------:R-:W-:Y:S02]  /*cf70*/  IADD3 R9, R33, 0x30, RZ ;  /* 0x0000003021097810 */ /* 0x000fe40007ffe0ff */
[----:B------:R-:W-:Y:S02]  /*cf80*/  FMNMX.FTZ R11, R12, R11, !PT ;  /* 0x0000000b0c0b7209 */ /* 0x000fe40007810000 */
[----:B------:R-:W-:Y:S02]  /*cf90*/  FSEL R175, R202, -INF , !P5 ;  /* 0xff800000caaf7808 */ /* 0x000fe40006800000 */
[----:B------:R-:W-:Y:S02]  /*cfa0*/  FMNMX.FTZ R4, R5, R4, !PT ;  /* 0x0000000405047209 */ /* 0x000fe40007810000 */
[----:B------:R-:W-:Y:S02]  /*cfb0*/  FSEL R172, R14, -INF , !P4 ;  /* 0xff8000000eac7808 */ /* 0x000fe40006000000 */
[----:B------:R-:W-:Y:S02]  /*cfc0*/  ISETP.GE.AND P5, PT, R165, R242, PT ;  /* 0x000000f2a500720c */ /* 0x000fe40003fa6270 */
[----:B------:R-:W-:Y:S02]  /*cfd0*/  FSEL R187, R22, -INF , !P1 ;  /* 0xff80000016bb7808 */ /* 0x000fe40004800000 */
[----:B------:R-:W-:Y:S02]  /*cfe0*/  FMNMX.FTZ R11, R10, R11, !PT ;  /* 0x0000000b0a0b7209 */ /* 0x000fe40007810000 */
[C---:B------:R-:W-:Y:S02]  /*cff0*/  ISETP.GE.AND P1, PT, R9.reuse, R244, PT ;  /* 0x000000f40900720c */ /* 0x040fe40003f26270 */
[----:B------:R-:W-:Y:S02]  /*d000*/  ISETP.GE.AND P4, PT, R9, R242, PT ;  /* 0x000000f20900720c */ /* 0x000fe40003f86270 */
[----:B------:R-:W-:Y:S02]  /*d010*/  FMNMX.FTZ R4, R199, R4, !PT ;  /* 0x00000004c7047209 */ /* 0x000fe40007810000 */
[-C--:B------:R-:W-:Y:S02]  /*d020*/  ISETP.GE.OR P5, PT, R165, R238.reuse, !P5 ;  /* 0x000000eea500720c */ /* 0x080fe40006fa6670 */
[C---:B------:R-:W-:Y:S02]  /*d030*/  ISETP.GE.OR P4, PT, R9.reuse, R238, !P4 ;  /* 0x000000ee0900720c */ /* 0x040fe40006786670 */
[----:B------:R-:W-:Y:S02]  /*d040*/  ISETP.GE.OR P1, PT, R9, R243, !P1 ;  /* 0x000000f30900720c */ /* 0x000fe40004f26670 */
[----:B------:R-:W-:Y:S02]  /*d050*/  FMNMX.FTZ R11, R196, R11, !PT ;  /* 0x0000000bc40b7209 */ /* 0x000fe40007810000 */
[----:B------:R-:W-:Y:S02]  /*d060*/  IADD3 R9, R33, 0x31, RZ ;  /* 0x0000003121097810 */ /* 0x000fe40007ffe0ff */
[----:B------:R-:W-:Y:S02]  /*d070*/  FMNMX.FTZ R4, R197, R4, !PT ;  /* 0x00000004c5047209 */ /* 0x000fe40007810000 */
[----:B------:R-:W-:Y:S02]  /*d080*/  FSEL R174, R15, -INF , !P5 ;  /* 0xff8000000fae7808 */ /* 0x000fe40006800000 */
[----:B------:R-:W-:Y:S02]  /*d090*/  FSEL R185, R185, -INF , !P1 ;  /* 0xff800000b9b97808 */ /* 0x000fe40004800000 */
[----:B------:R-:W-:Y:S02]  /*d0a0*/  FMNMX.FTZ R11, R198, R11, !PT ;  /* 0x0000000bc60b7209 */ /* 0x000fe40007810000 */
[----:B------:R-:W-:Y:S02]  /*d0b0*/  ISETP.GE.AND P5, PT, R3, R242, PT ;  /* 0x000000f20300720c */ /* 0x000fe40003fa6270 */
[----:B------:R-:W-:Y:S02]  /*d0c0*/  ISETP.GE.AND P1, PT, R9, R244, PT ;  /* 0x000000f40900720c */ /* 0x000fe40003f26270 */
[----:B------:R-:W-:Y:S02]  /*d0d0*/  FMNMX.FTZ R4, R175, R4, !PT ;  /* 0x00000004af047209 */ /* 0x000fe40007810000 */
[----:B------:R-:W-:Y:S02]  /*d0e0*/  FMNMX.FTZ R11, R174, R11, !PT ;  /* 0x0000000bae0b7209 */ /* 0x000fe40007810000 */
[----:B------:R-:W-:Y:S02]  /*d0f0*/  ISETP.GE.OR P5, PT, R3, R238, !P5 ;  /* 0x000000ee0300720c */ /* 0x000fe40006fa6670 */
[----:B------:R-:W-:Y:S02]  /*d100*/  IADD3 R3, R33, 0x38, RZ ;  /* 0x0000003821037810 */ /* 0x000fe40007ffe0ff */
[----:B------:R-:W-:Y:S02]  /*d110*/  ISETP.GE.OR P1, PT, R9, R243, !P1 ;  /* 0x000000f30900720c */ /* 0x000fe40004f26670 */
[----:B------:R-:W-:Y:S02]  /*d120*/  FMNMX.FTZ R4, R173, R4, !PT ;  /* 0x00000004ad047209 */ /* 0x000fe40007810000 */
[----:B------:R-:W-:Y:S02]  /*d130*/  IADD3 R33, R33, 0x39, RZ ;  /* 0x0000003921217810 */ /* 0x000fe40007ffe0ff */
[----:B------:R-:W-:Y:S02]  /*d140*/  ISETP.GE.AND P6, PT, R35, R242, PT ;  /* 0x000000f22300720c */ /* 0x000fe40003fc6270 */
[----:B------:R-:W-:Y:S02]  /*d150*/  FSEL R202, R18, -INF , !P2 ;  /* 0xff80000012ca7808 */ /* 0x000fe40005000000 */
[----:B------:R-:W-:Y:S02]  /*d160*/  FMNMX.FTZ R11, R172, R11, !PT ;  /* 0x0000000bac0b7209 */ /* 0x000fe40007810000 */
[----:B------:R-:W-:Y:S02]  /*d170*/  FSEL R183, R206, -INF , !P1 ;  /* 0xff800000ceb77808 */ /* 0x000fe40004800000 */
[----:B------:R-:W-:Y:S02]  /*d180*/  ISETP.GE.AND P1, PT, R33, R244, PT ;  /* 0x000000f42100720c */ /* 0x000fe40003f26270 */
[----:B------:R-:W-:Y:S02]  /*d190*/  FMNMX.FTZ R4, R237, R4, !PT ;  /* 0x00000004ed047209 */ /* 0x000fe40007810000 */
[----:B------:R-:W-:Y:S02]  /*d1a0*/  ISETP.GE.OR P6, PT, R35, R238, !P6 ;  /* 0x000000ee2300720c */ /* 0x000fe400077c6670 */
[----:B------:R-:W-:Y:S02]  /*d1b0*/  FSEL R200, R17, -INF , !P0 ;  /* 0xff80000011c87808 */ /* 0x000fe40004000000 */
[----:B------:R-:W-:Y:S02]  /*d1c0*/  FMNMX.FTZ R11, R202, R11, !PT ;  /* 0x0000000bca0b7209 */ /* 0x000fe40007810000 */
[----:B------:R-:W-:Y:S02]  /*d1d0*/  ISETP.GE.OR P1, PT, R33, R243, !P1 ;  /* 0x000000f32100720c */ /* 0x000fe40004f26670 */
[----:B------:R-:W-:Y:S02]  /*d1e0*/  FMNMX.FTZ R4, R207, R4, !PT ;  /* 0x00000004cf047209 */ /* 0x000fe40007810000 */
[----:B------:R-:W-:Y:S02]  /*d1f0*/  FSEL R186, R21, -INF , !P6 ;  /* 0xff80000015ba7808 */ /* 0x000fe40007000000 */
[----:B------:R-:W-:Y:S02]  /*d200*/  FMNMX.FTZ R11, R200, R11, !PT ;  /* 0x0000000bc80b7209 */ /* 0x000fe40007810000 */
[----:B------:R-:W-:Y:S02]  /*d210*/  FSEL R179, R30, -INF , !P1 ;  /* 0xff8000001eb37808 */ /* 0x000fe40004800000 */
[----:B------:R-:W-:Y:S02]  /*d220*/  FMNMX.FTZ R4, R205, R4, !PT ;  /* 0x00000004cd047209 */ /* 0x000fe40007810000 */
[C---:B------:R-:W-:Y:S02]  /*d230*/  ISETP.GE.AND P2, PT, R3.reuse, R244, PT ;  /* 0x000000f40300720c */ /* 0x040fe40003f46270 */
[-C--:B------:R-:W-:Y:S02]  /*d240*/  ISETP.GE.AND P1, PT, R3, R242.reuse, PT ;  /* 0x000000f20300720c */ /* 0x080fe40003f26270 */
[----:B------:R-:W-:Y:S02]  /*d250*/  FSEL R184, R19, -INF , !P5 ;  /* 0xff80000013b87808 */ /* 0x000fe40006800000 */
[----:B------:R-:W-:Y:S02]  /*d260*/  FMNMX.FTZ R11, R186, R11, !PT ;  /* 0x0000000bba0b7209 */ /* 0x000fe40007810000 */
[----:B------:R-:W-:Y:S02]  /*d270*/  ISETP.GE.AND P0, PT, R9, R242, PT ;  /* 0x000000f20900720c */ /* 0x000fe40003f06270 */
[----:B------:R-:W-:Y:S02]  /*d280*/  FMNMX.FTZ R4, R187, R4, !PT ;  /* 0x00000004bb047209 */ /* 0x000fe40007810000 */
[C---:B------:R-:W-:Y:S02]  /*d290*/  ISETP.GE.OR P2, PT, R3.reuse, R243, !P2 ;  /* 0x000000f30300720c */ /* 0x040fe40005746670 */
[-C--:B------:R-:W-:Y:S02]  /*d2a0*/  ISETP.GE.OR P1, PT, R3, R238.reuse, !P1 ;  /* 0x000000ee0300720c */ /* 0x080fe40004f26670 */
[----:B------:R-:W-:Y:S02]  /*d2b0*/  FSEL R180, R26, -INF , !P4 ;  /* 0xff8000001ab47808 */ /* 0x000fe40006000000 */
[----:B------:R-:W-:Y:S02]  /*d2c0*/  ISETP.GE.OR P0, PT, R9, R238, !P0 ;  /* 0x000000ee0900720c */ /* 0x000fe40004706670 */
[----:B------:R-:W-:Y:S02]  /*d2d0*/  FMNMX.FTZ R3, R184, R11, !PT ;  /* 0x0000000bb8037209 */ /* 0x000fe40007810000 */
[----:B------:R-:W-:Y:S02]  /*d2e0*/  FMNMX.FTZ R4, R185, R4, !PT ;  /* 0x00000004b9047209 */ /* 0x000fe40007810000 */
[----:B------:R-:W-:Y:S02]  /*d2f0*/  FSEL R181, R31, -INF , !P2 ;  /* 0xff8000001fb57808 */ /* 0x000fe40005000000 */
[----:B------:R-:W-:Y:S02]  /*d300*/  ISETP.GE.AND P2, PT, R33, R242, PT ;  /* 0x000000f22100720c */ /* 0x000fe40003f46270 */
[----:B------:R-:W-:Y:S02]  /*d310*/  FSEL R178, R25, -INF , !P0 ;  /* 0xff80000019b27808 */ /* 0x000fe40004000000 */
[----:B------:R-:W-:Y:S02]  /*d320*/  FMNMX.FTZ R3, R180, R3, !PT ;  /* 0x00000003b4037209 */ /* 0x000fe40007810000 */
[----:B------:R-:W-:Y:S02]  /*d330*/  FMNMX.FTZ R4, R183, R4, !PT ;  /* 0x00000004b7047209 */ /* 0x000fe40007810000 */
[----:B------:R-:W-:Y:S02]  /*d340*/  ISETP.GE.OR P2, PT, R33, R238, !P2 ;  /* 0x000000ee2100720c */ /* 0x000fe40005746670 */
[----:B------:R-:W-:Y:S01]  /*d350*/  FSEL R176, R29, -INF , !P1 ;  /* 0xff8000001db07808 */ /* 0x000fe20004800000 */
[----:B------:R-:W-:Y:S01]  /*d360*/  LDSM.16.MT88.4 R32, [R225+0x10000] ;  /* 0x01000000e120783b */ /* 0x000fe20000004200 */
[----:B------:R-:W-:Y:S02]  /*d370*/  FMNMX.FTZ R3, R178, R3, !PT ;  /* 0x00000003b2037209 */ /* 0x000fe40007810000 */
[----:B------:R-:W-:Y:S02]  /*d380*/  FMNMX.FTZ R6, R181, R4, !PT ;  /* 0x00000004b5067209 */ /* 0x000fe40007810000 */
[----:B------:R-:W-:Y:S02]  /*d390*/  FSEL R165, R27, -INF , !P2 ;  /* 0xff8000001ba57808 */ /* 0x000fe40005000000 */
[----:B------:R-:W-:Y:S01]  /*d3a0*/  FMNMX.FTZ R8, R176, R3, !PT ;  /* 0x00000003b0087209 */ /* 0x000fe20007810000 */
[----:B------:R-:W-:Y:S01]  /*d3b0*/  LDSM.16.MT88.4 R24, [R226+0x10000] ;  /* 0x01000000e218783b */ /* 0x000fe20000004200 */
[----:B------:R-:W-:Y:S02]  /*d3c0*/  FMNMX.FTZ R4, R179, R6, !PT ;  /* 0x00000006b3047209 */ /* 0x000fe40007810000 */
[----:B------:R-:W-:Y:S05]  /*d3d0*/  FMNMX.FTZ R6, R165, R8, !PT ;  /* 0x00000008a5067209 */ /* 0x000fea0007810000 */
        /* <DEDUP_REMOVED lines=8> */
[C---:B------:R-:W-:Y:S01]  /*d460*/  FMUL.FTZ R182, R164.reuse, UR4 ;  /* 0x00000004a4b67c20 */ /* 0x040fe20008410000 */
[----:B------:R-:W-:Y:S02]  /*d470*/  FSETP.NEU.FTZ.AND P1, PT, R164, -INF , PT ;  /* 0xff800000a400780b */ /* 0x000fe40003f3d000 */
[C---:B------:R-:W-:Y:S01]  /*d480*/  FSETP.NEU.FTZ.AND P0, PT, R3.reuse, -INF , PT ;  /* 0xff8000000300780b */ /* 0x040fe20003f1d000 */
[----:B------:R-:W-:Y:S01]  /*d490*/  FMUL.FTZ R177, R3, UR4 ;  /* 0x0000000403b17c20 */ /* 0x000fe20008410000 */
[----:B------:R-:W-:Y:S04]  /*d4a0*/  FSEL R182, R182, RZ, P1 ;  /* 0x000000ffb6b67208 */ /* 0x000fe80000800000 */
[----:B------:R-:W-:Y:S01]  /*d4b0*/  FSEL R177, R177, RZ, P0 ;  /* 0x000000ffb1b17208 */ /* 0x000fe20000000000 */
[--C-:B------:R-:W-:Y:S01]  /*d4c0*/  FFMA.FTZ R188, R5, UR4, -R182.reuse ;  /* 0x0000000405bc7c23 */ /* 0x100fe200080108b6 */
[----:B------:R-:W-:Y:S01]  /*d4d0*/  FSEL R5, R164, RZ, P1 ;  /* 0x000000ffa4057208 */ /* 0x000fe20000800000 */
[--C-:B------:R-:W-:Y:S01]  /*d4e0*/  FFMA.FTZ R189, R191, UR4, -R182.reuse ;  /* 0x00000004bfbd7c23 */ /* 0x100fe200080108b6 */
[--C-:B------:R-:W-:Y:S01]  /*d4f0*/  FFMA.FTZ R193, R23, UR4, -R182.reuse ;  /* 0x0000000417c17c23 */ /* 0x100fe200080108b6 */
[--C-:B------:R-:W-:Y:S01]  /*d500*/  FFMA.FTZ R167, R16, UR4, -R177.reuse ;  /* 0x0000000410a77c23 */ /* 0x100fe200080108b1 */
[----:B------:R-:W-:Y:S01]  /*d510*/  FFMA.FTZ R190, R7, UR4, -R182 ;  /* 0x0000000407be7c23 */ /* 0x000fe200080108b6 */
[----:B------:R-:W1:Y:S01]  /*d520*/  LDSM.16.MT88.4 R16, [R228+0x10000] ;  /* 0x01000000e410783b */ /* 0x000e620000004200 */
[----:B------:R-:W-:Y:S01]  /*d530*/  FADD.FTZ R0, -R5, R0 ;  /* 0x0000000005007221 */ /* 0x000fe20000010100 */
[----:B------:R-:W-:Y:S01]  /*d540*/  FSEL R5, R3, RZ, P0 ;  /* 0x000000ff03057208 */ /* 0x000fe20000000000 */
[--C-:B------:R-:W-:Y:S01]  /*d550*/  FFMA.FTZ R195, R252, UR4, -R177.reuse ;  /* 0x00000004fcc37c23 */ /* 0x100fe200080108b1 */
[--C-:B------:R-:W-:Y:S01]  /*d560*/  FFMA.FTZ R166, R12, UR4, -R177.reuse ;  /* 0x000000040ca67c23 */ /* 0x100fe200080108b1 */
[----:B------:R-:W-:Y:S01]  /*d570*/  FMUL.FTZ R6, R0, UR4 ;  /* 0x0000000400067c20 */ /* 0x000fe20008410000 */
[--C-:B------:R-:W-:Y:S01]  /*d580*/  FFMA.FTZ R191, R10, UR4, -R177.reuse ;  /* 0x000000040abf7c23 */ /* 0x100fe200080108b1 */
[----:B------:R-:W-:Y:S01]  /*d590*/  FADD.FTZ R0, -R5, R2 ;  /* 0x0000000205007221 */ /* 0x000fe20000010100 */
[----:B------:R-:W-:Y:S01]  /*d5a0*/  MUFU.EX2 R193, R193 ;  /* 0x000000c100c17308 */ /* 0x000fe20000000800 */
        /* <DEDUP_REMOVED lines=8> */
[--C-:B------:R-:W-:Y:S01]  /*d630*/  FFMA.FTZ R178, R178, UR4, -R177.reuse ;  /* 0x00000004b2b27c23 */ /* 0x100fe200080108b1 */
[--C-:B------:R-:W-:Y:S01]  /*d640*/  FFMA.FTZ R192, R199, UR4, -R182.reuse ;  /* 0x00000004c7c07c23 */ /* 0x100fe200080108b6 */
[--C-:B------:R-:W-:Y:S01]  /*d650*/  FFMA.FTZ R199, R173, UR4, -R182.reuse ;  /* 0x00000004adc77c23 */ /* 0x100fe200080108b6 */
[--C-:B------:R-:W-:Y:S01]  /*d660*/  FFMA.FTZ R201, R198, UR4, -R177.reuse ;  /* 0x00000004c6c97c23 */ /* 0x100fe200080108b1 */
[--C-:B------:R-:W-:Y:S01]  /*d670*/  FFMA.FTZ R198, R174, UR4, -R177.reuse ;  /* 0x00000004aec67c23 */ /* 0x100fe200080108b1 */
[--C-:B------:R-:W-:Y:S01]  /*d680*/  FFMA.FTZ R197, R197, UR4, -R182.reuse ;  /* 0x00000004c5c57c23 */ /* 0x100fe200080108b6 */
[----:B------:R-:W-:Y:S03]  /*d690*/  LDSM.16.MT88.4 R172, [R225+0x14800] ;  /* 0x01480000e1ac783b */ /* 0x000fe60000004200 */
[----:B------:R-:W-:Y:S01]  /*d6a0*/  MUFU.EX2 R189, R189 ;  /* 0x000000bd00bd7308 */ /* 0x000fe20000000800 */
[--C-:B------:R-:W-:Y:S01]  /*d6b0*/  FFMA.FTZ R196, R196, UR4, -R177.reuse ;  /* 0x00000004c4c47c23 */ /* 0x100fe200080108b1 */
[--C-:B------:R-:W-:Y:S01]  /*d6c0*/  FFMA.FTZ R204, R237, UR4, -R182.reuse ;  /* 0x00000004edcc7c23 */ /* 0x100fe200080108b6 */
[--C-:B------:R-:W-:Y:S01]  /*d6d0*/  FFMA.FTZ R237, R200, UR4, -R177.reuse ;  /* 0x00000004c8ed7c23 */ /* 0x100fe200080108b1 */
[--C-:B------:R-:W-:Y:S01]  /*d6e0*/  FFMA.FTZ R207, R207, UR4, -R182.reuse ;  /* 0x00000004cfcf7c23 */ /* 0x100fe200080108b6 */
[--C-:B------:R-:W-:Y:S01]  /*d6f0*/  FFMA.FTZ R205, R205, UR4, -R182.reuse ;  /* 0x00000004cdcd7c23 */ /* 0x100fe200080108b6 */
[--C-:B------:R-:W-:Y:S01]  /*d700*/  FFMA.FTZ R206, R187, UR4, -R182.reuse ;  /* 0x00000004bbce7c23 */ /* 0x100fe200080108b6 */
[----:B------:R-:W-:Y:S03]  /*d710*/  FFMA.FTZ R182, R179, UR4, -R182 ;  /* 0x00000004b3b67c23 */ /* 0x000fe600080108b6 */
[----:B------:R-:W3:Y:S01]  /*d720*/  MUFU.EX2 R188, R188 ;  /* 0x000000bc00bc7308 */ /* 0x000ee20000000800 */
[----:B--2---:R-:W-:Y:S01]  /*d730*/  F2FP.F16.F32.PACK_AB R168, R190, R193 ;  /* 0x000000c1bea8723e */ /* 0x004fe200000000ff */
[--C-:B------:R-:W-:Y:S01]  /*d740*/  FFMA.FTZ R202, R202, UR4, -R177.reuse ;  /* 0x00000004caca7c23 */ /* 0x100fe200080108b1 */
[--C-:B------:R-:W-:Y:S01]  /*d750*/  FFMA.FTZ R200, R186, UR4, -R177.reuse ;  /* 0x00000004bac87c23 */ /* 0x100fe200080108b1 */
[----:B------:R-:W-:Y:S01]  /*d760*/  FFMA.FTZ R252, R184, UR4, -R177 ;  /* 0x00000004b8fc7c23 */ /* 0x000fe200080108b1 */
[----:B------:R-:W-:Y:S05]  /*d770*/  PLOP3.LUT P0, PT, PT, PT, UP0, 0x80, 0x0 ;  /* 0x000000000000781c */ /* 0x000fea0003f0f008 */
[----:B------:R-:W-:Y:S10]  /*d780*/  MUFU.EX2 R195, R195 ;  /* 0x000000c300c37308 */ /* 0x000ff40000000800 */
[----:B------:R-:W2:Y:S01]  /*d790*/  MUFU.EX2 R167, R167 ;  /* 0x000000a700a77308 */ /* 0x000ea20000000800 */
[----:B---3--:R-:W-:Y:S09]  /*d7a0*/  F2FP.F16.F32.PACK_AB R170, R188, R189 ;  /* 0x000000bdbcaa723e */ /* 0x008ff200000000ff */
[----:B------:R-:W-:Y:S10]  /*d7b0*/  MUFU.EX2 R166, R166 ;  /* 0x000000a600a67308 */ /* 0x000ff40000000800 */
[----:B------:R-:W3:Y:S01]  /*d7c0*/  MUFU.EX2 R191, R191 ;  /* 0x000000bf00bf7308 */ /* 0x000ee20000000800 */
[----:B--2---:R-:W-:Y:S09]  /*d7d0*/  F2FP.F16.F32.PACK_AB R169, R167, R195 ;  /* 0x000000c3a7a9723e */ /* 0x004ff200000000ff */
[----:B------:R-:W2:Y:S10]  /*d7e0*/  MUFU.EX2 R2, R6 ;  /* 0x0000000600027308 */ /* 0x000eb40000000800 */
[----:B------:R-:W4:Y:S01]  /*d7f0*/  MUFU.EX2 R0, R8 ;  /* 0x0000000800007308 */ /* 0x000f220000000800 */
[----:B---3--:R-:W-:Y:S09]  /*d800*/  F2FP.F16.F32.PACK_AB R171, R191, R166 ;  /* 0x000000a6bfab723e */ /* 0x008ff200000000ff */
        /* <DEDUP_REMOVED lines=9> */
[C---:B----4-:R-:W-:Y:S01]  /*d8a0*/  FMUL.FTZ R6, R0.reuse, R162 ;  /* 0x000000a200067220 */ /* 0x050fe20000410000 */
[----:B------:R-:W-:Y:S01]  /*d8b0*/  FMUL.FTZ R7, R0, R163 ;  /* 0x000000a300077220 */ /* 0x000fe20000410000 */
[----:B------:R-:W-:Y:S01]  /*d8c0*/  FMUL.FTZ R8, R2, R156 ;  /* 0x0000009c02087220 */ /* 0x000fe20000410000 */
[C---:B------:R-:W-:Y:S01]  /*d8d0*/  FMUL.FTZ R10, R0.reuse, R158 ;  /* 0x0000009e000a7220 */ /* 0x040fe20000410000 */
[C---:B------:R-:W-:Y:S01]  /*d8e0*/  FMUL.FTZ R11, R0.reuse, R159 ;  /* 0x0000009f000b7220 */ /* 0x040fe20000410000 */
[----:B------:R-:W2:Y:S01]  /*d8f0*/  LDSM.16.MT88.4 R160, [R224+0x10000] ;  /* 0x01000000e0a0783b */ /* 0x000ea20000004200 */
[C---:B------:R-:W-:Y:S01]  /*d900*/  FMUL.FTZ R14, R0.reuse, R154 ;  /* 0x0000009a000e7220 */ /* 0x040fe20000410000 */
[----:B------:R-:W-:Y:S01]  /*d910*/  FMUL.FTZ R15, R0, R155 ;  /* 0x0000009b000f7220 */ /* 0x000fe20000410000 */
[C---:B-1----:R-:W-:Y:S01]  /*d920*/  HMMA.16816.F32 R4, R168.reuse, R16, R4 ;  /* 0x00000010a804723c */ /* 0x042fe20000001804 */
[----:B------:R-:W-:Y:S04]  /*d930*/  MUFU.EX2 R184, R183 ;  /* 0x000000b700b87308 */ /* 0x000fe80000000800 */
[----:B------:R-:W1:Y:S01]  /*d940*/  LDSM.16.MT88.4 R152, [R228+0x12000] ;  /* 0x01200000e498783b */ /* 0x000e620000004200 */
        /* <DEDUP_REMOVED lines=31> */
[C---:B--2---:R-:W-:Y:S01]  /*db40*/  HMMA.16816.F32 R28, R168.reuse, R160, R28 ;  /* 0x000000a0a81c723c */ /* 0x044fe2000000181c */
[----:B------:R-:W2:Y:S04]  /*db50*/  MUFU.EX2 R199, R199 ;  /* 0x000000c700c77308 */ /* 0x000ea80000000800 */
        /* <DEDUP_REMOVED lines=12> */
[C---:B-1----:R-:W-:Y:S01]  /*dc20*/  HMMA.16816.F32 R36, R168.reuse, R152, R36 ;  /* 0x00000098a824723c */ /* 0x042fe20000001824 */
[----:B------:R-:W1:Y:S04]  /*dc30*/  MUFU.EX2 R201, R201 ;  /* 0x000000c900c97308 */ /* 0x000e680000000800 */
        /* <DEDUP_REMOVED lines=24> */
[C---:B-----5:R-:W-:Y:S02]  /*ddc0*/  HMMA.16816.F32 R52, R168.reuse, R136, R52 ;  /* 0x00000088a834723c */ /* 0x060fe40000001834 */
[----:B------:R-:W5:Y:S01]  /*ddd0*/  MUFU.EX2 R207, R207 ;  /* 0x000000cf00cf7308 */ /* 0x000f620000000800 */
        /* <DEDUP_REMOVED lines=17> */
[----:B------:R-:W3:Y:S05]  /*def0*/  LDSM.16.MT88.4 R132, [R224+0x14000] ;  /* 0x01400000e084783b */ /* 0x000eea0000004200 */
        /* <DEDUP_REMOVED lines=19> */
[C---:B--2---:R-:W-:Y:S02]  /*e030*/  HMMA.16816.F32 R76, R168.reuse, R144, R76 ;  /* 0x00000090a84c723c */ /* 0x044fe4000000184c */
[----:B------:R-:W2:Y:S01]  /*e040*/  MUFU.EX2 R252, R252 ;  /* 0x000000fc00fc7308 */ /* 0x000ea20000000800 */
        /* <DEDUP_REMOVED lines=64> */
[C---:B-----5:R-:W-:Y:S03]  /*e450*/  HMMA.16816.F32 R124, R168.reuse, R140, R124 ;  /* 0x0000008ca87c723c */ /* 0x060fe6000000187c */
[----:B------:R-:W-:Y:S01]  /*e460*/  F2FP.F16.F32.PACK_AB R132, R197, R192 ;  /* 0x000000c0c584723e */ /* 0x000fe200000000ff */
[----:B------:R-:W-:Y:S01]  /*e470*/  FFMA.FTZ R193, R2, R250, R193 ;  /* 0x000000fa02c17223 */ /* 0x000fe200000100c1 */
[----:B------:R-:W-:Y:S01]  /*e480*/  F2FP.F16.F32.PACK_AB R134, R199, R194 ;  /* 0x000000c2c786723e */ /* 0x000fe200000000ff */
[----:B------:R-:W-:Y:S01]  /*e490*/  HMMA.16816.F32 R128, R168, R142, R128 ;  /* 0x0000008ea880723c */ /* 0x000fe20000001880 */
[----:B------:R-:W3:Y:S04]  /*e4a0*/  LDSM.16.MT88.4 R140, [R225+0x12800] ;  /* 0x01280000e18c783b */ /* 0x000ee80000004200 */
[----:B------:R-:W-:Y:S01]  /*e4b0*/  F2FP.F16.F32.PACK_AB R133, R201, R196 ;  /* 0x000000c4c985723e */ /* 0x000fe200000000ff */
[----:B------:R-:W-:Y:S01]  /*e4c0*/  FFMA.FTZ R195, R0, R251, R195 ;  /* 0x000000fb00c37223 */ /* 0x000fe200000100c3 */
[----:B------:R-:W-:Y:S01]  /*e4d0*/  F2FP.F16.F32.PACK_AB R135, R203, R198 ;  /* 0x000000c6cb87723e */ /* 0x000fe200000000ff */
[----:B------:R-:W-:Y:S01]  /*e4e0*/  FADD.FTZ R190, R190, R193 ;  /* 0x000000c1bebe7221 */ /* 0x000fe20000010000 */
[----:B------:R-:W5:Y:S02]  /*e4f0*/  LDSM.16.MT88.4 R168, [R224+0x12800] ;  /* 0x01280000e0a8783b */ /* 0x000f640000004200 */
[----:B------:R-:W-:Y:S03]  /*e500*/  FADD.FTZ R195, R167, R195 ;  /* 0x000000c3a7c37221 */ /* 0x000fe60000010000 */
        /* <DEDUP_REMOVED lines=13> */
[----:B------:R-:W2:Y:S04]  /*e5e0*/  LDSM.16.MT88.4 R148, [R224+0x14800] ;  /* 0x01480000e094783b */ /* 0x000ea80000004200 */
[----:B------:R-:W-:Y:S01]  /*e5f0*/  FADD.FTZ R203, R203, R198 ;  /* 0x000000c6cbcb7221 */ /* 0x000fe20000010000 */
        /* <DEDUP_REMOVED lines=12> */
[C---:B-----5:R-:W-:Y:S06]  /*e6c0*/  HMMA.16816.F32 R60, R132.reuse, R168, R60 ;  /* 0x000000a8843c723c */ /* 0x060fec000000183c */
        /* <DEDUP_REMOVED lines=30> */
[C---:B--2---:R-:W-:Y:S03]  /*e8b0*/  HMMA.16816.F32 R4, R136.reuse, R148, R4 ;  /* 0x000000948804723c */ /* 0x044fe60000001804 */
[----:B------:R-:W2:Y:S03]  /*e8c0*/  LDSM.16.MT88.4 R144, [R228+0x15000] ;  /* 0x01500000e490783b */ /* 0x000ea60000004200 */
[C---:B------:R-:W-:Y:S05]  /*e8d0*/  HMMA.16816.F32 R8, R136.reuse, R150, R8 ;  /* 0x000000968808723c */ /* 0x040fea0000001808 */
[----:B------:R-:W5:Y:S01]  /*e8e0*/  LDSM.16.MT88.4 R148, [R226+0x15000] ;  /* 0x01500000e294783b */ /* 0x000f620000004200 */
        /* <DEDUP_REMOVED lines=23> */
[C---:B--2---:R-:W-:Y:S06]  /*ea60*/  HMMA.16816.F32 R68, R136.reuse, R144, R68 ;  /* 0x000000908844723c */ /* 0x044fec0000001844 */
[C---:B------:R-:W-:Y:S01]  /*ea70*/  HMMA.16816.F32 R72, R136.reuse, R146, R72 ;  /* 0x000000928848723c */ /* 0x040fe20000001848 */
[----:B------:R-:W2:Y:S05]  /*ea80*/  LDSM.16.MT88.4 R144, [R225+0x17000] ;  /* 0x01700000e190783b */ /* 0x000eaa0000004200 */
[C---:B-----5:R-:W-:Y:S06]  /*ea90*/  HMMA.16816.F32 R76, R136.reuse, R148, R76 ;  /* 0x00000094884c723c */ /* 0x060fec000000184c */
[C---:B------:R-:W-:Y:S01]  /*eaa0*/  HMMA.16816.F32 R80, R136.reuse, R150, R80 ;  /* 0x000000968850723c */ /* 0x040fe20000001850 */
[----:B------:R-:W-:Y:S05]  /*eab0*/  LDSM.16.MT88.4 R148, [R226+0x11800] ;  /* 0x01180000e294783b */ /* 0x000fea0000004200 */
[C---:B----4-:R-:W-:Y:S06]  /*eac0*/  HMMA.16816.F32 R84, R136.reuse, R152, R84 ;  /* 0x000000988854723c */ /* 0x050fec0000001854 */
[C---:B------:R-:W-:Y:S05]  /*ead0*/  HMMA.16816.F32 R88, R136.reuse, R154, R88 ;  /* 0x0000009a8858723c */ /* 0x040fea0000001858 */
[--C-:B------:R-:W-:Y:S01]  /*eae0*/  FFMA.FTZ R152, R176, UR4, -R177.reuse ;  /* 0x00000004b0987c23 */ /* 0x100fe200080108b1 */
[C---:B-1----:R-:W-:Y:S03]  /*eaf0*/  HMMA.16816.F32 R92, R136.reuse, R140, R92 ;  /* 0x0000008c885c723c */ /* 0x042fe6000000185c */
[----:B------:R-:W1:Y:S02]  /*eb00*/  MUFU.EX2 R163, R152 ;  /* 0x0000009800a37308 */ /* 0x000e640000000800 */
[----:B------:R-:W-:Y:S01]  /*eb10*/  FFMA.FTZ R177, R165, UR4, -R177 ;  /* 0x00000004a5b17c23 */ /* 0x000fe200080108b1 */
[C---:B------:R-:W-:Y:S01]  /*eb20*/  HMMA.16816.F32 R96, R136.reuse, R142, R96 ;  /* 0x0000008e8860723c */ /* 0x040fe20000001860 */
[----:B------:R-:W4:Y:S06]  /*eb30*/  LDSM.16.MT88.4 R140, [R224+0x17000] ;  /* 0x01700000e08c783b */ /* 0x000f2c0000004200 */
[----:B------:R5:W1:Y:S01]  /*eb40*/  MUFU.EX2 R165, R177 ;  /* 0x000000b100a57308 */ /* 0x000a620000000800 */
[C---:B------:R-:W-:Y:S06]  /*eb50*/  HMMA.16816.F32 R100, R136.reuse, R156, R100 ;  /* 0x0000009c8864723c */ /* 0x040fec0000001864 */
[C---:B------:R-:W-:Y:S01]  /*eb60*/  HMMA.16816.F32 R104, R136.reuse, R158, R104 ;  /* 0x0000009e8868723c */ /* 0x040fe20000001868 */
[----:B------:R-:W1:Y:S05]  /*eb70*/  LDSM.16.MT88.4 R156, [R228+0x11800] ;  /* 0x01180000e49c783b */ /* 0x000e6a0000004200 */
[C---:B---3--:R-:W-:Y:S03]  /*eb80*/  HMMA.16816.F32 R108, R136.reuse, R132, R108 ;  /* 0x00000084886c723c */ /* 0x048fe6000000186c */
[----:B-----5:R-:W-:Y:S03]  /*eb90*/  LDSM.16.MT88.4 R176, [R228+0x13800] ;  /* 0x01380000e4b0783b */ /* 0x020fe60000004200 */
[C---:B------:R-:W-:Y:S06]  /*eba0*/  HMMA.16816.F32 R112, R136.reuse, R134, R112 ;  /* 0x000000868870723c */ /* 0x040fec0000001870 */
[C---:B--2---:R-:W-:Y:S01]  /*ebb0*/  HMMA.16816.F32 R116, R136.reuse, R144, R116 ;  /* 0x000000908874723c */ /* 0x044fe20000001874 */
[----:B------:R-:W2:Y:S05]  /*ebc0*/  LDSM.16.MT88.4 R132, [R225+0x11800] ;  /* 0x01180000e184783b */ /* 0x000eaa0000004200 */
[C---:B------:R-:W-:Y:S06]  /*ebd0*/  HMMA.16816.F32 R120, R136.reuse, R146, R120 ;  /* 0x000000928878723c */ /* 0x040fec0000001878 */
[C---:B----4-:R-:W-:Y:S06]  /*ebe0*/  HMMA.16816.F32 R124, R136.reuse, R140, R124 ;  /* 0x0000008c887c723c */ /* 0x050fec000000187c */
[----:B------:R-:W-:Y:S05]  /*ebf0*/  HMMA.16816.F32 R128, R136, R142, R128 ;  /* 0x0000008e8880723c */ /* 0x000fea0000001880 */
[----:B------:R-:W-:Y:S02]  /*ec00*/  MOV R140, R162 ;  /* 0x000000a2008c7202 */ /* 0x000fe40000000f00 */
[----:B------:R-:W-:Y:S04]  /*ec10*/  MOV R137, R184 ;  /* 0x000000b800897202 */ /* 0x000fe80000000f00 */
[----:B------:R-:W-:Y:S02]  /*ec20*/  MOV R138, R186 ;  /* 0x000000ba008a7202 */ /* 0x000fe40000000f00 */
[----:B------:R-:W-:Y:S02]  /*ec30*/  MOV R139, R187 ;  /* 0x000000bb008b7202 */ /* 0x000fe40000000f00 */
[----:B-1----:R-:W-:Y:S01]  /*ec40*/  MOV R141, R163 ;  /* 0x000000a3008d7202 */ /* 0x002fe20000000f00 */
[----:B------:R-:W1:Y:S01]  /*ec50*/  LDSM.16.MT88.4 R184, [R225+0x13800] ;  /* 0x01380000e1b8783b */ /* 0x000e620000004200 */
        /* <DEDUP_REMOVED lines=25> */
[----:B------:R-:W2:Y:S02]  /*edf0*/  LDSM.16.MT88.4 R20, [R224+0x15800] ;  /* 0x01580000e014783b */ /* 0x000ea40000004200 */
        /* <DEDUP_REMOVED lines=14> */
[----:B------:R-:W-:Y:S01]  /*eee0*/  MOV R35, R31 ;  /* 0x0000001f00237202 */ /* 0x000fe20000000f00 */
[C---:B------:R-:W-:Y:S03]  /*eef0*/  HMMA.16816.F32 R56, R168.reuse, R186, R56 ;  /* 0x000000baa838723c */ /* 0x040fe60000001838 */
[----:B------:R-:W1:Y:S03]  /*ef00*/  LDSM.16.MT88.4 R28, [R226+0x17800] ;  /* 0x01780000e21c783b */ /* 0x000e660000004200 */
        /* <DEDUP_REMOVED lines=44> */
.L_x_6391:
        /* <DEDUP_REMOVED lines=329> */
.L_x_6396:
        /* <DEDUP_REMOVED lines=10> */
.L_x_6397:
[----:B------:R-:W-:Y:S01]  /*10700*/  S2UR UR6, SR_CTAID.Z ;  /* 0x00000000000679c3 */ /* 0x000fe20000002700 */
[----:B------:R-:W-:Y:S01]  /*10710*/  ULDC UR4, c[0x0][0x270] ;  /* 0x00009c0000047ab9 */ /* 0x000fe20000000800 */
[----:B------:R-:W-:-:S06]  /*10720*/  ULDC UR12, c[0x0][0x2c4] ;  /* 0x0000b100000c7ab9 */ /* 0x000fcc0000000800 */
[----:B------:R-:W1:Y:S02]  /*10730*/  S2UR UR5, SR_CTAID.Y ;  /* 0x00000000000579c3 */ /* 0x000e640000002600 */
[----:B-1----:R-:W-:-:S04]  /*10740*/  UIMAD UR4, UR5, UR4, UR6 ;  /* 0x00000004050472a4 */ /* 0x002fc8000f8e0206 */
[----:B------:R-:W-:Y:S02]  /*10750*/  UIMAD UR12, UR4, UR12, URZ ;  /* 0x0000000c040c72a4 */ /* 0x000fe4000f8e023f */
.L_x_6398:
        /* <DEDUP_REMOVED lines=32> */
.L_x_6400:
[----:B------:R-:W-:Y:S05]  /*10960*/  BSYNC B0 ;  /* 0x0000000000007941 */ /* 0x000fea0003800000 */
.L_x_6399:
        /* <DEDUP_REMOVED lines=48> */
.L_x_6402:
[----:B------:R-:W-:Y:S05]  /*10c70*/  BSYNC B0 ;  /* 0x0000000000007941 */ /* 0x000fea0003800000 */
.L_x_6401:
        /* <DEDUP_REMOVED lines=21> */
.L_x_6404:
[----:B------:R-:W-:Y:S05]  /*10dd0*/  BSYNC B0 ;  /* 0x0000000000007941 */ /* 0x000fea0003800000 */
.L_x_6403:
        /* <DEDUP_REMOVED lines=21> */
.L_x_6406:
[----:B------:R-:W-:Y:S05]  /*10f30*/  BSYNC B0 ;  /* 0x0000000000007941 */ /* 0x000fea0003800000 */
.L_x_6405:
        /* <DEDUP_REMOVED lines=20> */
.L_x_6407:
        /* <DEDUP_REMOVED lines=16> */
.L_x_8917:


//--------------------- .text._ZN5flash24flash_fwd_splitkv_kernelI23Flash_fwd_kernel_traitsILi256ELi64ELi64ELi4ELb0ELb0EN7cutlass6half_tE19Flash_kernel_traitsILi256ELi64ELi64ELi4ES3_EELb0ELb1ELb1ELb0ELb0ELb0ELb0ELb0EEEvNS_16Flash_fwd_paramsE --------------------------
	.section	.text._ZN5flash24flash_fwd_splitkv_kernelI23Flash_fwd_kernel_traitsILi256ELi64ELi64ELi4ELb0ELb0EN7cutlass6half_tE19Flash_kernel_traitsILi256ELi64ELi64ELi4ES3_EELb0ELb1ELb1ELb0ELb0ELb0ELb0ELb0EEEvNS_16Flash_fwd_paramsE,"ax",@progbits
	.align	128
        .global         _ZN5flash24flash_fwd_splitkv_kernelI23Flash_fwd_kernel_traitsILi256ELi64ELi64ELi4ELb0ELb0EN7cutlass6half_tE19Flash_kernel_traitsILi256ELi64ELi64ELi4ES3_EELb0ELb1ELb1ELb0ELb0ELb0ELb0ELb0EEEvNS_16Flash_fwd_paramsE
        .type           _ZN5flash24flash_fwd_splitkv_kernelI23Flash_fwd_kernel_traitsILi256ELi64ELi64ELi4ELb0ELb0EN7cutlass6half_tE19Flash_kernel_traitsILi256ELi64ELi64ELi4ES3_EELb0ELb1ELb1ELb0ELb0ELb0ELb0ELb0EEEvNS_16Flash_fwd_paramsE,@function
        .size           _ZN5flash24flash_fwd_splitkv_kernelI23Flash_fwd_kernel_traitsILi256ELi64ELi64ELi4ELb0ELb0EN7cutlass6half_tE19Flash_kernel_traitsILi256ELi64ELi64ELi4ES3_EELb0ELb1ELb1ELb0ELb0ELb0ELb0ELb0EEEvNS_16Flash_fwd_paramsE,(.L_x_8918 - _ZN5flash24flash_fwd_splitkv_kernelI23Flash_fwd_kernel_traitsILi256ELi64ELi64ELi4ELb0ELb0EN7cutlass6half_tE19Flash_kernel_traitsILi256ELi64ELi64ELi4ES3_EELb0ELb1ELb1ELb0ELb0ELb0ELb0ELb0EEEvNS_16Flash_fwd_paramsE)
        .other          _ZN5flash24flash_fwd_splitkv_kernelI23Flash_fwd_kernel_traitsILi256ELi64ELi64ELi4ELb0ELb0EN7cutlass6half_tE19Flash_kernel_traitsILi256ELi64ELi64ELi4ES3_EELb0ELb1ELb1ELb0ELb0ELb0ELb0ELb0EEEvNS_16Flash_fwd_paramsE,@"STO_CUDA_ENTRY STV_DEFAULT"
_ZN5flash24flash_fwd_splitkv_kernelI23Flash_fwd_kernel_traitsILi256ELi64ELi64ELi4ELb0ELb0EN7cutlass6half_tE19Flash_kernel_traitsILi256ELi64ELi64ELi4ES3_EELb0ELb1ELb1ELb0ELb0ELb0ELb0ELb0EEEvNS_16Flash_fwd_paramsE:
.text._ZN5flash24flash_fwd_splitkv_kernelI23Flash_fwd_kernel_traitsILi256ELi64ELi64ELi4ELb0ELb0EN7cutlass6half_tE19Flash_kernel_traitsILi256ELi64ELi64ELi4ES3_EELb0ELb1ELb1ELb0ELb0ELb0ELb0ELb0EEEvNS_16Flash_fwd_paramsE:
        /* <DEDUP_REMOVED lines=55> */
.L_x_6408:
[----:B------:R-:W-:Y:S01]  /*0370*/  ULDC UR6, c[0x0][0x2c8] ;  /* 0x0000b20000067ab9 */ /* 0x000fe20000000800 */
.L_x_6409:
        /* <DEDUP_REMOVED lines=118> */
.L_x_6412:
[----:B------:R-:W-:Y:S05]  /*0ae0*/  BSYNC B0 ;  /* 0x0000000000007941 */ /* 0x000fea0003800000 */
.L_x_6411:
        /* <DEDUP_REMOVED lines=24> */
.L_x_6414:
[----:B------:R-:W-:Y:S05]  /*0c70*/  BSYNC B0 ;  /* 0x0000000000007941 */ /* 0x000fea0003800000 */
.L_x_6413:
        /* <DEDUP_REMOVED lines=23> */
.L_x_6416:
[----:B------:R-:W-:Y:S05]  /*0df0*/  BSYNC B0 ;  /* 0x0000000000007941 */ /* 0x000fea0003800000 */
.L_x_6415:
        /* <DEDUP_REMOVED lines=22> */
.L_x_6418:
[----:B------:R-:W-:Y:S05]  /*0f60*/  BSYNC B0 ;  /* 0x0000000000007941 */ /* 0x000fea0003800000 */
.L_x_6417:
        /* <DEDUP_REMOVED lines=19> */
.L_x_6410:
        /* <DEDUP_REMOVED lines=29> */
.L_x_6419:
[----:B------:R-:W-:Y:S01]  /*1270*/  PLOP3.LUT P0, PT, PT, PT, UP5, 0x40, 0x0 ;  /* 0x000000000000781c */ /* 0x000fe20003f0e858 */
[----:B------:R-:W-:-:S12]  /*1280*/  UMOV UR20, UR4 ;  /* 0x0000000400147c82 */ /* 0x000fd80008000000 */
        /* <DEDUP_REMOVED lines=43> */
[----:B------:R-:W-:-:S03]  /*1540*/  UIMAD UR14, UR9, UR8, UR14 ;  /* 0x00000008090e72a4 */ /* 0x000fc6000f8e020e */
[----:B------:R-:W-:Y:S01]  /*1550*/  ULDC.64 UR8, c[0x0][0x248] ;  /* 0x0000920000087ab9 */ /* 0x000fe20000000a00 */
        /* <DEDUP_REMOVED lines=29> */
[----:B------:R-:W-:Y:S02]  /*1730*/  UIMAD UR5, UR15, UR5, UR16 ;  /* 0x000000050f0572a4 */ /* 0x000fe4000f8e0210 */
[----:B------:R-:W-:Y:S02]  /*1740*/  UIMAD UR16, UR28, UR8, URZ ;  /* 0x000000081c1072a4 */ /* 0x000fe4000f8e023f */
[----:B------:R-:W-:Y:S02]  /*1750*/  UIADD3 UR7, UR7, UR5, URZ ;  /* 0x0000000507077290 */ /* 0x000fe4000fffe03f */
[----:B------:R-:W-:Y:S02]  /*1760*/  UIMAD UR16, UR14, UR9, UR16 ;  /* 0x000000090e1072a4 */ /* 0x000fe4000f8e0210 */
[----:B------:R-:W-:Y:S01]  /*1770*/  UIMAD.WIDE.U32 UR30, UR14, UR8, UR6 ;  /* 0x000000080e1e72a5 */ /* 0x000fe2000f8e0006 */
[----:B------:R-:W-:Y:S02]  /*1780*/  ULDC.64 UR4, c[0x0][0x238] ;  /* 0x00008e0000047ab9 */ /* 0x000fe40000000a00 */
[----:B------:R-:W-:Y:S01]  /*1790*/  ULDC.64 UR6, c[0x0][0x260] ;  /* 0x0000980000067ab9 */ /* 0x000fe20000000a00 */
[----:B------:R-:W-:Y:S01]  /*17a0*/  UIADD3 UR16, UR31, UR16, URZ ;  /* 0x000000101f107290 */ /* 0x000fe2000fffe03f */
[----:B------:R-:W-:Y:S01]  /*17b0*/  IMAD R23, R14, UR6, RZ ;  /* 0x000000060e177c24 */ /* 0x000fe2000f8e02ff */
[----:B------:R-:W-:Y:S01]  /*17c0*/  MOV R2, UR30 ;  /* 0x0000001e00027c02 */ /* 0x000fe20008000f00 */
[----:B------:R-:W-:Y:S01]  /*17d0*/  IMAD.U32 R3, RZ, RZ, UR31 ;  /* 0x0000001fff037e24 */ /* 0x000fe2000f8e00ff */
[----:B------:R-:W-:Y:S01]  /*17e0*/  UIMAD UR11, UR11, UR4, URZ ;  /* 0x000000040b0b72a4 */ /* 0x000fe2000f8e023f */
[C---:B------:R-:W-:Y:S01]  /*17f0*/  IMAD R23, R7.reuse, UR7, R23 ;  /* 0x0000000707177c24 */ /* 0x040fe2000f8e0217 */
[----:B------:R-:W-:Y:S01]  /*1800*/  UIMAD.WIDE.U32 UR30, UR15, UR4, URZ ;  /* 0x000000040f1e72a5 */ /* 0x000fe2000f8e003f */
[----:B------:R-:W-:Y:S01]  /*1810*/  IMAD.U32 R3, RZ, RZ, UR16 ;  /* 0x00000010ff037e24 */ /* 0x000fe2000f8e00ff */
[----:B------:R-:W-:Y:S01]  /*1820*/  UIMAD UR5, UR15, UR5, UR11 ;  /* 0x000000050f0572a4 */ /* 0x000fe2000f8e020b */
[----:B------:R-:W-:-:S03]  /*1830*/  IMAD.WIDE.U32 R2, R7, UR6, R2 ;  /* 0x0000000607027c25 */ /* 0x000fc6000f8e0002 */
[----:B------:R-:W-:Y:S01]  /*1840*/  UIADD3 UR16, UR31, UR5, URZ ;  /* 0x000000051f107290 */ /* 0x000fe2000fffe03f */
[----:B------:R-:W-:Y:S01]  /*1850*/  IMAD.MOV.U32 R30, RZ, RZ, R2 ;  /* 0x000000ffff1e7224 */ /* 0x000fe200078e0002 */
[----:B------:R-:W-:Y:S01]  /*1860*/  IADD3 R23, R3, R23, RZ ;  /* 0x0000001703177210 */ /* 0x000fe20007ffe0ff */
[----:B------:R-:W-:Y:S09]  /*1870*/  BRA `(.L_x_6421) ;  /* 0x0000000400407947 */ /* 0x000ff20003800000 */
.L_x_6420:
        /* <DEDUP_REMOVED lines=46> */
.L_x_6422:
        /* <DEDUP_REMOVED lines=34> */
.L_x_6421:
        /* <DEDUP_REMOVED lines=30> */
[----:B------:R-:W-:Y:S01]  /*1f60*/  IADD3 R8, P1, R236, UR30, RZ ;  /* 0x0000001eec087c10 */ /* 0x000fe2000ff3e0ff */
[----:B------:R-:W-:Y:S01]  /*1f70*/  UIMAD UR30, UR15, UR4, URZ ;  /* 0x000000040f1e72a4 */ /* 0x000fe2000f8e023f */
[----:B------:R-:W-:Y:S01]  /*1f80*/  LOP3.LUT R0, R234, 0x38, R236, 0xf8, !PT ;  /* 0x00000038ea007812 */ /* 0x000fe200078ef8ec */
[----:B------:R-:W-:Y:S01]  /*1f90*/  @!UP0 UIADD3 UR11, UR35, UR31, URZ ;  /* 0x0000001f230b8290 */ /* 0x000fe2000fffe03f */
[----:B------:R-:W-:Y:S01]  /*1fa0*/  SHF.R.U32.HI R234, RZ, 0x3, R234 ;  /* 0x00000003ffea7819 */ /* 0x000fe200000116ea */
[----:B------:R-:W-:Y:S01]  /*1fb0*/  UIMAD UR30, UR24, UR5, UR30 ;  /* 0x00000005181e72a4 */ /* 0x000fe2000f8e021e */
[----:B------:R-:W-:Y:S01]  /*1fc0*/  LEA.HI R13, R13, R2, RZ, 0x3 ;  /* 0x000000020d0d7211 */ /* 0x000fe200078f18ff */
[----:B------:R-:W-:Y:S01]  /*1fd0*/  UIADD3 UR5, -UR23, UR12, URZ ;  /* 0x0000000c17057290 */ /* 0x000fe2000fffe13f */
[----:B------:R-:W-:Y:S01]  /*1fe0*/  LOP3.LUT R234, R0, R234, RZ, 0x3c, !PT ;  /* 0x000000ea00ea7212 */ /* 0x000fe200078e3cff */
[----:B------:R-:W-:Y:S01]  /*1ff0*/  @!UP0 UMOV UR32, UR34 ;  /* 0x0000002200208c82 */ /* 0x000fe20008000000 */
[----:B------:R-:W-:Y:S01]  /*2000*/  LEA.HI R0, R33, R5, RZ, 0x6 ;  /* 0x0000000521007211 */ /* 0x000fe200078f30ff */
[----:B------:R-:W-:Y:S01]  /*2010*/  IMAD.U32 R24, RZ, RZ, UR4 ;  /* 0x00000004ff187e24 */ /* 0x000fe2000f8e00ff */
[----:B------:R-:W-:Y:S01]  /*2020*/  SHF.R.S32.HI R17, RZ, 0x1f, R236 ;  /* 0x0000001fff117819 */ /* 0x000fe200000114ec */
[----:B------:R-:W-:Y:S01]  /*2030*/  UMOV UR4, 0x400 ;  /* 0x0000040000047882 */ /* 0x000fe20000000000 */
[----:B------:R-:W-:Y:S01]  /*2040*/  IADD3 R6, P0, R236, UR32, RZ ;  /* 0x00000020ec067c10 */ /* 0x000fe2000ff1e0ff */
[----:B------:R-:W-:Y:S01]  /*2050*/  IMAD.SHL.U32 R0, R0, 0x8, RZ ;  /* 0x0000000800007824 */ /* 0x000fe200078e00ff */
[----:B------:R-:W-:Y:S01]  /*2060*/  LOP3.LUT R15, R13, 0xfffffff8, RZ, 0xc0, !PT ;  /* 0xfffffff80d0f7812 */ /* 0x000fe200078ec0ff */
[----:B--2---:R-:W-:Y:S01]  /*2070*/  ULEA UR4, UR29, UR4, 0x18 ;  /* 0x000000041d047291 */ /* 0x004fe2000f8ec03f */
[----:B------:R-:W-:Y:S01]  /*2080*/  ISETP.GE.AND P4, PT, R20, UR5, PT ;  /* 0x0000000514007c0c */ /* 0x000fe2000bf86270 */
[----:B------:R-:W-:Y:S01]  /*2090*/  IMAD R14, R18, UR7, R14 ;  /* 0x00000007120e7c24 */ /* 0x000fe2000f8e020e */
[C---:B------:R-:W-:Y:S01]  /*20a0*/  IADD3.X R7, R17.reuse, UR11, RZ, P0, !PT ;  /* 0x0000000b11077c10 */ /* 0x040fe200087fe4ff */
[----:B------:R-:W-:Y:S01]  /*20b0*/  UIADD3 UR11, UR17, -0x1, URZ ;  /* 0xffffffff110b7890 */ /* 0x000fe2000fffe03f */
[----:B------:R-:W-:Y:S01]  /*20c0*/  IADD3.X R9, R17, UR16, RZ, P1, !PT ;  /* 0x0000001011097c10 */ /* 0x000fe20008ffe4ff */
[----:B------:R-:W-:Y:S01]  /*20d0*/  IMAD.IADD R15, R2, 0x1, -R15 ;  /* 0x00000001020f7824 */ /* 0x000fe200078e0a0f */
[----:B------:R-:W-:Y:S01]  /*20e0*/  IADD3 R34, P1, R20, UR14, RZ ;  /* 0x0000000e14227c10 */ /* 0x000fe2000ff3e0ff */
[----:B------:R-:W-:Y:S01]  /*20f0*/  IMAD.WIDE.U32 R24, R24, UR24, R6 ;  /* 0x0000001818187c25 */ /* 0x000fe2000f8e0006 */
[----:B------:R-:W-:Y:S01]  /*2100*/  ISETP.GE.AND P0, PT, R12, UR5, PT ;  /* 0x000000050c007c0c */ /* 0x000fe2000bf06270 */
[----:B------:R-:W-:Y:S01]  /*2110*/  USHF.L.U32 UR16, UR11, 0x6, URZ ;  /* 0x000000060b107899 */ /* 0x000fe2000800063f */
[----:B------:R-:W-:Y:S01]  /*2120*/  IADD3 R30, P3, R236, R30, RZ ;  /* 0x0000001eec1e7210 */ /* 0x000fe20007f7e0ff */
[----:B------:R-:W-:Y:S01]  /*2130*/  IMAD.MOV.U32 R2, RZ, RZ, 0x10 ;  /* 0x00000010ff027424 */ /* 0x000fe200078e00ff */
[----:B------:R-:W-:Y:S01]  /*2140*/  LOP3.LUT R234, R234, 0xfffffe00, R0, 0xf8, !PT ;  /* 0xfffffe00eaea7812 */ /* 0x000fe200078ef800 */
[----:B------:R-:W-:Y:S01]  /*2150*/  IMAD.MOV.U32 R0, RZ, RZ, 0x20 ;  /* 0x00000020ff007424 */ /* 0x000fe200078e00ff */
[----:B------:R-:W-:Y:S01]  /*2160*/  IADD3.X R4, R21, UR28, RZ, P1, !PT ;  /* 0x0000001c15047c10 */ /* 0x000fe20008ffe4ff */
[----:B------:R-:W-:Y:S01]  /*2170*/  IMAD.WIDE.U32 R18, R18, UR6, R8 ;  /* 0x0000000612127c25 */ /* 0x000fe2000f8e0008 */
[----:B------:R-:W-:Y:S01]  /*2180*/  R2P PR, R15, 0x6 ;  /* 0x000000060f007804 */ /* 0x000fe20000000000 */
[----:B------:R-:W-:Y:S01]  /*2190*/  UIADD3 UR14, -UR16, UR25, URZ ;  /* 0x00000019100e7290 */ /* 0x000fe2000fffe13f */
[----:B------:R-:W-:Y:S01]  /*21a0*/  LEA R234, R234, UR4, 0x1 ;  /* 0x00000004eaea7c11 */ /* 0x000fe2000f8e08ff */
[----:B------:R-:W-:-:S02]  /*21b0*/  VIADD R27, R25, UR30 ;  /* 0x0000001e191b7c36 */ /* 0x000fc40008000000 */
[----:B-1----:R-:W-:Y:S01]  /*21c0*/  IMAD.WIDE R28, R28, 0x40, R20 ;  /* 0x000000401c1c7825 */ /* 0x002fe200078e0214 */
[----:B------:R-:W-:Y:S02]  /*21d0*/  SEL R2, R2, 0xfffffff0, !P1 ;  /* 0xfffffff002027807 */ /* 0x000fe40004800000 */
        /* <DEDUP_REMOVED lines=49> */
.L_x_6424:
[----:B------:R-:W-:Y:S05]  /*24f0*/  BSYNC B0 ;  /* 0x0000000000007941 */ /* 0x000fea0003800000 */
.L_x_6423:
[----:B------:R-:W-:Y:S01]  /*2500*/  IMAD.X R31, R17, 0x1, R23, P3 ;  /* 0x00000001111f7824 */ /* 0x000fe200018e0617 */
[----:B------:R-:W-:Y:S01]  /*2510*/  ISETP.GE.AND P2, PT, R12, UR14, PT ;  /* 0x0000000e0c007c0c */ /* 0x000fe2000bf46270 */
[----:B------:R-:W-:Y:S01]  /*2520*/  IMAD R165, R21, UR8, RZ ;  /* 0x0000000815a57c24 */ /* 0x000fe2000f8e02ff */
[C---:B------:R-:W-:Y:S01]  /*2530*/  IADD3 R17, R20.reuse, 0x30, RZ ;  /* 0x0000003014117810 */ /* 0x040fe20007ffe0ff */
[C---:B------:R-:W-:Y:S01]  /*2540*/  VIADD R22, R20.reuse, 0x20 ;  /* 0x0000002014167836 */ /* 0x040fe20000000000 */
[----:B------:R-:W-:Y:S01]  /*2550*/  BSSY B0, `(.L_x_6425) ;  /* 0x000003a000007945 */ /* 0x000fe20003800000 */
[----:B------:R-:W-:Y:S01]  /*2560*/  IMAD.WIDE.U32 R30, R20, UR8, R30 ;  /* 0x00000008141e7c25 */ /* 0x000fe2000f8e001e */
[----:B------:R-:W-:Y:S02]  /*2570*/  ISETP.GE.AND P1, PT, R12, UR14, PT ;  /* 0x0000000e0c007c0c */ /* 0x000fe4000bf26270 */
[----:B------:R-:W-:Y:S01]  /*2580*/  P2R R12, PR, RZ, 0x4 ;  /* 0x00000004ff0c7803 */ /* 0x000fe20000000000 */
[C---:B------:R-:W-:Y:S01]  /*2590*/  IMAD R165, R20.reuse, UR9, R165 ;  /* 0x0000000914a57c24 */ /* 0x040fe2000f8e02a5 */
[----:B------:R-:W-:-:S02]  /*25a0*/  ISETP.GE.AND P5, PT, R20, UR14, PT ;  /* 0x0000000e14007c0c */ /* 0x000fc4000bfa6270 */
[----:B------:R-:W-:Y:S01]  /*25b0*/  ISETP.GE.AND P2, PT, R22, UR5, PT ;  /* 0x0000000516007c0c */ /* 0x000fe2000bf46270 */
[----:B------:R-:W-:Y:S01]  /*25c0*/  IMAD.IADD R165, R31, 0x1, R165 ;  /* 0x000000011fa57824 */ /* 0x000fe200078e02a5 */
[----:B------:R-:W-:Y:S02]  /*25d0*/  ISETP.GE.AND P4, PT, R17, UR5, PT ;  /* 0x0000000511007c0c */ /* 0x000fe4000bf86270 */
[----:B------:R-:W-:Y:S01]  /*25e0*/  MOV R244, R30 ;  /* 0x0000001e00f47202 */ /* 0x000fe20000000f00 */
[----:B------:R-:W-:Y:S10]  /*25f0*/  @P0 BRA `(.L_x_6426) ;  /* 0x0000000000bc0947 */ /* 0x000ff40003800000 */
        /* <DEDUP_REMOVED lines=47> */
.L_x_6426:
[----:B------:R-:W-:Y:S05]  /*28f0*/  BSYNC B0 ;  /* 0x0000000000007941 */ /* 0x000fea0003800000 */
.L_x_6425:
        /* <DEDUP_REMOVED lines=49> */
.L_x_6428:
[----:B------:R-:W-:Y:S05]  /*2c10*/  BSYNC B0 ;  /* 0x0000000000007941 */ /* 0x000fea0003800000 */
.L_x_6427:
        /* <DEDUP_REMOVED lines=48> */
.L_x_6430:
[----:B------:R-:W-:Y:S05]  /*2f20*/  BSYNC B0 ;  /* 0x0000000000007941 */ /* 0x000fea0003800000 */
.L_x_6429:
        /* <DEDUP_REMOVED lines=40> */
.L_x_6432:
[----:B------:R-:W-:Y:S05]  /*31b0*/  BSYNC B0 ;  /* 0x0000000000007941 */ /* 0x000fea0003800000 */
.L_x_6431:
[----:B------:R-:W-:Y:S01]  /*31c0*/  SHF.R.S32.HI R229, RZ, 0x4, R16 ;  /* 0x00000004ffe57819 */ /* 0x000fe20000011410 */
[----:B------:R-:W-:Y:S01]  /*31d0*/  USHF.L.U64.HI UR30, UR8, 0x4, UR9 ;  /* 0x00000004081e7899 */ /* 0x000fe20008010209 */
[----:B------:R-:W-:Y:S01]  /*31e0*/  BSSY B0, `(.L_x_6433) ;  /* 0x0000031000007945 */ /* 0x000fe20003800000 */
[----:B------:R-:W-:Y:S01]  /*31f0*/  USHF.L.U32 UR31, UR8, 0x4, URZ ;  /* 0x00000004081f7899 */ /* 0x000fe2000800063f */
[C---:B------:R-:W-:Y:S01]  /*3200*/  ISETP.GE.AND P0, PT, R22.reuse, UR14, PT ;  /* 0x0000000e16007c0c */ /* 0x040fe2000bf06270 */
[----:B-12---:R-:W-:Y:S01]  /*3210*/  IMAD.SHL.U32 R11, R3, 0x40, RZ ;  /* 0x00000040030b7824 */ /* 0x006fe200078e00ff */
[----:B------:R-:W-:Y:S02]  /*3220*/  ISETP.GE.AND P6, PT, R22, UR14, PT ;  /* 0x0000000e16007c0c */ /* 0x000fe4000bfc6270 */
[C---:B------:R-:W-:Y:S02]  /*3230*/  ISETP.GE.AND P2, PT, R17.reuse, UR14, PT ;  /* 0x0000000e11007c0c */ /* 0x040fe4000bf46270 */
[----:B------:R-:W-:-:S02]  /*3240*/  ISETP.GE.AND P5, PT, R17, UR14, PT ;  /* 0x0000000e11007c0c */ /* 0x000fc4000bfa6270 */
[----:B------:R-:W-:Y:S01]  /*3250*/  LEA.HI R16, R16, R229, RZ, 0x1 ;  /* 0x000000e510107211 */ /* 0x000fe200078f08ff */
[----:B------:R-:W-:Y:S10]  /*3260*/  @P1 BRA `(.L_x_6434) ;  /* 0x0000000000a01947 */ /* 0x000ff40003800000 */
[----:B------:R-:W-:Y:S01]  /*3270*/  ULDC UR6, c[0x0][0x2d0] ;  /* 0x0000b40000067ab9 */ /* 0x000fe20000000800 */
[----:B------:R-:W-:Y:S02]  /*3280*/  IADD3 R9, P1, R244, UR31, RZ ;  /* 0x0000001ff4097c10 */ /* 0x000fe4000ff3e0ff */
[----:B------:R-:W-:Y:S02]  /*3290*/  ISETP.GE.AND P3, PT, R236, UR6, PT ;  /* 0x00000006ec007c0c */ /* 0x000fe4000bf66270 */
[----:B------:R-:W-:-:S11]  /*32a0*/  IADD3.X R8, R165, UR30, RZ, P1, !PT ;  /* 0x0000001ea5087c10 */ /* 0x000fd60008ffe4ff */
[----:B---34-:R-:W1:Y:S01]  /*32b0*/  @!P3 LDC.64 R6, c[0x0][0x218] ;  /* 0x00008600ff06bb82 */ /* 0x018e620000000a00 */
        /* <DEDUP_REMOVED lines=35> */
.L_x_6434:
[----:B------:R-:W-:Y:S05]  /*34f0*/  BSYNC B0 ;  /* 0x0000000000007941 */ /* 0x000fea0003800000 */
.L_x_6433:
[----:B------:R-:W-:Y:S01]  /*3500*/  IMAD.SHL.U32 R10, R20, 0x8, RZ ;  /* 0x00000008140a7824 */ /* 0x000fe200078e00ff */
[----:B-1234-:R-:W-:Y:S01]  /*3510*/  LOP3.LUT R6, R16, 0xfffffffe, RZ, 0xc0, !PT ;  /* 0xfffffffe10067812 */ /* 0x01efe200078ec0ff */
[----:B------:R-:W-:Y:S01]  /*3520*/  BSSY B0, `(.L_x_6435) ;  /* 0x0000032000007945 */ /* 0x000fe20003800000 */
[----:B------:R-:W-:Y:S02]  /*3530*/  ISETP.GE.AND P1, PT, R20, UR14, PT ;  /* 0x0000000e14007c0c */ /* 0x000fe4000bf26270 */
[----:B------:R-:W-:Y:S01]  /*3540*/  LOP3.LUT R11, R11, 0x1c0, RZ, 0xc0, !PT ;  /* 0x000001c00b0b7812 */ /* 0x000fe200078ec0ff */
[----:B------:R-:W-:Y:S01]  /*3550*/  IMAD.IADD R229, R229, 0x1, -R6 ;  /* 0x00000001e5e57824 */ /* 0x000fe200078e0a06 */
[----:B------:R-:W-:Y:S02]  /*3560*/  P2R R16, PR, RZ, 0x2 ;  /* 0x00000002ff107803 */ /* 0x000fe40000000000 */
[----:B------:R-:W-:Y:S01]  /*3570*/  LOP3.LUT R10, R11, 0x8, R10, 0xf8, !PT ;  /* 0x000000080b0a7812 */ /* 0x000fe200078ef80a */
[----:B------:R-:W-:Y:S06]  /*3580*/  @P0 BRA `(.L_x_6436) ;  /* 0x0000000000ac0947 */ /* 0x000fec0003800000 */
[----:B------:R-:W-:Y:S01]  /*3590*/  ULDC UR6, c[0x0][0x2d0] ;  /* 0x0000b40000067ab9 */ /* 0x000fe20000000800 */
[----:B------:R-:W-:Y:S01]  /*35a0*/  IMAD.U32 R9, RZ, RZ, UR8 ;  /* 0x00000008ff097e24 */ /* 0x000fe2000f8e00ff */
[----:B------:R-:W-:Y:S01]  /*35b0*/  ISETP.GE.AND P1, PT, R236, UR6, PT ;  /* 0x00000006ec007c0c */ /* 0x000fe2000bf26270 */
[----:B------:R-:W-:Y:S02]  /*35c0*/  IMAD.U32 R17, RZ, RZ, UR8 ;  /* 0x00000008ff117e24 */ /* 0x000fe4000f8e00ff */
[----:B------:R-:W-:Y:S01]  /*35d0*/  IMAD.U32 R8, RZ, RZ, UR9 ;  /* 0x00000009ff087e24 */ /* 0x000fe2000f8e00ff */
[----:B------:R-:W-:-:S04]  /*35e0*/  LEA R9, P0, R9, R244, 0x5 ;  /* 0x000000f409097211 */ /* 0x000fc800078028ff */
[----:B------:R-:W-:-:S05]  /*35f0*/  LEA.HI.X R8, R17, R165, R8, 0x5, P0 ;  /* 0x000000a511087211 */ /* 0x000fca00000f2c08 */
        /* <DEDUP_REMOVED lines=36> */
.L_x_6436:
[----:B------:R-:W-:Y:S05]  /*3840*/  BSYNC B0 ;  /* 0x0000000000007941 */ /* 0x000fea0003800000 */
.L_x_6435:
        /* <DEDUP_REMOVED lines=8> */
[----:B------:R-:W-:Y:S01]  /*38d0*/  UIMAD UR7, UR9, 0x30, URZ ;  /* 0x00000030090778a4 */ /* 0x000fe2000f8e023f */
[----:B------:R-:W-:Y:S01]  /*38e0*/  ISETP.GE.AND P2, PT, R232, UR6, PT ;  /* 0x00000006e8007c0c */ /* 0x000fe2000bf46270 */
[----:B------:R-:W-:Y:S01]  /*38f0*/  IMAD.WIDE.U32 R20, R20, 0x30, R22 ;  /* 0x0000003014147825 */ /* 0x000fe200078e0016 */
[----:B------:R-:W-:-:S03]  /*3900*/  ISETP.GE.AND P1, PT, R231, UR6, PT ;  /* 0x00000006e7007c0c */ /* 0x000fc6000bf26270 */
[----:B------:R-:W-:-:S03]  /*3910*/  VIADD R17, R21, UR7 ;  /* 0x0000000715117c36 */ /* 0x000fc60008000000 */
[----:B------:R-:W2:Y:S01]  /*3920*/  @!P4 LDC.64 R8, c[0x0][0x218] ;  /* 0x00008600ff08cb82 */ /* 0x000ea20000000a00 */
[----:B------:R3:W-:Y:S07]  /*3930*/  @P4 STS.128 [R234+0x9800], RZ ;  /* 0x009800ffea004388 */ /* 0x0007ee0000000c00 */
[----:B-1----:R-:W1:Y:S01]  /*3940*/  @!P3 LDC.64 R6, c[0x0][0x218] ;  /* 0x00008600ff06bb82 */ /* 0x002e620000000a00 */
[----:B--2---:R-:W-:-:S04]  /*3950*/  @!P4 LEA R8, P0, R20, R8, 0x1 ;  /* 0x000000081408c211 */ /* 0x004fc800078008ff */
[C---:B------:R-:W-:Y:S02]  /*3960*/  @!P4 LEA.HI.X R9, R20.reuse, R9, R17, 0x1, P0 ;  /* 0x000000091409c211 */ /* 0x040fe400000f0c11 */
[----:B-1----:R-:W-:-:S03]  /*3970*/  @!P3 LEA R22, P0, R20, R6, 0x1 ;  /* 0x000000061416b211 */ /* 0x002fc600078008ff */
[----:B------:R-:W-:Y:S01]  /*3980*/  @!PT LDS RZ, [RZ] ;  /* 0x00000000fffff984 */ /* 0x000fe20000000800 */
[----:B------:R-:W-:Y:S01]  /*3990*/  @!PT LDS RZ, [RZ] ;  /* 0x00000000fffff984 */ /* 0x000fe20000000800 */
[----:B------:R-:W-:Y:S01]  /*39a0*/  @!PT LDS RZ, [RZ] ;  /* 0x00000000fffff984 */ /* 0x000fe20000000800 */
[----:B------:R3:W-:Y:S01]  /*39b0*/  @!P4 LDGSTS.E.BYPASS.LTC128B.128 [R234+0x9800], desc[UR26][R8.64] ;  /* 0x0980000008eacfae */ /* 0x0007e2000b901d5a */
[----:B------:R-:W-:-:S03]  /*39c0*/  @!P3 LEA.HI.X R23, R20, R7, R17, 0x1, P0 ;  /* 0x000000071417b211 */ /* 0x000fc600000f0c11 */
[----:B------:R3:W-:Y:S01]  /*39d0*/  @P3 STS.128 [R234+0xb800], RZ ;  /* 0x00b800ffea003388 */ /* 0x0007e20000000c00 */
[----:B------:R-:W1:Y:S03]  /*39e0*/  @!P2 LDC.64 R6, c[0x0][0x218] ;  /* 0x00008600ff06ab82 */ /* 0x000e660000000a00 */
[----:B------:R-:W-:Y:S01]  /*39f0*/  @!PT LDS RZ, [RZ] ;  /* 0x00000000fffff984 */ /* 0x000fe20000000800 */
[----:B------:R-:W-:Y:S01]  /*3a00*/  @!PT LDS RZ, [RZ] ;  /* 0x00000000fffff984 */ /* 0x000fe20000000800 */
[----:B------:R-:W-:Y:S01]  /*3a10*/  @!PT LDS RZ, [RZ] ;  /* 0x00000000fffff984 */ /* 0x000fe20000000800 */
[----:B------:R3:W-:Y:S04]  /*3a20*/  @!P3 LDGSTS.E.BYPASS.LTC128B.128 [R234+0xb800], desc[UR26][R22.64+0x80] ;  /* 0x0b80008016eabfae */ /* 0x0007e8000b901d5a */
[----:B------:R3:W-:Y:S01]  /*3a30*/  @P2 STS.128 [R234+0xd800], RZ ;  /* 0x00d800ffea002388 */ /* 0x0007e20000000c00 */
[----:B-1----:R-:W-:-:S04]  /*3a40*/  @!P2 LEA R24, P0, R20, R6, 0x1 ;  /* 0x000000061418a211 */ /* 0x002fc800078008ff */
[C---:B------:R-:W-:Y:S02]  /*3a50*/  @!P2 LEA.HI.X R25, R20.reuse, R7, R17, 0x1, P0 ;  /* 0x000000071419a211 */ /* 0x040fe400000f0c11 */
[----:B------:R-:W1:Y:S03]  /*3a60*/  @!P1 LDC.64 R6, c[0x0][0x218] ;  /* 0x00008600ff069b82 */ /* 0x000e660000000a00 */
        /* <DEDUP_REMOVED lines=11> */
.L_x_6438:
[----:B------:R-:W-:Y:S05]  /*3b20*/  BSYNC B0 ;  /* 0x0000000000007941 */ /* 0x000fea0003800000 */
.L_x_6437:
[----:B------:R-:W-:Y:S01]  /*3b30*/  USHF.R.S32.HI UR28, URZ, 0x1f, UR22 ;  /* 0x0000001f3f1c7899 */ /* 0x000fe20008011416 */
[----:B------:R-:W0:Y:S01]  /*3b40*/  LDGDEPBAR ;  /* 0x00000000000079af */ /* 0x000e220000000000 */
[----:B------:R-:W-:Y:S01]  /*3b50*/  ULDC.64 UR6, c[0x0][0x3d0] ;  /* 0x0000f40000067ab9 */ /* 0x000fe20000000a00 */
[----:B------:R-:W-:Y:S01]  /*3b60*/  UMOV UR32, UR24 ;  /* 0x0000001800207c82 */ /* 0x000fe20008000000 */
[----:B------:R-:W-:Y:S01]  /*3b70*/  UIMAD UR28, UR28, UR6, URZ ;  /* 0x000000061c1c72a4 */ /* 0x000fe2000f8e023f */
[----:B------:R-:W-:Y:S01]  /*3b80*/  IMAD.SHL.U32 R15, R15, 0x40, RZ ;  /* 0x000000400f0f7824 */ /* 0x000fe200078e00ff */
[----:B------:R-:W-:Y:S01]  /*3b90*/  UMOV UR33, UR15 ;  /* 0x0000000f00217c82 */ /* 0x000fe20008000000 */
[----:B-123--:R-:W-:Y:S01]  /*3ba0*/  IMAD.SHL.U32 R6, R229, 0x8, RZ ;  /* 0x00000008e5067824 */ /* 0x00efe200078e00ff */
[----:B------:R-:W-:Y:S01]  /*3bb0*/  UIMAD.WIDE.U32 UR32, UR22, UR6, UR32 ;  /* 0x00000006162072a5 */ /* 0x000fe2000f8e0020 */
[----:B------:R-:W-:Y:S01]  /*3bc0*/  ISETP.NE.AND P1, PT, R16, RZ, PT ;  /* 0x000000ff1000720c */ /* 0x000fe20003f25270 */
[----:B------:R-:W-:Y:S01]  /*3bd0*/  UIMAD UR28, UR22, UR7, UR28 ;  /* 0x00000007161c72a4 */ /* 0x000fe2000f8e021c */
[----:B------:R-:W-:Y:S01]  /*3be0*/  LOP3.LUT R15, R15, 0x1c0, RZ, 0xc0, !PT ;  /* 0x000001c00f0f7812 */ /* 0x000fe200078ec0ff */
[----:B------:R-:W-:Y:S01]  /*3bf0*/  IMAD.IADD R19, R19, 0x1, R14 ;  /* 0x0000000113137824 */ /* 0x000fe200078e020e */
[----:B------:R-:W-:Y:S01]  /*3c00*/  ULDC.64 UR6, c[0x0][0x3c8] ;  /* 0x0000f20000067ab9 */ /* 0x000fe20000000a00 */
[----:B------:R-:W-:Y:S01]  /*3c10*/  UIADD3 UR28, UR33, UR28, URZ ;  /* 0x0000001c211c7290 */ /* 0x000fe2000fffe03f */
[----:B------:R-:W-:Y:S01]  /*3c20*/  LOP3.LUT R6, R15, 0x8, R6, 0xf8, !PT ;  /* 0x000000080f067812 */ /* 0x000fe200078ef806 */
[----:B------:R-:W-:Y:S01]  /*3c30*/  ULEA UR15, UP0, UR32, UR6, 0x2 ;  /* 0x00000006200f7291 */ /* 0x000fe2000f80103f */
[----:B------:R-:W-:-:S02]  /*3c40*/  SHF.R.U32.HI R15, RZ, 0x3, R15 ;  /* 0x00000003ff0f7819 */ /* 0x000fc4000001160f */
[----:B------:R-:W-:Y:S01]  /*3c50*/  SHF.R.U32.HI R11, RZ, 0x3, R11 ;  /* 0x00000003ff0b7819 */ /* 0x000fe2000001160b */
[----:B------:R-:W-:Y:S01]  /*3c60*/  ULEA.HI.X UR28, UR32, UR7, UR28, 0x2, UP0 ;  /* 0x00000007201c7291 */ /* 0x000fe200080f141c */
[----:B------:R-:W-:Y:S01]  /*3c70*/  LOP3.LUT R6, R6, R15, RZ, 0x3c, !PT ;  /* 0x0000000f06067212 */ /* 0x000fe200078e3cff */
[----:B------:R-:W-:Y:S01]  /*3c80*/  IMAD.U32 R8, RZ, RZ, UR15 ;  /* 0x0000000fff087e24 */ /* 0x000fe2000f8e00ff */
[----:B------:R-:W-:Y:S01]  /*3c90*/  ULDC.64 UR6, c[0x0][0x250] ;  /* 0x0000940000067ab9 */ /* 0x000fe20000000a00 */
[----:B------:R-:W-:Y:S01]  /*3ca0*/  LEA.HI R33, R33, R5, RZ, 0x5 ;  /* 0x0000000521217211 */ /* 0x000fe200078f28ff */
[----:B------:R-:W-:Y:S01]  /*3cb0*/  IMAD R32, R4, UR6, RZ ;  /* 0x0000000604207c24 */ /* 0x000fe2000f8e02ff */
[----:B------:R-:W-:-:S04]  /*3cc0*/  DEPBAR.LE SB0, 0x0 ;  /* 0x000080000000791a */ /* 0x000fc80000000000 */
[----:B------:R-:W-:Y:S01]  /*3cd0*/  IMAD.SHL.U32 R4, R13, 0x40, RZ ;  /* 0x000000400d047824 */ /* 0x000fe200078e00ff */
[----:B------:R-:W-:Y:S01]  /*3ce0*/  LOP3.LUT R10, R10, R11, RZ, 0x3c, !PT ;  /* 0x0000000b0a0a7212 */ /* 0x000fe200078e3cff */
[----:B------:R-:W-:Y:S01]  /*3cf0*/  IMAD.U32 R9, RZ, RZ, UR28 ;  /* 0x0000001cff097e24 */ /* 0x000fe2000f8e00ff */
[----:B------:R-:W-:Y:S01]  /*3d00*/  SHF.R.S32.HI R7, RZ, 0x5, R33 ;  /* 0x00000005ff077819 */ /* 0x000fe20000011421 */
[----:B------:R-:W-:Y:S01]  /*3d10*/  IMAD R32, R34, UR7, R32 ;  /* 0x0000000722207c24 */ /* 0x000fe2000f8e0220 */
[----:B------:R-:W-:Y:S01]  /*3d20*/  LOP3.LUT R4, R6, 0xfffffe00, R4, 0xf8, !PT ;  /* 0xfffffe0006047812 */ /* 0x000fe200078ef804 */
[----:B------:R-:W-:Y:S01]  /*3d30*/  IMAD.WIDE.U32 R34, R34, UR6, R18 ;  /* 0x0000000622227c25 */ /* 0x000fe2000f8e0012 */
[----:B------:R1:W5:Y:S01]  /*3d40*/  LDG.E R6, desc[UR26][R8.64] ;  /* 0x0000001a08067981 */ /* 0x000362000c1e1900 */
[----:B------:R-:W-:Y:S01]  /*3d50*/  ULDC.64 UR28, c[0x0][0x220] ;  /* 0x00008800001c7ab9 */ /* 0x000fe20000000a00 */
[----:B------:R-:W-:Y:S01]  /*3d60*/  ULDC UR15, c[0x0][0x2e8] ;  /* 0x0000ba00000f7ab9 */ /* 0x000fe20000000800 */
[----:B------:R-:W-:Y:S01]  /*3d70*/  IMAD R229, R229, 0x200, R10 ;  /* 0x00000200e5e57824 */ /* 0x000fe200078e020a */
[----:B------:R-:W-:Y:S01]  /*3d80*/  BAR.SYNC.DEFER_BLOCKING 0x0 ;  /* 0x0000000000007b1d */ /* 0x000fe20000010000 */
[----:B------:R-:W-:Y:S01]  /*3d90*/  IMAD.IADD R32, R35, 0x1, R32 ;  /* 0x0000000123207824 */ /* 0x000fe200078e0220 */
[----:B------:R-:W-:Y:S01]  /*3da0*/  LEA R166, P0, R34, UR28, 0x1 ;  /* 0x0000001c22a67c11 */ /* 0x000fe2000f8008ff */
[----:B------:R-:W-:Y:S01]  /*3db0*/  IMAD R230, R7, 0x400, R4 ;  /* 0x0000040007e67824 */ /* 0x000fe200078e0204 */
[----:B------:R-:W-:-:S02]  /*3dc0*/  USHF.L.U64.HI UR22, UR6, 0x4, UR7 ;  /* 0x0000000406167899 */ /* 0x000fc40008010207 */
[----:B------:R-:W-:Y:S01]  /*3dd0*/  USHF.L.U32 UR24, UR6, 0x4, URZ ;  /* 0x0000000406187899 */ /* 0x000fe2000800063f */
[----:B------:R-:W2:Y:S01]  /*3de0*/  MUFU.RCP R88, UR15 ;  /* 0x0000000f00587d08 */ /* 0x000ea20008001000 */
[----:B------:R1:W-:Y:S04]  /*3df0*/  @P1 STS.128 [R234+0x10000], RZ ;  /* 0x010000ffea001388 */ /* 0x0003e80000000c00 */
[----:B------:R1:W-:Y:S04]  /*3e00*/  @P1 STS.128 [R234+0x12000], RZ ;  /* 0x012000ffea001388 */ /* 0x0003e80000000c00 */
[----:B------:R1:W-:Y:S04]  /*3e10*/  @P1 STS.128 [R234+0x14000], RZ ;  /* 0x014000ffea001388 */ /* 0x0003e80000000c00 */
[----:B------:R1:W-:Y:S01]  /*3e20*/  @P1 STS.128 [R234+0x16000], RZ ;  /* 0x016000ffea001388 */ /* 0x0003e20000000c00 */
[----:B------:R-:W-:Y:S01]  /*3e30*/  BSSY B0, `(.L_x_6439) ;  /* 0x0000027000007945 */ /* 0x000fe20003800000 */
        /* <DEDUP_REMOVED lines=9> */
[--C-:B-1----:R-:W-:Y:S01]  /*3ed0*/  @!P3 IMAD.MOV.U32 R8, RZ, RZ, R166.reuse ;  /* 0x000000ffff08b224 */ /* 0x102fe200078e00a6 */
        /* <DEDUP_REMOVED lines=14> */
[----:B-1----:R-:W-:Y:S01]  /*3fc0*/  @!P1 IMAD.MOV.U32 R8, RZ, RZ, R166 ;  /* 0x000000ffff089224 */ /* 0x002fe200078e00a6 */
        /* <DEDUP_REMOVED lines=13> */
.L_x_6440:
[----:B------:R-:W-:Y:S05]  /*40a0*/  BSYNC B0 ;  /* 0x0000000000007941 */ /* 0x000fea0003800000 */
.L_x_6439:
[----:B------:R-:W-:Y:S01]  /*40b0*/  ISETP.NE.AND P0, PT, R12, RZ, PT ;  /* 0x000000ff0c00720c */ /* 0x000fe20003f05270 */
[----:B------:R-:W-:-:S12]  /*40c0*/  BSSY B0, `(.L_x_6441) ;  /* 0x0000031000007945 */ /* 0x000fd80003800000 */
[----:B------:R4:W-:Y:S04]  /*40d0*/  @P0 STS.128 [R234+0x10800], RZ ;  /* 0x010800ffea000388 */ /* 0x0009e80000000c00 */
        /* <DEDUP_REMOVED lines=9> */
[----:B-1-3--:R-:W-:Y:S01]  /*4170*/  IMAD.U32 R9, RZ, RZ, UR24 ;  /* 0x00000018ff097e24 */ /* 0x00afe2000f8e00ff */
        /* <DEDUP_REMOVED lines=37> */
.L_x_6442:
[----:B------:R-:W-:Y:S05]  /*43d0*/  BSYNC B0 ;  /* 0x0000000000007941 */ /* 0x000fea0003800000 */
.L_x_6441:
[----:B------:R1:W-:Y:S01]  /*43e0*/  @P6 STS.128 [R234+0x11000], RZ ;  /* 0x011000ffea006388 */ /* 0x0003e20000000c00 */
[----:B------:R-:W-:Y:S03]  /*43f0*/  BSSY B0, `(.L_x_6443) ;  /* 0x000002c000007945 */ /* 0x000fe60003800000 */
[----:B------:R1:W-:Y:S04]  /*4400*/  @P6 STS.128 [R234+0x13000], RZ ;  /* 0x013000ffea006388 */ /* 0x0003e80000000c00 */
[----:B------:R1:W-:Y:S04]  /*4410*/  @P6 STS.128 [R234+0x15000], RZ ;  /* 0x015000ffea006388 */ /* 0x0003e80000000c00 */
[----:B------:R1:W-:Y:S01]  /*4420*/  @P6 STS.128 [R234+0x17000], RZ ;  /* 0x017000ffea006388 */ /* 0x0003e20000000c00 */
[----:B------:R-:W-:Y:S05]  /*4430*/  @P6 BRA `(.L_x_6444) ;  /* 0x00000000009c6947 */ /* 0x000fea0003800000 */
[----:B------:R-:W-:Y:S01]  /*4440*/  ULDC UR15, c[0x0][0x2d0] ;  /* 0x0000b400000f7ab9 */ /* 0x000fe20000000800 */
[----:B-123--:R-:W-:Y:S01]  /*4450*/  IMAD.U32 R8, RZ, RZ, UR6 ;  /* 0x00000006ff087e24 */ /* 0x00efe2000f8e00ff */
        /* <DEDUP_REMOVED lines=37> */
.L_x_6444:
[----:B------:R-:W-:Y:S05]  /*46b0*/  BSYNC B0 ;  /* 0x0000000000007941 */ /* 0x000fea0003800000 */
.L_x_6443:
        /* <DEDUP_REMOVED lines=59> */
.L_x_6446:
[----:B------:R-:W-:Y:S05]  /*4a70*/  BSYNC B0 ;  /* 0x0000000000007941 */ /* 0x000fea0003800000 */
.L_x_6445:
[----:B------:R-:W-:Y:S01]  /*4a80*/  LDSM.16.M88.4 R60, [R230] ;  /* 0x00000000e63c783b */ /* 0x000fe20000000200 */
[----:B------:R-:W-:Y:S01]  /*4a90*/  R2P PR, R3, 0x6 ;  /* 0x0000000603007804 */ /* 0x000fe20000000000 */
[----:B------:R-:W-:Y:S01]  /*4aa0*/  VIADD R3, R229, 0x8000 ;  /* 0x00008000e5037836 */ /* 0x000fe20000000000 */
[----:B------:R-:W-:Y:S01]  /*4ab0*/  LOP3.LUT R33, R33, 0xffffffe0, RZ, 0xc0, !PT ;  /* 0xffffffe021217812 */ /* 0x000fe200078ec0ff */
[----:B------:R-:W4:Y:S01]  /*4ac0*/  LDSM.16.M88.4 R48, [R229+0x8000] ;  /* 0x00800000e530783b */ /* 0x000f220000000200 */
[----:B------:R-:W-:Y:S01]  /*4ad0*/  VIADD R227, R229, 0x8020 ;  /* 0x00008020e5e37836 */ /* 0x000fe20000000000 */
[----:B------:R-:W-:Y:S01]  /*4ae0*/  UISETP.GT.AND UP0, UPT, UR11, UR10, UPT ;  /* 0x0000000a0b00728c */ /* 0x000fe2000bf04270 */
[--C-:B------:R-:W-:Y:S01]  /*4af0*/  IMAD R228, R2, 0x2, R230.reuse ;  /* 0x0000000202e47824 */ /* 0x100fe200078e02e6 */
[----:B------:R-:W4:Y:S01]  /*4b00*/  LDSM.16.M88.4 R40, [R229+0x8800] ;  /* 0x00880000e528783b */ /* 0x000f220000000200 */
[C---:B------:R-:W-:Y:S01]  /*4b10*/  IMAD R226, R0.reuse, 0x2, R230 ;  /* 0x0000000200e27824 */ /* 0x040fe200078e02e6 */
[----:B------:R-:W-:Y:S01]  /*4b20*/  IADD3 R33, -R33, R5, RZ ;  /* 0x0000000521217210 */ /* 0x000fe20007ffe1ff */
[----:B------:R-:W-:Y:S01]  /*4b30*/  IMAD R225, R0, 0x2, R228 ;  /* 0x0000000200e17824 */ /* 0x000fe200078e02e4 */
[----:B------:R-:W4:Y:S01]  /*4b40*/  LDSM.16.M88.4 R28, [R229+0x9000] ;  /* 0x00900000e51c783b */ /* 0x000f220000000200 */
[----:B------:R-:W-:Y:S01]  /*4b50*/  LEA R242, R7, UR23, 0x4 ;  /* 0x0000001707f27c11 */ /* 0x000fe2000f8e20ff */
[----:B------:R-:W-:Y:S01]  /*4b60*/  UIADD3 UR15, UR25, 0x1, -UR12 ;  /* 0x00000001190f7890 */ /* 0x000fe2000fffe80c */
[----:B------:R-:W-:Y:S01]  /*4b70*/  @P1 IADD3 R227, R3, -0x20, RZ ;  /* 0xffffffe003e31810 */ /* 0x000fe20007ffe0ff */
[----:B------:R-:W-:Y:S01]  /*4b80*/  LDSM.16.M88.4 R72, [R228] ;  /* 0x00000000e448783b */ /* 0x000fe20000000200 */
[----:B------:R-:W-:Y:S01]  /*4b90*/  IMAD.MOV.U32 R3, RZ, RZ, 0x40 ;  /* 0x00000040ff037424 */ /* 0x000fe200078e00ff */
[----:B------:R-:W-:Y:S01]  /*4ba0*/  PLOP3.LUT P6, PT, PT, PT, UP0, 0x80, 0x0 ;  /* 0x000000000000781c */ /* 0x000fe20003fcf008 */
[----:B------:R-:W-:Y:S01]  /*4bb0*/  UIADD3 UR32, UR25, -UR12, URZ ;  /* 0x8000000c19207290 */ /* 0x000fe2000fffe03f */
[----:B-123--:R-:W1:Y:S01]  /*4bc0*/  LDSM.16.M88.4 R8, [R227] ;  /* 0x00000000e308783b */ /* 0x00ee620000000200 */
[----:B------:R-:W-:Y:S01]  /*4bd0*/  UIADD3 UR14, UR15, UR18, URZ ;  /* 0x000000120f0e7290 */ /* 0x000fe2000fffe03f */
[----:B------:R-:W-:Y:S01]  /*4be0*/  SEL R3, R3, 0xffffffc0, !P2 ;  /* 0xffffffc003037807 */ /* 0x000fe20005000000 */
[----:B------:R-:W-:Y:S01]  /*4bf0*/  IMAD.U32 R235, RZ, RZ, UR15 ;  /* 0x0000000fffeb7e24 */ /* 0x000fe2000f8e00ff */
[----:B------:R-:W2:Y:S01]  /*4c00*/  LDSM.16.M88.4 R20, [R229+0x9800] ;  /* 0x00980000e514783b */ /* 0x000ea20000000200 */
[----:B------:R-:W-:Y:S01]  /*4c10*/  MOV R240, UR25 ;  /* 0x0000001900f07c02 */ /* 0x000fe20008000f00 */
[----:B-----5:R-:W-:Y:S01]  /*4c20*/  FMUL.FTZ R6, R6, R88 ;  /* 0x0000005806067220 */ /* 0x020fe20000410000 */
[----:B------:R-:W-:Y:S01]  /*4c30*/  IADD3 R223, R229, R3, RZ ;  /* 0x00000003e5df7210 */ /* 0x000fe20007ffe0ff */
[----:B------:R-:W3:Y:S01]  /*4c40*/  LDSM.16.M88.4 R16, [R227+0x800] ;  /* 0x00080000e310783b */ /* 0x000ee20000000200 */
[----:B------:R-:W-:Y:S01]  /*4c50*/  IMAD.IADD R216, R3, 0x1, R227 ;  /* 0x0000000103d87824 */ /* 0x000fe200078e02e3 */
[----:B------:R-:W-:Y:S01]  /*4c60*/  SHF.R.S32.HI R3, RZ, 0x1f, R33 ;  /* 0x0000001fff037819 */ /* 0x000fe20000011421 */
[----:B------:R-:W-:Y:S01]  /*4c70*/  IMAD.SHL.U32 R243, R5, 0x2, RZ ;  /* 0x0000000205f37824 */ /* 0x000fe200078e00ff */
[----:B------:R-:W3:Y:S01]  /*4c80*/  LDSM.16.M88.4 R12, [R227+0x1000] ;  /* 0x00100000e30c783b */ /* 0x000ee20000000200 */
[----:B------:R-:W-:Y:S01]  /*4c90*/  R2UR UR23, R6 ;  /* 0x00000000061772ca */ /* 0x000fe200000e0000 */
[----:B------:R-:W-:Y:S01]  /*4ca0*/  VIADD R219, R227, 0x800 ;  /* 0x00000800e3db7836 */ /* 0x000fe20000000000 */
[----:B------:R-:W-:Y:S01]  /*4cb0*/  LEA.HI R33, R3, R33, RZ, 0x2 ;  /* 0x0000002103217211 */ /* 0x000fe200078f10ff */
[----:B------:R-:W3:Y:S01]  /*4cc0*/  LDSM.16.M88.4 R80, [R227+0x1800] ;  /* 0x00180000e350783b */ /* 0x000ee20000000200 */
[----:B------:R-:W-:Y:S01]  /*4cd0*/  LOP3.LUT R243, R243, 0x6, RZ, 0xc0, !PT ;  /* 0x00000006f3f37812 */ /* 0x000fe200078ec0ff */
[C---:B------:R-:W-:Y:S01]  /*4ce0*/  VIADD R217, R227.reuse, 0x1800 ;  /* 0x00001800e3d97836 */ /* 0x040fe20000000000 */
[----:B------:R-:W-:Y:S01]  /*4cf0*/  SHF.R.S32.HI R33, RZ, 0x2, R33 ;  /* 0x00000002ff217819 */ /* 0x000fe20000011421 */
[----:B------:R-:W-:Y:S01]  /*4d00*/  LDSM.16.M88.4 R76, [R226] ;  /* 0x00000000e24c783b */ /* 0x000fe20000000200 */
[C---:B------:R-:W-:Y:S01]  /*4d10*/  IADD3 R218, R227.reuse, 0x1000, RZ ;  /* 0x00001000e3da7810 */ /* 0x040fe20007ffe0ff */
[C---:B------:R-:W-:Y:S01]  /*4d20*/  VIADD R215, R227.reuse, 0x2000 ;  /* 0x00002000e3d77836 */ /* 0x040fe20000000000 */
[----:B------:R-:W-:Y:S01]  /*4d30*/  IADD3 R214, R227, 0x2800, RZ ;  /* 0x00002800e3d67810 */ /* 0x000fe20007ffe0ff */
[C---:B----4-:R-:W-:Y:S01]  /*4d40*/  HMMA.16816.F32 R52, R60.reuse, R48, RZ ;  /* 0x000000303c34723c */ /* 0x050fe200000018ff */
[----:B------:R-:W-:Y:S01]  /*4d50*/  LDSM.16.M88.4 R64, [R223+0x8800] ;  /* 0x00880000df40783b */ /* 0x000fe20000000200 */
[----:B------:R-:W-:Y:S01]  /*4d60*/  IMAD.IADD R242, R33, 0x1, R242 ;  /* 0x0000000121f27824 */ /* 0x000fe200078e02f2 */
[C---:B------:R-:W-:Y:S01]  /*4d70*/  IADD3 R211, R227.reuse, 0x4000, RZ ;  /* 0x00004000e3d37810 */ /* 0x040fe20007ffe0ff */
[C---:B------:R-:W-:Y:S01]  /*4d80*/  VIADD R213, R227.reuse, 0x3000 ;  /* 0x00003000e3d57836 */ /* 0x040fe20000000000 */
[----:B------:R-:W-:Y:S01]  /*4d90*/  LDSM.16.M88.4 R56, [R223+0x9000] ;  /* 0x00900000df38783b */ /* 0x000fe20000000200 */
[C---:B------:R-:W-:Y:S01]  /*4da0*/  HMMA.16816.F32 R48, R60.reuse, R50, RZ ;  /* 0x000000323c30723c */ /* 0x040fe200000018ff */
[C---:B------:R-:W-:Y:S01]  /*4db0*/  VIADD R239, R242.reuse, 0x8 ;  /* 0x00000008f2ef7836 */ /* 0x040fe20000000000 */
[C---:B------:R-:W-:Y:S01]  /*4dc0*/  VIADDMNMX R240, R242.reuse, UR14, R240, PT ;  /* 0x0000000ef2f07c46 */ /* 0x040fe2000b8001f0 */
[----:B------:R-:W-:Y:S01]  /*4dd0*/  LDSM.16.M88.4 R68, [R223+0x9800] ;  /* 0x00980000df44783b */ /* 0x000fe20000000200 */
[----:B------:R-:W-:Y:S01]  /*4de0*/  IADD3 R242, R242, UR32, RZ ;  /* 0x00000020f2f27c10 */ /* 0x000fe2000fffe0ff */
[----:B------:R-:W-:Y:S01]  /*4df0*/  VIADD R212, R227, 0x3800 ;  /* 0x00003800e3d47836 */ /* 0x000fe20000000000 */
[C---:B------:R-:W-:Y:S01]  /*4e00*/  HMMA.16816.F32 R44, R60.reuse, R40, RZ ;  /* 0x000000283c2c723c */ /* 0x040fe200000018ff */
[----:B------:R-:W-:Y:S01]  /*4e10*/  LDSM.16.M88.4 R84, [R216+0x5800] ;  /* 0x00580000d854783b */ /* 0x000fe20000000200 */
[C---:B------:R-:W-:Y:S01]  /*4e20*/  IADD3 R235, R239.reuse, UR18, R235 ;  /* 0x00000012efeb7c10 */ /* 0x040fe2000fffe0eb */
[----:B------:R-:W-:Y:S01]  /*4e30*/  VIADD R239, R239, UR32 ;  /* 0x00000020efef7c36 */ /* 0x000fe20008000000 */
[----:B------:R-:W-:Y:S01]  /*4e40*/  VIADDMNMX R241, R242, -UR19, RZ, !PT ;  /* 0x80000013f2f17c46 */ /* 0x000fe2000f8001ff */
[----:B------:R-:W0:Y:S01]  /*4e50*/  LDGDEPBAR ;  /* 0x00000000000079af */ /* 0x000e220000000000 */
[C---:B------:R-:W-:Y:S01]  /*4e60*/  HMMA.16816.F32 R36, R60.reuse, R28, RZ ;  /* 0x0000001c3c24723c */ /* 0x040fe200000018ff */
[C---:B------:R-:W-:Y:S01]  /*4e70*/  VIADD R210, R227.reuse, 0x4800 ;  /* 0x00004800e3d27836 */ /* 0x040fe20000000000 */
[C---:B------:R-:W-:Y:S01]  /*4e80*/  IADD3 R208, R227.reuse, 0x5800, RZ ;  /* 0x00005800e3d07810 */ /* 0x040fe20007ffe0ff */
[C---:B------:R-:W-:Y:S01]  /*4e90*/  VIADD R209, R227.reuse, 0x5000 ;  /* 0x00005000e3d17836 */ /* 0x040fe20000000000 */
[C---:B------:R-:W-:Y:S01]  /*4ea0*/  IADD3 R205, R227.reuse, 0x7000, RZ ;  /* 0x00007000e3cd7810 */ /* 0x040fe20007ffe0ff */
[C---:B------:R-:W-:Y:S01]  /*4eb0*/  VIADD R207, R227.reuse, 0x6000 ;  /* 0x00006000e3cf7836 */ /* 0x040fe20000000000 */
[----:B------:R-:W-:Y:S01]  /*4ec0*/  HMMA.16816.F32 R40, R60, R42, RZ ;  /* 0x0000002a3c28723c */ /* 0x000fe200000018ff */
[----:B------:R-:W-:Y:S01]  /*4ed0*/  VIADD R206, R227, 0x6800 ;  /* 0x00006800e3ce7836 */ /* 0x000fe20000000000 */
[----:B------:R-:W-:Y:S01]  /*4ee0*/  VIADDMNMX R238, R239, -UR19, RZ, !PT ;  /* 0x80000013efee7c46 */ /* 0x000fe2000f8001ff */
[----:B------:R-:W-:Y:S01]  /*4ef0*/  VIADD R204, R227, 0x7800 ;  /* 0x00007800e3cc7836 */ /* 0x000fe20000000000 */
[----:B------:R-:W-:-:S02]  /*4f00*/  VIMNMX R235, R235, UR25, PT ;  /* 0x00000019ebeb7c48 */ /* 0x000fc4000bfe0100 */
[----:B------:R-:W-:Y:S06]  /*4f10*/  HMMA.16816.F32 R28, R60, R30, RZ ;  /* 0x0000001e3c1c723c */ /* 0x000fec00000018ff */
[C---:B-1----:R-:W-:Y:S06]  /*4f20*/  HMMA.16816.F32 R52, R72.reuse, R8, R52 ;  /* 0x000000084834723c */ /* 0x042fec0000001834 */
[----:B------:R-:W-:Y:S01]  /*4f30*/  HMMA.16816.F32 R48, R72, R10, R48 ;  /* 0x0000000a4830723c */ /* 0x000fe20000001830 */
[----:B------:R-:W1:Y:S05]  /*4f40*/  LDSM.16.M88.4 R8, [R223+0x8000] ;  /* 0x00800000df08783b */ /* 0x000e6a0000000200 */
[C---:B--2---:R-:W-:Y:S06]  /*4f50*/  HMMA.16816.F32 R24, R60.reuse, R20, RZ ;  /* 0x000000143c18723c */ /* 0x044fec00000018ff */
[----:B------:R-:W-:Y:S01]  /*4f60*/  HMMA.16816.F32 R60, R60, R22, RZ ;  /* 0x000000163c3c723c */ /* 0x000fe200000018ff */
[----:B------:R-:W-:Y:S05]  /*4f70*/  LDSM.16.M88.4 R20, [R216+0x800] ;  /* 0x00080000d814783b */ /* 0x000fea0000000200 */
[C---:B---3--:R-:W-:Y:S06]  /*4f80*/  HMMA.16816.F32 R44, R72.reuse, R16, R44 ;  /* 0x00000010482c723c */ /* 0x048fec000000182c */
[C---:B------:R-:W-:Y:S01]  /*4f90*/  HMMA.16816.F32 R40, R72.reuse, R18, R40 ;  /* 0x000000124828723c */ /* 0x040fe20000001828 */
[----:B------:R-:W-:Y:S05]  /*4fa0*/  LDSM.16.M88.4 R16, [R225] ;  /* 0x00000000e110783b */ /* 0x000fea0000000200 */
[C---:B------:R-:W-:Y:S06]  /*4fb0*/  HMMA.16816.F32 R36, R72.reuse, R12, R36 ;  /* 0x0000000c4824723c */ /* 0x040fec0000001824 */
[C---:B------:R-:W-:Y:S01]  /*4fc0*/  HMMA.16816.F32 R28, R72.reuse, R14, R28 ;  /* 0x0000000e481c723c */ /* 0x040fe2000000181c */
[----:B------:R-:W2:Y:S05]  /*4fd0*/  LDSM.16.M88.4 R12, [R216] ;  /* 0x00000000d80c783b */ /* 0x000eaa0000000200 */
        /* <DEDUP_REMOVED lines=30> */
[C---:B---3--:R-:W-:Y:S06]  /*51c0*/  HMMA.16816.F32 R52, R56.reuse, R64, R52 ;  /* 0x000000403834723c */ /* 0x048fec0000001834 */
[C---:B------:R-:W-:Y:S01]  /*51d0*/  HMMA.16816.F32 R48, R56.reuse, R66, R48 ;  /* 0x000000423830723c */ /* 0x040fe20000001830 */
[----:B------:R-:W-:Y:S05]  /*51e0*/  LDSM.16.M88.4 R64, [R226+0x2000] ;  /* 0x00200000e240783b */ /* 0x000fea0000000200 */
[C---:B----4-:R-:W-:Y:S06]  /*51f0*/  HMMA.16816.F32 R44, R56.reuse, R60, R44 ;  /* 0x0000003c382c723c */ /* 0x050fec000000182c */
[C---:B------:R-:W-:Y:S01]  /*5200*/  HMMA.16816.F32 R40, R56.reuse, R62, R40 ;  /* 0x0000003e3828723c */ /* 0x040fe20000001828 */
[----:B------:R-:W3:Y:S05]  /*5210*/  LDSM.16.M88.4 R60, [R223+0xa000] ;  /* 0x00a00000df3c783b */ /* 0x000eea0000000200 */
[C---:B--2---:R-:W-:Y:S06]  /*5220*/  HMMA.16816.F32 R36, R56.reuse, R12, R36 ;  /* 0x0000000c3824723c */ /* 0x044fec0000001824 */
[C---:B------:R-:W-:Y:S01]  /*5230*/  HMMA.16816.F32 R28, R56.reuse, R14, R28 ;  /* 0x0000000e381c723c */ /* 0x040fe2000000181c */
[----:B------:R-:W2:Y:S05]  /*5240*/  LDSM.16.M88.4 R12, [R223+0xa800] ;  /* 0x00a80000df0c783b */ /* 0x000eaa0000000200 */
[C---:B------:R-:W-:Y:S06]  /*5250*/  HMMA.16816.F32 R24, R56.reuse, R72, R24 ;  /* 0x000000483818723c */ /* 0x040fec0000001818 */
        /* <DEDUP_REMOVED lines=12> */
[C---:B------:R-:W-:Y:S06]  /*5320*/  HMMA.16816.F32 R24, R8.reuse, R80, R24 ;  /* 0x000000500818723c */ /* 0x040fec0000001818 */
[----:B------:R-:W-:Y:S01]  /*5330*/  HMMA.16816.F32 R76, R8, R82, R76 ;  /* 0x00000052084c723c */ /* 0x000fe2000000184c */
[----:B------:R-:W1:Y:S04]  /*5340*/  LDSM.16.M88.4 R8, [R216+0x3000] ;  /* 0x00300000d808783b */ /* 0x000e680000000200 */
[----:B------:R-:W-:Y:S01]  /*5350*/  LDSM.16.M88.4 R80, [R216+0x3800] ;  /* 0x00380000d850783b */ /* 0x000fe20000000200 */
[C---:B---3--:R-:W-:Y:S06]  /*5360*/  HMMA.16816.F32 R52, R64.reuse, R60, R52 ;  /* 0x0000003c4034723c */ /* 0x048fec0000001834 */
[C---:B------:R-:W-:Y:S01]  /*5370*/  HMMA.16816.F32 R48, R64.reuse, R62, R48 ;  /* 0x0000003e4030723c */ /* 0x040fe20000001830 */
[----:B------:R-:W-:Y:S05]  /*5380*/  LDSM.16.M88.4 R60, [R230+0x4000] ;  /* 0x00400000e63c783b */ /* 0x000fea0000000200 */
        /* <DEDUP_REMOVED lines=18> */
[----:B------:R-:W1:Y:S05]  /*54b0*/  LDSM.16.M88.4 R16, [R227+0x4800] ;  /* 0x00480000e310783b */ /* 0x000e6a0000000200 */
[C---:B--2---:R-:W-:Y:S06]  /*54c0*/  HMMA.16816.F32 R52, R60.reuse, R12, R52 ;  /* 0x0000000c3c34723c */ /* 0x044fec0000001834 */
[----:B------:R-:W-:Y:S01]  /*54d0*/  HMMA.16816.F32 R48, R60, R14, R48 ;  /* 0x0000000e3c30723c */ /* 0x000fe20000001830 */
[----:B------:R-:W2:Y:S05]  /*54e0*/  LDSM.16.M88.4 R12, [R227+0x5000] ;  /* 0x00500000e30c783b */ /* 0x000eaa0000000200 */
        /* <DEDUP_REMOVED lines=8> */
[----:B------:R-:W-:Y:S01]  /*5570*/  HMMA.16816.F32 R28, R60, R66, R28 ;  /* 0x000000423c1c723c */ /* 0x000fe2000000181c */
[----:B------:R-:W3:Y:S05]  /*5580*/  LDSM.16.M88.4 R64, [R223+0xc800] ;  /* 0x00c80000df40783b */ /* 0x000eea0000000200 */
[C---:B-1----:R-:W-:Y:S06]  /*5590*/  HMMA.16816.F32 R52, R8.reuse, R20, R52 ;  /* 0x000000140834723c */ /* 0x042fec0000001834 */
[----:B------:R-:W-:Y:S01]  /*55a0*/  HMMA.16816.F32 R48, R8, R22, R48 ;  /* 0x000000160830723c */ /* 0x000fe20000001830 */
[----:B------:R-:W1:Y:S05]  /*55b0*/  LDSM.16.M88.4 R20, [R223+0xd000] ;  /* 0x00d00000df14783b */ /* 0x000e6a0000000200 */
[C---:B------:R-:W-:Y:S06]  /*55c0*/  HMMA.16816.F32 R24, R60.reuse, R72, R24 ;  /* 0x000000483c18723c */ /* 0x040fec0000001818 */
[----:B------:R-:W-:Y:S01]  /*55d0*/  HMMA.16816.F32 R76, R60, R74, R76 ;  /* 0x0000004a3c4c723c */ /* 0x000fe2000000184c */
[----:B------:R-:W4:Y:S04]  /*55e0*/  LDSM.16.M88.4 R60, [R223+0xd800] ;  /* 0x00d80000df3c783b */ /* 0x000f280000000200 */
[----:B------:R-:W-:Y:S01]  /*55f0*/  LDSM.16.M88.4 R72, [R225+0x4000] ;  /* 0x00400000e148783b */ /* 0x000fe20000000200 */
        /* <DEDUP_REMOVED lines=59> */
[----:B------:R-:W-:Y:S06]  /*59b0*/  HMMA.16816.F32 R76, R80, R86, R76 ;  /* 0x00000056504c723c */ /* 0x000fec000000184c */
[C---:B-1----:R-:W-:Y:S06]  /*59c0*/  HMMA.16816.F32 R44, R72.reuse, R64, R44 ;  /* 0x00000040482c723c */ /* 0x042fec000000182c */
[----:B------:R-:W-:Y:S01]  /*59d0*/  HMMA.16816.F32 R40, R72, R66, R40 ;  /* 0x000000424828723c */ /* 0x000fe20000001828 */
[----:B------:R-:W1:Y:S01]  /*59e0*/  LDSM.16.M88.4 R64, [R216+0x7800] ;  /* 0x00780000d840783b */ /* 0x000e620000000200 */
[----:B------:R-:W-:-:S04]  /*59f0*/  DEPBAR.LE SB0, 0x0 ;  /* 0x000080000000791a */ /* 0x000fc80000000000 */
[C---:B---3--:R-:W-:Y:S06]  /*5a00*/  HMMA.16816.F32 R52, R72.reuse, R68, R52 ;  /* 0x000000444834723c */ /* 0x048fec0000001834 */
[C---:B------:R-:W-:Y:S06]  /*5a10*/  HMMA.16816.F32 R48, R72.reuse, R70, R48 ;  /* 0x000000464830723c */ /* 0x040fec0000001830 */
[C---:B----4-:R-:W-:Y:S06]  /*5a20*/  HMMA.16816.F32 R36, R72.reuse, R60, R36 ;  /* 0x0000003c4824723c */ /* 0x050fec0000001824 */
        /* <DEDUP_REMOVED lines=80> */
[----:B-1----:R-:W-:Y:S01]  /*5f30*/  IMAD.U32 R7, RZ, RZ, UR33 ;  /* 0x00000021ff077e24 */ /* 0x002fe2000f8e00ff */
[----:B------:R-:W-:Y:S02]  /*5f40*/  MOV R6, UR32 ;  /* 0x0000002000067c02 */ /* 0x000fe40008000f00 */
        /* <DEDUP_REMOVED lines=9> */
.L_x_6448:
[----:B------:R-:W-:-:S04]  /*5fe0*/  ULEA UR14, -UR8, URZ, 0x6 ;  /* 0x0000003f080e7291 */ /* 0x000fc8000f8e313f */
[----:B------:R-:W-:Y:S02]  /*5ff0*/  USHF.R.S32.HI UR15, URZ, 0x1f, UR14 ;  /* 0x0000001f3f0f7899 */ /* 0x000fe4000801140e */
[----:B------:R-:W-:-:S04]  /*6000*/  MOV R5, UR14 ;  /* 0x0000000e00057c02 */ /* 0x000fc80008000f00 */
[----:B------:R-:W-:-:S07]  /*6010*/  MOV R3, UR15 ;  /* 0x0000000f00037c02 */ /* 0x000fce0008000f00 */
.L_x_6449:
        /* <DEDUP_REMOVED lines=173> */
.L_x_6451:
[----:B------:R-:W-:Y:S05]  /*6af0*/  BSYNC B0 ;  /* 0x0000000000007941 */ /* 0x000fea0003800000 */
.L_x_6450:
[----:B------:R-:W0:Y:S01]  /*6b00*/  LDGDEPBAR ;  /* 0x00000000000079af */ /* 0x000e220000000000 */
[----:B------:R-:W-:-:S04]  /*6b10*/  IADD3 R244, P0, R5, R244, RZ ;  /* 0x000000f405f47210 */ /* 0x000fc80007f1e0ff */
[----:B------:R-:W-:-:S09]  /*6b20*/  IADD3.X R165, R3, R165, RZ, P0, !PT ;  /* 0x000000a503a57210 */ /* 0x000fd200007fe4ff */
.L_x_6447:
        /* <DEDUP_REMOVED lines=8> */
[C---:B------:R-:W-:Y:S01]  /*6bb0*/  IMAD.IADD R11, R242.reuse, 0x1, -R6 ;  /* 0x00000001f20b7824 */ /* 0x040fe200078e0a06 */
[C---:B------:R-:W-:Y:S01]  /*6bc0*/  ISETP.LT.OR P2, PT, R3.reuse, R241, P2 ;  /* 0x000000f10300720c */ /* 0x040fe20001741670 */
[C---:B------:R-:W-:Y:S01]  /*6bd0*/  VIADD R12, R3.reuse, 0x1 ;  /* 0x00000001030c7836 */ /* 0x040fe20000000000 */
[C---:B------:R-:W-:Y:S01]  /*6be0*/  ISETP.LT.OR P3, PT, R3.reuse, R238, P3 ;  /* 0x000000ee0300720c */ /* 0x040fe20001f61670 */
[C---:B------:R-:W-:Y:S01]  /*6bf0*/  VIADD R13, R3.reuse, 0x8 ;  /* 0x00000008030d7836 */ /* 0x040fe20000000000 */
[----:B------:R-:W-:Y:S01]  /*6c00*/  IABS R11, R11 ;  /* 0x0000000b000b7213 */ /* 0x000fe20000000000 */
[----:B------:R-:W-:Y:S01]  /*6c10*/  IMAD.IADD R181, R242, 0x1, -R22 ;  /* 0x00000001f2b57824 */ /* 0x000fe200078e0a16 */
[----:B------:R-:W-:Y:S01]  /*6c20*/  ISETP.GE.AND P4, PT, R12, R240, PT ;  /* 0x000000f00c00720c */ /* 0x000fe20003f86270 */
[C---:B------:R-:W-:Y:S01]  /*6c30*/  IMAD.IADD R18, R242.reuse, 0x1, -R12 ;  /* 0x00000001f2127824 */ /* 0x040fe200078e0a0c */
[----:B------:R-:W-:Y:S01]  /*6c40*/  I2FP.F32.S32 R11, R11 ;  /* 0x0000000b000b7245 */ /* 0x000fe20000201400 */
[C---:B------:R-:W-:Y:S01]  /*6c50*/  IMAD.IADD R17, R242.reuse, 0x1, -R13 ;  /* 0x00000001f2117824 */ /* 0x040fe200078e0a0d */
[----:B------:R-:W-:Y:S01]  /*6c60*/  IABS R181, R181 ;  /* 0x000000b500b57213 */ /* 0x000fe20000000000 */
[----:B------:R-:W-:Y:S01]  /*6c70*/  VIADD R20, R3, 0x28 ;  /* 0x0000002803147836 */ /* 0x000fe20000000000 */
[----:B------:R-:W-:Y:S01]  /*6c80*/  IABS R18, R18 ;  /* 0x0000001200127213 */ /* 0x000fe20000000000 */
[----:B------:R-:W-:Y:S01]  /*6c90*/  FFMA.FTZ R11, R11, -UR23, R44 ;  /* 0x800000170b0b7c23 */ /* 0x000fe2000801002c */
[----:B------:R-:W-:Y:S01]  /*6ca0*/  IMAD.IADD R5, R239, 0x1, -R3 ;  /* 0x00000001ef057824 */ /* 0x000fe200078e0a03 */
[----:B------:R-:W-:Y:S01]  /*6cb0*/  IABS R17, R17 ;  /* 0x0000001100117213 */ /* 0x000fe20000000000 */
[C---:B------:R-:W-:Y:S01]  /*6cc0*/  VIADD R44, R3.reuse, 0x18 ;  /* 0x00000018032c7836 */ /* 0x040fe20000000000 */
[----:B------:R-:W-:Y:S01]  /*6cd0*/  I2FP.F32.S32 R181, R181 ;  /* 0x000000b500b57245 */ /* 0x000fe20000201400 */
[C---:B------:R-:W-:Y:S01]  /*6ce0*/  IMAD.IADD R183, R242.reuse, 0x1, -R20 ;  /* 0x00000001f2b77824 */ /* 0x040fe200078e0a14 */
[----:B------:R-:W-:Y:S01]  /*6cf0*/  I2FP.F32.S32 R18, R18 ;  /* 0x0000001200127245 */ /* 0x000fe20000201400 */
[----:B------:R-:W-:Y:S01]  /*6d00*/  VIADD R21, R3, 0x21 ;  /* 0x0000002103157836 */ /* 0x000fe20000000000 */
[----:B------:R-:W-:Y:S01]  /*6d10*/  IABS R5, R5 ;  /* 0x0000000500057213 */ /* 0x000fe20000000000 */
[C---:B------:R-:W-:Y:S01]  /*6d20*/  IMAD.IADD R9, R242.reuse, 0x1, -R44 ;  /* 0x00000001f2097824 */ /* 0x040fe200078e0a2c */
[----:B------:R-:W-:Y:S01]  /*6d30*/  I2FP.F32.S32 R17, R17 ;  /* 0x0000001100117245 */ /* 0x000fe20000201400 */
[----:B------:R-:W-:Y:S01]  /*6d40*/  IMAD.IADD R15, R242, 0x1, -R21 ;  /* 0x00000001f20f7824 */ /* 0x000fe200078e0a15 */
[----:B------:R-:W-:Y:S01]  /*6d50*/  IABS R183, R183 ;  /* 0x000000b700b77213 */ /* 0x000fe20000000000 */
[----:B------:R-:W-:Y:S01]  /*6d60*/  FFMA.FTZ R181, R181, -UR23, R36 ;  /* 0x80000017b5b57c23 */ /* 0x000fe20008010024 */
[----:B------:R-:W-:Y:S01]  /*6d70*/  I2FP.F32.S32 R5, R5 ;  /* 0x0000000500057245 */ /* 0x000fe20000201400 */
[----:B------:R-:W-:Y:S01]  /*6d80*/  FFMA.FTZ R18, R18, -UR23, R53 ;  /* 0x8000001712127c23 */ /* 0x000fe20008010035 */
[----:B------:R-:W-:Y:S01]  /*6d90*/  IABS R9, R9 ;  /* 0x0000000900097213 */ /* 0x000fe20000000000 */
[----:B------:R-:W-:Y:S01]  /*6da0*/  VIADD R36, R3, 0x29 ;  /* 0x0000002903247836 */ /* 0x000fe20000000000 */
[----:B------:R-:W-:Y:S01]  /*6db0*/  ISETP.LT.OR P4, PT, R12, R241, P4 ;  /* 0x000000f10c00720c */ /* 0x000fe20002781670 */
[C---:B------:R-:W-:Y:S01]  /*6dc0*/  IMAD.IADD R19, R242.reuse, 0x1, -R3 ;  /* 0x00000001f2137824 */ /* 0x040fe200078e0a03 */
[----:B------:R-:W-:Y:S01]  /*6dd0*/  I2FP.F32.S32 R183, R183 ;  /* 0x000000b700b77245 */ /* 0x000fe20000201400 */
[----:B------:R-:W-:Y:S01]  /*6de0*/  FFMA.FTZ R17, R17, -UR23, R48 ;  /* 0x8000001711117c23 */ /* 0x000fe20008010030 */
[----:B------:R-:W-:Y:S01]  /*6df0*/  IABS R15, R15 ;  /* 0x0000000f000f7213 */ /* 0x000fe20000000000 */
[----:B------:R-:W-:Y:S01]  /*6e00*/  IMAD.IADD R48, R242, 0x1, -R36 ;  /* 0x00000001f2307824 */ /* 0x000fe200078e0a24 */
[----:B------:R-:W-:Y:S01]  /*6e10*/  I2FP.F32.S32 R9, R9 ;  /* 0x0000000900097245 */ /* 0x000fe20000201400 */
[----:B------:R-:W-:Y:S01]  /*6e20*/  FFMA.FTZ R54, R5, -UR23, R54 ;  /* 0x8000001705367c23 */ /* 0x000fe20008010036 */
[----:B------:R-:W-:Y:S01]  /*6e30*/  FSEL R18, R18, -INF , !P4 ;  /* 0xff80000012127808 */ /* 0x000fe20006000000 */
[----:B------:R-:W-:Y:S01]  /*6e40*/  VIADD R5, R3, 0x11 ;  /* 0x0000001103057836 */ /* 0x000fe20000000000 */
[----:B------:R-:W-:Y:S01]  /*6e50*/  IABS R19, R19 ;  /* 0x0000001300137213 */ /* 0x000fe20000000000 */
[----:B------:R-:W-:Y:S01]  /*6e60*/  FFMA.FTZ R183, R183, -UR23, R28 ;  /* 0x80000017b7b77c23 */ /* 0x000fe2000801001c */
[----:B------:R-:W-:Y:S01]  /*6e70*/  ISETP.GE.AND P4, PT, R44, R240, PT ;  /* 0x000000f02c00720c */ /* 0x000fe20003f86270 */
[C---:B------:R-:W-:Y:S01]  /*6e80*/  VIADD R7, R3.reuse, 0x9 ;  /* 0x0000000903077836 */ /* 0x040fe20000000000 */
[----:B------:R-:W-:Y:S01]  /*6e90*/  I2FP.F32.S32 R15, R15 ;  /* 0x0000000f000f7245 */ /* 0x000fe20000201400 */
[----:B------:R-:W-:-:S02]  /*6ea0*/  VIADD R14, R3, 0x19 ;  /* 0x00000019030e7836 */ /* 0x000fc40000000000 */
[----:B------:R-:W-:Y:S01]  /*6eb0*/  FFMA.FTZ R9, R9, -UR23, R40 ;  /* 0x8000001709097c23 */ /* 0x000fe20008010028 */
[C---:B------:R-:W-:Y:S01]  /*6ec0*/  VIADD R33, R3.reuse, 0x30 ;  /* 0x0000003003217836 */ /* 0x040fe20000000000 */
[----:B------:R-:W-:Y:S01]  /*6ed0*/  IABS R48, R48 ;  /* 0x0000003000307213 */ /* 0x000fe20000000000 */
[C---:B------:R-:W-:Y:S01]  /*6ee0*/  VIADD R28, R3.reuse, 0x31 ;  /* 0x00000031031c7836 */ /* 0x040fe20000000000 */
[----:B------:R-:W-:Y:S01]  /*6ef0*/  I2FP.F32.S32 R19, R19 ;  /* 0x0000001300137245 */ /* 0x000fe20000201400 */
[C---:B------:R-:W-:Y:S01]  /*6f00*/  VIADD R23, R3.reuse, 0x38 ;  /* 0x0000003803177836 */ /* 0x040fe20000000000 */
[----:B------:R-:W-:Y:S01]  /*6f10*/  ISETP.LT.OR P4, PT, R44, R241, P4 ;  /* 0x000000f12c00720c */ /* 0x000fe20002781670 */
[----:B------:R-:W-:Y:S02]  /*6f20*/  VIADD R3, R3, 0x39 ;  /* 0x0000003903037836 */ /* 0x000fe40000000000 */
[----:B------:R-:W-:Y:S01]  /*6f30*/  FFMA.FTZ R37, R15, -UR23, R37 ;  /* 0x800000170f257c23 */ /* 0x000fe20008010025 */
[C---:B------:R-:W-:Y:S01]  /*6f40*/  IMAD.IADD R10, R242.reuse, 0x1, -R5 ;  /* 0x00000001f20a7824 */ /* 0x040fe200078e0a05 */
[----:B------:R-:W-:Y:S01]  /*6f50*/  I2FP.F32.S32 R48, R48 ;  /* 0x0000003000307245 */ /* 0x000fe20000201400 */
[C---:B------:R-:W-:Y:S01]  /*6f60*/  IMAD.IADD R16, R242.reuse, 0x1, -R7 ;  /* 0x00000001f2107824 */ /* 0x040fe200078e0a07 */
[----:B------:R-:W-:Y:S01]  /*6f70*/  FSEL R9, R9, -INF , !P4 ;  /* 0xff80000009097808 */ /* 0x000fe20006000000 */
[----:B------:R-:W-:-:S02]  /*6f80*/  IMAD.IADD R15, R242, 0x1, -R3 ;  /* 0x00000001f20f7824 */ /* 0x000fc400078e0a03 */
[----:B------:R-:W-:Y:S01]  /*6f90*/  FFMA.FTZ R19, R19, -UR23, R52 ;  /* 0x8000001713137c23 */ /* 0x000fe20008010034 */
[----:B------:R-:W-:Y:S01]  /*6fa0*/  IABS R10, R10 ;  /* 0x0000000a000a7213 */ /* 0x000fe20000000000 */
[----:B------:R-:W-:Y:S01]  /*6fb0*/  IMAD.IADD R8, R242, 0x1, -R14 ;  /* 0x00000001f2087824 */ /* 0x000fe200078e0a0e */
[----:B------:R-:W-:Y:S01]  /*6fc0*/  ISETP.GE.AND P4, PT, R36, R240, PT ;  /* 0x000000f02400720c */ /* 0x000fe20003f86270 */
[----:B------:R-:W-:Y:S01]  /*6fd0*/  FFMA.FTZ R29, R48, -UR23, R29 ;  /* 0x80000017301d7c23 */ /* 0x000fe2000801001d */
[----:B------:R-:W-:Y:S01]  /*6fe0*/  IABS R16, R16 ;  /* 0x0000001000107213 */ /* 0x000fe20000000000 */
[----:B------:R-:W-:Y:S01]  /*6ff0*/  IMAD.IADD R40, R242, 0x1, -R23 ;  /* 0x00000001f2287824 */ /* 0x000fe200078e0a17 */
[----:B------:R-:W-:Y:S01]  /*7000*/  IABS R15, R15 ;  /* 0x0000000f000f7213 */ /* 0x000fe20000000000 */
[--C-:B------:R-:W-:Y:S01]  /*7010*/  IMAD R222, R2, 0x2, R224.reuse ;  /* 0x0000000202de7824 */ /* 0x100fe200078e02e0 */
[----:B------:R-:W-:Y:S01]  /*7020*/  I2FP.F32.S32 R10, R10 ;  /* 0x0000000a000a7245 */ /* 0x000fe20000201400 */
[----:B------:R-:W-:Y:S01]  /*7030*/  IMAD R221, R0, 0x2, R224 ;  /* 0x0000000200dd7824 */ /* 0x000fe200078e02e0 */
[----:B------:R-:W-:Y:S01]  /*7040*/  ISETP.LT.OR P4, PT, R36, R241, P4 ;  /* 0x000000f12400720c */ /* 0x000fe20002781670 */
[----:B------:R-:W-:Y:S01]  /*7050*/  IMAD R220, R0, 0x2, R222 ;  /* 0x0000000200dc7824 */ /* 0x000fe200078e02de */
[----:B------:R-:W-:Y:S01]  /*7060*/  IABS R8, R8 ;  /* 0x0000000800087213 */ /* 0x000fe20000000000 */
[----:B------:R-:W-:Y:S01]  /*7070*/  FFMA.FTZ R10, R10, -UR23, R45 ;  /* 0x800000170a0a7c23 */ /* 0x000fe2000801002d */
[----:B------:R-:W-:Y:S01]  /*7080*/  FSEL R19, R19, -INF , !P2 ;  /* 0xff80000013137808 */ /* 0x000fe20005000000 */
[----:B------:R-:W-:Y:S01]  /*7090*/  IMAD.IADD R45, R242, 0x1, -R33 ;  /* 0x00000001f22d7824 */ /* 0x000fe200078e0a21 */
[----:B------:R-:W-:Y:S01]  /*70a0*/  I2FP.F32.S32 R16, R16 ;  /* 0x0000001000107245 */ /* 0x000fe20000201400 */
[----:B------:R-:W-:Y:S01]  /*70b0*/  LDSM.16.MT88.4 R156, [R224+0x10000] ;  /* 0x01000000e09c783b */ /* 0x000fe20000004200 */
[----:B------:R-:W-:-:S02]  /*70c0*/  ISETP.GE.AND P2, PT, R5, R240, PT ;  /* 0x000000f00500720c */ /* 0x000fc40003f46270 */
[----:B------:R-:W-:Y:S01]  /*70d0*/  I2FP.F32.S32 R15, R15 ;  /* 0x0000000f000f7245 */ /* 0x000fe20000201400 */
[----:B------:R-:W-:Y:S01]  /*70e0*/  FFMA.FTZ R16, R16, -UR23, R49 ;  /* 0x8000001710107c23 */ /* 0x000fe20008010031 */
[-C--:B------:R-:W-:Y:S01]  /*70f0*/  ISETP.GE.AND P1, PT, R13, R240.reuse, PT ;  /* 0x000000f00d00720c */ /* 0x080fe20003f26270 */
[----:B------:R-:W-:Y:S01]  /*7100*/  LDSM.16.MT88.4 R148, [R222+0x10000] ;  /* 0x01000000de94783b */ /* 0x000fe20000004200 */
[----:B------:R-:W-:Y:S01]  /*7110*/  ISETP.GE.AND P0, PT, R7, R240, PT ;  /* 0x000000f00700720c */ /* 0x000fe20003f06270 */
[----:B------:R-:W-:Y:S01]  /*7120*/  FFMA.FTZ R77, R15, -UR23, R77 ;  /* 0x800000170f4d7c23 */ /* 0x000fe2000801004d */
[----:B------:R-:W-:Y:S01]  /*7130*/  FSEL R184, R29, -INF , !P4 ;  /* 0xff8000001db87808 */ /* 0x000fe20006000000 */
[----:B------:R-:W-:Y:S01]  /*7140*/  IMAD.IADD R29, R239, 0x1, -R33 ;  /* 0x00000001ef1d7824 */ /* 0x000fe200078e0a21 */
[----:B------:R-:W-:Y:S01]  /*7150*/  I2FP.F32.S32 R8, R8 ;  /* 0x0000000800087245 */ /* 0x000fe20000201400 */
[----:B------:R-:W-:Y:S01]  /*7160*/  LDSM.16.MT88.4 R140, [R221+0x10000] ;  /* 0x01000000dd8c783b */ /* 0x000fe20000004200 */
[----:B------:R-:W-:-:S02]  /*7170*/  ISETP.GE.AND P4, PT, R3, R240, PT ;  /* 0x000000f00300720c */ /* 0x000fc40003f86270 */
[----:B------:R-:W-:Y:S01]  /*7180*/  ISETP.GE.AND P5, PT, R6, R240, PT ;  /* 0x000000f00600720c */ /* 0x000fe20003fa6270 */
[----:B------:R-:W-:Y:S01]  /*7190*/  FFMA.FTZ R8, R8, -UR23, R41 ;  /* 0x8000001708087c23 */ /* 0x000fe20008010029 */
[-C--:B------:R-:W-:Y:S01]  /*71a0*/  ISETP.LT.OR P2, PT, R5, R241.reuse, P2 ;  /* 0x000000f10500720c */ /* 0x080fe20001741670 */
[----:B------:R-:W-:Y:S01]  /*71b0*/  IMAD.IADD R41, R242, 0x1, -R28 ;  /* 0x00000001f2297824 */ /* 0x000fe200078e0a1c */
[-C--:B------:R-:W-:Y:S01]  /*71c0*/  ISETP.LT.OR P1, PT, R13, R241.reuse, P1 ;  /* 0x000000f10d00720c */ /* 0x080fe20000f21670 */
[----:B------:R-:W-:Y:S01]  /*71d0*/  LDSM.16.MT88.4 R132, [R220+0x10000] ;  /* 0x01000000dc84783b */ /* 0x000fe20000004200 */
[-C--:B------:R-:W-:Y:S02]  /*71e0*/  ISETP.LT.OR P0, PT, R7, R241.reuse, P0 ;  /* 0x000000f10700720c */ /* 0x080fe40000701670 */
[-C--:B------:R-:W-:Y:S01]  /*71f0*/  ISETP.LT.OR P4, PT, R3, R241.reuse, P4 ;  /* 0x000000f10300720c */ /* 0x080fe20002781670 */
[----:B------:R-:W-:Y:S01]  /*7200*/  LDSM.16.MT88.4 R56, [R221+0x12000] ;  /* 0x01200000dd38783b */ /* 0x000fe20000004200 */
[----:B------:R-:W-:-:S02]  /*7210*/  ISETP.LT.OR P5, PT, R6, R241, P5 ;  /* 0x000000f10600720c */ /* 0x000fc40002fa1670 */
[----:B------:R-:W-:Y:S01]  /*7220*/  FSEL R10, R10, -INF , !P2 ;  /* 0xff8000000a0a7808 */ /* 0x000fe20005000000 */
[----:B------:R-:W-:Y:S01]  /*7230*/  LDSM.16.MT88.4 R64, [R220+0x12000] ;  /* 0x01200000dc40783b */ /* 0x000fe20000004200 */
[----:B------:R-:W-:Y:S02]  /*7240*/  FSEL R17, R17, -INF , !P1 ;  /* 0xff80000011117808 */ /* 0x000fe40004800000 */
[-C--:B------:R-:W-:Y:S01]  /*7250*/  ISETP.GE.AND P2, PT, R20, R240.reuse, PT ;  /* 0x000000f01400720c */ /* 0x080fe20003f46270 */
[----:B------:R-:W-:Y:S01]  /*7260*/  LDSM.16.MT88.4 R72, [R224+0x14000] ;  /* 0x01400000e048783b */ /* 0x000fe20000004200 */
[-C--:B------:R-:W-:Y:S02]  /*7270*/  ISETP.GE.AND P1, PT, R14, R240.reuse, PT ;  /* 0x000000f00e00720c */ /* 0x080fe40003f26270 */
[----:B------:R-:W-:Y:S01]  /*7280*/  FSEL R16, R16, -INF , !P0 ;  /* 0xff80000010107808 */ /* 0x000fe20004000000 */
[----:B------:R-:W-:Y:S01]  /*7290*/  LDSM.16.MT88.4 R80, [R222+0x14000] ;  /* 0x01400000de50783b */ /* 0x000fe20000004200 */
[----:B------:R-:W-:-:S02]  /*72a0*/  ISETP.GE.AND P0, PT, R22, R240, PT ;  /* 0x000000f01600720c */ /* 0x000fc40003f06270 */
[----:B------:R-:W-:Y:S01]  /*72b0*/  FSEL R195, R77, -INF , !P4 ;  /* 0xff8000004dc37808 */ /* 0x000fe20006000000 */
[----:B------:R-:W-:Y:S01]  /*72c0*/  LDSM.16.MT88.4 R88, [R221+0x14000] ;  /* 0x01400000dd58783b */ /* 0x000fe20000004200 */
[----:B------:R-:W-:Y:S02]  /*72d0*/  FSEL R11, R11, -INF , !P5 ;  /* 0xff8000000b0b7808 */ /* 0x000fe40006800000 */
[----:B------:R-:W-:Y:S01]  /*72e0*/  ISETP.GE.AND P4, PT, R5, R235, PT ;  /* 0x000000eb0500720c */ /* 0x000fe20003f86270 */
[----:B------:R-:W-:Y:S01]  /*72f0*/  LDSM.16.MT88.4 R96, [R220+0x14000] ;  /* 0x01400000dc60783b */ /* 0x000fe20000004200 */
[----:B------:R-:W-:Y:S02]  /*7300*/  IABS R45, R45 ;  /* 0x0000002d002d7213 */ /* 0x000fe40000000000 */
[----:B------:R-:W-:Y:S01]  /*7310*/  ISETP.GE.AND P5, PT, R21, R240, PT ;  /* 0x000000f01500720c */ /* 0x000fe20003fa6270 */
[----:B------:R-:W-:Y:S01]  /*7320*/  LDSM.16.MT88.4 R104, [R224+0x16000] ;  /* 0x01600000e068783b */ /* 0x000fe20000004200 */
[----:B------:R-:W-:-:S02]  /*7330*/  ISETP.LT.OR P2, PT, R20, R241, P2 ;  /* 0x000000f11400720c */ /* 0x000fc40001741670 */
[----:B------:R-:W-:Y:S01]  /*7340*/  IABS R41, R41 ;  /* 0x0000002900297213 */ /* 0x000fe20000000000 */
[----:B------:R-:W-:Y:S01]  /*7350*/  LDSM.16.MT88.4 R112, [R222+0x16000] ;  /* 0x01600000de70783b */ /* 0x000fe20000004200 */
[-C--:B------:R-:W-:Y:S02]  /*7360*/  ISETP.LT.OR P1, PT, R14, R241.reuse, P1 ;  /* 0x000000f10e00720c */ /* 0x080fe40000f21670 */
[----:B------:R-:W-:Y:S01]  /*7370*/  ISETP.LT.OR P0, PT, R22, R241, P0 ;  /* 0x000000f11600720c */ /* 0x000fe20000701670 */
[----:B------:R-:W-:Y:S01]  /*7380*/  LDSM.16.MT88.4 R120, [R221+0x16000] ;  /* 0x01600000dd78783b */ /* 0x000fe20000004200 */
[----:B------:R-:W-:Y:S02]  /*7390*/  IABS R40, R40 ;  /* 0x0000002800287213 */ /* 0x000fe40000000000 */
[----:B------:R-:W-:Y:S01]  /*73a0*/  ISETP.LT.OR P4, PT, R5, R238, P4 ;  /* 0x000000ee0500720c */ /* 0x000fe20002781670 */
[----:B------:R-:W-:Y:S01]  /*73b0*/  IMAD.IADD R5, R239, 0x1, -R5 ;  /* 0x00000001ef057824 */ /* 0x000fe200078e0a05 */
[----:B------:R-:W-:-:S02]  /*73c0*/  I2FP.F32.S32 R45, R45 ;  /* 0x0000002d002d7245 */ /* 0x000fc40000201400 */
[----:B------:R-:W-:Y:S02]  /*73d0*/  ISETP.LT.OR P5, PT, R21, R241, P5 ;  /* 0x000000f11500720c */ /* 0x000fe40002fa1670 */
[----:B------:R-:W-:Y:S01]  /*73e0*/  FSEL R183, R183, -INF , !P2 ;  /* 0xff800000b7b77808 */ /* 0x000fe20005000000 */
[----:B------:R-:W-:Y:S01]  /*73f0*/  FFMA.FTZ R24, R45, -UR23, R24 ;  /* 0x800000172d187c23 */ /* 0x000fe20008010018 */
[----:B------:R-:W-:Y:S02]  /*7400*/  I2FP.F32.S32 R41, R41 ;  /* 0x0000002900297245 */ /* 0x000fe40000201400 */
[----:B------:R-:W-:Y:S02]  /*7410*/  FSEL R8, R8, -INF , !P1 ;  /* 0xff80000008087808 */ /* 0x000fe40004800000 */
[----:B------:R-:W-:Y:S01]  /*7420*/  ISETP.GE.AND P2, PT, R12, R235, PT ;  /* 0x000000eb0c00720c */ /* 0x000fe20003f46270 */
[----:B------:R-:W-:Y:S01]  /*7430*/  FFMA.FTZ R25, R41, -UR23, R25 ;  /* 0x8000001729197c23 */ /* 0x000fe20008010019 */
[----:B------:R-:W-:-:S02]  /*7440*/  ISETP.GE.AND P1, PT, R33, R240, PT ;  /* 0x000000f02100720c */ /* 0x000fc40003f26270 */
[----:B------:R-:W-:Y:S02]  /*7450*/  FSEL R181, R181, -INF , !P0 ;  /* 0xff800000b5b57808 */ /* 0x000fe40004000000 */
[----:B------:R-:W-:Y:S02]  /*7460*/  I2FP.F32.S32 R40, R40 ;  /* 0x0000002800287245 */ /* 0x000fe40000201400 */
[-C--:B------:R-:W-:Y:S02]  /*7470*/  ISETP.GE.AND P0, PT, R28, R240.reuse, PT ;  /* 0x000000f01c00720c */ /* 0x080fe40003f06270 */
[----:B------:R-:W-:Y:S01]  /*7480*/  FSEL R182, R37, -INF , !P5 ;  /* 0xff80000025b67808 */ /* 0x000fe20006800000 */
[----:B------:R-:W-:Y:S01]  /*7490*/  FFMA.FTZ R76, R40, -UR23, R76 ;  /* 0x80000017284c7c23 */ /* 0x000fe2000801004c */
[----:B------:R-:W-:Y:S02]  /*74a0*/  ISETP.GE.AND P5, PT, R23, R240, PT ;  /* 0x000000f01700720c */ /* 0x000fe40003fa6270 */
[----:B------:R-:W-:Y:S01]  /*74b0*/  ISETP.LT.OR P2, PT, R12, R238, P2 ;  /* 0x000000ee0c00720c */ /* 0x000fe20001741670 */
[----:B------:R-:W-:Y:S01]  /*74c0*/  IMAD.IADD R12, R239, 0x1, -R12 ;  /* 0x00000001ef0c7824 */ /* 0x000fe200078e0a0c */
[----:B------:R-:W-:-:S02]  /*74d0*/  IABS R5, R5 ;  /* 0x0000000500057213 */ /* 0x000fc40000000000 */
[-C--:B------:R-:W-:Y:S02]  /*74e0*/  ISETP.LT.OR P1, PT, R33, R241.reuse, P1 ;  /* 0x000000f12100720c */ /* 0x080fe40000f21670 */
[-C--:B------:R-:W-:Y:S02]  /*74f0*/  ISETP.LT.OR P0, PT, R28, R241.reuse, P0 ;  /* 0x000000f11c00720c */ /* 0x080fe40000701670 */
[----:B------:R-:W-:Y:S02]  /*7500*/  ISETP.LT.OR P5, PT, R23, R241, P5 ;  /* 0x000000f11700720c */ /* 0x000fe40002fa1670 */
[----:B------:R-:W-:Y:S02]  /*7510*/  I2FP.F32.S32 R5, R5 ;  /* 0x0000000500057245 */ /* 0x000fe40000201400 */
[----:B------:R-:W-:Y:S02]  /*7520*/  FSEL R198, R24, -INF , !P1 ;  /* 0xff80000018c67808 */ /* 0x000fe40004800000 */
[-C--:B------:R-:W-:Y:S01]  /*7530*/  ISETP.GE.AND P1, PT, R13, R235.reuse, PT ;  /* 0x000000eb0d00720c */ /* 0x080fe20003f26270 */
[----:B------:R-:W-:Y:S01]  /*7540*/  FFMA.FTZ R47, R5, -UR23, R47 ;  /* 0x80000017052f7c23 */ /* 0x000fe2000801002f */
[----:B------:R-:W-:Y:S01]  /*7550*/  FSEL R197, R25, -INF , !P0 ;  /* 0xff80000019c57808 */ /* 0x000fe20004000000 */
[C---:B------:R-:W-:Y:S01]  /*7560*/  IMAD.IADD R5, R239.reuse, 0x1, -R14 ;  /* 0x00000001ef057824 */ /* 0x040fe200078e0a0e */
[----:B------:R-:W-:Y:S01]  /*7570*/  IABS R12, R12 ;  /* 0x0000000c000c7213 */ /* 0x000fe20000000000 */
[----:B------:R-:W-:Y:S01]  /*7580*/  IMAD.IADD R25, R239, 0x1, -R28 ;  /* 0x00000001ef197824 */ /* 0x000fe200078e0a1c */
[----:B------:R-:W-:-:S02]  /*7590*/  ISETP.GE.AND P0, PT, R7, R235, PT ;  /* 0x000000eb0700720c */ /* 0x000fc40003f06270 */
[----:B------:R-:W-:Y:S02]  /*75a0*/  FSEL R196, R76, -INF , !P5 ;  /* 0xff8000004cc47808 */ /* 0x000fe40006800000 */
[C---:B------:R-:W-:Y:S02]  /*75b0*/  ISETP.GE.AND P5, PT, R6.reuse, R235, PT ;  /* 0x000000eb0600720c */ /* 0x040fe40003fa6270 */
[----:B------:R-:W-:Y:S01]  /*75c0*/  ISETP.LT.OR P1, PT, R13, R238, P1 ;  /* 0x000000ee0d00720c */ /* 0x000fe20000f21670 */
[----:B------:R-:W-:Y:S01]  /*75d0*/  IMAD.IADD R13, R239, 0x1, -R13 ;  /* 0x00000001ef0d7824 */ /* 0x000fe200078e0a0d */
[----:B------:R-:W-:Y:S02]  /*75e0*/  I2FP.F32.S32 R12, R12 ;  /* 0x0000000c000c7245 */ /* 0x000fe40000201400 */
[-C--:B------:R-:W-:Y:S01]  /*75f0*/  ISETP.LT.OR P0, PT, R7, R238.reuse, P0 ;  /* 0x000000ee0700720c */ /* 0x080fe20000701670 */
[C---:B------:R-:W-:Y:S01]  /*7600*/  IMAD.IADD R7, R239.reuse, 0x1, -R7 ;  /* 0x00000001ef077824 */ /* 0x040fe200078e0a07 */
[----:B------:R-:W-:Y:S01]  /*7610*/  ISETP.LT.OR P5, PT, R6, R238, P5 ;  /* 0x000000ee0600720c */ /* 0x000fe20002fa1670 */
[----:B------:R-:W-:-:S02]  /*7620*/  IMAD.IADD R6, R239, 0x1, -R6 ;  /* 0x00000001ef067824 */ /* 0x000fc400078e0a06 */
[----:B------:R-:W-:Y:S01]  /*7630*/  FFMA.FTZ R12, R12, -UR23, R55 ;  /* 0x800000170c0c7c23 */ /* 0x000fe20008010037 */
[----:B------:R-:W-:Y:S02]  /*7640*/  IABS R5, R5 ;  /* 0x0000000500057213 */ /* 0x000fe40000000000 */
[----:B------:R-:W-:Y:S02]  /*7650*/  IABS R13, R13 ;  /* 0x0000000d000d7213 */ /* 0x000fe40000000000 */
[----:B------:R-:W-:Y:S02]  /*7660*/  IABS R7, R7 ;  /* 0x0000000700077213 */ /* 0x000fe40000000000 */
[----:B------:R-:W-:Y:S02]  /*7670*/  IABS R6, R6 ;  /* 0x0000000600067213 */ /* 0x000fe40000000000 */
[----:B------:R-:W-:Y:S02]  /*7680*/  I2FP.F32.S32 R5, R5 ;  /* 0x0000000500057245 */ /* 0x000fe40000201400 */
[----:B------:R-:W-:-:S02]  /*7690*/  FMNMX.FTZ R24, R19, R18, !PT ;  /* 0x0000001213187209 */ /* 0x000fc40007810000 */
[----:B------:R-:W-:Y:S01]  /*76a0*/  I2FP.F32.S32 R13, R13 ;  /* 0x0000000d000d7245 */ /* 0x000fe20000201400 */
[----:B------:R-:W-:Y:S01]  /*76b0*/  FFMA.FTZ R5, R5, -UR23, R43 ;  /* 0x8000001705057c23 */ /* 0x000fe2000801002b */
[----:B------:R-:W-:Y:S02]  /*76c0*/  FSEL R15, R12, -INF , !P2 ;  /* 0xff8000000c0f7808 */ /* 0x000fe40005000000 */
[----:B------:R-:W-:Y:S01]  /*76d0*/  I2FP.F32.S32 R7, R7 ;  /* 0x0000000700077245 */ /* 0x000fe20000201400 */
[----:B------:R-:W-:Y:S01]  /*76e0*/  FFMA.FTZ R13, R13, -UR23, R50 ;  /* 0x800000170d0d7c23 */ /* 0x000fe20008010032 */
[C---:B------:R-:W-:Y:S02]  /*76f0*/  ISETP.GE.AND P2, PT, R14.reuse, R235, PT ;  /* 0x000000eb0e00720c */ /* 0x040fe40003f46270 */
[----:B------:R-:W-:Y:S01]  /*7700*/  I2FP.F32.S32 R6, R6 ;  /* 0x0000000600067245 */ /* 0x000fe20000201400 */
[----:B------:R-:W-:Y:S01]  /*7710*/  FFMA.FTZ R7, R7, -UR23, R51 ;  /* 0x8000001707077c23 */ /* 0x000fe20008010033 */
[----:B------:R-:W-:Y:S01]  /*7720*/  FMNMX.FTZ R24, R17, R24, !PT ;  /* 0x0000001811187209 */ /* 0x000fe20007810000 */
[----:B------:R-:W-:Y:S01]  /*7730*/  LDSM.16.MT88.4 R48, [R222+0x12000] ;  /* 0x01200000de30783b */ /* 0x000fe20000004200 */
[----:B------:R-:W-:Y:S01]  /*7740*/  ISETP.LT.OR P2, PT, R14, R238, P2 ;  /* 0x000000ee0e00720c */ /* 0x000fe20001741670 */
[----:B------:R-:W-:Y:S01]  /*7750*/  FFMA.FTZ R6, R6, -UR23, R46 ;  /* 0x8000001706067c23 */ /* 0x000fe2000801002e */
[----:B------:R-:W-:-:S02]  /*7760*/  FMNMX.FTZ R24, R16, R24, !PT ;  /* 0x0000001810187209 */ /* 0x000fc40007810000 */
[----:B------:R-:W-:Y:S02]  /*7770*/  FSEL R54, R54, -INF , !P3 ;  /* 0xff80000036367808 */ /* 0x000fe40005800000 */
[-C--:B------:R-:W-:Y:S02]  /*7780*/  ISETP.GE.AND P3, PT, R44, R235.reuse, PT ;  /* 0x000000eb2c00720c */ /* 0x080fe40003f66270 */
[----:B------:R-:W-:Y:S02]  /*7790*/  FSEL R5, R5, -INF , !P2 ;  /* 0xff80000005057808 */ /* 0x000fe40005000000 */
[----:B------:R-:W-:Y:S02]  /*77a0*/  FSEL R14, R13, -INF , !P1 ;  /* 0xff8000000d0e7808 */ /* 0x000fe40004800000 */
[----:B------:R-:W-:Y:S02]  /*77b0*/  ISETP.GE.AND P2, PT, R28, R235, PT ;  /* 0x000000eb1c00720c */ /* 0x000fe40003f46270 */
[----:B------:R-:W-:-:S02]  /*77c0*/  FSEL R13, R7, -INF , !P0 ;  /* 0xff800000070d7808 */ /* 0x000fc40004000000 */
[----:B------:R-:W-:Y:S02]  /*77d0*/  FMNMX.FTZ R24, R11, R24, !PT ;  /* 0x000000180b187209 */ /* 0x000fe40007810000 */
[-C--:B------:R-:W-:Y:S02]  /*77e0*/  ISETP.GE.AND P0, PT, R21, R235.reuse, PT ;  /* 0x000000eb1500720c */ /* 0x080fe40003f06270 */
[-C--:B------:R-:W-:Y:S01]  /*77f0*/  ISETP.LT.OR P3, PT, R44, R238.reuse, P3 ;  /* 0x000000ee2c00720c */ /* 0x080fe20001f61670 */
[----:B------:R-:W-:Y:S01]  /*7800*/  IMAD.IADD R44, R239, 0x1, -R44 ;  /* 0x00000001ef2c7824 */ /* 0x000fe200078e0a2c */
[----:B------:R-:W-:Y:S02]  /*7810*/  FSEL R12, R6, -INF , !P5 ;  /* 0xff800000060c7808 */ /* 0x000fe40006800000 */
[----:B------:R-:W-:Y:S02]  /*7820*/  ISETP.GE.AND P5, PT, R20, R235, PT ;  /* 0x000000eb1400720c */ /* 0x000fe40003fa6270 */
[----:B------:R-:W-:-:S02]  /*7830*/  ISETP.LT.OR P2, PT, R28, R238, P2 ;  /* 0x000000ee1c00720c */ /* 0x000fc40001741670 */
[----:B------:R-:W-:Y:S02]  /*7840*/  FMNMX.FTZ R28, R10, R24, !PT ;  /* 0x000000180a1c7209 */ /* 0x000fe40007810000 */
[----:B------:R-:W-:Y:S02]  /*7850*/  ISETP.GE.AND P1, PT, R22, R235, PT ;  /* 0x000000eb1600720c */ /* 0x000fe40003f26270 */
[-C--:B------:R-:W-:Y:S01]  /*7860*/  ISETP.LT.OR P0, PT, R21, R238.reuse, P0 ;  /* 0x000000ee1500720c */ /* 0x080fe20000701670 */
[C---:B------:R-:W-:Y:S01]  /*7870*/  IMAD.IADD R21, R239.reuse, 0x1, -R21 ;  /* 0x00000001ef157824 */ /* 0x040fe200078e0a15 */
[----:B------:R-:W-:Y:S02]  /*7880*/  IABS R24, R25 ;  /* 0x0000001900187213 */ /* 0x000fe40000000000 */
[----:B------:R-:W-:Y:S02]  /*7890*/  FMNMX.FTZ R25, R54, R15, !PT ;  /* 0x0000000f36197209 */ /* 0x000fe40007810000 */
[----:B------:R-:W-:Y:S01]  /*78a0*/  ISETP.LT.OR P5, PT, R20, R238, P5 ;  /* 0x000000ee1400720c */ /* 0x000fe20002fa1670 */
[----:B------:R-:W-:Y:S01]  /*78b0*/  IMAD.IADD R20, R239, 0x1, -R20 ;  /* 0x00000001ef147824 */ /* 0x000fe200078e0a14 */
[----:B------:R-:W-:-:S02]  /*78c0*/  IABS R44, R44 ;  /* 0x0000002c002c7213 */ /* 0x000fc40000000000 */
[----:B------:R-:W-:Y:S01]  /*78d0*/  ISETP.LT.OR P1, PT, R22, R238, P1 ;  /* 0x000000ee1600720c */ /* 0x000fe20000f21670 */
[----:B------:R-:W-:Y:S01]  /*78e0*/  IMAD.IADD R22, R239, 0x1, -R22 ;  /* 0x00000001ef167824 */ /* 0x000fe200078e0a16 */
[----:B------:R-:W-:Y:S02]  /*78f0*/  FMNMX.FTZ R25, R14, R25, !PT ;  /* 0x000000190e197209 */ /* 0x000fe40007810000 */
[----:B------:R-:W-:Y:S02]  /*7900*/  IABS R21, R21 ;  /* 0x0000001500157213 */ /* 0x000fe40000000000 */
[----:B------:R-:W-:Y:S02]  /*7910*/  I2FP.F32.S32 R44, R44 ;  /* 0x0000002c002c7245 */ /* 0x000fe40000201400 */
[----:B------:R-:W-:Y:S02]  /*7920*/  IABS R20, R20 ;  /* 0x0000001400147213 */ /* 0x000fe40000000000 */
[----:B------:R-:W-:Y:S01]  /*7930*/  FMNMX.FTZ R28, R9, R28, !PT ;  /* 0x0000001c091c7209 */ /* 0x000fe20007810000 */
[----:B------:R-:W-:Y:S01]  /*7940*/  FFMA.FTZ R6, R44, -UR23, R42 ;  /* 0x800000172c067c23 */ /* 0x000fe2000801002a */
[----:B------:R-:W-:Y:S01]  /*7950*/  FMNMX.FTZ R25, R13, R25, !PT ;  /* 0x000000190d197209 */ /* 0x000fe20007810000 */
[----:B------:R-:W-:Y:S01]  /*7960*/  LDSM.16.MT88.4 R40, [R224+0x12000] ;  /* 0x01200000e028783b */ /* 0x000fe20000004200 */
[----:B------:R-:W-:-:S02]  /*7970*/  IABS R22, R22 ;  /* 0x0000001600167213 */ /* 0x000fc40000000000 */
[----:B------:R-:W-:Y:S02]  /*7980*/  I2FP.F32.S32 R21, R21 ;  /* 0x0000001500157245 */ /* 0x000fe40000201400 */
[----:B------:R-:W-:Y:S02]  /*7990*/  I2FP.F32.S32 R20, R20 ;  /* 0x0000001400147245 */ /* 0x000fe40000201400 */
[----:B------:R-:W-:Y:S01]  /*79a0*/  FMNMX.FTZ R28, R8, R28, !PT ;  /* 0x0000001c081c7209 */ /* 0x000fe20007810000 */
[----:B------:R-:W-:Y:S01]  /*79b0*/  FFMA.FTZ R21, R21, -UR23, R39 ;  /* 0x8000001715157c23 */ /* 0x000fe20008010027 */
[----:B------:R-:W-:Y:S01]  /*79c0*/  FSEL R7, R47, -INF , !P4 ;  /* 0xff8000002f077808 */ /* 0x000fe20006000000 */
[----:B------:R-:W-:Y:S01]  /*79d0*/  FFMA.FTZ R20, R20, -UR23, R30 ;  /* 0x8000001714147c23 */ /* 0x000fe2000801001e */
[----:B------:R-:W-:Y:S01]  /*79e0*/  FMNMX.FTZ R25, R12, R25, !PT ;  /* 0x000000190c197209 */ /* 0x000fe20007810000 */
[----:B------:R-:W-:Y:S01]  /*79f0*/  IMAD.IADD R30, R239, 0x1, -R36 ;  /* 0x00000001ef1e7824 */ /* 0x000fe200078e0a24 */
[----:B------:R-:W-:-:S02]  /*7a00*/  I2FP.F32.S32 R22, R22 ;  /* 0x0000001600167245 */ /* 0x000fc40000201400 */
[----:B------:R-:W-:Y:S02]  /*7a10*/  FMNMX.FTZ R28, R181, R28, !PT ;  /* 0x0000001cb51c7209 */ /* 0x000fe40007810000 */
[----:B------:R-:W-:Y:S01]  /*7a20*/  FSEL R6, R6, -INF , !P3 ;  /* 0xff80000006067808 */ /* 0x000fe20005800000 */
[----:B------:R-:W-:Y:S01]  /*7a30*/  FFMA.FTZ R22, R22, -UR23, R38 ;  /* 0x8000001716167c23 */ /* 0x000fe20008010026 */
[----:B------:R-:W-:Y:S02]  /*7a40*/  FMNMX.FTZ R25, R7, R25, !PT ;  /* 0x0000001907197209 */ /* 0x000fe40007810000 */
[----:B------:R-:W-:Y:S02]  /*7a50*/  FMNMX.FTZ R28, R182, R28, !PT ;  /* 0x0000001cb61c7209 */ /* 0x000fe40007810000 */
[----:B------:R-:W-:Y:S02]  /*7a60*/  FSEL R186, R21, -INF , !P0 ;  /* 0xff80000015ba7808 */ /* 0x000fe40004000000 */
[----:B------:R-:W-:-:S02]  /*7a70*/  FMNMX.FTZ R21, R6, R25, !PT ;  /* 0x0000001906157209 */ /* 0x000fc40007810000 */
[----:B------:R-:W-:Y:S02]  /*7a80*/  I2FP.F32.S32 R24, R24 ;  /* 0x0000001800187245 */ /* 0x000fe40000201400 */
[----:B------:R-:W-:Y:S02]  /*7a90*/  IABS R30, R30 ;  /* 0x0000001e001e7213 */ /* 0x000fe40000000000 */
[----:B------:R-:W-:Y:S01]  /*7aa0*/  FSEL R185, R22, -INF , !P1 ;  /* 0xff80000016b97808 */ /* 0x000fe20004800000 */
[----:B------:R-:W-:Y:S01]  /*7ab0*/  FFMA.FTZ R27, R24, -UR23, R27 ;  /* 0x80000017181b7c23 */ /* 0x000fe2000801001b */
[----:B------:R-:W-:Y:S01]  /*7ac0*/  FMNMX.FTZ R28, R183, R28, !PT ;  /* 0x0000001cb71c7209 */ /* 0x000fe20007810000 */
[----:B------:R-:W-:Y:S01]  /*7ad0*/  IMAD.IADD R22, R239, 0x1, -R3 ;  /* 0x00000001ef167824 */ /* 0x000fe200078e0a03 */
[----:B------:R-:W-:Y:S02]  /*7ae0*/  ISETP.GE.AND P1, PT, R23, R235, PT ;  /* 0x000000eb1700720c */ /* 0x000fe40003f26270 */
[----:B------:R-:W-:-:S02]  /*7af0*/  FMNMX.FTZ R21, R5, R21, !PT ;  /* 0x0000001505157209 */ /* 0x000fc40007810000 */
[----:B------:R-:W-:Y:S02]  /*7b00*/  IABS R29, R29 ;  /* 0x0000001d001d7213 */ /* 0x000fe40000000000 */
[----:B------:R-:W-:Y:S02]  /*7b10*/  I2FP.F32.S32 R30, R30 ;  /* 0x0000001e001e7245 */ /* 0x000fe40000201400 */
[----:B------:R-:W-:Y:S02]  /*7b20*/  FMNMX.FTZ R24, R184, R28, !PT ;  /* 0x0000001cb8187209 */ /* 0x000fe40007810000 */
[----:B------:R-:W-:Y:S01]  /*7b30*/  ISETP.GE.AND P4, PT, R36, R235, PT ;  /* 0x000000eb2400720c */ /* 0x000fe20003f86270 */
[----:B------:R-:W-:Y:S01]  /*7b40*/  FFMA.FTZ R31, R30, -UR23, R31 ;  /* 0x800000171e1f7c23 */ /* 0x000fe2000801001f */
[----:B------:R-:W-:Y:S01]  /*7b50*/  ISETP.LT.OR P1, PT, R23, R238, P1 ;  /* 0x000000ee1700720c */ /* 0x000fe20000f21670 */
[----:B------:R-:W-:Y:S01]  /*7b60*/  IMAD.IADD R23, R239, 0x1, -R23 ;  /* 0x00000001ef177824 */ /* 0x000fe200078e0a17 */
[----:B------:R-:W-:-:S02]  /*7b70*/  FMNMX.FTZ R21, R185, R21, !PT ;  /* 0x00000015b9157209 */ /* 0x000fc40007810000 */
[----:B------:R-:W-:Y:S02]  /*7b80*/  I2FP.F32.S32 R29, R29 ;  /* 0x0000001d001d7245 */ /* 0x000fe40000201400 */
[----:B------:R-:W-:Y:S02]  /*7b90*/  FMNMX.FTZ R24, R198, R24, !PT ;  /* 0x00000018c6187209 */ /* 0x000fe40007810000 */
[----:B------:R-:W-:Y:S01]  /*7ba0*/  ISETP.GE.AND P3, PT, R33, R235, PT ;  /* 0x000000eb2100720c */ /* 0x000fe20003f66270 */
[----:B------:R-:W-:Y:S01]  /*7bb0*/  FFMA.FTZ R26, R29, -UR23, R26 ;  /* 0x800000171d1a7c23 */ /* 0x000fe2000801001a */
[----:B------:R-:W-:Y:S02]  /*7bc0*/  ISETP.LT.OR P4, PT, R36, R238, P4 ;  /* 0x000000ee2400720c */ /* 0x000fe40002781670 */
[----:B------:R-:W-:Y:S02]  /*7bd0*/  FSEL R187, R20, -INF , !P5 ;  /* 0xff80000014bb7808 */ /* 0x000fe40006800000 */
[----:B------:R-:W-:-:S02]  /*7be0*/  FMNMX.FTZ R21, R186, R21, !PT ;  /* 0x00000015ba157209 */ /* 0x000fc40007810000 */
[----:B------:R-:W-:Y:S02]  /*7bf0*/  IABS R23, R23 ;  /* 0x0000001700177213 */ /* 0x000fe40000000000 */
[----:B------:R-:W-:Y:S02]  /*7c00*/  FMNMX.FTZ R24, R197, R24, !PT ;  /* 0x00000018c5187209 */ /* 0x000fe40007810000 */
[----:B------:R-:W-:Y:S02]  /*7c10*/  ISETP.LT.OR P3, PT, R33, R238, P3 ;  /* 0x000000ee2100720c */ /* 0x000fe40001f61670 */
[----:B------:R-:W-:Y:S02]  /*7c20*/  FSEL R190, R31, -INF , !P4 ;  /* 0xff8000001fbe7808 */ /* 0x000fe40006000000 */
[----:B------:R-:W-:Y:S01]  /*7c30*/  FMNMX.FTZ R21, R187, R21, !PT ;  /* 0x00000015bb157209 */ /* 0x000fe20007810000 */
[----:B------:R-:W-:Y:S01]  /*7c40*/  LDSM.16.MT88.4 R28, [R224+0x10800] ;  /* 0x01080000e01c783b */ /* 0x000fe20000004200 */
[----:B------:R-:W-:-:S02]  /*7c50*/  IABS R22, R22 ;  /* 0x0000001600167213 */ /* 0x000fc40000000000 */
[----:B------:R-:W-:Y:S02]  /*7c60*/  I2FP.F32.S32 R23, R23 ;  /* 0x0000001700177245 */ /* 0x000fe40000201400 */
[----:B------:R-:W-:Y:S02]  /*7c70*/  FMNMX.FTZ R20, R196, R24, !PT ;  /* 0x00000018c4147209 */ /* 0x000fe40007810000 */
[----:B------:R-:W-:Y:S01]  /*7c80*/  FSEL R193, R26, -INF , !P3 ;  /* 0xff8000001ac17808 */ /* 0x000fe20005800000 */
[----:B------:R-:W-:Y:S01]  /*7c90*/  FFMA.FTZ R23, R23, -UR23, R78 ;  /* 0x8000001717177c23 */ /* 0x000fe2000801004e */
[----:B------:R-:W-:Y:S02]  /*7ca0*/  FMNMX.FTZ R24, R190, R21, !PT ;  /* 0x00000015be187209 */ /* 0x000fe40007810000 */
[----:B------:R-:W-:Y:S02]  /*7cb0*/  I2FP.F32.S32 R22, R22 ;  /* 0x0000001600167245 */ /* 0x000fe40000201400 */
[----:B------:R-:W-:-:S02]  /*7cc0*/  ISETP.GE.AND P0, PT, R3, R235, PT ;  /* 0x000000eb0300720c */ /* 0x000fc40003f06270 */
[----:B------:R-:W-:Y:S01]  /*7cd0*/  FSEL R192, R27, -INF , !P2 ;  /* 0xff8000001bc07808 */ /* 0x000fe20005000000 */
[----:B------:R-:W-:Y:S01]  /*7ce0*/  FFMA.FTZ R22, R22, -UR23, R79 ;  /* 0x8000001716167c23 */ /* 0x000fe2000801004f */
[----:B------:R-:W-:Y:S02]  /*7cf0*/  FMNMX.FTZ R24, R193, R24, !PT ;  /* 0x00000018c1187209 */ /* 0x000fe40007810000 */
[----:B------:R-:W-:Y:S02]  /*7d00*/  FMNMX.FTZ R20, R195, R20, !PT ;  /* 0x00000014c3147209 */ /* 0x000fe40007810000 */
[----:B------:R-:W-:Y:S02]  /*7d10*/  ISETP.LT.OR P0, PT, R3, R238, P0 ;  /* 0x000000ee0300720c */ /* 0x000fe40000701670 */
[----:B------:R-:W-:Y:S01]  /*7d20*/  FSEL R191, R23, -INF , !P1 ;  /* 0xff80000017bf7808 */ /* 0x000fe20004800000 */
[----:B------:R-:W1:Y:S01]  /*7d30*/  SHFL.BFLY PT, R21, R20, 0x2, 0x1f ;  /* 0x0c401f0014157f89 */ /* 0x000e6200000e0000 */
[----:B------:R-:W-:-:S02]  /*7d40*/  FMNMX.FTZ R24, R192, R24, !PT ;  /* 0x00000018c0187209 */ /* 0x000fc40007810000 */
[----:B------:R-:W-:Y:S02]  /*7d50*/  FSEL R189, R22, -INF , !P0 ;  /* 0xff80000016bd7808 */ /* 0x000fe40004000000 */
[----:B------:R-:W-:Y:S02]  /*7d60*/  FMNMX.FTZ R22, R191, R24, !PT ;  /* 0x00000018bf167209 */ /* 0x000fe40007810000 */
[----:B------:R-:W-:Y:S02]  /*7d70*/  LDSM.16.MT88.4 R24, [R220+0x10800] ;  /* 0x01080000dc18783b */ /* 0x000fe40000004200 */
[----:B------:R-:W-:-:S05]  /*7d80*/  FMNMX.FTZ R22, R189, R22, !PT ;  /* 0x00000016bd167209 */ /* 0x000fca0007810000 */
[----:B------:R-:W2:Y:S01]  /*7d90*/  SHFL.BFLY PT, R3, R22, 0x2, 0x1f ;  /* 0x0c401f0016037f89 */ /* 0x000ea200000e0000 */
[----:B-1----:R-:W-:-:S05]  /*7da0*/  FMNMX.FTZ R21, R20, R21, !PT ;  /* 0x0000001514157209 */ /* 0x002fca0007810000 */
[----:B------:R-:W1:Y:S01]  /*7db0*/  SHFL.BFLY PT, R164, R21, 0x1, 0x1f ;  /* 0x0c201f0015a47f89 */ /* 0x000e6200000e0000 */
[----:B--2---:R-:W-:-:S05]  /*7dc0*/  FMNMX.FTZ R20, R22, R3, !PT ;  /* 0x0000000316147209 */ /* 0x004fca0007810000 */
[----:B------:R-:W2:Y:S01]  /*7dd0*/  SHFL.BFLY PT, R3, R20, 0x1, 0x1f ;  /* 0x0c201f0014037f89 */ /* 0x000ea200000e0000 */
[----:B-1----:R-:W-:-:S04]  /*7de0*/  FMNMX.FTZ R164, R21, R164, !PT ;  /* 0x000000a415a47209 */ /* 0x002fc80007810000 */
[C---:B------:R-:W-:Y:S01]  /*7df0*/  FSETP.NEU.FTZ.AND P0, PT, R164.reuse, -INF , PT ;  /* 0xff800000a400780b */ /* 0x040fe20003f1d000 */
[----:B------:R-:W-:-:S05]  /*7e00*/  FMUL.FTZ R194, R164, UR18 ;  /* 0x00000012a4c27c20 */ /* 0x000fca0008410000 */
[----:B------:R-:W-:Y:S02]  /*7e10*/  FSEL R194, R194, RZ, P0 ;  /* 0x000000ffc2c27208 */ /* 0x000fe40000000000 */
[----:B--2---:R-:W-:-:S03]  /*7e20*/  FMNMX.FTZ R3, R20, R3, !PT ;  /* 0x0000000314037209 */ /* 0x004fc60007810000 */
[--C-:B------:R-:W-:Y:S01]  /*7e30*/  FFMA.FTZ R172, R11, UR18, -R194.reuse ;  /* 0x000000120bac7c23 */ /* 0x100fe200080108c2 */
[--C-:B------:R-:W-:Y:S01]  /*7e40*/  FFMA.FTZ R171, R10, UR18, -R194.reuse ;  /* 0x000000120aab7c23 */ /* 0x100fe200080108c2 */
[--C-:B------:R-:W-:Y:S01]  /*7e50*/  FFMA.FTZ R169, R9, UR18, -R194.reuse ;  /* 0x0000001209a97c23 */ /* 0x100fe200080108c2 */
[--C-:B------:R-:W-:Y:S01]  /*7e60*/  FFMA.FTZ R2, R8, UR18, -R194.reuse ;  /* 0x0000001208027c23 */ /* 0x100fe200080108c2 */
[C---:B------:R-:W-:Y:S01]  /*7e70*/  FMUL.FTZ R188, R3.reuse, UR18 ;  /* 0x0000001203bc7c20 */ /* 0x040fe20008410000 */
[----:B------:R-:W-:Y:S01]  /*7e80*/  FSETP.NEU.FTZ.AND P0, PT, R3, -INF , PT ;  /* 0xff8000000300780b */ /* 0x000fe20003f1d000 */
[----:B------:R-:W1:Y:S01]  /*7e90*/  LDSM.16.MT88.4 R8, [R220+0x16000] ;  /* 0x01600000dc08783b */ /* 0x000e620000004200 */
[--C-:B------:R-:W-:Y:S01]  /*7ea0*/  FFMA.FTZ R178, R19, UR18, -R194.reuse ;  /* 0x0000001213b27c23 */ /* 0x100fe200080108c2 */
[--C-:B------:R-:W-:Y:S01]  /*7eb0*/  FFMA.FTZ R177, R18, UR18, -R194.reuse ;  /* 0x0000001212b17c23 */ /* 0x100fe200080108c2 */
[----:B------:R-:W-:Y:S01]  /*7ec0*/  FSEL R188, R188, RZ, P0 ;  /* 0x000000ffbcbc7208 */ /* 0x000fe20000000000 */
[--C-:B------:R-:W-:Y:S01]  /*7ed0*/  FFMA.FTZ R176, R17, UR18, -R194.reuse ;  /* 0x0000001211b07c23 */ /* 0x100fe200080108c2 */
[----:B------:R-:W-:Y:S01]  /*7ee0*/  FFMA.FTZ R173, R16, UR18, -R194 ;  /* 0x0000001210ad7c23 */ /* 0x000fe200080108c2 */
[----:B------:R-:W2:Y:S01]  /*7ef0*/  LDSM.16.MT88.4 R20, [R222+0x10800] ;  /* 0x01080000de14783b */ /* 0x000ea20000004200 */
        /* <DEDUP_REMOVED lines=9> */
[----:B------:R-:W-:Y:S01]  /*7f90*/  FFMA.FTZ R0, R5, UR18, -R188 ;  /* 0x0000001205007c23 */ /* 0x000fe200080108bc */
[----:B------:R-:W4:Y:S01]  /*7fa0*/  LDSM.16.MT88.4 R16, [R221+0x10800] ;  /* 0x01080000dd10783b */ /* 0x000f220000004200 */
[--C-:B------:R-:W-:Y:S01]  /*7fb0*/  FFMA.FTZ R181, R181, UR18, -R194.reuse ;  /* 0x00000012b5b57c23 */ /* 0x100fe200080108c2 */
[--C-:B------:R-:W-:Y:S01]  /*7fc0*/  FFMA.FTZ R182, R182, UR18, -R194.reuse ;  /* 0x00000012b6b67c23 */ /* 0x100fe200080108c2 */
[--C-:B------:R-:W-:Y:S01]  /*7fd0*/  FFMA.FTZ R183, R183, UR18, -R194.reuse ;  /* 0x00000012b7b77c23 */ /* 0x100fe200080108c2 */
[----:B------:R-:W-:Y:S01]  /*7fe0*/  LDSM.16.MT88.4 R12, [R222+0x12800] ;  /* 0x01280000de0c783b */ /* 0x000fe20000004200 */
[----:B------:R-:W-:Y:S01]  /*7ff0*/  FFMA.FTZ R184, R184, UR18, -R194 ;  /* 0x00000012b8b87c23 */ /* 0x000fe200080108c2 */
        /* <DEDUP_REMOVED lines=8> */
[----:B------:R-:W5:Y:S01]  /*8080*/  MUFU.EX2 R173, R173 ;  /* 0x000000ad00ad7308 */ /* 0x000f620000000800 */
[----:B---3--:R-:W-:Y:S01]  /*8090*/  F2FP.F16.F32.PACK_AB R128, R177, R178 ;  /* 0x000000b2b180723e */ /* 0x008fe200000000ff */
[----:B------:R-:W-:Y:S01]  /*80a0*/  FFMA.FTZ R249, R195, UR18, -R194 ;  /* 0x00000012c3f97c23 */ /* 0x000fe200080108c2 */
[--C-:B------:R-:W-:Y:S01]  /*80b0*/  FFMA.FTZ R193, R193, UR18, -R188.reuse ;  /* 0x00000012c1c17c23 */ /* 0x100fe200080108bc */
[--C-:B------:R-:W-:Y:S01]  /*80c0*/  FFMA.FTZ R192, R192, UR18, -R188.reuse ;  /* 0x00000012c0c07c23 */ /* 0x100fe200080108bc */
[--C-:B------:R-:W-:Y:S01]  /*80d0*/  FFMA.FTZ R191, R191, UR18, -R188.reuse ;  /* 0x00000012bfbf7c23 */ /* 0x100fe200080108bc */
[----:B------:R-:W-:Y:S01]  /*80e0*/  FFMA.FTZ R248, R189, UR18, -R188 ;  /* 0x00000012bdf87c23 */ /* 0x000fe200080108bc */
[----:B------:R-:W-:Y:S01]  /*80f0*/  FADD.FTZ R177, R178, R177 ;  /* 0x000000b1b2b17221 */ /* 0x000fe20000010000 */
[----:B------:R-:W-:Y:S01]  /*8100*/  MUFU.EX2 R179, R179 ;  /* 0x000000b300b37308 */ /* 0x000fe20000000800 */
[----:B------:R-:W-:-:S04]  /*8110*/  LEA R247, P0, R244, UR14, 0x1 ;  /* 0x0000000ef4f77c11 */ /* 0x000fc8000f8008ff */
[----:B------:R-:W-:-:S03]  /*8120*/  LEA.HI.X R246, R244, UR15, R165, 0x1, P0 ;  /* 0x0000000ff4f67c11 */ /* 0x000fc600080f0ca5 */
[----:B------:R-:W3:Y:S01]  /*8130*/  MUFU.EX2 R180, R180 ;  /* 0x000000b400b47308 */ /* 0x000ee20000000800 */
[----:B-----5:R-:W-:Y:S01]  /*8140*/  F2FP.F16.F32.PACK_AB R130, R173, R176 ;  /* 0x000000b0ad82723e */ /* 0x020fe200000000ff */
[----:B------:R-:W-:-:S04]  /*8150*/  FADD.FTZ R176, R176, R177 ;  /* 0x000000b1b0b07221 */ /* 0x000fc80000010000 */
[----:B------:R-:W-:Y:S02]  /*8160*/  FADD.FTZ R176, R173, R176 ;  /* 0x000000b0adb07221 */ /* 0x000fe40000010000 */
[----:B------:R-:W5:Y:S08]  /*8170*/  MUFU.EX2 R175, R175 ;  /* 0x000000af00af7308 */ /* 0x000f700000000800 */
[----:B------:R-:W1:Y:S01]  /*8180*/  MUFU.EX2 R174, R174 ;  /* 0x000000ae00ae7308 */ /* 0x000e620000000800 */
[----:B---3--:R-:W-:Y:S01]  /*8190*/  F2FP.F16.F32.PACK_AB R129, R180, R179 ;  /* 0x000000b3b481723e */ /* 0x008fe200000000ff */
[----:B------:R-:W-:-:S06]  /*81a0*/  FADD.FTZ R179, R179, R180 ;  /* 0x000000b4b3b37221 */ /* 0x000fcc0000010000 */
[----:B------:R-:W3:Y:S01]  /*81b0*/  MUFU.EX2 R172, R172 ;  /* 0x000000ac00ac7308 */ /* 0x000ee20000000800 */
[----:B-----5:R-:W-:-:S07]  /*81c0*/  FADD.FTZ R179, R175, R179 ;  /* 0x000000b3afb37221 */ /* 0x020fce0000010000 */
[----:B------:R-:W5:Y:S01]  /*81d0*/  MUFU.EX2 R171, R171 ;  /* 0x000000ab00ab7308 */ /* 0x000f620000000800 */
[C---:B-1----:R-:W-:Y:S01]  /*81e0*/  F2FP.F16.F32.PACK_AB R131, R174.reuse, R175 ;  /* 0x000000afae83723e */ /* 0x042fe200000000ff */
[----:B------:R-:W-:-:S06]  /*81f0*/  FADD.FTZ R174, R174, R179 ;  /* 0x000000b3aeae7221 */ /* 0x000fcc0000010000 */
[----:B------:R-:W-:Y:S01]  /*8200*/  HMMA.16816.F32 R160, R128, R156, RZ ;  /* 0x0000009c80a0723c */ /* 0x000fe200000018ff */
[----:B------:R-:W1:Y:S01]  /*8210*/  MUFU.EX2 R169, R169 ;  /* 0x000000a900a97308 */ /* 0x000e620000000800 */
[----:B---3--:R-:W-:-:S04]  /*8220*/  FADD.FTZ R176, R172, R176 ;  /* 0x000000b0acb07221 */ /* 0x008fc80000010000 */
[C---:B------:R-:W-:Y:S03]  /*8230*/  HMMA.16816.F32 R152, R128.reuse, R148, RZ ;  /* 0x000000948098723c */ /* 0x040fe600000018ff */
[----:B------:R-:W3:Y:S01]  /*8240*/  MUFU.EX2 R2, R2 ;  /* 0x0000000200027308 */ /* 0x000ee20000000800 */
[C---:B-----5:R-:W-:Y:S01]  /*8250*/  F2FP.F16.F32.PACK_AB R4, R171.reuse, R172 ;  /* 0x000000acab04723e */ /* 0x060fe200000000ff */
[----:B------:R-:W-:Y:S01]  /*8260*/  FADD.FTZ R171, R171, R176 ;  /* 0x000000b0abab7221 */ /* 0x000fe20000010000 */
[C---:B------:R-:W-:Y:S05]  /*8270*/  HMMA.16816.F32 R144, R128.reuse, R140, RZ ;  /* 0x0000008c8090723c */ /* 0x040fea00000018ff */
[----:B------:R-:W5:Y:S01]  /*8280*/  MUFU.EX2 R170, R170 ;  /* 0x000000aa00aa7308 */ /* 0x000f620000000800 */
[----:B------:R-:W-:Y:S01]  /*8290*/  HMMA.16816.F32 R136, R128, R132, RZ ;  /* 0x000000848088723c */ /* 0x000fe200000018ff */
[----:B-1----:R-:W-:-:S05]  /*82a0*/  FADD.FTZ R171, R169, R171 ;  /* 0x000000aba9ab7221 */ /* 0x002fca0000010000 */
[----:B------:R-:W-:Y:S01]  /*82b0*/  HMMA.16816.F32 R36, R128, R40, RZ ;  /* 0x000000288024723c */ /* 0x000fe200000018ff */
[----:B------:R-:W1:Y:S01]  /*82c0*/  MUFU.EX2 R168, R168 ;  /* 0x000000a800a87308 */ /* 0x000e620000000800 */
[C---:B---3--:R-:W-:Y:S01]  /*82d0*/  F2FP.F16.F32.PACK_AB R6, R2.reuse, R169 ;  /* 0x000000a90206723e */ /* 0x048fe200000000ff */
[----:B------:R-:W-:-:S03]  /*82e0*/  FADD.FTZ R171, R2, R171 ;  /* 0x000000ab02ab7221 */ /* 0x000fc60000010000 */
[C---:B------:R-:W-:Y:S03]  /*82f0*/  HMMA.16816.F32 R44, R128.reuse, R48, RZ ;  /* 0x00000030802c723c */ /* 0x040fe600000018ff */
[----:B------:R-:W-:Y:S01]  /*8300*/  MUFU.EX2 R33, R33 ;  /* 0x0000002100217308 */ /* 0x000fe20000000800 */
[----:B-----5:R-:W-:Y:S02]  /*8310*/  FADD.FTZ R174, R170, R174 ;  /* 0x000000aeaaae7221 */ /* 0x020fe40000010000 */
[C---:B------:R-:W-:Y:S05]  /*8320*/  HMMA.16816.F32 R52, R128.reuse, R56, RZ ;  /* 0x000000388034723c */ /* 0x040fea00000018ff */
[----:B------:R-:W3:Y:S01]  /*8330*/  MUFU.EX2 R0, R0 ;  /* 0x0000000000007308 */ /* 0x000ee20000000800 */
[----:B------:R-:W-:Y:S01]  /*8340*/  HMMA.16816.F32 R60, R128, R64, RZ ;  /* 0x00000040803c723c */ /* 0x000fe200000018ff */
[C---:B-1----:R-:W-:Y:S01]  /*8350*/  F2FP.F16.F32.PACK_AB R5, R168.reuse, R170 ;  /* 0x000000aaa805723e */ /* 0x042fe200000000ff */
[----:B------:R-:W-:-:S04]  /*8360*/  FADD.FTZ R174, R168, R174 ;  /* 0x000000aea8ae7221 */ /* 0x000fc80000010000 */
[C---:B------:R-:W-:Y:S01]  /*8370*/  HMMA.16816.F32 R68, R128.reuse, R72, RZ ;  /* 0x000000488044723c */ /* 0x040fe200000018ff */
[----:B------:R-:W-:Y:S05]  /*8380*/  MUFU.EX2 R181, R181 ;  /* 0x000000b500b57308 */ /* 0x000fea0000000800 */
[C---:B------:R-:W-:Y:S03]  /*8390*/  HMMA.16816.F32 R76, R128.reuse, R80, RZ ;  /* 0x00000050804c723c */ /* 0x040fe600000018ff */
[----:B------:R-:W-:Y:S01]  /*83a0*/  MUFU.EX2 R182, R182 ;  /* 0x000000b600b67308 */ /* 0x000fe20000000800 */
[C---:B---3--:R-:W-:Y:S01]  /*83b0*/  F2FP.F16.F32.PACK_AB R7, R0.reuse, R33 ;  /* 0x000000210007723e */ /* 0x048fe200000000ff */
[----:B------:R-:W-:Y:S01]  /*83c0*/  FADD.FTZ R33, R33, R174 ;  /* 0x000000ae21217221 */ /* 0x000fe20000010000 */
[----:B------:R-:W-:Y:S03]  /*83d0*/  HMMA.16816.F32 R84, R128, R88, RZ ;  /* 0x000000588054723c */ /* 0x000fe600000018ff */
[----:B------:R-:W-:-:S02]  /*83e0*/  FADD.FTZ R33, R0, R33 ;  /* 0x0000002100217221 */ /* 0x000fc40000010000 */
[----:B------:R-:W-:Y:S01]  /*83f0*/  MUFU.EX2 R183, R183 ;  /* 0x000000b700b77308 */ /* 0x000fe20000000800 */
[C---:B------:R-:W-:Y:S06]  /*8400*/  HMMA.16816.F32 R92, R128.reuse, R96, RZ ;  /* 0x00000060805c723c */ /* 0x040fec00000018ff */
[C---:B------:R-:W-:Y:S01]  /*8410*/  HMMA.16816.F32 R100, R128.reuse, R104, RZ ;  /* 0x000000688064723c */ /* 0x040fe200000018ff */
[----:B------:R-:W-:Y:S05]  /*8420*/  MUFU.EX2 R184, R184 ;  /* 0x000000b800b87308 */ /* 0x000fea0000000800 */
[C---:B------:R-:W-:Y:S03]  /*8430*/  HMMA.16816.F32 R108, R128.reuse, R112, RZ ;  /* 0x00000070806c723c */ /* 0x040fe600000018ff */
[----:B------:R-:W1:Y:S03]  /*8440*/  MUFU.EX2 R185, R185 ;  /* 0x000000b900b97308 */ /* 0x000e660000000800 */
[C---:B------:R-:W-:Y:S05]  /*8450*/  HMMA.16816.F32 R116, R128.reuse, R120, RZ ;  /* 0x000000788074723c */ /* 0x040fea00000018ff */
[----:B------:R-:W3:Y:S01]  /*8460*/  MUFU.EX2 R186, R186 ;  /* 0x000000ba00ba7308 */ /* 0x000ee20000000800 */
[C---:B------:R-:W-:Y:S06]  /*8470*/  HMMA.16816.F32 R156, R128.reuse, R158, RZ ;  /* 0x0000009e809c723c */ /* 0x040fec00000018ff */
[----:B------:R-:W-:Y:S01]  /*8480*/  HMMA.16816.F32 R148, R128, R150, RZ ;  /* 0x000000968094723c */ /* 0x000fe200000018ff */
[----:B------:R-:W-:Y:S01]  /*8490*/  MUFU.EX2 R187, R187 ;  /* 0x000000bb00bb7308 */ /* 0x000fe20000000800 */
[----:B-1----:R-:W-:-:S04]  /*84a0*/  FADD.FTZ R33, R185, R33 ;  /* 0x00000021b9217221 */ /* 0x002fc80000010000 */
[C---:B------:R-:W-:Y:S03]  /*84b0*/  HMMA.16816.F32 R140, R128.reuse, R142, RZ ;  /* 0x0000008e808c723c */ /* 0x040fe600000018ff */
[----:B------:R-:W1:Y:S03]  /*84c0*/  MUFU.EX2 R190, R190 ;  /* 0x000000be00be7308 */ /* 0x000e660000000800 */
        /* <DEDUP_REMOVED lines=68> */
[C---:B------:R-:W-:Y:S06]  /*8910*/  HMMA.16816.F32 R124, R4.reuse, R24, R124 ;  /* 0x00000018047c723c */ /* 0x040fec000000187c */
[----:B------:R-:W-:Y:S01]  /*8920*/  HMMA.16816.F32 R128, R4, R26, R128 ;  /* 0x0000001a0480723c */ /* 0x000fe20000001880 */
[----:B------:R-:W1:Y:S06]  /*8930*/  LDSM.16.MT88.4 R24, [R224+0x13000] ;  /* 0x01300000e018783b */ /* 0x000e6c0000004200 */
        /* <DEDUP_REMOVED lines=12> */
[----:B-----5:R-:W-:Y:S01]  /*8a00*/  FADD.FTZ R184, R198, R184 ;  /* 0x000000b8c6b87221 */ /* 0x020fe20000010000 */
[----:B------:R-:W-:Y:S01]  /*8a10*/  HMMA.16816.F32 R156, R4, R22, R156 ;  /* 0x00000016049c723c */ /* 0x000fe2000000189c */
[----:B------:R-:W2:Y:S01]  /*8a20*/  LDSM.16.MT88.4 R20, [R222+0x13000] ;  /* 0x01300000de14783b */ /* 0x000ea20000004200 */
[----:B------:R-:W-:Y:S01]  /*8a30*/  FADD.FTZ R186, R193, R186 ;  /* 0x000000bac1ba7221 */ /* 0x000fe20000010000 */
[----:B------:R-:W-:-:S03]  /*8a40*/  FADD.FTZ R184, R197, R184 ;  /* 0x000000b8c5b87221 */ /* 0x000fc60000010000 */
[----:B---3--:R-:W-:Y:S01]  /*8a50*/  HMMA.16816.F32 R144, R4, R8, R144 ;  /* 0x000000080490723c */ /* 0x008fe20000001890 */
[----:B------:R-:W-:Y:S01]  /*8a60*/  FADD.FTZ R186, R192, R186 ;  /* 0x000000bac0ba7221 */ /* 0x000fe20000010000 */
[----:B------:R-:W-:-:S03]  /*8a70*/  FADD.FTZ R184, R196, R184 ;  /* 0x000000b8c4b87221 */ /* 0x000fc60000010000 */
[----:B------:R-:W-:Y:S01]  /*8a80*/  FADD.FTZ R186, R191, R186 ;  /* 0x000000babfba7221 */ /* 0x000fe20000010000 */
        /* <DEDUP_REMOVED lines=41> */
[C---:B--2---:R-:W-:Y:S06]  /*8d20*/  HMMA.16816.F32 R124, R4.reuse, R20, R124 ;  /* 0x00000014047c723c */ /* 0x044fec000000187c */
        /* <DEDUP_REMOVED lines=8> */
[C---:B---3--:R-:W-:Y:S06]  /*8db0*/  HMMA.16816.F32 R152, R4.reuse, R8, R152 ;  /* 0x000000080498723c */ /* 0x048fec0000001898 */
        /* <DEDUP_REMOVED lines=38> */
[C---:B------:R-:W-:Y:S06]  /*9020*/  HMMA.16816.F32 R120, R4.reuse, R14, R120 ;  /* 0x0000000e0478723c */ /* 0x040fec0000001878 */
[C---:B--2---:R-:W-:Y:S06]  /*9030*/  HMMA.16816.F32 R124, R4.reuse, R8, R124 ;  /* 0x00000008047c723c */ /* 0x044fec000000187c */
        /* <DEDUP_REMOVED lines=82> */
.L_x_6453:
[----:B------:R-:W-:-:S04]  /*9560*/  ULEA UR4, -UR6, URZ, 0x6 ;  /* 0x0000003f06047291 */ /* 0x000fc8000f8e313f */
[----:B------:R-:W-:Y:S02]  /*9570*/  USHF.R.S32.HI UR7, URZ, 0x1f, UR4 ;  /* 0x0000001f3f077899 */ /* 0x000fe40008011404 */
[----:B------:R-:W-:-:S04]  /*9580*/  MOV R4, UR4 ;  /* 0x0000000400047c02 */ /* 0x000fc80008000f00 */
[----:B------:R-:W-:-:S07]  /*9590*/  MOV R0, UR7 ;  /* 0x0000000700007c02 */ /* 0x000fce0008000f00 */
.L_x_6454:
        /* <DEDUP_REMOVED lines=123> */
[----:B------:R-:W-:Y:S02]  /*9d50*/  @!P3 LDGSTS.E.BYPASS.LTC128B.128 [R234+0x15000], desc[UR26][R8.64+0x100] ;  /* 0x1500010008eabfae */ /* 0x000fe4000b901d5a */
[----:B------:R-:W-:-:S02]  /*9d60*/  IMAD R0, R0, 0x40, R243 ;  /* 0x0000004000007824 */ /* 0x000fc400078e02f3 */
[----:B------:R-:W-:Y:S02]  /*9d70*/  @P2 STS.128 [R234+0x17000], RZ ;  /* 0x017000ffea002388 */ /* 0x000fe40000000c00 */
[C---:B------:R-:W-:Y:S01]  /*9d80*/  VIADD R2, R0.reuse, 0x1 ;  /* 0x0000000100027836 */ /* 0x040fe20000000000 */
[CC--:B------:R-:W-:Y:S01]  /*9d90*/  ISETP.GE.AND P1, PT, R0.reuse, R240.reuse, PT ;  /* 0x000000f00000720c */ /* 0x0c0fe20003f26270 */
[----:B------:R-:W-:Y:S01]  /*9da0*/  @!PT LDS RZ, [RZ] ;  /* 0x00000000fffff984 */ /* 0x000fe20000000800 */
[----:B------:R-:W-:Y:S01]  /*9db0*/  @!PT LDS RZ, [RZ] ;  /* 0x00000000fffff984 */ /* 0x000fe20000000800 */
[----:B------:R-:W-:Y:S01]  /*9dc0*/  @!PT LDS RZ, [RZ] ;  /* 0x00000000fffff984 */ /* 0x000fe20000000800 */
[----:B------:R-:W-:Y:S01]  /*9dd0*/  @!P2 LDGSTS.E.BYPASS.LTC128B.128 [R234+0x17000], desc[UR26][R28.64+0x180] ;  /* 0x170001801ceaafae */ /* 0x000fe2000b901d5a */
[C---:B------:R-:W-:Y:S02]  /*9de0*/  ISETP.GE.AND P0, PT, R0.reuse, R235, PT ;  /* 0x000000eb0000720c */ /* 0x040fe40003f06270 */
[-C--:B------:R-:W-:Y:S01]  /*9df0*/  ISETP.LT.OR P1, PT, R0, R241.reuse, P1 ;  /* 0x000000f10000720c */ /* 0x080fe20000f21670 */
[----:B------:R-:W-:Y:S01]  /*9e00*/  @P5 STS.128 [R234+0x11800], RZ ;  /* 0x011800ffea005388 */ /* 0x000fe20000000c00 */
[----:B------:R-:W-:Y:S02]  /*9e10*/  ISETP.GE.AND P6, PT, R2, R240, PT ;  /* 0x000000f00200720c */ /* 0x000fe40003fc6270 */
[----:B------:R-:W-:Y:S01]  /*9e20*/  ISETP.LT.OR P0, PT, R0, R238, P0 ;  /* 0x000000ee0000720c */ /* 0x000fe20000701670 */
[----:B------:R-:W-:Y:S01]  /*9e30*/  @!PT LDS RZ, [RZ] ;  /* 0x00000000fffff984 */ /* 0x000fe20000000800 */
[----:B------:R-:W-:Y:S01]  /*9e40*/  @!PT LDS RZ, [RZ] ;  /* 0x00000000fffff984 */ /* 0x000fe20000000800 */
[----:B------:R-:W-:Y:S01]  /*9e50*/  @!PT LDS RZ, [RZ] ;  /* 0x00000000fffff984 */ /* 0x000fe20000000800 */
[----:B------:R-:W-:Y:S01]  /*9e60*/  @!P5 LDGSTS.E.BYPASS.LTC128B.128 [R234+0x11800], desc[UR26][R30.64] ;  /* 0x118000001eeadfae */ /* 0x000fe2000b901d5a */
[----:B------:R-:W-:-:S03]  /*9e70*/  ISETP.LT.OR P6, PT, R2, R241, P6 ;  /* 0x000000f10200720c */ /* 0x000fc600037c1670 */
        /* <DEDUP_REMOVED lines=18> */
[----:B------:R-:W-:Y:S01]  /*9fa0*/  LDSM.16.M88.4 R12, [R229+0x9800] ;  /* 0x00980000e50c783b */ /* 0x000fe20000000200 */
[----:B---3--:R-:W-:-:S03]  /*9fb0*/  IMAD.IADD R167, R242, 0x1, -R2 ;  /* 0x00000001f2a77824 */ /* 0x008fc600078e0a02 */
[----:B------:R-:W-:Y:S04]  /*9fc0*/  LDSM.16.M88.4 R180, [R228] ;  /* 0x00000000e4b4783b */ /* 0x000fe80000000200 */
[----:B------:R-:W-:Y:S04]  /*9fd0*/  LDSM.16.M88.4 R8, [R227] ;  /* 0x00000000e308783b */ /* 0x000fe80000000200 */
[----:B----4-:R-:W3:Y:S04]  /*9fe0*/  LDSM.16.M88.4 R32, [R229+0x8000] ;  /* 0x00800000e520783b */ /* 0x010ee80000000200 */
[----:B------:R-:W4:Y:S04]  /*9ff0*/  LDSM.16.M88.4 R172, [R219] ;  /* 0x00000000dbac783b */ /* 0x000f280000000200 */
[----:B------:R-:W5:Y:S04]  /*a000*/  LDSM.16.M88.4 R168, [R218] ;  /* 0x00000000daa8783b */ /* 0x000f680000000200 */
[----:B------:R-:W5:Y:S04]  /*a010*/  LDSM.16.M88.4 R192, [R217] ;  /* 0x00000000d9c0783b */ /* 0x000f680000000200 */
[----:B------:R-:W-:Y:S01]  /*a020*/  LDSM.16.M88.4 R176, [R223+0x8800] ;  /* 0x00880000dfb0783b */ /* 0x000fe20000000200 */
[C---:B-1----:R-:W-:Y:S03]  /*a030*/  HMMA.16816.F32 R28, R184.reuse, R24, RZ ;  /* 0x00000018b81c723c */ /* 0x042fe600000018ff */
[----:B------:R-:W-:Y:S04]  /*a040*/  LDSM.16.M88.4 R196, [R228+0x6000] ;  /* 0x00600000e4c4783b */ /* 0x000fe80000000200 */
[----:B------:R-:W-:Y:S01]  /*a050*/  LDSM.16.M88.4 R200, [R223+0xe000] ;  /* 0x00e00000dfc8783b */ /* 0x000fe20000000200 */
[C---:B------:R-:W-:Y:S03]  /*a060*/  HMMA.16816.F32 R24, R184.reuse, R26, RZ ;  /* 0x0000001ab818723c */ /* 0x040fe600000018ff */
[----:B------:R-:W0:Y:S03]  /*a070*/  LDGDEPBAR ;  /* 0x00000000000079af */ /* 0x000e260000000000 */
[C---:B--2---:R-:W-:Y:S06]  /*a080*/  HMMA.16816.F32 R20, R184.reuse, R16, RZ ;  /* 0x00000010b814723c */ /* 0x044fec00000018ff */
[C---:B------:R-:W-:Y:S06]  /*a090*/  HMMA.16816.F32 R16, R184.reuse, R18, RZ ;  /* 0x00000012b810723c */ /* 0x040fec00000018ff */
[C---:B---3--:R-:W-:Y:S06]  /*a0a0*/  HMMA.16816.F32 R4, R184.reuse, R32, RZ ;  /* 0x00000020b804723c */ /* 0x048fec00000018ff */
[C---:B------:R-:W-:Y:S06]  /*a0b0*/  HMMA.16816.F32 R32, R184.reuse, R34, RZ ;  /* 0x00000022b820723c */ /* 0x040fec00000018ff */
[C---:B------:R-:W-:Y:S06]  /*a0c0*/  HMMA.16816.F32 R188, R184.reuse, R12, RZ ;  /* 0x0000000cb8bc723c */ /* 0x040fec00000018ff */
[----:B------:R-:W-:Y:S01]  /*a0d0*/  HMMA.16816.F32 R184, R184, R14, RZ ;  /* 0x0000000eb8b8723c */ /* 0x000fe200000018ff */
[----:B------:R-:W-:Y:S05]  /*a0e0*/  LDSM.16.M88.4 R12, [R226] ;  /* 0x00000000e20c783b */ /* 0x000fea0000000200 */
[C---:B------:R-:W-:Y:S06]  /*a0f0*/  HMMA.16816.F32 R4, R180.reuse, R8, R4 ;  /* 0x00000008b404723c */ /* 0x040fec0000001804 */
[C---:B------:R-:W-:Y:S01]  /*a100*/  HMMA.16816.F32 R32, R180.reuse, R10, R32 ;  /* 0x0000000ab420723c */ /* 0x040fe20000001820 */
[----:B------:R-:W1:Y:S05]  /*a110*/  LDSM.16.M88.4 R8, [R223+0x8000] ;  /* 0x00800000df08783b */ /* 0x000e6a0000000200 */
[C---:B----4-:R-:W-:Y:S06]  /*a120*/  HMMA.16816.F32 R28, R180.reuse, R172, R28 ;  /* 0x000000acb41c723c */ /* 0x050fec000000181c */
[C---:B------:R-:W-:Y:S01]  /*a130*/  HMMA.16816.F32 R24, R180.reuse, R174, R24 ;  /* 0x000000aeb418723c */ /* 0x040fe20000001818 */
[----:B------:R-:W2:Y:S05]  /*a140*/  LDSM.16.M88.4 R172, [R223+0x9000] ;  /* 0x00900000dfac783b */ /* 0x000eaa0000000200 */
[C---:B-----5:R-:W-:Y:S06]  /*a150*/  HMMA.16816.F32 R20, R180.reuse, R168, R20 ;  /* 0x000000a8b414723c */ /* 0x060fec0000001814 */
[C---:B------:R-:W-:Y:S01]  /*a160*/  HMMA.16816.F32 R16, R180.reuse, R170, R16 ;  /* 0x000000aab410723c */ /* 0x040fe20000001810 */
[----:B------:R-:W3:Y:S05]  /*a170*/  LDSM.16.M88.4 R168, [R223+0x9800] ;  /* 0x00980000dfa8783b */ /* 0x000eea0000000200 */
[C---:B------:R-:W-:Y:S06]  /*a180*/  HMMA.16816.F32 R188, R180.reuse, R192, R188 ;  /* 0x000000c0b4bc723c */ /* 0x040fec00000018bc */
[----:B------:R-:W-:Y:S01]  /*a190*/  HMMA.16816.F32 R184, R180, R194, R184 ;  /* 0x000000c2b4b8723c */ /* 0x000fe200000018b8 */
[----:B------:R-:W-:Y:S04]  /*a1a0*/  LDSM.16.M88.4 R192, [R216] ;  /* 0x00000000d8c0783b */ /* 0x000fe80000000200 */
[----:B------:R-:W-:Y:S01]  /*a1b0*/  LDSM.16.M88.4 R180, [R216+0x800] ;  /* 0x00080000d8b4783b */ /* 0x000fe20000000200 */
[C---:B-1----:R-:W-:Y:S06]  /*a1c0*/  HMMA.16816.F32 R4, R12.reuse, R8, R4 ;  /* 0x000000080c04723c */ /* 0x042fec0000001804 */
[C---:B------:R-:W-:Y:S01]  /*a1d0*/  HMMA.16816.F32 R32, R12.reuse, R10, R32 ;  /* 0x0000000a0c20723c */ /* 0x040fe20000001820 */
[----:B------:R-:W1:Y:S05]  /*a1e0*/  LDSM.16.M88.4 R8, [R225] ;  /* 0x00000000e108783b */ /* 0x000e6a0000000200 */
[C---:B------:R-:W-:Y:S06]  /*a1f0*/  HMMA.16816.F32 R28, R12.reuse, R176, R28 ;  /* 0x000000b00c1c723c */ /* 0x040fec000000181c */
[C---:B------:R-:W-:Y:S01]  /*a200*/  HMMA.16816.F32 R24, R12.reuse, R178, R24 ;  /* 0x000000b20c18723c */ /* 0x040fe20000001818 */
[----:B------:R-:W4:Y:S05]  /*a210*/  LDSM.16.M88.4 R176, [R216+0x1000] ;  /* 0x00100000d8b0783b */ /* 0x000f2a0000000200 */
        /* <DEDUP_REMOVED lines=13> */
[C---:B----4-:R-:W-:Y:S06]  /*a2f0*/  HMMA.16816.F32 R20, R8.reuse, R176, R20 ;  /* 0x000000b00814723c */ /* 0x050fec0000001814 */
[C---:B------:R-:W-:Y:S01]  /*a300*/  HMMA.16816.F32 R16, R8.reuse, R178, R16 ;  /* 0x000000b20810723c */ /* 0x040fe20000001810 */
[----:B------:R-:W4:Y:S05]  /*a310*/  LDSM.16.M88.4 R176, [R229+0xb800] ;  /* 0x00b80000e5b0783b */ /* 0x000f2a0000000200 */
[C---:B--2---:R-:W-:Y:S06]  /*a320*/  HMMA.16816.F32 R188, R8.reuse, R172, R188 ;  /* 0x000000ac08bc723c */ /* 0x044fec00000018bc */
        /* <DEDUP_REMOVED lines=9> */
[C---:B-----5:R-:W-:Y:S06]  /*a3c0*/  HMMA.16816.F32 R20, R12.reuse, R180, R20 ;  /* 0x000000b40c14723c */ /* 0x060fec0000001814 */
[C---:B------:R-:W-:Y:S01]  /*a3d0*/  HMMA.16816.F32 R16, R12.reuse, R182, R16 ;  /* 0x000000b60c10723c */ /* 0x040fe20000001810 */
[----:B------:R-:W-:Y:S05]  /*a3e0*/  LDSM.16.M88.4 R180, [R226+0x2000] ;  /* 0x00200000e2b4783b */ /* 0x000fea0000000200 */
[C---:B----4-:R-:W-:Y:S06]  /*a3f0*/  HMMA.16816.F32 R188, R12.reuse, R176, R188 ;  /* 0x000000b00cbc723c */ /* 0x050fec00000018bc */
[----:B------:R-:W-:Y:S01]  /*a400*/  HMMA.16816.F32 R184, R12, R178, R184 ;  /* 0x000000b20cb8723c */ /* 0x000fe200000018b8 */
[----:B------:R-:W4:Y:S04]  /*a410*/  LDSM.16.M88.4 R12, [R223+0xa800] ;  /* 0x00a80000df0c783b */ /* 0x000f280000000200 */
[----:B------:R-:W-:Y:S01]  /*a420*/  LDSM.16.M88.4 R176, [R212] ;  /* 0x00000000d4b0783b */ /* 0x000fe20000000200 */
[C---:B--2---:R-:W-:Y:S06]  /*a430*/  HMMA.16816.F32 R4, R172.reuse, R8, R4 ;  /* 0x00000008ac04723c */ /* 0x044fec0000001804 */
[C---:B------:R-:W-:Y:S01]  /*a440*/  HMMA.16816.F32 R32, R172.reuse, R10, R32 ;  /* 0x0000000aac20723c */ /* 0x040fe20000001820 */
[----:B------:R-:W2:Y:S05]  /*a450*/  LDSM.16.M88.4 R8, [R223+0xa000] ;  /* 0x00a00000df08783b */ /* 0x000eaa0000000200 */
[C---:B---3--:R-:W-:Y:S06]  /*a460*/  HMMA.16816.F32 R28, R172.reuse, R168, R28 ;  /* 0x000000a8ac1c723c */ /* 0x048fec000000181c */
[C---:B------:R-:W-:Y:S01]  /*a470*/  HMMA.16816.F32 R24, R172.reuse, R170, R24 ;  /* 0x000000aaac18723c */ /* 0x040fe20000001818 */
[----:B------:R-:W3:Y:S05]  /*a480*/  LDSM.16.M88.4 R168, [R223+0xb000] ;  /* 0x00b00000dfa8783b */ /* 0x000eea0000000200 */
[C---:B-1----:R-:W-:Y:S06]  /*a490*/  HMMA.16816.F32 R20, R172.reuse, R192, R20 ;  /* 0x000000c0ac14723c */ /* 0x042fec0000001814 */
[----:B------:R-:W-:Y:S01]  /*a4a0*/  HMMA.16816.F32 R16, R172, R194, R16 ;  /* 0x000000c2ac10723c */ /* 0x000fe20000001810 */
[----:B------:R-:W1:Y:S05]  /*a4b0*/  LDSM.16.M88.4 R192, [R223+0xb800] ;  /* 0x00b80000dfc0783b */ /* 0x000e6a0000000200 */
[C---:B----4-:R-:W-:Y:S06]  /*a4c0*/  HMMA.16816.F32 R28, R180.reuse, R12, R28 ;  /* 0x0000000cb41c723c */ /* 0x050fec000000181c */
[C---:B------:R-:W-:Y:S01]  /*a4d0*/  HMMA.16816.F32 R24, R180.reuse, R14, R24 ;  /* 0x0000000eb418723c */ /* 0x040fe20000001818 */
[----:B------:R-:W-:Y:S05]  /*a4e0*/  LDSM.16.M88.4 R12, [R216+0x2800] ;  /* 0x00280000d80c783b */ /* 0x000fea0000000200 */
[C---:B--2---:R-:W-:Y:S06]  /*a4f0*/  HMMA.16816.F32 R4, R180.reuse, R8, R4 ;  /* 0x00000008b404723c */ /* 0x044fec0000001804 */
[----:B------:R-:W-:Y:S01]  /*a500*/  HMMA.16816.F32 R32, R180, R10, R32 ;  /* 0x0000000ab420723c */ /* 0x000fe20000001820 */
[----:B------:R-:W2:Y:S05]  /*a510*/  LDSM.16.M88.4 R8, [R225+0x2000] ;  /* 0x00200000e108783b */ /* 0x000eaa0000000200 */
[C---:B------:R-:W-:Y:S06]  /*a520*/  HMMA.16816.F32 R188, R172.reuse, R176, R188 ;  /* 0x000000b0acbc723c */ /* 0x040fec00000018bc */
[----:B------:R-:W-:Y:S01]  /*a530*/  HMMA.16816.F32 R184, R172, R178, R184 ;  /* 0x000000b2acb8723c */ /* 0x000fe200000018b8 */
[----:B------:R-:W4:Y:S04]  /*a540*/  LDSM.16.M88.4 R176, [R216+0x2000] ;  /* 0x00200000d8b0783b */ /* 0x000f280000000200 */
[----:B------:R-:W5:Y:S01]  /*a550*/  LDSM.16.M88.4 R172, [R216+0x3000] ;  /* 0x00300000d8ac783b */ /* 0x000f620000000200 */
[C---:B---3--:R-:W-:Y:S06]  /*a560*/  HMMA.16816.F32 R20, R180.reuse, R168, R20 ;  /* 0x000000a8b414723c */ /* 0x048fec0000001814 */
        /* <DEDUP_REMOVED lines=18> */
[----:B------:R-:W3:Y:S01]  /*a690*/  LDSM.16.M88.4 R8, [R211] ;  /* 0x00000000d308783b */ /* 0x000ee20000000200 */
[C---:B-1----:R-:W-:Y:S06]  /*a6a0*/  HMMA.16816.F32 R4, R12.reuse, R192, R4 ;  /* 0x000000c00c04723c */ /* 0x042fec0000001804 */
[C---:B------:R-:W-:Y:S01]  /*a6b0*/  HMMA.16816.F32 R32, R12.reuse, R194, R32 ;  /* 0x000000c20c20723c */ /* 0x040fe20000001820 */
[----:B------:R-:W1:Y:S05]  /*a6c0*/  LDSM.16.M88.4 R192, [R210] ;  /* 0x00000000d2c0783b */ /* 0x000e6a0000000200 */
[C---:B------:R-:W-:Y:S06]  /*a6d0*/  HMMA.16816.F32 R28, R12.reuse, R180, R28 ;  /* 0x000000b40c1c723c */ /* 0x040fec000000181c */
[C---:B------:R-:W-:Y:S01]  /*a6e0*/  HMMA.16816.F32 R24, R12.reuse, R182, R24 ;  /* 0x000000b60c18723c */ /* 0x040fe20000001818 */
[----:B------:R-:W5:Y:S05]  /*a6f0*/  LDSM.16.M88.4 R180, [R209] ;  /* 0x00000000d1b4783b */ /* 0x000f6a0000000200 */
[C---:B--2---:R-:W-:Y:S06]  /*a700*/  HMMA.16816.F32 R20, R12.reuse, R176, R20 ;  /* 0x000000b00c14723c */ /* 0x044fec0000001814 */
[C---:B------:R-:W-:Y:S01]  /*a710*/  HMMA.16816.F32 R16, R12.reuse, R178, R16 ;  /* 0x000000b20c10723c */ /* 0x040fe20000001810 */
[----:B------:R-:W2:Y:S05]  /*a720*/  LDSM.16.M88.4 R176, [R208] ;  /* 0x00000000d0b0783b */ /* 0x000eaa0000000200 */
[C---:B----4-:R-:W-:Y:S06]  /*a730*/  HMMA.16816.F32 R188, R12.reuse, R172, R188 ;  /* 0x000000ac0cbc723c */ /* 0x050fec00000018bc */
[----:B------:R-:W-:Y:S01]  /*a740*/  HMMA.16816.F32 R184, R12, R174, R184 ;  /* 0x000000ae0cb8723c */ /* 0x000fe200000018b8 */
[----:B------:R-:W-:Y:S04]  /*a750*/  LDSM.16.M88.4 R172, [R226+0x4000] ;  /* 0x00400000e2ac783b */ /* 0x000fe80000000200 */
[----:B------:R-:W4:Y:S01]  /*a760*/  LDSM.16.M88.4 R12, [R223+0xc000] ;  /* 0x00c00000df0c783b */ /* 0x000f220000000200 */
[C---:B---3--:R-:W-:Y:S06]  /*a770*/  HMMA.16816.F32 R4, R168.reuse, R8, R4 ;  /* 0x00000008a804723c */ /* 0x048fec0000001804 */
[C---:B------:R-:W-:Y:S01]  /*a780*/  HMMA.16816.F32 R32, R168.reuse, R10, R32 ;  /* 0x0000000aa820723c */ /* 0x040fe20000001820 */
[----:B------:R-:W3:Y:S05]  /*a790*/  LDSM.16.M88.4 R8, [R223+0xc800] ;  /* 0x00c80000df08783b */ /* 0x000eea0000000200 */
[C---:B-1----:R-:W-:Y:S06]  /*a7a0*/  HMMA.16816.F32 R28, R168.reuse, R192, R28 ;  /* 0x000000c0a81c723c */ /* 0x042fec000000181c */
[C---:B------:R-:W-:Y:S01]  /*a7b0*/  HMMA.16816.F32 R24, R168.reuse, R194, R24 ;  /* 0x000000c2a818723c */ /* 0x040fe20000001818 */
[----:B------:R-:W1:Y:S05]  /*a7c0*/  LDSM.16.M88.4 R192, [R223+0xd000] ;  /* 0x00d00000dfc0783b */ /* 0x000e6a0000000200 */
[C---:B-----5:R-:W-:Y:S06]  /*a7d0*/  HMMA.16816.F32 R20, R168.reuse, R180, R20 ;  /* 0x000000b4a814723c */ /* 0x060fec0000001814 */
[C---:B------:R-:W-:Y:S01]  /*a7e0*/  HMMA.16816.F32 R16, R168.reuse, R182, R16 ;  /* 0x000000b6a810723c */ /* 0x040fe20000001810 */
[----:B------:R-:W5:Y:S05]  /*a7f0*/  LDSM.16.M88.4 R180, [R223+0xd800] ;  /* 0x00d80000dfb4783b */ /* 0x000f6a0000000200 */
[C---:B--2---:R-:W-:Y:S06]  /*a800*/  HMMA.16816.F32 R188, R168.reuse, R176, R188 ;  /* 0x000000b0a8bc723c */ /* 0x044fec00000018bc */
[----:B------:R-:W-:Y:S01]  /*a810*/  HMMA.16816.F32 R184, R168, R178, R184 ;  /* 0x000000b2a8b8723c */ /* 0x000fe200000018b8 */
[----:B------:R-:W-:Y:S04]  /*a820*/  LDSM.16.M88.4 R168, [R225+0x4000] ;  /* 0x00400000e1a8783b */ /* 0x000fe80000000200 */
[----:B------:R-:W-:Y:S01]  /*a830*/  LDSM.16.M88.4 R176, [R216+0x4000] ;  /* 0x00400000d8b0783b */ /* 0x000fe20000000200 */
[C---:B----4-:R-:W-:Y:S06]  /*a840*/  HMMA.16816.F32 R4, R172.reuse, R12, R4 ;  /* 0x0000000cac04723c */ /* 0x050fec0000001804 */
[C---:B------:R-:W-:Y:S01]  /*a850*/  HMMA.16816.F32 R32, R172.reuse, R14, R32 ;  /* 0x0000000eac20723c */ /* 0x040fe20000001820 */
[----:B------:R-:W2:Y:S05]  /*a860*/  LDSM.16.M88.4 R12, [R216+0x4800] ;  /* 0x00480000d80c783b */ /* 0x000eaa0000000200 */
        /* <DEDUP_REMOVED lines=31> */
[----:B------:R-:W5:Y:S05]  /*aa60*/  LDSM.16.M88.4 R180, [R226+0x6000] ;  /* 0x00600000e2b4783b */ /* 0x000f6a0000000200 */
[C---:B----4-:R-:W-:Y:S06]  /*aa70*/  HMMA.16816.F32 R188, R172.reuse, R176, R188 ;  /* 0x000000b0acbc723c */ /* 0x050fec00000018bc */
[----:B------:R-:W-:Y:S01]  /*aa80*/  HMMA.16816.F32 R184, R172, R178, R184 ;  /* 0x000000b2acb8723c */ /* 0x000fe200000018b8 */
[----:B------:R-:W4:Y:S04]  /*aa90*/  LDSM.16.M88.4 R176, [R223+0xe800] ;  /* 0x00e80000dfb0783b */ /* 0x000f280000000200 */
[----:B------:R-:W-:Y:S01]  /*aaa0*/  LDSM.16.M88.4 R172, [R223+0xf000] ;  /* 0x00f00000dfac783b */ /* 0x000fe20000000200 */
[C---:B-1----:R-:W-:Y:S06]  /*aab0*/  HMMA.16816.F32 R4, R196.reuse, R168, R4 ;  /* 0x000000a8c404723c */ /* 0x042fec0000001804 */
[C---:B--2---:R-:W-:Y:S06]  /*aac0*/  HMMA.16816.F32 R28, R196.reuse, R12, R28 ;  /* 0x0000000cc41c723c */ /* 0x044fec000000181c */
[C---:B------:R-:W-:Y:S01]  /*aad0*/  HMMA.16816.F32 R24, R196.reuse, R14, R24 ;  /* 0x0000000ec418723c */ /* 0x040fe20000001818 */
[----:B------:R-:W-:Y:S05]  /*aae0*/  LDSM.16.M88.4 R12, [R225+0x6000] ;  /* 0x00600000e10c783b */ /* 0x000fea0000000200 */
[C---:B---3--:R-:W-:Y:S06]  /*aaf0*/  HMMA.16816.F32 R20, R196.reuse, R8, R20 ;  /* 0x00000008c414723c */ /* 0x048fec0000001814 */
[C---:B------:R-:W-:Y:S01]  /*ab00*/  HMMA.16816.F32 R16, R196.reuse, R10, R16 ;  /* 0x0000000ac410723c */ /* 0x040fe20000001810 */
[----:B------:R-:W1:Y:S05]  /*ab10*/  LDSM.16.M88.4 R8, [R216+0x6000] ;  /* 0x00600000d808783b */ /* 0x000e6a0000000200 */
[----:B------:R-:W-:Y:S01]  /*ab20*/  HMMA.16816.F32 R32, R196, R170, R32 ;  /* 0x000000aac420723c */ /* 0x000fe20000001820 */
[----:B------:R-:W2:Y:S05]  /*ab30*/  LDSM.16.M88.4 R168, [R223+0xf800] ;  /* 0x00f80000dfa8783b */ /* 0x000eaa0000000200 */
[----:B-----5:R-:W-:Y:S06]  /*ab40*/  HMMA.16816.F32 R4, R180, R200, R4 ;  /* 0x000000c8b404723c */ /* 0x020fec0000001804 */
[C---:B------:R-:W-:Y:S06]  /*ab50*/  HMMA.16816.F32 R188, R196.reuse, R192, R188 ;  /* 0x000000c0c4bc723c */ /* 0x040fec00000018bc */
[----:B------:R-:W-:Y:S06]  /*ab60*/  HMMA.16816.F32 R184, R196, R194, R184 ;  /* 0x000000c2c4b8723c */ /* 0x000fec00000018b8 */
[C---:B------:R-:W-:Y:S06]  /*ab70*/  HMMA.16816.F32 R32, R180.reuse, R202, R32 ;  /* 0x000000cab420723c */ /* 0x040fec0000001820 */
[----:B----4-:R-:W-:Y:S06]  /*ab80*/  HMMA.16816.F32 R28, R180, R176, R28 ;  /* 0x000000b0b41c723c */ /* 0x010fec000000181c */
[----:B-1----:R-:W-:Y:S06]  /*ab90*/  HMMA.16816.F32 R4, R12, R8, R4 ;  /* 0x000000080c04723c */ /* 0x002fec0000001804 */
[----:B--2---:R-:W-:Y:S01]  /*aba0*/  HMMA.16816.F32 R188, R180, R168, R188 ;  /* 0x000000a8b4bc723c */ /* 0x004fe200000018bc */
[----:B------:R-:W-:-:S02]  /*abb0*/  IMAD.IADD R9, R242, 0x1, -R0 ;  /* 0x00000001f2097824 */ /* 0x000fc400078e0a00 */
[----:B------:R-:W-:-:S03]  /*abc0*/  IMAD.IADD R8, R239, 0x1, -R0 ;  /* 0x00000001ef087824 */ /* 0x000fc600078e0a00 */
[----:B------:R-:W-:Y:S01]  /*abd0*/  HMMA.16816.F32 R184, R180, R170, R184 ;  /* 0x000000aab4b8723c */ /* 0x000fe200000018b8 */
[----:B------:R-:W1:Y:S01]  /*abe0*/  LDSM.16.M88.4 R168, [R216+0x6800] ;  /* 0x00680000d8a8783b */ /* 0x000e620000000200 */
[----:B------:R-:W-:Y:S02]  /*abf0*/  IABS R166, R9 ;  /* 0x0000000900a67213 */ /* 0x000fe40000000000 */
[----:B------:R-:W-:Y:S02]  /*ac00*/  IABS R9, R8 ;  /* 0x0000000800097213 */ /* 0x000fe40000000000 */
[----:B------:R-:W-:Y:S01]  /*ac10*/  IABS R8, R167 ;  /* 0x000000a700087213 */ /* 0x000fe20000000000 */
[----:B------:R-:W-:Y:S01]  /*ac20*/  HMMA.16816.F32 R32, R12, R10, R32 ;  /* 0x0000000a0c20723c */ /* 0x000fe20000001820 */
[----:B------:R-:W-:Y:S01]  /*ac30*/  I2FP.F32.S32 R166, R166 ;  /* 0x000000a600a67245 */ /* 0x000fe20000201400 */
[----:B------:R-:W-:Y:S01]  /*ac40*/  IMAD.MOV.U32 R167, RZ, RZ, R251 ;  /* 0x000000ffffa77224 */ /* 0x000fe200078e00fb */
[----:B------:R-:W-:-:S02]  /*ac50*/  I2FP.F32.S32 R9, R9 ;  /* 0x0000000900097245 */ /* 0x000fc40000201400 */
[----:B------:R-:W-:Y:S01]  /*ac60*/  I2FP.F32.S32 R8, R8 ;  /* 0x0000000800087245 */ /* 0x000fe20000201400 */
[----:B------:R-:W-:Y:S01]  /*ac70*/  FFMA.FTZ R4, R166, -UR23, R4 ;  /* 0x80000017a6047c23 */ /* 0x000fe20008010004 */
[C---:B------:R-:W-:Y:S01]  /*ac80*/  HMMA.16816.F32 R24, R180.reuse, R178, R24 ;  /* 0x000000b2b418723c */ /* 0x040fe20000001818 */
[----:B------:R-:W-:Y:S01]  /*ac90*/  FFMA.FTZ R6, R9, -UR23, R6 ;  /* 0x8000001709067c23 */ /* 0x000fe20008010006 */
[----:B------:R-:W-:Y:S02]  /*aca0*/  IMAD.IADD R9, R239, 0x1, -R2 ;  /* 0x00000001ef097824 */ /* 0x000fe400078e0a02 */
[----:B------:R-:W-:Y:S01]  /*acb0*/  FFMA.FTZ R5, R8, -UR23, R5 ;  /* 0x8000001708057c23 */ /* 0x000fe20008010005 */
[----:B------:R-:W-:Y:S01]  /*acc0*/  VIADD R8, R0, 0x8 ;  /* 0x0000000800087836 */ /* 0x000fe20000000000 */
[----:B------:R-:W-:Y:S01]  /*acd0*/  HMMA.16816.F32 R20, R180, R172, R20 ;  /* 0x000000acb414723c */ /* 0x000fe20000001814 */
[----:B------:R-:W-:Y:S02]  /*ace0*/  IABS R9, R9 ;  /* 0x0000000900097213 */ /* 0x000fe40000000000 */
[----:B------:R-:W-:-:S02]  /*acf0*/  IMAD.IADD R10, R242, 0x1, -R8 ;  /* 0x00000001f20a7824 */ /* 0x000fc400078e0a08 */
[----:B------:R-:W-:Y:S01]  /*ad00*/  VIADD R11, R0, 0x10 ;  /* 0x00000010000b7836 */ /* 0x000fe20000000000 */
[----:B------:R-:W-:Y:S01]  /*ad10*/  I2FP.F32.S32 R9, R9 ;  /* 0x0000000900097245 */ /* 0x000fe20000201400 */
[----:B------:R-:W-:Y:S01]  /*ad20*/  HMMA.16816.F32 R16, R180, R174, R16 ;  /* 0x000000aeb410723c */ /* 0x000fe20000001810 */
[----:B------:R-:W-:Y:S01]  /*ad30*/  FSEL R172, R5, -INF , !P6 ;  /* 0xff80000005ac7808 */ /* 0x000fe20007000000 */
[----:B------:R-:W-:Y:S01]  /*ad40*/  IMAD.IADD R5, R239, 0x1, -R8 ;  /* 0x00000001ef057824 */ /* 0x000fe200078e0a08 */
[-C--:B------:R-:W-:Y:S01]  /*ad50*/  ISETP.GE.AND P6, PT, R8, R235.reuse, PT ;  /* 0x000000eb0800720c */ /* 0x080fe20003fc6270 */
[----:B------:R-:W-:Y:S01]  /*ad60*/  FFMA.FTZ R7, R9, -UR23, R7 ;  /* 0x8000001709077c23 */ /* 0x000fe20008010007 */
[----:B------:R-:W-:Y:S01]  /*ad70*/  IABS R10, R10 ;  /* 0x0000000a000a7213 */ /* 0x000fe20000000000 */
[----:B------:R-:W-:Y:S01]  /*ad80*/  IMAD.IADD R166, R242, 0x1, -R11 ;  /* 0x00000001f2a67824 */ /* 0x000fe200078e0a0b */
[----:B------:R-:W-:Y:S01]  /*ad90*/  FSEL R181, R4, -INF , !P1 ;  /* 0xff80000004b57808 */ /* 0x000fe20004800000 */
[----:B------:R-:W-:Y:S01]  /*ada0*/  VIADD R4, R0, 0x9 ;  /* 0x0000000900047836 */ /* 0x000fe20000000000 */
[----:B------:R-:W-:Y:S01]  /*adb0*/  ISETP.GE.AND P1, PT, R2, R235, PT ;  /* 0x000000eb0200720c */ /* 0x000fe20003f26270 */
[----:B------:R-:W-:Y:S01]  /*adc0*/  VIADD R9, R0, 0x11 ;  /* 0x0000001100097836 */ /* 0x000fe20000000000 */
[----:B------:R-:W-:-:S02]  /*add0*/  ISETP.LT.OR P6, PT, R8, R238, P6 ;  /* 0x000000ee0800720c */ /* 0x000fc400037c1670 */
[----:B------:R-:W-:Y:S02]  /*ade0*/  ISETP.LT.OR P1, PT, R2, R238, P1 ;  /* 0x000000ee0200720c */ /* 0x000fe40000f21670 */
[----:B------:R-:W-:Y:S01]  /*adf0*/  FSEL R2, R6, -INF , !P0 ;  /* 0xff80000006027808 */ /* 0x000fe20004000000 */
[----:B------:R-:W-:Y:S01]  /*ae00*/  IMAD.IADD R6, R242, 0x1, -R4 ;  /* 0x00000001f2067824 */ /* 0x000fe200078e0a04 */
[C---:B------:R-:W-:Y:S01]  /*ae10*/  ISETP.GE.AND P0, PT, R8.reuse, R240, PT ;  /* 0x000000f00800720c */ /* 0x040fe20003f06270 */
[C---:B-1----:R-:W-:Y:S01]  /*ae20*/  HMMA.16816.F32 R28, R12.reuse, R168, R28 ;  /* 0x000000a80c1c723c */ /* 0x042fe2000000181c */
[----:B------:R-:W-:Y:S02]  /*ae30*/  IABS R5, R5 ;  /* 0x0000000500057213 */ /* 0x000fe40000000000 */
[----:B------:R-:W-:Y:S02]  /*ae40*/  ISETP.LT.OR P0, PT, R8, R241, P0 ;  /* 0x000000f10800720c */ /* 0x000fe40000701670 */
[----:B------:R-:W-:Y:S01]  /*ae50*/  IABS R6, R6 ;  /* 0x0000000600067213 */ /* 0x000fe20000000000 */
[----:B------:R-:W-:Y:S01]  /*ae60*/  HMMA.16816.F32 R24, R12, R170, R24 ;  /* 0x000000aa0c18723c */ /* 0x000fe20000001818 */
[----:B------:R-:W-:Y:S01]  /*ae70*/  I2FP.F32.S32 R8, R10 ;  /* 0x0000000a00087245 */ /* 0x000fe20000201400 */
[----:B------:R-:W-:Y:S01]  /*ae80*/  IMAD.IADD R10, R242, 0x1, -R9 ;  /* 0x00000001f20a7824 */ /* 0x000fe200078e0a09 */
[----:B------:R-:W-:-:S02]  /*ae90*/  I2FP.F32.S32 R6, R6 ;  /* 0x0000000600067245 */ /* 0x000fc40000201400 */
[----:B------:R-:W-:Y:S01]  /*aea0*/  I2FP.F32.S32 R5, R5 ;  /* 0x0000000500057245 */ /* 0x000fe20000201400 */
[----:B------:R-:W-:Y:S01]  /*aeb0*/  FFMA.FTZ R8, R8, -UR23, R32 ;  /* 0x8000001708087c23 */ /* 0x000fe20008010020 */
[----:B------:R-:W-:Y:S01]  /*aec0*/  FSEL R183, R7, -INF , !P1 ;  /* 0xff80000007b77808 */ /* 0x000fe20004800000 */
[----:B------:R-:W-:Y:S01]  /*aed0*/  FFMA.FTZ R6, R6, -UR23, R33 ;  /* 0x8000001706067c23 */ /* 0x000fe20008010021 */
[----:B------:R-:W-:Y:S01]  /*aee0*/  ISETP.GE.AND P1, PT, R4, R240, PT ;  /* 0x000000f00400720c */ /* 0x000fe20003f26270 */
[----:B------:R-:W-:Y:S01]  /*aef0*/  FFMA.FTZ R5, R5, -UR23, R34 ;  /* 0x8000001705057c23 */ /* 0x000fe20008010022 */
[----:B------:R-:W-:Y:S01]  /*af00*/  FSEL R33, R8, -INF , !P0 ;  /* 0xff80000008217808 */ /* 0x000fe20004000000 */
[C---:B------:R-:W-:Y:S01]  /*af10*/  IMAD.IADD R34, R239.reuse, 0x1, -R4 ;  /* 0x00000001ef227824 */ /* 0x040fe200078e0a04 */
[C---:B------:R-:W-:Y:S01]  /*af20*/  ISETP.GE.AND P0, PT, R4.reuse, R235, PT ;  /* 0x000000eb0400720c */ /* 0x040fe20003f06270 */
[----:B------:R-:W-:Y:S01]  /*af30*/  IMAD.IADD R8, R239, 0x1, -R11 ;  /* 0x00000001ef087824 */ /* 0x000fe200078e0a0b */
[----:B------:R-:W-:-:S02]  /*af40*/  ISETP.LT.OR P1, PT, R4, R241, P1 ;  /* 0x000000f10400720c */ /* 0x000fc40000f21670 */
[----:B------:R-:W-:Y:S02]  /*af50*/  ISETP.LT.OR P0, PT, R4, R238, P0 ;  /* 0x000000ee0400720c */ /* 0x000fe40000701670 */
[----:B------:R-:W-:Y:S02]  /*af60*/  FSEL R182, R5, -INF , !P6 ;  /* 0xff80000005b67808 */ /* 0x000fe40007000000 */
[----:B------:R-:W-:Y:S02]  /*af70*/  FSEL R32, R6, -INF , !P1 ;  /* 0xff80000006207808 */ /* 0x000fe40004800000 */
[----:B------:R-:W1:Y:S01]  /*af80*/  LDSM.16.M88.4 R4, [R216+0x7000] ;  /* 0x00700000d804783b */ /* 0x000e620000000200 */
[----:B------:R-:W-:Y:S02]  /*af90*/  IABS R34, R34 ;  /* 0x0000002200227213 */ /* 0x000fe40000000000 */
[C---:B------:R-:W-:Y:S02]  /*afa0*/  ISETP.GE.AND P6, PT, R11.reuse, R240, PT ;  /* 0x000000f00b00720c */ /* 0x040fe40003fc6270 */
[----:B------:R-:W-:-:S02]  /*afb0*/  ISETP.GE.AND P1, PT, R11, R235, PT ;  /* 0x000000eb0b00720c */ /* 0x000fc40003f26270 */
[----:B------:R-:W-:Y:S02]  /*afc0*/  IABS R166, R166 ;  /* 0x000000a600a67213 */ /* 0x000fe40000000000 */
[----:B------:R-:W-:Y:S02]  /*afd0*/  I2FP.F32.S32 R34, R34 ;  /* 0x0000002200227245 */ /* 0x000fe40000201400 */
[C---:B------:R-:W-:Y:S02]  /*afe0*/  ISETP.LT.OR P6, PT, R11.reuse, R241, P6 ;  /* 0x000000f10b00720c */ /* 0x040fe400037c1670 */
[----:B------:R-:W-:Y:S01]  /*aff0*/  ISETP.LT.OR P1, PT, R11, R238, P1 ;  /* 0x000000ee0b00720c */ /* 0x000fe20000f21670 */
[----:B------:R-:W-:Y:S01]  /*b000*/  FFMA.FTZ R35, R34, -UR23, R35 ;  /* 0x8000001722237c23 */ /* 0x000fe20008010023 */
[----:B------:R-:W-:Y:S01]  /*b010*/  IABS R8, R8 ;  /* 0x0000000800087213 */ /* 0x000fe20000000000 */
[----:B------:R-:W-:Y:S01]  /*b020*/  IMAD.IADD R34, R239, 0x1, -R9 ;  /* 0x00000001ef227824 */ /* 0x000fe200078e0a09 */
[----:B------:R-:W-:-:S02]  /*b030*/  I2FP.F32.S32 R11, R166 ;  /* 0x000000a6000b7245 */ /* 0x000fc40000201400 */
[----:B------:R-:W-:Y:S02]  /*b040*/  IABS R10, R10 ;  /* 0x0000000a000a7213 */ /* 0x000fe40000000000 */
[----:B------:R-:W-:Y:S01]  /*b050*/  I2FP.F32.S32 R8, R8 ;  /* 0x0000000800087245 */ /* 0x000fe20000201400 */
[----:B------:R-:W-:Y:S01]  /*b060*/  FFMA.FTZ R11, R11, -UR23, R28 ;  /* 0x800000170b0b7c23 */ /* 0x000fe2000801001c */
[----:B------:R-:W-:Y:S02]  /*b070*/  I2FP.F32.S32 R10, R10 ;  /* 0x0000000a000a7245 */ /* 0x000fe40000201400 */
[----:B------:R-:W-:Y:S01]  /*b080*/  FSEL R170, R35, -INF , !P0 ;  /* 0xff80000023aa7808 */ /* 0x000fe20004000000 */
[----:B------:R-:W-:Y:S02]  /*b090*/  VIADD R35, R0, 0x18 ;  /* 0x0000001800237836 */ /* 0x000fe40000000000 */
[----:B------:R-:W-:Y:S01]  /*b0a0*/  FFMA.FTZ R28, R8, -UR23, R30 ;  /* 0x80000017081c7c23 */ /* 0x000fe2000801001e */
[----:B------:R-:W-:Y:S01]  /*b0b0*/  FSEL R30, R11, -INF , !P6 ;  /* 0xff8000000b1e7808 */ /* 0x000fe20007000000 */
[----:B------:R-:W-:Y:S01]  /*b0c0*/  FFMA.FTZ R29, R10, -UR23, R29 ;  /* 0x800000170a1d7c23 */ /* 0x000fe2000801001d */
[--C-:B------:R-:W-:Y:S01]  /*b0d0*/  IMAD.IADD R11, R242, 0x1, -R35.reuse ;  /* 0x00000001f20b7824 */ /* 0x100fe200078e0a23 */
[----:B------:R-:W-:Y:S01]  /*b0e0*/  ISETP.GE.AND P0, PT, R9, R240, PT ;  /* 0x000000f00900720c */ /* 0x000fe20003f06270 */
[----:B------:R-:W-:Y:S01]  /*b0f0*/  IMAD.IADD R10, R239, 0x1, -R35 ;  /* 0x00000001ef0a7824 */ /* 0x000fe200078e0a23 */
[----:B------:R-:W-:Y:S01]  /*b100*/  ISETP.GE.AND P6, PT, R9, R235, PT ;  /* 0x000000eb0900720c */ /* 0x000fe20003fc6270 */
[----:B------:R-:W-:Y:S01]  /*b110*/  VIADD R8, R0, 0x19 ;  /* 0x0000001900087836 */ /* 0x000fe20000000000 */
[----:B------:R-:W-:-:S02]  /*b120*/  IABS R34, R34 ;  /* 0x0000002200227213 */ /* 0x000fc40000000000 */
[----:B------:R-:W-:Y:S01]  /*b130*/  ISETP.LT.OR P0, PT, R9, R241, P0 ;  /* 0x000000f10900720c */ /* 0x000fe20000701670 */
[--C-:B------:R-:W-:Y:S01]  /*b140*/  IMAD.IADD R166, R239, 0x1, -R8.reuse ;  /* 0x00000001efa67824 */ /* 0x100fe200078e0a08 */
[----:B------:R-:W-:Y:S01]  /*b150*/  ISETP.LT.OR P6, PT, R9, R238, P6 ;  /* 0x000000ee0900720c */ /* 0x000fe200037c1670 */
[----:B------:R-:W-:Y:S01]  /*b160*/  IMAD.IADD R9, R242, 0x1, -R8 ;  /* 0x00000001f2097824 */ /* 0x000fe200078e0a08 */
[----:B------:R-:W-:Y:S01]  /*b170*/  IABS R11, R11 ;  /* 0x0000000b000b7213 */ /* 0x000fe20000000000 */
[C---:B-1----:R-:W-:Y:S01]  /*b180*/  HMMA.16816.F32 R20, R12.reuse, R4, R20 ;  /* 0x000000040c14723c */ /* 0x042fe20000001814 */
[----:B------:R-:W-:Y:S02]  /*b190*/  IABS R10, R10 ;  /* 0x0000000a000a7213 */ /* 0x000fe40000000000 */
[----:B------:R-:W-:Y:S02]  /*b1a0*/  I2FP.F32.S32 R34, R34 ;  /* 0x0000002200227245 */ /* 0x000fe40000201400 */
[----:B------:R-:W-:Y:S01]  /*b1b0*/  I2FP.F32.S32 R11, R11 ;  /* 0x0000000b000b7245 */ /* 0x000fe20000201400 */
[----:B------:R-:W-:Y:S01]  /*b1c0*/  HMMA.16816.F32 R16, R12, R6, R16 ;  /* 0x000000060c10723c */ /* 0x000fe20000001810 */
[----:B------:R-:W-:Y:S01]  /*b1d0*/  FSEL R28, R28, -INF , !P1 ;  /* 0xff8000001c1c7808 */ /* 0x000fe20004800000 */
[----:B------:R-:W-:Y:S01]  /*b1e0*/  FFMA.FTZ R31, R34, -UR23, R31 ;  /* 0x80000017221f7c23 */ /* 0x000fe2000801001f */
[----:B------:R-:W-:Y:S01]  /*b1f0*/  I2FP.F32.S32 R10, R10 ;  /* 0x0000000a000a7245 */ /* 0x000fe20000201400 */
[----:B------:R-:W-:Y:S01]  /*b200*/  FFMA.FTZ R11, R11, -UR23, R24 ;  /* 0x800000170b0b7c23 */ /* 0x000fe20008010018 */
[----:B------:R-:W-:Y:S01]  /*b210*/  ISETP.GE.AND P1, PT, R35, R240, PT ;  /* 0x000000f02300720c */ /* 0x000fe20003f26270 */
[----:B------:R-:W-:Y:S01]  /*b220*/  VIADD R5, R0, 0x20 ;  /* 0x0000002000057836 */ /* 0x000fe20000000000 */
[----:B------:R-:W-:Y:S01]  /*b230*/  IABS R9, R9 ;  /* 0x0000000900097213 */ /* 0x000fe20000000000 */
[----:B------:R-:W-:Y:S01]  /*b240*/  FFMA.FTZ R10, R10, -UR23, R26 ;  /* 0x800000170a0a7c23 */ /* 0x000fe2000801001a */
[----:B------:R-:W-:Y:S01]  /*b250*/  FSEL R29, R29, -INF , !P0 ;  /* 0xff8000001d1d7808 */ /* 0x000fe20004000000 */
[C---:B------:R-:W-:Y:S01]  /*b260*/  VIADD R4, R0.reuse, 0x21 ;  /* 0x0000002100047836 */ /* 0x040fe20000000000 */
[C---:B------:R-:W-:Y:S01]  /*b270*/  ISETP.LT.OR P1, PT, R35.reuse, R241, P1 ;  /* 0x000000f12300720c */ /* 0x040fe20000f21670 */
[----:B------:R-:W-:Y:S01]  /*b280*/  VIADD R7, R0, 0x28 ;  /* 0x0000002800077836 */ /* 0x000fe20000000000 */
[----:B------:R-:W-:Y:S01]  /*b290*/  I2FP.F32.S32 R9, R9 ;  /* 0x0000000900097245 */ /* 0x000fe20000201400 */
[----:B------:R-:W-:Y:S01]  /*b2a0*/  IMAD.IADD R34, R242, 0x1, -R4 ;  /* 0x00000001f2227824 */ /* 0x000fe200078e0a04 */
[----:B------:R-:W-:-:S02]  /*b2b0*/  ISETP.GE.AND P0, PT, R35, R235, PT ;  /* 0x000000eb2300720c */ /* 0x000fc40003f06270 */
[----:B------:R-:W-:Y:S01]  /*b2c0*/  FSEL R26, R31, -INF , !P6 ;  /* 0xff8000001f1a7808 */ /* 0x000fe20007000000 */
[----:B------:R-:W-:Y:S01]  /*b2d0*/  FFMA.FTZ R25, R9, -UR23, R25 ;  /* 0x8000001709197c23 */ /* 0x000fe20008010019 */
[----:B------:R-:W-:Y:S02]  /*b2e0*/  ISETP.GE.AND P6, PT, R8, R240, PT ;  /* 0x000000f00800720c */ /* 0x000fe40003fc6270 */
[----:B------:R-:W-:Y:S02]  /*b2f0*/  FSEL R31, R11, -INF , !P1 ;  /* 0xff8000000b1f7808 */ /* 0x000fe40004800000 */
[----:B------:R-:W-:Y:S01]  /*b300*/  ISETP.LT.OR P0, PT, R35, R238, P0 ;  /* 0x000000ee2300720c */ /* 0x000fe20000701670 */
[----:B------:R-:W-:Y:S01]  /*b310*/  IMAD.IADD R35, R242, 0x1, -R5 ;  /* 0x00000001f2237824 */ /* 0x000fe200078e0a05 */
[C---:B------:R-:W-:Y:S02]  /*b320*/  ISETP.GE.AND P1, PT, R8.reuse, R235, PT ;  /* 0x000000eb0800720c */ /* 0x040fe40003f26270 */
[----:B------:R-:W-:-:S02]  /*b330*/  ISETP.LT.OR P6, PT, R8, R241, P6 ;  /* 0x000000f10800720c */ /* 0x000fc400037c1670 */
[----:B------:R-:W-:Y:S02]  /*b340*/  FSEL R24, R10, -INF , !P0 ;  /* 0xff8000000a187808 */ /* 0x000fe40004000000 */
[----:B------:R-:W-:Y:S02]  /*b350*/  ISETP.LT.OR P1, PT, R8, R238, P1 ;  /* 0x000000ee0800720c */ /* 0x000fe40000f21670 */
[----:B------:R-:W-:Y:S01]  /*b360*/  FSEL R25, R25, -INF , !P6 ;  /* 0xff80000019197808 */ /* 0x000fe20007000000 */
[----:B------:R-:W1:Y:S01]  /*b370*/  LDSM.16.M88.4 R8, [R216+0x7800] ;  /* 0x00780000d808783b */ /* 0x000e620000000200 */
[----:B------:R-:W-:Y:S01]  /*b380*/  ISETP.GE.AND P0, PT, R5, R240, PT ;  /* 0x000000f00500720c */ /* 0x000fe20003f06270 */
[----:B------:R-:W-:-:S04]  /*b390*/  DEPBAR.LE SB0, 0x0 ;  /* 0x000080000000791a */ /* 0x000fc80000000000 */
[----:B------:R-:W-:Y:S01]  /*b3a0*/  BAR.SYNC.DEFER_BLOCKING 0x0 ;  /* 0x0000000000007b1d */ /* 0x000fe20000010000 */
[C---:B------:R-:W-:Y:S02]  /*b3b0*/  ISETP.GE.AND P6, PT, R5.reuse, R235, PT ;  /* 0x000000eb0500720c */ /* 0x040fe40003fc6270 */
[C---:B------:R-:W-:Y:S02]  /*b3c0*/  ISETP.LT.OR P0, PT, R5.reuse, R241, P0 ;  /* 0x000000f10500720c */ /* 0x040fe40000701670 */
[----:B------:R-:W-:Y:S01]  /*b3d0*/  ISETP.LT.OR P6, PT, R5, R238, P6 ;  /* 0x000000ee0500720c */ /* 0x000fe200037c1670 */
[----:B------:R-:W-:Y:S01]  /*b3e0*/  IMAD.IADD R5, R239, 0x1, -R5 ;  /* 0x00000001ef057824 */ /* 0x000fe200078e0a05 */
[----:B------:R-:W-:Y:S02]  /*b3f0*/  IABS R166, R166 ;  /* 0x000000a600a67213 */ /* 0x000fe40000000000 */
[----:B------:R-:W-:Y:S02]  /*b400*/  IABS R35, R35 ;  /* 0x0000002300237213 */ /* 0x000fe40000000000 */
[----:B------:R-:W-:-:S02]  /*b410*/  I2FP.F32.S32 R166, R166 ;  /* 0x000000a600a67245 */ /* 0x000fc40000201400 */
[----:B------:R-:W-:Y:S02]  /*b420*/  IABS R5, R5 ;  /* 0x0000000500057213 */ /* 0x000fe40000000000 */
[----:B------:R-:W-:Y:S01]  /*b430*/  I2FP.F32.S32 R35, R35 ;  /* 0x0000002300237245 */ /* 0x000fe20000201400 */
[----:B------:R-:W-:Y:S01]  /*b440*/  FFMA.FTZ R27, R166, -UR23, R27 ;  /* 0x80000017a61b7c23 */ /* 0x000fe2000801001b */
[----:B------:R-:W-:Y:S01]  /*b450*/  IABS R34, R34 ;  /* 0x0000002200227213 */ /* 0x000fe20000000000 */
[----:B------:R-:W-:Y:S01]  /*b460*/  IMAD.MOV.U32 R166, RZ, RZ, R250 ;  /* 0x000000ffffa67224 */ /* 0x000fe200078e00fa */
[----:B------:R-:W-:Y:S01]  /*b470*/  I2FP.F32.S32 R5, R5 ;  /* 0x0000000500057245 */ /* 0x000fe20000201400 */
[----:B------:R-:W-:Y:S01]  /*b480*/  FFMA.FTZ R35, R35, -UR23, R20 ;  /* 0x8000001723237c23 */ /* 0x000fe20008010014 */
[----:B------:R-:W-:Y:S02]  /*b490*/  I2FP.F32.S32 R34, R34 ;  /* 0x0000002200227245 */ /* 0x000fe40000201400 */
[----:B------:R-:W-:Y:S01]  /*b4a0*/  FSEL R20, R27, -INF , !P1 ;  /* 0xff8000001b147808 */ /* 0x000fe20004800000 */
[----:B------:R-:W-:Y:S01]  /*b4b0*/  FFMA.FTZ R22, R5, -UR23, R22 ;  /* 0x8000001705167c23 */ /* 0x000fe20008010016 */
[----:B------:R-:W-:Y:S01]  /*b4c0*/  ISETP.GE.AND P1, PT, R4, R240, PT ;  /* 0x000000f00400720c */ /* 0x000fe20003f26270 */
[----:B------:R-:W-:Y:S01]  /*b4d0*/  FFMA.FTZ R34, R34, -UR23, R21 ;  /* 0x8000001722227c23 */ /* 0x000fe20008010015 */
[----:B------:R-:W-:Y:S01]  /*b4e0*/  IMAD.IADD R21, R239, 0x1, -R4 ;  /* 0x00000001ef157824 */ /* 0x000fe200078e0a04 */
[----:B------:R-:W-:Y:S01]  /*b4f0*/  FSEL R198, R35, -INF , !P0 ;  /* 0xff80000023c67808 */ /* 0x000fe20004000000 */
[----:B------:R-:W-:Y:S01]  /*b500*/  VIADD R5, R0, 0x29 ;  /* 0x0000002900057836 */ /* 0x000fe20000000000 */
[----:B------:R-:W-:-:S02]  /*b510*/  ISETP.LT.OR P1, PT, R4, R241, P1 ;  /* 0x000000f10400720c */ /* 0x000fc40000f21670 */
[----:B------:R-:W-:Y:S01]  /*b520*/  FSEL R193, R22, -INF , !P6 ;  /* 0xff80000016c17808 */ /* 0x000fe20007000000 */
[----:B------:R-:W-:Y:S01]  /*b530*/  IMAD.IADD R22, R242, 0x1, -R7 ;  /* 0x00000001f2167824 */ /* 0x000fe200078e0a07 */
[-C--:B------:R-:W-:Y:S01]  /*b540*/  ISETP.GE.AND P0, PT, R4, R235.reuse, PT ;  /* 0x000000eb0400720c */ /* 0x080fe20003f06270 */
[--C-:B------:R-:W-:Y:S01]  /*b550*/  IMAD.IADD R6, R242, 0x1, -R5.reuse ;  /* 0x00000001f2067824 */ /* 0x100fe200078e0a05 */
[----:B------:R-:W-:Y:S01]  /*b560*/  FSEL R196, R34, -INF , !P1 ;  /* 0xff80000022c47808 */ /* 0x000fe20004800000 */
[C---:B-1----:R-:W-:Y:S01]  /*b570*/  HMMA.16816.F32 R188, R12.reuse, R8, R188 ;  /* 0x000000080cbc723c */ /* 0x042fe200000018bc */
[C---:B------:R-:W-:Y:S02]  /*b580*/  ISETP.GE.AND P6, PT, R7.reuse, R240, PT ;  /* 0x000000f00700720c */ /* 0x040fe40003fc6270 */
[----:B------:R-:W-:Y:S02]  /*b590*/  ISETP.GE.AND P1, PT, R7, R235, PT ;  /* 0x000000eb0700720c */ /* 0x000fe40003f26270 */
[----:B------:R-:W-:Y:S01]  /*b5a0*/  IABS R21, R21 ;  /* 0x0000001500157213 */ /* 0x000fe20000000000 */
[----:B------:R-:W-:Y:S01]  /*b5b0*/  HMMA.16816.F32 R184, R12, R10, R184 ;  /* 0x0000000a0cb8723c */ /* 0x000fe200000018b8 */
[----:B------:R-:W-:Y:S01]  /*b5c0*/  IABS R22, R22 ;  /* 0x0000001600167213 */ /* 0x000fe20000000000 */
[C---:B------:R-:W-:Y:S01]  /*b5d0*/  IMAD.IADD R8, R239.reuse, 0x1, -R5 ;  /* 0x00000001ef087824 */ /* 0x040fe200078e0a05 */
[----:B------:R-:W-:Y:S01]  /*b5e0*/  ISETP.LT.OR P0, PT, R4, R238, P0 ;  /* 0x000000ee0400720c */ /* 0x000fe20000701670 */
[----:B------:R-:W-:Y:S01]  /*b5f0*/  IMAD.IADD R4, R239, 0x1, -R7 ;  /* 0x00000001ef047824 */ /* 0x000fe200078e0a07 */
[----:B------:R-:W-:-:S02]  /*b600*/  ISETP.LT.OR P6, PT, R7, R241, P6 ;  /* 0x000000f10700720c */ /* 0x000fc400037c1670 */
[----:B------:R-:W-:Y:S02]  /*b610*/  I2FP.F32.S32 R21, R21 ;  /* 0x0000001500157245 */ /* 0x000fe40000201400 */
[----:B------:R-:W-:Y:S02]  /*b620*/  ISETP.LT.OR P1, PT, R7, R238, P1 ;  /* 0x000000ee0700720c */ /* 0x000fe40000f21670 */
[----:B------:R-:W-:Y:S01]  /*b630*/  I2FP.F32.S32 R7, R22 ;  /* 0x0000001600077245 */ /* 0x000fe20000201400 */
[----:B------:R-:W-:Y:S01]  /*b640*/  FFMA.FTZ R23, R21, -UR23, R23 ;  /* 0x8000001715177c23 */ /* 0x000fe20008010017 */
[----:B------:R-:W-:Y:S02]  /*b650*/  IABS R4, R4 ;  /* 0x0000000400047213 */ /* 0x000fe40000000000 */
[----:B------:R-:W-:Y:S01]  /*b660*/  IABS R6, R6 ;  /* 0x0000000600067213 */ /* 0x000fe20000000000 */
[----:B------:R-:W-:Y:S01]  /*b670*/  FFMA.FTZ R7, R7, -UR23, R16 ;  /* 0x8000001707077c23 */ /* 0x000fe20008010010 */
[----:B------:R-:W-:-:S02]  /*b680*/  I2FP.F32.S32 R4, R4 ;  /* 0x0000000400047245 */ /* 0x000fc40000201400 */
[----:B------:R-:W-:Y:S02]  /*b690*/  I2FP.F32.S32 R6, R6 ;  /* 0x0000000600067245 */ /* 0x000fe40000201400 */
[----:B------:R-:W-:Y:S01]  /*b6a0*/  FSEL R194, R23, -INF , !P0 ;  /* 0xff80000017c27808 */ /* 0x000fe20004000000 */
[----:B------:R-:W-:Y:S01]  /*b6b0*/  FFMA.FTZ R18, R4, -UR23, R18 ;  /* 0x8000001704127c23 */ /* 0x000fe20008010012 */
[----:B------:R-:W-:Y:S01]  /*b6c0*/  ISETP.GE.AND P0, PT, R5, R240, PT ;  /* 0x000000f00500720c */ /* 0x000fe20003f06270 */
[----:B------:R-:W-:Y:S01]  /*b6d0*/  FFMA.FTZ R6, R6, -UR23, R17 ;  /* 0x8000001706067c23 */ /* 0x000fe20008010011 */
[----:B------:R-:W-:Y:S01]  /*b6e0*/  FSEL R197, R7, -INF , !P6 ;  /* 0xff80000007c57808 */ /* 0x000fe20007000000 */
[C---:B------:R-:W-:Y:S01]  /*b6f0*/  VIADD R7, R0.reuse, 0x30 ;  /* 0x0000003000077836 */ /* 0x040fe20000000000 */
[C---:B------:R-:W-:Y:S01]  /*b700*/  ISETP.LT.OR P0, PT, R5.reuse, R241, P0 ;  /* 0x000000f10500720c */ /* 0x040fe20000701670 */
[----:B------:R-:W-:Y:S01]  /*b710*/  VIADD R4, R0, 0x31 ;  /* 0x0000003100047836 */ /* 0x000fe20000000000 */
[----:B------:R-:W-:Y:S01]  /*b720*/  ISETP.GE.AND P6, PT, R5, R235, PT ;  /* 0x000000eb0500720c */ /* 0x000fe20003fc6270 */
[----:B------:R-:W-:Y:S01]  /*b730*/  IMAD.IADD R9, R242, 0x1, -R7 ;  /* 0x00000001f2097824 */ /* 0x000fe200078e0a07 */
[----:B------:R-:W-:-:S02]  /*b740*/  FSEL R192, R18, -INF , !P1 ;  /* 0xff80000012c07808 */ /* 0x000fc40004800000 */
[----:B------:R-:W-:Y:S01]  /*b750*/  FSEL R195, R6, -INF , !P0 ;  /* 0xff80000006c37808 */ /* 0x000fe20004000000 */
[----:B------:R-:W-:Y:S01]  /*b760*/  IMAD.IADD R6, R242, 0x1, -R4 ;  /* 0x00000001f2067824 */ /* 0x000fe200078e0a04 */
[C---:B------:R-:W-:Y:S02]  /*b770*/  ISETP.GE.AND P1, PT, R7.reuse, R240, PT ;  /* 0x000000f00700720c */ /* 0x040fe40003f26270 */
[----:B------:R-:W-:Y:S02]  /*b780*/  ISETP.GE.AND P0, PT, R7, R235, PT ;  /* 0x000000eb0700720c */ /* 0x000fe40003f06270 */
[----:B------:R-:W-:Y:S02]  /*b790*/  IABS R8, R8 ;  /* 0x0000000800087213 */ /* 0x000fe40000000000 */
[----:B------:R-:W-:Y:S02]  /*b7a0*/  IABS R9, R9 ;  /* 0x0000000900097213 */ /* 0x000fe40000000000 */
[----:B------:R-:W-:Y:S01]  /*b7b0*/  ISETP.LT.OR P6, PT, R5, R238, P6 ;  /* 0x000000ee0500720c */ /* 0x000fe200037c1670 */
[----:B------:R-:W-:Y:S01]  /*b7c0*/  IMAD.IADD R5, R239, 0x1, -R7 ;  /* 0x00000001ef057824 */ /* 0x000fe200078e0a07 */
[----:B------:R-:W-:-:S02]  /*b7d0*/  ISETP.LT.OR P1, PT, R7, R241, P1 ;  /* 0x000000f10700720c */ /* 0x000fc40000f21670 */
[----:B------:R-:W-:Y:S02]  /*b7e0*/  ISETP.LT.OR P0, PT, R7, R238, P0 ;  /* 0x000000ee0700720c */ /* 0x000fe40000701670 */
[----:B------:R-:W-:Y:S02]  /*b7f0*/  IABS R6, R6 ;  /* 0x0000000600067213 */ /* 0x000fe40000000000 */
[----:B------:R-:W-:Y:S02]  /*b800*/  I2FP.F32.S32 R8, R8 ;  /* 0x0000000800087245 */ /* 0x000fe40000201400 */
[----:B------:R-:W-:Y:S02]  /*b810*/  I2FP.F32.S32 R7, R9 ;  /* 0x0000000900077245 */ /* 0x000fe40000201400 */
[----:B------:R-:W-:Y:S01]  /*b820*/  I2FP.F32.S32 R6, R6 ;  /* 0x0000000600067245 */ /* 0x000fe20000201400 */
[----:B------:R-:W-:Y:S01]  /*b830*/  FFMA.FTZ R19, R8, -UR23, R19 ;  /* 0x8000001708137c23 */ /* 0x000fe20008010013 */
[----:B------:R-:W-:Y:S01]  /*b840*/  IABS R5, R5 ;  /* 0x0000000500057213 */ /* 0x000fe20000000000 */
[----:B------:R-:W-:Y:S01]  /*b850*/  FFMA.FTZ R7, R7, -UR23, R188 ;  /* 0x8000001707077c23 */ /* 0x000fe200080100bc */
[----:B------:R-:W-:-:S02]  /*b860*/  IMAD.IADD R8, R239, 0x1, -R4 ;  /* 0x00000001ef087824 */ /* 0x000fc400078e0a04 */
[----:B------:R-:W-:Y:S01]  /*b870*/  FFMA.FTZ R6, R6, -UR23, R189 ;  /* 0x8000001706067c23 */ /* 0x000fe200080100bd */
[----:B------:R-:W-:Y:S02]  /*b880*/  I2FP.F32.S32 R5, R5 ;  /* 0x0000000500057245 */ /* 0x000fe40000201400 */
[----:B------:R-:W-:Y:S02]  /*b890*/  FSEL R189, R19, -INF , !P6 ;  /* 0xff80000013bd7808 */ /* 0x000fe40007000000 */
[----:B------:R-:W-:Y:S01]  /*b8a0*/  FSEL R180, R7, -INF , !P1 ;  /* 0xff80000007b47808 */ /* 0x000fe20004800000 */
[----:B------:R-:W-:Y:S01]  /*b8b0*/  VIADD R7, R0, 0x38 ;  /* 0x0000003800077836 */ /* 0x000fe20000000000 */
[C---:B------:R-:W-:Y:S01]  /*b8c0*/  ISETP.GE.AND P6, PT, R4.reuse, R240, PT ;  /* 0x000000f00400720c */ /* 0x040fe20003fc6270 */
[----:B------:R-:W-:Y:S01]  /*b8d0*/  FFMA.FTZ R5, R5, -UR23, R190 ;  /* 0x8000001705057c23 */ /* 0x000fe200080100be */
[----:B------:R-:W-:Y:S01]  /*b8e0*/  ISETP.GE.AND P1, PT, R4, R235, PT ;  /* 0x000000eb0400720c */ /* 0x000fe20003f26270 */
[--C-:B------:R-:W-:Y:S01]  /*b8f0*/  IMAD.IADD R9, R242, 0x1, -R7.reuse ;  /* 0x00000001f2097824 */ /* 0x100fe200078e0a07 */
[----:B------:R-:W-:Y:S01]  /*b900*/  ISETP.LT.OR P6, PT, R4, R241, P6 ;  /* 0x000000f10400720c */ /* 0x000fe200037c1670 */
[----:B------:R-:W-:Y:S01]  /*b910*/  VIADD R0, R0, 0x39 ;  /* 0x0000003900007836 */ /* 0x000fe20000000000 */
[----:B------:R-:W-:Y:S01]  /*b920*/  ISETP.LT.OR P1, PT, R4, R238, P1 ;  /* 0x000000ee0400720c */ /* 0x000fe20000f21670 */
[----:B------:R-:W-:Y:S01]  /*b930*/  IMAD.IADD R4, R239, 0x1, -R7 ;  /* 0x00000001ef047824 */ /* 0x000fe200078e0a07 */
[----:B------:R-:W-:-:S02]  /*b940*/  FSEL R175, R5, -INF , !P0 ;  /* 0xff80000005af7808 */ /* 0x000fc40004000000 */
[----:B------:R-:W-:Y:S01]  /*b950*/  FSEL R179, R6, -INF , !P6 ;  /* 0xff80000006b37808 */ /* 0x000fe20007000000 */
[----:B------:R-:W-:Y:S01]  /*b960*/  IMAD.IADD R6, R242, 0x1, -R0 ;  /* 0x00000001f2067824 */ /* 0x000fe200078e0a00 */
[C---:B------:R-:W-:Y:S02]  /*b970*/  ISETP.GE.AND P0, PT, R7.reuse, R240, PT ;  /* 0x000000f00700720c */ /* 0x040fe40003f06270 */
[----:B------:R-:W-:Y:S02]  /*b980*/  IABS R5, R9 ;  /* 0x0000000900057213 */ /* 0x000fe40000000000 */
[----:B------:R-:W-:Y:S02]  /*b990*/  IABS R4, R4 ;  /* 0x0000000400047213 */ /* 0x000fe40000000000 */
[C---:B------:R-:W-:Y:S02]  /*b9a0*/  ISETP.GE.AND P6, PT, R7.reuse, R235, PT ;  /* 0x000000eb0700720c */ /* 0x040fe40003fc6270 */
[----:B------:R-:W-:-:S02]  /*b9b0*/  ISETP.LT.OR P0, PT, R7, R241, P0 ;  /* 0x000000f10700720c */ /* 0x000fc40000701670 */
[----:B------:R-:W-:Y:S02]  /*b9c0*/  I2FP.F32.S32 R5, R5 ;  /* 0x0000000500057245 */ /* 0x000fe40000201400 */
[----:B------:R-:W-:Y:S02]  /*b9d0*/  I2FP.F32.S32 R4, R4 ;  /* 0x0000000400047245 */ /* 0x000fe40000201400 */
[----:B------:R-:W-:Y:S01]  /*b9e0*/  ISETP.LT.OR P6, PT, R7, R238, P6 ;  /* 0x000000ee0700720c */ /* 0x000fe200037c1670 */
[----:B------:R-:W-:Y:S01]  /*b9f0*/  IMAD.IADD R7, R239, 0x1, -R0 ;  /* 0x00000001ef077824 */ /* 0x000fe200078e0a00 */
[----:B------:R-:W-:Y:S01]  /*ba00*/  IABS R8, R8 ;  /* 0x0000000800087213 */ /* 0x000fe20000000000 */
[----:B------:R-:W-:Y:S01]  /*ba10*/  FFMA.FTZ R5, R5, -UR23, R184 ;  /* 0x8000001705057c23 */ /* 0x000fe200080100b8 */
[----:B------:R-:W-:Y:S01]  /*ba20*/  FFMA.FTZ R4, R4, -UR23, R186 ;  /* 0x8000001704047c23 */ /* 0x000fe200080100ba */
[----:B------:R-:W-:Y:S02]  /*ba30*/  IABS R6, R6 ;  /* 0x0000000600067213 */ /* 0x000fe40000000000 */
[----:B------:R-:W-:-:S02]  /*ba40*/  IABS R7, R7 ;  /* 0x0000000700077213 */ /* 0x000fc40000000000 */
[----:B------:R-:W-:Y:S02]  /*ba50*/  I2FP.F32.S32 R8, R8 ;  /* 0x0000000800087245 */ /* 0x000fe40000201400 */
[----:B------:R-:W-:Y:S01]  /*ba60*/  FSEL R178, R5, -INF , !P0 ;  /* 0xff80000005b27808 */ /* 0x000fe20004000000 */
[----:B------:R-:W-:Y:S01]  /*ba70*/  IMAD.MOV.U32 R5, RZ, RZ, R7 ;  /* 0x000000ffff057224 */ /* 0x000fe200078e0007 */
[----:B------:R-:W-:Y:S01]  /*ba80*/  FSEL R173, R4, -INF , !P6 ;  /* 0xff80000004ad7808 */ /* 0x000fe20007000000 */
[----:B------:R-:W-:Y:S01]  /*ba90*/  FFMA.FTZ R8, R8, -UR23, R191 ;  /* 0x8000001708087c23 */ /* 0x000fe200080100bf */
[----:B------:R-:W-:Y:S02]  /*baa0*/  PLOP3.LUT P6, PT, PT, PT, UP0, 0x80, 0x0 ;  /* 0x000000000000781c */ /* 0x000fe40003fcf008 */
[----:B------:R-:W-:Y:S02]  /*bab0*/  I2FP.F32.S32 R6, R6 ;  /* 0x0000000600067245 */ /* 0x000fe40000201400 */
[----:B------:R-:W-:-:S02]  /*bac0*/  I2FP.F32.S32 R5, R5 ;  /* 0x0000000500057245 */ /* 0x000fc40000201400 */
[----:B------:R-:W-:Y:S01]  /*bad0*/  FSEL R174, R8, -INF , !P1 ;  /* 0xff80000008ae7808 */ /* 0x000fe20004800000 */
[----:B------:R-:W-:Y:S01]  /*bae0*/  FFMA.FTZ R176, R6, -UR23, R185 ;  /* 0x8000001706b07c23 */ /* 0x000fe200080100b9 */
[C---:B------:R-:W-:Y:S01]  /*baf0*/  ISETP.GE.AND P1, PT, R0.reuse, R240, PT ;  /* 0x000000f00000720c */ /* 0x040fe20003f26270 */
[----:B------:R-:W-:Y:S01]  /*bb00*/  FFMA.FTZ R5, R5, -UR23, R187 ;  /* 0x8000001705057c23 */ /* 0x000fe200080100bb */
[C---:B------:R-:W-:Y:S02]  /*bb10*/  ISETP.GE.AND P0, PT, R0.reuse, R235, PT ;  /* 0x000000eb0000720c */ /* 0x040fe40003f06270 */
[C---:B------:R-:W-:Y:S02]  /*bb20*/  ISETP.LT.OR P1, PT, R0.reuse, R241, P1 ;  /* 0x000000f10000720c */ /* 0x040fe40000f21670 */
[----:B------:R-:W-:Y:S02]  /*bb30*/  ISETP.LT.OR P0, PT, R0, R238, P0 ;  /* 0x000000ee0000720c */ /* 0x000fe40000701670 */
[----:B------:R-:W-:-:S02]  /*bb40*/  FSEL R176, R176, -INF , !P1 ;  /* 0xff800000b0b07808 */ /* 0x000fc40004800000 */
        /* <DEDUP_REMOVED lines=79> */
.L_x_6456:
[----:B------:R-:W-:-:S04]  /*c040*/  ULEA UR16, -UR8, URZ, 0x6 ;  /* 0x0000003f08107291 */ /* 0x000fc8000f8e313f */
[----:B------:R-:W-:-:S12]  /*c050*/  USHF.R.S32.HI UR9, URZ, 0x1f, UR16 ;  /* 0x0000001f3f097899 */ /* 0x000fd80008011410 */
.L_x_6457:
        /* <DEDUP_REMOVED lines=12> */
[----:B------:R-:W-:Y:S01]  /*c120*/  @!P3 LEA R14, P0, R4, UR14, 0x1 ;  /* 0x0000000e040ebc11 */ /* 0x000fe2000f8008ff */
[----:B------:R-:W-:Y:S01]  /*c130*/  IMAD.U32 R5, RZ, RZ, UR9 ;  /* 0x00000009ff057e24 */ /* 0x000fe2000f8e00ff */
[----:B------:R-:W-:-:S02]  /*c140*/  @!UP0 UIADD3 UR19, UP1, UR31, UR16, URZ ;  /* 0x000000101f138290 */ /* 0x000fc4000ff3e03f */
[----:B------:R-:W-:Y:S01]  /*c150*/  @!P3 LEA.HI.X R15, R4, UR15, R0, 0x1, P0 ;  /* 0x0000000f040fbc11 */ /* 0x000fe200080f0c00 */
[----:B------:R-:W-:Y:S01]  /*c160*/  IMAD.U32 R0, RZ, RZ, UR9 ;  /* 0x00000009ff007e24 */ /* 0x000fe2000f8e00ff */
[----:B------:R-:W-:Y:S01]  /*c170*/  @!P2 IADD3 R10, P0, R244, UR16, RZ ;  /* 0x00000010f40aac10 */ /* 0x000fe2000ff1e0ff */
[----:B------:R-:W-:Y:S01]  /*c180*/  @!UP0 UIADD3.X UR17, UR30, UR9, URZ, UP1, !UPT ;  /* 0x000000091e118290 */ /* 0x000fe20008ffe43f */
[C---:B------:R-:W-:Y:S02]  /*c190*/  @!P5 LEA R34, P1, R6.reuse, R247, 0x1 ;  /* 0x000000f70622d211 */ /* 0x040fe400078208ff */
[----:B------:R-:W-:Y:S02]  /*c1a0*/  @!P2 IADD3.X R4, R165, UR9, RZ, P0, !PT ;  /* 0x00000009a504ac10 */ /* 0x000fe400087fe4ff */
[----:B------:R-:W-:Y:S02]  /*c1b0*/  @!P5 LEA.HI.X R35, R6, R246, R0, 0x1, P1 ;  /* 0x000000f60623d211 */ /* 0x000fe400008f0c00 */
        /* <DEDUP_REMOVED lines=12> */
[----:B------:R-:W-:Y:S01]  /*c280*/  @!P4 LDGSTS.E.BYPASS.LTC128B.128 [R234+0xa000], desc[UR26][R22.64+0x80] ;  /* 0x0a00008016eacfae */ /* 0x000fe2000b901d5a */
        /* <DEDUP_REMOVED lines=27> */
[----:B------:R-:W-:Y:S02]  /*c440*/  @!P2 LEA.HI.X R9, R6, UR15, R5, 0x1, P0 ;  /* 0x0000000f0609ac11 */ /* 0x000fe400080f0c05 */
[----:B------:R-:W-:Y:S01]  /*c450*/  @!P4 LEA.HI.X R169, R0, UR15, R4, 0x1, P1 ;  /* 0x0000000f00a9cc11 */ /* 0x000fe200088f0c04 */
[----:B------:R-:W-:Y:S01]  /*c460*/  IMAD.U32 R4, RZ, RZ, UR19 ;  /* 0x00000013ff047e24 */ /* 0x000fe2000f8e00ff */
[----:B------:R-:W-:Y:S01]  /*c470*/  @!P3 IADD3 R6, P0, R244, UR7, RZ ;  /* 0x00000007f406bc10 */ /* 0x000fe2000ff1e0ff */
[----:B------:R-:W-:Y:S01]  /*c480*/  IMAD.U32 R0, RZ, RZ, UR17 ;  /* 0x00000011ff007e24 */ /* 0x000fe2000f8e00ff */
[----:B------:R-:W-:Y:S02]  /*c490*/  UIADD3 UR17, UP0, UR31, UR7, URZ ;  /* 0x000000071f117290 */ /* 0x000fe4000ff1e03f */
[----:B------:R-:W-:Y:S02]  /*c4a0*/  @!P3 IADD3.X R5, R165, UR4, RZ, P0, !PT ;  /* 0x00000004a505bc10 */ /* 0x000fe400087fe4ff */
[----:B------:R-:W-:-:S02]  /*c4b0*/  @!P3 LEA R184, P0, R6, UR14, 0x1 ;  /* 0x0000000e06b8bc11 */ /* 0x000fc4000f8008ff */
[-C--:B------:R-:W-:Y:S02]  /*c4c0*/  @!P5 LEA R186, P1, R4, R247.reuse, 0x1 ;  /* 0x000000f704bad211 */ /* 0x080fe400078208ff */
[----:B------:R-:W-:Y:S01]  /*c4d0*/  @!P3 LEA.HI.X R185, R6, UR15, R5, 0x1, P0 ;  /* 0x0000000f06b9bc11 */ /* 0x000fe200080f0c05 */
[----:B------:R-:W-:Y:S01]  /*c4e0*/  IMAD.U32 R5, RZ, RZ, UR17 ;  /* 0x00000011ff057e24 */ /* 0x000fe2000f8e00ff */
[----:B------:R-:W-:Y:S02]  /*c4f0*/  @!P5 LEA.HI.X R187, R4, R246, R0, 0x1, P1 ;  /* 0x000000f604bbd211 */ /* 0x000fe400008f0c00 */
[----:B------:R-:W-:Y:S01]  /*c500*/  @!P2 IADD3 R0, P0, R244, UR7, RZ ;  /* 0x00000007f400ac10 */ /* 0x000fe2000ff1e0ff */
[----:B------:R-:W-:Y:S01]  /*c510*/  UIADD3.X UR7, UR30, UR4, URZ, UP0, !UPT ;  /* 0x000000041e077290 */ /* 0x000fe200087fe43f */
[----:B------:R-:W-:Y:S01]  /*c520*/  @!P5 LEA R190, P1, R5, R247, 0x1 ;  /* 0x000000f705bed211 */ /* 0x000fe200078208ff */
[----:B------:R-:W-:Y:S01]  /*c530*/  @!PT LDS RZ, [RZ] ;  /* 0x00000000fffff984 */ /* 0x000fe20000000800 */
[----:B------:R-:W-:Y:S01]  /*c540*/  @!PT LDS RZ, [RZ] ;  /* 0x00000000fffff984 */ /* 0x000fe20000000800 */
[----:B------:R-:W-:Y:S01]  /*c550*/  @!PT LDS RZ, [RZ] ;  /* 0x00000000fffff984 */ /* 0x000fe20000000800 */
[----:B------:R1:W-:Y:S01]  /*c560*/  @!P5 LDGSTS.E.BYPASS.LTC128B.128 [R234+0x8800], desc[UR26][R186.64] ;  /* 0x08800000baeadfae */ /* 0x0003e2000b901d5a */
[----:B------:R-:W-:-:S02]  /*c570*/  @!P2 IADD3.X R6, R165, UR4, RZ, P0, !PT ;  /* 0x00000004a506ac10 */ /* 0x000fc400087fe4ff */
[C---:B--2---:R-:W-:Y:S01]  /*c580*/  @!P2 LEA R34, P0, R0.reuse, UR14, 0x1 ;  /* 0x0000000e0022ac11 */ /* 0x044fe2000f8008ff */
[----:B------:R-:W-:Y:S01]  /*c590*/  IMAD.U32 R4, RZ, RZ, UR7 ;  /* 0x00000007ff047e24 */ /* 0x000fe2000f8e00ff */
[----:B------:R1:W-:Y:S02]  /*c5a0*/  @P4 STS.128 [R234+0xa800], RZ ;  /* 0x00a800ffea004388 */ /* 0x0003e40000000c00 */
[----:B------:R-:W-:Y:S02]  /*c5b0*/  @!P2 LEA.HI.X R35, R0, UR15, R6, 0x1, P0 ;  /* 0x0000000f0023ac11 */ /* 0x000fe400080f0c06 */
        /* <DEDUP_REMOVED lines=17> */
[----:B---3--:R-:W-:-:S03]  /*c6d0*/  @!P3 LEA R14, P0, R4, UR14, 0x1 ;  /* 0x0000000e040ebc11 */ /* 0x008fc6000f8008ff */
        /* <DEDUP_REMOVED lines=50> */
.L_x_6459:
[----:B------:R-:W-:Y:S05]  /*ca00*/  BSYNC B0 ;  /* 0x0000000000007941 */ /* 0x000fea0003800000 */
.L_x_6458:
[----:B------:R-:W0:Y:S01]  /*ca10*/  LDGDEPBAR ;  /* 0x00000000000079af */ /* 0x000e220000000000 */
[----:B--2---:R-:W-:Y:S02]  /*ca20*/  IMAD.U32 R4, RZ, RZ, UR16 ;  /* 0x00000010ff047e24 */ /* 0x004fe4000f8e00ff */
[----:B------:R-:W-:-:S03]  /*ca30*/  IMAD.U32 R0, RZ, RZ, UR9 ;  /* 0x00000009ff007e24 */ /* 0x000fc6000f8e00ff */
[----:B------:R-:W-:-:S04]  /*ca40*/  LEA R247, P0, R4, R247, 0x1 ;  /* 0x000000f704f77211 */ /* 0x000fc800078008ff */
[----:B------:R-:W-:-:S09]  /*ca50*/  LEA.HI.X R246, R4, R246, R0, 0x1, P0 ;  /* 0x000000f604f67211 */ /* 0x000fd200000f0c00 */
.L_x_6455:
        /* <DEDUP_REMOVED lines=67> */
[----:B------:R-:W-:Y:S01]  /*ce90*/  LDSM.16.MT88.4 R20, [R220+0x10800] ;  /* 0x01080000dc14783b */ /* 0x000fe20000004200 */
[--C-:B------:R-:W-:Y:S01]  /*cea0*/  FFMA.FTZ R182, R29, UR18, -R177.reuse ;  /* 0x000000121db67c23 */ /* 0x100fe200080108b1 */
[--C-:B------:R-:W-:Y:S01]  /*ceb0*/  FFMA.FTZ R183, R31, UR18, -R177.reuse ;  /* 0x000000121fb77c23 */ /* 0x100fe200080108b1 */
[--C-:B------:R-:W-:Y:S01]  /*cec0*/  FFMA.FTZ R185, R25, UR18, -R177.reuse ;  /* 0x0000001219b97c23 */ /* 0x100fe200080108b1 */
[--C-:B------:R-:W-:Y:S01]  /*ced0*/  FFMA.FTZ R184, R28, UR18, -R172.reuse ;  /* 0x000000121cb87c23 */ /* 0x100fe200080108ac */
[--C-:B------:R-:W-:Y:S01]  /*cee0*/  FFMA.FTZ R186, R26, UR18, -R172.reuse ;  /* 0x000000121aba7c23 */ /* 0x100fe200080108ac */
[--C-:B------:R-:W-:Y:S01]  /*cef0*/  FFMA.FTZ R187, R24, UR18, -R172.reuse ;  /* 0x0000001218bb7c23 */ /* 0x100fe200080108ac */
[----:B------:R-:W-:Y:S01]  /*cf00*/  MUFU.EX2 R34, R34 ;  /* 0x0000002200227308 */ /* 0x000fe20000000800 */
[----:B------:R-:W-:Y:S01]  /*cf10*/  LDSM.16.MT88.4 R24, [R221+0x10800] ;  /* 0x01080000dd18783b */ /* 0x000fe20000004200 */
        /* <DEDUP_REMOVED lines=13> */
[----:B------:R-:W-:Y:S01]  /*cff0*/  FFMA.FTZ R176, R176, UR18, -R177 ;  /* 0x00000012b0b07c23 */ /* 0x000fe200080108b1 */
[----:B------:R-:W-:Y:S01]  /*d000*/  MUFU.EX2 R32, R32 ;  /* 0x0000002000207308 */ /* 0x000fe20000000800 */
[--C-:B------:R-:W-:Y:S01]  /*d010*/  FFMA.FTZ R175, R175, UR18, -R172.reuse ;  /* 0x00000012afaf7c23 */ /* 0x100fe200080108ac */
[--C-:B------:R-:W-:Y:S01]  /*d020*/  FFMA.FTZ R174, R174, UR18, -R172.reuse ;  /* 0x00000012aeae7c23 */ /* 0x100fe200080108ac */
[--C-:B------:R-:W-:Y:S01]  /*d030*/  FFMA.FTZ R173, R173, UR18, -R172.reuse ;  /* 0x00000012adad7c23 */ /* 0x100fe200080108ac */
[----:B------:R-:W-:-:S04]  /*d040*/  FFMA.FTZ R171, R171, UR18, -R172 ;  /* 0x00000012abab7c23 */ /* 0x000fc800080108ac */
        /* <DEDUP_REMOVED lines=147> */
[----:B------:R-:W-:Y:S01]  /*d980*/  MUFU.EX2 R182, R182 ;  /* 0x000000b600b67308 */ /* 0x000fe20000000800 */
[-C--:B------:R-:W-:Y:S01]  /*d990*/  FMUL.FTZ R108, R108, R170.reuse ;  /* 0x000000aa6c6c7220 */ /* 0x080fe20000410000 */
[C---:B------:R-:W-:Y:S01]  /*d9a0*/  HMMA.16816.F32 R64, R4.reuse, R18, R64 ;  /* 0x000000120440723c */ /* 0x040fe20000001840 */
[----:B------:R-:W4:Y:S01]  /*d9b0*/  LDSM.16.MT88.4 R16, [R221+0x14000] ;  /* 0x01400000dd10783b */ /* 0x000f220000004200 */
        /* <DEDUP_REMOVED lines=15> */
[C---:B--2---:R-:W-:Y:S01]  /*dab0*/  HMMA.16816.F32 R76, R4.reuse, R12, R76 ;  /* 0x0000000c044c723c */ /* 0x044fe2000000184c */
[-C--:B------:R-:W-:Y:S01]  /*dac0*/  FMUL.FTZ R130, R130, R3.reuse ;  /* 0x0000000382827220 */ /* 0x080fe20000410000 */
[-C--:B------:R-:W-:Y:S01]  /*dad0*/  FMUL.FTZ R131, R131, R3.reuse ;  /* 0x0000000383837220 */ /* 0x080fe20000410000 */
[----:B------:R-:W-:Y:S01]  /*dae0*/  FFMA.FTZ R165, R249, R170, R165 ;  /* 0x000000aaf9a57223 */ /* 0x000fe200000100a5 */
[----:B------:R-:W-:Y:S01]  /*daf0*/  FFMA.FTZ R3, R248, R3, R32 ;  /* 0x00000003f8037223 */ /* 0x000fe20000010020 */
[----:B------:R-:W2:Y:S01]  /*db00*/  MUFU.EX2 R184, R184 ;  /* 0x000000b800b87308 */ /* 0x000ea20000000800 */
[----:B------:R-:W-:Y:S01]  /*db10*/  HMMA.16816.F32 R80, R4, R14, R80 ;  /* 0x0000000e0450723c */ /* 0x000fe20000001850 */
[----:B------:R-:W5:Y:S01]  /*db20*/  LDSM.16.MT88.4 R12, [R224+0x16000] ;  /* 0x01600000e00c783b */ /* 0x000f620000004200 */
[----:B------:R-:W-:Y:S01]  /*db30*/  FADD.FTZ R165, R35, R165 ;  /* 0x000000a523a57221 */ /* 0x000fe20000010000 */
[----:B------:R-:W-:-:S03]  /*db40*/  FADD.FTZ R3, R2, R3 ;  /* 0x0000000302037221 */ /* 0x000fc60000010000 */
[----:B---3--:R-:W-:Y:S01]  /*db50*/  HMMA.16816.F32 R92, R4, R8, R92 ;  /* 0x00000008045c723c */ /* 0x008fe2000000185c */
[----:B------:R-:W3:Y:S01]  /*db60*/  MUFU.EX2 R186, R186 ;  /* 0x000000ba00ba7308 */ /* 0x000ee20000000800 */
[----:B------:R-:W-:Y:S01]  /*db70*/  FADD.FTZ R165, R34, R165 ;  /* 0x000000a522a57221 */ /* 0x000fe20000010000 */
[----:B------:R-:W-:-:S03]  /*db80*/  FADD.FTZ R3, R0, R3 ;  /* 0x0000000300037221 */ /* 0x000fc60000010000 */
[C---:B------:R-:W-:Y:S01]  /*db90*/  HMMA.16816.F32 R96, R4.reuse, R10, R96 ;  /* 0x0000000a0460723c */ /* 0x040fe20000001860 */
[----:B------:R-:W3:Y:S01]  /*dba0*/  LDSM.16.MT88.4 R8, [R221+0x16000] ;  /* 0x01600000dd08783b */ /* 0x000ee20000004200 */
[----:B------:R-:W-:Y:S01]  /*dbb0*/  FADD.FTZ R165, R33, R165 ;  /* 0x000000a521a57221 */ /* 0x000fe20000010000 */
[----:B------:R-:W-:Y:S01]  /*dbc0*/  MUFU.EX2 R187, R187 ;  /* 0x000000bb00bb7308 */ /* 0x000fe20000000800 */
[----:B------:R-:W-:Y:S01]  /*dbd0*/  FADD.FTZ R3, R164, R3 ;  /* 0x00000003a4037221 */ /* 0x000fe20000010000 */
[----:B------:R-:W-:Y:S01]  /*dbe0*/  MOV R164, R169 ;  /* 0x000000a900a47202 */ /* 0x000fe20000000f00 */
[----:B----4-:R-:W-:Y:S01]  /*dbf0*/  HMMA.16816.F32 R84, R4, R16, R84 ;  /* 0x000000100454723c */ /* 0x010fe20000001854 */
[----:B-1----:R-:W-:Y:S01]  /*dc00*/  FADD.FTZ R165, R181, R165 ;  /* 0x000000a5b5a57221 */ /* 0x002fe20000010000 */
[----:B--2---:R-:W-:-:S03]  /*dc10*/  FADD.FTZ R3, R184, R3 ;  /* 0x00000003b8037221 */ /* 0x004fc60000010000 */
[----:B------:R-:W1:Y:S01]  /*dc20*/  MUFU.EX2 R188, R188 ;  /* 0x000000bc00bc7308 */ /* 0x000e620000000800 */
[C---:B------:R-:W-:Y:S01]  /*dc30*/  HMMA.16816.F32 R88, R4.reuse, R18, R88 ;  /* 0x000000120458723c */ /* 0x040fe20000001858 */
[----:B------:R-:W2:Y:S06]  /*dc40*/  LDSM.16.MT88.4 R16, [R222+0x16000] ;  /* 0x01600000de10783b */ /* 0x000eac0000004200 */
[----:B------:R-:W4:Y:S08]  /*dc50*/  MUFU.EX2 R190, R190 ;  /* 0x000000be00be7308 */ /* 0x000f300000000800 */
[----:B------:R-:W-:Y:S01]  /*dc60*/  MUFU.EX2 R191, R191 ;  /* 0x000000bf00bf7308 */ /* 0x000fe20000000800 */
[C---:B-----5:R-:W-:Y:S06]  /*dc70*/  HMMA.16816.F32 R100, R4.reuse, R12, R100 ;  /* 0x0000000c0464723c */ /* 0x060fec0000001864 */
[C---:B------:R-:W-:Y:S01]  /*dc80*/  HMMA.16816.F32 R104, R4.reuse, R14, R104 ;  /* 0x0000000e0468723c */ /* 0x040fe20000001868 */
[----:B------:R-:W5:Y:S01]  /*dc90*/  LDSM.16.MT88.4 R12, [R220+0x16000] ;  /* 0x01600000dc0c783b */ /* 0x000f620000004200 */
[----:B------:R-:W-:Y:S04]  /*dca0*/  MUFU.EX2 R196, R196 ;  /* 0x000000c400c47308 */ /* 0x000fe80000000800 */
[C---:B---3--:R-:W-:Y:S04]  /*dcb0*/  HMMA.16816.F32 R116, R4.reuse, R8, R116 ;  /* 0x000000080474723c */ /* 0x048fe80000001874 */
[----:B------:R-:W-:Y:S02]  /*dcc0*/  MUFU.EX2 R195, R195 ;  /* 0x000000c300c37308 */ /* 0x000fe40000000800 */
[C---:B------:R-:W-:Y:S01]  /*dcd0*/  HMMA.16816.F32 R120, R4.reuse, R10, R120 ;  /* 0x0000000a0478723c */ /* 0x040fe20000001878 */
[----:B------:R-:W3:Y:S05]  /*dce0*/  LDSM.16.MT88.4 R8, [R222+0x10800] ;  /* 0x01080000de08783b */ /* 0x000eea0000004200 */
[C---:B--2---:R-:W-:Y:S01]  /*dcf0*/  HMMA.16816.F32 R108, R4.reuse, R16, R108 ;  /* 0x00000010046c723c */ /* 0x044fe2000000186c */
[----:B------:R-:W2:Y:S05]  /*dd00*/  MUFU.EX2 R193, R193 ;  /* 0x000000c100c17308 */ /* 0x000eaa0000000800 */
[C---:B------:R-:W-:Y:S01]  /*dd10*/  HMMA.16816.F32 R112, R4.reuse, R18, R112 ;  /* 0x000000120470723c */ /* 0x040fe20000001870 */
[----:B------:R-:W2:Y:S02]  /*dd20*/  LDSM.16.MT88.4 R16, [R224+0x12800] ;  /* 0x01280000e010783b */ /* 0x000ea40000004200 */
[----:B------:R-:W2:Y:S08]  /*dd30*/  MUFU.EX2 R194, R194 ;  /* 0x000000c200c27308 */ /* 0x000eb00000000800 */
[----:B------:R-:W-:Y:S01]  /*dd40*/  MUFU.EX2 R192, R192 ;  /* 0x000000c000c07308 */ /* 0x000fe20000000800 */
[C---:B-----5:R-:W-:Y:S07]  /*dd50*/  HMMA.16816.F32 R124, R4.reuse, R12, R124 ;  /* 0x0000000c047c723c */ /* 0x060fee000000187c */
[----:B------:R-:W5:Y:S01]  /*dd60*/  MUFU.EX2 R189, R189 ;  /* 0x000000bd00bd7308 */ /* 0x000f620000000800 */
[----:B------:R-:W-:Y:S01]  /*dd70*/  HMMA.16816.F32 R128, R4, R14, R128 ;  /* 0x0000000e0480723c */ /* 0x000fe20000001880 */
[----:B------:R-:W5:Y:S06]  /*dd80*/  LDSM.16.MT88.4 R12, [R222+0x12800] ;  /* 0x01280000de0c783b */ /* 0x000f6c0000004200 */
[----:B------:R-:W5:Y:S01]  /*dd90*/  MUFU.EX2 R180, R180 ;  /* 0x000000b400b47308 */ /* 0x000f620000000800 */
[C---:B------:R-:W-:Y:S01]  /*dda0*/  F2FP.F16.F32.PACK_AB R4, R182.reuse, R181 ;  /* 0x000000b5b604723e */ /* 0x040fe200000000ff */
[----:B------:R-:W-:Y:S01]  /*ddb0*/  FADD.FTZ R182, R182, R165 ;  /* 0x000000a5b6b67221 */ /* 0x000fe20000010000 */
[C---:B------:R-:W-:Y:S01]  /*ddc0*/  F2FP.F16.F32.PACK_AB R5, R186.reuse, R184 ;  /* 0x000000b8ba05723e */ /* 0x040fe200000000ff */
[----:B------:R-:W-:Y:S01]  /*ddd0*/  FADD.FTZ R186, R186, R3 ;  /* 0x00000003baba7221 */ /* 0x000fe20000010000 */
[----:B------:R-:W-:-:S03]  /*dde0*/  F2FP.F16.F32.PACK_AB R6, R185, R183 ;  /* 0x000000b7b906723e */ /* 0x000fc600000000ff */
[----:B------:R-:W-:Y:S01]  /*ddf0*/  MUFU.EX2 R179, R179 ;  /* 0x000000b300b37308 */ /* 0x000fe20000000800 */
[C---:B-1----:R-:W-:Y:S01]  /*de00*/  F2FP.F16.F32.PACK_AB R7, R188.reuse, R187 ;  /* 0x000000bbbc07723e */ /* 0x042fe200000000ff */
[----:B------:R-:W-:Y:S01]  /*de10*/  FADD.FTZ R182, R183, R182 ;  /* 0x000000b6b7b67221 */ /* 0x000fe20000010000 */
[----:B------:R-:W-:Y:S01]  /*de20*/  FADD.FTZ R186, R187, R186 ;  /* 0x000000babbba7221 */ /* 0x000fe20000010000 */
[----:B------:R-:W-:Y:S02]  /*de30*/  MOV R3, R168 ;  /* 0x000000a800037202 */ /* 0x000fe40000000f00 */
[----:B------:R-:W-:Y:S01]  /*de40*/  FADD.FTZ R185, R185, R182 ;  /* 0x000000b6b9b97221 */ /* 0x000fe20000010000 */
[----:B------:R-:W-:Y:S01]  /*de50*/  FADD.FTZ R188, R188, R186 ;  /* 0x000000babcbc7221 */ /* 0x000fe20000010000 */
[----:B---3--:R-:W-:Y:S01]  /*de60*/  HMMA.16816.F32 R152, R4, R8, R152 ;  /* 0x000000080498723c */ /* 0x008fe20000001898 */
[----:B------:R-:W-:Y:S01]  /*de70*/  MUFU.EX2 R178, R178 ;  /* 0x000000b200b27308 */ /* 0x000fe20000000800 */
[----:B----4-:R-:W-:Y:S01]  /*de80*/  FADD.FTZ R185, R190, R185 ;  /* 0x000000b9beb97221 */ /* 0x010fe20000010000 */
[----:B--2---:R-:W-:-:S03]  /*de90*/  FADD.FTZ R188, R193, R188 ;  /* 0x000000bcc1bc7221 */ /* 0x004fc60000010000 */
[C---:B------:R-:W-:Y:S01]  /*dea0*/  HMMA.16816.F32 R148, R4.reuse, R10, R148 ;  /* 0x0000000a0494723c */ /* 0x040fe20000001894 */
[----:B------:R-:W1:Y:S02]  /*deb0*/  LDSM.16.MT88.4 R8, [R221+0x12800] ;  /* 0x01280000dd08783b */ /* 0x000e640000004200 */
[----:B------:R-:W-:Y:S03]  /*dec0*/  MUFU.EX2 R176, R176 ;  /* 0x000000b000b07308 */ /* 0x000fe60000000800 */
[C---:B------:R-:W-:Y:S05]  /*ded0*/  HMMA.16816.F32 R136, R4.reuse, R20, R136 ;  /* 0x000000140488723c */ /* 0x040fea0000001888 */
[----:B------:R-:W2:Y:S01]  /*dee0*/  MUFU.EX2 R175, R175 ;  /* 0x000000af00af7308 */ /* 0x000ea20000000800 */
[C---:B------:R-:W-:Y:S01]  /*def0*/  HMMA.16816.F32 R132, R4.reuse, R22, R132 ;  /* 0x000000160484723c */ /* 0x040fe20000001884 */
[----:B------:R-:W3:Y:S05]  /*df00*/  LDSM.16.MT88.4 R20, [R224+0x14800] ;  /* 0x01480000e014783b */ /* 0x000eea0000004200 */
[C---:B------:R-:W-:Y:S01]  /*df10*/  HMMA.16816.F32 R144, R4.reuse, R24, R144 ;  /* 0x000000180490723c */ /* 0x040fe20000001890 */
[----:B------:R-:W4:Y:S05]  /*df20*/  MUFU.EX2 R174, R174 ;  /* 0x000000ae00ae7308 */ /* 0x000f2a0000000800 */
[C---:B------:R-:W-:Y:S01]  /*df30*/  HMMA.16816.F32 R140, R4.reuse, R26, R140 ;  /* 0x0000001a048c723c */ /* 0x040fe2000000188c */
[----:B------:R-:W2:Y:S02]  /*df40*/  LDSM.16.MT88.4 R24, [R220+0x12800] ;  /* 0x01280000dc18783b */ /* 0x000ea40000004200 */
[----:B------:R-:W4:Y:S03]  /*df50*/  MUFU.EX2 R173, R173 ;  /* 0x000000ad00ad7308 */ /* 0x000f260000000800 */
[C---:B------:R-:W-:Y:S05]  /*df60*/  HMMA.16816.F32 R36, R4.reuse, R16, R36 ;  /* 0x000000100424723c */ /* 0x040fea0000001824 */
[----:B------:R-:W4:Y:S01]  /*df70*/  MUFU.EX2 R171, R171 ;  /* 0x000000ab00ab7308 */ /* 0x000f220000000800 */
        /* <DEDUP_REMOVED lines=36> */
[----:B------:R-:W-:Y:S01]  /*e1c0*/  HMMA.16816.F32 R128, R4, R14, R128 ;  /* 0x0000000e0480723c */ /* 0x000fe20000001880 */
[----:B------:R-:W5:Y:S06]  /*e1d0*/  LDSM.16.MT88.4 R12, [R222+0x13000] ;  /* 0x01300000de0c783b */ /* 0x000f6c0000004200 */
        /* <DEDUP_REMOVED lines=35> */
[----:B------:R-:W-:Y:S05]  /*e410*/  LDSM.16.MT88.4 R12, [R224+0x17000] ;  /* 0x01700000e00c783b */ /* 0x000fea0000004200 */
        /* <DEDUP_REMOVED lines=24> */
[C---:B-----5:R-:W-:Y:S06]  /*e5a0*/  HMMA.16816.F32 R108, R4.reuse, R28, R108 ;  /* 0x0000001c046c723c */ /* 0x060fec000000186c */
[C---:B------:R-:W-:Y:S01]  /*e5b0*/  HMMA.16816.F32 R112, R4.reuse, R30, R112 ;  /* 0x0000001e0470723c */ /* 0x040fe20000001870 */
[----:B------:R-:W-:Y:S05]  /*e5c0*/  LDSM.16.MT88.4 R28, [R222+0x13800] ;  /* 0x01380000de1c783b */ /* 0x000fea0000004200 */
[C---:B--2---:R-:W-:Y:S06]  /*e5d0*/  HMMA.16816.F32 R116, R4.reuse, R24, R116 ;  /* 0x000000180474723c */ /* 0x044fec0000001874 */
[----:B------:R-:W-:Y:S01]  /*e5e0*/  HMMA.16816.F32 R120, R4, R26, R120 ;  /* 0x0000001a0478723c */ /* 0x000fe20000001878 */
[----:B------:R-:W2:Y:S06]  /*e5f0*/  LDSM.16.MT88.4 R24, [R220+0x11800] ;  /* 0x01180000dc18783b */ /* 0x000eac0000004200 */
[----:B------:R-:W-:-:S02]  /*e600*/  F2FP.F16.F32.PACK_AB R4, R179, R180 ;  /* 0x000000b4b304723e */ /* 0x000fc400000000ff */
[----:B------:R-:W-:Y:S02]  /*e610*/  F2FP.F16.F32.PACK_AB R5, R174, R175 ;  /* 0x000000afae05723e */ /* 0x000fe400000000ff */
[----:B------:R-:W-:Y:S02]  /*e620*/  F2FP.F16.F32.PACK_AB R6, R176, R178 ;  /* 0x000000b2b006723e */ /* 0x000fe400000000ff */
[----:B------:R-:W-:-:S07]  /*e630*/  F2FP.F16.F32.PACK_AB R7, R171, R173 ;  /* 0x000000adab07723e */ /* 0x000fce00000000ff */
        /* <DEDUP_REMOVED lines=14> */
[----:B------:R-:W-:Y:S05]  /*e720*/  LDSM.16.MT88.4 R24, [R220+0x15800] ;  /* 0x01580000dc18783b */ /* 0x000fea0000004200 */
[C---:B------:R-:W-:Y:S06]  /*e730*/  HMMA.16816.F32 R44, R4.reuse, R28, R44 ;  /* 0x0000001c042c723c */ /* 0x040fec000000182c */
        /* <DEDUP_REMOVED lines=14> */
[C---:B--2---:R-:W-:Y:S06]  /*e820*/  HMMA.16816.F32 R84, R4.reuse, R28, R84 ;  /* 0x0000001c0454723c */ /* 0x044fec0000001854 */
[C---:B------:R-:W-:Y:S06]  /*e830*/  HMMA.16816.F32 R88, R4.reuse, R30, R88 ;  /* 0x0000001e0458723c */ /* 0x040fec0000001858 */
[C---:B------:R-:W-:Y:S06]  /*e840*/  HMMA.16816.F32 R92, R4.reuse, R24, R92 ;  /* 0x00000018045c723c */ /* 0x040fec000000185c */
[C---:B------:R-:W-:Y:S06]  /*e850*/  HMMA.16816.F32 R96, R4.reuse, R26, R96 ;  /* 0x0000001a0460723c */ /* 0x040fec0000001860 */
[C---:B----4-:R-:W-:Y:S06]  /*e860*/  HMMA.16816.F32 R100, R4.reuse, R16, R100 ;  /* 0x000000100464723c */ /* 0x050fec0000001864 */
[C---:B------:R-:W-:Y:S06]  /*e870*/  HMMA.16816.F32 R104, R4.reuse, R18, R104 ;  /* 0x000000120468723c */ /* 0x040fec0000001868 */
[C---:B-1----:R-:W-:Y:S06]  /*e880*/  HMMA.16816.F32 R108, R4.reuse, R12, R108 ;  /* 0x0000000c046c723c */ /* 0x042fec000000186c */
[C---:B------:R-:W-:Y:S06]  /*e890*/  HMMA.16816.F32 R112, R4.reuse, R14, R112 ;  /* 0x0000000e0470723c */ /* 0x040fec0000001870 */
[C---:B-----5:R-:W-:Y:S06]  /*e8a0*/  HMMA.16816.F32 R116, R4.reuse, R8, R116 ;  /* 0x000000080474723c */ /* 0x060fec0000001874 */
[C---:B------:R-:W-:Y:S06]  /*e8b0*/  HMMA.16816.F32 R120, R4.reuse, R10, R120 ;  /* 0x0000000a0478723c */ /* 0x040fec0000001878 */
[C---:B---3--:R-:W-:Y:S06]  /*e8c0*/  HMMA.16816.F32 R124, R4.reuse, R20, R124 ;  /* 0x00000014047c723c */ /* 0x048fec000000187c */
[----:B------:R-:W-:-:S15]  /*e8d0*/  HMMA.16816.F32 R128, R4, R22, R128 ;  /* 0x000000160480723c */ /* 0x000fde0000001880 */
[----:B------:R-:W-:-:S09]  /*e8e0*/  NOP ;  /* 0x0000000000007918 */ /* 0x000fd20000000000 */
.L_x_6452:
[----:B------:R-:W-:Y:S05]  /*e8f0*/  @!P6 BRA `(.L_x_6460) ;  /* 0x00000058004ce947 */ /* 0x000fea0003800000 */
[----:B------:R-:W-:Y:S01]  /*e900*/  ULEA UR14, -UR6, URZ, 0x6 ;  /* 0x0000003f060e7291 */ /* 0x000fe2000f8e313f */
[----:B------:R-:W-:Y:S01]  /*e910*/  IMAD.MOV.U32 R2, RZ, RZ, R3 ;  /* 0x000000ffff027224 */ /* 0x000fe200078e0003 */
[----:B------:R-:W-:Y:S01]  /*e920*/  ULEA UR19, -UR8, URZ, 0x6 ;  /* 0x0000003f08137291 */ /* 0x000fe2000f8e313f */
[----:B------:R-:W-:Y:S01]  /*e930*/  IMAD.MOV.U32 R0, RZ, RZ, R164 ;  /* 0x000000ffff007224 */ /* 0x000fe200078e00a4 */
[----:B------:R-:W-:Y:S01]  /*e940*/  USHF.R.S32.HI UR15, URZ, 0x1f, UR14 ;  /* 0x0000001f3f0f7899 */ /* 0x000fe2000801140e */
[----:B------:R-:W-:Y:S01]  /*e950*/  ULDC.64 UR6, c[0x0][0x250] ;  /* 0x0000940000067ab9 */ /* 0x000fe20000000a00 */
[----:B------:R-:W-:Y:S01]  /*e960*/  MOV R245, UR14 ;  /* 0x0000000e00f57c02 */ /* 0x000fe20008000f00 */
[----:B------:R-:W-:Y:S01]  /*e970*/  ULDC UR16, c[0x0][0x2d0] ;  /* 0x0000b40000107ab9 */ /* 0x000fe20000000800 */
[----:B------:R-:W-:Y:S02]  /*e980*/  ULDC UR17, c[0x0][0x380] ;  /* 0x0000e00000117ab9 */ /* 0x000fe40000000800 */
[----:B------:R-:W-:Y:S01]  /*e990*/  MOV R244, UR15 ;  /* 0x0000000f00f47c02 */ /* 0x000fe20008000f00 */
[----:B------:R-:W-:Y:S01]  /*e9a0*/  USHF.R.S32.HI UR18, URZ, 0x1f, UR19 ;  /* 0x0000001f3f127899 */ /* 0x000fe20008011413 */
[----:B------:R-:W-:Y:S01]  /*e9b0*/  ULDC UR4, c[0x0][0x2ec] ;  /* 0x0000bb0000047ab9 */ /* 0x000fe20000000800 */
[----:B------:R-:W-:Y:S01]  /*e9c0*/  ULDC.64 UR8, c[0x0][0x248] ;  /* 0x0000920000087ab9 */ /* 0x000fe20000000a00 */
[----:B------:R-:W-:Y:S01]  /*e9d0*/  UMOV UR15, UR6 ;  /* 0x00000006000f7c82 */ /* 0x000fe20008000000 */
[----:B------:R-:W-:-:S08]  /*e9e0*/  UMOV UR14, UR7 ;  /* 0x00000007000e7c82 */ /* 0x000fd00008000000 */
.L_x_6464:
        /* <DEDUP_REMOVED lines=13> */
[----:B------:R-:W-:Y:S01]  /*eac0*/  USHF.L.U32 UR28, UR11, 0x6, URZ ;  /* 0x000000060b1c7899 */ /* 0x000fe2000800063f */
[----:B------:R-:W-:Y:S01]  /*ead0*/  IMAD.U32 R3, RZ, RZ, UR17 ;  /* 0x00000011ff037e24 */ /* 0x000fe2000f8e00ff */
[----:B------:R-:W-:Y:S02]  /*eae0*/  UMOV UR38, URZ ;  /* 0x0000003f00267c82 */ /* 0x000fe40008000000 */
[----:B------:R-:W-:Y:S02]  /*eaf0*/  UIADD3 UR36, UR28, 0x40, URZ ;  /* 0x000000401c247890 */ /* 0x000fe4000fffe03f */
[----:B------:R-:W-:Y:S04]  /*eb00*/  IABS R3, R3 ;  /* 0x0000000300037213 */ /* 0x000fe80000000000 */
[----:B------:R-:W-:Y:S01]  /*eb10*/  R2UR UR25, R3 ;  /* 0x00000000031972ca */ /* 0x000fe200000e0000 */
[----:B------:R-:W-:Y:S01]  /*eb20*/  IMAD.U32 R4, RZ, RZ, UR36 ;  /* 0x00000024ff047e24 */ /* 0x000fe2000f8e00ff */
[----:B------:R-:W-:Y:S04]  /*eb30*/  ULOP3.LUT UR36, UR36, UR17, URZ, 0x3c, !UPT ;  /* 0x0000001124247292 */ /* 0x000fe8000f8e3c3f */
[----:B------:R-:W-:Y:S04]  /*eb40*/  IABS R4, R4 ;  /* 0x0000000400047213 */ /* 0x000fe80000000000 */
[----:B------:R-:W-:Y:S03]  /*eb50*/  R2UR UR34, R4 ;  /* 0x00000000042272ca */ /* 0x000fe600000e0000 */
[----:B------:R-:W1:Y:S10]  /*eb60*/  I2F.RP R3, UR25 ;  /* 0x0000001900037d06 */ /* 0x000e740008209400 */
[----:B-1----:R-:W1:Y:S02]  /*eb70*/  MUFU.RCP R3, R3 ;  /* 0x0000000300037308 */ /* 0x002e640000001000 */
[----:B-1----:R-:W-:Y:S08]  /*eb80*/  VIADD R3, R3, 0xffffffe ;  /* 0x0ffffffe03037836 */ /* 0x002ff00000000000 */
[----:B------:R-:W1:Y:S02]  /*eb90*/  F2I.FTZ.U32.TRUNC.NTZ R3, R3 ;  /* 0x0000000300037305 */ /* 0x000e64000021f000 */
[----:B-1----:R-:W-:Y:S01]  /*eba0*/  R2UR UR39, R3 ;  /* 0x00000000032772ca */ /* 0x002fe200000e0000 */
[----:B------:R-:W-:Y:S01]  /*ebb0*/  IMAD.U32 R3, RZ, RZ, UR28 ;  /* 0x0000001cff037e24 */ /* 0x000fe2000f8e00ff */
[----:B------:R-:W-:Y:S04]  /*ebc0*/  ULOP3.LUT UR28, UR28, UR17, URZ, 0x3c, !UPT ;  /* 0x000000111c1c7292 */ /* 0x000fe8000f8e3c3f */
[----:B------:R-:W-:Y:S01]  /*ebd0*/  UISETP.GE.AND UP0, UPT, UR28, URZ, UPT ;  /* 0x0000003f1c00728c */ /* 0x000fe2000bf06270 */
[----:B------:R-:W-:Y:S04]  /*ebe0*/  IABS R3, R3 ;  /* 0x0000000300037213 */ /* 0x000fe80000000000 */
[----:B------:R-:W-:Y:S02]  /*ebf0*/  R2UR UR32, R3 ;  /* 0x00000000032072ca */ /* 0x000fe400000e0000 */
[----:B------:R-:W-:Y:S04]  /*ec00*/  UIADD3 UR29, URZ, -UR39, URZ ;  /* 0x800000273f1d7290 */ /* 0x000fe8000fffe03f */
[----:B------:R-:W-:Y:S04]  /*ec10*/  UIMAD UR29, UR29, UR25, URZ ;  /* 0x000000191d1d72a4 */ /* 0x000fe8000f8e023f */
[----:B------:R-:W-:Y:S04]  /*ec20*/  UIMAD.WIDE.U32 UR38, UR39, UR29, UR38 ;  /* 0x0000001d272672a5 */ /* 0x000fe8000f8e0026 */
        /* <DEDUP_REMOVED lines=17> */
[----:B------:R-:W-:Y:S02]  /*ed40*/  UISETP.NE.AND UP2, UPT, UR17, URZ, UPT ;  /* 0x0000003f1100728c */ /* 0x000fe4000bf45270 */
[----:B------:R-:W-:Y:S02]  /*ed50*/  @UP4 UIADD3 UR37, UR37, 0x1, URZ ;  /* 0x0000000125254890 */ /* 0x000fe4000fffe03f */
[----:B------:R-:W-:Y:S02]  /*ed60*/  @UP3 UIADD3 UR35, UR35, 0x1, URZ ;  /* 0x0000000123233890 */ /* 0x000fe4000fffe03f */
[----:B------:R-:W-:Y:S02]  /*ed70*/  ULOP3.LUT UR25, URZ, UR17, URZ, 0x33, !UPT ;  /* 0x000000113f197292 */ /* 0x000fe4000f8e333f */
        /* <DEDUP_REMOVED lines=18> */
[----:B------:R-:W-:Y:S02]  /*eea0*/  MOV R4, UR28 ;  /* 0x0000001c00047c02 */ /* 0x000fe40008000f00 */
        /* <DEDUP_REMOVED lines=12> */
[----:B------:R-:W-:Y:S05]  /*ef70*/  IMAD.U32 R8, RZ, RZ, UR32 ;  /* 0x00000020ff087e24 */ /* 0x000fea000f8e00ff */
[----:B------:R-:W-:Y:S01]  /*ef80*/  IMAD.U32 R9, RZ, RZ, UR25 ;  /* 0x00000019ff097e24 */ /* 0x000fe2000f8e00ff */
[----:B------:R-:W-:Y:S01]  /*ef90*/  UMOV UR25, UR14 ;  /* 0x0000000e00197c82 */ /* 0x000fe20008000000 */
[----:B-1----:R-:W1:Y:S01]  /*efa0*/  LDC.64 R4, c[0x0][0x238] ;  /* 0x00008e00ff047b82 */ /* 0x002e620000000a00 */
[----:B--2---:R-:W-:Y:S04]  /*efb0*/  IADD3 R6, -R3, R6, RZ ;  /* 0x0000000603067210 */ /* 0x004fe80007ffe1ff */
[----:B------:R-:W-:Y:S01]  /*efc0*/  SHF.R.S32.HI R3, RZ, 0x1f, R6 ;  /* 0x0000001fff037819 */ /* 0x000fe20000011406 */
[CC--:B-1----:R-:W-:Y:S04]  /*efd0*/  IMAD.WIDE.U32 R8, R6.reuse, R4.reuse, R8 ;  /* 0x0000000406087225 */ /* 0x0c2fe800078e0008 */
[----:B------:R-:W-:Y:S01]  /*efe0*/  IMAD R3, R3, R4, RZ ;  /* 0x0000000403037224 */ /* 0x000fe200078e02ff */
[----:B------:R-:W-:Y:S03]  /*eff0*/  MOV R7, R8 ;  /* 0x0000000800077202 */ /* 0x000fe60000000f00 */
[----:B------:R-:W-:Y:S04]  /*f000*/  IMAD R3, R6, R5, R3 ;  /* 0x0000000506037224 */ /* 0x000fe800078e0203 */
[----:B------:R-:W-:Y:S07]  /*f010*/  IMAD.IADD R3, R9, 0x1, R3 ;  /* 0x0000000109037824 */ /* 0x000fee00078e0203 */
.L_x_6461:
        /* <DEDUP_REMOVED lines=335> */
[----:B------:R-:W-:Y:S01]  /*10510*/  USHF.L.U32 UR15, UR11, 0x6, URZ ;  /* 0x000000060b0f7899 */ /* 0x000fe2000800063f */
[----:B------:R-:W-:Y:S01]  /*10520*/  IMAD.U32 R3, RZ, RZ, UR17 ;  /* 0x00000011ff037e24 */ /* 0x000fe2000f8e00ff */
[----:B------:R-:W-:Y:S02]  /*10530*/  UMOV UR38, URZ ;  /* 0x0000003f00267c82 */ /* 0x000fe40008000000 */
[----:B------:R-:W-:Y:S02]  /*10540*/  UIADD3 UR36, UR15, -0x40, URZ ;  /* 0xffffffc00f247890 */ /* 0x000fe4000fffe03f */
[----:B------:R-:W-:Y:S01]  /*10550*/  IABS R3, R3 ;  /* 0x0000000300037213 */ /* 0x000fe20000000000 */
[----:B------:R-:W-:Y:S01]  /*10560*/  IMAD.U32 R164, RZ, RZ, UR15 ;  /* 0x0000000fffa47e24 */ /* 0x000fe2000f8e00ff */
[----:B------:R-:W-:Y:S02]  /*10570*/  ULOP3.LUT UR15, UR15, UR17, URZ, 0x3c, !UPT ;  /* 0x000000110f0f7292 */ /* 0x000fe4000f8e3c3f */
[----:B------:R-:W-:Y:S02]  /*10580*/  R2UR UR14, R3 ;  /* 0x00000000030e72ca */ /* 0x000fe400000e0000 */
[----:B------:R-:W-:Y:S01]  /*10590*/  UISETP.GE.AND UP1, UPT, UR15, URZ, UPT ;  /* 0x0000003f0f00728c */ /* 0x000fe2000bf26270 */
[----:B------:R-:W-:Y:S04]  /*105a0*/  IABS R164, R164 ;  /* 0x000000a400a47213 */ /* 0x000fe80000000000 */
[----:B------:R-:W-:Y:S06]  /*105b0*/  R2UR UR34, R164 ;  /* 0x00000000a42272ca */ /* 0x000fec00000e0000 */
[----:B------:R-:W1:Y:S10]  /*105c0*/  I2F.RP R3, UR14 ;  /* 0x0000000e00037d06 */ /* 0x000e740008209400 */
[----:B-1----:R-:W1:Y:S02]  /*105d0*/  MUFU.RCP R3, R3 ;  /* 0x0000000300037308 */ /* 0x002e640000001000 */
[----:B-1----:R-:W-:Y:S08]  /*105e0*/  VIADD R3, R3, 0xffffffe ;  /* 0x0ffffffe03037836 */ /* 0x002ff00000000000 */
[----:B------:R-:W1:Y:S02]  /*105f0*/  F2I.FTZ.U32.TRUNC.NTZ R3, R3 ;  /* 0x0000000300037305 */ /* 0x000e64000021f000 */
[----:B-1----:R-:W-:Y:S01]  /*10600*/  R2UR UR39, R3 ;  /* 0x00000000032772ca */ /* 0x002fe200000e0000 */
[----:B------:R-:W-:Y:S01]  /*10610*/  IMAD.U32 R3, RZ, RZ, UR36 ;  /* 0x00000024ff037e24 */ /* 0x000fe2000f8e00ff */
[----:B------:R-:W-:Y:S04]  /*10620*/  ULOP3.LUT UR36, UR36, UR17, URZ, 0x3c, !UPT ;  /* 0x0000001124247292 */ /* 0x000fe8000f8e3c3f */
[----:B------:R-:W-:Y:S04]  /*10630*/  IABS R3, R3 ;  /* 0x0000000300037213 */ /* 0x000fe80000000000 */
[----:B------:R-:W-:Y:S03]  /*10640*/  R2UR UR32, R3 ;  /* 0x00000000032072ca */ /* 0x000fe600000e0000 */
        /* <DEDUP_REMOVED lines=41> */
[----:B------:R-:W-:Y:S01]  /*108e0*/  MOV R164, UR32 ;  /* 0x0000002000a47c02 */ /* 0x000fe20008000f00 */
[----:B------:R-:W-:Y:S01]  /*108f0*/  UIADD3 UR32, UR37, -UR14, URZ ;  /* 0x8000000e25207290 */ /* 0x000fe2000fffe03f */
[----:B------:R-:W-:Y:S02]  /*10900*/  IMAD.U32 R165, RZ, RZ, UR33 ;  /* 0x00000021ffa57e24 */ /* 0x000fe4000f8e00ff */
[----:B------:R-:W-:Y:S01]  /*10910*/  IMAD.U32 R169, RZ, RZ, UR35 ;  /* 0x00000023ffa97e24 */ /* 0x000fe2000f8e00ff */
[----:B------:R-:W-:Y:S02]  /*10920*/  UIMAD UR32, UR32, UR17, -0x40 ;  /* 0xffffffc0202074a4 */ /* 0x000fe4000f8e0211 */
[----:B------:R1:W2:Y:S02]  /*10930*/  LDG.E R3, desc[UR26][R164.64] ;  /* 0x0000001aa4037981 */ /* 0x0002a4000c1e1900 */
[----:B------:R-:W-:Y:S02]  /*10940*/  USHF.R.S32.HI UR15, URZ, 0x1f, UR32 ;  /* 0x0000001f3f0f7899 */ /* 0x000fe40008011420 */
[----:B------:R-:W2:Y:S01]  /*10950*/  LDG.E R168, desc[UR26][R168.64] ;  /* 0x0000001aa8a87981 */ /* 0x000ea2000c1e1900 */
[----:B------:R-:W-:Y:S02]  /*10960*/  UIMAD UR14, UR9, UR32, URZ ;  /* 0x00000020090e72a4 */ /* 0x000fe4000f8e023f */
        /* <DEDUP_REMOVED lines=16> */
.L_x_6463:
        /* <DEDUP_REMOVED lines=117> */
.L_x_6462:
[----:B------:R-:W-:Y:S01]  /*111c0*/  MOV R3, UR11 ;  /* 0x0000000b00037c02 */ /* 0x000fe20008000f00 */
[----:B------:R-:W-:Y:S01]  /*111d0*/  STL [R1], R166 ;  /* 0x000000a601007387 */ /* 0x000fe20000100800 */
[----:B------:R-:W-:Y:S01]  /*111e0*/  UISETP.GT.AND UP0, UPT, UR11, UR10, UPT ;  /* 0x0000000a0b00728c */ /* 0x000fe2000bf04270 */
[----:B------:R-:W-:Y:S02]  /*111f0*/  UMOV UR15, UR28 ;  /* 0x0000001c000f7c82 */ /* 0x000fe40008000000 */
[----:B------:R-:W-:Y:S01]  /*11200*/  IMAD R3, R3, 0x40, R243 ;  /* 0x0000004003037824 */ /* 0x000fe200078e02f3 */
[----:B------:R-:W-:Y:S03]  /*11210*/  UMOV UR14, UR25 ;  /* 0x00000019000e7c82 */ /* 0x000fe60008000000 */
[----:B-1----:R-:W-:Y:S01]  /*11220*/  VIADD R169, R3, 0x10 ;  /* 0x0000001003a97836 */ /* 0x002fe20000000000 */
[C---:B------:R-:W-:Y:S01]  /*11230*/  IADD3 R164, R242.reuse, -R3, RZ ;  /* 0x80000003f2a47210 */ /* 0x040fe20007ffe0ff */
[----:B------:R-:W-:Y:S01]  /*11240*/  IMAD.IADD R174, R239, 0x1, -R3 ;  /* 0x00000001efae7824 */ /* 0x000fe200078e0a03 */
[CC--:B------:R-:W-:Y:S01]  /*11250*/  ISETP.GE.AND P0, PT, R3.reuse, R241.reuse, PT ;  /* 0x000000f10300720c */ /* 0x0c0fe20003f06270 */
[C---:B------:R-:W-:Y:S01]  /*11260*/  IMAD.IADD R168, R242.reuse, 0x1, -R169 ;  /* 0x00000001f2a87824 */ /* 0x040fe200078e0aa9 */
[----:B------:R-:W-:Y:S02]  /*11270*/  IABS R164, R164 ;  /* 0x000000a400a47213 */ /* 0x000fe40000000000 */
[----:B------:R-:W-:Y:S02]  /*11280*/  IABS R174, R174 ;  /* 0x000000ae00ae7213 */ /* 0x000fe40000000000 */
[----:B------:R-:W-:Y:S02]  /*11290*/  I2FP.F32.S32 R165, R164 ;  /* 0x000000a400a57245 */ /* 0x000fe40000201400 */
[----:B------:R-:W-:Y:S02]  /*112a0*/  IABS R168, R168 ;  /* 0x000000a800a87213 */ /* 0x000fe40000000000 */
[----:B------:R-:W-:Y:S01]  /*112b0*/  IADD3 R164, R3, 0x1, RZ ;  /* 0x0000000103a47810 */ /* 0x000fe20007ffe0ff */
[----:B------:R-:W-:Y:S01]  /*112c0*/  FFMA.FTZ R4, R165, -UR23, R4 ;  /* 0x80000017a5047c23 */ /* 0x000fe20008010004 */
[----:B------:R-:W-:Y:S01]  /*112d0*/  VIADD R165, R3, 0x8 ;  /* 0x0000000803a57836 */ /* 0x000fe20000000000 */
[----:B------:R-:W-:Y:S02]  /*112e0*/  I2FP.F32.S32 R174, R174 ;  /* 0x000000ae00ae7245 */ /* 0x000fe40000201400 */
[----:B------:R-:W-:Y:S01]  /*112f0*/  I2FP.F32.S32 R168, R168 ;  /* 0x000000a800a87245 */ /* 0x000fe20000201400 */
[--C-:B------:R-:W-:Y:S01]  /*11300*/  IMAD.IADD R171, R242, 0x1, -R165.reuse ;  /* 0x00000001f2ab7824 */ /* 0x100fe200078e0aa5 */
[----:B------:R-:W-:Y:S01]  /*11310*/  ISETP.GE.AND P3, PT, R164, R241, PT ;  /* 0x000000f1a400720c */ /* 0x000fe20003f66270 */
[----:B------:R-:W-:Y:S01]  /*11320*/  FFMA.FTZ R6, R174, -UR23, R6 ;  /* 0x80000017ae067c23 */ /* 0x000fe20008010006 */
[----:B------:R-:W-:Y:S01]  /*11330*/  ISETP.GE.AND P6, PT, R164, R238, PT ;  /* 0x000000eea400720c */ /* 0x000fe20003fc6270 */
[----:B------:R-:W-:Y:S01]  /*11340*/  FFMA.FTZ R12, R168, -UR23, R12 ;  /* 0x80000017a80c7c23 */ /* 0x000fe2000801000c */
[----:B------:R-:W-:Y:S01]  /*11350*/  IABS R171, R171 ;  /* 0x000000ab00ab7213 */ /* 0x000fe20000000000 */
[----:B------:R-:W-:Y:S01]  /*11360*/  IMAD.IADD R174, R239, 0x1, -R164 ;  /* 0x00000001efae7824 */ /* 0x000fe200078e0aa4 */
[----:B------:R-:W-:Y:S02]  /*11370*/  IADD3 R173, R242, -R164, RZ ;  /* 0x800000a4f2ad7210 */ /* 0x000fe40007ffe0ff */
[----:B------:R-:W-:Y:S02]  /*11380*/  I2FP.F32.S32 R171, R171 ;  /* 0x000000ab00ab7245 */ /* 0x000fe40000201400 */
[C---:B------:R-:W-:Y:S02]  /*11390*/  ISETP.GE.OR P3, PT, R164.reuse, R240, !P3 ;  /* 0x000000f0a400720c */ /* 0x040fe40005f66670 */
[----:B------:R-:W-:Y:S01]  /*113a0*/  ISETP.GE.OR P6, PT, R164, R235, !P6 ;  /* 0x000000eba400720c */ /* 0x000fe200077c6670 */
[----:B------:R-:W-:Y:S01]  /*113b0*/  FFMA.FTZ R8, R171, -UR23, R8 ;  /* 0x80000017ab087c23 */ /* 0x000fe20008010008 */
[----:B------:R-:W-:Y:S01]  /*113c0*/  VIADD R171, R3, 0x18 ;  /* 0x0000001803ab7836 */ /* 0x000fe20000000000 */
[----:B------:R-:W-:Y:S01]  /*113d0*/  IABS R173, R173 ;  /* 0x000000ad00ad7213 */ /* 0x000fe20000000000 */
[----:B------:R-:W-:Y:S01]  /*113e0*/  IMAD.IADD R164, R239, 0x1, -R165 ;  /* 0x00000001efa47824 */ /* 0x000fe200078e0aa5 */
[----:B------:R-:W-:Y:S02]  /*113f0*/  ISETP.GE.AND P2, PT, R3, R238, PT ;  /* 0x000000ee0300720c */ /* 0x000fe40003f46270 */
[----:B------:R-:W-:Y:S02]  /*11400*/  IADD3 R168, R242, -R171, RZ ;  /* 0x800000abf2a87210 */ /* 0x000fe40007ffe0ff */
[----:B------:R-:W-:Y:S02]  /*11410*/  I2FP.F32.S32 R173, R173 ;  /* 0x000000ad00ad7245 */ /* 0x000fe40000201400 */
[----:B------:R-:W-:Y:S02]  /*11420*/  IABS R168, R168 ;  /* 0x000000a800a87213 */ /* 0x000fe40000000000 */
[----:B------:R-:W-:Y:S01]  /*11430*/  IABS R164, R164 ;  /* 0x000000a400a47213 */ /* 0x000fe20000000000 */
[----:B------:R-:W-:Y:S01]  /*11440*/  FFMA.FTZ R5, R173, -UR23, R5 ;  /* 0x80000017ad057c23 */ /* 0x000fe20008010005 */
[----:B------:R-:W-:Y:S02]  /*11450*/  I2FP.F32.S32 R168, R168 ;  /* 0x000000a800a87245 */ /* 0x000fe40000201400 */
[----:B------:R-:W-:Y:S02]  /*11460*/  IABS R174, R174 ;  /* 0x000000ae00ae7213 */ /* 0x000fe40000000000 */
[C---:B------:R-:W-:Y:S01]  /*11470*/  ISETP.GE.OR P0, PT, R3.reuse, R240, !P0 ;  /* 0x000000f00300720c */ /* 0x040fe20004706670 */
[----:B------:R-:W-:Y:S01]  /*11480*/  FFMA.FTZ R16, R168, -UR23, R16 ;  /* 0x80000017a8107c23 */ /* 0x000fe20008010010 */
[----:B------:R-:W-:Y:S02]  /*11490*/  I2FP.F32.S32 R164, R164 ;  /* 0x000000a400a47245 */ /* 0x000fe40000201400 */
[C---:B------:R-:W-:Y:S02]  /*114a0*/  ISETP.GE.OR P2, PT, R3.reuse, R235, !P2 ;  /* 0x000000eb0300720c */ /* 0x040fe40005746670 */
[C---:B------:R-:W-:Y:S01]  /*114b0*/  IADD3 R172, R3.reuse, 0x9, RZ ;  /* 0x0000000903ac7810 */ /* 0x040fe20007ffe0ff */
[----:B------:R-:W-:Y:S01]  /*114c0*/  FFMA.FTZ R10, R164, -UR23, R10 ;  /* 0x80000017a40a7c23 */ /* 0x000fe2000801000a */
[----:B------:R-:W-:Y:S01]  /*114d0*/  I2FP.F32.S32 R174, R174 ;  /* 0x000000ae00ae7245 */ /* 0x000fe20000201400 */
[----:B------:R-:W-:Y:S01]  /*114e0*/  VIADD R164, R3, 0x21 ;  /* 0x0000002103a47836 */ /* 0x000fe20000000000 */
[----:B------:R-:W-:Y:S02]  /*114f0*/  FSEL R168, R4, -INF , !P0 ;  /* 0xff80000004a87808 */ /* 0x000fe40004000000 */
[----:B------:R-:W-:Y:S01]  /*11500*/  FSEL R6, R6, -INF , !P2 ;  /* 0xff80000006067808 */ /* 0x000fe20005000000 */
[----:B------:R-:W-:Y:S01]  /*11510*/  FFMA.FTZ R7, R174, -UR23, R7 ;  /* 0x80000017ae077c23 */ /* 0x000fe20008010007 */
[----:B------:R-:W-:Y:S02]  /*11520*/  FSEL R5, R5, -INF , !P3 ;  /* 0xff80000005057808 */ /* 0x000fe40005800000 */
[CC--:B------:R-:W-:Y:S02]  /*11530*/  ISETP.GE.AND P4, PT, R172.reuse, R241.reuse, PT ;  /* 0x000000f1ac00720c */ /* 0x0c0fe40003f86270 */
[CC--:B------:R-:W-:Y:S02]  /*11540*/  ISETP.GE.AND P0, PT, R172.reuse, R238.reuse, PT ;  /* 0x000000eeac00720c */ /* 0x0c0fe40003f06270 */
[C---:B------:R-:W-:Y:S02]  /*11550*/  ISETP.GE.AND P2, PT, R169.reuse, R241, PT ;  /* 0x000000f1a900720c */ /* 0x040fe40003f46270 */
[----:B------:R-:W-:Y:S02]  /*11560*/  ISETP.GE.AND P3, PT, R169, R238, PT ;  /* 0x000000eea900720c */ /* 0x000fe40003f66270 */
[----:B------:R-:W-:Y:S02]  /*11570*/  IADD3 R173, R3, 0x11, RZ ;  /* 0x0000001103ad7810 */ /* 0x000fe40007ffe0ff */
[C---:B------:R-:W-:Y:S02]  /*11580*/  ISETP.GE.OR P4, PT, R172.reuse, R240, !P4 ;  /* 0x000000f0ac00720c */ /* 0x040fe40006786670 */
[-C--:B------:R-:W-:Y:S01]  /*11590*/  ISETP.GE.OR P0, PT, R172, R235.reuse, !P0 ;  /* 0x000000ebac00720c */ /* 0x080fe20004706670 */
[C---:B------:R-:W-:Y:S01]  /*115a0*/  IMAD.IADD R4, R239.reuse, 0x1, -R173 ;  /* 0x00000001ef047824 */ /* 0x040fe200078e0aad */
[CC--:B------:R-:W-:Y:S02]  /*115b0*/  IADD3 R170, R242.reuse, -R172.reuse, RZ ;  /* 0x800000acf2aa7210 */ /* 0x0c0fe40007ffe0ff */
[C---:B------:R-:W-:Y:S01]  /*115c0*/  IADD3 R174, R239.reuse, -R172, RZ ;  /* 0x800000acefae7210 */ /* 0x040fe20007ffe0ff */
[----:B------:R-:W-:Y:S01]  /*115d0*/  IMAD.IADD R172, R239, 0x1, -R169 ;  /* 0x00000001efac7824 */ /* 0x000fe200078e0aa9 */
[C---:B------:R-:W-:Y:S02]  /*115e0*/  ISETP.GE.OR P2, PT, R169.reuse, R240, !P2 ;  /* 0x000000f0a900720c */ /* 0x040fe40005746670 */
[----:B------:R-:W-:Y:S02]  /*115f0*/  ISETP.GE.OR P3, PT, R169, R235, !P3 ;  /* 0x000000eba900720c */ /* 0x000fe40005f66670 */
[C---:B------:R-:W-:Y:S02]  /*11600*/  IADD3 R169, R242.reuse, -R164, RZ ;  /* 0x800000a4f2a97210 */ /* 0x040fe40007ffe0ff */
[----:B------:R-:W-:Y:S02]  /*11610*/  IADD3 R175, R242, -R173, RZ ;  /* 0x800000adf2af7210 */ /* 0x000fe40007ffe0ff */
[C---:B------:R-:W-:Y:S02]  /*11620*/  ISETP.GE.AND P5, PT, R165.reuse, R241, PT ;  /* 0x000000f1a500720c */ /* 0x040fe40003fa6270 */
[----:B------:R-:W-:Y:S02]  /*11630*/  IABS R169, R169 ;  /* 0x000000a900a97213 */ /* 0x000fe40000000000 */
[----:B------:R-:W-:Y:S02]  /*11640*/  IABS R175, R175 ;  /* 0x000000af00af7213 */ /* 0x000fe40000000000 */
[----:B------:R-:W-:Y:S02]  /*11650*/  ISETP.GE.OR P5, PT, R165, R240, !P5 ;  /* 0x000000f0a500720c */ /* 0x000fe40006fa6670 */
[----:B------:R-:W-:Y:S02]  /*11660*/  IABS R170, R170 ;  /* 0x000000aa00aa7213 */ /* 0x000fe40000000000 */
[----:B------:R-:W-:Y:S02]  /*11670*/  I2FP.F32.S32 R169, R169 ;  /* 0x000000a900a97245 */ /* 0x000fe40000201400 */
[----:B------:R-:W-:Y:S02]  /*11680*/  I2FP.F32.S32 R175, R175 ;  /* 0x000000af00af7245 */ /* 0x000fe40000201400 */
[----:B------:R-:W-:Y:S01]  /*11690*/  IABS R172, R172 ;  /* 0x000000ac00ac7213 */ /* 0x000fe20000000000 */
[----:B------:R-:W-:Y:S01]  /*116a0*/  FFMA.FTZ R21, R169, -UR23, R21 ;  /* 0x80000017a9157c23 */ /* 0x000fe20008010015 */
[----:B------:R-:W-:Y:S01]  /*116b0*/  FSEL R8, R8, -INF , !P5 ;  /* 0xff80000008087808 */ /* 0x000fe20006800000 */
[----:B------:R-:W-:Y:S01]  /*116c0*/  FFMA.FTZ R13, R175, -UR23, R13 ;  /* 0x80000017af0d7c23 */ /* 0x000fe2000801000d */
[----:B------:R-:W-:Y:S01]  /*116d0*/  FSEL R197, R12, -INF , !P2 ;  /* 0xff8000000cc57808 */ /* 0x000fe20005000000 */
[----:B------:R-:W-:Y:S01]  /*116e0*/  VIADD R169, R3, 0x28 ;  /* 0x0000002803a97836 */ /* 0x000fe20000000000 */
[----:B------:R-:W-:Y:S02]  /*116f0*/  I2FP.F32.S32 R170, R170 ;  /* 0x000000aa00aa7245 */ /* 0x000fe40000201400 */
[-C--:B------:R-:W-:Y:S02]  /*11700*/  ISETP.GE.AND P5, PT, R173, R241.reuse, PT ;  /* 0x000000f1ad00720c */ /* 0x080fe40003fa6270 */
[----:B------:R-:W-:Y:S01]  /*11710*/  ISETP.GE.AND P2, PT, R171, R241, PT ;  /* 0x000000f1ab00720c */ /* 0x000fe20003f46270 */
[----:B------:R-:W-:Y:S01]  /*11720*/  FFMA.FTZ R9, R170, -UR23, R9 ;  /* 0x80000017aa097c23 */ /* 0x000fe20008010009 */
[----:B------:R-:W-:Y:S02]  /*11730*/  I2FP.F32.S32 R172, R172 ;  /* 0x000000ac00ac7245 */ /* 0x000fe40000201400 */
[----:B------:R-:W-:Y:S02]  /*11740*/  IABS R4, R4 ;  /* 0x0000000400047213 */ /* 0x000fe40000000000 */
[-C--:B------:R-:W-:Y:S01]  /*11750*/  ISETP.GE.OR P5, PT, R173, R240.reuse, !P5 ;  /* 0x000000f0ad00720c */ /* 0x080fe20006fa6670 */
[----:B------:R-:W-:Y:S01]  /*11760*/  FFMA.FTZ R14, R172, -UR23, R14 ;  /* 0x80000017ac0e7c23 */ /* 0x000fe2000801000e */
[----:B------:R-:W-:Y:S01]  /*11770*/  ISETP.GE.OR P2, PT, R171, R240, !P2 ;  /* 0x000000f0ab00720c */ /* 0x000fe20005746670 */
[----:B------:R-:W-:Y:S01]  /*11780*/  IMAD.IADD R172, R242, 0x1, -R169 ;  /* 0x00000001f2ac7824 */ /* 0x000fe200078e0aa9 */
[----:B------:R-:W-:Y:S02]  /*11790*/  IADD3 R170, R3, 0x19, RZ ;  /* 0x0000001903aa7810 */ /* 0x000fe40007ffe0ff */
[----:B------:R-:W-:Y:S02]  /*117a0*/  ISETP.GE.AND P1, PT, R165, R238, PT ;  /* 0x000000eea500720c */ /* 0x000fe40003f26270 */
[----:B------:R-:W-:Y:S02]  /*117b0*/  I2FP.F32.S32 R4, R4 ;  /* 0x0000000400047245 */ /* 0x000fe40000201400 */
[----:B------:R-:W-:Y:S02]  /*117c0*/  FSEL R196, R13, -INF , !P5 ;  /* 0xff8000000dc47808 */ /* 0x000fe40006800000 */
[----:B------:R-:W-:Y:S01]  /*117d0*/  FSEL R7, R7, -INF , !P6 ;  /* 0xff80000007077808 */ /* 0x000fe20007000000 */
[----:B------:R-:W-:Y:S01]  /*117e0*/  FFMA.FTZ R15, R4, -UR23, R15 ;  /* 0x80000017040f7c23 */ /* 0x000fe2000801000f */
[----:B------:R-:W-:Y:S01]  /*117f0*/  FSEL R198, R16, -INF , !P2 ;  /* 0xff80000010c67808 */ /* 0x000fe20005000000 */
[----:B------:R-:W-:Y:S01]  /*11800*/  VIADD R4, R3, 0x30 ;  /* 0x0000003003047836 */ /* 0x000fe20000000000 */
[----:B------:R-:W-:Y:S01]  /*11810*/  ISETP.GE.OR P1, PT, R165, R235, !P1 ;  /* 0x000000eba500720c */ /* 0x000fe20004f26670 */
[----:B------:R-:W-:Y:S01]  /*11820*/  IMAD.IADD R165, R242, 0x1, -R170 ;  /* 0x00000001f2a57824 */ /* 0x000fe200078e0aaa */
[----:B------:R-:W-:Y:S02]  /*11830*/  IADD3 R12, R3, 0x29, RZ ;  /* 0x00000029030c7810 */ /* 0x000fe40007ffe0ff */
[CC--:B------:R-:W-:Y:S02]  /*11840*/  ISETP.GE.AND P5, PT, R171.reuse, R238.reuse, PT ;  /* 0x000000eeab00720c */ /* 0x0c0fe40003fa6270 */
[C---:B------:R-:W-:Y:S02]  /*11850*/  ISETP.GE.AND P2, PT, R170.reuse, R238, PT ;  /* 0x000000eeaa00720c */ /* 0x040fe40003f46270 */
[C---:B------:R-:W-:Y:S02]  /*11860*/  ISETP.GE.AND P6, PT, R170.reuse, R241, PT ;  /* 0x000000f1aa00720c */ /* 0x040fe40003fc6270 */
[-C--:B------:R-:W-:Y:S02]  /*11870*/  ISETP.GE.OR P5, PT, R171, R235.reuse, !P5 ;  /* 0x000000ebab00720c */ /* 0x080fe40006fa6670 */
[C---:B------:R-:W-:Y:S02]  /*11880*/  ISETP.GE.OR P2, PT, R170.reuse, R235, !P2 ;  /* 0x000000ebaa00720c */ /* 0x040fe40005746670 */
[----:B------:R-:W-:Y:S02]  /*11890*/  IABS R172, R172 ;  /* 0x000000ac00ac7213 */ /* 0x000fe40000000000 */
[----:B------:R-:W-:Y:S02]  /*118a0*/  ISETP.GE.OR P6, PT, R170, R240, !P6 ;  /* 0x000000f0aa00720c */ /* 0x000fe400077c6670 */
[C---:B------:R-:W-:Y:S01]  /*118b0*/  IADD3 R16, R239.reuse, -R170, RZ ;  /* 0x800000aaef107210 */ /* 0x040fe20007ffe0ff */
[C---:B------:R-:W-:Y:S01]  /*118c0*/  IMAD.IADD R170, R242.reuse, 0x1, -R12 ;  /* 0x00000001f2aa7824 */ /* 0x040fe200078e0a0c */
[----:B------:R-:W-:Y:S02]  /*118d0*/  IADD3 R171, R239, -R171, RZ ;  /* 0x800000abefab7210 */ /* 0x000fe40007ffe0ff */
[----:B------:R-:W-:Y:S02]  /*118e0*/  FSEL R9, R9, -INF , !P4 ;  /* 0xff80000009097808 */ /* 0x000fe40006000000 */
[----:B------:R-:W-:Y:S02]  /*118f0*/  IABS R165, R165 ;  /* 0x000000a500a57213 */ /* 0x000fe40000000000 */
[----:B------:R-:W-:Y:S02]  /*11900*/  ISETP.GE.AND P4, PT, R173, R238, PT ;  /* 0x000000eead00720c */ /* 0x000fe40003f86270 */
[----:B------:R-:W-:Y:S02]  /*11910*/  I2FP.F32.S32 R172, R172 ;  /* 0x000000ac00ac7245 */ /* 0x000fe40000201400 */
[----:B------:R-:W-:Y:S02]  /*11920*/  IADD3 R13, R242, -R4, RZ ;  /* 0x80000004f20d7210 */ /* 0x000fe40007ffe0ff */
[----:B------:R-:W-:Y:S01]  /*11930*/  IABS R171, R171 ;  /* 0x000000ab00ab7213 */ /* 0x000fe20000000000 */
[----:B------:R-:W-:Y:S01]  /*11940*/  FFMA.FTZ R24, R172, -UR23, R24 ;  /* 0x80000017ac187c23 */ /* 0x000fe20008010018 */
[----:B------:R-:W-:Y:S02]  /*11950*/  FSEL R200, R14, -INF , !P3 ;  /* 0xff8000000ec87808 */ /* 0x000fe40005800000 */
[----:B------:R-:W-:Y:S02]  /*11960*/  ISETP.GE.AND P3, PT, R169, R241, PT ;  /* 0x000000f1a900720c */ /* 0x000fe40003f66270 */
[----:B------:R-:W-:Y:S02]  /*11970*/  IABS R170, R170 ;  /* 0x000000aa00aa7213 */ /* 0x000fe40000000000 */
[----:B------:R-:W-:Y:S02]  /*11980*/  I2FP.F32.S32 R165, R165 ;  /* 0x000000a500a57245 */ /* 0x000fe40000201400 */
[----:B------:R-:W-:Y:S02]  /*11990*/  ISETP.GE.OR P4, PT, R173, R235, !P4 ;  /* 0x000000ebad00720c */ /* 0x000fe40006786670 */
[----:B------:R-:W-:Y:S01]  /*119a0*/  IABS R16, R16 ;  /* 0x0000001000107213 */ /* 0x000fe20000000000 */
[----:B------:R-:W-:Y:S01]  /*119b0*/  FFMA.FTZ R17, R165, -UR23, R17 ;  /* 0x80000017a5117c23 */ /* 0x000fe20008010011 */
[----:B------:R-:W-:Y:S02]  /*119c0*/  IABS R13, R13 ;  /* 0x0000000d000d7213 */ /* 0x000fe40000000000 */
[----:B------:R-:W-:Y:S02]  /*119d0*/  I2FP.F32.S32 R171, R171 ;  /* 0x000000ab00ab7245 */ /* 0x000fe40000201400 */
[----:B------:R-:W-:Y:S02]  /*119e0*/  I2FP.F32.S32 R170, R170 ;  /* 0x000000aa00aa7245 */ /* 0x000fe40000201400 */
[----:B------:R-:W-:Y:S01]  /*119f0*/  ISETP.GE.OR P3, PT, R169, R240, !P3 ;  /* 0x000000f0a900720c */ /* 0x000fe20005f66670 */
[----:B------:R-:W-:Y:S01]  /*11a00*/  FFMA.FTZ R18, R171, -UR23, R18 ;  /* 0x80000017ab127c23 */ /* 0x000fe20008010012 */
[----:B------:R-:W-:Y:S01]  /*11a10*/  IADD3 R14, R239, -R169, RZ ;  /* 0x800000a9ef0e7210 */ /* 0x000fe20007ffe0ff */
[----:B------:R-:W-:Y:S01]  /*11a20*/  FFMA.FTZ R25, R170, -UR23, R25 ;  /* 0x80000017aa197c23 */ /* 0x000fe20008010019 */
[----:B------:R-:W-:Y:S01]  /*11a30*/  FSEL R201, R15, -INF , !P4 ;  /* 0xff8000000fc97808 */ /* 0x000fe20006000000 */
[----:B------:R-:W-:Y:S01]  /*11a40*/  IMAD.IADD R15, R239, 0x1, -R12 ;  /* 0x00000001ef0f7824 */ /* 0x000fe200078e0a0c */
[----:B------:R-:W-:Y:S02]  /*11a50*/  I2FP.F32.S32 R16, R16 ;  /* 0x0000001000107245 */ /* 0x000fe40000201400 */
[C---:B------:R-:W-:Y:S02]  /*11a60*/  IADD3 R165, R3.reuse, 0x20, RZ ;  /* 0x0000002003a57810 */ /* 0x040fe40007ffe0ff */
[----:B------:R-:W-:Y:S01]  /*11a70*/  I2FP.F32.S32 R13, R13 ;  /* 0x0000000d000d7245 */ /* 0x000fe20000201400 */
[----:B------:R-:W-:Y:S01]  /*11a80*/  FFMA.FTZ R19, R16, -UR23, R19 ;  /* 0x8000001710137c23 */ /* 0x000fe20008010013 */
[-C--:B------:R-:W-:Y:S01]  /*11a90*/  ISETP.GE.AND P4, PT, R12, R241.reuse, PT ;  /* 0x000000f10c00720c */ /* 0x080fe20003f86270 */
[----:B------:R-:W-:Y:S01]  /*11aa0*/  VIADD R16, R3, 0x31 ;  /* 0x0000003103107836 */ /* 0x000fe20000000000 */
[----:B------:R-:W-:Y:S01]  /*11ab0*/  FSEL R186, R24, -INF , !P3 ;  /* 0xff80000018ba7808 */ /* 0x000fe20005800000 */
[----:B------:R-:W-:Y:S01]  /*11ac0*/  FFMA.FTZ R28, R13, -UR23, R28 ;  /* 0x800000170d1c7c23 */ /* 0x000fe2000801001c */
[----:B------:R-:W-:Y:S02]  /*11ad0*/  IABS R14, R14 ;  /* 0x0000000e000e7213 */ /* 0x000fe40000000000 */
[----:B------:R-:W-:Y:S02]  /*11ae0*/  IABS R174, R174 ;  /* 0x000000ae00ae7213 */ /* 0x000fe40000000000 */
[----:B------:R-:W-:Y:S02]  /*11af0*/  ISETP.GE.AND P3, PT, R4, R241, PT ;  /* 0x000000f10400720c */ /* 0x000fe40003f66270 */
[----:B------:R-:W-:Y:S02]  /*11b00*/  ISETP.GE.OR P4, PT, R12, R240, !P4 ;  /* 0x000000f00c00720c */ /* 0x000fe40006786670 */
[----:B------:R-:W-:Y:S02]  /*11b10*/  IADD3 R175, R242, -R165, RZ ;  /* 0x800000a5f2af7210 */ /* 0x000fe40007ffe0ff */
[----:B------:R-:W-:Y:S02]  /*11b20*/  I2FP.F32.S32 R14, R14 ;  /* 0x0000000e000e7245 */ /* 0x000fe40000201400 */
[----:B------:R-:W-:Y:S02]  /*11b30*/  IADD3 R13, R3, 0x38, RZ ;  /* 0x00000038030d7810 */ /* 0x000fe40007ffe0ff */
[----:B------:R-:W-:Y:S01]  /*11b40*/  FSEL R199, R17, -INF , !P6 ;  /* 0xff80000011c77808 */ /* 0x000fe20007000000 */
[----:B------:R-:W-:Y:S01]  /*11b50*/  FFMA.FTZ R26, R14, -UR23, R26 ;  /* 0x800000170e1a7c23 */ /* 0x000fe2000801001a */
[----:B------:R-:W-:Y:S01]  /*11b60*/  FSEL R202, R18, -INF , !P5 ;  /* 0xff80000012ca7808 */ /* 0x000fe20006800000 */
[----:B------:R-:W-:Y:S01]  /*11b70*/  IMAD.IADD R17, R242, 0x1, -R13 ;  /* 0x00000001f2117824 */ /* 0x000fe200078e0a0d */
[----:B------:R-:W-:Y:S02]  /*11b80*/  I2FP.F32.S32 R174, R174 ;  /* 0x000000ae00ae7245 */ /* 0x000fe40000201400 */
[----:B------:R-:W-:Y:S02]  /*11b90*/  ISETP.GE.AND P6, PT, R164, R241, PT ;  /* 0x000000f1a400720c */ /* 0x000fe40003fc6270 */
[----:B------:R-:W-:Y:S01]  /*11ba0*/  IADD3 R3, R3, 0x39, RZ ;  /* 0x0000003903037810 */ /* 0x000fe20007ffe0ff */
[----:B------:R-:W-:Y:S01]  /*11bb0*/  FFMA.FTZ R11, R174, -UR23, R11 ;  /* 0x80000017ae0b7c23 */ /* 0x000fe2000801000b */
[----:B------:R-:W-:Y:S02]  /*11bc0*/  ISETP.GE.OR P3, PT, R4, R240, !P3 ;  /* 0x000000f00400720c */ /* 0x000fe40005f66670 */
[----:B------:R-:W-:Y:S01]  /*11bd0*/  FSEL R185, R25, -INF , !P4 ;  /* 0xff80000019b97808 */ /* 0x000fe20006000000 */
[----:B------:R-:W-:Y:S01]  /*11be0*/  IMAD.IADD R14, R242, 0x1, -R3 ;  /* 0x00000001f20e7824 */ /* 0x000fe200078e0a03 */
[----:B------:R-:W-:Y:S02]  /*11bf0*/  IABS R173, R175 ;  /* 0x000000af00ad7213 */ /* 0x000fe40000000000 */
[-C--:B------:R-:W-:Y:S02]  /*11c00*/  ISETP.GE.AND P5, PT, R12, R238.reuse, PT ;  /* 0x000000ee0c00720c */ /* 0x080fe40003fa6270 */
[----:B------:R-:W-:Y:S02]  /*11c10*/  ISETP.GE.AND P4, PT, R4, R238, PT ;  /* 0x000000ee0400720c */ /* 0x000fe40003f86270 */
[----:B------:R-:W-:Y:S02]  /*11c20*/  FSEL R203, R19, -INF , !P2 ;  /* 0xff80000013cb7808 */ /* 0x000fe40005000000 */
[----:B------:R-:W-:Y:S02]  /*11c30*/  FSEL R184, R28, -INF , !P3 ;  /* 0xff8000001cb87808 */ /* 0x000fe40005800000 */
[----:B------:R-:W-:Y:S02]  /*11c40*/  ISETP.GE.OR P6, PT, R164, R240, !P6 ;  /* 0x000000f0a400720c */ /* 0x000fe400077c6670 */
[----:B------:R-:W-:Y:S02]  /*11c50*/  I2FP.F32.S32 R173, R173 ;  /* 0x000000ad00ad7245 */ /* 0x000fe40000201400 */
[----:B------:R-:W-:Y:S02]  /*11c60*/  ISETP.GE.OR P5, PT, R12, R235, !P5 ;  /* 0x000000eb0c00720c */ /* 0x000fe40006fa6670 */
[C---:B------:R-:W-:Y:S01]  /*11c70*/  ISETP.GE.AND P2, PT, R16.reuse, R241, PT ;  /* 0x000000f11000720c */ /* 0x040fe20003f46270 */
[----:B------:R-:W-:Y:S01]  /*11c80*/  FFMA.FTZ R20, R173, -UR23, R20 ;  /* 0x80000017ad147c23 */ /* 0x000fe20008010014 */
[----:B------:R-:W-:Y:S02]  /*11c90*/  ISETP.GE.AND P3, PT, R16, R238, PT ;  /* 0x000000ee1000720c */ /* 0x000fe40003f66270 */
[----:B------:R-:W-:Y:S02]  /*11ca0*/  FSEL R10, R10, -INF , !P1 ;  /* 0xff8000000a0a7808 */ /* 0x000fe40004800000 */
[----:B------:R-:W-:Y:S02]  /*11cb0*/  ISETP.GE.OR P4, PT, R4, R235, !P4 ;  /* 0x000000eb0400720c */ /* 0x000fe40006786670 */
[----:B------:R-:W-:Y:S02]  /*11cc0*/  IADD3 R12, R239, -R4, RZ ;  /* 0x80000004ef0c7210 */ /* 0x000fe40007ffe0ff */
[----:B------:R-:W-:Y:S02]  /*11cd0*/  ISETP.GE.AND P1, PT, R165, R241, PT ;  /* 0x000000f1a500720c */ /* 0x000fe40003f26270 */
[----:B------:R-:W-:Y:S02]  /*11ce0*/  IADD3 R4, R239, -R16, RZ ;  /* 0x80000010ef047210 */ /* 0x000fe40007ffe0ff */
[----:B------:R-:W-:Y:S01]  /*11cf0*/  FSEL R187, R21, -INF , !P6 ;  /* 0xff80000015bb7808 */ /* 0x000fe20007000000 */
[----:B------:R-:W-:Y:S01]  /*11d00*/  IMAD.IADD R21, R242, 0x1, -R16 ;  /* 0x00000001f2157824 */ /* 0x000fe200078e0a10 */
[C---:B------:R-:W-:Y:S02]  /*11d10*/  ISETP.GE.OR P2, PT, R16.reuse, R240, !P2 ;  /* 0x000000f01000720c */ /* 0x040fe40005746670 */
[-C--:B------:R-:W-:Y:S02]  /*11d20*/  ISETP.GE.OR P3, PT, R16, R235.reuse, !P3 ;  /* 0x000000eb1000720c */ /* 0x080fe40005f66670 */
[----:B------:R-:W-:Y:S02]  /*11d30*/  FSEL R11, R11, -INF , !P0 ;  /* 0xff8000000b0b7808 */ /* 0x000fe40004000000 */
[----:B------:R-:W-:Y:S02]  /*11d40*/  IABS R16, R14 ;  /* 0x0000000e00107213 */ /* 0x000fe40000000000 */
[----:B------:R-:W-:Y:S02]  /*11d50*/  FMNMX.FTZ R14, R168, R0, !PT ;  /* 0x00000000a80e7209 */ /* 0x000fe40007810000 */
[C---:B------:R-:W-:Y:S02]  /*11d60*/  ISETP.GE.OR P1, PT, R165.reuse, R240, !P1 ;  /* 0x000000f0a500720c */ /* 0x040fe40004f26670 */
[----:B------:R-:W-:Y:S02]  /*11d70*/  ISETP.GE.AND P0, PT, R165, R238, PT ;  /* 0x000000eea500720c */ /* 0x000fe40003f06270 */
[----:B------:R-:W-:Y:S02]  /*11d80*/  IABS R4, R4 ;  /* 0x0000000400047213 */ /* 0x000fe40000000000 */
[----:B------:R-:W-:Y:S02]  /*11d90*/  FMNMX.FTZ R14, R5, R14, !PT ;  /* 0x0000000e050e7209 */ /* 0x000fe40007810000 */
[----:B------:R-:W-:Y:S02]  /*11da0*/  FSEL R250, R20, -INF , !P1 ;  /* 0xff80000014fa7808 */ /* 0x000fe40004800000 */
[-C--:B------:R-:W-:Y:S01]  /*11db0*/  ISETP.GE.OR P0, PT, R165, R235.reuse, !P0 ;  /* 0x000000eba500720c */ /* 0x080fe20004706670 */
[C---:B------:R-:W-:Y:S01]  /*11dc0*/  IMAD.IADD R165, R239.reuse, 0x1, -R165 ;  /* 0x00000001efa57824 */ /* 0x040fe200078e0aa5 */
[----:B------:R-:W-:Y:S02]  /*11dd0*/  I2FP.F32.S32 R4, R4 ;  /* 0x0000000400047245 */ /* 0x000fe40000201400 */
[----:B------:R-:W-:Y:S02]  /*11de0*/  ISETP.GE.AND P1, PT, R164, R238, PT ;  /* 0x000000eea400720c */ /* 0x000fe40003f26270 */
[----:B------:R-:W-:Y:S01]  /*11df0*/  FMNMX.FTZ R14, R8, R14, !PT ;  /* 0x0000000e080e7209 */ /* 0x000fe20007810000 */
[----:B------:R-:W-:Y:S01]  /*11e00*/  FFMA.FTZ R31, R4, -UR23, R31 ;  /* 0x80000017041f7c23 */ /* 0x000fe2000801001f */
[----:B------:R-:W-:Y:S02]  /*11e10*/  ISETP.GE.OR P1, PT, R164, R235, !P1 ;  /* 0x000000eba400720c */ /* 0x000fe40004f26670 */
[----:B------:R-:W-:Y:S02]  /*11e20*/  IADD3 R20, R239, -R164, RZ ;  /* 0x800000a4ef147210 */ /* 0x000fe40007ffe0ff */
[----:B------:R-:W-:Y:S02]  /*11e30*/  IABS R164, R165 ;  /* 0x000000a500a47213 */ /* 0x000fe40000000000 */
[----:B------:R-:W-:Y:S02]  /*11e40*/  FMNMX.FTZ R4, R6, R2, !PT ;  /* 0x0000000206047209 */ /* 0x000fe40007810000 */
[----:B------:R-:W-:Y:S02]  /*11e50*/  IABS R21, R21 ;  /* 0x0000001500157213 */ /* 0x000fe40000000000 */
[----:B------:R-:W-:Y:S02]  /*11e60*/  FMNMX.FTZ R14, R9, R14, !PT ;  /* 0x0000000e090e7209 */ /* 0x000fe40007810000 */
[----:B------:R-:W-:Y:S02]  /*11e70*/  I2FP.F32.S32 R21, R21 ;  /* 0x0000001500157245 */ /* 0x000fe40000201400 */
[----:B------:R-:W-:Y:S02]  /*11e80*/  FMNMX.FTZ R4, R7, R4, !PT ;  /* 0x0000000407047209 */ /* 0x000fe40007810000 */
[----:B------:R-:W-:Y:S01]  /*11e90*/  I2FP.F32.S32 R164, R164 ;  /* 0x000000a400a47245 */ /* 0x000fe20000201400 */
[----:B------:R-:W-:Y:S01]  /*11ea0*/  FFMA.FTZ R29, R21, -UR23, R29 ;  /* 0x80000017151d7c23 */ /* 0x000fe2000801001d */
[----:B------:R-:W-:Y:S02]  /*11eb0*/  FMNMX.FTZ R14, R197, R14, !PT ;  /* 0x0000000ec50e7209 */ /* 0x000fe40007810000 */
[----:B------:R-:W-:Y:S01]  /*11ec0*/  FMNMX.FTZ R4, R10, R4, !PT ;  /* 0x000000040a047209 */ /* 0x000fe20007810000 */
[----:B------:R-:W-:Y:S01]  /*11ed0*/  FFMA.FTZ R22, R164, -UR23, R22 ;  /* 0x80000017a4167c23 */ /* 0x000fe20008010016 */
[----:B------:R-:W-:Y:S02]  /*11ee0*/  IABS R12, R12 ;  /* 0x0000000c000c7213 */ /* 0x000fe40000000000 */
[----:B------:R-:W-:Y:S02]  /*11ef0*/  FMNMX.FTZ R14, R196, R14, !PT ;  /* 0x0000000ec40e7209 */ /* 0x000fe40007810000 */
[----:B------:R-:W-:Y:S02]  /*11f00*/  FMNMX.FTZ R4, R11, R4, !PT ;  /* 0x000000040b047209 */ /* 0x000fe40007810000 */
[----:B------:R-:W-:Y:S02]  /*11f10*/  I2FP.F32.S32 R12, R12 ;  /* 0x0000000c000c7245 */ /* 0x000fe40000201400 */
[----:B------:R-:W-:Y:S02]  /*11f20*/  FSEL R175, R22, -INF , !P0 ;  /* 0xff80000016af7808 */ /* 0x000fe40004000000 */
[----:B------:R-:W-:Y:S01]  /*11f30*/  FSEL R183, R29, -INF , !P2 ;  /* 0xff8000001db77808 */ /* 0x000fe20005000000 */
[----:B------:R-:W-:Y:S01]  /*11f40*/  FFMA.FTZ R30, R12, -UR23, R30 ;  /* 0x800000170c1e7c23 */ /* 0x000fe2000801001e */
[----:B------:R-:W-:Y:S02]  /*11f50*/  FMNMX.FTZ R14, R198, R14, !PT ;  /* 0x0000000ec60e7209 */ /* 0x000fe40007810000 */
[C---:B------:R-:W-:Y:S02]  /*11f60*/  ISETP.GE.AND P0, PT, R13.reuse, R241, PT ;  /* 0x000000f10d00720c */ /* 0x040fe40003f06270 */
[----:B------:R-:W-:Y:S02]  /*11f70*/  ISETP.GE.AND P2, PT, R13, R238, PT ;  /* 0x000000ee0d00720c */ /* 0x000fe40003f46270 */
[----:B------:R-:W-:Y:S02]  /*11f80*/  FMNMX.FTZ R4, R200, R4, !PT ;  /* 0x00000004c8047209 */ /* 0x000fe40007810000 */
[----:B------:R-:W-:Y:S02]  /*11f90*/  IABS R20, R20 ;  /* 0x0000001400147213 */ /* 0x000fe40000000000 */
[----:B------:R-:W-:Y:S01]  /*11fa0*/  FMNMX.FTZ R12, R199, R14, !PT ;  /* 0x0000000ec70c7209 */ /* 0x000fe20007810000 */
[----:B------:R-:W-:Y:S01]  /*11fb0*/  IMAD.IADD R14, R239, 0x1, -R13 ;  /* 0x00000001ef0e7824 */ /* 0x000fe200078e0a0d */
[C---:B------:R-:W-:Y:S02]  /*11fc0*/  ISETP.GE.OR P0, PT, R13.reuse, R240, !P0 ;  /* 0x000000f00d00720c */ /* 0x040fe40004706670 */
[----:B------:R-:W-:Y:S02]  /*11fd0*/  ISETP.GE.OR P2, PT, R13, R235, !P2 ;  /* 0x000000eb0d00720c */ /* 0x000fe40005746670 */
[----:B------:R-:W-:Y:S02]  /*11fe0*/  FMNMX.FTZ R13, R201, R4, !PT ;  /* 0x00000004c90d7209 */ /* 0x000fe40007810000 */
[----:B------:R-:W-:Y:S02]  /*11ff0*/  I2FP.F32.S32 R20, R20 ;  /* 0x0000001400147245 */ /* 0x000fe40000201400 */
[----:B------:R-:W-:Y:S02]  /*12000*/  FMNMX.FTZ R13, R202, R13, !PT ;  /* 0x0000000dca0d7209 */ /* 0x000fe40007810000 */
[----:B------:R-:W-:Y:S01]  /*12010*/  IABS R15, R15 ;  /* 0x0000000f000f7213 */ /* 0x000fe20000000000 */
[----:B------:R-:W-:Y:S01]  /*12020*/  FFMA.FTZ R23, R20, -UR23, R23 ;  /* 0x8000001714177c23 */ /* 0x000fe20008010017 */
[----:B------:R-:W-:Y:S02]  /*12030*/  FMNMX.FTZ R12, R250, R12, !PT ;  /* 0x0000000cfa0c7209 */ /* 0x000fe40007810000 */
[----:B------:R-:W-:Y:S02]  /*12040*/  ISETP.GE.AND P6, PT, R169, R238, PT ;  /* 0x000000eea900720c */ /* 0x000fe40003fc6270 */
[----:B------:R-:W-:Y:S02]  /*12050*/  FMNMX.FTZ R13, R203, R13, !PT ;  /* 0x0000000dcb0d7209 */ /* 0x000fe40007810000 */
[----:B------:R-:W-:Y:S02]  /*12060*/  I2FP.F32.S32 R15, R15 ;  /* 0x0000000f000f7245 */ /* 0x000fe40000201400 */
[----:B------:R-:W-:Y:S02]  /*12070*/  FMNMX.FTZ R12, R187, R12, !PT ;  /* 0x0000000cbb0c7209 */ /* 0x000fe40007810000 */
[----:B------:R-:W-:Y:S01]  /*12080*/  ISETP.GE.OR P6, PT, R169, R235, !P6 ;  /* 0x000000eba900720c */ /* 0x000fe200077c6670 */
[----:B------:R-:W-:Y:S01]  /*12090*/  FFMA.FTZ R27, R15, -UR23, R27 ;  /* 0x800000170f1b7c23 */ /* 0x000fe2000801001b */
[----:B------:R-:W-:Y:S02]  /*120a0*/  IABS R17, R17 ;  /* 0x0000001100117213 */ /* 0x000fe40000000000 */
[----:B------:R-:W-:Y:S02]  /*120b0*/  FSEL R174, R23, -INF , !P1 ;  /* 0xff80000017ae7808 */ /* 0x000fe40004800000 */
[----:B------:R-:W-:Y:S02]  /*120c0*/  FMNMX.FTZ R13, R175, R13, !PT ;  /* 0x0000000daf0d7209 */ /* 0x000fe40007810000 */
[----:B------:R-:W-:Y:S02]  /*120d0*/  FMNMX.FTZ R12, R186, R12, !PT ;  /* 0x0000000cba0c7209 */ /* 0x000fe40007810000 */
[----:B------:R-:W-:Y:S02]  /*120e0*/  I2FP.F32.S32 R17, R17 ;  /* 0x0000001100117245 */ /* 0x000fe40000201400 */
[----:B------:R-:W-:Y:S02]  /*120f0*/  FSEL R173, R26, -INF , !P6 ;  /* 0xff8000001aad7808 */ /* 0x000fe40007000000 */
[----:B------:R-:W-:Y:S01]  /*12100*/  FMNMX.FTZ R13, R174, R13, !PT ;  /* 0x0000000dae0d7209 */ /* 0x000fe20007810000 */
[----:B------:R-:W-:Y:S01]  /*12110*/  FFMA.FTZ R32, R17, -UR23, R32 ;  /* 0x8000001711207c23 */ /* 0x000fe20008010020 */
[----:B------:R-:W-:Y:S02]  /*12120*/  IADD3 R4, R239, -R3, RZ ;  /* 0x80000003ef047210 */ /* 0x000fe40007ffe0ff */
[----:B------:R-:W-:Y:S02]  /*12130*/  FMNMX.FTZ R12, R185, R12, !PT ;  /* 0x0000000cb90c7209 */ /* 0x000fe40007810000 */
[----:B------:R-:W-:Y:S02]  /*12140*/  IABS R14, R14 ;  /* 0x0000000e000e7213 */ /* 0x000fe40000000000 */
[----:B------:R-:W-:Y:S02]  /*12150*/  I2FP.F32.S32 R16, R16 ;  /* 0x0000001000107245 */ /* 0x000fe40000201400 */
[----:B------:R-:W-:Y:S02]  /*12160*/  FSEL R172, R27, -INF , !P5 ;  /* 0xff8000001bac7808 */ /* 0x000fe40006800000 */
[----:B------:R-:W-:Y:S01]  /*12170*/  FMNMX.FTZ R13, R173, R13, !PT ;  /* 0x0000000dad0d7209 */ /* 0x000fe20007810000 */
[----:B------:R-:W-:Y:S01]  /*12180*/  FFMA.FTZ R33, R16, -UR23, R33 ;  /* 0x8000001710217c23 */ /* 0x000fe20008010021 */
[----:B------:R-:W-:Y:S01]  /*12190*/  FMNMX.FTZ R12, R184, R12, !PT ;  /* 0x0000000cb80c7209 */ /* 0x000fe20007810000 */
[----:B------:R-:W-:Y:S01]  /*121a0*/  LDSM.16.MT88.4 R16, [R224+0x10000] ;  /* 0x01000000e010783b */ /* 0x000fe20000004200 */
[----:B------:R-:W-:Y:S02]  /*121b0*/  I2FP.F32.S32 R14, R14 ;  /* 0x0000000e000e7245 */ /* 0x000fe40000201400 */
[C---:B------:R-:W-:Y:S02]  /*121c0*/  ISETP.GE.AND P1, PT, R3.reuse, R241, PT ;  /* 0x000000f10300720c */ /* 0x040fe40003f26270 */
[----:B------:R-:W-:Y:S01]  /*121d0*/  IABS R4, R4 ;  /* 0x0000000400047213 */ /* 0x000fe20000000000 */
[----:B------:R-:W-:Y:S01]  /*121e0*/  FFMA.FTZ R34, R14, -UR23, R34 ;  /* 0x800000170e227c23 */ /* 0x000fe20008010022 */
[----:B------:R-:W-:Y:S01]  /*121f0*/  FMNMX.FTZ R15, R172, R13, !PT ;  /* 0x0000000dac0f7209 */ /* 0x000fe20007810000 */
[----:B------:R-:W-:Y:S01]  /*12200*/  LDSM.16.MT88.4 R24, [R222+0x10000] ;  /* 0x01000000de18783b */ /* 0x000fe20000004200 */
[----:B------:R-:W-:Y:S02]  /*12210*/  FSEL R179, R30, -INF , !P4 ;  /* 0xff8000001eb37808 */ /* 0x000fe40006000000 */
[----:B------:R-:W-:Y:S02]  /*12220*/  FSEL R181, R32, -INF , !P0 ;  /* 0xff80000020b57808 */ /* 0x000fe40004000000 */
[----:B------:R-:W-:Y:S02]  /*12230*/  ISETP.GE.OR P1, PT, R3, R240, !P1 ;  /* 0x000000f00300720c */ /* 0x000fe40004f26670 */
[----:B------:R-:W-:Y:S02]  /*12240*/  FMNMX.FTZ R12, R183, R12, !PT ;  /* 0x0000000cb70c7209 */ /* 0x000fe40007810000 */
[----:B------:R-:W-:Y:S02]  /*12250*/  I2FP.F32.S32 R4, R4 ;  /* 0x0000000400047245 */ /* 0x000fe40000201400 */
[----:B------:R-:W-:Y:S02]  /*12260*/  ISETP.GE.AND P0, PT, R3, R238, PT ;  /* 0x000000ee0300720c */ /* 0x000fe40003f06270 */
[----:B------:R-:W-:Y:S01]  /*12270*/  FSEL R178, R31, -INF , !P3 ;  /* 0xff8000001fb27808 */ /* 0x000fe20005800000 */
[----:B------:R-:W-:Y:S01]  /*12280*/  FFMA.FTZ R35, R4, -UR23, R35 ;  /* 0x8000001704237c23 */ /* 0x000fe20008010023 */
        /* <DEDUP_REMOVED lines=38> */
[----:B------:R-:W-:Y:S01]  /*124f0*/  FFMA.FTZ R193, R11, UR4, -R176 ;  /* 0x000000040bc17c23 */ /* 0x000fe200080108b0 */
[----:B------:R-:W-:Y:S01]  /*12500*/  FMUL.FTZ R0, R0, UR4 ;  /* 0x0000000400007c20 */ /* 0x000fe20008410000 */
[--C-:B------:R-:W-:Y:S01]  /*12510*/  FFMA.FTZ R198, R198, UR4, -R182.reuse ;  /* 0x00000004c6c67c23 */ /* 0x100fe200080108b6 */
[----:B------:R-:W-:Y:S03]  /*12520*/  FFMA.FTZ R199, R199, UR4, -R182 ;  /* 0x00000004c7c77c23 */ /* 0x000fe600080108b6 */
[----:B------:R-:W1:Y:S01]  /*12530*/  MUFU.EX2 R192, R192 ;  /* 0x000000c000c07308 */ /* 0x000e620000000800 */
[--C-:B------:R-:W-:Y:S01]  /*12540*/  FFMA.FTZ R200, R200, UR4, -R176.reuse ;  /* 0x00000004c8c87c23 */ /* 0x100fe200080108b0 */
[--C-:B------:R-:W-:Y:S01]  /*12550*/  FFMA.FTZ R201, R201, UR4, -R176.reuse ;  /* 0x00000004c9c97c23 */ /* 0x100fe200080108b0 */
[--C-:B------:R-:W-:Y:S01]  /*12560*/  FFMA.FTZ R202, R202, UR4, -R176.reuse ;  /* 0x00000004caca7c23 */ /* 0x100fe200080108b0 */
[--C-:B------:R-:W-:Y:S01]  /*12570*/  FFMA.FTZ R203, R203, UR4, -R176.reuse ;  /* 0x00000004cbcb7c23 */ /* 0x100fe200080108b0 */
[--C-:B------:R-:W-:Y:S01]  /*12580*/  FFMA.FTZ R175, R175, UR4, -R176.reuse ;  /* 0x00000004afaf7c23 */ /* 0x100fe200080108b0 */
[--C-:B------:R-:W-:Y:S01]  /*12590*/  FFMA.FTZ R174, R174, UR4, -R176.reuse ;  /* 0x00000004aeae7c23 */ /* 0x100fe200080108b0 */
[----:B------:R-:W-:Y:S03]  /*125a0*/  FFMA.FTZ R173, R173, UR4, -R176 ;  /* 0x00000004adad7c23 */ /* 0x000fe600080108b0 */
[----:B------:R-:W-:Y:S01]  /*125b0*/  MUFU.EX2 R191, R191 ;  /* 0x000000bf00bf7308 */ /* 0x000fe20000000800 */
[----:B------:R-:W-:Y:S01]  /*125c0*/  FFMA.FTZ R183, R183, UR4, -R182 ;  /* 0x00000004b7b77c23 */ /* 0x000fe200080108b6 */
[----:B------:R-:W-:Y:S01]  /*125d0*/  FFMA.FTZ R179, R179, UR4, -R176 ;  /* 0x00000004b3b37c23 */ /* 0x000fe200080108b0 */
[--C-:B------:R-:W-:Y:S01]  /*125e0*/  FFMA.FTZ R184, R184, UR4, -R182.reuse ;  /* 0x00000004b8b87c23 */ /* 0x100fe200080108b6 */
[----:B------:R-:W-:Y:S01]  /*125f0*/  FFMA.FTZ R181, R181, UR4, -R182 ;  /* 0x00000004b5b57c23 */ /* 0x000fe200080108b6 */
        /* <DEDUP_REMOVED lines=8> */
[----:B------:R-:W-:Y:S05]  /*12680*/  PLOP3.LUT P0, PT, PT, PT, UP0, 0x80, 0x0 ;  /* 0x000000000000781c */ /* 0x000fea0003f0f008 */
        /* <DEDUP_REMOVED lines=32> */
[----:B------:R-:W-:Y:S01]  /*12890*/  FMUL.FTZ R17, R2, R149 ;  /* 0x0000009502117220 */ /* 0x000fe20000410000 */
[C---:B------:R-:W-:Y:S01]  /*128a0*/  HMMA.16816.F32 R12, R168.reuse, R24, R12 ;  /* 0x00000018a80c723c */ /* 0x040fe2000000180c */
[----:B------:R-:W3:Y:S03]  /*128b0*/  LDSM.16.MT88.4 R144, [R222+0x12000] ;  /* 0x01200000de90783b */ /* 0x000ee60000004200 */
[C---:B------:R-:W-:Y:S01]  /*128c0*/  FMUL.FTZ R18, R0.reuse, R150 ;  /* 0x0000009600127220 */ /* 0x040fe20000410000 */
[----:B------:R-:W-:Y:S01]  /*128d0*/  FMUL.FTZ R19, R0, R151 ;  /* 0x0000009700137220 */ /* 0x000fe20000410000 */
[C---:B------:R-:W-:Y:S01]  /*128e0*/  FMUL.FTZ R16, R2.reuse, R148 ;  /* 0x0000009402107220 */ /* 0x040fe20000410000 */
[C---:B------:R-:W-:Y:S02]  /*128f0*/  FMUL.FTZ R24, R2.reuse, R140 ;  /* 0x0000008c02187220 */ /* 0x040fe40000410000 */
[----:B------:R-:W-:Y:S01]  /*12900*/  LDSM.16.MT88.4 R156, [R222+0x12800] ;  /* 0x01280000de9c783b */ /* 0x000fe20000004200 */
[----:B------:R-:W-:Y:S01]  /*12910*/  MUFU.EX2 R199, R199 ;  /* 0x000000c700c77308 */ /* 0x000fe20000000800 */
[C---:B------:R-:W-:Y:S01]  /*12920*/  FMUL.FTZ R25, R2.reuse, R141 ;  /* 0x0000008d02197220 */ /* 0x040fe20000410000 */
[C---:B------:R-:W-:Y:S01]  /*12930*/  FMUL.FTZ R28, R2.reuse, R136 ;  /* 0x00000088021c7220 */ /* 0x040fe20000410000 */
[----:B------:R-:W-:Y:S01]  /*12940*/  FMUL.FTZ R29, R2, R137 ;  /* 0x00000089021d7220 */ /* 0x000fe20000410000 */
[C---:B------:R-:W-:Y:S03]  /*12950*/  HMMA.16816.F32 R16, R168.reuse, R26, R16 ;  /* 0x0000001aa810723c */ /* 0x040fe60000001810 */
[C---:B------:R-:W-:Y:S01]  /*12960*/  FMUL.FTZ R30, R0.reuse, R138 ;  /* 0x0000008a001e7220 */ /* 0x040fe20000410000 */
[C---:B------:R-:W-:Y:S01]  /*12970*/  FMUL.FTZ R31, R0.reuse, R139 ;  /* 0x0000008b001f7220 */ /* 0x040fe20000410000 */
[--C-:B------:R-:W-:Y:S01]  /*12980*/  FFMA.FTZ R148, R197, UR4, -R182.reuse ;  /* 0x00000004c5947c23 */ /* 0x100fe200080108b6 */
[C---:B------:R-:W-:Y:S01]  /*12990*/  HMMA.16816.F32 R20, R168.reuse, R32, R20 ;  /* 0x00000020a814723c */ /* 0x040fe20000001814 */
[----:B------:R-:W4:Y:S01]  /*129a0*/  LDSM.16.MT88.4 R136, [R221+0x12000] ;  /* 0x01200000dd88783b */ /* 0x000f220000004200 */
[----:B------:R-:W-:Y:S03]  /*129b0*/  MUFU.EX2 R200, R200 ;  /* 0x000000c800c87308 */ /* 0x000fe60000000800 */
[C---:B------:R-:W-:Y:S01]  /*129c0*/  FMUL.FTZ R26, R0.reuse, R142 ;  /* 0x0000008e001a7220 */ /* 0x040fe20000410000 */
[----:B------:R-:W-:Y:S01]  /*129d0*/  FMUL.FTZ R27, R0, R143 ;  /* 0x0000008f001b7220 */ /* 0x000fe20000410000 */
[C---:B------:R-:W-:Y:S01]  /*129e0*/  FMUL.FTZ R32, R2.reuse, R132 ;  /* 0x0000008402207220 */ /* 0x040fe20000410000 */
[C---:B------:R-:W-:Y:S01]  /*129f0*/  FMUL.FTZ R33, R2.reuse, R133 ;  /* 0x0000008502217220 */ /* 0x040fe20000410000 */
[----:B------:R-:W-:Y:S03]  /*12a00*/  LDSM.16.MT88.4 R140, [R224+0x14000] ;  /* 0x01400000e08c783b */ /* 0x000fe60000004200 */
[----:B------:R-:W4:Y:S01]  /*12a10*/  MUFU.EX2 R201, R201 ;  /* 0x000000c900c97308 */ /* 0x000f220000000800 */
[C---:B------:R-:W-:Y:S01]  /*12a20*/  FMUL.FTZ R36, R2.reuse, R36 ;  /* 0x0000002402247220 */ /* 0x040fe20000410000 */
[----:B------:R-:W-:Y:S01]  /*12a30*/  FMUL.FTZ R37, R2, R37 ;  /* 0x0000002502257220 */ /* 0x000fe20000410000 */
[C---:B------:R-:W-:Y:S03]  /*12a40*/  HMMA.16816.F32 R24, R168.reuse, R34, R24 ;  /* 0x00000022a818723c */ /* 0x040fe60000001818 */
[C---:B------:R-:W-:Y:S01]  /*12a50*/  FMUL.FTZ R38, R0.reuse, R38 ;  /* 0x0000002600267220 */ /* 0x040fe20000410000 */
[----:B------:R-:W-:Y:S01]  /*12a60*/  FMUL.FTZ R39, R0, R39 ;  /* 0x0000002700277220 */ /* 0x000fe20000410000 */
[----:B------:R-:W-:Y:S01]  /*12a70*/  FMUL.FTZ R40, R2, R40 ;  /* 0x0000002802287220 */ /* 0x000fe20000410000 */
[C---:B-1----:R-:W-:Y:S01]  /*12a80*/  HMMA.16816.F32 R28, R168.reuse, R160, R28 ;  /* 0x000000a0a81c723c */ /* 0x042fe2000000181c */
[----:B------:R-:W-:Y:S04]  /*12a90*/  MUFU.EX2 R202, R202 ;  /* 0x000000ca00ca7308 */ /* 0x000fe80000000800 */
[C---:B------:R-:W-:Y:S01]  /*12aa0*/  FMUL.FTZ R34, R0.reuse, R134 ;  /* 0x0000008600227220 */ /* 0x040fe20000410000 */
[----:B------:R-:W-:Y:S01]  /*12ab0*/  FMUL.FTZ R35, R0, R135 ;  /* 0x0000008700237220 */ /* 0x000fe20000410000 */
[----:B------:R-:W-:Y:S01]  /*12ac0*/  FMUL.FTZ R41, R2, R41 ;  /* 0x0000002902297220 */ /* 0x000fe20000410000 */
[----:B------:R-:W1:Y:S03]  /*12ad0*/  LDSM.16.MT88.4 R132, [R220+0x12000] ;  /* 0x01200000dc84783b */ /* 0x000e660000004200 */
[----:B------:R-:W-:Y:S01]  /*12ae0*/  MUFU.EX2 R203, R203 ;  /* 0x000000cb00cb7308 */ /* 0x000fe20000000800 */
[C---:B------:R-:W-:Y:S01]  /*12af0*/  FMUL.FTZ R42, R0.reuse, R42 ;  /* 0x0000002a002a7220 */ /* 0x040fe20000410000 */
[----:B------:R-:W-:Y:S01]  /*12b00*/  FMUL.FTZ R43, R0, R43 ;  /* 0x0000002b002b7220 */ /* 0x000fe20000410000 */
[C---:B------:R-:W-:Y:S02]  /*12b10*/  HMMA.16816.F32 R32, R168.reuse, R162, R32 ;  /* 0x000000a2a820723c */ /* 0x040fe40000001820 */
[----:B------:R-:W-:Y:S01]  /*12b20*/  LDSM.16.MT88.4 R160, [R221+0x12800] ;  /* 0x01280000dda0783b */ /* 0x000fe20000004200 */
[C---:B------:R-:W-:Y:S01]  /*12b30*/  FMUL.FTZ R44, R2.reuse, R44 ;  /* 0x0000002c022c7220 */ /* 0x040fe20000410000 */
[----:B------:R-:W-:Y:S02]  /*12b40*/  FMUL.FTZ R45, R2, R45 ;  /* 0x0000002d022d7220 */ /* 0x000fe40000410000 */
        /* <DEDUP_REMOVED lines=109> */
[--C-:B------:R-:W-:Y:S01]  /*13220*/  FFMA.FTZ R197, R196, UR4, -R182.reuse ;  /* 0x00000004c4c57c23 */ /* 0x100fe200080108b6 */
[C---:B------:R-:W-:Y:S01]  /*13230*/  FMUL.FTZ R120, R2.reuse, R120 ;  /* 0x0000007802787220 */ /* 0x040fe20000410000 */
[----:B------:R4:W-:Y:S03]  /*13240*/  MUFU.EX2 R196, R148 ;  /* 0x0000009400c47308 */ /* 0x0009e60000000800 */
[----:B------:R-:W-:Y:S01]  /*13250*/  FMUL.FTZ R121, R2, R121 ;  /* 0x0000007902797220 */ /* 0x000fe20000410000 */
[C---:B---3--:R-:W-:Y:S03]  /*13260*/  HMMA.16816.F32 R116, R168.reuse, R136, R116 ;  /* 0x00000088a874723c */ /* 0x048fe60000001874 */
[C---:B------:R-:W-:Y:S01]  /*13270*/  FMUL.FTZ R122, R0.reuse, R122 ;  /* 0x0000007a007a7220 */ /* 0x040fe20000410000 */
[----:B------:R-:W-:Y:S01]  /*13280*/  FMUL.FTZ R123, R0, R123 ;  /* 0x0000007b007b7220 */ /* 0x000fe20000410000 */
[C---:B------:R-:W-:Y:S01]  /*13290*/  FMUL.FTZ R124, R2.reuse, R124 ;  /* 0x0000007c027c7220 */ /* 0x040fe20000410000 */
[----:B------:R-:W-:Y:S01]  /*132a0*/  FMUL.FTZ R125, R2, R125 ;  /* 0x0000007d027d7220 */ /* 0x000fe20000410000 */
[C---:B------:R-:W-:Y:S01]  /*132b0*/  FMUL.FTZ R126, R0.reuse, R126 ;  /* 0x0000007e007e7220 */ /* 0x040fe20000410000 */
[----:B------:R-:W-:Y:S01]  /*132c0*/  FMUL.FTZ R127, R0, R127 ;  /* 0x0000007f007f7220 */ /* 0x000fe20000410000 */
[----:B------:R-:W3:Y:S02]  /*132d0*/  MUFU.EX2 R197, R197 ;  /* 0x000000c500c57308 */ /* 0x000ee40000000800 */
[C---:B------:R-:W-:Y:S01]  /*132e0*/  HMMA.16816.F32 R120, R168.reuse, R138, R120 ;  /* 0x0000008aa878723c */ /* 0x040fe20000001878 */
[----:B------:R-:W-:Y:S02]  /*132f0*/  LDSM.16.MT88.4 R136, [R224+0x12800] ;  /* 0x01280000e088783b */ /* 0x000fe40000004200 */
[C---:B------:R-:W-:Y:S01]  /*13300*/  FMUL.FTZ R128, R2.reuse, R128 ;  /* 0x0000008002807220 */ /* 0x040fe20000410000 */
[----:B------:R-:W-:Y:S01]  /*13310*/  FMUL.FTZ R129, R2, R129 ;  /* 0x0000008102817220 */ /* 0x000fe20000410000 */
[C---:B------:R-:W-:Y:S01]  /*13320*/  FMUL.FTZ R130, R0.reuse, R130 ;  /* 0x0000008200827220 */ /* 0x040fe20000410000 */
[C---:B-1----:R-:W-:Y:S03]  /*13330*/  HMMA.16816.F32 R124, R168.reuse, R132, R124 ;  /* 0x00000084a87c723c */ /* 0x042fe6000000187c */
[----:B----4-:R-:W1:Y:S02]  /*13340*/  LDSM.16.MT88.4 R148, [R221+0x10800] ;  /* 0x01080000dd94783b */ /* 0x010e640000004200 */
[----:B------:R-:W-:Y:S01]  /*13350*/  FMUL.FTZ R131, R0, R131 ;  /* 0x0000008300837220 */ /* 0x000fe20000410000 */
[----:B------:R-:W-:Y:S01]  /*13360*/  FFMA.FTZ R182, R180, UR4, -R182 ;  /* 0x00000004b4b67c23 */ /* 0x000fe200080108b6 */
[----:B------:R-:W-:Y:S01]  /*13370*/  F2FP.F16.F32.PACK_AB R133, R201, R200 ;  /* 0x000000c8c985723e */ /* 0x000fe200000000ff */
[----:B------:R-:W-:Y:S03]  /*13380*/  FFMA.FTZ R194, R2, R249, R194 ;  /* 0x000000f902c27223 */ /* 0x000fe600000100c2 */
[----:B---3--:R-:W-:Y:S01]  /*13390*/  F2FP.F16.F32.PACK_AB R132, R197, R196 ;  /* 0x000000c4c584723e */ /* 0x008fe200000000ff */
[----:B------:R-:W-:Y:S01]  /*133a0*/  HMMA.16816.F32 R128, R168, R134, R128 ;  /* 0x00000086a880723c */ /* 0x000fe20000001880 */
[----:B------:R-:W3:Y:S02]  /*133b0*/  LDSM.16.MT88.4 R168, [R220+0x12800] ;  /* 0x01280000dca8783b */ /* 0x000ee40000004200 */
[----:B------:R-:W-:Y:S01]  /*133c0*/  FFMA.FTZ R195, R0, R248, R195 ;  /* 0x000000f800c37223 */ /* 0x000fe200000100c3 */
[----:B------:R-:W-:Y:S03]  /*133d0*/  FADD.FTZ R194, R192, R194 ;  /* 0x000000c2c0c27221 */ /* 0x000fe60000010000 */
[----:B------:R-:W-:Y:S01]  /*133e0*/  F2FP.F16.F32.PACK_AB R134, R199, R198 ;  /* 0x000000c6c786723e */ /* 0x000fe200000000ff */
[----:B------:R-:W-:Y:S03]  /*133f0*/  FADD.FTZ R195, R189, R195 ;  /* 0x000000c3bdc37221 */ /* 0x000fe60000010000 */
[----:B------:R-:W-:Y:S01]  /*13400*/  F2FP.F16.F32.PACK_AB R135, R203, R202 ;  /* 0x000000cacb87723e */ /* 0x000fe200000000ff */
[----:B------:R-:W-:Y:S01]  /*13410*/  FADD.FTZ R194, R191, R194 ;  /* 0x000000c2bfc27221 */ /* 0x000fe20000010000 */
[----:B------:R-:W-:Y:S03]  /*13420*/  FADD.FTZ R195, R188, R195 ;  /* 0x000000c3bcc37221 */ /* 0x000fe60000010000 */
[----:B------:R-:W-:Y:S01]  /*13430*/  FADD.FTZ R190, R190, R194 ;  /* 0x000000c2bebe7221 */ /* 0x000fe20000010000 */
[----:B------:R-:W-:Y:S01]  /*13440*/  FADD.FTZ R195, R193, R195 ;  /* 0x000000c3c1c37221 */ /* 0x000fe20000010000 */
[C---:B------:R-:W-:Y:S05]  /*13450*/  HMMA.16816.F32 R4, R132.reuse, R140, R4 ;  /* 0x0000008c8404723c */ /* 0x040fea0000001804 */
[----:B------:R-:W-:Y:S01]  /*13460*/  FADD.FTZ R190, R196, R190 ;  /* 0x000000bec4be7221 */ /* 0x000fe20000010000 */
        /* <DEDUP_REMOVED lines=37> */
[C---:B-1----:R-:W-:Y:S06]  /*136c0*/  HMMA.16816.F32 R84, R132.reuse, R136, R84 ;  /* 0x000000888454723c */ /* 0x042fec0000001854 */
[C---:B------:R-:W-:Y:S05]  /*136d0*/  HMMA.16816.F32 R88, R132.reuse, R138, R88 ;  /* 0x0000008a8458723c */ /* 0x040fea0000001858 */
[--C-:B------:R-:W-:Y:S01]  /*136e0*/  FFMA.FTZ R136, R172, UR4, -R176.reuse ;  /* 0x00000004ac887c23 */ /* 0x100fe200080108b0 */
[C---:B------:R-:W-:Y:S01]  /*136f0*/  HMMA.16816.F32 R92, R132.reuse, R148, R92 ;  /* 0x00000094845c723c */ /* 0x040fe2000000185c */
[----:B------:R-:W1:Y:S02]  /*13700*/  LDSM.16.MT88.4 R172, [R221+0x11000] ;  /* 0x01100000ddac783b */ /* 0x000e640000004200 */
[----:B------:R-:W4:Y:S02]  /*13710*/  MUFU.EX2 R243, R136 ;  /* 0x0000008800f37308 */ /* 0x000f240000000800 */
[----:B------:R-:W-:Y:S01]  /*13720*/  FFMA.FTZ R176, R165, UR4, -R176 ;  /* 0x00000004a5b07c23 */ /* 0x000fe200080108b0 */
[C---:B------:R-:W-:Y:S03]  /*13730*/  HMMA.16816.F32 R96, R132.reuse, R150, R96 ;  /* 0x000000968460723c */ /* 0x040fe60000001860 */
[----:B------:R-:W-:Y:S04]  /*13740*/  LDSM.16.MT88.4 R148, [R222+0x13000] ;  /* 0x01300000de94783b */ /* 0x000fe80000004200 */
[----:B------:R-:W-:Y:S01]  /*13750*/  MUFU.EX2 R165, R176 ;  /* 0x000000b000a57308 */ /* 0x000fe20000000800 */
[C---:B---3--:R-:W-:Y:S03]  /*13760*/  HMMA.16816.F32 R100, R132.reuse, R140, R100 ;  /* 0x0000008c8464723c */ /* 0x048fe60000001864 */
[----:B------:R-:W-:Y:S03]  /*13770*/  F2FP.F16.F32.PACK_AB R138, R166, R252 ;  /* 0x000000fca68a723e */ /* 0x000fe600000000ff */
[C---:B------:R-:W-:Y:S01]  /*13780*/  HMMA.16816.F32 R104, R132.reuse, R142, R104 ;  /* 0x0000008e8468723c */ /* 0x040fe20000001868 */
[----:B------:R-:W3:Y:S04]  /*13790*/  LDSM.16.MT88.4 R140, [R220+0x11000] ;  /* 0x01100000dc8c783b */ /* 0x000ee80000004200 */
[----:B----4-:R-:W-:Y:S01]  /*137a0*/  F2FP.F16.F32.PACK_AB R139, R243, R185 ;  /* 0x000000b9f38b723e */ /* 0x010fe200000000ff */
[C---:B------:R-:W-:Y:S05]  /*137b0*/  HMMA.16816.F32 R108, R132.reuse, R152, R108 ;  /* 0x00000098846c723c */ /* 0x040fea000000186c */
[C---:B------:R-:W-:Y:S01]  /*137c0*/  F2FP.F16.F32.PACK_AB R136, R251.reuse, R250 ;  /* 0x000000fafb88723e */ /* 0x040fe200000000ff */
[C---:B------:R-:W-:Y:S01]  /*137d0*/  HMMA.16816.F32 R112, R132.reuse, R154, R112 ;  /* 0x0000009a8470723c */ /* 0x040fe20000001870 */
[----:B------:R-:W-:Y:S04]  /*137e0*/  LDSM.16.MT88.4 R152, [R220+0x13000] ;  /* 0x01300000dc98783b */ /* 0x000fe80000004200 */
[-C--:B------:R-:W-:Y:S01]  /*137f0*/  F2FP.F16.F32.PACK_AB R137, R186, R187.reuse ;  /* 0x000000bbba89723e */ /* 0x080fe200000000ff */
[C---:B------:R-:W-:Y:S05]  /*13800*/  HMMA.16816.F32 R116, R132.reuse, R156, R116 ;  /* 0x0000009c8474723c */ /* 0x040fea0000001874 */
[----:B------:R-:W-:Y:S01]  /*13810*/  FADD.FTZ R251, R251, R198 ;  /* 0x000000c6fbfb7221 */ /* 0x000fe20000010000 */
[C---:B------:R-:W-:Y:S01]  /*13820*/  HMMA.16816.F32 R120, R132.reuse, R158, R120 ;  /* 0x0000009e8478723c */ /* 0x040fe20000001878 */
[----:B------:R-:W-:Y:S04]  /*13830*/  LDSM.16.MT88.4 R156, [R224+0x15000] ;  /* 0x01500000e09c783b */ /* 0x000fe80000004200 */
[----:B------:R-:W-:Y:S01]  /*13840*/  FADD.FTZ R251, R252, R251 ;  /* 0x000000fbfcfb7221 */ /* 0x000fe20000010000 */
[C---:B------:R-:W-:Y:S06]  /*13850*/  HMMA.16816.F32 R124, R132.reuse, R160, R124 ;  /* 0x000000a0847c723c */ /* 0x040fec000000187c */
[----:B------:R-:W-:Y:S01]  /*13860*/  HMMA.16816.F32 R128, R132, R162, R128 ;  /* 0x000000a28480723c */ /* 0x000fe20000001880 */
[----:B------:R-:W4:Y:S05]  /*13870*/  LDSM.16.MT88.4 R132, [R224+0x13000] ;  /* 0x01300000e084783b */ /* 0x000f2a0000004200 */
[C---:B--2---:R-:W-:Y:S03]  /*13880*/  HMMA.16816.F32 R4, R136.reuse, R144, R4 ;  /* 0x000000908804723c */ /* 0x044fe60000001804 */
[----:B------:R-:W-:Y:S03]  /*13890*/  LDSM.16.MT88.4 R160, [R222+0x15000] ;  /* 0x01500000dea0783b */ /* 0x000fe60000004200 */
[C---:B------:R-:W-:Y:S05]  /*138a0*/  HMMA.16816.F32 R8, R136.reuse, R146, R8 ;  /* 0x000000928808723c */ /* 0x040fea0000001808 */
[----:B------:R-:W2:Y:S01]  /*138b0*/  LDSM.16.MT88.4 R144, [R221+0x13000] ;  /* 0x01300000dd90783b */ /* 0x000ea20000004200 */
[C---:B------:R-:W-:Y:S06]  /*138c0*/  HMMA.16816.F32 R12, R136.reuse, R168, R12 ;  /* 0x000000a8880c723c */ /* 0x040fec000000180c */
[C---:B------:R-:W-:Y:S01]  /*138d0*/  HMMA.16816.F32 R16, R136.reuse, R170, R16 ;  /* 0x000000aa8810723c */ /* 0x040fe20000001810 */
[----:B------:R-:W2:Y:S05]  /*138e0*/  LDSM.16.MT88.4 R168, [R221+0x15000] ;  /* 0x01500000dda8783b */ /* 0x000eaa0000004200 */
[C---:B-1----:R-:W-:Y:S01]  /*138f0*/  HMMA.16816.F32 R20, R136.reuse, R172, R20 ;  /* 0x000000ac8814723c */ /* 0x042fe20000001814 */
[----:B------:R-:W1:Y:S05]  /*13900*/  MUFU.EX2 R173, R183 ;  /* 0x000000b700ad7308 */ /* 0x000e6a0000000800 */
[C---:B------:R-:W-:Y:S05]  /*13910*/  HMMA.16816.F32 R24, R136.reuse, R174, R24 ;  /* 0x000000ae8818723c */ /* 0x040fea0000001818 */
[----:B------:R-:W1:Y:S01]  /*13920*/  MUFU.EX2 R172, R179 ;  /* 0x000000b300ac7308 */ /* 0x000e620000000800 */
[C---:B---3--:R-:W-:Y:S05]  /*13930*/  HMMA.16816.F32 R28, R136.reuse, R140, R28 ;  /* 0x0000008c881c723c */ /* 0x048fea000000181c */
[----:B------:R-:W-:Y:S01]  /*13940*/  IMAD.MOV.U32 R175, RZ, RZ, R186 ;  /* 0x000000ffffaf7224 */ /* 0x000fe200078e00ba */
[C---:B------:R-:W-:Y:S01]  /*13950*/  HMMA.16816.F32 R32, R136.reuse, R142, R32 ;  /* 0x0000008e8820723c */ /* 0x040fe20000001820 */
[----:B------:R-:W3:Y:S02]  /*13960*/  LDSM.16.MT88.4 R140, [R220+0x15000] ;  /* 0x01500000dc8c783b */ /* 0x000ee40000004200 */
[----:B------:R-:W-:Y:S02]  /*13970*/  MUFU.EX2 R186, R181 ;  /* 0x000000b500ba7308 */ /* 0x000fe40000000800 */
[----:B------:R-:W-:Y:S01]  /*13980*/  MOV R174, R187 ;  /* 0x000000bb00ae7202 */ /* 0x000fe20000000f00 */
[C---:B----4-:R-:W-:Y:S07]  /*13990*/  HMMA.16816.F32 R36, R136.reuse, R132, R36 ;  /* 0x000000848824723c */ /* 0x050fee0000001824 */
[----:B------:R-:W-:Y:S01]  /*139a0*/  MUFU.EX2 R187, R178 ;  /* 0x000000b200bb7308 */ /* 0x000fe20000000800 */
        /* <DEDUP_REMOVED lines=8> */
[C---:B------:R-:W-:Y:S01]  /*13a30*/  HMMA.16816.F32 R60, R136.reuse, R152, R60 ;  /* 0x00000098883c723c */ /* 0x040fe2000000183c */
[----:B------:R1:W2:Y:S05]  /*13a40*/  MUFU.EX2 R152, R177 ;  /* 0x000000b100987308 */ /* 0x0002aa0000000800 */
[C---:B------:R-:W-:Y:S05]  /*13a50*/  HMMA.16816.F32 R64, R136.reuse, R154, R64 ;  /* 0x0000009a8840723c */ /* 0x040fea0000001840 */
[----:B------:R3:W2:Y:S01]  /*13a60*/  MUFU.EX2 R155, R182 ;  /* 0x000000b6009b7308 */ /* 0x0006a20000000800 */
[----:B------:R-:W-:Y:S01]  /*13a70*/  IMAD.MOV.U32 R153, RZ, RZ, R166 ;  /* 0x000000ffff997224 */ /* 0x000fe200078e00a6 */
[C---:B------:R-:W-:Y:S08]  /*13a80*/  HMMA.16816.F32 R68, R136.reuse, R156, R68 ;  /* 0x0000009c8844723c */ /* 0x040ff00000001844 */
[----:B------:R-:W2:Y:S01]  /*13a90*/  MUFU.EX2 R166, R184 ;  /* 0x000000b800a67308 */ /* 0x000ea20000000800 */
[C---:B------:R-:W-:Y:S01]  /*13aa0*/  HMMA.16816.F32 R72, R136.reuse, R158, R72 ;  /* 0x0000009e8848723c */ /* 0x040fe20000001848 */
[----:B------:R-:W-:Y:S05]  /*13ab0*/  LDSM.16.MT88.4 R156, [R224+0x11800] ;  /* 0x01180000e09c783b */ /* 0x000fea0000004200 */
[C---:B------:R-:W-:Y:S03]  /*13ac0*/  HMMA.16816.F32 R76, R136.reuse, R160, R76 ;  /* 0x000000a0884c723c */ /* 0x040fe6000000184c */
[----:B-1----:R-:W-:Y:S03]  /*13ad0*/  LDSM.16.MT88.4 R176, [R220+0x11800] ;  /* 0x01180000dcb0783b */ /* 0x002fe60000004200 */
[C---:B------:R-:W-:Y:S05]  /*13ae0*/  HMMA.16816.F32 R80, R136.reuse, R162, R80 ;  /* 0x000000a28850723c */ /* 0x040fea0000001850 */
[----:B---3--:R-:W-:Y:S01]  /*13af0*/  LDSM.16.MT88.4 R180, [R224+0x13800] ;  /* 0x01380000e0b4783b */ /* 0x008fe20000004200 */
[C---:B------:R-:W-:Y:S06]  /*13b00*/  HMMA.16816.F32 R84, R136.reuse, R168, R84 ;  /* 0x000000a88854723c */ /* 0x040fec0000001854 */
[C---:B------:R-:W-:Y:S06]  /*13b10*/  HMMA.16816.F32 R88, R136.reuse, R170, R88 ;  /* 0x000000aa8858723c */ /* 0x040fec0000001858 */
[C---:B------:R-:W-:Y:S06]  /*13b20*/  HMMA.16816.F32 R92, R136.reuse, R140, R92 ;  /* 0x0000008c885c723c */ /* 0x040fec000000185c */
[C---:B------:R-:W-:Y:S01]  /*13b30*/  HMMA.16816.F32 R96, R136.reuse, R142, R96 ;  /* 0x0000008e8860723c */ /* 0x040fe20000001860 */
[----:B------:R-:W1:Y:S05]  /*13b40*/  LDSM.16.MT88.4 R140, [R220+0x17000] ;  /* 0x01700000dc8c783b */ /* 0x000e6a0000004200 */
[C---:B----4-:R-:W-:Y:S06]  /*13b50*/  HMMA.16816.F32 R100, R136.reuse, R132, R100 ;  /* 0x000000848864723c */ /* 0x050fec0000001864 */
[C---:B------:R-:W-:Y:S01]  /*13b60*/  HMMA.16816.F32 R104, R136.reuse, R134, R104 ;  /* 0x000000868868723c */ /* 0x040fe20000001868 */
[----:B------:R-:W3:Y:S05]  /*13b70*/  LDSM.16.MT88.4 R132, [R222+0x11800] ;  /* 0x01180000de84783b */ /* 0x000eea0000004200 */
[C---:B--2---:R-:W-:Y:S06]  /*13b80*/  HMMA.16816.F32 R108, R136.reuse, R144, R108 ;  /* 0x00000090886c723c */ /* 0x044fec000000186c */
[C---:B------:R-:W-:Y:S05]  /*13b90*/  HMMA.16816.F32 R112, R136.reuse, R146, R112 ;  /* 0x000000928870723c */ /* 0x040fea0000001870 */
[----:B------:R-:W-:Y:S01]  /*13ba0*/  MOV R145, R174 ;  /* 0x000000ae00917202 */ /* 0x000fe20000000f00 */
[C---:B------:R-:W-:Y:S05]  /*13bb0*/  HMMA.16816.F32 R116, R136.reuse, R148, R116 ;  /* 0x000000948874723c */ /* 0x040fea0000001874 */
[----:B------:R-:W-:Y:S01]  /*13bc0*/  IMAD.MOV.U32 R144, RZ, RZ, R175 ;  /* 0x000000ffff907224 */ /* 0x000fe200078e00af */
[C---:B------:R-:W-:Y:S05]  /*13bd0*/  HMMA.16816.F32 R120, R136.reuse, R150, R120 ;  /* 0x000000968878723c */ /* 0x040fea0000001878 */
[----:B------:R-:W-:Y:S01]  /*13be0*/  MOV R146, R173 ;  /* 0x000000ad00927202 */ /* 0x000fe20000000f00 */
[C---:B-1----:R-:W-:Y:S05]  /*13bf0*/  HMMA.16816.F32 R124, R136.reuse, R140, R124 ;  /* 0x0000008c887c723c */ /* 0x042fea000000187c */
[----:B------:R-:W-:Y:S01]  /*13c00*/  IMAD.MOV.U32 R147, RZ, RZ, R172 ;  /* 0x000000ffff937224 */ /* 0x000fe200078e00ac */
[----:B------:R-:W-:Y:S01]  /*13c10*/  HMMA.16816.F32 R128, R136, R142, R128 ;  /* 0x0000008e8880723c */ /* 0x000fe20000001880 */
[----:B------:R-:W1:Y:S04]  /*13c20*/  LDSM.16.MT88.4 R172, [R221+0x11800] ;  /* 0x01180000ddac783b */ /* 0x000e680000004200 */
[----:B------:R-:W-:Y:S01]  /*13c30*/  IMAD.MOV.U32 R141, RZ, RZ, R152 ;  /* 0x000000ffff8d7224 */ /* 0x000fe200078e0098 */
[----:B------:R-:W-:Y:S01]  /*13c40*/  MOV R140, R155 ;  /* 0x0000009b008c7202 */ /* 0x000fe20000000f00 */
[----:B------:R-:W-:Y:S01]  /*13c50*/  IMAD.MOV.U32 R138, RZ, RZ, R186 ;  /* 0x000000ffff8a7224 */ /* 0x000fe200078e00ba */
[----:B------:R-:W-:Y:S03]  /*13c60*/  F2FP.F16.F32.PACK_AB R168, R146, R166 ;  /* 0x000000a692a8723e */ /* 0x000fe600000000ff */
[----:B------:R-:W-:Y:S02]  /*13c70*/  F2FP.F16.F32.PACK_AB R170, R140, R186 ;  /* 0x000000ba8caa723e */ /* 0x000fe400000000ff */
[----:B------:R-:W-:Y:S02]  /*13c80*/  F2FP.F16.F32.PACK_AB R169, R187, R147 ;  /* 0x00000093bba9723e */ /* 0x000fe400000000ff */
[----:B------:R-:W-:Y:S02]  /*13c90*/  F2FP.F16.F32.PACK_AB R171, R165, R141 ;  /* 0x0000008da5ab723e */ /* 0x000fe400000000ff */
[----:B------:R-:W-:Y:S02]  /*13ca0*/  MOV R137, R185 ;  /* 0x000000b900897202 */ /* 0x000fe40000000f00 */
[----:B------:R-:W-:Y:S02]  /*13cb0*/  MOV R139, R187 ;  /* 0x000000bb008b7202 */ /* 0x000fe40000000f00 */
[----:B------:R-:W2:Y:S01]  /*13cc0*/  LDSM.16.MT88.4 R184, [R222+0x13800] ;  /* 0x01380000deb8783b */ /* 0x000ea20000004200 */
[C---:B------:R-:W-:Y:S05]  /*13cd0*/  HMMA.16816.F32 R160, R168.reuse, R156, R4 ;  /* 0x0000009ca8a0723c */ /* 0x040fea0000001804 */
[----:B------:R-:W-:Y:S01]  /*13ce0*/  MOV R136, R153 ;  /* 0x0000009900887202 */ /* 0x000fe20000000f00 */
[C---:B------:R-:W-:Y:S01]  /*13cf0*/  HMMA.16816.F32 R156, R168.reuse, R158, R8 ;  /* 0x0000009ea89c723c */ /* 0x040fe20000001808 */
[----:B------:R-:W4:Y:S05]  /*13d00*/  LDSM.16.MT88.4 R4, [R221+0x13800] ;  /* 0x01380000dd04783b */ /* 0x000f2a0000004200 */
[C---:B---3--:R-:W-:Y:S03]  /*13d10*/  HMMA.16816.F32 R152, R168.reuse, R132, R12 ;  /* 0x00000084a898723c */ /* 0x048fe6000000180c */
[----:B------:R-:W3:Y:S03]  /*13d20*/  LDSM.16.MT88.4 R8, [R220+0x13800] ;  /* 0x01380000dc08783b */ /* 0x000ee60000004200 */
[C---:B------:R-:W-:Y:S05]  /*13d30*/  HMMA.16816.F32 R148, R168.reuse, R134, R16 ;  /* 0x00000086a894723c */ /* 0x040fea0000001810 */
[----:B------:R-:W-:Y:S01]  /*13d40*/  MOV R132, R146 ;  /* 0x0000009200847202 */ /* 0x000fe20000000f00 */
[----:B------:R-:W-:Y:S01]  /*13d50*/  IMAD.MOV.U32 R133, RZ, RZ, R147 ;  /* 0x000000ffff857224 */ /* 0x000fe200078e0093 */
[----:B------:R-:W-:Y:S01]  /*13d60*/  MOV R134, R144 ;  /* 0x0000009000867202 */ /* 0x000fe20000000f00 */
[----:B------:R-:W3:Y:S03]  /*13d70*/  LDSM.16.MT88.4 R12, [R224+0x15800] ;  /* 0x01580000e00c783b */ /* 0x000ee60000004200 */
[----:B------:R-:W-:Y:S02]  /*13d80*/  MOV R135, R145 ;  /* 0x0000009100877202 */ /* 0x000fe40000000f00 */
[C---:B-1----:R-:W-:Y:S03]  /*13d90*/  HMMA.16816.F32 R144, R168.reuse, R172, R20 ;  /* 0x000000aca890723c */ /* 0x042fe60000001814 */
[----:B------:R-:W1:Y:S04]  /*13da0*/  LDSM.16.MT88.4 R16, [R222+0x15800] ;  /* 0x01580000de10783b */ /* 0x000e680000004200 */
[----:B------:R-:W-:Y:S01]  /*13db0*/  IMAD.MOV.U32 R173, RZ, RZ, R140 ;  /* 0x000000ffffad7224 */ /* 0x000fe200078e008c */
[----:B------:R-:W-:Y:S02]  /*13dc0*/  MOV R172, R141 ;  /* 0x0000008d00ac7202 */ /* 0x000fe40000000f00 */
[C---:B------:R-:W-:Y:S01]  /*13dd0*/  HMMA.16816.F32 R140, R168.reuse, R174, R24 ;  /* 0x000000aea88c723c */ /* 0x040fe20000001818 */
[----:B------:R-:W1:Y:S06]  /*13de0*/  LDSM.16.MT88.4 R20, [R221+0x15800] ;  /* 0x01580000dd14783b */ /* 0x000e6c0000004200 */
[----:B------:R-:W-:Y:S01]  /*13df0*/  MOV R26, R136 ;  /* 0x00000088001a7202 */ /* 0x000fe20000000f00 */
[----:B------:R-:W-:Y:S03]  /*13e00*/  IMAD.MOV.U32 R27, RZ, RZ, R137 ;  /* 0x000000ffff1b7224 */ /* 0x000fe600078e0089 */
[----:B------:R-:W-:Y:S02]  /*13e10*/  MOV R175, R138 ;  /* 0x0000008a00af7202 */ /* 0x000fe40000000f00 */
[----:B------:R-:W-:Y:S02]  /*13e20*/  MOV R174, R139 ;  /* 0x0000008b00ae7202 */ /* 0x000fe40000000f00 */
[C---:B------:R-:W-:Y:S07]  /*13e30*/  HMMA.16816.F32 R136, R168.reuse, R176, R28 ;  /* 0x000000b0a888723c */ /* 0x040fee000000181c */
[----:B------:R-:W-:Y:S01]  /*13e40*/  MOV R30, R134 ;  /* 0x00000086001e7202 */ /* 0x000fe20000000f00 */
[----:B------:R-:W-:Y:S03]  /*13e50*/  IMAD.MOV.U32 R31, RZ, RZ, R135 ;  /* 0x000000ffff1f7224 */ /* 0x000fe600078e0087 */
[----:B------:R-:W-:Y:S01]  /*13e60*/  MOV R177, R132 ;  /* 0x0000008400b17202 */ /* 0x000fe20000000f00 */
[----:B------:R-:W-:Y:S01]  /*13e70*/  IMAD.MOV.U32 R28, RZ, RZ, R26 ;  /* 0x000000ffff1c7224 */ /* 0x000fe200078e001a */
[----:B------:R-:W-:Y:S02]  /*13e80*/  MOV R176, R133 ;  /* 0x0000008500b07202 */ /* 0x000fe40000000f00 */
[C---:B------:R-:W-:Y:S03]  /*13e90*/  HMMA.16816.F32 R132, R168.reuse, R178, R32 ;  /* 0x000000b2a884723c */ /* 0x040fe60000001820 */
[----:B------:R-:W-:Y:S02]  /*13ea0*/  MOV R29, R27 ;  /* 0x0000001b001d7202 */ /* 0x000fe40000000f00 */
[----:B------:R-:W1:Y:S01]  /*13eb0*/  LDSM.16.MT88.4 R24, [R220+0x15800] ;  /* 0x01580000dc18783b */ /* 0x000e620000004200 */
[C---:B------:R-:W-:Y:S05]  /*13ec0*/  HMMA.16816.F32 R36, R168.reuse, R180, R36 ;  /* 0x000000b4a824723c */ /* 0x040fea0000001824 */
[----:B------:R-:W-:Y:S01]  /*13ed0*/  IMAD.MOV.U32 R35, RZ, RZ, R166 ;  /* 0x000000ffff237224 */ /* 0x000fe200078e00a6 */
[C---:B------:R-:W-:Y:S01]  /*13ee0*/  HMMA.16816.F32 R40, R168.reuse, R182, R40 ;  /* 0x000000b6a828723c */ /* 0x040fe20000001828 */
[----:B------:R1:W5:Y:S04]  /*13ef0*/  LDL.LU R166, [R1] ;  /* 0x0000000001a67983 */ /* 0x0003680000300800 */
[----:B------:R-:W-:Y:S01]  /*13f00*/  IMAD.MOV.U32 R33, RZ, RZ, R28 ;  /* 0x000000ffff217224 */ /* 0x000fe200078e001c */
[C---:B--2---:R-:W-:Y:S05]  /*13f10*/  HMMA.16816.F32 R44, R168.reuse, R184, R44 ;  /* 0x000000b8a82c723c */ /* 0x044fea000000182c */
[----:B------:R-:W-:Y:S01]  /*13f20*/  MOV R32, R29 ;  /* 0x0000001d00207202 */ /* 0x000fe20000000f00 */
[C---:B------:R-:W-:Y:S05]  /*13f30*/  HMMA.16816.F32 R48, R168.reuse, R186, R48 ;  /* 0x000000baa830723c */ /* 0x040fea0000001830 */
[----:B------:R-:W-:Y:S01]  /*13f40*/  MOV R179, R30 ;  /* 0x0000001e00b37202 */ /* 0x000fe20000000f00 */
[C---:B----4-:R-:W-:Y:S05]  /*13f50*/  HMMA.16816.F32 R52, R168.reuse, R4, R52 ;  /* 0x00000004a834723c */ /* 0x050fea0000001834 */
[----:B------:R-:W-:Y:S01]  /*13f60*/  IMAD.MOV.U32 R178, RZ, RZ, R31 ;  /* 0x000000ffffb27224 */ /* 0x000fe200078e001f */
[C---:B------:R-:W-:Y:S01]  /*13f70*/  HMMA.16816.F32 R56, R168.reuse, R6, R56 ;  /* 0x00000006a838723c */ /* 0x040fe20000001838 */
[----:B------:R-:W2:Y:S04]  /*13f80*/  LDSM.16.MT88.4 R28, [R224+0x17800] ;  /* 0x01780000e01c783b */ /* 0x000ea80000004200 */
[----:B------:R-:W-:Y:S01]  /*13f90*/  MOV R34, R243 ;  /* 0x000000f300227202 */ /* 0x000fe20000000f00 */
[C---:B---3--:R-:W-:Y:S03]  /*13fa0*/  HMMA.16816.F32 R60, R168.reuse, R8, R60 ;  /* 0x00000008a83c723c */ /* 0x048fe6000000183c */
        /* <DEDUP_REMOVED lines=9> */
[C---:B-1----:R-:W-:Y:S01]  /*14040*/  HMMA.16816.F32 R76, R168.reuse, R16, R76 ;  /* 0x00000010a84c723c */ /* 0x042fe2000000184c */
[----:B------:R-:W1:Y:S04]  /*14050*/  S2R R243, SR_TID.X ;  /* 0x0000000000f37919 */ /* 0x000e680000002100 */
        /* <DEDUP_REMOVED lines=16> */
[----:B-1----:R-:W-:Y:S01]  /*14160*/  SHF.L.U32 R243, R243, 0x1, RZ ;  /* 0x00000001f3f37819 */ /* 0x002fe200000006ff */
[C---:B------:R-:W-:Y:S05]  /*14170*/  HMMA.16816.F32 R112, R168.reuse, R6, R112 ;  /* 0x00000006a870723c */ /* 0x040fea0000001870 */
[----:B------:R-:W-:Y:S01]  /*14180*/  FADD.FTZ R249, R173, R2 ;  /* 0x00000002adf97221 */ /* 0x000fe20000010000 */
[C---:B----4-:R-:W-:Y:S05]  /*14190*/  HMMA.16816.F32 R116, R168.reuse, R8, R116 ;  /* 0x00000008a874723c */ /* 0x050fea0000001874 */
[----:B------:R-:W-:Y:S01]  /*141a0*/  FADD.FTZ R248, R165, R0 ;  /* 0x00000000a5f87221 */ /* 0x000fe20000010000 */
[C---:B------:R-:W-:Y:S05]  /*141b0*/  HMMA.16816.F32 R120, R168.reuse, R10, R120 ;  /* 0x0000000aa878723c */ /* 0x040fea0000001878 */
[----:B------:R-:W-:Y:S01]  /*141c0*/  LOP3.LUT R243, R243, 0x6, RZ, 0xc0, !PT ;  /* 0x00000006f3f37812 */ /* 0x000fe200078ec0ff */
[C---:B------:R-:W-:Y:S05]  /*141d0*/  HMMA.16816.F32 R124, R168.reuse, R12, R124 ;  /* 0x0000000ca87c723c */ /* 0x040fea000000187c */
[----:B------:R-:W-:Y:S01]  /*141e0*/  MOV R2, R3 ;  /* 0x0000000300027202 */ /* 0x000fe20000000f00 */
[----:B------:R-:W-:Y:S05]  /*141f0*/  HMMA.16816.F32 R128, R168, R14, R128 ;  /* 0x0000000ea880723c */ /* 0x000fea0000001880 */
[----:B------:R-:W-:Y:S01]  /*14200*/  MOV R0, R164 ;  /* 0x000000a400007202 */ /* 0x000fe20000000f00 */
[----:B------:R-:W-:Y:S07]  /*14210*/  @!UPT UIADD3 URZ, URZ, URZ, URZ ;  /* 0x0000003f3f3ff290 */ /* 0x000fee000fffe03f */
[----:B------:R-:W-:Y:S11]  /*14220*/  @P0 BRA `(.L_x_6464) ;  /* 0xffffffa400f00947 */ /* 0x000ff6000383ffff */
.L_x_6460:
        /* <DEDUP_REMOVED lines=328> */
.L_x_6465:
[----:B------:R-:W-:Y:S01]  /*156b0*/  S2UR UR4, SR_CTAID.Z ;  /* 0x00000000000479c3 */ /* 0x000fe20000002700 */
[----:B------:R-:W-:Y:S01]  /*156c0*/  ULDC UR6, c[0x0][0x270] ;  /* 0x00009c0000067ab9 */ /* 0x000fe20000000800 */
[----:B------:R-:W-:-:S06]  /*156d0*/  ULDC UR10, c[0x0][0x2c4] ;  /* 0x0000b100000a7ab9 */ /* 0x000fcc0000000800 */
[----:B------:R-:W1:Y:S02]  /*156e0*/  S2UR UR14, SR_CTAID.Y ;  /* 0x00000000000e79c3 */ /* 0x000e640000002600 */
[----:B-1----:R-:W-:-:S04]  /*156f0*/  UIMAD UR6, UR14, UR6, UR4 ;  /* 0x000000060e0672a4 */ /* 0x002fc8000f8e0204 */
[----:B------:R-:W-:-:S12]  /*15700*/  UIMAD UR10, UR6, UR10, URZ ;  /* 0x0000000a060a72a4 */ /* 0x000fd8000f8e023f */
.L_x_6466:
        /* <DEDUP_REMOVED lines=43> */
.L_x_6468:
[----:B------:R-:W-:Y:S05]  /*159c0*/  BSYNC B0 ;  /* 0x0000000000007941 */ /* 0x000fea0003800000 */
.L_x_6467:
        /* <DEDUP_REMOVED lines=8> */
[----:B------:R-:W3:Y:S01]  /*15a50*/  LDC.64 R24, c[0x0][0x2a0] ;  /* 0x0000a800ff187b82 */ /* 0x000ee20000000a00 */
        /* <DEDUP_REMOVED lines=15> */
[----:B---3--:R-:W-:Y:S01]  /*15b50*/  IMAD R26, R24, UR7, RZ ;  /* 0x00000007181a7c24 */ /* 0x008fe2000f8e02ff */
        /* <DEDUP_REMOVED lines=9> */
[----:B------:R2:W3:Y:S01]  /*15bf0*/  LDS.128 R4, [R234+0x6000] ;  /* 0x00600000ea047984 */ /* 0x0004e20000000c00 */
        /* <DEDUP_REMOVED lines=19> */
.L_x_6470:
[----:B------:R-:W-:Y:S05]  /*15d30*/  BSYNC B0 ;  /* 0x0000000000007941 */ /* 0x000fea0003800000 */
.L_x_6469:
        /* <DEDUP_REMOVED lines=26> */
.L_x_6472:
[----:B------:R-:W-:Y:S05]  /*15ee0*/  BSYNC B0 ;  /* 0x0000000000007941 */ /* 0x000fea0003800000 */
.L_x_6471:
        /* <DEDUP_REMOVED lines=26> */
.L_x_6474:
[----:B------:R-:W-:Y:S05]  /*16090*/  BSYNC B0 ;  /* 0x0000000000007941 */ /* 0x000fea0003800000 */
.L_x_6473:
        /* <DEDUP_REMOVED lines=26> */
.L_x_6475:
        /* <DEDUP_REMOVED lines=12> */
.L_x_8918:


//--------------------- .text._ZN5flash24flash_fwd_splitkv_kernelI23Flash_fwd_kernel_traitsILi256ELi64ELi64ELi4ELb0ELb0EN7cutlass6half_tE19Flash_kernel_traitsILi256ELi64ELi64ELi4ES3_EELb0ELb1ELb1ELb0ELb0ELb1ELb0ELb0EEEvNS_16Flash_fwd_paramsE --------------------------
	.section	.text._ZN5flash24flash_fwd_splitkv_kernelI23Flash_fwd_kernel_traitsILi256ELi64ELi64ELi4ELb0ELb0EN7cutlass6half_tE19Flash_kernel_traitsILi256ELi64ELi64ELi4ES3_EELb0ELb1ELb1ELb0ELb0ELb1ELb0ELb0EEEvNS_16Flash_fwd_paramsE,"ax",@progbits
	.align	128
        .global         _ZN5flash24flash_fwd_splitkv_kernelI23Flash_fwd_kernel_traitsILi256ELi64ELi64ELi4ELb0ELb0EN7cutlass6half_tE19Flash_kernel_traitsILi256ELi64ELi64ELi4ES3_EELb0ELb1ELb1ELb0ELb0ELb1ELb0ELb0EEEvNS_16Flash_fwd_paramsE
        .type           _ZN5flash24flash_fwd_splitkv_kernelI23Flash_fwd_kernel_traitsILi256ELi64ELi64ELi4ELb0ELb0EN7cutlass6half_tE19Flash_kernel_traitsILi256ELi64ELi64ELi4ES3_EELb0ELb1ELb1ELb0ELb0ELb1ELb0ELb0EEEvNS_16Flash_fwd_paramsE,@function
        .size           _ZN5flash24flash_fwd_splitkv_kernelI23Flash_fwd_kernel_traitsILi256ELi64ELi64ELi4ELb0ELb0EN7cutlass6half_tE19Flash_kernel_traitsILi256ELi64ELi64ELi4ES3_EELb0ELb1ELb1ELb0ELb0ELb1ELb0ELb0EEEvNS_16Flash_fwd_paramsE,(.L_x_8919 - _ZN5flash24flash_fwd_splitkv_kernelI23Flash_fwd_kernel_traitsILi256ELi64ELi64ELi4ELb0ELb0EN7cutlass6half_tE19Flash_kernel_traitsILi256ELi64ELi64ELi4ES3_EELb0ELb1ELb1ELb0ELb0ELb1ELb0ELb0EEEvNS_16Flash_fwd_paramsE)
        .other          _ZN5flash24flash_fwd_splitkv_kernelI23Flash_fwd_kernel_traitsILi256ELi64ELi64ELi4ELb0ELb0EN7cutlass6half_tE19Flash_kernel_traitsILi256ELi64ELi64ELi4ES3_EELb0ELb1ELb1ELb0ELb0ELb1ELb0ELb0EEEvNS_16Flash_fwd_paramsE,@"STO_CUDA_ENTRY STV_DEFAULT"
_ZN5flash24flash_fwd_splitkv_kernelI23Flash_fwd_kernel_traitsILi256ELi64ELi64ELi4ELb0ELb0EN7cutlass6half_tE19Flash_kernel_traitsILi256ELi64ELi64ELi4ES3_EELb0ELb1ELb1ELb0ELb0ELb1ELb0ELb0EEEvNS_16Flash_fwd_paramsE:
.text._ZN5flash24flash_fwd_splitkv_kernelI23Flash_fwd_kernel_traitsILi256ELi64ELi64ELi4ELb0ELb0EN7cutlass6half_tE19Flash_kernel_traitsILi256ELi64ELi64ELi4ES3_EELb0ELb1ELb1ELb0ELb0ELb1ELb0ELb0EEEvNS_16Flash_fwd_paramsE:
        /* <DEDUP_REMOVED lines=55> */
.L_x_6476:
[----:B------:R-:W-:Y:S01]  /*0370*/  ULDC UR6, c[0x0][0x2c8] ;  /* 0x0000b20000067ab9 */ /* 0x000fe20000000800 */
.L_x_6477:
        /* <DEDUP_REMOVED lines=118> */
.L_x_6480:
[----:B------:R-:W-:Y:S05]  /*0ae0*/  BSYNC B0 ;  /* 0x0000000000007941 */ /* 0x000fea0003800000 */
.L_x_6479:
        /* <DEDUP_REMOVED lines=24> */
.L_x_6482:
[----:B------:R-:W-:Y:S05]  /*0c70*/  BSYNC B0 ;  /* 0x0000000000007941 */ /* 0x000fea0003800000 */
.L_x_6481:
        /* <DEDUP_REMOVED lines=23> */
.L_x_6484:
[----:B------:R-:W-:Y:S05]  /*0df0*/  BSYNC B0 ;  /* 0x0000000000007941 */ /* 0x000fea0003800000 */
.L_x_6483:
        /* <DEDUP_REMOVED lines=22> */
.L_x_6486:
[----:B------:R-:W-:Y:S05]  /*0f60*/  BSYNC B0 ;  /* 0x0000000000007941 */ /* 0x000fea0003800000 */
.L_x_6485:
        /* <DEDUP_REMOVED lines=19> */
.L_x_6478:
        /* <DEDUP_REMOVED lines=29> */
.L_x_6487:
        /* <DEDUP_REMOVED lines=97> */
.L_x_6488:
        /* <DEDUP_REMOVED lines=46> */
.L_x_6490:
        /* <DEDUP_REMOVED lines=34> */
.L_x_6489:
        /* <DEDUP_REMOVED lines=119> */
.L_x_6492:
[----:B------:R-:W-:Y:S05]  /*24f0*/  BSYNC B0 ;  /* 0x0000000000007941 */ /* 0x000fea0003800000 */
.L_x_6491:
        /* <DEDUP_REMOVED lines=63> */
.L_x_6494:
[----:B------:R-:W-:Y:S05]  /*28f0*/  BSYNC B0 ;  /* 0x0000000000007941 */ /* 0x000fea0003800000 */
.L_x_6493:
        /* <DEDUP_REMOVED lines=49> */
.L_x_6496:
[----:B------:R-:W-:Y:S05]  /*2c10*/  BSYNC B0 ;  /* 0x0000000000007941 */ /* 0x000fea0003800000 */
.L_x_6495:
        /* <DEDUP_REMOVED lines=48> */
.L_x_6498:
[----:B------:R-:W-:Y:S05]  /*2f20*/  BSYNC B0 ;  /* 0x0000000000007941 */ /* 0x000fea0003800000 */
.L_x_6497:
        /* <DEDUP_REMOVED lines=40> */
.L_x_6500:
[----:B------:R-:W-:Y:S05]  /*31b0*/  BSYNC B0 ;  /* 0x0000000000007941 */ /* 0x000fea0003800000 */
.L_x_6499:
        /* <DEDUP_REMOVED lines=51> */
.L_x_6502:
[----:B------:R-:W-:Y:S05]  /*34f0*/  BSYNC B0 ;  /* 0x0000000000007941 */ /* 0x000fea0003800000 */
.L_x_6501:
        /* <DEDUP_REMOVED lines=52> */
.L_x_6504:
[----:B------:R-:W-:Y:S05]  /*3840*/  BSYNC B0 ;  /* 0x0000000000007941 */ /* 0x000fea0003800000 */
.L_x_6503:
        /* <DEDUP_REMOVED lines=45> */
.L_x_6506:
[----:B------:R-:W-:Y:S05]  /*3b20*/  BSYNC B0 ;  /* 0x0000000000007941 */ /* 0x000fea0003800000 */
.L_x_6505:
        /* <DEDUP_REMOVED lines=87> */
.L_x_6508:
[----:B------:R-:W-:Y:S05]  /*40a0*/  BSYNC B0 ;  /* 0x0000000000007941 */ /* 0x000fea0003800000 */
.L_x_6507:
        /* <DEDUP_REMOVED lines=50> */
.L_x_6510:
[----:B------:R-:W-:Y:S05]  /*43d0*/  BSYNC B0 ;  /* 0x0000000000007941 */ /* 0x000fea0003800000 */
.L_x_6509:
        /* <DEDUP_REMOVED lines=45> */
.L_x_6512:
[----:B------:R-:W-:Y:S05]  /*46b0*/  BSYNC B0 ;  /* 0x0000000000007941 */ /* 0x000fea0003800000 */
.L_x_6511:
        /* <DEDUP_REMOVED lines=59> */
.L_x_6514:
[----:B------:R-:W-:Y:S05]  /*4a70*/  BSYNC B0 ;  /* 0x0000000000007941 */ /* 0x000fea0003800000 */
.L_x_6513:
[----:B------:R-:W-:Y:S01]  /*4a80*/  LDSM.16.M88.4 R24, [R230] ;  /* 0x00000000e618783b */ /* 0x000fe20000000200 */
[----:B------:R-:W-:Y:S01]  /*4a90*/  R2P PR, R3, 0x6 ;  /* 0x0000000603007804 */ /* 0x000fe20000000000 */
[----:B------:R-:W-:Y:S01]  /*4aa0*/  ULDC UR32, c[0x0][0x39c] ;  /* 0x0000e70000207ab9 */ /* 0x000fe20000000800 */
[C---:B------:R-:W-:Y:S01]  /*4ab0*/  IADD3 R3, R229.reuse, 0x8000, RZ ;  /* 0x00008000e5037810 */ /* 0x040fe20007ffe0ff */
[----:B------:R-:W1:Y:S01]  /*4ac0*/  LDSM.16.M88.4 R28, [R229+0x8000] ;  /* 0x00800000e51c783b */ /* 0x000e620000000200 */
[----:B------:R-:W-:Y:S01]  /*4ad0*/  IADD3 R227, R229, 0x8020, RZ ;  /* 0x00008020e5e37810 */ /* 0x000fe20007ffe0ff */
[----:B------:R-:W-:Y:S01]  /*4ae0*/  UISETP.GT.AND UP0, UPT, UR11, UR10, UPT ;  /* 0x0000000a0b00728c */ /* 0x000fe2000bf04270 */
[-C--:B------:R-:W-:Y:S01]  /*4af0*/  LEA R228, R2, R230.reuse, 0x1 ;  /* 0x000000e602e47211 */ /* 0x080fe200078e08ff */
[----:B------:R-:W2:Y:S01]  /*4b00*/  LDSM.16.M88.4 R56, [R229+0x9000] ;  /* 0x00900000e538783b */ /* 0x000ea20000000200 */
[C---:B------:R-:W-:Y:S01]  /*4b10*/  LEA R226, R0.reuse, R230, 0x1 ;  /* 0x000000e600e27211 */ /* 0x040fe200078e08ff */
[----:B------:R-:W-:Y:S01]  /*4b20*/  UIADD3 UR15, UR25, 0x1, -UR12 ;  /* 0x00000001190f7890 */ /* 0x000fe2000fffe80c */
[----:B------:R-:W-:Y:S01]  /*4b30*/  LEA R242, R7, UR23, 0x4 ;  /* 0x0000001707f27c11 */ /* 0x000fe2000f8e20ff */
[----:B------:R-:W-:Y:S01]  /*4b40*/  LDSM.16.M88.4 R40, [R228] ;  /* 0x00000000e428783b */ /* 0x000fe20000000200 */
[----:B------:R-:W-:Y:S01]  /*4b50*/  IMAD R225, R0, 0x2, R228 ;  /* 0x0000000200e17824 */ /* 0x000fe200078e02e4 */
[----:B------:R-:W-:Y:S01]  /*4b60*/  PLOP3.LUT P6, PT, PT, PT, UP0, 0x80, 0x0 ;  /* 0x000000000000781c */ /* 0x000fe20003fcf008 */
[----:B------:R-:W-:Y:S01]  /*4b70*/  @P1 VIADD R227, R3, 0xffffffe0 ;  /* 0xffffffe003e31836 */ /* 0x000fe20000000000 */
[----:B------:R-:W-:Y:S01]  /*4b80*/  MOV R3, 0x40 ;  /* 0x0000004000037802 */ /* 0x000fe20000000f00 */
[----:B------:R-:W-:Y:S01]  /*4b90*/  LDSM.16.M88.4 R64, [R229+0x8800] ;  /* 0x00880000e540783b */ /* 0x000fe20000000200 */
[----:B------:R-:W-:Y:S01]  /*4ba0*/  IMAD.SHL.U32 R243, R5, 0x2, RZ ;  /* 0x0000000205f37824 */ /* 0x000fe200078e00ff */
[----:B------:R-:W-:Y:S01]  /*4bb0*/  UIADD3 UR14, UR15, UR18, URZ ;  /* 0x000000120f0e7290 */ /* 0x000fe2000fffe03f */
[----:B------:R-:W-:Y:S01]  /*4bc0*/  SEL R3, R3, 0xffffffc0, !P2 ;  /* 0xffffffc003037807 */ /* 0x000fe20005000000 */
[----:B------:R-:W4:Y:S01]  /*4bd0*/  LDSM.16.M88.4 R72, [R227] ;  /* 0x00000000e348783b */ /* 0x000f220000000200 */
[----:B------:R-:W-:Y:S01]  /*4be0*/  UIADD3 UR33, UR25, -UR12, URZ ;  /* 0x8000000c19217290 */ /* 0x000fe2000fffe03f */
[----:B------:R-:W-:Y:S01]  /*4bf0*/  MOV R240, UR25 ;  /* 0x0000001900f07c02 */ /* 0x000fe20008000f00 */
[----:B-----5:R-:W-:Y:S01]  /*4c00*/  FMUL.FTZ R6, R6, R108 ;  /* 0x0000006c06067220 */ /* 0x020fe20000410000 */
[----:B------:R-:W-:Y:S01]  /*4c10*/  IADD3 R223, R229, R3, RZ ;  /* 0x00000003e5df7210 */ /* 0x000fe20007ffe0ff */
[----:B------:R-:W-:Y:S01]  /*4c20*/  LDSM.16.M88.4 R80, [R226] ;  /* 0x00000000e250783b */ /* 0x000fe20000000200 */
[----:B------:R-:W-:Y:S01]  /*4c30*/  IADD3 R216, R3, R227, RZ ;  /* 0x000000e303d87210 */ /* 0x000fe20007ffe0ff */
[C---:B------:R-:W-:Y:S01]  /*4c40*/  VIADD R217, R227.reuse, 0x1800 ;  /* 0x00001800e3d97836 */ /* 0x040fe20000000000 */
[----:B------:R-:W-:Y:S01]  /*4c50*/  MOV R235, UR15 ;  /* 0x0000000f00eb7c02 */ /* 0x000fe20008000f00 */
[----:B------:R-:W-:Y:S01]  /*4c60*/  LDSM.16.M88.4 R88, [R223+0x8000] ;  /* 0x00800000df58783b */ /* 0x000fe20000000200 */
[----:B------:R-:W-:Y:S01]  /*4c70*/  R2UR UR23, R6 ;  /* 0x00000000061772ca */ /* 0x000fe200000e0000 */
[----:B------:R-:W-:Y:S01]  /*4c80*/  VIADD R212, R227, 0x3800 ;  /* 0x00003800e3d47836 */ /* 0x000fe20000000000 */
[----:B------:R-:W-:Y:S01]  /*4c90*/  LOP3.LUT R243, R243, 0x6, RZ, 0xc0, !PT ;  /* 0x00000006f3f37812 */ /* 0x000fe200078ec0ff */
[----:B------:R-:W4:Y:S01]  /*4ca0*/  LDSM.16.M88.4 R68, [R229+0x9800] ;  /* 0x00980000e544783b */ /* 0x000f220000000200 */
[C---:B------:R-:W-:Y:S01]  /*4cb0*/  IADD3 R219, R227.reuse, 0x800, RZ ;  /* 0x00000800e3db7810 */ /* 0x040fe20007ffe0ff */
[C---:B------:R-:W-:Y:S01]  /*4cc0*/  VIADD R208, R227.reuse, 0x5800 ;  /* 0x00005800e3d07836 */ /* 0x040fe20000000000 */
[C---:B------:R-:W-:Y:S01]  /*4cd0*/  IADD3 R218, R227.reuse, 0x1000, RZ ;  /* 0x00001000e3da7810 */ /* 0x040fe20007ffe0ff */
[----:B------:R-:W4:Y:S01]  /*4ce0*/  LDSM.16.M88.4 R48, [R227+0x1000] ;  /* 0x00100000e330783b */ /* 0x000f220000000200 */
[----:B------:R-:W-:-:S02]  /*4cf0*/  IADD3 R215, R227, 0x2000, RZ ;  /* 0x00002000e3d77810 */ /* 0x000fc40007ffe0ff */
[C---:B------:R-:W-:Y:S01]  /*4d00*/  IADD3 R214, R227.reuse, 0x2800, RZ ;  /* 0x00002800e3d67810 */ /* 0x040fe20007ffe0ff */
[----:B------:R-:W4:Y:S01]  /*4d10*/  LDSM.16.M88.4 R36, [R227+0x800] ;  /* 0x00080000e324783b */ /* 0x000f220000000200 */
[C---:B------:R-:W-:Y:S01]  /*4d20*/  IADD3 R213, R227.reuse, 0x3000, RZ ;  /* 0x00003000e3d57810 */ /* 0x040fe20007ffe0ff */
[C---:B-1----:R-:W-:Y:S01]  /*4d30*/  HMMA.16816.F32 R16, R24.reuse, R28, RZ ;  /* 0x0000001c1810723c */ /* 0x042fe200000018ff */
[C---:B------:R-:W-:Y:S01]  /*4d40*/  IADD3 R211, R227.reuse, 0x4000, RZ ;  /* 0x00004000e3d37810 */ /* 0x040fe20007ffe0ff */
[----:B------:R-:W-:Y:S01]  /*4d50*/  LDSM.16.M88.4 R12, [R225] ;  /* 0x00000000e10c783b */ /* 0x000fe20000000200 */
[C---:B------:R-:W-:Y:S02]  /*4d60*/  IADD3 R210, R227.reuse, 0x4800, RZ ;  /* 0x00004800e3d27810 */ /* 0x040fe40007ffe0ff */
[C---:B------:R-:W-:Y:S01]  /*4d70*/  IADD3 R209, R227.reuse, 0x5000, RZ ;  /* 0x00005000e3d17810 */ /* 0x040fe20007ffe0ff */
[----:B--2---:R-:W-:Y:S01]  /*4d80*/  HMMA.16816.F32 R60, R24, R56, RZ ;  /* 0x00000038183c723c */ /* 0x004fe200000018ff */
[----:B------:R-:W1:Y:S01]  /*4d90*/  LDSM.16.M88.4 R76, [R216] ;  /* 0x00000000d84c783b */ /* 0x000e620000000200 */
[----:B------:R-:W-:-:S02]  /*4da0*/  IADD3 R207, R227, 0x6000, RZ ;  /* 0x00006000e3cf7810 */ /* 0x000fc40007ffe0ff */
[C---:B------:R-:W-:Y:S01]  /*4db0*/  IADD3 R206, R227.reuse, 0x6800, RZ ;  /* 0x00006800e3ce7810 */ /* 0x040fe20007ffe0ff */
[----:B------:R-:W2:Y:S01]  /*4dc0*/  LDSM.16.M88.4 R52, [R227+0x1800] ;  /* 0x00180000e334783b */ /* 0x000ea20000000200 */
[C---:B------:R-:W-:Y:S01]  /*4dd0*/  HMMA.16816.F32 R28, R24.reuse, R30, RZ ;  /* 0x0000001e181c723c */ /* 0x040fe200000018ff */
[C---:B------:R-:W-:Y:S02]  /*4de0*/  IADD3 R205, R227.reuse, 0x7000, RZ ;  /* 0x00007000e3cd7810 */ /* 0x040fe40007ffe0ff */
[----:B------:R-:W2:Y:S01]  /*4df0*/  LDSM.16.M88.4 R20, [R223+0x9000] ;  /* 0x00900000df14783b */ /* 0x000ea20000000200 */
[----:B------:R-:W-:Y:S02]  /*4e00*/  IADD3 R204, R227, 0x7800, RZ ;  /* 0x00007800e3cc7810 */ /* 0x000fe40007ffe0ff */
[----:B------:R-:W-:Y:S01]  /*4e10*/  HMMA.16816.F32 R56, R24, R58, RZ ;  /* 0x0000003a1838723c */ /* 0x000fe200000018ff */
[----:B---3--:R-:W3:Y:S04]  /*4e20*/  LDSM.16.M88.4 R8, [R223+0x8800] ;  /* 0x00880000df08783b */ /* 0x008ee80000000200 */
[----:B------:R-:W-:Y:S01]  /*4e30*/  LDSM.16.M88.4 R92, [R229+0xa000] ;  /* 0x00a00000e55c783b */ /* 0x000fe20000000200 */
[----:B----4-:R-:W-:Y:S03]  /*4e40*/  HMMA.16816.F32 R16, R40, R72, R16 ;  /* 0x000000482810723c */ /* 0x010fe60000001810 */
[----:B------:R-:W-:Y:S03]  /*4e50*/  LDSM.16.M88.4 R100, [R227+0x6000] ;  /* 0x00600000e364783b */ /* 0x000fe60000000200 */
[C---:B------:R-:W-:Y:S01]  /*4e60*/  HMMA.16816.F32 R44, R24.reuse, R64, RZ ;  /* 0x00000040182c723c */ /* 0x040fe200000018ff */
[----:B------:R-:W-:Y:S04]  /*4e70*/  LDSM.16.M88.4 R96, [R223+0xd000] ;  /* 0x00d00000df60783b */ /* 0x000fe80000000200 */
[----:B------:R-:W-:Y:S01]  /*4e80*/  LDSM.16.M88.4 R104, [R216+0x4800] ;  /* 0x00480000d868783b */ /* 0x000fe20000000200 */
[C---:B------:R-:W-:Y:S03]  /*4e90*/  HMMA.16816.F32 R64, R24.reuse, R66, RZ ;  /* 0x000000421840723c */ /* 0x040fe600000018ff */
[----:B------:R-:W0:Y:S03]  /*4ea0*/  LDGDEPBAR ;  /* 0x00000000000079af */ /* 0x000e260000000000 */
[----:B------:R-:W-:Y:S06]  /*4eb0*/  HMMA.16816.F32 R84, R24, R68, RZ ;  /* 0x000000441854723c */ /* 0x000fec00000018ff */
[----:B------:R-:W-:Y:S06]  /*4ec0*/  HMMA.16816.F32 R16, R80, R88, R16 ;  /* 0x000000585010723c */ /* 0x000fec0000001810 */
[----:B------:R-:W-:Y:S01]  /*4ed0*/  HMMA.16816.F32 R24, R24, R70, RZ ;  /* 0x000000461818723c */ /* 0x000fe200000018ff */
[----:B------:R-:W-:Y:S05]  /*4ee0*/  LDSM.16.M88.4 R68, [R216+0x1000] ;  /* 0x00100000d844783b */ /* 0x000fea0000000200 */
        /* <DEDUP_REMOVED lines=8> */
[----:B-1----:R-:W-:Y:S06]  /*4f70*/  HMMA.16816.F32 R16, R12, R76, R16 ;  /* 0x0000004c0c10723c */ /* 0x002fec0000001810 */
[C---:B--2---:R-:W-:Y:S06]  /*4f80*/  HMMA.16816.F32 R84, R40.reuse, R52, R84 ;  /* 0x000000342854723c */ /* 0x044fec0000001854 */
        /* <DEDUP_REMOVED lines=8> */
[C---:B---3--:R-:W-:Y:S06]  /*5010*/  HMMA.16816.F32 R44, R80.reuse, R8, R44 ;  /* 0x00000008502c723c */ /* 0x048fec000000182c */
[----:B------:R-:W-:Y:S01]  /*5020*/  HMMA.16816.F32 R64, R80, R10, R64 ;  /* 0x0000000a5040723c */ /* 0x000fe20000001840 */
[----:B------:R-:W2:Y:S05]  /*5030*/  LDSM.16.M88.4 R8, [R229+0xa800] ;  /* 0x00a80000e508783b */ /* 0x000eaa0000000200 */
[----:B----4-:R-:W-:Y:S06]  /*5040*/  HMMA.16816.F32 R16, R48, R92, R16 ;  /* 0x0000005c3010723c */ /* 0x010fec0000001810 */
        /* <DEDUP_REMOVED lines=8> */
[----:B------:R-:W3:Y:S05]  /*50d0*/  LDSM.16.M88.4 R68, [R223+0xa000] ;  /* 0x00a00000df44783b */ /* 0x000eea0000000200 */
[C---:B------:R-:W-:Y:S06]  /*50e0*/  HMMA.16816.F32 R44, R12.reuse, R36, R44 ;  /* 0x000000240c2c723c */ /* 0x040fec000000182c */
[----:B------:R-:W-:Y:S01]  /*50f0*/  HMMA.16816.F32 R64, R12, R38, R64 ;  /* 0x000000260c40723c */ /* 0x000fe20000001840 */
[----:B------:R-:W4:Y:S05]  /*5100*/  LDSM.16.M88.4 R36, [R227+0x3000] ;  /* 0x00300000e324783b */ /* 0x000f2a0000000200 */
        /* <DEDUP_REMOVED lines=10> */
[C---:B--2---:R-:W-:Y:S06]  /*51b0*/  HMMA.16816.F32 R44, R48.reuse, R8, R44 ;  /* 0x00000008302c723c */ /* 0x044fec000000182c */
[----:B------:R-:W-:Y:S01]  /*51c0*/  HMMA.16816.F32 R64, R48, R10, R64 ;  /* 0x0000000a3040723c */ /* 0x000fe20000001840 */
[----:B------:R-:W2:Y:S05]  /*51d0*/  LDSM.16.M88.4 R8, [R223+0xb000] ;  /* 0x00b00000df08783b */ /* 0x000eaa0000000200 */
[----:B---3--:R-:W-:Y:S06]  /*51e0*/  HMMA.16816.F32 R16, R76, R68, R16 ;  /* 0x000000444c10723c */ /* 0x008fec0000001810 */
        /* <DEDUP_REMOVED lines=19> */
[C---:B--2---:R-:W-:Y:S06]  /*5320*/  HMMA.16816.F32 R60, R76.reuse, R8, R60 ;  /* 0x000000084c3c723c */ /* 0x044fec000000183c */
[C---:B------:R-:W-:Y:S01]  /*5330*/  HMMA.16816.F32 R56, R76.reuse, R10, R56 ;  /* 0x0000000a4c38723c */ /* 0x040fe20000001838 */
[----:B------:R-:W1:Y:S05]  /*5340*/  LDSM.16.M88.4 R8, [R228+0x4000] ;  /* 0x00400000e408783b */ /* 0x000e6a0000000200 */
[C---:B------:R-:W-:Y:S06]  /*5350*/  HMMA.16816.F32 R44, R76.reuse, R12, R44 ;  /* 0x0000000c4c2c723c */ /* 0x040fec000000182c */
        /* <DEDUP_REMOVED lines=18> */
[----:B------:R-:W1:Y:S04]  /*5480*/  LDSM.16.M88.4 R24, [R216+0x4000] ;  /* 0x00400000d818783b */ /* 0x000e680000000200 */
[----:B------:R-:W-:Y:S01]  /*5490*/  LDSM.16.M88.4 R68, [R223+0xc800] ;  /* 0x00c80000df44783b */ /* 0x000fe20000000200 */
[C---:B------:R-:W-:Y:S03]  /*54a0*/  HMMA.16816.F32 R28, R36.reuse, R74, R28 ;  /* 0x0000004a241c723c */ /* 0x040fe6000000181c */
[----:B------:R-:W-:Y:S03]  /*54b0*/  LDSM.16.M88.4 R72, [R216+0x5000] ;  /* 0x00500000d848783b */ /* 0x000fe60000000200 */
[C---:B--2---:R-:W-:Y:S06]  /*54c0*/  HMMA.16816.F32 R44, R36.reuse, R12, R44 ;  /* 0x0000000c242c723c */ /* 0x044fec000000182c */
[----:B------:R-:W-:Y:S01]  /*54d0*/  HMMA.16816.F32 R64, R36, R14, R64 ;  /* 0x0000000e2440723c */ /* 0x000fe20000001840 */
[----:B------:R-:W2:Y:S05]  /*54e0*/  LDSM.16.M88.4 R12, [R227+0x4800] ;  /* 0x00480000e30c783b */ /* 0x000eaa0000000200 */
[----:B---3--:R-:W-:Y:S06]  /*54f0*/  HMMA.16816.F32 R16, R92, R40, R16 ;  /* 0x000000285c10723c */ /* 0x008fec0000001810 */
[C---:B------:R-:W-:Y:S06]  /*5500*/  HMMA.16816.F32 R60, R36.reuse, R20, R60 ;  /* 0x00000014243c723c */ /* 0x040fec000000183c */
[C---:B------:R-:W-:Y:S01]  /*5510*/  HMMA.16816.F32 R56, R36.reuse, R22, R56 ;  /* 0x000000162438723c */ /* 0x040fe20000001838 */
[----:B------:R-:W3:Y:S05]  /*5520*/  LDSM.16.M88.4 R20, [R227+0x5000] ;  /* 0x00500000e314783b */ /* 0x000eea0000000200 */
[----:B----4-:R-:W-:Y:S06]  /*5530*/  HMMA.16816.F32 R84, R36, R48, R84 ;  /* 0x000000302454723c */ /* 0x010fec0000001854 */
[----:B------:R-:W-:Y:S01]  /*5540*/  HMMA.16816.F32 R28, R8, R54, R28 ;  /* 0x00000036081c723c */ /* 0x000fe2000000181c */
[----:B------:R-:W-:Y:S05]  /*5550*/  LDSM.16.M88.4 R52, [R230+0x6000] ;  /* 0x00600000e634783b */ /* 0x000fea0000000200 */
[----:B------:R-:W-:Y:S01]  /*5560*/  HMMA.16816.F32 R80, R36, R50, R80 ;  /* 0x000000322450723c */ /* 0x000fe20000001850 */
[----:B------:R-:W4:Y:S04]  /*5570*/  LDSM.16.M88.4 R36, [R229+0xe000] ;  /* 0x00e00000e524783b */ /* 0x000f280000000200 */
[----:B------:R-:W-:Y:S01]  /*5580*/  LDSM.16.M88.4 R48, [R229+0xe800] ;  /* 0x00e80000e530783b */ /* 0x000fe20000000200 */
[----:B-1----:R-:W-:Y:S06]  /*5590*/  HMMA.16816.F32 R16, R76, R24, R16 ;  /* 0x000000184c10723c */ /* 0x002fec0000001810 */
[----:B--2---:R-:W-:Y:S06]  /*55a0*/  HMMA.16816.F32 R44, R8, R12, R44 ;  /* 0x0000000c082c723c */ /* 0x004fec000000182c */
[----:B------:R-:W-:Y:S01]  /*55b0*/  HMMA.16816.F32 R28, R92, R42, R28 ;  /* 0x0000002a5c1c723c */ /* 0x000fe2000000181c */
[----:B------:R-:W1:Y:S05]  /*55c0*/  LDSM.16.M88.4 R40, [R228+0x6000] ;  /* 0x00600000e428783b */ /* 0x000e6a0000000200 */
[C---:B------:R-:W-:Y:S01]  /*55d0*/  HMMA.16816.F32 R64, R8.reuse, R14, R64 ;  /* 0x0000000e0840723c */ /* 0x040fe20000001840 */
[----:B------:R-:W2:Y:S05]  /*55e0*/  LDSM.16.M88.4 R12, [R227+0x5800] ;  /* 0x00580000e30c783b */ /* 0x000eaa0000000200 */
[C---:B---3--:R-:W-:Y:S06]  /*55f0*/  HMMA.16816.F32 R60, R8.reuse, R20, R60 ;  /* 0x00000014083c723c */ /* 0x048fec000000183c */
[----:B------:R-:W-:Y:S01]  /*5600*/  HMMA.16816.F32 R56, R8, R22, R56 ;  /* 0x000000160838723c */ /* 0x000fe20000001838 */
[----:B------:R-:W-:Y:S05]  /*5610*/  LDSM.16.M88.4 R20, [R223+0xe000] ;  /* 0x00e00000df14783b */ /* 0x000fea0000000200 */
[----:B----4-:R-:W-:Y:S06]  /*5620*/  HMMA.16816.F32 R16, R52, R36, R16 ;  /* 0x000000243410723c */ /* 0x010fec0000001810 */
[----:B------:R-:W-:Y:S01]  /*5630*/  HMMA.16816.F32 R28, R76, R26, R28 ;  /* 0x0000001a4c1c723c */ /* 0x000fe2000000181c */
[----:B------:R-:W3:Y:S05]  /*5640*/  LDSM.16.M88.4 R24, [R226+0x6000] ;  /* 0x00600000e218783b */ /* 0x000eea0000000200 */
[C---:B------:R-:W-:Y:S06]  /*5650*/  HMMA.16816.F32 R44, R92.reuse, R68, R44 ;  /* 0x000000445c2c723c */ /* 0x040fec000000182c */
[----:B------:R-:W-:Y:S01]  /*5660*/  HMMA.16816.F32 R64, R92, R70, R64 ;  /* 0x000000465c40723c */ /* 0x000fe20000001840 */
[----:B------:R-:W-:Y:S05]  /*5670*/  LDSM.16.M88.4 R68, [R216+0x5800] ;  /* 0x00580000d844783b */ /* 0x000fea0000000200 */
[----:B-1----:R-:W-:Y:S06]  /*5680*/  HMMA.16816.F32 R16, R40, R100, R16 ;  /* 0x000000642810723c */ /* 0x002fec0000001810 */
[C---:B--2---:R-:W-:Y:S06]  /*5690*/  HMMA.16816.F32 R84, R8.reuse, R12, R84 ;  /* 0x0000000c0854723c */ /* 0x044fec0000001854 */
[----:B------:R-:W-:Y:S01]  /*56a0*/  HMMA.16816.F32 R80, R8, R14, R80 ;  /* 0x0000000e0850723c */ /* 0x000fe20000001850 */
[----:B------:R-:W-:Y:S04]  /*56b0*/  LDSM.16.M88.4 R12, [R225+0x6000] ;  /* 0x00600000e10c783b */ /* 0x000fe80000000200 */
[----:B------:R-:W1:Y:S01]  /*56c0*/  LDSM.16.M88.4 R8, [R216+0x6000] ;  /* 0x00600000d808783b */ /* 0x000e620000000200 */
[----:B------:R-:W-:Y:S03]  /*56d0*/  HMMA.16816.F32 R28, R52, R38, R28 ;  /* 0x00000026341c723c */ /* 0x000fe6000000181c */
[----:B------:R-:W-:Y:S03]  /*56e0*/  LDSM.16.M88.4 R36, [R227+0x6800] ;  /* 0x00680000e324783b */ /* 0x000fe60000000200 */
[----:B---3--:R-:W-:Y:S06]  /*56f0*/  HMMA.16816.F32 R16, R24, R20, R16 ;  /* 0x000000141810723c */ /* 0x008fec0000001810 */
        /* <DEDUP_REMOVED lines=10> */
[C---:B------:R-:W-:Y:S06]  /*57a0*/  HMMA.16816.F32 R84, R76.reuse, R68, R84 ;  /* 0x000000444c54723c */ /* 0x040fec0000001854 */
[----:B------:R-:W-:Y:S01]  /*57b0*/  HMMA.16816.F32 R88, R76, R70, R88 ;  /* 0x000000464c58723c */ /* 0x000fe20000001858 */
[----:B------:R-:W1:Y:S01]  /*57c0*/  LDSM.16.M88.4 R68, [R229+0xf800] ;  /* 0x00f80000e544783b */ /* 0x000e620000000200 */
        /* <DEDUP_REMOVED lines=8> */
[----:B------:R4:W1:Y:S02]  /*5850*/  MUFU.TANH R74, R18 ;  /* 0x00000012004a7308 */ /* 0x0008640000002400 */
[----:B------:R-:W-:Y:S06]  /*5860*/  HMMA.16816.F32 R64, R76, R106, R64 ;  /* 0x0000006a4c40723c */ /* 0x000fec0000001840 */
[C---:B--2---:R-:W-:Y:S01]  /*5870*/  HMMA.16816.F32 R60, R52.reuse, R96, R60 ;  /* 0x00000060343c723c */ /* 0x044fe2000000183c */
[----:B------:R-:W2:Y:S05]  /*5880*/  MUFU.TANH R3, R3 ;  /* 0x0000000300037308 */ /* 0x000eaa0000002400 */
[----:B------:R-:W-:Y:S01]  /*5890*/  HMMA.16816.F32 R56, R52, R98, R56 ;  /* 0x000000623438723c */ /* 0x000fe20000001838 */
[----:B----4-:R-:W4:Y:S02]  /*58a0*/  LDSM.16.M88.4 R16, [R227+0x7800] ;  /* 0x00780000e310783b */ /* 0x010f240000000200 */
[----:B------:R-:W1:Y:S03]  /*58b0*/  MUFU.TANH R73, R73 ;  /* 0x0000004900497308 */ /* 0x000e660000002400 */
[----:B------:R-:W-:Y:S01]  /*58c0*/  HMMA.16816.F32 R28, R12, R10, R28 ;  /* 0x0000000a0c1c723c */ /* 0x000fe2000000181c */
[----:B------:R-:W2:Y:S05]  /*58d0*/  LDSM.16.M88.4 R8, [R223+0xf000] ;  /* 0x00f00000df08783b */ /* 0x000eaa0000000200 */
[C---:B------:R-:W-:Y:S06]  /*58e0*/  HMMA.16816.F32 R44, R52.reuse, R48, R44 ;  /* 0x00000030342c723c */ /* 0x040fec000000182c */
[C---:B------:R-:W-:Y:S01]  /*58f0*/  HMMA.16816.F32 R64, R52.reuse, R50, R64 ;  /* 0x000000323440723c */ /* 0x040fe20000001840 */
[----:B------:R-:W-:Y:S05]  /*5900*/  LDSM.16.M88.4 R48, [R216+0x6800] ;  /* 0x00680000d830783b */ /* 0x000fea0000000200 */
[C---:B-1----:R-:W-:Y:S06]  /*5910*/  HMMA.16816.F32 R84, R52.reuse, R68, R84 ;  /* 0x000000443454723c */ /* 0x042fec0000001854 */
[----:B------:R-:W-:Y:S01]  /*5920*/  HMMA.16816.F32 R88, R52, R70, R88 ;  /* 0x000000463458723c */ /* 0x000fe20000001858 */
[----:B------:R-:W-:Y:S01]  /*5930*/  FMUL.FTZ R29, R29, UR32 ;  /* 0x000000201d1d7c20 */ /* 0x000fe20008410000 */
[----:B------:R-:W-:-:S04]  /*5940*/  FMUL.FTZ R28, R28, UR32 ;  /* 0x000000201c1c7c20 */ /* 0x000fc80008410000 */
[C---:B---3--:R-:W-:Y:S02]  /*5950*/  HMMA.16816.F32 R60, R40.reuse, R20, R60 ;  /* 0x00000014283c723c */ /* 0x048fe4000000183c */
[----:B------:R-:W1:Y:S04]  /*5960*/  MUFU.TANH R28, R28 ;  /* 0x0000001c001c7308 */ /* 0x000e680000002400 */
[C---:B------:R-:W-:Y:S01]  /*5970*/  HMMA.16816.F32 R56, R40.reuse, R22, R56 ;  /* 0x000000162838723c */ /* 0x040fe20000001838 */
[----:B------:R-:W3:Y:S05]  /*5980*/  LDSM.16.M88.4 R20, [R223+0xf800] ;  /* 0x00f80000df14783b */ /* 0x000eea0000000200 */
[C---:B------:R-:W-:Y:S06]  /*5990*/  HMMA.16816.F32 R44, R40.reuse, R36, R44 ;  /* 0x00000024282c723c */ /* 0x040fec000000182c */
[C---:B------:R-:W-:Y:S01]  /*59a0*/  HMMA.16816.F32 R64, R40.reuse, R38, R64 ;  /* 0x000000262840723c */ /* 0x040fe20000001840 */
[----:B------:R-:W1:Y:S05]  /*59b0*/  LDSM.16.M88.4 R36, [R216+0x7000] ;  /* 0x00700000d824783b */ /* 0x000e6a0000000200 */
[C---:B----4-:R-:W-:Y:S06]  /*59c0*/  HMMA.16816.F32 R84, R40.reuse, R16, R84 ;  /* 0x000000102854723c */ /* 0x050fec0000001854 */
[----:B------:R-:W-:Y:S06]  /*59d0*/  HMMA.16816.F32 R88, R40, R18, R88 ;  /* 0x000000122858723c */ /* 0x000fec0000001858 */
[C---:B--2---:R-:W-:Y:S06]  /*59e0*/  HMMA.16816.F32 R60, R24.reuse, R8, R60 ;  /* 0x00000008183c723c */ /* 0x044fec000000183c */
[----:B------:R-:W-:Y:S01]  /*59f0*/  HMMA.16816.F32 R56, R24, R10, R56 ;  /* 0x0000000a1838723c */ /* 0x000fe20000001838 */
[----:B------:R-:W2:Y:S01]  /*5a00*/  LDSM.16.M88.4 R8, [R216+0x7800] ;  /* 0x00780000d808783b */ /* 0x000ea20000000200 */
[----:B------:R-:W-:-:S04]  /*5a10*/  DEPBAR.LE SB0, 0x0 ;  /* 0x000080000000791a */ /* 0x000fc80000000000 */
[C---:B------:R-:W-:Y:S06]  /*5a20*/  HMMA.16816.F32 R44, R24.reuse, R80, R44 ;  /* 0x00000050182c723c */ /* 0x040fec000000182c */
[C---:B------:R-:W-:Y:S06]  /*5a30*/  HMMA.16816.F32 R64, R24.reuse, R82, R64 ;  /* 0x000000521840723c */ /* 0x040fec0000001840 */
[C---:B---3--:R-:W-:Y:S06]  /*5a40*/  HMMA.16816.F32 R84, R24.reuse, R20, R84 ;  /* 0x000000141854723c */ /* 0x048fec0000001854 */
[----:B------:R-:W-:Y:S06]  /*5a50*/  HMMA.16816.F32 R88, R24, R22, R88 ;  /* 0x000000161858723c */ /* 0x000fec0000001858 */
[C---:B------:R-:W-:Y:S01]  /*5a60*/  HMMA.16816.F32 R44, R12.reuse, R48, R44 ;  /* 0x000000300c2c723c */ /* 0x040fe2000000182c */
[----:B------:R3:W4:Y:S05]  /*5a70*/  MUFU.TANH R48, R29 ;  /* 0x0000001d00307308 */ /* 0x00072a0000002400 */
[C---:B------:R-:W-:Y:S06]  /*5a80*/  HMMA.16816.F32 R64, R12.reuse, R50, R64 ;  /* 0x000000320c40723c */ /* 0x040fec0000001840 */
[C---:B-1----:R-:W-:Y:S06]  /*5a90*/  HMMA.16816.F32 R60, R12.reuse, R36, R60 ;  /* 0x000000240c3c723c */ /* 0x042fec000000183c */
[----:B------:R-:W-:Y:S01]  /*5aa0*/  HMMA.16816.F32 R56, R12, R38, R56 ;  /* 0x000000260c38723c */ /* 0x000fe20000001838 */
[----:B---3--:R-:W-:Y:S01]  /*5ab0*/  FMUL.FTZ R29, R30, UR32 ;  /* 0x000000201e1d7c20 */ /* 0x008fe20008410000 */
[----:B------:R-:W-:-:S04]  /*5ac0*/  FMUL.FTZ R30, R31, UR32 ;  /* 0x000000201f1e7c20 */ /* 0x000fc80008410000 */
[C---:B--2---:R-:W-:Y:S01]  /*5ad0*/  HMMA.16816.F32 R84, R12.reuse, R8, R84 ;  /* 0x000000080c54723c */ /* 0x044fe20000001854 */
[----:B------:R-:W-:Y:S01]  /*5ae0*/  FMUL.FTZ R31, R44, UR32 ;  /* 0x000000202c1f7c20 */ /* 0x000fe20008410000 */
[----:B------:R-:W-:Y:S01]  /*5af0*/  FMUL.FTZ R44, R45, UR32 ;  /* 0x000000202d2c7c20 */ /* 0x000fe20008410000 */
[----:B------:R-:W-:Y:S01]  /*5b00*/  FMUL.FTZ R16, R46, UR32 ;  /* 0x000000202e107c20 */ /* 0x000fe20008410000 */
[----:B------:R-:W-:Y:S01]  /*5b10*/  FMUL.FTZ R17, R47, UR32 ;  /* 0x000000202f117c20 */ /* 0x000fe20008410000 */
[----:B------:R-:W1:Y:S01]  /*5b20*/  MUFU.TANH R29, R29 ;  /* 0x0000001d001d7308 */ /* 0x000e620000002400 */
        /* <DEDUP_REMOVED lines=22> */
[----:B------:R-:W-:Y:S01]  /*5c90*/  IADD3 R242, R9, R242, RZ ;  /* 0x000000f209f27210 */ /* 0x000fe20007ffe0ff */
[----:B------:R-:W2:Y:S01]  /*5ca0*/  MUFU.TANH R30, R30 ;  /* 0x0000001e001e7308 */ /* 0x000ea20000002400 */
[----:B------:R-:W-:Y:S01]  /*5cb0*/  FMUL.FTZ R41, R88, UR32 ;  /* 0x0000002058297c20 */ /* 0x000fe20008410000 */
[----:B------:R-:W-:Y:S01]  /*5cc0*/  FMUL.FTZ R26, R90, UR32 ;  /* 0x000000205a1a7c20 */ /* 0x000fe20008410000 */
[----:B------:R-:W-:Y:S01]  /*5cd0*/  FMUL.FTZ R14, R91, UR32 ;  /* 0x000000205b0e7c20 */ /* 0x000fe20008410000 */
[----:B------:R-:W-:Y:S01]  /*5ce0*/  FMUL.FTZ R89, R89, UR32 ;  /* 0x0000002059597c20 */ /* 0x000fe20008410000 */
[----:B------:R-:W-:-:S02]  /*5cf0*/  IADD3 R239, R242, 0x8, RZ ;  /* 0x00000008f2ef7810 */ /* 0x000fc40007ffe0ff */
[C---:B------:R-:W-:Y:S01]  /*5d00*/  VIADDMNMX R240, R242.reuse, UR14, R240, PT ;  /* 0x0000000ef2f07c46 */ /* 0x040fe2000b8001f0 */
[----:B------:R-:W3:Y:S01]  /*5d10*/  MUFU.TANH R31, R31 ;  /* 0x0000001f001f7308 */ /* 0x000ee20000002400 */
[----:B------:R-:W-:Y:S01]  /*5d20*/  VIADD R242, R242, UR33 ;  /* 0x00000021f2f27c36 */ /* 0x000fe20008000000 */
[C---:B------:R-:W-:Y:S02]  /*5d30*/  IADD3 R235, R239.reuse, UR18, R235 ;  /* 0x00000012efeb7c10 */ /* 0x040fe4000fffe0eb */
[----:B------:R-:W-:Y:S02]  /*5d40*/  IADD3 R239, R239, UR33, RZ ;  /* 0x00000021efef7c10 */ /* 0x000fe4000fffe0ff */
[----:B------:R-:W-:Y:S02]  /*5d50*/  VIADDMNMX R241, R242, -UR19, RZ, !PT ;  /* 0x80000013f2f17c46 */ /* 0x000fe4000f8001ff */
[----:B------:R-:W1:Y:S01]  /*5d60*/  MUFU.TANH R44, R44 ;  /* 0x0000002c002c7308 */ /* 0x000e620000002400 */
[----:B------:R-:W-:-:S02]  /*5d70*/  VIADDMNMX R238, R239, -UR19, RZ, !PT ;  /* 0x80000013efee7c46 */ /* 0x000fc4000f8001ff */
[----:B------:R-:W-:-:S05]  /*5d80*/  VIMNMX R235, R235, UR25, PT ;  /* 0x00000019ebeb7c48 */ /* 0x000fca000bfe0100 */
        /* <DEDUP_REMOVED lines=15> */
[----:B------:R-:W1:Y:S08]  /*5e80*/  MUFU.TANH R40, R40 ;  /* 0x0000002800287308 */ /* 0x000e700000002400 */
[----:B------:R-:W1:Y:S08]  /*5e90*/  MUFU.TANH R15, R15 ;  /* 0x0000000f000f7308 */ /* 0x000e700000002400 */
[----:B------:R-:W1:Y:S08]  /*5ea0*/  MUFU.TANH R27, R27 ;  /* 0x0000001b001b7308 */ /* 0x000e700000002400 */
[----:B------:R-:W1:Y:S08]  /*5eb0*/  MUFU.TANH R41, R41 ;  /* 0x0000002900297308 */ /* 0x000e700000002400 */
[----:B------:R1:W1:Y:S08]  /*5ec0*/  MUFU.TANH R5, R89 ;  /* 0x0000005900057308 */ /* 0x0002700000002400 */
[----:B------:R-:W1:Y:S08]  /*5ed0*/  MUFU.TANH R26, R26 ;  /* 0x0000001a001a7308 */ /* 0x000e700000002400 */
[----:B------:R-:W1:Y:S01]  /*5ee0*/  MUFU.TANH R14, R14 ;  /* 0x0000000e000e7308 */ /* 0x000e620000002400 */
        /* <DEDUP_REMOVED lines=78> */
.L_x_6516:
[----:B------:R-:W-:-:S04]  /*63d0*/  ULEA UR14, -UR8, URZ, 0x6 ;  /* 0x0000003f080e7291 */ /* 0x000fc8000f8e313f */
[----:B------:R-:W-:Y:S02]  /*63e0*/  USHF.R.S32.HI UR15, URZ, 0x1f, UR14 ;  /* 0x0000001f3f0f7899 */ /* 0x000fe4000801140e */
[----:B------:R-:W-:-:S04]  /*63f0*/  MOV R43, UR14 ;  /* 0x0000000e002b7c02 */ /* 0x000fc80008000f00 */
[----:B------:R-:W-:-:S07]  /*6400*/  MOV R42, UR15 ;  /* 0x0000000f002a7c02 */ /* 0x000fce0008000f00 */
.L_x_6517:
        /* <DEDUP_REMOVED lines=8> */
[----:B------:R3:W-:Y:S04]  /*6490*/  @P5 STS.128 [R234+0x8000], RZ ;  /* 0x008000ffea005388 */ /* 0x0007e80000000c00 */
[----:B------:R-:W-:Y:S01]  /*64a0*/  @!P5 IMAD.X R45, R42, 0x1, R165, P0 ;  /* 0x000000012a2dd824 */ /* 0x000fe200000e06a5 */
[----:B------:R-:W-:Y:S01]  /*64b0*/  @!P4 IADD3 R46, P0, R43, R196, RZ ;  /* 0x000000c42b2ec210 */ /* 0x000fe20007f1e0ff */
[----:B------:R-:W4:Y:S08]  /*64c0*/  @!P4 LDC.64 R8, c[0x0][0x218] ;  /* 0x00008600ff08cb82 */ /* 0x000f300000000a00 */
[----:B------:R-:W5:Y:S08]  /*64d0*/  @!P3 LDC.64 R6, c[0x0][0x218] ;  /* 0x00008600ff06bb82 */ /* 0x000f700000000a00 */
[----:B------:R-:W1:Y:S01]  /*64e0*/  @!P2 LDC.64 R12, c[0x0][0x218] ;  /* 0x00008600ff0cab82 */ /* 0x000e620000000a00 */
[----:B--2---:R-:W-:-:S04]  /*64f0*/  @!P5 LEA R56, P1, R47, R10, 0x1 ;  /* 0x0000000a2f38d211 */ /* 0x004fc800078208ff */
[----:B------:R-:W-:Y:S01]  /*6500*/  @!P5 LEA.HI.X R57, R47, R11, R45, 0x1, P1 ;  /* 0x0000000b2f39d211 */ /* 0x000fe200008f0c2d */
[----:B------:R-:W-:Y:S01]  /*6510*/  @!P4 IMAD.X R47, R42, 0x1, R165, P0 ;  /* 0x000000012a2fc824 */ /* 0x000fe200000e06a5 */
[C---:B------:R-:W-:Y:S01]  /*6520*/  @!P3 IADD3 R45, P0, R43.reuse, R196, RZ ;  /* 0x000000c42b2db210 */ /* 0x040fe20007f1e0ff */
[----:B------:R-:W2:Y:S01]  /*6530*/  @!P5 LDC.64 R10, c[0x0][0x218] ;  /* 0x00008600ff0adb82 */ /* 0x000ea20000000a00 */
[C---:B----4-:R-:W-:Y:S01]  /*6540*/  @!P4 LEA R54, P1, R46.reuse, R8, 0x1 ;  /* 0x000000082e36c211 */ /* 0x050fe200078208ff */
[----:B------:R-:W-:Y:S01]  /*6550*/  @!PT LDS RZ, [RZ] ;  /* 0x00000000fffff984 */ /* 0x000fe20000000800 */
[----:B------:R-:W-:Y:S01]  /*6560*/  @!PT LDS RZ, [RZ] ;  /* 0x00000000fffff984 */ /* 0x000fe20000000800 */
[----:B------:R-:W-:Y:S01]  /*6570*/  @!PT LDS RZ, [RZ] ;  /* 0x00000000fffff984 */ /* 0x000fe20000000800 */
[----:B------:R4:W-:Y:S03]  /*6580*/  @!P5 LDGSTS.E.BYPASS.LTC128B.128 [R234+0x8000], desc[UR26][R56.64] ;  /* 0x0800000038eadfae */ /* 0x0009e6000b901d5a */
[----:B------:R-:W-:Y:S01]  /*6590*/  @!P4 LEA.HI.X R55, R46, R9, R47, 0x1, P1 ;  /* 0x000000092e37c211 */ /* 0x000fe200008f0c2f */
[C---:B------:R-:W-:Y:S01]  /*65a0*/  @!P3 IMAD.X R47, R42.reuse, 0x1, R165, P0 ;  /* 0x000000012a2fb824 */ /* 0x040fe200000e06a5 */
[----:B------:R-:W-:Y:S01]  /*65b0*/  @!P2 IADD3 R46, P0, R43, R196, RZ ;  /* 0x000000c42b2ea210 */ /* 0x000fe20007f1e0ff */
[----:B------:R-:W3:Y:S01]  /*65c0*/  @!P4 LDC.64 R8, c[0x0][0x218] ;  /* 0x00008600ff08cb82 */ /* 0x000ee20000000a00 */
[C---:B-----5:R-:W-:Y:S01]  /*65d0*/  @!P3 LEA R52, P1, R45.reuse, R6, 0x1 ;  /* 0x000000062d34b211 */ /* 0x060fe200078208ff */
[----:B------:R2:W-:Y:S03]  /*65e0*/  @P4 STS.128 [R234+0xa000], RZ ;  /* 0x00a000ffea004388 */ /* 0x0005e60000000c00 */
[----:B------:R-:W-:Y:S01]  /*65f0*/  @!P3 LEA.HI.X R53, R45, R7, R47, 0x1, P1 ;  /* 0x000000072d35b211 */ /* 0x000fe200008f0c2f */
[----:B------:R-:W-:Y:S01]  /*6600*/  @!P2 IMAD.X R47, R42, 0x1, R165, P0 ;  /* 0x000000012a2fa824 */ /* 0x000fe200000e06a5 */
[----:B------:R-:W-:Y:S01]  /*6610*/  IADD3 R45, P1, R43, UR31, RZ ;  /* 0x0000001f2b2d7c10 */ /* 0x000fe2000ff3e0ff */
[----:B------:R-:W5:Y:S01]  /*6620*/  @!P3 LDC.64 R6, c[0x0][0x218] ;  /* 0x00008600ff06bb82 */ /* 0x000f620000000a00 */
[----:B-1----:R-:W-:Y:S01]  /*6630*/  @!P2 LEA R50, P0, R46, R12, 0x1 ;  /* 0x0000000c2e32a211 */ /* 0x002fe200078008ff */
[----:B------:R-:W-:Y:S01]  /*6640*/  @!PT LDS RZ, [RZ] ;  /* 0x00000000fffff984 */ /* 0x000fe20000000800 */
[----:B------:R-:W-:Y:S01]  /*6650*/  @!PT LDS RZ, [RZ] ;  /* 0x00000000fffff984 */ /* 0x000fe20000000800 */
[----:B------:R-:W-:Y:S01]  /*6660*/  @!PT LDS RZ, [RZ] ;  /* 0x00000000fffff984 */ /* 0x000fe20000000800 */
[----:B------:R1:W-:Y:S01]  /*6670*/  @!P4 LDGSTS.E.BYPASS.LTC128B.128 [R234+0xa000], desc[UR26][R54.64+0x80] ;  /* 0x0a00008036eacfae */ /* 0x0003e2000b901d5a */
[----:B------:R-:W-:-:S02]  /*6680*/  IADD3.X R49, R42, UR30, RZ, P1, !PT ;  /* 0x0000001e2a317c10 */ /* 0x000fc40008ffe4ff */
[----:B------:R-:W-:Y:S01]  /*6690*/  @!P2 LEA.HI.X R51, R46, R13, R47, 0x1, P0 ;  /* 0x0000000d2e33a211 */ /* 0x000fe200000f0c2f */
[----:B------:R1:W-:Y:S01]  /*66a0*/  @P3 STS.128 [R234+0xc000], RZ ;  /* 0x00c000ffea003388 */ /* 0x0003e20000000c00 */
[----:B------:R-:W-:Y:S01]  /*66b0*/  @!P5 IADD3 R47, P0, R45, R196, RZ ;  /* 0x000000c42d2fd210 */ /* 0x000fe20007f1e0ff */
[----:B------:R-:W1:Y:S02]  /*66c0*/  @!P2 LDC.64 R12, c[0x0][0x218] ;  /* 0x00008600ff0cab82 */ /* 0x000e640000000a00 */
[----:B------:R-:W-:Y:S01]  /*66d0*/  @!PT LDS RZ, [RZ] ;  /* 0x00000000fffff984 */ /* 0x000fe20000000800 */
[----:B------:R-:W-:Y:S01]  /*66e0*/  @!PT LDS RZ, [RZ] ;  /* 0x00000000fffff984 */ /* 0x000fe20000000800 */
[----:B------:R-:W-:Y:S01]  /*66f0*/  @!PT LDS RZ, [RZ] ;  /* 0x00000000fffff984 */ /* 0x000fe20000000800 */
[----:B------:R1:W-:Y:S01]  /*6700*/  @!P3 LDGSTS.E.BYPASS.LTC128B.128 [R234+0xc000], desc[UR26][R52.64+0x100] ;  /* 0x0c00010034eabfae */ /* 0x0003e2000b901d5a */
[----:B--2---:R-:W-:Y:S01]  /*6710*/  @!P5 LEA R60, P1, R47, R10, 0x1 ;  /* 0x0000000a2f3cd211 */ /* 0x004fe200078208ff */
[--C-:B------:R-:W-:Y:S01]  /*6720*/  @!P5 IMAD.X R46, R49, 0x1, R165.reuse, P0 ;  /* 0x00000001312ed824 */ /* 0x100fe200000e06a5 */
[----:B------:R-:W-:Y:S01]  /*6730*/  @!P4 IADD3 R10, P0, R45, R196, RZ ;  /* 0x000000c42d0ac210 */ /* 0x000fe20007f1e0ff */
[----:B------:R2:W-:Y:S03]  /*6740*/  @P2 STS.128 [R234+0xe000], RZ ;  /* 0x00e000ffea002388 */ /* 0x0005e60000000c00 */
        /* <DEDUP_REMOVED lines=11> */
[----:B------:R-:W-:Y:S01]  /*6800*/  @!P3 IMAD.X R9, R49, 0x1, R165, P0 ;  /* 0x000000013109b824 */ /* 0x000fe200000e06a5 */
[C---:B-----5:R-:W-:Y:S01]  /*6810*/  @!P3 LEA R46, P1, R8.reuse, R6, 0x1 ;  /* 0x00000006082eb211 */ /* 0x060fe200078208ff */
[----:B------:R-:W-:Y:S01]  /*6820*/  @!PT LDS RZ, [RZ] ;  /* 0x00000000fffff984 */ /* 0x000fe20000000800 */
[----:B------:R-:W-:Y:S01]  /*6830*/  @!PT LDS RZ, [RZ] ;  /* 0x00000000fffff984 */ /* 0x000fe20000000800 */
[----:B------:R-:W-:Y:S01]  /*6840*/  @!PT LDS RZ, [RZ] ;  /* 0x00000000fffff984 */ /* 0x000fe20000000800 */
[----:B------:R5:W-:Y:S01]  /*6850*/  @!P5 LDGSTS.E.BYPASS.LTC128B.128 [R234+0x8800], desc[UR26][R60.64] ;  /* 0x088000003ceadfae */ /* 0x000be2000b901d5a */
[----:B----4-:R-:W-:Y:S02]  /*6860*/  @!P2 IADD3 R56, P0, R45, R196, RZ ;  /* 0x000000c42d38a210 */ /* 0x010fe40007f1e0ff */
[----:B------:R-:W-:Y:S01]  /*6870*/  @!P3 LEA.HI.X R47, R8, R7, R9, 0x1, P1 ;  /* 0x00000007082fb211 */ /* 0x000fe200008f0c09 */
[----:B------:R4:W-:Y:S01]  /*6880*/  @P4 STS.128 [R234+0xa800], RZ ;  /* 0x00a800ffea004388 */ /* 0x0009e20000000c00 */
[----:B------:R-:W3:Y:S01]  /*6890*/  @!P4 LDC.64 R8, c[0x0][0x218] ;  /* 0x00008600ff08cb82 */ /* 0x000ee20000000a00 */
[----:B------:R-:W-:Y:S01]  /*68a0*/  @!P2 IMAD.X R57, R49, 0x1, R165, P0 ;  /* 0x000000013139a824 */ /* 0x000fe200000e06a5 */
[----:B-1----:R-:W-:Y:S01]  /*68b0*/  @!P2 LEA R62, P0, R56, R12, 0x1 ;  /* 0x0000000c383ea211 */ /* 0x002fe200078008ff */
[----:B------:R-:W-:Y:S01]  /*68c0*/  @!PT LDS RZ, [RZ] ;  /* 0x00000000fffff984 */ /* 0x000fe20000000800 */
[----:B------:R-:W-:Y:S01]  /*68d0*/  @!PT LDS RZ, [RZ] ;  /* 0x00000000fffff984 */ /* 0x000fe20000000800 */
[----:B------:R-:W-:Y:S01]  /*68e0*/  @!PT LDS RZ, [RZ] ;  /* 0x00000000fffff984 */ /* 0x000fe20000000800 */
[----:B------:R1:W-:Y:S01]  /*68f0*/  @!P4 LDGSTS.E.BYPASS.LTC128B.128 [R234+0xa800], desc[UR26][R58.64+0x80] ;  /* 0x0a8000803aeacfae */ /* 0x0003e2000b901d5a */
[----:B------:R-:W-:-:S02]  /*6900*/  IADD3 R45, P1, R45, UR31, RZ ;  /* 0x0000001f2d2d7c10 */ /* 0x000fc4000ff3e0ff */
[----:B------:R-:W-:Y:S01]  /*6910*/  @!P2 LEA.HI.X R63, R56, R13, R57, 0x1, P0 ;  /* 0x0000000d383fa211 */ /* 0x000fe200000f0c39 */
[----:B------:R4:W-:Y:S01]  /*6920*/  @P3 STS.128 [R234+0xc800], RZ ;  /* 0x00c800ffea003388 */ /* 0x0009e20000000c00 */
[----:B------:R-:W5:Y:S01]  /*6930*/  @!P3 LDC.64 R6, c[0x0][0x218] ;  /* 0x00008600ff06bb82 */ /* 0x000f620000000a00 */
[----:B------:R-:W-:Y:S02]  /*6940*/  IADD3.X R49, R49, UR30, RZ, P1, !PT ;  /* 0x0000001e31317c10 */ /* 0x000fe40008ffe4ff */
[CC--:B------:R-:W-:Y:S01]  /*6950*/  @!P5 IADD3 R54, P0, R45.reuse, R196.reuse, RZ ;  /* 0x000000c42d36d210 */ /* 0x0c0fe20007f1e0ff */
[----:B------:R-:W-:Y:S01]  /*6960*/  @!PT LDS RZ, [RZ] ;  /* 0x00000000fffff984 */ /* 0x000fe20000000800 */
[----:B------:R-:W-:Y:S01]  /*6970*/  @!PT LDS RZ, [RZ] ;  /* 0x00000000fffff984 */ /* 0x000fe20000000800 */
[----:B------:R-:W-:Y:S01]  /*6980*/  @!PT LDS RZ, [RZ] ;  /* 0x00000000fffff984 */ /* 0x000fe20000000800 */
[----:B------:R4:W-:Y:S01]  /*6990*/  @!P3 LDGSTS.E.BYPASS.LTC128B.128 [R234+0xc800], desc[UR26][R46.64+0x100] ;  /* 0x0c8001002eeabfae */ /* 0x0009e2000b901d5a */
[----:B------:R-:W-:-:S03]  /*69a0*/  @!P4 IADD3 R52, P1, R45, R196, RZ ;  /* 0x000000c42d34c210 */ /* 0x000fc60007f3e0ff */
[----:B------:R-:W1:Y:S01]  /*69b0*/  @!P2 LDC.64 R12, c[0x0][0x218] ;  /* 0x00008600ff0cab82 */ /* 0x000e620000000a00 */
[C-C-:B------:R-:W-:Y:S01]  /*69c0*/  @!P5 IMAD.X R53, R49.reuse, 0x1, R165.reuse, P0 ;  /* 0x000000013135d824 */ /* 0x140fe200000e06a5 */
[C---:B--2---:R-:W-:Y:S01]  /*69d0*/  @!P5 LEA R56, P0, R54.reuse, R10, 0x1 ;  /* 0x0000000a3638d211 */ /* 0x044fe200078008ff */
[----:B------:R-:W-:Y:S01]  /*69e0*/  @!P4 IMAD.X R10, R49, 0x1, R165, P1 ;  /* 0x00000001310ac824 */ /* 0x000fe200008e06a5 */
[----:B------:R2:W-:Y:S02]  /*69f0*/  @P2 STS.128 [R234+0xe800], RZ ;  /* 0x00e800ffea002388 */ /* 0x0005e40000000c00 */
[----:B------:R-:W-:Y:S02]  /*6a00*/  @!P5 LEA.HI.X R57, R54, R11, R53, 0x1, P0 ;  /* 0x0000000b3639d211 */ /* 0x000fe400000f0c35 */
        /* <DEDUP_REMOVED lines=8> */
[----:B------:R-:W4:Y:S01]  /*6a90*/  @!P5 LDC.64 R10, c[0x0][0x218] ;  /* 0x00008600ff0adb82 */ /* 0x000f220000000a00 */
[----:B------:R-:W-:Y:S01]  /*6aa0*/  @!P3 IMAD.X R51, R49, 0x1, R165, P0 ;  /* 0x000000013133b824 */ /* 0x000fe200000e06a5 */
[C---:B-----5:R-:W-:Y:S01]  /*6ab0*/  @!P3 LEA R60, P1, R50.reuse, R6, 0x1 ;  /* 0x00000006323cb211 */ /* 0x060fe200078208ff */
[----:B------:R-:W-:Y:S01]  /*6ac0*/  @!PT LDS RZ, [RZ] ;  /* 0x00000000fffff984 */ /* 0x000fe20000000800 */
[----:B------:R-:W-:Y:S01]  /*6ad0*/  @!PT LDS RZ, [RZ] ;  /* 0x00000000fffff984 */ /* 0x000fe20000000800 */
[----:B------:R-:W-:Y:S01]  /*6ae0*/  @!PT LDS RZ, [RZ] ;  /* 0x00000000fffff984 */ /* 0x000fe20000000800 */
[----:B------:R2:W-:Y:S01]  /*6af0*/  @!P5 LDGSTS.E.BYPASS.LTC128B.128 [R234+0x9000], desc[UR26][R56.64] ;  /* 0x0900000038eadfae */ /* 0x0005e2000b901d5a */
[C---:B------:R-:W-:Y:S02]  /*6b00*/  @!P2 IADD3 R52, P0, R45.reuse, R196, RZ ;  /* 0x000000c42d34a210 */ /* 0x040fe40007f1e0ff */
[----:B------:R-:W-:Y:S01]  /*6b10*/  @!P3 LEA.HI.X R61, R50, R7, R51, 0x1, P1 ;  /* 0x00000007323db211 */ /* 0x000fe200008f0c33 */
[----:B------:R2:W-:Y:S01]  /*6b20*/  @P4 STS.128 [R234+0xb000], RZ ;  /* 0x00b000ffea004388 */ /* 0x0005e20000000c00 */
[----:B------:R-:W3:Y:S01]  /*6b30*/  @!P4 LDC.64 R8, c[0x0][0x218] ;  /* 0x00008600ff08cb82 */ /* 0x000ee20000000a00 */
[----:B------:R-:W-:Y:S01]  /*6b40*/  IADD3 R50, P1, R45, UR31, RZ ;  /* 0x0000001f2d327c10 */ /* 0x000fe2000ff3e0ff */
[C---:B------:R-:W-:Y:S01]  /*6b50*/  @!P2 IMAD.X R45, R49.reuse, 0x1, R165, P0 ;  /* 0x00000001312da824 */ /* 0x040fe200000e06a5 */
[----:B-1----:R-:W-:Y:S01]  /*6b60*/  @!P2 LEA R58, P0, R52, R12, 0x1 ;  /* 0x0000000c343aa211 */ /* 0x002fe200078008ff */
[----:B------:R-:W-:Y:S01]  /*6b70*/  @!PT LDS RZ, [RZ] ;  /* 0x00000000fffff984 */ /* 0x000fe20000000800 */
[----:B------:R-:W-:Y:S01]  /*6b80*/  @!PT LDS RZ, [RZ] ;  /* 0x00000000fffff984 */ /* 0x000fe20000000800 */
[----:B------:R-:W-:Y:S01]  /*6b90*/  @!PT LDS RZ, [RZ] ;  /* 0x00000000fffff984 */ /* 0x000fe20000000800 */
[----:B------:R2:W-:Y:S01]  /*6ba0*/  @!P4 LDGSTS.E.BYPASS.LTC128B.128 [R234+0xb000], desc[UR26][R54.64+0x80] ;  /* 0x0b00008036eacfae */ /* 0x0005e2000b901d5a */
[----:B------:R-:W-:-:S02]  /*6bb0*/  IADD3.X R49, R49, UR30, RZ, P1, !PT ;  /* 0x0000001e31317c10 */ /* 0x000fc40008ffe4ff */
[----:B------:R-:W-:Y:S01]  /*6bc0*/  @!P2 LEA.HI.X R59, R52, R13, R45, 0x1, P0 ;  /* 0x0000000d343ba211 */ /* 0x000fe200000f0c2d */
[----:B------:R-:W1:Y:S01]  /*6bd0*/  @!P3 LDC.64 R6, c[0x0][0x218] ;  /* 0x00008600ff06bb82 */ /* 0x000e620000000a00 */
[CC--:B------:R-:W-:Y:S01]  /*6be0*/  @!P5 IADD3 R12, P0, R50.reuse, R196.reuse, RZ ;  /* 0x000000c4320cd210 */ /* 0x0c0fe20007f1e0ff */
[----:B------:R2:W-:Y:S01]  /*6bf0*/  @P3 STS.128 [R234+0xd000], RZ ;  /* 0x00d000ffea003388 */ /* 0x0005e20000000c00 */
[----:B------:R-:W-:-:S03]  /*6c00*/  @!P4 IADD3 R13, P1, R50, R196, RZ ;  /* 0x000000c4320dc210 */ /* 0x000fc60007f3e0ff */
[----:B------:R-:W-:Y:S01]  /*6c10*/  @!P5 IMAD.X R45, R49, 0x1, R165, P0 ;  /* 0x00000001312dd824 */ /* 0x000fe200000e06a5 */
[----:B------:R-:W-:Y:S01]  /*6c20*/  @!PT LDS RZ, [RZ] ;  /* 0x00000000fffff984 */ /* 0x000fe20000000800 */
[----:B------:R-:W-:Y:S01]  /*6c30*/  @!PT LDS RZ, [RZ] ;  /* 0x00000000fffff984 */ /* 0x000fe20000000800 */
[----:B------:R-:W-:Y:S01]  /*6c40*/  @!PT LDS RZ, [RZ] ;  /* 0x00000000fffff984 */ /* 0x000fe20000000800 */
[----:B------:R2:W-:Y:S01]  /*6c50*/  @!P3 LDGSTS.E.BYPASS.LTC128B.128 [R234+0xd000], desc[UR26][R60.64+0x100] ;  /* 0x0d0001003ceabfae */ /* 0x0005e2000b901d5a */
[----:B----4-:R-:W-:-:S03]  /*6c60*/  @!P5 LEA R46, P0, R12, R10, 0x1 ;  /* 0x0000000a0c2ed211 */ /* 0x010fc600078008ff */
        /* <DEDUP_REMOVED lines=33> */
[----:B--2---:R-:W-:-:S04]  /*6e80*/  LEA R6, P0, R50, UR14, 0x1 ;  /* 0x0000000e32067c11 */ /* 0x004fc8000f8008ff */
[----:B------:R-:W-:-:S05]  /*6e90*/  LEA.HI.X R7, R50, UR15, R49, 0x1, P0 ;  /* 0x0000000f32077c11 */ /* 0x000fca00080f0c31 */
[----:B------:R-:W-:Y:S01]  /*6ea0*/  @!PT LDS RZ, [RZ] ;  /* 0x00000000fffff984 */ /* 0x000fe20000000800 */
[----:B------:R-:W-:Y:S01]  /*6eb0*/  @!PT LDS RZ, [RZ] ;  /* 0x00000000fffff984 */ /* 0x000fe20000000800 */
[----:B------:R-:W-:Y:S01]  /*6ec0*/  @!PT LDS RZ, [RZ] ;  /* 0x00000000fffff984 */ /* 0x000fe20000000800 */
[----:B------:R1:W-:Y:S04]  /*6ed0*/  LDGSTS.E.BYPASS.LTC128B.128 [R234+0xf800], desc[UR26][R6.64+0x180] ;  /* 0x0f80018006ea7fae */ /* 0x0003e8000b901d5a */
.L_x_6519:
[----:B------:R-:W-:Y:S05]  /*6ee0*/  BSYNC B0 ;  /* 0x0000000000007941 */ /* 0x000fea0003800000 */
.L_x_6518:
[----:B------:R-:W0:Y:S01]  /*6ef0*/  LDGDEPBAR ;  /* 0x00000000000079af */ /* 0x000e220000000000 */
[----:B------:R-:W-:-:S04]  /*6f00*/  IADD3 R196, P0, R43, R196, RZ ;  /* 0x000000c42bc47210 */ /* 0x000fc80007f1e0ff */
[----:B------:R-:W-:-:S09]  /*6f10*/  IADD3.X R165, R42, R165, RZ, P0, !PT ;  /* 0x000000a52aa57210 */ /* 0x000fd200007fe4ff */
.L_x_6515:
[----:B------:R-:W-:Y:S01]  /*6f20*/  VIADD R50, R243, UR16 ;  /* 0x00000010f3327c36 */ /* 0x000fe20008000000 */
[----:B------:R-:W-:Y:S01]  /*6f30*/  ULDC UR18, c[0x0][0x2ec] ;  /* 0x0000bb0000127ab9 */ /* 0x000fe20000000800 */
[----:B------:R-:W-:Y:S01]  /*6f40*/  LEA R224, R4, UR4, 0x1 ;  /* 0x0000000404e07c11 */ /* 0x000fe2000f8e08ff */
[----:B------:R-:W-:Y:S01]  /*6f50*/  ULDC.64 UR14, c[0x0][0x218] ;  /* 0x00008600000e7ab9 */ /* 0x000fe20000000a00 */
[--C-:B-12---:R-:W-:Y:S01]  /*6f60*/  IMAD.IADD R6, R239, 0x1, -R50.reuse ;  /* 0x00000001ef067824 */ /* 0x106fe200078e0a32 */
[----:B------:R-:W-:Y:S01]  /*6f70*/  ISETP.GE.AND P2, PT, R50, R240, PT ;  /* 0x000000f03200720c */ /* 0x000fe20003f46270 */
[----:B------:R-:W-:Y:S01]  /*6f80*/  IMAD.IADD R8, R242, 0x1, -R50 ;  /* 0x00000001f2087824 */ /* 0x000fe200078e0a32 */
[C---:B------:R-:W-:Y:S01]  /*6f90*/  ISETP.GE.AND P3, PT, R50.reuse, R235, PT ;  /* 0x000000eb3200720c */ /* 0x040fe20003f66270 */
[C---:B------:R-:W-:Y:S01]  /*6fa0*/  VIADD R45, R50.reuse, 0x8 ;  /* 0x00000008322d7836 */ /* 0x040fe20000000000 */
[----:B------:R-:W-:Y:S01]  /*6fb0*/  IABS R6, R6 ;  /* 0x0000000600067213 */ /* 0x000fe20000000000 */
[C---:B------:R-:W-:Y:S01]  /*6fc0*/  VIADD R42, R50.reuse, 0x28 ;  /* 0x00000028322a7836 */ /* 0x040fe20000000000 */
[----:B------:R-:W-:Y:S01]  /*6fd0*/  IABS R8, R8 ;  /* 0x0000000800087213 */ /* 0x000fe20000000000 */
[C---:B------:R-:W-:Y:S01]  /*6fe0*/  VIADD R7, R50.reuse, 0x10 ;  /* 0x0000001032077836 */ /* 0x040fe20000000000 */
[----:B------:R-:W-:Y:S01]  /*6ff0*/  I2FP.F32.S32 R6, R6 ;  /* 0x0000000600067245 */ /* 0x000fe20000201400 */
[----:B------:R-:W-:Y:S01]  /*7000*/  VIADD R13, R50, 0x1 ;  /* 0x00000001320d7836 */ /* 0x000fe20000000000 */
[----:B------:R-:W-:Y:S01]  /*7010*/  I2FP.F32.S32 R8, R8 ;  /* 0x0000000800087245 */ /* 0x000fe20000201400 */
[----:B------:R-:W-:Y:S01]  /*7020*/  IMAD.IADD R11, R242, 0x1, -R7 ;  /* 0x00000001f20b7824 */ /* 0x000fe200078e0a07 */
[----:B------:R-:W-:Y:S01]  /*7030*/  ISETP.LT.OR P2, PT, R50, R241, P2 ;  /* 0x000000f13200720c */ /* 0x000fe20001741670 */
[----:B------:R-:W-:Y:S01]  /*7040*/  FFMA.FTZ R74, R6, -UR23, R74 ;  /* 0x80000017064a7c23 */ /* 0x000fe2000801004a */
[----:B------:R-:W-:-:S02]  /*7050*/  VIADD R6, R50, 0x11 ;  /* 0x0000001132067836 */ /* 0x000fc40000000000 */
[----:B------:R-:W-:Y:S01]  /*7060*/  FFMA.FTZ R8, R8, -UR23, R3 ;  /* 0x8000001708087c23 */ /* 0x000fe20008010003 */
[C---:B------:R-:W-:Y:S01]  /*7070*/  IMAD.IADD R3, R242.reuse, 0x1, -R45 ;  /* 0x00000001f2037824 */ /* 0x040fe200078e0a2d */
[----:B------:R-:W-:Y:S01]  /*7080*/  IABS R11, R11 ;  /* 0x0000000b000b7213 */ /* 0x000fe20000000000 */
[C---:B------:R-:W-:Y:S01]  /*7090*/  IMAD.IADD R10, R242.reuse, 0x1, -R6 ;  /* 0x00000001f20a7824 */ /* 0x040fe200078e0a06 */
[----:B------:R-:W-:Y:S01]  /*70a0*/  ISETP.GE.AND P4, PT, R13, R240, PT ;  /* 0x000000f00d00720c */ /* 0x000fe20003f86270 */
[----:B------:R-:W-:Y:S01]  /*70b0*/  IMAD.IADD R9, R242, 0x1, -R13 ;  /* 0x00000001f2097824 */ /* 0x000fe200078e0a0d */
[----:B------:R-:W-:Y:S01]  /*70c0*/  IABS R3, R3 ;  /* 0x0000000300037213 */ /* 0x000fe20000000000 */
[C---:B------:R-:W-:Y:S01]  /*70d0*/  VIADD R43, R50.reuse, 0x21 ;  /* 0x00000021322b7836 */ /* 0x040fe20000000000 */
[----:B------:R-:W-:Y:S01]  /*70e0*/  IABS R10, R10 ;  /* 0x0000000a000a7213 */ /* 0x000fe20000000000 */
[----:B------:R-:W-:Y:S01]  /*70f0*/  VIADD R12, R50, 0x9 ;  /* 0x00000009320c7836 */ /* 0x000fe20000000000 */
[----:B------:R-:W-:Y:S01]  /*7100*/  I2FP.F32.S32 R3, R3 ;  /* 0x0000000300037245 */ /* 0x000fe20000201400 */
[C---:B------:R-:W-:Y:S01]  /*7110*/  IMAD.IADD R182, R242.reuse, 0x1, -R43 ;  /* 0x00000001f2b67824 */ /* 0x040fe200078e0a2b */
[----:B------:R-:W-:Y:S01]  /*7120*/  I2FP.F32.S32 R10, R10 ;  /* 0x0000000a000a7245 */ /* 0x000fe20000201400 */
[C---:B------:R-:W-:Y:S01]  /*7130*/  IMAD.IADD R49, R242.reuse, 0x1, -R12 ;  /* 0x00000001f2317824 */ /* 0x040fe200078e0a0c */
[----:B------:R-:W-:Y:S01]  /*7140*/  I2FP.F32.S32 R11, R11 ;  /* 0x0000000b000b7245 */ /* 0x000fe20000201400 */
[----:B------:R-:W-:Y:S01]  /*7150*/  FFMA.FTZ R28, R3, -UR23, R28 ;  /* 0x80000017031c7c23 */ /* 0x000fe2000801001c */
[----:B------:R-:W-:-:S02]  /*7160*/  IMAD.IADD R3, R242, 0x1, -R42 ;  /* 0x00000001f2037824 */ /* 0x000fc400078e0a2a */
[----:B------:R-:W-:Y:S01]  /*7170*/  FFMA.FTZ R10, R10, -UR23, R44 ;  /* 0x800000170a0a7c23 */ /* 0x000fe2000801002c */
[----:B------:R-:W-:Y:S01]  /*7180*/  VIADD R44, R50, 0x20 ;  /* 0x00000020322c7836 */ /* 0x000fe20000000000 */
[----:B------:R-:W-:Y:S01]  /*7190*/  IABS R9, R9 ;  /* 0x0000000900097213 */ /* 0x000fe20000000000 */
[----:B------:R-:W-:Y:S01]  /*71a0*/  FFMA.FTZ R11, R11, -UR23, R31 ;  /* 0x800000170b0b7c23 */ /* 0x000fe2000801001f */
[----:B------:R-:W-:Y:S01]  /*71b0*/  IABS R3, R3 ;  /* 0x0000000300037213 */ /* 0x000fe20000000000 */
[----:B------:R-:W-:Y:S01]  /*71c0*/  IMAD.IADD R181, R242, 0x1, -R44 ;  /* 0x00000001f2b57824 */ /* 0x000fe200078e0a2c */
[----:B------:R-:W-:Y:S01]  /*71d0*/  I2FP.F32.S32 R9, R9 ;  /* 0x0000000900097245 */ /* 0x000fe20000201400 */
[C---:B------:R-:W-:Y:S01]  /*71e0*/  VIADD R47, R50.reuse, 0x18 ;  /* 0x00000018322f7836 */ /* 0x040fe20000000000 */
[----:B------:R-:W-:Y:S01]  /*71f0*/  I2FP.F32.S32 R3, R3 ;  /* 0x0000000300037245 */ /* 0x000fe20000201400 */
[C---:B------:R-:W-:Y:S01]  /*7200*/  VIADD R46, R50.reuse, 0x19 ;  /* 0x00000019322e7836 */ /* 0x040fe20000000000 */
[----:B------:R-:W-:Y:S01]  /*7210*/  IABS R181, R181 ;  /* 0x000000b500b57213 */ /* 0x000fe20000000000 */
[----:B------:R-:W-:Y:S01]  /*7220*/  FFMA.FTZ R72, R9, -UR23, R72 ;  /* 0x8000001709487c23 */ /* 0x000fe20008010048 */
[----:B------:R-:W-:Y:S01]  /*7230*/  IABS R182, R182 ;  /* 0x000000b600b67213 */ /* 0x000fe20000000000 */
[----:B------:R-:W-:Y:S01]  /*7240*/  FFMA.FTZ R24, R3, -UR23, R24 ;  /* 0x8000001703187c23 */ /* 0x000fe20008010018 */
[----:B------:R-:W-:Y:S01]  /*7250*/  I2FP.F32.S32 R181, R181 ;  /* 0x000000b500b57245 */ /* 0x000fe20000201400 */
[----:B------:R-:W-:Y:S01]  /*7260*/  VIADD R3, R50, 0x39 ;  /* 0x0000003932037836 */ /* 0x000fe20000000000 */
[----:B------:R-:W-:Y:S01]  /*7270*/  I2FP.F32.S32 R182, R182 ;  /* 0x000000b600b67245 */ /* 0x000fe20000201400 */
[----:B------:R-:W-:Y:S01]  /*7280*/  IMAD.IADD R9, R242, 0x1, -R47 ;  /* 0x00000001f2097824 */ /* 0x000fe200078e0a2f */
[----:B------:R-:W-:Y:S01]  /*7290*/  IABS R49, R49 ;  /* 0x0000003100317213 */ /* 0x000fe20000000000 */
[----:B------:R-:W-:Y:S01]  /*72a0*/  FFMA.FTZ R181, R181, -UR23, R38 ;  /* 0x80000017b5b57c23 */ /* 0x000fe20008010026 */
[----:B------:R-:W-:-:S02]  /*72b0*/  VIADD R38, R50, 0x30 ;  /* 0x0000003032267836 */ /* 0x000fc40000000000 */
        /* <DEDUP_REMOVED lines=8> */
[----:B------:R-:W-:Y:S01]  /*7340*/  IABS R199, R199 ;  /* 0x000000c700c77213 */ /* 0x000fe20000000000 */
[C---:B------:R-:W-:Y:S01]  /*7350*/  IMAD.IADD R184, R242.reuse, 0x1, -R39 ;  /* 0x00000001f2b87824 */ /* 0x040fe200078e0a27 */
[----:B------:R-:W-:Y:S01]  /*7360*/  I2FP.F32.S32 R31, R31 ;  /* 0x0000001f001f7245 */ /* 0x000fe20000201400 */
[----:B------:R-:W-:Y:S01]  /*7370*/  IMAD.IADD R48, R242, 0x1, -R46 ;  /* 0x00000001f2307824 */ /* 0x000fe200078e0a2e */
[----:B------:R-:W-:Y:S01]  /*7380*/  I2FP.F32.S32 R199, R199 ;  /* 0x000000c700c77245 */ /* 0x000fe20000201400 */
[--C-:B------:R-:W-:Y:S01]  /*7390*/  IMAD R222, R2, 0x2, R224.reuse ;  /* 0x0000000202de7824 */ /* 0x100fe200078e02e0 */
[----:B------:R-:W-:Y:S01]  /*73a0*/  ISETP.LT.OR P4, PT, R13, R241, P4 ;  /* 0x000000f10d00720c */ /* 0x000fe20002781670 */
[----:B------:R-:W-:Y:S01]  /*73b0*/  FFMA.FTZ R5, R31, -UR23, R5 ;  /* 0x800000171f057c23 */ /* 0x000fe20008010005 */
[----:B------:R-:W-:Y:S01]  /*73c0*/  I2FP.F32.S32 R9, R9 ;  /* 0x0000000900097245 */ /* 0x000fe20000201400 */
[----:B------:R-:W-:Y:S01]  /*73d0*/  FFMA.FTZ R199, R199, -UR23, R33 ;  /* 0x80000017c7c77c23 */ /* 0x000fe20008010021 */
[----:B------:R-:W-:Y:S01]  /*73e0*/  FSEL R31, R72, -INF , !P4 ;  /* 0xff800000481f7808 */ /* 0x000fe20006000000 */
[----:B------:R-:W-:Y:S01]  /*73f0*/  IMAD R221, R0, 0x2, R224 ;  /* 0x0000000200dd7824 */ /* 0x000fe200078e02e0 */
[-C--:B------:R-:W-:Y:S01]  /*7400*/  ISETP.GE.AND P4, PT, R47, R240.reuse, PT ;  /* 0x000000f02f00720c */ /* 0x080fe20003f86270 */
[----:B------:R-:W-:Y:S01]  /*7410*/  FFMA.FTZ R9, R9, -UR23, R36 ;  /* 0x8000001709097c23 */ /* 0x000fe20008010024 */
[----:B------:R-:W-:Y:S01]  /*7420*/  FSEL R33, R8, -INF , !P2 ;  /* 0xff80000008217808 */ /* 0x000fe20005000000 */
[----:B------:R-:W-:Y:S01]  /*7430*/  VIADD R36, R50, 0x38 ;  /* 0x0000003832247836 */ /* 0x000fe20000000000 */
[----:B------:R-:W-:Y:S01]  /*7440*/  ISETP.GE.AND P2, PT, R6, R240, PT ;  /* 0x000000f00600720c */ /* 0x000fe20003f46270 */
[----:B------:R-:W-:Y:S01]  /*7450*/  IMAD R220, R0, 0x2, R222 ;  /* 0x0000000200dc7824 */ /* 0x000fe200078e02de */
[----:B------:R-:W-:Y:S01]  /*7460*/  IABS R184, R184 ;  /* 0x000000b800b87213 */ /* 0x000fe20000000000 */
[----:B------:R-:W-:Y:S01]  /*7470*/  LDSM.16.MT88.4 R156, [R224+0x10000] ;  /* 0x01000000e09c783b */ /* 0x000fe20000004200 */
[----:B------:R-:W-:-:S02]  /*7480*/  IABS R48, R48 ;  /* 0x0000003000307213 */ /* 0x000fc40000000000 */
[-C--:B------:R-:W-:Y:S01]  /*7490*/  ISETP.LT.OR P4, PT, R47, R241.reuse, P4 ;  /* 0x000000f12f00720c */ /* 0x080fe20002781670 */
[----:B------:R-:W-:Y:S01]  /*74a0*/  LDSM.16.MT88.4 R148, [R222+0x10000] ;  /* 0x01000000de94783b */ /* 0x000fe20000004200 */
[-C--:B------:R-:W-:Y:S02]  /*74b0*/  ISETP.LT.OR P2, PT, R6, R241.reuse, P2 ;  /* 0x000000f10600720c */ /* 0x080fe40001741670 */
[----:B------:R-:W-:Y:S01]  /*74c0*/  I2FP.F32.S32 R184, R184 ;  /* 0x000000b800b87245 */ /* 0x000fe20000201400 */
[----:B------:R-:W-:Y:S01]  /*74d0*/  LDSM.16.MT88.4 R140, [R221+0x10000] ;  /* 0x01000000dd8c783b */ /* 0x000fe20000004200 */
[----:B------:R-:W-:Y:S02]  /*74e0*/  I2FP.F32.S32 R48, R48 ;  /* 0x0000003000307245 */ /* 0x000fe40000201400 */
[----:B------:R-:W-:Y:S01]  /*74f0*/  FSEL R9, R9, -INF , !P4 ;  /* 0xff80000009097808 */ /* 0x000fe20006000000 */
[----:B------:R-:W-:Y:S01]  /*7500*/  FFMA.FTZ R184, R184, -UR23, R25 ;  /* 0x80000017b8b87c23 */ /* 0x000fe20008010019 */
[-C--:B------:R-:W-:Y:S01]  /*7510*/  ISETP.GE.AND P4, PT, R39, R240.reuse, PT ;  /* 0x000000f02700720c */ /* 0x080fe20003f86270 */
[----:B------:R-:W-:Y:S01]  /*7520*/  FFMA.FTZ R48, R48, -UR23, R37 ;  /* 0x8000001730307c23 */ /* 0x000fe20008010025 */
[----:B------:R-:W-:Y:S01]  /*7530*/  FSEL R10, R10, -INF , !P2 ;  /* 0xff8000000a0a7808 */ /* 0x000fe20005000000 */
[----:B------:R-:W-:Y:S01]  /*7540*/  VIADD R37, R50, 0x31 ;  /* 0x0000003132257836 */ /* 0x000fe20000000000 */
[-C--:B------:R-:W-:Y:S01]  /*7550*/  ISETP.GE.AND P0, PT, R12, R240.reuse, PT ;  /* 0x000000f00c00720c */ /* 0x080fe20003f06270 */
[----:B------:R-:W-:Y:S01]  /*7560*/  LDSM.16.MT88.4 R132, [R220+0x10000] ;  /* 0x01000000dc84783b */ /* 0x000fe20000004200 */
[-C--:B------:R-:W-:Y:S01]  /*7570*/  ISETP.GE.AND P2, PT, R42, R240.reuse, PT ;  /* 0x000000f02a00720c */ /* 0x080fe20003f46270 */
[----:B------:R-:W-:Y:S01]  /*7580*/  IMAD.IADD R51, R242, 0x1, -R37 ;  /* 0x00000001f2337824 */ /* 0x000fe200078e0a25 */
[----:B------:R-:W-:Y:S01]  /*7590*/  ISETP.GE.AND P1, PT, R45, R240, PT ;  /* 0x000000f02d00720c */ /* 0x000fe20003f26270 */
[----:B------:R-:W-:Y:S01]  /*75a0*/  LDSM.16.MT88.4 R56, [R221+0x12000] ;  /* 0x01200000dd38783b */ /* 0x000fe20000004200 */
[----:B------:R-:W-:-:S02]  /*75b0*/  ISETP.LT.OR P4, PT, R39, R241, P4 ;  /* 0x000000f12700720c */ /* 0x000fc40002781670 */
[-C--:B------:R-:W-:Y:S01]  /*75c0*/  ISETP.LT.OR P0, PT, R12, R241.reuse, P0 ;  /* 0x000000f10c00720c */ /* 0x080fe20000701670 */
[----:B------:R-:W-:Y:S01]  /*75d0*/  LDSM.16.MT88.4 R64, [R220+0x12000] ;  /* 0x01200000dc40783b */ /* 0x000fe20000004200 */
[-C--:B------:R-:W-:Y:S02]  /*75e0*/  ISETP.LT.OR P2, PT, R42, R241.reuse, P2 ;  /* 0x000000f12a00720c */ /* 0x080fe40001741670 */
[-C--:B------:R-:W-:Y:S01]  /*75f0*/  ISETP.GE.AND P5, PT, R7, R240.reuse, PT ;  /* 0x000000f00700720c */ /* 0x080fe20003fa6270 */
[----:B------:R-:W-:Y:S01]  /*7600*/  LDSM.16.MT88.4 R80, [R222+0x14000] ;  /* 0x01400000de50783b */ /* 0x000fe20000004200 */
[----:B------:R-:W-:Y:S02]  /*7610*/  ISETP.LT.OR P1, PT, R45, R241, P1 ;  /* 0x000000f12d00720c */ /* 0x000fe40000f21670 */
        /* <DEDUP_REMOVED lines=8> */
[----:B------:R-:W-:Y:S02]  /*76a0*/  ISETP.GE.AND P2, PT, R13, R235, PT ;  /* 0x000000eb0d00720c */ /* 0x000fe40003f46270 */
[----:B------:R-:W-:Y:S01]  /*76b0*/  FSEL R28, R28, -INF , !P1 ;  /* 0xff8000001c1c7808 */ /* 0x000fe20004800000 */
[----:B------:R-:W-:Y:S01]  /*76c0*/  LDSM.16.MT88.4 R112, [R222+0x16000] ;  /* 0x01600000de70783b */ /* 0x000fe20000004200 */
[----:B------:R-:W-:-:S02]  /*76d0*/  ISETP.LT.OR P5, PT, R7, R241, P5 ;  /* 0x000000f10700720c */ /* 0x000fc40002fa1670 */
[----:B------:R-:W-:Y:S01]  /*76e0*/  ISETP.GE.AND P1, PT, R46, R240, PT ;  /* 0x000000f02e00720c */ /* 0x000fe20003f26270 */
[----:B------:R-:W-:Y:S01]  /*76f0*/  LDSM.16.MT88.4 R120, [R221+0x16000] ;  /* 0x01600000dd78783b */ /* 0x000fe20000004200 */
[----:B------:R-:W-:Y:S02]  /*7700*/  ISETP.LT.OR P4, PT, R3, R241, P4 ;  /* 0x000000f10300720c */ /* 0x000fe40002781670 */
[-C--:B------:R-:W-:Y:S01]  /*7710*/  ISETP.LT.OR P3, PT, R50, R238.reuse, P3 ;  /* 0x000000ee3200720c */ /* 0x080fe20001f61670 */
[----:B------:R-:W-:Y:S01]  /*7720*/  IMAD.IADD R50, R242, 0x1, -R36 ;  /* 0x00000001f2327824 */ /* 0x000fe200078e0a24 */
[----:B------:R-:W-:Y:S02]  /*7730*/  IABS R51, R51 ;  /* 0x0000003300337213 */ /* 0x000fe40000000000 */
[----:B------:R-:W-:Y:S02]  /*7740*/  ISETP.LT.OR P0, PT, R44, R241, P0 ;  /* 0x000000f12c00720c */ /* 0x000fe40000701670 */
[----:B------:R-:W-:Y:S01]  /*7750*/  ISETP.LT.OR P2, PT, R13, R238, P2 ;  /* 0x000000ee0d00720c */ /* 0x000fe20001741670 */
[----:B------:R-:W-:Y:S01]  /*7760*/  IMAD.IADD R13, R239, 0x1, -R13 ;  /* 0x00000001ef0d7824 */ /* 0x000fe200078e0a0d */
[----:B------:R-:W-:-:S02]  /*7770*/  FSEL R11, R11, -INF , !P5 ;  /* 0xff8000000b0b7808 */ /* 0x000fc40006800000 */
[----:B------:R-:W-:Y:S02]  /*7780*/  ISETP.GE.AND P5, PT, R43, R240, PT ;  /* 0x000000f02b00720c */ /* 0x000fe40003fa6270 */
[----:B------:R-:W-:Y:S02]  /*7790*/  ISETP.LT.OR P1, PT, R46, R241, P1 ;  /* 0x000000f12e00720c */ /* 0x000fe40000f21670 */
[----:B------:R-:W-:Y:S02]  /*77a0*/  FSEL R195, R5, -INF , !P4 ;  /* 0xff80000005c37808 */ /* 0x000fe40006000000 */
[----:B------:R-:W-:Y:S02]  /*77b0*/  I2FP.F32.S32 R51, R51 ;  /* 0x0000003300337245 */ /* 0x000fe40000201400 */
[----:B------:R-:W-:Y:S02]  /*77c0*/  ISETP.GE.AND P4, PT, R6, R235, PT ;  /* 0x000000eb0600720c */ /* 0x000fe40003f86270 */
[----:B------:R-:W-:Y:S01]  /*77d0*/  FSEL R74, R74, -INF , !P3 ;  /* 0xff8000004a4a7808 */ /* 0x000fe20005800000 */
[----:B------:R-:W-:Y:S01]  /*77e0*/  FFMA.FTZ R40, R51, -UR23, R40 ;  /* 0x8000001733287c23 */ /* 0x000fe20008010028 */
[----:B------:R-:W-:-:S02]  /*77f0*/  FSEL R181, R181, -INF , !P0 ;  /* 0xff800000b5b57808 */ /* 0x000fc40004000000 */
[----:B------:R-:W-:Y:S02]  /*7800*/  ISETP.GE.AND P3, PT, R47, R235, PT ;  /* 0x000000eb2f00720c */ /* 0x000fe40003f66270 */
[----:B------:R-:W-:Y:S02]  /*7810*/  IABS R50, R50 ;  /* 0x0000003200327213 */ /* 0x000fe40000000000 */
[----:B------:R-:W-:Y:S02]  /*7820*/  ISETP.GE.AND P0, PT, R37, R240, PT ;  /* 0x000000f02500720c */ /* 0x000fe40003f06270 */
[----:B------:R-:W-:Y:S02]  /*7830*/  FSEL R8, R48, -INF , !P1 ;  /* 0xff80000030087808 */ /* 0x000fe40004800000 */
[----:B------:R-:W-:Y:S02]  /*7840*/  ISETP.LT.OR P5, PT, R43, R241, P5 ;  /* 0x000000f12b00720c */ /* 0x000fe40002fa1670 */
[----:B------:R-:W-:-:S02]  /*7850*/  IABS R13, R13 ;  /* 0x0000000d000d7213 */ /* 0x000fc40000000000 */
[----:B------:R-:W-:Y:S02]  /*7860*/  ISETP.GE.AND P1, PT, R38, R240, PT ;  /* 0x000000f02600720c */ /* 0x000fe40003f26270 */
[-C--:B------:R-:W-:Y:S01]  /*7870*/  ISETP.LT.OR P4, PT, R6, R238.reuse, P4 ;  /* 0x000000ee0600720c */ /* 0x080fe20002781670 */
[----:B------:R-:W-:Y:S01]  /*7880*/  IMAD.IADD R6, R239, 0x1, -R6 ;  /* 0x00000001ef067824 */ /* 0x000fe200078e0a06 */
[----:B------:R-:W-:Y:S01]  /*7890*/  ISETP.LT.OR P3, PT, R47, R238, P3 ;  /* 0x000000ee2f00720c */ /* 0x000fe20001f61670 */
[----:B------:R-:W-:Y:S01]  /*78a0*/  IMAD.IADD R47, R239, 0x1, -R47 ;  /* 0x00000001ef2f7824 */ /* 0x000fe200078e0a2f */
[----:B------:R-:W-:Y:S02]  /*78b0*/  I2FP.F32.S32 R50, R50 ;  /* 0x0000003200327245 */ /* 0x000fe40000201400 */
[----:B------:R-:W-:Y:S02]  /*78c0*/  ISETP.LT.OR P0, PT, R37, R241, P0 ;  /* 0x000000f12500720c */ /* 0x000fe40000701670 */
[----:B------:R-:W-:Y:S01]  /*78d0*/  FSEL R182, R182, -INF , !P5 ;  /* 0xff800000b6b67808 */ /* 0x000fe20006800000 */
[----:B------:R-:W-:Y:S01]  /*78e0*/  FFMA.FTZ R41, R50, -UR23, R41 ;  /* 0x8000001732297c23 */ /* 0x000fe20008010029 */
[----:B------:R-:W-:Y:S01]  /*78f0*/  I2FP.F32.S32 R13, R13 ;  /* 0x0000000d000d7245 */ /* 0x000fe20000201400 */
[----:B------:R-:W-:Y:S01]  /*7900*/  LDSM.16.MT88.4 R48, [R222+0x12000] ;  /* 0x01200000de30783b */ /* 0x000fe20000004200 */
[----:B------:R-:W-:-:S02]  /*7910*/  ISETP.GE.AND P5, PT, R36, R240, PT ;  /* 0x000000f02400720c */ /* 0x000fc40003fa6270 */
[----:B------:R-:W-:Y:S01]  /*7920*/  ISETP.LT.OR P1, PT, R38, R241, P1 ;  /* 0x000000f12600720c */ /* 0x000fe20000f21670 */
[----:B------:R-:W-:Y:S01]  /*7930*/  FFMA.FTZ R13, R13, -UR23, R73 ;  /* 0x800000170d0d7c23 */ /* 0x000fe20008010049 */
[----:B------:R-:W-:Y:S02]  /*7940*/  FSEL R198, R40, -INF , !P0 ;  /* 0xff80000028c67808 */ /* 0x000fe40004000000 */
[----:B------:R-:W-:Y:S02]  /*7950*/  IABS R6, R6 ;  /* 0x0000000600067213 */ /* 0x000fe40000000000 */
[----:B------:R-:W-:Y:S02]  /*7960*/  ISETP.GE.AND P0, PT, R12, R235, PT ;  /* 0x000000eb0c00720c */ /* 0x000fe40003f06270 */
[----:B------:R-:W-:Y:S02]  /*7970*/  IABS R47, R47 ;  /* 0x0000002f002f7213 */ /* 0x000fe40000000000 */
[----:B------:R-:W-:-:S02]  /*7980*/  FSEL R199, R199, -INF , !P1 ;  /* 0xff800000c7c77808 */ /* 0x000fc40004800000 */
[----:B------:R-:W-:Y:S02]  /*7990*/  ISETP.LT.OR P5, PT, R36, R241, P5 ;  /* 0x000000f12400720c */ /* 0x000fe40002fa1670 */
[----:B------:R-:W-:Y:S02]  /*79a0*/  ISETP.GE.AND P1, PT, R45, R235, PT ;  /* 0x000000eb2d00720c */ /* 0x000fe40003f26270 */
[----:B------:R-:W-:Y:S02]  /*79b0*/  I2FP.F32.S32 R6, R6 ;  /* 0x0000000600067245 */ /* 0x000fe40000201400 */
[----:B------:R-:W-:Y:S01]  /*79c0*/  ISETP.LT.OR P0, PT, R12, R238, P0 ;  /* 0x000000ee0c00720c */ /* 0x000fe20000701670 */
[----:B------:R-:W-:Y:S01]  /*79d0*/  IMAD.IADD R12, R239, 0x1, -R12 ;  /* 0x00000001ef0c7824 */ /* 0x000fe200078e0a0c */
[----:B------:R-:W-:Y:S01]  /*79e0*/  I2FP.F32.S32 R47, R47 ;  /* 0x0000002f002f7245 */ /* 0x000fe20000201400 */
[----:B------:R-:W-:Y:S01]  /*79f0*/  FFMA.FTZ R17, R6, -UR23, R17 ;  /* 0x8000001706117c23 */ /* 0x000fe20008010011 */
[----:B------:R-:W-:-:S02]  /*7a00*/  FSEL R197, R41, -INF , !P5 ;  /* 0xff80000029c57808 */ /* 0x000fc40006800000 */
[-C--:B------:R-:W-:Y:S01]  /*7a10*/  ISETP.LT.OR P1, PT, R45, R238.reuse, P1 ;  /* 0x000000ee2d00720c */ /* 0x080fe20000f21670 */
[----:B------:R-:W-:Y:S01]  /*7a20*/  IMAD.IADD R45, R239, 0x1, -R45 ;  /* 0x00000001ef2d7824 */ /* 0x000fe200078e0a2d */
[-C--:B------:R-:W-:Y:S01]  /*7a30*/  ISETP.GE.AND P5, PT, R7, R235.reuse, PT ;  /* 0x000000eb0700720c */ /* 0x080fe20003fa6270 */
[----:B------:R-:W-:Y:S01]  /*7a40*/  FFMA.FTZ R6, R47, -UR23, R20 ;  /* 0x800000172f067c23 */ /* 0x000fe20008010014 */
[----:B------:R-:W-:Y:S02]  /*7a50*/  FSEL R24, R13, -INF , !P2 ;  /* 0xff8000000d187808 */ /* 0x000fe40005000000 */
[----:B------:R-:W-:Y:S02]  /*7a60*/  ISETP.GE.AND P2, PT, R46, R235, PT ;  /* 0x000000eb2e00720c */ /* 0x000fe40003f46270 */
[----:B------:R-:W-:Y:S01]  /*7a70*/  ISETP.LT.OR P5, PT, R7, R238, P5 ;  /* 0x000000ee0700720c */ /* 0x000fe20002fa1670 */
[----:B------:R-:W-:Y:S01]  /*7a80*/  IMAD.IADD R7, R239, 0x1, -R7 ;  /* 0x00000001ef077824 */ /* 0x000fe200078e0a07 */
[----:B------:R-:W-:-:S02]  /*7a90*/  IABS R12, R12 ;  /* 0x0000000c000c7213 */ /* 0x000fc40000000000 */
[----:B------:R-:W-:Y:S02]  /*7aa0*/  FMNMX.FTZ R20, R33, R31, !PT ;  /* 0x0000001f21147209 */ /* 0x000fe40007810000 */
[----:B------:R-:W-:Y:S01]  /*7ab0*/  ISETP.LT.OR P2, PT, R46, R238, P2 ;  /* 0x000000ee2e00720c */ /* 0x000fe20001741670 */
[C---:B------:R-:W-:Y:S01]  /*7ac0*/  IMAD.IADD R46, R239.reuse, 0x1, -R46 ;  /* 0x00000001ef2e7824 */ /* 0x040fe200078e0a2e */
[----:B------:R-:W-:Y:S02]  /*7ad0*/  IABS R45, R45 ;  /* 0x0000002d002d7213 */ /* 0x000fe40000000000 */
[----:B------:R-:W-:Y:S02]  /*7ae0*/  I2FP.F32.S32 R12, R12 ;  /* 0x0000000c000c7245 */ /* 0x000fe40000201400 */
[----:B------:R-:W-:Y:S02]  /*7af0*/  FMNMX.FTZ R20, R28, R20, !PT ;  /* 0x000000141c147209 */ /* 0x000fe40007810000 */
[----:B------:R-:W-:Y:S01]  /*7b00*/  IABS R7, R7 ;  /* 0x0000000700077213 */ /* 0x000fe20000000000 */
[----:B------:R-:W-:Y:S01]  /*7b10*/  FFMA.FTZ R12, R12, -UR23, R30 ;  /* 0x800000170c0c7c23 */ /* 0x000fe2000801001e */
[----:B------:R-:W-:Y:S01]  /*7b20*/  I2FP.F32.S32 R45, R45 ;  /* 0x0000002d002d7245 */ /* 0x000fe20000201400 */
[----:B------:R-:W-:Y:S01]  /*7b30*/  IMAD.IADD R30, R239, 0x1, -R39 ;  /* 0x00000001ef1e7824 */ /* 0x000fe200078e0a27 */
[----:B------:R-:W-:-:S02]  /*7b40*/  IABS R46, R46 ;  /* 0x0000002e002e7213 */ /* 0x000fc40000000000 */
[----:B------:R-:W-:Y:S01]  /*7b50*/  FMNMX.FTZ R20, R25, R20, !PT ;  /* 0x0000001419147209 */ /* 0x000fe20007810000 */
[----:B------:R-:W-:Y:S01]  /*7b60*/  FFMA.FTZ R29, R45, -UR23, R29 ;  /* 0x800000172d1d7c23 */ /* 0x000fe2000801001d */
[----:B------:R-:W-:Y:S02]  /*7b70*/  I2FP.F32.S32 R7, R7 ;  /* 0x0000000700077245 */ /* 0x000fe40000201400 */
[----:B------:R-:W-:Y:S02]  /*7b80*/  I2FP.F32.S32 R46, R46 ;  /* 0x0000002e002e7245 */ /* 0x000fe40000201400 */
[----:B------:R-:W-:Y:S01]  /*7b90*/  FMNMX.FTZ R20, R11, R20, !PT ;  /* 0x000000140b147209 */ /* 0x000fe20007810000 */
[----:B------:R-:W-:Y:S01]  /*7ba0*/  FFMA.FTZ R7, R7, -UR23, R16 ;  /* 0x8000001707077c23 */ /* 0x000fe20008010010 */
[----:B------:R-:W-:Y:S01]  /*7bb0*/  FSEL R13, R12, -INF , !P0 ;  /* 0xff8000000c0d7808 */ /* 0x000fe20004000000 */
[----:B------:R-:W-:Y:S01]  /*7bc0*/  FFMA.FTZ R5, R46, -UR23, R18 ;  /* 0x800000172e057c23 */ /* 0x000fe20008010012 */
[----:B------:R-:W-:-:S02]  /*7bd0*/  ISETP.GE.AND P0, PT, R43, R235, PT ;  /* 0x000000eb2b00720c */ /* 0x000fc40003f06270 */
[----:B------:R-:W-:Y:S01]  /*7be0*/  FSEL R16, R29, -INF , !P1 ;  /* 0xff8000001d107808 */ /* 0x000fe20004800000 */
[----:B------:R-:W-:Y:S01]  /*7bf0*/  IMAD.IADD R29, R239, 0x1, -R38 ;  /* 0x00000001ef1d7824 */ /* 0x000fe200078e0a26 */
[----:B------:R-:W-:Y:S02]  /*7c00*/  FMNMX.FTZ R20, R10, R20, !PT ;  /* 0x000000140a147209 */ /* 0x000fe40007810000 */
[----:B------:R-:W-:Y:S02]  /*7c10*/  ISETP.GE.AND P1, PT, R44, R235, PT ;  /* 0x000000eb2c00720c */ /* 0x000fe40003f26270 */
[----:B------:R-:W-:Y:S02]  /*7c20*/  FMNMX.FTZ R18, R74, R24, !PT ;  /* 0x000000184a127209 */ /* 0x000fe40007810000 */
[----:B------:R-:W-:Y:S01]  /*7c30*/  ISETP.LT.OR P0, PT, R43, R238, P0 ;  /* 0x000000ee2b00720c */ /* 0x000fe20000701670 */
[----:B------:R-:W-:Y:S01]  /*7c40*/  IMAD.IADD R43, R239, 0x1, -R43 ;  /* 0x00000001ef2b7824 */ /* 0x000fe200078e0a2b */
[----:B------:R-:W-:-:S02]  /*7c50*/  FSEL R12, R7, -INF , !P5 ;  /* 0xff800000070c7808 */ /* 0x000fc40006800000 */
[----:B------:R-:W-:Y:S02]  /*7c60*/  FMNMX.FTZ R20, R9, R20, !PT ;  /* 0x0000001409147209 */ /* 0x000fe40007810000 */
[----:B------:R-:W-:Y:S01]  /*7c70*/  ISETP.LT.OR P1, PT, R44, R238, P1 ;  /* 0x000000ee2c00720c */ /* 0x000fe20000f21670 */
[----:B------:R-:W-:Y:S01]  /*7c80*/  IMAD.IADD R44, R239, 0x1, -R44 ;  /* 0x00000001ef2c7824 */ /* 0x000fe200078e0a2c */
[----:B------:R-:W-:Y:S01]  /*7c90*/  FSEL R7, R17, -INF , !P4 ;  /* 0xff80000011077808 */ /* 0x000fe20006000000 */
[----:B------:R-:W-:Y:S01]  /*7ca0*/  IMAD.IADD R17, R239, 0x1, -R37 ;  /* 0x00000001ef117824 */ /* 0x000fe200078e0a25 */
[----:B------:R-:W-:Y:S02]  /*7cb0*/  FMNMX.FTZ R18, R16, R18, !PT ;  /* 0x0000001210127209 */ /* 0x000fe40007810000 */
[----:B------:R-:W-:Y:S02]  /*7cc0*/  FMNMX.FTZ R20, R8, R20, !PT ;  /* 0x0000001408147209 */ /* 0x000fe40007810000 */
[----:B------:R-:W-:-:S02]  /*7cd0*/  ISETP.GE.AND P5, PT, R42, R235, PT ;  /* 0x000000eb2a00720c */ /* 0x000fc40003fa6270 */
[----:B------:R-:W-:Y:S02]  /*7ce0*/  IABS R43, R43 ;  /* 0x0000002b002b7213 */ /* 0x000fe40000000000 */
[----:B------:R-:W-:Y:S02]  /*7cf0*/  FMNMX.FTZ R18, R13, R18, !PT ;  /* 0x000000120d127209 */ /* 0x000fe40007810000 */
[----:B------:R-:W-:Y:S02]  /*7d00*/  IABS R44, R44 ;  /* 0x0000002c002c7213 */ /* 0x000fe40000000000 */
[----:B------:R-:W-:Y:S02]  /*7d10*/  IABS R17, R17 ;  /* 0x0000001100117213 */ /* 0x000fe40000000000 */
[----:B------:R-:W-:Y:S02]  /*7d20*/  FMNMX.FTZ R20, R181, R20, !PT ;  /* 0x00000014b5147209 */ /* 0x000fe40007810000 */
[----:B------:R-:W-:Y:S01]  /*7d30*/  ISETP.LT.OR P5, PT, R42, R238, P5 ;  /* 0x000000ee2a00720c */ /* 0x000fe20002fa1670 */
[----:B------:R-:W-:Y:S01]  /*7d40*/  IMAD.IADD R42, R239, 0x1, -R42 ;  /* 0x00000001ef2a7824 */ /* 0x000fe200078e0a2a */
[----:B------:R-:W-:-:S02]  /*7d50*/  I2FP.F32.S32 R43, R43 ;  /* 0x0000002b002b7245 */ /* 0x000fc40000201400 */
[----:B------:R-:W-:Y:S02]  /*7d60*/  FMNMX.FTZ R18, R12, R18, !PT ;  /* 0x000000120c127209 */ /* 0x000fe40007810000 */
[----:B------:R-:W-:Y:S01]  /*7d70*/  I2FP.F32.S32 R44, R44 ;  /* 0x0000002c002c7245 */ /* 0x000fe20000201400 */
[----:B------:R-:W-:Y:S01]  /*7d80*/  FFMA.FTZ R21, R43, -UR23, R21 ;  /* 0x800000172b157c23 */ /* 0x000fe20008010015 */
[----:B------:R-:W-:Y:S02]  /*7d90*/  I2FP.F32.S32 R17, R17 ;  /* 0x0000001100117245 */ /* 0x000fe40000201400 */
[----:B------:R-:W-:Y:S01]  /*7da0*/  FMNMX.FTZ R20, R182, R20, !PT ;  /* 0x00000014b6147209 */ /* 0x000fe20007810000 */
[----:B------:R-:W-:Y:S01]  /*7db0*/  FFMA.FTZ R19, R44, -UR23, R19 ;  /* 0x800000172c137c23 */ /* 0x000fe20008010013 */
[----:B------:R-:W-:Y:S01]  /*7dc0*/  FSEL R6, R6, -INF , !P3 ;  /* 0xff80000006067808 */ /* 0x000fe20005800000 */
[----:B------:R-:W-:Y:S01]  /*7dd0*/  FFMA.FTZ R27, R17, -UR23, R27 ;  /* 0x80000017111b7c23 */ /* 0x000fe2000801001b */
[----:B------:R-:W-:-:S02]  /*7de0*/  FMNMX.FTZ R18, R7, R18, !PT ;  /* 0x0000001207127209 */ /* 0x000fc40007810000 */
[----:B------:R-:W-:Y:S02]  /*7df0*/  IABS R42, R42 ;  /* 0x0000002a002a7213 */ /* 0x000fe40000000000 */
[----:B------:R-:W-:Y:S02]  /*7e00*/  FMNMX.FTZ R20, R183, R20, !PT ;  /* 0x00000014b7147209 */ /* 0x000fe40007810000 */
[----:B------:R-:W-:Y:S02]  /*7e10*/  FSEL R5, R5, -INF , !P2 ;  /* 0xff80000005057808 */ /* 0x000fe40005000000 */
[----:B------:R-:W-:Y:S01]  /*7e20*/  FMNMX.FTZ R17, R6, R18, !PT ;  /* 0x0000001206117209 */ /* 0x000fe20007810000 */
[----:B------:R-:W-:Y:S01]  /*7e30*/  IMAD.IADD R18, R239, 0x1, -R3 ;  /* 0x00000001ef127824 */ /* 0x000fe200078e0a03 */
[----:B------:R-:W-:Y:S02]  /*7e40*/  I2FP.F32.S32 R42, R42 ;  /* 0x0000002a002a7245 */ /* 0x000fe40000201400 */
[----:B------:R-:W-:-:S02]  /*7e50*/  IABS R30, R30 ;  /* 0x0000001e001e7213 */ /* 0x000fc40000000000 */
[----:B------:R-:W-:Y:S01]  /*7e60*/  FSEL R186, R21, -INF , !P0 ;  /* 0xff80000015ba7808 */ /* 0x000fe20004000000 */
[----:B------:R-:W-:Y:S01]  /*7e70*/  FFMA.FTZ R23, R42, -UR23, R23 ;  /* 0x800000172a177c23 */ /* 0x000fe20008010017 */
[----:B------:R-:W-:Y:S01]  /*7e80*/  FMNMX.FTZ R21, R184, R20, !PT ;  /* 0x00000014b8157209 */ /* 0x000fe20007810000 */
[----:B------:R-:W-:Y:S01]  /*7e90*/  LDSM.16.MT88.4 R40, [R224+0x12000] ;  /* 0x01200000e028783b */ /* 0x000fe20000004200 */
[----:B------:R-:W-:Y:S01]  /*7ea0*/  FSEL R185, R19, -INF , !P1 ;  /* 0xff80000013b97808 */ /* 0x000fe20004800000 */
[----:B------:R-:W-:Y:S01]  /*7eb0*/  IMAD.IADD R19, R239, 0x1, -R36 ;  /* 0x00000001ef137824 */ /* 0x000fe200078e0a24 */
[----:B------:R-:W-:Y:S02]  /*7ec0*/  FMNMX.FTZ R20, R5, R17, !PT ;  /* 0x0000001105147209 */ /* 0x000fe40007810000 */
[----:B------:R-:W-:Y:S02]  /*7ed0*/  IABS R29, R29 ;  /* 0x0000001d001d7213 */ /* 0x000fe40000000000 */
[----:B------:R-:W-:-:S02]  /*7ee0*/  I2FP.F32.S32 R30, R30 ;  /* 0x0000001e001e7245 */ /* 0x000fc40000201400 */
[----:B------:R-:W-:Y:S02]  /*7ef0*/  ISETP.GE.AND P4, PT, R39, R235, PT ;  /* 0x000000eb2700720c */ /* 0x000fe40003f86270 */
[----:B------:R-:W-:Y:S01]  /*7f00*/  FMNMX.FTZ R20, R185, R20, !PT ;  /* 0x00000014b9147209 */ /* 0x000fe20007810000 */
[----:B------:R-:W-:Y:S01]  /*7f10*/  FFMA.FTZ R22, R30, -UR23, R22 ;  /* 0x800000171e167c23 */ /* 0x000fe20008010016 */
[----:B------:R-:W-:Y:S02]  /*7f20*/  I2FP.F32.S32 R29, R29 ;  /* 0x0000001d001d7245 */ /* 0x000fe40000201400 */
[----:B------:R-:W-:Y:S02]  /*7f30*/  ISETP.GE.AND P3, PT, R38, R235, PT ;  /* 0x000000eb2600720c */ /* 0x000fe40003f66270 */
[----:B------:R-:W-:Y:S01]  /*7f40*/  ISETP.LT.OR P4, PT, R39, R238, P4 ;  /* 0x000000ee2700720c */ /* 0x000fe20002781670 */
[----:B------:R-:W-:Y:S01]  /*7f50*/  FFMA.FTZ R15, R29, -UR23, R15 ;  /* 0x800000171d0f7c23 */ /* 0x000fe2000801000f */
[----:B------:R-:W-:-:S02]  /*7f60*/  FSEL R187, R23, -INF , !P5 ;  /* 0xff80000017bb7808 */ /* 0x000fc40006800000 */
[----:B------:R-:W-:Y:S02]  /*7f70*/  FMNMX.FTZ R20, R186, R20, !PT ;  /* 0x00000014ba147209 */ /* 0x000fe40007810000 */
[----:B------:R-:W-:Y:S02]  /*7f80*/  IABS R19, R19 ;  /* 0x0000001300137213 */ /* 0x000fe40000000000 */
[----:B------:R-:W-:Y:S02]  /*7f90*/  ISETP.LT.OR P3, PT, R38, R238, P3 ;  /* 0x000000ee2600720c */ /* 0x000fe40001f61670 */
[----:B------:R-:W-:Y:S02]  /*7fa0*/  ISETP.GE.AND P2, PT, R37, R235, PT ;  /* 0x000000eb2500720c */ /* 0x000fe40003f46270 */
[----:B------:R-:W-:Y:S02]  /*7fb0*/  FSEL R190, R22, -INF , !P4 ;  /* 0xff80000016be7808 */ /* 0x000fe40006000000 */
[----:B------:R-:W-:-:S02]  /*7fc0*/  FMNMX.FTZ R20, R187, R20, !PT ;  /* 0x00000014bb147209 */ /* 0x000fc40007810000 */
[----:B------:R-:W-:Y:S02]  /*7fd0*/  IABS R18, R18 ;  /* 0x0000001200127213 */ /* 0x000fe40000000000 */
[----:B------:R-:W-:Y:S02]  /*7fe0*/  I2FP.F32.S32 R19, R19 ;  /* 0x0000001300137245 */ /* 0x000fe40000201400 */
[----:B------:R-:W-:Y:S02]  /*7ff0*/  FMNMX.FTZ R17, R199, R21, !PT ;  /* 0x00000015c7117209 */ /* 0x000fe40007810000 */
[----:B------:R-:W-:Y:S01]  /*8000*/  ISETP.LT.OR P2, PT, R37, R238, P2 ;  /* 0x000000ee2500720c */ /* 0x000fe20001741670 */
[----:B------:R-:W-:Y:S01]  /*8010*/  FFMA.FTZ R19, R19, -UR23, R26 ;  /* 0x8000001713137c23 */ /* 0x000fe2000801001a */
[----:B------:R-:W-:Y:S02]  /*8020*/  ISETP.GE.AND P1, PT, R36, R235, PT ;  /* 0x000000eb2400720c */ /* 0x000fe40003f26270 */
[----:B------:R-:W-:-:S02]  /*8030*/  FSEL R193, R15, -INF , !P3 ;  /* 0xff8000000fc17808 */ /* 0x000fc40005800000 */
[----:B------:R-:W-:Y:S02]  /*8040*/  FMNMX.FTZ R20, R190, R20, !PT ;  /* 0x00000014be147209 */ /* 0x000fe40007810000 */
[----:B------:R-:W-:Y:S02]  /*8050*/  I2FP.F32.S32 R18, R18 ;  /* 0x0000001200127245 */ /* 0x000fe40000201400 */
[----:B------:R-:W-:Y:S02]  /*8060*/  FMNMX.FTZ R17, R198, R17, !PT ;  /* 0x00000011c6117209 */ /* 0x000fe40007810000 */
[----:B------:R-:W-:Y:S01]  /*8070*/  ISETP.LT.OR P1, PT, R36, R238, P1 ;  /* 0x000000ee2400720c */ /* 0x000fe20000f21670 */
[----:B------:R-:W-:Y:S01]  /*8080*/  FFMA.FTZ R14, R18, -UR23, R14 ;  /* 0x80000017120e7c23 */ /* 0x000fe2000801000e */
[----:B------:R-:W-:Y:S02]  /*8090*/  ISETP.GE.AND P0, PT, R3, R235, PT ;  /* 0x000000eb0300720c */ /* 0x000fe40003f06270 */
[----:B------:R-:W-:-:S02]  /*80a0*/  FSEL R192, R27, -INF , !P2 ;  /* 0xff8000001bc07808 */ /* 0x000fc40005000000 */
[----:B------:R-:W-:Y:S02]  /*80b0*/  FMNMX.FTZ R20, R193, R20, !PT ;  /* 0x00000014c1147209 */ /* 0x000fe40007810000 */
[----:B------:R-:W-:Y:S02]  /*80c0*/  FMNMX.FTZ R17, R197, R17, !PT ;  /* 0x00000011c5117209 */ /* 0x000fe40007810000 */
[----:B------:R-:W-:Y:S02]  /*80d0*/  ISETP.LT.OR P0, PT, R3, R238, P0 ;  /* 0x000000ee0300720c */ /* 0x000fe40000701670 */
[----:B------:R-:W-:Y:S02]  /*80e0*/  FSEL R191, R19, -INF , !P1 ;  /* 0xff80000013bf7808 */ /* 0x000fe40004800000 */
[----:B------:R-:W-:Y:S02]  /*80f0*/  FMNMX.FTZ R20, R192, R20, !PT ;  /* 0x00000014c0147209 */ /* 0x000fe40007810000 */
[----:B------:R-:W-:-:S02]  /*8100*/  FMNMX.FTZ R17, R195, R17, !PT ;  /* 0x00000011c3117209 */ /* 0x000fc40007810000 */
[----:B------:R-:W-:Y:S02]  /*8110*/  FSEL R189, R14, -INF , !P0 ;  /* 0xff8000000ebd7808 */ /* 0x000fe40004000000 */
[----:B------:R-:W-:Y:S01]  /*8120*/  FMNMX.FTZ R3, R191, R20, !PT ;  /* 0x00000014bf037209 */ /* 0x000fe20007810000 */
[----:B------:R-:W1:Y:S03]  /*8130*/  SHFL.BFLY PT, R15, R17, 0x2, 0x1f ;  /* 0x0c401f00110f7f89 */ /* 0x000e6600000e0000 */
[----:B------:R-:W-:Y:S01]  /*8140*/  FMNMX.FTZ R3, R189, R3, !PT ;  /* 0x00000003bd037209 */ /* 0x000fe20007810000 */
        /* <DEDUP_REMOVED lines=19> */
[----:B------:R-:W-:Y:S01]  /*8280*/  LDSM.16.MT88.4 R8, [R220+0x16000] ;  /* 0x01600000dc08783b */ /* 0x000fe20000004200 */
[----:B------:R-:W-:Y:S01]  /*8290*/  FFMA.FTZ R177, R31, UR18, -R194 ;  /* 0x000000121fb17c23 */ /* 0x000fe200080108c2 */
[----:B------:R-:W-:Y:S01]  /*82a0*/  FFMA.FTZ R179, R74, UR18, -R188 ;  /* 0x000000124ab37c23 */ /* 0x000fe200080108bc */
[--C-:B------:R-:W-:Y:S01]  /*82b0*/  FFMA.FTZ R176, R28, UR18, -R194.reuse ;  /* 0x000000121cb07c23 */ /* 0x100fe200080108c2 */
[----:B------:R-:W1:Y:S01]  /*82c0*/  LDSM.16.MT88.4 R72, [R224+0x14000] ;  /* 0x01400000e048783b */ /* 0x000e620000004200 */
[----:B------:R-:W-:Y:S01]  /*82d0*/  FFMA.FTZ R173, R25, UR18, -R194 ;  /* 0x0000001219ad7c23 */ /* 0x000fe200080108c2 */
[--C-:B------:R-:W-:Y:S01]  /*82e0*/  FFMA.FTZ R180, R24, UR18, -R188.reuse ;  /* 0x0000001218b47c23 */ /* 0x100fe200080108bc */
[--C-:B------:R-:W-:Y:S01]  /*82f0*/  FFMA.FTZ R175, R16, UR18, -R188.reuse ;  /* 0x0000001210af7c23 */ /* 0x100fe200080108bc */
[--C-:B------:R-:W-:Y:S01]  /*8300*/  FFMA.FTZ R174, R13, UR18, -R188.reuse ;  /* 0x000000120dae7c23 */ /* 0x100fe200080108bc */
[----:B------:R-:W-:Y:S01]  /*8310*/  MUFU.EX2 R178, R178 ;  /* 0x000000b200b27308 */ /* 0x000fe20000000800 */
[--C-:B------:R-:W-:Y:S01]  /*8320*/  FFMA.FTZ R170, R12, UR18, -R188.reuse ;  /* 0x000000120caa7c23 */ /* 0x100fe200080108bc */
[--C-:B------:R-:W-:Y:S01]  /*8330*/  FFMA.FTZ R168, R7, UR18, -R188.reuse ;  /* 0x0000001207a87c23 */ /* 0x100fe200080108bc */
[--C-:B------:R-:W-:Y:S01]  /*8340*/  FFMA.FTZ R33, R6, UR18, -R188.reuse ;  /* 0x0000001206217c23 */ /* 0x100fe200080108bc */
[----:B------:R-:W-:Y:S01]  /*8350*/  FFMA.FTZ R0, R5, UR18, -R188 ;  /* 0x0000001205007c23 */ /* 0x000fe200080108bc */
[----:B------:R-:W2:Y:S01]  /*8360*/  LDSM.16.MT88.4 R16, [R221+0x10800] ;  /* 0x01080000dd10783b */ /* 0x000ea20000004200 */
[--C-:B------:R-:W-:Y:S01]  /*8370*/  FFMA.FTZ R181, R181, UR18, -R194.reuse ;  /* 0x00000012b5b57c23 */ /* 0x100fe200080108c2 */
[--C-:B------:R-:W-:Y:S01]  /*8380*/  FFMA.FTZ R182, R182, UR18, -R194.reuse ;  /* 0x00000012b6b67c23 */ /* 0x100fe200080108c2 */
[----:B------:R-:W3:Y:S01]  /*8390*/  MUFU.EX2 R177, R177 ;  /* 0x000000b100b17308 */ /* 0x000ee20000000800 */
[----:B------:R-:W4:Y:S01]  /*83a0*/  LDSM.16.MT88.4 R24, [R220+0x10800] ;  /* 0x01080000dc18783b */ /* 0x000f220000004200 */
[--C-:B------:R-:W-:Y:S01]  /*83b0*/  FFMA.FTZ R183, R183, UR18, -R194.reuse ;  /* 0x00000012b7b77c23 */ /* 0x100fe200080108c2 */
[----:B------:R-:W-:Y:S01]  /*83c0*/  FFMA.FTZ R184, R184, UR18, -R194 ;  /* 0x00000012b8b87c23 */ /* 0x000fe200080108c2 */
[--C-:B------:R-:W-:Y:S01]  /*83d0*/  FFMA.FTZ R185, R185, UR18, -R188.reuse ;  /* 0x00000012b9b97c23 */ /* 0x100fe200080108bc */
[----:B------:R-:W-:Y:S01]  /*83e0*/  LDSM.16.MT88.4 R12, [R222+0x12800] ;  /* 0x01280000de0c783b */ /* 0x000fe20000004200 */
[--C-:B------:R-:W-:Y:S01]  /*83f0*/  FFMA.FTZ R186, R186, UR18, -R188.reuse ;  /* 0x00000012baba7c23 */ /* 0x100fe200080108bc */
[--C-:B------:R-:W-:Y:S01]  /*8400*/  FFMA.FTZ R187, R187, UR18, -R188.reuse ;  /* 0x00000012bbbb7c23 */ /* 0x100fe200080108bc */
[----:B------:R-:W-:Y:S01]  /*8410*/  MUFU.EX2 R176, R176 ;  /* 0x000000b000b07308 */ /* 0x000fe20000000800 */
[----:B------:R-:W-:Y:S01]  /*8420*/  LDSM.16.MT88.4 R28, [R224+0x10800] ;  /* 0x01080000e01c783b */ /* 0x000fe20000004200 */
[----:B------:R-:W-:Y:S01]  /*8430*/  FFMA.FTZ R190, R190, UR18, -R188 ;  /* 0x00000012bebe7c23 */ /* 0x000fe200080108bc */
[--C-:B------:R-:W-:Y:S01]  /*8440*/  FFMA.FTZ R199, R199, UR18, -R194.reuse ;  /* 0x00000012c7c77c23 */ /* 0x100fe200080108c2 */
[--C-:B------:R-:W-:Y:S01]  /*8450*/  FFMA.FTZ R198, R198, UR18, -R194.reuse ;  /* 0x00000012c6c67c23 */ /* 0x100fe200080108c2 */
[--C-:B------:R-:W-:Y:S01]  /*8460*/  FFMA.FTZ R197, R197, UR18, -R194.reuse ;  /* 0x00000012c5c57c23 */ /* 0x100fe200080108c2 */
[----:B------:R-:W-:Y:S01]  /*8470*/  FFMA.FTZ R249, R195, UR18, -R194 ;  /* 0x00000012c3f97c23 */ /* 0x000fe200080108c2 */
[--C-:B------:R-:W-:Y:S01]  /*8480*/  FFMA.FTZ R193, R193, UR18, -R188.reuse ;  /* 0x00000012c1c17c23 */ /* 0x100fe200080108bc */
[----:B------:R-:W5:Y:S01]  /*8490*/  MUFU.EX2 R173, R173 ;  /* 0x000000ad00ad7308 */ /* 0x000f620000000800 */
[----:B---3--:R-:W-:Y:S01]  /*84a0*/  F2FP.F16.F32.PACK_AB R128, R177, R178 ;  /* 0x000000b2b180723e */ /* 0x008fe200000000ff */
[--C-:B------:R-:W-:Y:S01]  /*84b0*/  FFMA.FTZ R192, R192, UR18, -R188.reuse ;  /* 0x00000012c0c07c23 */ /* 0x100fe200080108bc */
[--C-:B------:R-:W-:Y:S01]  /*84c0*/  FFMA.FTZ R191, R191, UR18, -R188.reuse ;  /* 0x00000012bfbf7c23 */ /* 0x100fe200080108bc */
[----:B------:R-:W-:Y:S01]  /*84d0*/  FFMA.FTZ R248, R189, UR18, -R188 ;  /* 0x00000012bdf87c23 */ /* 0x000fe200080108bc */
[----:B------:R-:W-:Y:S01]  /*84e0*/  FADD.FTZ R177, R178, R177 ;  /* 0x000000b1b2b17221 */ /* 0x000fe20000010000 */
[----:B------:R-:W-:-:S02]  /*84f0*/  LEA R247, P0, R196, UR14, 0x1 ;  /* 0x0000000ec4f77c11 */ /* 0x000fc4000f8008ff */
[----:B------:R-:W-:Y:S02]  /*8500*/  MUFU.EX2 R179, R179 ;  /* 0x000000b300b37308 */ /* 0x000fe40000000800 */
[----:B------:R-:W-:-:S06]  /*8510*/  LEA.HI.X R246, R196, UR15, R165, 0x1, P0 ;  /* 0x0000000fc4f67c11 */ /* 0x000fcc00080f0ca5 */
        /* <DEDUP_REMOVED lines=108> */
[C---:B----4-:R-:W-:Y:S06]  /*8be0*/  HMMA.16816.F32 R84, R4.reuse, R12, R84 ;  /* 0x0000000c0454723c */ /* 0x050fec0000001854 */
        /* <DEDUP_REMOVED lines=13> */
[----:B------:R-:W4:Y:S05]  /*8cc0*/  LDSM.16.MT88.4 R16, [R222+0x11000] ;  /* 0x01100000de10783b */ /* 0x000f2a0000004200 */
[C---:B---3--:R-:W-:Y:S06]  /*8cd0*/  HMMA.16816.F32 R116, R4.reuse, R12, R116 ;  /* 0x0000000c0474723c */ /* 0x048fec0000001874 */
[C---:B------:R-:W-:Y:S01]  /*8ce0*/  HMMA.16816.F32 R120, R4.reuse, R14, R120 ;  /* 0x0000000e0478723c */ /* 0x040fe20000001878 */
[----:B------:R-:W3:Y:S05]  /*8cf0*/  LDSM.16.MT88.4 R12, [R220+0x11000] ;  /* 0x01100000dc0c783b */ /* 0x000eea0000004200 */
[C---:B------:R-:W-:Y:S06]  /*8d00*/  HMMA.16816.F32 R124, R4.reuse, R24, R124 ;  /* 0x00000018047c723c */ /* 0x040fec000000187c */
[----:B------:R-:W-:Y:S01]  /*8d10*/  HMMA.16816.F32 R128, R4, R26, R128 ;  /* 0x0000001a0480723c */ /* 0x000fe20000001880 */
[----:B------:R-:W3:Y:S06]  /*8d20*/  LDSM.16.MT88.4 R24, [R224+0x13000] ;  /* 0x01300000e018783b */ /* 0x000eec0000004200 */
        /* <DEDUP_REMOVED lines=12> */
[----:B-----5:R-:W-:Y:S01]  /*8df0*/  FADD.FTZ R184, R199, R184 ;  /* 0x000000b8c7b87221 */ /* 0x020fe20000010000 */
        /* <DEDUP_REMOVED lines=48> */
[----:B------:R-:W-:Y:S05]  /*9100*/  LDSM.16.MT88.4 R24, [R224+0x13800] ;  /* 0x01380000e018783b */ /* 0x000fea0000004200 */
[C---:B-1----:R-:W-:Y:S06]  /*9110*/  HMMA.16816.F32 R124, R4.reuse, R20, R124 ;  /* 0x00000014047c723c */ /* 0x042fec000000187c */
        /* <DEDUP_REMOVED lines=42> */
[C---:B-----5:R-:W-:Y:S06]  /*93c0*/  HMMA.16816.F32 R100, R4.reuse, R20, R100 ;  /* 0x000000140464723c */ /* 0x060fec0000001864 */
        /* <DEDUP_REMOVED lines=89> */
.L_x_6521:
[----:B------:R-:W-:-:S04]  /*9960*/  ULEA UR4, -UR6, URZ, 0x6 ;  /* 0x0000003f06047291 */ /* 0x000fc8000f8e313f */
[----:B------:R-:W-:Y:S02]  /*9970*/  USHF.R.S32.HI UR7, URZ, 0x1f, UR4 ;  /* 0x0000001f3f077899 */ /* 0x000fe40008011404 */
[----:B------:R-:W-:-:S04]  /*9980*/  MOV R4, UR4 ;  /* 0x0000000400047c02 */ /* 0x000fc80008000f00 */
[----:B------:R-:W-:-:S07]  /*9990*/  MOV R0, UR7 ;  /* 0x0000000700007c02 */ /* 0x000fce0008000f00 */
.L_x_6522:
        /* <DEDUP_REMOVED lines=104> */
[----:B------:R1:W-:Y:S01]  /*a020*/  @!P5 LDGSTS.E.BYPASS.LTC128B.128 [R234+0x11000], desc[UR26][R20.64] ;  /* 0x1100000014eadfae */ /* 0x0003e2000b901d5a */
        /* <DEDUP_REMOVED lines=20> */
[----:B------:R-:W-:Y:S03]  /*a170*/  @P2 STS.128 [R234+0x17000], RZ ;  /* 0x017000ffea002388 */ /* 0x000fe60000000c00 */
[C---:B------:R-:W-:Y:S01]  /*a180*/  ISETP.GE.AND P1, PT, R0.reuse, R240, PT ;  /* 0x000000f00000720c */ /* 0x040fe20003f26270 */
[----:B------:R-:W-:Y:S01]  /*a190*/  @!PT LDS RZ, [RZ] ;  /* 0x00000000fffff984 */ /* 0x000fe20000000800 */
[----:B------:R-:W-:Y:S01]  /*a1a0*/  @!PT LDS RZ, [RZ] ;  /* 0x00000000fffff984 */ /* 0x000fe20000000800 */
[----:B------:R-:W-:Y:S01]  /*a1b0*/  @!PT LDS RZ, [RZ] ;  /* 0x00000000fffff984 */ /* 0x000fe20000000800 */
[----:B------:R-:W-:Y:S01]  /*a1c0*/  @!P2 LDGSTS.E.BYPASS.LTC128B.128 [R234+0x17000], desc[UR26][R28.64+0x180] ;  /* 0x170001801ceaafae */ /* 0x000fe2000b901d5a */
[C---:B------:R-:W-:Y:S02]  /*a1d0*/  ISETP.GE.AND P0, PT, R0.reuse, R235, PT ;  /* 0x000000eb0000720c */ /* 0x040fe40003f06270 */
[C---:B------:R-:W-:Y:S01]  /*a1e0*/  ISETP.LT.OR P1, PT, R0.reuse, R241, P1 ;  /* 0x000000f10000720c */ /* 0x040fe20000f21670 */
[----:B------:R-:W-:Y:S01]  /*a1f0*/  @P5 STS.128 [R234+0x11800], RZ ;  /* 0x011800ffea005388 */ /* 0x000fe20000000c00 */
[----:B------:R-:W-:-:S03]  /*a200*/  ISETP.LT.OR P0, PT, R0, R238, P0 ;  /* 0x000000ee0000720c */ /* 0x000fc60000701670 */
        /* <DEDUP_REMOVED lines=22> */
[----:B------:R-:W5:Y:S01]  /*a370*/  LDSM.16.M88.4 R4, [R229+0x9000] ;  /* 0x00900000e504783b */ /* 0x000f620000000200 */
[----:B--2---:R-:W-:-:S03]  /*a380*/  IMAD.MOV.U32 R166, RZ, RZ, R198 ;  /* 0x000000ffffa67224 */ /* 0x004fc600078e00c6 */
[----:B------:R-:W-:Y:S01]  /*a390*/  LDSM.16.M88.4 R28, [R228] ;  /* 0x00000000e41c783b */ /* 0x000fe20000000200 */
[----:B------:R-:W-:-:S03]  /*a3a0*/  IMAD.MOV.U32 R167, RZ, RZ, R199 ;  /* 0x000000ffffa77224 */ /* 0x000fc600078e00c7 */
[----:B------:R-:W-:Y:S04]  /*a3b0*/  LDSM.16.M88.4 R172, [R227] ;  /* 0x00000000e3ac783b */ /* 0x000fe80000000200 */
[----:B---3--:R-:W2:Y:S04]  /*a3c0*/  LDSM.16.M88.4 R32, [R229+0x9800] ;  /* 0x00980000e520783b */ /* 0x008ea80000000200 */
[----:B------:R-:W3:Y:S04]  /*a3d0*/  LDSM.16.M88.4 R168, [R217] ;  /* 0x00000000d9a8783b */ /* 0x000ee80000000200 */
[----:B------:R-:W3:Y:S04]  /*a3e0*/  LDSM.16.M88.4 R192, [R219] ;  /* 0x00000000dbc0783b */ /* 0x000ee80000000200 */
[----:B------:R-:W3:Y:S04]  /*a3f0*/  LDSM.16.M88.4 R188, [R218] ;  /* 0x00000000dabc783b */ /* 0x000ee80000000200 */
[----:B------:R-:W-:Y:S01]  /*a400*/  LDSM.16.M88.4 R176, [R223+0x8000] ;  /* 0x00800000dfb0783b */ /* 0x000fe20000000200 */
[C---:B-1----:R-:W-:Y:S03]  /*a410*/  HMMA.16816.F32 R24, R180.reuse, R20, RZ ;  /* 0x00000014b418723c */ /* 0x042fe600000018ff */
[----:B------:R-:W0:Y:S03]  /*a420*/  LDGDEPBAR ;  /* 0x00000000000079af */ /* 0x000e260000000000 */
[C---:B------:R-:W-:Y:S06]  /*a430*/  HMMA.16816.F32 R20, R180.reuse, R22, RZ ;  /* 0x00000016b414723c */ /* 0x040fec00000018ff */
        /* <DEDUP_REMOVED lines=32> */
[----:B------:R-:W4:Y:S01]  /*a640*/  LDSM.16.M88.4 R192, [R229+0xa000] ;  /* 0x00a00000e5c0783b */ /* 0x000f220000000200 */
        /* <DEDUP_REMOVED lines=12> */
[----:B------:R-:W3:Y:S01]  /*a710*/  LDSM.16.M88.4 R168, [R215] ;  /* 0x00000000d7a8783b */ /* 0x000ee20000000200 */
[C---:B----4-:R-:W-:Y:S06]  /*a720*/  HMMA.16816.F32 R24, R32.reuse, R192, R24 ;  /* 0x000000c02018723c */ /* 0x050fec0000001818 */
[C---:B------:R-:W-:Y:S01]  /*a730*/  HMMA.16816.F32 R20, R32.reuse, R194, R20 ;  /* 0x000000c22014723c */ /* 0x040fe20000001814 */
[----:B------:R-:W4:Y:S05]  /*a740*/  LDSM.16.M88.4 R192, [R214] ;  /* 0x00000000d6c0783b */ /* 0x000f2a0000000200 */
[C---:B-----5:R-:W-:Y:S06]  /*a750*/  HMMA.16816.F32 R16, R32.reuse, R188, R16 ;  /* 0x000000bc2010723c */ /* 0x060fec0000001810 */
[C---:B------:R-:W-:Y:S01]  /*a760*/  HMMA.16816.F32 R12, R32.reuse, R190, R12 ;  /* 0x000000be200c723c */ /* 0x040fe2000000180c */
[----:B------:R-:W5:Y:S05]  /*a770*/  LDSM.16.M88.4 R188, [R213] ;  /* 0x00000000d5bc783b */ /* 0x000f6a0000000200 */
[C---:B-1----:R-:W-:Y:S06]  /*a780*/  HMMA.16816.F32 R8, R32.reuse, R176, R8 ;  /* 0x000000b02008723c */ /* 0x042fec0000001808 */
[C---:B------:R-:W-:Y:S01]  /*a790*/  HMMA.16816.F32 R4, R32.reuse, R178, R4 ;  /* 0x000000b22004723c */ /* 0x040fe20000001804 */
[----:B------:R-:W1:Y:S05]  /*a7a0*/  LDSM.16.M88.4 R176, [R212] ;  /* 0x00000000d4b0783b */ /* 0x000e6a0000000200 */
        /* <DEDUP_REMOVED lines=9> */
[----:B------:R-:W4:Y:S05]  /*a840*/  LDSM.16.M88.4 R192, [R223+0xb000] ;  /* 0x00b00000dfc0783b */ /* 0x000f2a0000000200 */
[C---:B-----5:R-:W-:Y:S06]  /*a850*/  HMMA.16816.F32 R8, R28.reuse, R188, R8 ;  /* 0x000000bc1c08723c */ /* 0x060fec0000001808 */
[C---:B------:R-:W-:Y:S01]  /*a860*/  HMMA.16816.F32 R4, R28.reuse, R190, R4 ;  /* 0x000000be1c04723c */ /* 0x040fe20000001804 */
[----:B------:R-:W-:Y:S05]  /*a870*/  LDSM.16.M88.4 R188, [R225+0x2000] ;  /* 0x00200000e1bc783b */ /* 0x000fea0000000200 */
[C---:B-1----:R-:W-:Y:S06]  /*a880*/  HMMA.16816.F32 R184, R28.reuse, R176, R184 ;  /* 0x000000b01cb8723c */ /* 0x042fec00000018b8 */
[----:B------:R-:W-:Y:S01]  /*a890*/  HMMA.16816.F32 R180, R28, R178, R180 ;  /* 0x000000b21cb4723c */ /* 0x000fe200000018b4 */
[----:B------:R-:W1:Y:S04]  /*a8a0*/  LDSM.16.M88.4 R176, [R223+0xb800] ;  /* 0x00b80000dfb0783b */ /* 0x000e680000000200 */
[----:B------:R-:W5:Y:S01]  /*a8b0*/  LDSM.16.M88.4 R28, [R216+0x2000] ;  /* 0x00200000d81c783b */ /* 0x000f620000000200 */
        /* <DEDUP_REMOVED lines=9> */
[C---:B-1----:R-:W-:Y:S06]  /*a950*/  HMMA.16816.F32 R184, R32.reuse, R176, R184 ;  /* 0x000000b020b8723c */ /* 0x042fec00000018b8 */
[----:B------:R-:W-:Y:S01]  /*a960*/  HMMA.16816.F32 R180, R32, R178, R180 ;  /* 0x000000b220b4723c */ /* 0x000fe200000018b4 */
[----:B------:R-:W-:Y:S04]  /*a970*/  LDSM.16.M88.4 R32, [R229+0xc000] ;  /* 0x00c00000e520783b */ /* 0x000fe80000000200 */
[----:B------:R-:W-:Y:S01]  /*a980*/  LDSM.16.M88.4 R176, [R229+0xc800] ;  /* 0x00c80000e5b0783b */ /* 0x000fe20000000200 */
[C---:B-----5:R-:W-:Y:S06]  /*a990*/  HMMA.16816.F32 R24, R188.reuse, R28, R24 ;  /* 0x0000001cbc18723c */ /* 0x060fec0000001818 */
        /* <DEDUP_REMOVED lines=37> */
[----:B------:R-:W2:Y:S01]  /*abf0*/  LDSM.16.M88.4 R32, [R216+0x4000] ;  /* 0x00400000d820783b */ /* 0x000ea20000000200 */
[C---:B---3--:R-:W-:Y:S06]  /*ac00*/  HMMA.16816.F32 R24, R168.reuse, R28, R24 ;  /* 0x0000001ca818723c */ /* 0x048fec0000001818 */
[C---:B------:R-:W-:Y:S01]  /*ac10*/  HMMA.16816.F32 R20, R168.reuse, R30, R20 ;  /* 0x0000001ea814723c */ /* 0x040fe20000001814 */
[----:B------:R-:W3:Y:S05]  /*ac20*/  LDSM.16.M88.4 R28, [R216+0x4800] ;  /* 0x00480000d81c783b */ /* 0x000eea0000000200 */
[C---:B-1----:R-:W-:Y:S06]  /*ac30*/  HMMA.16816.F32 R16, R168.reuse, R192, R16 ;  /* 0x000000c0a810723c */ /* 0x042fec0000001810 */
[C---:B------:R-:W-:Y:S01]  /*ac40*/  HMMA.16816.F32 R12, R168.reuse, R194, R12 ;  /* 0x000000c2a80c723c */ /* 0x040fe2000000180c */
[----:B------:R-:W-:Y:S05]  /*ac50*/  LDSM.16.M88.4 R192, [R230+0x6000] ;  /* 0x00600000e6c0783b */ /* 0x000fea0000000200 */
[C---:B-----5:R-:W-:Y:S06]  /*ac60*/  HMMA.16816.F32 R8, R168.reuse, R188, R8 ;  /* 0x000000bca808723c */ /* 0x060fec0000001808 */
[C---:B------:R-:W-:Y:S01]  /*ac70*/  HMMA.16816.F32 R4, R168.reuse, R190, R4 ;  /* 0x000000bea804723c */ /* 0x040fe20000001804 */
[----:B------:R-:W1:Y:S05]  /*ac80*/  LDSM.16.M88.4 R188, [R216+0x5000] ;  /* 0x00500000d8bc783b */ /* 0x000e6a0000000200 */
[C---:B----4-:R-:W-:Y:S06]  /*ac90*/  HMMA.16816.F32 R184, R168.reuse, R176, R184 ;  /* 0x000000b0a8b8723c */ /* 0x050fec00000018b8 */
[----:B------:R-:W-:Y:S01]  /*aca0*/  HMMA.16816.F32 R180, R168, R178, R180 ;  /* 0x000000b2a8b4723c */ /* 0x000fe200000018b4 */
[----:B------:R-:W4:Y:S04]  /*acb0*/  LDSM.16.M88.4 R176, [R216+0x5800] ;  /* 0x00580000d8b0783b */ /* 0x000f280000000200 */
        /* <DEDUP_REMOVED lines=10> */
[C---:B----4-:R-:W-:Y:S06]  /*ad60*/  HMMA.16816.F32 R184, R172.reuse, R176, R184 ;  /* 0x000000b0acb8723c */ /* 0x050fec00000018b8 */
[----:B------:R-:W-:Y:S01]  /*ad70*/  HMMA.16816.F32 R180, R172, R178, R180 ;  /* 0x000000b2acb4723c */ /* 0x000fe200000018b4 */
[----:B------:R-:W-:Y:S04]  /*ad80*/  LDSM.16.M88.4 R176, [R228+0x6000] ;  /* 0x00600000e4b0783b */ /* 0x000fe80000000200 */
[----:B------:R-:W4:Y:S01]  /*ad90*/  LDSM.16.M88.4 R172, [R207] ;  /* 0x00000000cfac783b */ /* 0x000f220000000200 */
[C---:B-----5:R-:W-:Y:S06]  /*ada0*/  HMMA.16816.F32 R24, R192.reuse, R168, R24 ;  /* 0x000000a8c018723c */ /* 0x060fec0000001818 */
[C---:B------:R-:W-:Y:S01]  /*adb0*/  HMMA.16816.F32 R20, R192.reuse, R170, R20 ;  /* 0x000000aac014723c */ /* 0x040fe20000001814 */
[----:B------:R-:W5:Y:S05]  /*adc0*/  LDSM.16.M88.4 R168, [R206] ;  /* 0x00000000cea8783b */ /* 0x000f6a0000000200 */
[C---:B--2---:R-:W-:Y:S06]  /*add0*/  HMMA.16816.F32 R16, R192.reuse, R32, R16 ;  /* 0x00000020c010723c */ /* 0x044fec0000001810 */
[C---:B------:R-:W-:Y:S01]  /*ade0*/  HMMA.16816.F32 R12, R192.reuse, R34, R12 ;  /* 0x00000022c00c723c */ /* 0x040fe2000000180c */
[----:B------:R-:W2:Y:S05]  /*adf0*/  LDSM.16.M88.4 R32, [R205] ;  /* 0x00000000cd20783b */ /* 0x000eaa0000000200 */
[C---:B---3--:R-:W-:Y:S06]  /*ae00*/  HMMA.16816.F32 R8, R192.reuse, R28, R8 ;  /* 0x0000001cc008723c */ /* 0x048fec0000001808 */
[C---:B------:R-:W-:Y:S01]  /*ae10*/  HMMA.16816.F32 R4, R192.reuse, R30, R4 ;  /* 0x0000001ec004723c */ /* 0x040fe20000001804 */
[----:B------:R-:W3:Y:S05]  /*ae20*/  LDSM.16.M88.4 R28, [R204] ;  /* 0x00000000cc1c783b */ /* 0x000eea0000000200 */
[C---:B-1----:R-:W-:Y:S06]  /*ae30*/  HMMA.16816.F32 R184, R192.reuse, R188, R184 ;  /* 0x000000bcc0b8723c */ /* 0x042fec00000018b8 */
[----:B------:R-:W-:Y:S01]  /*ae40*/  HMMA.16816.F32 R180, R192, R190, R180 ;  /* 0x000000bec0b4723c */ /* 0x000fe200000018b4 */
[----:B------:R-:W-:Y:S04]  /*ae50*/  LDSM.16.M88.4 R188, [R226+0x6000] ;  /* 0x00600000e2bc783b */ /* 0x000fe80000000200 */
[----:B------:R-:W-:Y:S01]  /*ae60*/  LDSM.16.M88.4 R192, [R216+0x7000] ;  /* 0x00700000d8c0783b */ /* 0x000fe20000000200 */
[C---:B----4-:R-:W-:Y:S06]  /*ae70*/  HMMA.16816.F32 R24, R176.reuse, R172, R24 ;  /* 0x000000acb018723c */ /* 0x050fec0000001818 */
[C---:B------:R-:W-:Y:S01]  /*ae80*/  HMMA.16816.F32 R20, R176.reuse, R174, R20 ;  /* 0x000000aeb014723c */ /* 0x040fe20000001814 */
[----:B------:R-:W1:Y:S05]  /*ae90*/  LDSM.16.M88.4 R172, [R223+0xe000] ;  /* 0x00e00000dfac783b */ /* 0x000e6a0000000200 */
[C---:B-----5:R-:W-:Y:S06]  /*aea0*/  HMMA.16816.F32 R16, R176.reuse, R168, R16 ;  /* 0x000000a8b010723c */ /* 0x060fec0000001810 */
        /* <DEDUP_REMOVED lines=16> */
[----:B------:R-:W-:Y:S01]  /*afb0*/  HMMA.16816.F32 R4, R188, R34, R4 ;  /* 0x00000022bc04723c */ /* 0x000fe20000001804 */
[----:B------:R-:W2:Y:S01]  /*afc0*/  LDSM.16.M88.4 R32, [R216+0x7800] ;  /* 0x00780000d820783b */ /* 0x000ea20000000200 */
[----:B------:R-:W-:-:S04]  /*afd0*/  DEPBAR.LE SB0, 0x0 ;  /* 0x000080000000791a */ /* 0x000fc80000000000 */
[C---:B---3--:R-:W-:Y:S06]  /*afe0*/  HMMA.16816.F32 R24, R176.reuse, R28, R24 ;  /* 0x0000001cb018723c */ /* 0x048fec0000001818 */
[----:B------:R-:W-:Y:S01]  /*aff0*/  HMMA.16816.F32 R20, R176, R30, R20 ;  /* 0x0000001eb014723c */ /* 0x000fe20000001814 */
[--C-:B------:R-:W-:Y:S02]  /*b000*/  IMAD.IADD R29, R242, 0x1, -R0.reuse ;  /* 0x00000001f21d7824 */ /* 0x100fe400078e0a00 */
[----:B------:R-:W-:-:S03]  /*b010*/  IMAD.IADD R28, R239, 0x1, -R0 ;  /* 0x00000001ef1c7824 */ /* 0x000fc600078e0a00 */
[----:B------:R-:W-:Y:S01]  /*b020*/  IABS R29, R29 ;  /* 0x0000001d001d7213 */ /* 0x000fe20000000000 */
[----:B------:R-:W-:Y:S01]  /*b030*/  HMMA.16816.F32 R8, R176, R192, R8 ;  /* 0x000000c0b008723c */ /* 0x000fe20000001808 */
[----:B------:R-:W-:-:S03]  /*b040*/  IABS R28, R28 ;  /* 0x0000001c001c7213 */ /* 0x000fc60000000000 */
[----:B------:R-:W-:Y:S02]  /*b050*/  IMAD.MOV.U32 R31, RZ, RZ, R29 ;  /* 0x000000ffff1f7224 */ /* 0x000fe400078e001d */
[----:B------:R-:W-:Y:S01]  /*b060*/  IMAD.MOV.U32 R29, RZ, RZ, R28 ;  /* 0x000000ffff1d7224 */ /* 0x000fe200078e001c */
[C---:B-1----:R-:W-:Y:S04]  /*b070*/  HMMA.16816.F32 R16, R176.reuse, R168, R16 ;  /* 0x000000a8b010723c */ /* 0x042fe80000001810 */
[----:B------:R-:W-:Y:S01]  /*b080*/  FMUL.FTZ R2, R24, UR32 ;  /* 0x0000002018027c20 */ /* 0x000fe20008410000 */
[----:B------:R-:W-:Y:S01]  /*b090*/  FMUL.FTZ R24, R26, UR32 ;  /* 0x000000201a187c20 */ /* 0x000fe20008410000 */
[----:B------:R-:W-:Y:S02]  /*b0a0*/  VIADD R26, R0, 0x1 ;  /* 0x00000001001a7836 */ /* 0x000fe40000000000 */
[----:B------:R-:W-:Y:S01]  /*b0b0*/  FMUL.FTZ R25, R25, UR32 ;  /* 0x0000002019197c20 */ /* 0x000fe20008410000 */
[----:B------:R-:W-:Y:S01]  /*b0c0*/  I2FP.F32.S32 R29, R29 ;  /* 0x0000001d001d7245 */ /* 0x000fe20000201400 */
[----:B------:R-:W-:Y:S01]  /*b0d0*/  FMUL.FTZ R27, R27, UR32 ;  /* 0x000000201b1b7c20 */ /* 0x000fe20008410000 */
[----:B------:R-:W1:Y:S01]  /*b0e0*/  MUFU.TANH R2, R2 ;  /* 0x0000000200027308 */ /* 0x000e620000002400 */
[----:B------:R-:W-:Y:S01]  /*b0f0*/  IMAD.IADD R30, R242, 0x1, -R26 ;  /* 0x00000001f21e7824 */ /* 0x000fe200078e0a1a */
[----:B------:R-:W-:Y:S01]  /*b100*/  ISETP.GE.AND P6, PT, R26, R240, PT ;  /* 0x000000f01a00720c */ /* 0x000fe20003fc6270 */
[----:B------:R-:W-:Y:S01]  /*b110*/  FMUL.FTZ R20, R20, UR32 ;  /* 0x0000002014147c20 */ /* 0x000fe20008410000 */
[----:B------:R-:W-:Y:S01]  /*b120*/  FMUL.FTZ R22, R22, UR32 ;  /* 0x0000002016167c20 */ /* 0x000fe20008410000 */
[----:B------:R-:W-:Y:S01]  /*b130*/  FMUL.FTZ R21, R21, UR32 ;  /* 0x0000002015157c20 */ /* 0x000fe20008410000 */
[----:B------:R-:W-:Y:S01]  /*b140*/  IABS R30, R30 ;  /* 0x0000001e001e7213 */ /* 0x000fe20000000000 */
[----:B------:R-:W-:Y:S01]  /*b150*/  FMUL.FTZ R23, R23, UR32 ;  /* 0x0000002017177c20 */ /* 0x000fe20008410000 */
[----:B------:R-:W3:Y:S01]  /*b160*/  MUFU.TANH R24, R24 ;  /* 0x0000001800187308 */ /* 0x000ee20000002400 */
[----:B------:R-:W-:Y:S01]  /*b170*/  ISETP.LT.OR P6, PT, R26, R241, P6 ;  /* 0x000000f11a00720c */ /* 0x000fe200037c1670 */
[C---:B------:R-:W-:Y:S01]  /*b180*/  HMMA.16816.F32 R12, R176.reuse, R170, R12 ;  /* 0x000000aab00c723c */ /* 0x040fe2000000180c */
[----:B------:R-:W-:Y:S01]  /*b190*/  IMAD.MOV.U32 R28, RZ, RZ, R30 ;  /* 0x000000ffff1c7224 */ /* 0x000fe200078e001e */
[----:B------:R-:W-:Y:S01]  /*b1a0*/  I2FP.F32.S32 R30, R31 ;  /* 0x0000001f001e7245 */ /* 0x000fe20000201400 */
[----:B------:R-:W-:Y:S01]  /*b1b0*/  FMUL.FTZ R8, R8, UR32 ;  /* 0x0000002008087c20 */ /* 0x000fe20008410000 */
[----:B------:R-:W-:Y:S01]  /*b1c0*/  FMUL.FTZ R16, R16, UR32 ;  /* 0x0000002010107c20 */ /* 0x000fe20008410000 */
[----:B------:R-:W-:Y:S01]  /*b1d0*/  FMUL.FTZ R19, R19, UR32 ;  /* 0x0000002013137c20 */ /* 0x000fe20008410000 */
[----:B------:R-:W4:Y:S01]  /*b1e0*/  MUFU.TANH R25, R25 ;  /* 0x0000001900197308 */ /* 0x000f220000002400 */
[----:B------:R-:W-:Y:S01]  /*b1f0*/  I2FP.F32.S32 R28, R28 ;  /* 0x0000001c001c7245 */ /* 0x000fe20000201400 */
[----:B-1----:R-:W-:Y:S01]  /*b200*/  FFMA.FTZ R2, R30, -UR23, R2 ;  /* 0x800000171e027c23 */ /* 0x002fe20008010002 */
[----:B------:R-:W-:Y:S01]  /*b210*/  HMMA.16816.F32 R4, R176, R194, R4 ;  /* 0x000000c2b004723c */ /* 0x000fe20000001804 */
[----:B------:R-:W-:Y:S01]  /*b220*/  FMUL.FTZ R10, R10, UR32 ;  /* 0x000000200a0a7c20 */ /* 0x000fe20008410000 */
[----:B------:R-:W-:-:S02]  /*b230*/  FMUL.FTZ R11, R11, UR32 ;  /* 0x000000200b0b7c20 */ /* 0x000fc40008410000 */
[----:B------:R-:W-:Y:S01]  /*b240*/  FSEL R31, R2, -INF , !P1 ;  /* 0xff800000021f7808 */ /* 0x000fe20004800000 */
[----:B------:R-:W-:Y:S01]  /*b250*/  MUFU.TANH R27, R27 ;  /* 0x0000001b001b7308 */ /* 0x000fe20000002400 */
[----:B---3--:R-:W-:Y:S01]  /*b260*/  FFMA.FTZ R29, R29, -UR23, R24 ;  /* 0x800000171d1d7c23 */ /* 0x008fe20008010018 */
[-C--:B------:R-:W-:Y:S01]  /*b270*/  ISETP.GE.AND P1, PT, R26, R235.reuse, PT ;  /* 0x000000eb1a00720c */ /* 0x080fe20003f26270 */
[----:B------:R-:W-:Y:S01]  /*b280*/  VIADD R24, R0, 0x9 ;  /* 0x0000000900187836 */ /* 0x000fe20000000000 */
[C---:B------:R-:W-:Y:S02]  /*b290*/  HMMA.16816.F32 R184, R188.reuse, R172, R184 ;  /* 0x000000acbcb8723c */ /* 0x040fe400000018b8 */
[----:B------:R-:W-:Y:S01]  /*b2a0*/  FSEL R2, R29, -INF , !P0 ;  /* 0xff8000001d027808 */ /* 0x000fe20004000000 */
[----:B------:R-:W-:Y:S01]  /*b2b0*/  IMAD.IADD R30, R242, 0x1, -R24 ;  /* 0x00000001f21e7824 */ /* 0x000fe200078e0a18 */
[----:B------:R-:W-:Y:S01]  /*b2c0*/  MUFU.TANH R20, R20 ;  /* 0x0000001400147308 */ /* 0x000fe20000002400 */
[----:B----4-:R-:W-:Y:S01]  /*b2d0*/  FFMA.FTZ R28, R28, -UR23, R25 ;  /* 0x800000171c1c7c23 */ /* 0x010fe20008010019 */
[----:B------:R-:W-:Y:S01]  /*b2e0*/  VIADD R25, R0, 0x8 ;  /* 0x0000000800197836 */ /* 0x000fe20000000000 */
[----:B------:R-:W-:Y:S01]  /*b2f0*/  ISETP.LT.OR P1, PT, R26, R238, P1 ;  /* 0x000000ee1a00720c */ /* 0x000fe20000f21670 */
[----:B------:R-:W-:Y:S01]  /*b300*/  IMAD.IADD R26, R239, 0x1, -R26 ;  /* 0x00000001ef1a7824 */ /* 0x000fe200078e0a1a */
[----:B------:R-:W-:Y:S01]  /*b310*/  IABS R30, R30 ;  /* 0x0000001e001e7213 */ /* 0x000fe20000000000 */
[----:B------:R-:W-:Y:S01]  /*b320*/  FMUL.FTZ R14, R14, UR32 ;  /* 0x000000200e0e7c20 */ /* 0x000fe20008410000 */
[----:B------:R-:W-:Y:S01]  /*b330*/  FSEL R29, R28, -INF , !P6 ;  /* 0xff8000001c1d7808 */ /* 0x000fe20007000000 */
[----:B------:R-:W1:Y:S01]  /*b340*/  MUFU.TANH R21, R21 ;  /* 0x0000001500157308 */ /* 0x000e620000002400 */
[----:B------:R-:W-:Y:S01]  /*b350*/  ISETP.GE.AND P0, PT, R25, R240, PT ;  /* 0x000000f01900720c */ /* 0x000fe20003f06270 */
[----:B------:R-:W-:Y:S01]  /*b360*/  FMUL.FTZ R13, R13, UR32 ;  /* 0x000000200d0d7c20 */ /* 0x000fe20008410000 */
[----:B------:R-:W-:Y:S01]  /*b370*/  ISETP.GE.AND P6, PT, R25, R235, PT ;  /* 0x000000eb1900720c */ /* 0x000fe20003fc6270 */
[----:B------:R-:W-:Y:S01]  /*b380*/  FMUL.FTZ R15, R15, UR32 ;  /* 0x000000200f0f7c20 */ /* 0x000fe20008410000 */
[C---:B------:R-:W-:Y:S01]  /*b390*/  ISETP.LT.OR P0, PT, R25.reuse, R241, P0 ;  /* 0x000000f11900720c */ /* 0x040fe20000701670 */
[----:B------:R-:W-:Y:S01]  /*b3a0*/  HMMA.16816.F32 R180, R188, R174, R180 ;  /* 0x000000aebcb4723c */ /* 0x000fe200000018b4 */
[----:B------:R-:W-:Y:S01]  /*b3b0*/  ISETP.LT.OR P6, PT, R25, R238, P6 ;  /* 0x000000ee1900720c */ /* 0x000fe200037c1670 */
[----:B------:R3:W4:Y:S01]  /*b3c0*/  MUFU.TANH R28, R22 ;  /* 0x00000016001c7308 */ /* 0x0007220000002400 */
[----:B------:R-:W-:Y:S01]  /*b3d0*/  IABS R26, R26 ;  /* 0x0000001a001a7213 */ /* 0x000fe20000000000 */
[----:B------:R-:W-:Y:S01]  /*b3e0*/  FMUL.FTZ R6, R6, UR32 ;  /* 0x0000002006067c20 */ /* 0x000fe20008410000 */
[----:B------:R-:W-:Y:S01]  /*b3f0*/  I2FP.F32.S32 R30, R30 ;  /* 0x0000001e001e7245 */ /* 0x000fe20000201400 */
[----:B--2---:R-:W-:Y:S01]  /*b400*/  HMMA.16816.F32 R184, R176, R32, R184 ;  /* 0x00000020b0b8723c */ /* 0x004fe200000018b8 */
[----:B------:R-:W-:Y:S01]  /*b410*/  I2FP.F32.S32 R26, R26 ;  /* 0x0000001a001a7245 */ /* 0x000fe20000201400 */
[----:B------:R-:W-:Y:S01]  /*b420*/  FMUL.FTZ R5, R5, UR32 ;  /* 0x0000002005057c20 */ /* 0x000fe20008410000 */
[----:B------:R-:W-:Y:S01]  /*b430*/  FMUL.FTZ R7, R7, UR32 ;  /* 0x0000002007077c20 */ /* 0x000fe20008410000 */
[----:B------:R-:W2:Y:S01]  /*b440*/  MUFU.TANH R23, R23 ;  /* 0x0000001700177308 */ /* 0x000ea20000002400 */
[----:B-1----:R-:W-:Y:S01]  /*b450*/  FFMA.FTZ R30, R30, -UR23, R21 ;  /* 0x800000171e1e7c23 */ /* 0x002fe20008010015 */
[----:B------:R-:W-:Y:S01]  /*b460*/  FFMA.FTZ R26, R26, -UR23, R27 ;  /* 0x800000171a1a7c23 */ /* 0x000fe2000801001b */
[----:B------:R-:W-:-:S05]  /*b470*/  VIADD R21, R0, 0x10 ;  /* 0x0000001000157836 */ /* 0x000fca0000000000 */
[----:B------:R-:W1:Y:S01]  /*b480*/  MUFU.TANH R16, R16 ;  /* 0x0000001000107308 */ /* 0x000e620000002400 */
[--C-:B---3--:R-:W-:Y:S02]  /*b490*/  IMAD.IADD R22, R242, 0x1, -R25.reuse ;  /* 0x00000001f2167824 */ /* 0x108fe400078e0a19 */
[----:B------:R-:W-:-:S03]  /*b4a0*/  IMAD.IADD R25, R239, 0x1, -R25 ;  /* 0x00000001ef197824 */ /* 0x000fc600078e0a19 */
[----:B------:R-:W-:Y:S01]  /*b4b0*/  IABS R22, R22 ;  /* 0x0000001600167213 */ /* 0x000fe20000000000 */
[----:B------:R-:W-:Y:S01]  /*b4c0*/  HMMA.16816.F32 R32, R176, R34, R180 ;  /* 0x00000022b020723c */ /* 0x000fe200000018b4 */
[----:B------:R-:W-:Y:S01]  /*b4d0*/  IABS R25, R25 ;  /* 0x0000001900197213 */ /* 0x000fe20000000000 */
[----:B------:R-:W-:Y:S01]  /*b4e0*/  MUFU.TANH R19, R19 ;  /* 0x0000001300137308 */ /* 0x000fe20000002400 */
[----:B------:R-:W-:Y:S02]  /*b4f0*/  I2FP.F32.S32 R22, R22 ;  /* 0x0000001600167245 */ /* 0x000fe40000201400 */
[----:B------:R-:W-:Y:S01]  /*b500*/  I2FP.F32.S32 R25, R25 ;  /* 0x0000001900197245 */ /* 0x000fe20000201400 */
[----:B------:R-:W-:Y:S01]  /*b510*/  FMUL.FTZ R184, R184, UR32 ;  /* 0x00000020b8b87c20 */ /* 0x000fe20008410000 */
[----:B------:R-:W-:Y:S01]  /*b520*/  FMUL.FTZ R185, R185, UR32 ;  /* 0x00000020b9b97c20 */ /* 0x000fe20008410000 */
[----:B------:R-:W-:Y:S01]  /*b530*/  FFMA.FTZ R20, R22, -UR23, R20 ;  /* 0x8000001716147c23 */ /* 0x000fe20008010014 */
[----:B------:R-:W-:Y:S01]  /*b540*/  FMUL.FTZ R22, R18, UR32 ;  /* 0x0000002012167c20 */ /* 0x000fe20008410000 */
[----:B----4-:R-:W-:Y:S01]  /*b550*/  FFMA.FTZ R25, R25, -UR23, R28 ;  /* 0x8000001719197c23 */ /* 0x010fe2000801001c */
[----:B------:R-:W-:Y:S01]  /*b560*/  FSEL R28, R26, -INF , !P1 ;  /* 0xff8000001a1c7808 */ /* 0x000fe20004800000 */
[----:B------:R-:W-:Y:S01]  /*b570*/  FMUL.FTZ R26, R17, UR32 ;  /* 0x00000020111a7c20 */ /* 0x000fe20008410000 */
[----:B------:R-:W-:Y:S01]  /*b580*/  ISETP.GE.AND P1, PT, R24, R240, PT ;  /* 0x000000f01800720c */ /* 0x000fe20003f26270 */
[----:B------:R-:W-:Y:S01]  /*b590*/  MUFU.TANH R13, R13 ;  /* 0x0000000d000d7308 */ /* 0x000fe20000002400 */
[----:B------:R-:W-:Y:S01]  /*b5a0*/  FSEL R170, R20, -INF , !P0 ;  /* 0xff80000014aa7808 */ /* 0x000fe20004000000 */
[----:B------:R-:W-:Y:S01]  /*b5b0*/  VIADD R20, R0, 0x11 ;  /* 0x0000001100147836 */ /* 0x000fe20000000000 */
[----:B------:R-:W-:Y:S01]  /*b5c0*/  ISETP.GE.AND P0, PT, R24, R235, PT ;  /* 0x000000eb1800720c */ /* 0x000fe20003f06270 */
[----:B------:R-:W-:Y:S01]  /*b5d0*/  FMUL.FTZ R186, R186, UR32 ;  /* 0x00000020baba7c20 */ /* 0x000fe20008410000 */
[----:B------:R-:W-:Y:S01]  /*b5e0*/  ISETP.LT.OR P1, PT, R24, R241, P1 ;  /* 0x000000f11800720c */ /* 0x000fe20000f21670 */
[----:B------:R-:W-:Y:S01]  /*b5f0*/  IMAD.IADD R17, R242, 0x1, -R20 ;  /* 0x00000001f2117824 */ /* 0x000fe200078e0a14 */
[----:B------:R-:W-:Y:S01]  /*b600*/  ISETP.LT.OR P0, PT, R24, R238, P0 ;  /* 0x000000ee1800720c */ /* 0x000fe20000701670 */
[----:B------:R-:W-:Y:S01]  /*b610*/  IMAD.IADD R24, R239, 0x1, -R24 ;  /* 0x00000001ef187824 */ /* 0x000fe200078e0a18 */
[----:B------:R-:W-:Y:S01]  /*b620*/  FSEL R18, R25, -INF , !P6 ;  /* 0xff80000019127808 */ /* 0x000fe20007000000 */
[----:B------:R-:W3:Y:S01]  /*b630*/  MUFU.TANH R22, R22 ;  /* 0x0000001600167308 */ /* 0x000ee20000002400 */
[----:B------:R-:W-:Y:S01]  /*b640*/  FSEL R30, R30, -INF , !P1 ;  /* 0xff8000001e1e7808 */ /* 0x000fe20004800000 */
[--C-:B------:R-:W-:Y:S01]  /*b650*/  IMAD.IADD R25, R242, 0x1, -R21.reuse ;  /* 0x00000001f2197824 */ /* 0x100fe200078e0a15 */
[C---:B------:R-:W-:Y:S01]  /*b660*/  ISETP.GE.AND P6, PT, R21.reuse, R240, PT ;  /* 0x000000f01500720c */ /* 0x040fe20003fc6270 */
[----:B------:R-:W-:Y:S01]  /*b670*/  FMUL.FTZ R34, R34, UR32 ;  /* 0x0000002022227c20 */ /* 0x000fe20008410000 */
[----:B------:R-:W-:Y:S01]  /*b680*/  ISETP.GE.AND P1, PT, R21, R235, PT ;  /* 0x000000eb1500720c */ /* 0x000fe20003f26270 */
[----:B------:R-:W-:Y:S01]  /*b690*/  FMUL.FTZ R187, R187, UR32 ;  /* 0x00000020bbbb7c20 */ /* 0x000fe20008410000 */
[----:B------:R-:W-:Y:S01]  /*b6a0*/  IABS R24, R24 ;  /* 0x0000001800187213 */ /* 0x000fe20000000000 */
[----:B------:R-:W4:Y:S01]  /*b6b0*/  MUFU.TANH R26, R26 ;  /* 0x0000001a001a7308 */ /* 0x000f220000002400 */
[----:B------:R-:W-:Y:S01]  /*b6c0*/  ISETP.LT.OR P6, PT, R21, R241, P6 ;  /* 0x000000f11500720c */ /* 0x000fe200037c1670 */
[----:B------:R-:W-:Y:S01]  /*b6d0*/  FMUL.FTZ R33, R33, UR32 ;  /* 0x0000002021217c20 */ /* 0x000fe20008410000 */
[----:B------:R-:W-:Y:S01]  /*b6e0*/  ISETP.LT.OR P1, PT, R21, R238, P1 ;  /* 0x000000ee1500720c */ /* 0x000fe20000f21670 */
[----:B------:R-:W-:Y:S01]  /*b6f0*/  IMAD.IADD R21, R239, 0x1, -R21 ;  /* 0x00000001ef157824 */ /* 0x000fe200078e0a15 */
[----:B------:R-:W-:Y:S01]  /*b700*/  IABS R25, R25 ;  /* 0x0000001900197213 */ /* 0x000fe20000000000 */
[----:B------:R-:W-:Y:S01]  /*b710*/  FMUL.FTZ R35, R35, UR32 ;  /* 0x0000002023237c20 */ /* 0x000fe20008410000 */
[----:B------:R-:W-:Y:S01]  /*b720*/  I2FP.F32.S32 R24, R24 ;  /* 0x0000001800187245 */ /* 0x000fe20000201400 */
[----:B------:R-:W-:Y:S01]  /*b730*/  MUFU.TANH R15, R15 ;  /* 0x0000000f000f7308 */ /* 0x000fe20000002400 */
[----:B------:R-:W-:-:S02]  /*b740*/  IABS R21, R21 ;  /* 0x0000001500157213 */ /* 0x000fc40000000000 */
[----:B------:R-:W-:Y:S01]  /*b750*/  I2FP.F32.S32 R25, R25 ;  /* 0x0000001900197245 */ /* 0x000fe20000201400 */
[----:B--2---:R-:W-:Y:S01]  /*b760*/  FFMA.FTZ R23, R24, -UR23, R23 ;  /* 0x8000001718177c23 */ /* 0x004fe20008010017 */
[----:B------:R-:W-:Y:S02]  /*b770*/  IABS R17, R17 ;  /* 0x0000001100117213 */ /* 0x000fe40000000000 */
[----:B------:R-:W-:Y:S01]  /*b780*/  I2FP.F32.S32 R21, R21 ;  /* 0x0000001500157245 */ /* 0x000fe20000201400 */
[----:B-1----:R-:W-:Y:S01]  /*b790*/  FFMA.FTZ R25, R25, -UR23, R16 ;  /* 0x8000001719197c23 */ /* 0x002fe20008010010 */
[----:B------:R-:W-:Y:S01]  /*b7a0*/  I2FP.F32.S32 R17, R17 ;  /* 0x0000001100117245 */ /* 0x000fe20000201400 */
[----:B------:R-:W-:Y:S01]  /*b7b0*/  MUFU.TANH R10, R10 ;  /* 0x0000000a000a7308 */ /* 0x000fe20000002400 */
[----:B------:R-:W-:Y:S01]  /*b7c0*/  FSEL R16, R23, -INF , !P0 ;  /* 0xff80000017107808 */ /* 0x000fe20004000000 */
[----:B---3--:R-:W-:Y:S01]  /*b7d0*/  FFMA.FTZ R22, R21, -UR23, R22 ;  /* 0x8000001715167c23 */ /* 0x008fe20008010016 */
[----:B------:R-:W-:Y:S01]  /*b7e0*/  ISETP.GE.AND P0, PT, R20, R240, PT ;  /* 0x000000f01400720c */ /* 0x000fe20003f06270 */
[----:B------:R-:W-:Y:S01]  /*b7f0*/  FMUL.FTZ R21, R12, UR32 ;  /* 0x000000200c157c20 */ /* 0x000fe20008410000 */
[----:B----4-:R-:W-:Y:S01]  /*b800*/  FFMA.FTZ R26, R17, -UR23, R26 ;  /* 0x80000017111a7c23 */ /* 0x010fe2000801001a */
[----:B------:R-:W-:Y:S01]  /*b810*/  VIADD R17, R0, 0x18 ;  /* 0x0000001800117836 */ /* 0x000fe20000000000 */
[----:B------:R-:W-:Y:S01]  /*b820*/  FSEL R27, R25, -INF , !P6 ;  /* 0xff800000191b7808 */ /* 0x000fe20007000000 */
[----:B------:R1:W-:Y:S01]  /*b830*/  MUFU.TANH R23, R14 ;  /* 0x0000000e00177308 */ /* 0x0003e20000002400 */
[----:B------:R-:W-:Y:S01]  /*b840*/  ISETP.LT.OR P0, PT, R20, R241, P0 ;  /* 0x000000f11400720c */ /* 0x000fe20000701670 */
[----:B------:R-:W-:Y:S01]  /*b850*/  VIADD R12, R0, 0x19 ;  /* 0x00000019000c7836 */ /* 0x000fe20000000000 */
[----:B------:R-:W-:-:S02]  /*b860*/  ISETP.GE.AND P6, PT, R20, R235, PT ;  /* 0x000000eb1400720c */ /* 0x000fc40003fc6270 */
[----:B------:R-:W-:Y:S01]  /*b870*/  FSEL R22, R22, -INF , !P1 ;  /* 0xff80000016167808 */ /* 0x000fe20004800000 */
[----:B------:R-:W-:Y:S01]  /*b880*/  IMAD.IADD R24, R242, 0x1, -R12 ;  /* 0x00000001f2187824 */ /* 0x000fe200078e0a0c */
[----:B------:R-:W-:Y:S01]  /*b890*/  FSEL R26, R26, -INF , !P0 ;  /* 0xff8000001a1a7808 */ /* 0x000fe20004000000 */
[----:B------:R-:W2:Y:S01]  /*b8a0*/  MUFU.TANH R21, R21 ;  /* 0x0000001500157308 */ /* 0x000ea20000002400 */
[----:B------:R-:W-:Y:S01]  /*b8b0*/  ISETP.LT.OR P6, PT, R20, R238, P6 ;  /* 0x000000ee1400720c */ /* 0x000fe200037c1670 */
[----:B------:R-:W-:Y:S01]  /*b8c0*/  IMAD.IADD R20, R239, 0x1, -R20 ;  /* 0x00000001ef147824 */ /* 0x000fe200078e0a14 */
[C---:B------:R-:W-:Y:S02]  /*b8d0*/  ISETP.GE.AND P1, PT, R17.reuse, R240, PT ;  /* 0x000000f01100720c */ /* 0x040fe40003f26270 */
[C---:B------:R-:W-:Y:S02]  /*b8e0*/  ISETP.GE.AND P0, PT, R17.reuse, R235, PT ;  /* 0x000000eb1100720c */ /* 0x040fe40003f06270 */
[C---:B------:R-:W-:Y:S01]  /*b8f0*/  ISETP.LT.OR P1, PT, R17.reuse, R241, P1 ;  /* 0x000000f11100720c */ /* 0x040fe20000f21670 */
[----:B------:R-:W-:Y:S01]  /*b900*/  MUFU.TANH R11, R11 ;  /* 0x0000000b000b7308 */ /* 0x000fe20000002400 */
[--C-:B-1----:R-:W-:Y:S01]  /*b910*/  IMAD.IADD R14, R242, 0x1, -R17.reuse ;  /* 0x00000001f20e7824 */ /* 0x102fe200078e0a11 */
[----:B------:R-:W-:Y:S01]  /*b920*/  ISETP.LT.OR P0, PT, R17, R238, P0 ;  /* 0x000000ee1100720c */ /* 0x000fe20000701670 */
[----:B------:R-:W-:Y:S01]  /*b930*/  IMAD.IADD R17, R239, 0x1, -R17 ;  /* 0x00000001ef117824 */ /* 0x000fe200078e0a11 */
[----:B------:R-:W-:-:S02]  /*b940*/  IABS R20, R20 ;  /* 0x0000001400147213 */ /* 0x000fc40000000000 */
[----:B------:R-:W-:Y:S02]  /*b950*/  IABS R14, R14 ;  /* 0x0000000e000e7213 */ /* 0x000fe40000000000 */
[----:B------:R-:W-:Y:S01]  /*b960*/  IABS R17, R17 ;  /* 0x0000001100117213 */ /* 0x000fe20000000000 */
[----:B------:R-:W-:Y:S01]  /*b970*/  MUFU.TANH R5, R5 ;  /* 0x0000000500057308 */ /* 0x000fe20000002400 */
[----:B------:R-:W-:Y:S02]  /*b980*/  I2FP.F32.S32 R20, R20 ;  /* 0x0000001400147245 */ /* 0x000fe40000201400 */
[----:B------:R-:W-:Y:S02]  /*b990*/  I2FP.F32.S32 R14, R14 ;  /* 0x0000000e000e7245 */ /* 0x000fe40000201400 */
[----:B------:R-:W-:Y:S01]  /*b9a0*/  I2FP.F32.S32 R17, R17 ;  /* 0x0000001100117245 */ /* 0x000fe20000201400 */
[----:B------:R-:W-:Y:S01]  /*b9b0*/  FFMA.FTZ R19, R20, -UR23, R19 ;  /* 0x8000001714137c23 */ /* 0x000fe20008010013 */
[----:B------:R-:W-:Y:S01]  /*b9c0*/  IABS R24, R24 ;  /* 0x0000001800187213 */ /* 0x000fe20000000000 */
[----:B--2---:R-:W-:Y:S01]  /*b9d0*/  FFMA.FTZ R14, R14, -UR23, R21 ;  /* 0x800000170e0e7c23 */ /* 0x004fe20008010015 */
[----:B------:R-:W-:Y:S01]  /*b9e0*/  MUFU.TANH R7, R7 ;  /* 0x0000000700077308 */ /* 0x000fe20000002400 */
[----:B------:R-:W-:Y:S01]  /*b9f0*/  FFMA.FTZ R17, R17, -UR23, R23 ;  /* 0x8000001711117c23 */ /* 0x000fe20008010017 */
[----:B------:R-:W-:-:S02]  /*ba00*/  I2FP.F32.S32 R24, R24 ;  /* 0x0000001800187245 */ /* 0x000fc40000201400 */
[----:B------:R-:W-:Y:S01]  /*ba10*/  FSEL R23, R19, -INF , !P6 ;  /* 0xff80000013177808 */ /* 0x000fe20007000000 */
[----:B------:R-:W-:Y:S01]  /*ba20*/  FMUL.FTZ R19, R9, UR32 ;  /* 0x0000002009137c20 */ /* 0x000fe20008410000 */
[----:B------:R-:W-:Y:S01]  /*ba30*/  ISETP.GE.AND P6, PT, R12, R240, PT ;  /* 0x000000f00c00720c */ /* 0x000fe20003fc6270 */
[----:B------:R-:W-:Y:S01]  /*ba40*/  FFMA.FTZ R24, R24, -UR23, R13 ;  /* 0x8000001718187c23 */ /* 0x000fe2000801000d */
[----:B------:R-:W-:Y:S01]  /*ba50*/  FSEL R25, R14, -INF , !P1 ;  /* 0xff8000000e197808 */ /* 0x000fe20004800000 */
[----:B------:R-:W-:Y:S01]  /*ba60*/  VIADD R13, R0, 0x20 ;  /* 0x00000020000d7836 */ /* 0x000fe20000000000 */
[C---:B------:R-:W-:Y:S01]  /*ba70*/  ISETP.GE.AND P1, PT, R12.reuse, R235, PT ;  /* 0x000000eb0c00720c */ /* 0x040fe20003f26270 */
[----:B------:R1:W2:Y:S01]  /*ba80*/  MUFU.TANH R14, R8 ;  /* 0x00000008000e7308 */ /* 0x0002a20000002400 */
[C---:B------:R-:W-:Y:S02]  /*ba90*/  ISETP.LT.OR P6, PT, R12.reuse, R241, P6 ;  /* 0x000000f10c00720c */ /* 0x040fe400037c1670 */
[----:B------:R-:W-:Y:S01]  /*baa0*/  ISETP.LT.OR P1, PT, R12, R238, P1 ;  /* 0x000000ee0c00720c */ /* 0x000fe20000f21670 */
[----:B------:R-:W-:Y:S01]  /*bab0*/  IMAD.IADD R12, R239, 0x1, -R12 ;  /* 0x00000001ef0c7824 */ /* 0x000fe200078e0a0c */
[----:B------:R-:W-:Y:S01]  /*bac0*/  FSEL R21, R17, -INF , !P0 ;  /* 0xff80000011157808 */ /* 0x000fe20004000000 */
[----:B------:R-:W-:Y:S01]  /*bad0*/  IMAD.IADD R17, R242, 0x1, -R13 ;  /* 0x00000001f2117824 */ /* 0x000fe200078e0a0d */
[----:B------:R-:W-:Y:S01]  /*bae0*/  FSEL R24, R24, -INF , !P6 ;  /* 0xff80000018187808 */ /* 0x000fe20007000000 */
[----:B------:R-:W3:Y:S01]  /*baf0*/  MUFU.TANH R19, R19 ;  /* 0x0000001300137308 */ /* 0x000ee20000002400 */
[----:B------:R-:W-:-:S02]  /*bb00*/  ISETP.GE.AND P0, PT, R13, R240, PT ;  /* 0x000000f00d00720c */ /* 0x000fc40003f06270 */
[C---:B------:R-:W-:Y:S02]  /*bb10*/  ISETP.GE.AND P6, PT, R13.reuse, R235, PT ;  /* 0x000000eb0d00720c */ /* 0x040fe40003fc6270 */
[----:B------:R-:W-:Y:S02]  /*bb20*/  IABS R12, R12 ;  /* 0x0000000c000c7213 */ /* 0x000fe40000000000 */
[C---:B------:R-:W-:Y:S01]  /*bb30*/  ISETP.LT.OR P0, PT, R13.reuse, R241, P0 ;  /* 0x000000f10d00720c */ /* 0x040fe20000701670 */
[----:B------:R-:W-:Y:S01]  /*bb40*/  MUFU.TANH R185, R185 ;  /* 0x000000b900b97308 */ /* 0x000fe20000002400 */
[----:B-1----:R-:W-:Y:S01]  /*bb50*/  VIADD R8, R0, 0x21 ;  /* 0x0000002100087836 */ /* 0x002fe20000000000 */
[----:B------:R-:W-:Y:S01]  /*bb60*/  ISETP.LT.OR P6, PT, R13, R238, P6 ;  /* 0x000000ee0d00720c */ /* 0x000fe200037c1670 */
[----:B------:R-:W-:Y:S01]  /*bb70*/  IMAD.IADD R13, R239, 0x1, -R13 ;  /* 0x00000001ef0d7824 */ /* 0x000fe200078e0a0d */
[----:B------:R-:W-:Y:S01]  /*bb80*/  IABS R17, R17 ;  /* 0x0000001100117213 */ /* 0x000fe20000000000 */
[----:B------:R-:W-:Y:S01]  /*bb90*/  IMAD.IADD R9, R242, 0x1, -R8 ;  /* 0x00000001f2097824 */ /* 0x000fe200078e0a08 */
[----:B------:R-:W-:-:S02]  /*bba0*/  I2FP.F32.S32 R12, R12 ;  /* 0x0000000c000c7245 */ /* 0x000fc40000201400 */
[----:B------:R-:W-:Y:S01]  /*bbb0*/  IABS R13, R13 ;  /* 0x0000000d000d7213 */ /* 0x000fe20000000000 */
[----:B------:R-:W-:Y:S01]  /*bbc0*/  MUFU.TANH R34, R34 ;  /* 0x0000002200227308 */ /* 0x000fe20000002400 */
[----:B------:R-:W-:Y:S01]  /*bbd0*/  I2FP.F32.S32 R17, R17 ;  /* 0x0000001100117245 */ /* 0x000fe20000201400 */
[----:B------:R-:W-:Y:S01]  /*bbe0*/  FFMA.FTZ R12, R12, -UR23, R15 ;  /* 0x800000170c0c7c23 */ /* 0x000fe2000801000f */
[----:B------:R-:W-:Y:S02]  /*bbf0*/  IABS R9, R9 ;  /* 0x0000000900097213 */ /* 0x000fe40000000000 */
[----:B------:R-:W-:Y:S01]  /*bc00*/  I2FP.F32.S32 R13, R13 ;  /* 0x0000000d000d7245 */ /* 0x000fe20000201400 */
[----:B--2---:R-:W-:Y:S01]  /*bc10*/  FFMA.FTZ R14, R17, -UR23, R14 ;  /* 0x80000017110e7c23 */ /* 0x004fe2000801000e */
[----:B------:R-:W-:Y:S01]  /*bc20*/  I2FP.F32.S32 R9, R9 ;  /* 0x0000000900097245 */ /* 0x000fe20000201400 */
[----:B------:R-:W-:Y:S01]  /*bc30*/  MUFU.TANH R187, R187 ;  /* 0x000000bb00bb7308 */ /* 0x000fe20000002400 */
[----:B------:R-:W-:Y:S01]  /*bc40*/  FSEL R20, R12, -INF , !P1 ;  /* 0xff8000000c147808 */ /* 0x000fe20004800000 */
[----:B------:R-:W-:Y:S01]  /*bc50*/  FMUL.FTZ R12, R4, UR32 ;  /* 0x00000020040c7c20 */ /* 0x000fe20008410000 */
[----:B------:R-:W-:Y:S01]  /*bc60*/  FFMA.FTZ R10, R13, -UR23, R10 ;  /* 0x800000170d0a7c23 */ /* 0x000fe2000801000a */
[----:B------:R-:W-:Y:S01]  /*bc70*/  FSEL R197, R14, -INF , !P0 ;  /* 0xff8000000ec57808 */ /* 0x000fe20004000000 */
[----:B---3--:R-:W-:Y:S01]  /*bc80*/  FFMA.FTZ R19, R9, -UR23, R19 ;  /* 0x8000001709137c23 */ /* 0x008fe20008010013 */
[----:B------:R-:W-:Y:S01]  /*bc90*/  ISETP.GE.AND P1, PT, R8, R240, PT ;  /* 0x000000f00800720c */ /* 0x000fe20003f26270 */
[----:B------:R-:W-:Y:S01]  /*bca0*/  VIADD R9, R0, 0x28 ;  /* 0x0000002800097836 */ /* 0x000fe20000000000 */
[----:B------:R-:W-:Y:S01]  /*bcb0*/  BAR.SYNC.DEFER_BLOCKING 0x0 ;  /* 0x0000000000007b1d */ /* 0x000fe20000010000 */
[----:B------:R-:W-:Y:S01]  /*bcc0*/  ISETP.GE.AND P0, PT, R8, R235, PT ;  /* 0x000000eb0800720c */ /* 0x000fe20003f06270 */
[----:B------:R-:W-:Y:S01]  /*bcd0*/  VIADD R4, R0, 0x29 ;  /* 0x0000002900047836 */ /* 0x000fe20000000000 */
[----:B------:R-:W-:-:S02]  /*bce0*/  FSEL R192, R10, -INF , !P6 ;  /* 0xff8000000ac07808 */ /* 0x000fc40007000000 */
[C---:B------:R-:W-:Y:S01]  /*bcf0*/  ISETP.LT.OR P1, PT, R8.reuse, R241, P1 ;  /* 0x000000f10800720c */ /* 0x040fe20000f21670 */
[----:B------:R-:W1:Y:S01]  /*bd00*/  MUFU.TANH R12, R12 ;  /* 0x0000000c000c7308 */ /* 0x000e620000002400 */
[----:B------:R-:W-:Y:S01]  /*bd10*/  ISETP.LT.OR P0, PT, R8, R238, P0 ;  /* 0x000000ee0800720c */ /* 0x000fe20000701670 */
[----:B------:R-:W-:Y:S01]  /*bd20*/  IMAD.IADD R8, R239, 0x1, -R8 ;  /* 0x00000001ef087824 */ /* 0x000fe200078e0a08 */
[----:B------:R-:W-:Y:S01]  /*bd30*/  FSEL R195, R19, -INF , !P1 ;  /* 0xff80000013c37808 */ /* 0x000fe20004800000 */
[----:B------:R-:W-:Y:S01]  /*bd40*/  IMAD.IADD R13, R242, 0x1, -R4 ;  /* 0x00000001f20d7824 */ /* 0x000fe200078e0a04 */
[C---:B------:R-:W-:Y:S02]  /*bd50*/  ISETP.GE.AND P6, PT, R9.reuse, R240, PT ;  /* 0x000000f00900720c */ /* 0x040fe40003fc6270 */
[----:B------:R-:W-:Y:S01]  /*bd60*/  IABS R8, R8 ;  /* 0x0000000800087213 */ /* 0x000fe20000000000 */
[----:B------:R2:W3:Y:S01]  /*bd70*/  MUFU.TANH R10, R6 ;  /* 0x00000006000a7308 */ /* 0x0004e20000002400 */
[----:B------:R-:W-:-:S02]  /*bd80*/  ISETP.GE.AND P1, PT, R9, R235, PT ;  /* 0x000000eb0900720c */ /* 0x000fc40003f26270 */
[----:B------:R-:W-:Y:S02]  /*bd90*/  I2FP.F32.S32 R8, R8 ;  /* 0x0000000800087245 */ /* 0x000fe40000201400 */
[C---:B------:R-:W-:Y:S02]  /*bda0*/  ISETP.LT.OR P6, PT, R9.reuse, R241, P6 ;  /* 0x000000f10900720c */ /* 0x040fe400037c1670 */
[----:B------:R-:W-:Y:S01]  /*bdb0*/  ISETP.LT.OR P1, PT, R9, R238, P1 ;  /* 0x000000ee0900720c */ /* 0x000fe20000f21670 */
[----:B------:R-:W-:Y:S01]  /*bdc0*/  FFMA.FTZ R8, R8, -UR23, R11 ;  /* 0x8000001708087c23 */ /* 0x000fe2000801000b */
[----:B------:R-:W-:Y:S01]  /*bdd0*/  IABS R13, R13 ;  /* 0x0000000d000d7213 */ /* 0x000fe20000000000 */
[----:B------:R-:W-:Y:S03]  /*bde0*/  MUFU.TANH R33, R33 ;  /* 0x0000002100217308 */ /* 0x000fe60000002400 */
[----:B------:R-:W-:-:S02]  /*bdf0*/  FSEL R191, R8, -INF , !P0 ;  /* 0xff80000008bf7808 */ /* 0x000fc40004000000 */
[----:B------:R-:W-:Y:S01]  /*be00*/  I2FP.F32.S32 R13, R13 ;  /* 0x0000000d000d7245 */ /* 0x000fe20000201400 */
[--C-:B--2---:R-:W-:Y:S01]  /*be10*/  IMAD.IADD R6, R242, 0x1, -R9.reuse ;  /* 0x00000001f2067824 */ /* 0x104fe200078e0a09 */
[----:B------:R-:W-:Y:S01]  /*be20*/  ISETP.GE.AND P0, PT, R4, R240, PT ;  /* 0x000000f00400720c */ /* 0x000fe20003f06270 */
[----:B------:R-:W-:Y:S02]  /*be30*/  IMAD.IADD R9, R239, 0x1, -R9 ;  /* 0x00000001ef097824 */ /* 0x000fe400078e0a09 */
[----:B------:R-:W-:Y:S01]  /*be40*/  FFMA.FTZ R13, R13, -UR23, R5 ;  /* 0x800000170d0d7c23 */ /* 0x000fe20008010005 */
[----:B------:R-:W-:Y:S01]  /*be50*/  VIADD R5, R0, 0x30 ;  /* 0x0000003000057836 */ /* 0x000fe20000000000 */
[----:B------:R-:W-:Y:S01]  /*be60*/  IABS R6, R6 ;  /* 0x0000000600067213 */ /* 0x000fe20000000000 */
[----:B------:R-:W2:Y:S01]  /*be70*/  MUFU.TANH R8, R184 ;  /* 0x000000b800087308 */ /* 0x000ea20000002400 */
[----:B------:R-:W-:Y:S01]  /*be80*/  IABS R9, R9 ;  /* 0x0000000900097213 */ /* 0x000fe20000000000 */
[----:B------:R-:W-:Y:S01]  /*be90*/  IMAD.IADD R11, R242, 0x1, -R5 ;  /* 0x00000001f20b7824 */ /* 0x000fe200078e0a05 */
[----:B------:R-:W-:-:S02]  /*bea0*/  I2FP.F32.S32 R6, R6 ;  /* 0x0000000600067245 */ /* 0x000fc40000201400 */
[----:B------:R-:W-:Y:S02]  /*beb0*/  ISETP.LT.OR P0, PT, R4, R241, P0 ;  /* 0x000000f10400720c */ /* 0x000fe40000701670 */
[----:B------:R-:W-:Y:S01]  /*bec0*/  I2FP.F32.S32 R9, R9 ;  /* 0x0000000900097245 */ /* 0x000fe20000201400 */
[----:B-1----:R-:W-:Y:S01]  /*bed0*/  FFMA.FTZ R6, R6, -UR23, R12 ;  /* 0x8000001706067c23 */ /* 0x002fe2000801000c */
[----:B------:R-:W-:Y:S01]  /*bee0*/  FSEL R193, R13, -INF , !P0 ;  /* 0xff8000000dc17808 */ /* 0x000fe20004000000 */
[----:B------:R-:W-:Y:S01]  /*bef0*/  MUFU.TANH R35, R35 ;  /* 0x0000002300237308 */ /* 0x000fe20000002400 */
[----:B------:R-:W-:Y:S01]  /*bf00*/  IABS R11, R11 ;  /* 0x0000000b000b7213 */ /* 0x000fe20000000000 */
[----:B---3--:R-:W-:Y:S01]  /*bf10*/  FFMA.FTZ R9, R9, -UR23, R10 ;  /* 0x8000001709097c23 */ /* 0x008fe2000801000a */
[----:B------:R-:W-:Y:S01]  /*bf20*/  FSEL R194, R6, -INF , !P6 ;  /* 0xff80000006c27808 */ /* 0x000fe20007000000 */
[----:B------:R-:W-:Y:S01]  /*bf30*/  VIADD R6, R0, 0x31 ;  /* 0x0000003100067836 */ /* 0x000fe20000000000 */
[-C--:B------:R-:W-:Y:S01]  /*bf40*/  ISETP.GE.AND P6, PT, R4, R235.reuse, PT ;  /* 0x000000eb0400720c */ /* 0x080fe20003fc6270 */
[----:B------:R-:W-:Y:S01]  /*bf50*/  IMAD.IADD R10, R239, 0x1, -R5 ;  /* 0x00000001ef0a7824 */ /* 0x000fe200078e0a05 */
[----:B------:R-:W-:Y:S01]  /*bf60*/  FSEL R190, R9, -INF , !P1 ;  /* 0xff80000009be7808 */ /* 0x000fe20004800000 */
[----:B------:R-:W-:Y:S01]  /*bf70*/  IMAD.IADD R12, R242, 0x1, -R6 ;  /* 0x00000001f20c7824 */ /* 0x000fe200078e0a06 */
[----:B------:R-:W-:Y:S01]  /*bf80*/  ISETP.LT.OR P6, PT, R4, R238, P6 ;  /* 0x000000ee0400720c */ /* 0x000fe200037c1670 */
[----:B------:R-:W-:Y:S01]  /*bf90*/  IMAD.IADD R4, R239, 0x1, -R4 ;  /* 0x00000001ef047824 */ /* 0x000fe200078e0a04 */
[C---:B------:R-:W-:Y:S01]  /*bfa0*/  ISETP.GE.AND P1, PT, R5.reuse, R240, PT ;  /* 0x000000f00500720c */ /* 0x040fe20003f26270 */
[----:B------:R-:W1:Y:S01]  /*bfb0*/  MUFU.TANH R9, R186 ;  /* 0x000000ba00097308 */ /* 0x000e620000002400 */
[----:B------:R-:W-:-:S02]  /*bfc0*/  ISETP.GE.AND P0, PT, R5, R235, PT ;  /* 0x000000eb0500720c */ /* 0x000fc40003f06270 */
[----:B------:R-:W-:Y:S02]  /*bfd0*/  IABS R4, R4 ;  /* 0x0000000400047213 */ /* 0x000fe40000000000 */
[----:B------:R-:W-:Y:S02]  /*bfe0*/  I2FP.F32.S32 R11, R11 ;  /* 0x0000000b000b7245 */ /* 0x000fe40000201400 */
[----:B------:R-:W-:Y:S02]  /*bff0*/  I2FP.F32.S32 R4, R4 ;  /* 0x0000000400047245 */ /* 0x000fe40000201400 */
[----:B------:R-:W-:Y:S01]  /*c000*/  ISETP.LT.OR P1, PT, R5, R241, P1 ;  /* 0x000000f10500720c */ /* 0x000fe20000f21670 */
[----:B--2---:R-:W-:Y:S01]  /*c010*/  FFMA.FTZ R8, R11, -UR23, R8 ;  /* 0x800000170b087c23 */ /* 0x004fe20008010008 */
[----:B------:R-:W-:Y:S01]  /*c020*/  ISETP.LT.OR P0, PT, R5, R238, P0 ;  /* 0x000000ee0500720c */ /* 0x000fe20000701670 */
[----:B------:R-:W-:Y:S01]  /*c030*/  FFMA.FTZ R4, R4, -UR23, R7 ;  /* 0x8000001704047c23 */ /* 0x000fe20008010007 */
[----:B------:R-:W-:Y:S01]  /*c040*/  FMUL.FTZ R5, R32, UR32 ;  /* 0x0000002020057c20 */ /* 0x000fe20008410000 */
[----:B------:R-:W-:-:S02]  /*c050*/  IABS R10, R10 ;  /* 0x0000000a000a7213 */ /* 0x000fc40000000000 */
[----:B------:R-:W-:Y:S02]  /*c060*/  IABS R12, R12 ;  /* 0x0000000c000c7213 */ /* 0x000fe40000000000 */
[----:B------:R-:W-:Y:S01]  /*c070*/  FSEL R189, R4, -INF , !P6 ;  /* 0xff80000004bd7808 */ /* 0x000fe20007000000 */
[C---:B------:R-:W-:Y:S01]  /*c080*/  VIADD R4, R0.reuse, 0x38 ;  /* 0x0000003800047836 */ /* 0x040fe20000000000 */
[----:B------:R-:W2:Y:S01]  /*c090*/  MUFU.TANH R5, R5 ;  /* 0x0000000500057308 */ /* 0x000ea20000002400 */
[----:B------:R-:W-:Y:S01]  /*c0a0*/  I2FP.F32.S32 R10, R10 ;  /* 0x0000000a000a7245 */ /* 0x000fe20000201400 */
[----:B------:R-:W-:Y:S01]  /*c0b0*/  VIADD R0, R0, 0x39 ;  /* 0x0000003900007836 */ /* 0x000fe20000000000 */
[----:B------:R-:W-:Y:S01]  /*c0c0*/  I2FP.F32.S32 R12, R12 ;  /* 0x0000000c000c7245 */ /* 0x000fe20000201400 */
[--C-:B------:R-:W-:Y:S01]  /*c0d0*/  IMAD.IADD R7, R239, 0x1, -R4.reuse ;  /* 0x00000001ef077824 */ /* 0x100fe200078e0a04 */
[----:B------:R-:W-:Y:S01]  /*c0e0*/  FSEL R180, R8, -INF , !P1 ;  /* 0xff80000008b47808 */ /* 0x000fe20004800000 */
[----:B------:R-:W-:Y:S01]  /*c0f0*/  IMAD.IADD R8, R242, 0x1, -R4 ;  /* 0x00000001f2087824 */ /* 0x000fe200078e0a04 */
[----:B------:R-:W-:Y:S01]  /*c100*/  ISETP.GE.AND P6, PT, R6, R240, PT ;  /* 0x000000f00600720c */ /* 0x000fe20003fc6270 */
[----:B-1----:R-:W-:Y:S01]  /*c110*/  FFMA.FTZ R9, R10, -UR23, R9 ;  /* 0x800000170a097c23 */ /* 0x002fe20008010009 */
[----:B------:R-:W-:Y:S01]  /*c120*/  ISETP.GE.AND P1, PT, R6, R235, PT ;  /* 0x000000eb0600720c */ /* 0x000fe20003f26270 */
[----:B------:R-:W-:Y:S01]  /*c130*/  FFMA.FTZ R12, R12, -UR23, R185 ;  /* 0x800000170c0c7c23 */ /* 0x000fe200080100b9 */
[----:B------:R-:W-:-:S02]  /*c140*/  ISETP.LT.OR P6, PT, R6, R241, P6 ;  /* 0x000000f10600720c */ /* 0x000fc400037c1670 */
[----:B------:R-:W-:Y:S02]  /*c150*/  IABS R7, R7 ;  /* 0x0000000700077213 */ /* 0x000fe40000000000 */
[----:B------:R-:W-:Y:S01]  /*c160*/  ISETP.LT.OR P1, PT, R6, R238, P1 ;  /* 0x000000ee0600720c */ /* 0x000fe20000f21670 */
[----:B------:R-:W-:Y:S01]  /*c170*/  IMAD.IADD R6, R239, 0x1, -R6 ;  /* 0x00000001ef067824 */ /* 0x000fe200078e0a06 */
[----:B------:R-:W-:Y:S02]  /*c180*/  IABS R8, R8 ;  /* 0x0000000800087213 */ /* 0x000fe40000000000 */
[----:B------:R-:W-:Y:S02]  /*c190*/  FSEL R175, R9, -INF , !P0 ;  /* 0xff80000009af7808 */ /* 0x000fe40004000000 */
[----:B------:R-:W-:Y:S02]  /*c1a0*/  FSEL R179, R12, -INF , !P6 ;  /* 0xff8000000cb37808 */ /* 0x000fe40007000000 */
[----:B------:R-:W-:-:S02]  /*c1b0*/  I2FP.F32.S32 R7, R7 ;  /* 0x0000000700077245 */ /* 0x000fc40000201400 */
[C---:B------:R-:W-:Y:S02]  /*c1c0*/  ISETP.GE.AND P0, PT, R4.reuse, R240, PT ;  /* 0x000000f00400720c */ /* 0x040fe40003f06270 */
[C---:B------:R-:W-:Y:S01]  /*c1d0*/  ISETP.GE.AND P6, PT, R4.reuse, R235, PT ;  /* 0x000000eb0400720c */ /* 0x040fe20003fc6270 */
[----:B------:R-:W-:Y:S01]  /*c1e0*/  FFMA.FTZ R7, R7, -UR23, R34 ;  /* 0x8000001707077c23 */ /* 0x000fe20008010022 */
[----:B------:R-:W-:Y:S02]  /*c1f0*/  I2FP.F32.S32 R8, R8 ;  /* 0x0000000800087245 */ /* 0x000fe40000201400 */
[----:B------:R-:W-:Y:S02]  /*c200*/  IABS R6, R6 ;  /* 0x0000000600067213 */ /* 0x000fe40000000000 */
[----:B------:R-:W-:Y:S01]  /*c210*/  ISETP.LT.OR P0, PT, R4, R241, P0 ;  /* 0x000000f10400720c */ /* 0x000fe20000701670 */
[----:B--2---:R-:W-:Y:S01]  /*c220*/  FFMA.FTZ R5, R8, -UR23, R5 ;  /* 0x8000001708057c23 */ /* 0x004fe20008010005 */
[----:B------:R-:W-:Y:S01]  /*c230*/  ISETP.LT.OR P6, PT, R4, R238, P6 ;  /* 0x000000ee0400720c */ /* 0x000fe200037c1670 */
[--C-:B------:R-:W-:Y:S01]  /*c240*/  IMAD.IADD R4, R242, 0x1, -R0.reuse ;  /* 0x00000001f2047824 */ /* 0x100fe200078e0a00 */
[----:B------:R-:W-:Y:S01]  /*c250*/  I2FP.F32.S32 R6, R6 ;  /* 0x0000000600067245 */ /* 0x000fe20000201400 */
[----:B------:R-:W-:Y:S01]  /*c260*/  IMAD.IADD R8, R239, 0x1, -R0 ;  /* 0x00000001ef087824 */ /* 0x000fe200078e0a00 */
[----:B------:R-:W-:-:S02]  /*c270*/  FSEL R173, R7, -INF , !P6 ;  /* 0xff80000007ad7808 */ /* 0x000fc40007000000 */
[----:B------:R-:W-:Y:S01]  /*c280*/  IABS R4, R4 ;  /* 0x0000000400047213 */ /* 0x000fe20000000000 */
[----:B------:R-:W-:Y:S01]  /*c290*/  FFMA.FTZ R6, R6, -UR23, R187 ;  /* 0x8000001706067c23 */ /* 0x000fe200080100bb */
[----:B------:R-:W-:Y:S02]  /*c2a0*/  PLOP3.LUT P6, PT, PT, PT, UP0, 0x80, 0x0 ;  /* 0x000000000000781c */ /* 0x000fe40003fcf008 */
[----:B------:R-:W-:Y:S02]  /*c2b0*/  IABS R8, R8 ;  /* 0x0000000800087213 */ /* 0x000fe40000000000 */
[----:B------:R-:W-:Y:S02]  /*c2c0*/  FSEL R178, R5, -INF , !P0 ;  /* 0xff80000005b27808 */ /* 0x000fe40004000000 */
[----:B------:R-:W-:Y:S02]  /*c2d0*/  I2FP.F32.S32 R5, R4 ;  /* 0x0000000400057245 */ /* 0x000fe40000201400 */
[----:B------:R-:W-:-:S02]  /*c2e0*/  I2FP.F32.S32 R4, R8 ;  /* 0x0000000800047245 */ /* 0x000fc40000201400 */
[----:B------:R-:W-:Y:S01]  /*c2f0*/  FSEL R174, R6, -INF , !P1 ;  /* 0xff80000006ae7808 */ /* 0x000fe20004800000 */
[----:B------:R-:W-:Y:S01]  /*c300*/  FFMA.FTZ R33, R5, -UR23, R33 ;  /* 0x8000001705217c23 */ /* 0x000fe20008010021 */
[----:B------:R-:W-:Y:S01]  /*c310*/  ISETP.GE.AND P1, PT, R0, R240, PT ;  /* 0x000000f00000720c */ /* 0x000fe20003f26270 */
        /* <DEDUP_REMOVED lines=84> */
.L_x_6524:
[----:B------:R-:W-:-:S04]  /*c860*/  ULEA UR16, -UR8, URZ, 0x6 ;  /* 0x0000003f08107291 */ /* 0x000fc8000f8e313f */
[----:B------:R-:W-:-:S12]  /*c870*/  USHF.R.S32.HI UR9, URZ, 0x1f, UR16 ;  /* 0x0000001f3f097899 */ /* 0x000fd80008011410 */
.L_x_6525:
        /* <DEDUP_REMOVED lines=154> */
.L_x_6527:
[----:B------:R-:W-:Y:S05]  /*d220*/  BSYNC B0 ;  /* 0x0000000000007941 */ /* 0x000fea0003800000 */
.L_x_6526:
[----:B------:R-:W0:Y:S01]  /*d230*/  LDGDEPBAR ;  /* 0x00000000000079af */ /* 0x000e220000000000 */
[----:B--2---:R-:W-:Y:S02]  /*d240*/  IMAD.U32 R4, RZ, RZ, UR16 ;  /* 0x00000010ff047e24 */ /* 0x004fe4000f8e00ff */
[----:B------:R-:W-:-:S03]  /*d250*/  IMAD.U32 R0, RZ, RZ, UR9 ;  /* 0x00000009ff007e24 */ /* 0x000fc6000f8e00ff */
[----:B------:R-:W-:-:S04]  /*d260*/  LEA R247, P0, R4, R247, 0x1 ;  /* 0x000000f704f77211 */ /* 0x000fc800078008ff */
[----:B------:R-:W-:-:S09]  /*d270*/  LEA.HI.X R246, R4, R246, R0, 0x1, P0 ;  /* 0x000000f604f67211 */ /* 0x000fd200000f0c00 */
.L_x_6523:
        /* <DEDUP_REMOVED lines=43> */
[C---:B------:R-:W-:Y:S02]  /*d530*/  FSETP.NEU.FTZ.AND P0, PT, R168.reuse, -INF , PT ;  /* 0xff800000a800780b */ /* 0x040fe40003f1d000 */
[C---:B------:R-:W-:Y:S01]  /*d540*/  FSETP.NEU.FTZ.AND P1, PT, R169.reuse, -INF , PT ;  /* 0xff800000a900780b */ /* 0x040fe20003f3d000 */
[C---:B------:R-:W-:Y:S01]  /*d550*/  FMUL.FTZ R177, R169.reuse, UR18 ;  /* 0x00000012a9b17c20 */ /* 0x040fe20008410000 */
[----:B------:R-:W-:Y:S02]  /*d560*/  FSEL R5, R168, RZ, P0 ;  /* 0x000000ffa8057208 */ /* 0x000fe40000000000 */
[----:B------:R-:W-:Y:S02]  /*d570*/  FSEL R4, R169, RZ, P1 ;  /* 0x000000ffa9047208 */ /* 0x000fe40000800000 */
[----:B------:R-:W-:Y:S01]  /*d580*/  FSEL R172, R172, RZ, P0 ;  /* 0x000000ffacac7208 */ /* 0x000fe20000000000 */
[----:B------:R-:W-:Y:S01]  /*d590*/  FADD.FTZ R5, R3, -R5 ;  /* 0x8000000503057221 */ /* 0x000fe20000010000 */
[----:B------:R-:W-:Y:S01]  /*d5a0*/  FSEL R177, R177, RZ, P1 ;  /* 0x000000ffb1b17208 */ /* 0x000fe20000800000 */
[----:B------:R-:W-:-:S02]  /*d5b0*/  FADD.FTZ R4, R164, -R4 ;  /* 0x80000004a4047221 */ /* 0x000fc40000010000 */
        /* <DEDUP_REMOVED lines=8> */
[----:B------:R-:W-:Y:S01]  /*d640*/  FMUL.FTZ R3, R5, UR18 ;  /* 0x0000001205037c20 */ /* 0x000fe20008410000 */
[----:B------:R-:W-:Y:S01]  /*d650*/  FMUL.FTZ R4, R4, UR18 ;  /* 0x0000001204047c20 */ /* 0x000fe20008410000 */
[----:B------:R-:W-:Y:S01]  /*d660*/  MUFU.EX2 R165, R165 ;  /* 0x000000a500a57308 */ /* 0x000fe20000000800 */
[----:B------:R-:W1:Y:S01]  /*d670*/  LDSM.16.MT88.4 R16, [R222+0x10000] ;  /* 0x01000000de10783b */ /* 0x000e620000004200 */
        /* <DEDUP_REMOVED lines=9> */
[--C-:B------:R-:W-:Y:S01]  /*d710*/  FFMA.FTZ R185, R24, UR18, -R177.reuse ;  /* 0x0000001218b97c23 */ /* 0x100fe200080108b1 */
[----:B------:R-:W-:Y:S01]  /*d720*/  LDSM.16.MT88.4 R28, [R224+0x10800] ;  /* 0x01080000e01c783b */ /* 0x000fe20000004200 */
        /* <DEDUP_REMOVED lines=14> */
[----:B------:R-:W-:Y:S01]  /*d810*/  FFMA.FTZ R176, R176, UR18, -R177 ;  /* 0x00000012b0b07c23 */ /* 0x000fe200080108b1 */
[--C-:B------:R-:W-:Y:S01]  /*d820*/  FFMA.FTZ R175, R175, UR18, -R172.reuse ;  /* 0x00000012afaf7c23 */ /* 0x100fe200080108ac */
[--C-:B------:R-:W-:Y:S01]  /*d830*/  FFMA.FTZ R174, R174, UR18, -R172.reuse ;  /* 0x00000012aeae7c23 */ /* 0x100fe200080108ac */
[--C-:B------:R-:W-:Y:S01]  /*d840*/  FFMA.FTZ R173, R173, UR18, -R172.reuse ;  /* 0x00000012adad7c23 */ /* 0x100fe200080108ac */
[----:B------:R-:W-:Y:S01]  /*d850*/  FFMA.FTZ R171, R171, UR18, -R172 ;  /* 0x00000012abab7c23 */ /* 0x000fe200080108ac */
[----:B------:R-:W-:Y:S08]  /*d860*/  MUFU.EX2 R32, R32 ;  /* 0x0000002000207308 */ /* 0x000ff00000000800 */
[----:B------:R-:W3:Y:S01]  /*d870*/  MUFU.EX2 R2, R2 ;  /* 0x0000000200027308 */ /* 0x000ee20000000800 */
[----:B--2---:R-:W-:-:S07]  /*d880*/  F2FP.F16.F32.PACK_AB R6, R33, R34 ;  /* 0x000000222106723e */ /* 0x004fce00000000ff */
[----:B------:R-:W-:Y:S08]  /*d890*/  MUFU.EX2 R0, R0 ;  /* 0x0000000000007308 */ /* 0x000ff00000000800 */
[----:B------:R-:W2:Y:S01]  /*d8a0*/  MUFU.EX2 R164, R164 ;  /* 0x000000a400a47308 */ /* 0x000ea20000000800 */
[----:B---3--:R-:W-:-:S07]  /*d8b0*/  F2FP.F16.F32.PACK_AB R5, R2, R32 ;  /* 0x000000200205723e */ /* 0x008fce00000000ff */
[----:B------:R3:W4:Y:S08]  /*d8c0*/  MUFU.EX2 R170, R4 ;  /* 0x0000000400aa7308 */ /* 0x0007300000000800 */
[----:B------:R-:W5:Y:S01]  /*d8d0*/  MUFU.EX2 R3, R3 ;  /* 0x0000000300037308 */ /* 0x000f620000000800 */
        /* <DEDUP_REMOVED lines=140> */
[----:B------:R-:W-:Y:S01]  /*e1a0*/  MUFU.EX2 R182, R182 ;  /* 0x000000b600b67308 */ /* 0x000fe20000000800 */
[-C--:B------:R-:W-:Y:S01]  /*e1b0*/  FMUL.FTZ R108, R108, R170.reuse ;  /* 0x000000aa6c6c7220 */ /* 0x080fe20000410000 */
[C---:B------:R-:W-:Y:S01]  /*e1c0*/  HMMA.16816.F32 R64, R4.reuse, R18, R64 ;  /* 0x000000120440723c */ /* 0x040fe20000001840 */
[----:B------:R-:W1:Y:S01]  /*e1d0*/  LDSM.16.MT88.4 R16, [R221+0x14000] ;  /* 0x01400000dd10783b */ /* 0x000e620000004200 */
        /* <DEDUP_REMOVED lines=15> */
[C---:B---3--:R-:W-:Y:S01]  /*e2d0*/  HMMA.16816.F32 R76, R4.reuse, R12, R76 ;  /* 0x0000000c044c723c */ /* 0x048fe2000000184c */
[-C--:B------:R-:W-:Y:S01]  /*e2e0*/  FMUL.FTZ R130, R130, R3.reuse ;  /* 0x0000000382827220 */ /* 0x080fe20000410000 */
[-C--:B------:R-:W-:Y:S01]  /*e2f0*/  FMUL.FTZ R131, R131, R3.reuse ;  /* 0x0000000383837220 */ /* 0x080fe20000410000 */
[----:B------:R-:W-:Y:S01]  /*e300*/  FFMA.FTZ R165, R249, R170, R165 ;  /* 0x000000aaf9a57223 */ /* 0x000fe200000100a5 */
[----:B------:R-:W-:Y:S01]  /*e310*/  FFMA.FTZ R3, R248, R3, R32 ;  /* 0x00000003f8037223 */ /* 0x000fe20000010020 */
[----:B------:R-:W3:Y:S01]  /*e320*/  MUFU.EX2 R184, R184 ;  /* 0x000000b800b87308 */ /* 0x000ee20000000800 */
[----:B------:R-:W-:Y:S01]  /*e330*/  HMMA.16816.F32 R80, R4, R14, R80 ;  /* 0x0000000e0450723c */ /* 0x000fe20000001850 */
[----:B------:R-:W5:Y:S01]  /*e340*/  LDSM.16.MT88.4 R12, [R224+0x16000] ;  /* 0x01600000e00c783b */ /* 0x000f620000004200 */
[----:B------:R-:W-:Y:S01]  /*e350*/  FADD.FTZ R165, R35, R165 ;  /* 0x000000a523a57221 */ /* 0x000fe20000010000 */
[----:B------:R-:W-:-:S03]  /*e360*/  FADD.FTZ R3, R2, R3 ;  /* 0x0000000302037221 */ /* 0x000fc60000010000 */
[----:B----4-:R-:W-:Y:S01]  /*e370*/  HMMA.16816.F32 R92, R4, R8, R92 ;  /* 0x00000008045c723c */ /* 0x010fe2000000185c */
[----:B------:R-:W4:Y:S01]  /*e380*/  MUFU.EX2 R186, R186 ;  /* 0x000000ba00ba7308 */ /* 0x000f220000000800 */
[----:B------:R-:W-:Y:S01]  /*e390*/  FADD.FTZ R165, R34, R165 ;  /* 0x000000a522a57221 */ /* 0x000fe20000010000 */
[----:B------:R-:W-:-:S03]  /*e3a0*/  FADD.FTZ R3, R0, R3 ;  /* 0x0000000300037221 */ /* 0x000fc60000010000 */
[C---:B------:R-:W-:Y:S01]  /*e3b0*/  HMMA.16816.F32 R96, R4.reuse, R10, R96 ;  /* 0x0000000a0460723c */ /* 0x040fe20000001860 */
[----:B------:R-:W4:Y:S01]  /*e3c0*/  LDSM.16.MT88.4 R8, [R221+0x16000] ;  /* 0x01600000dd08783b */ /* 0x000f220000004200 */
[----:B------:R-:W-:Y:S01]  /*e3d0*/  FADD.FTZ R165, R33, R165 ;  /* 0x000000a521a57221 */ /* 0x000fe20000010000 */
[----:B------:R-:W-:Y:S01]  /*e3e0*/  MUFU.EX2 R187, R187 ;  /* 0x000000bb00bb7308 */ /* 0x000fe20000000800 */
[----:B------:R-:W-:Y:S01]  /*e3f0*/  FADD.FTZ R3, R164, R3 ;  /* 0x00000003a4037221 */ /* 0x000fe20000010000 */
[----:B------:R-:W-:Y:S01]  /*e400*/  MOV R164, R169 ;  /* 0x000000a900a47202 */ /* 0x000fe20000000f00 */
[----:B-1----:R-:W-:Y:S01]  /*e410*/  HMMA.16816.F32 R84, R4, R16, R84 ;  /* 0x000000100454723c */ /* 0x002fe20000001854 */
[----:B--2---:R-:W-:Y:S01]  /*e420*/  FADD.FTZ R165, R181, R165 ;  /* 0x000000a5b5a57221 */ /* 0x004fe20000010000 */
[----:B---3--:R-:W-:-:S03]  /*e430*/  FADD.FTZ R3, R184, R3 ;  /* 0x00000003b8037221 */ /* 0x008fc60000010000 */
[----:B------:R-:W1:Y:S01]  /*e440*/  MUFU.EX2 R188, R188 ;  /* 0x000000bc00bc7308 */ /* 0x000e620000000800 */
[C---:B------:R-:W-:Y:S01]  /*e450*/  HMMA.16816.F32 R88, R4.reuse, R18, R88 ;  /* 0x000000120458723c */ /* 0x040fe20000001858 */
[----:B------:R-:W2:Y:S06]  /*e460*/  LDSM.16.MT88.4 R16, [R222+0x16000] ;  /* 0x01600000de10783b */ /* 0x000eac0000004200 */
[----:B------:R-:W3:Y:S08]  /*e470*/  MUFU.EX2 R196, R196 ;  /* 0x000000c400c47308 */ /* 0x000ef00000000800 */
[----:B------:R-:W-:Y:S01]  /*e480*/  MUFU.EX2 R195, R195 ;  /* 0x000000c300c37308 */ /* 0x000fe20000000800 */
[C---:B-----5:R-:W-:Y:S06]  /*e490*/  HMMA.16816.F32 R100, R4.reuse, R12, R100 ;  /* 0x0000000c0464723c */ /* 0x060fec0000001864 */
[C---:B------:R-:W-:Y:S01]  /*e4a0*/  HMMA.16816.F32 R104, R4.reuse, R14, R104 ;  /* 0x0000000e0468723c */ /* 0x040fe20000001868 */
[----:B------:R-:W5:Y:S01]  /*e4b0*/  LDSM.16.MT88.4 R12, [R220+0x16000] ;  /* 0x01600000dc0c783b */ /* 0x000f620000004200 */
[----:B------:R-:W-:Y:S04]  /*e4c0*/  MUFU.EX2 R194, R194 ;  /* 0x000000c200c27308 */ /* 0x000fe80000000800 */
[C---:B----4-:R-:W-:Y:S04]  /*e4d0*/  HMMA.16816.F32 R116, R4.reuse, R8, R116 ;  /* 0x000000080474723c */ /* 0x050fe80000001874 */
[----:B------:R-:W-:Y:S02]  /*e4e0*/  MUFU.EX2 R193, R193 ;  /* 0x000000c100c17308 */ /* 0x000fe40000000800 */
[C---:B------:R-:W-:Y:S01]  /*e4f0*/  HMMA.16816.F32 R120, R4.reuse, R10, R120 ;  /* 0x0000000a0478723c */ /* 0x040fe20000001878 */
[----:B------:R-:W4:Y:S05]  /*e500*/  LDSM.16.MT88.4 R8, [R222+0x10800] ;  /* 0x01080000de08783b */ /* 0x000f2a0000004200 */
        /* <DEDUP_REMOVED lines=23> */
[----:B----4-:R-:W-:Y:S01]  /*e680*/  HMMA.16816.F32 R152, R4, R8, R152 ;  /* 0x000000080498723c */ /* 0x010fe20000001898 */
[----:B------:R-:W-:Y:S01]  /*e690*/  MUFU.EX2 R178, R178 ;  /* 0x000000b200b27308 */ /* 0x000fe20000000800 */
[----:B---3--:R-:W-:Y:S01]  /*e6a0*/  FADD.FTZ R185, R196, R185 ;  /* 0x000000b9c4b97221 */ /* 0x008fe20000010000 */
        /* <DEDUP_REMOVED lines=166> */
.L_x_6520:
        /* <DEDUP_REMOVED lines=11> */
[----:B------:R-:W-:Y:S01]  /*f1c0*/  ULDC UR16, c[0x0][0x39c] ;  /* 0x0000e70000107ab9 */ /* 0x000fe20000000800 */
[----:B------:R-:W-:Y:S01]  /*f1d0*/  USHF.R.S32.HI UR19, URZ, 0x1f, UR25 ;  /* 0x0000001f3f137899 */ /* 0x000fe20008011419 */
[----:B------:R-:W-:Y:S01]  /*f1e0*/  ULDC UR4, c[0x0][0x2ec] ;  /* 0x0000bb0000047ab9 */ /* 0x000fe20000000800 */
[----:B------:R-:W-:Y:S01]  /*f1f0*/  ULDC.64 UR8, c[0x0][0x248] ;  /* 0x0000920000087ab9 */ /* 0x000fe20000000a00 */
[----:B------:R-:W-:Y:S01]  /*f200*/  UMOV UR15, UR6 ;  /* 0x00000006000f7c82 */ /* 0x000fe20008000000 */
[----:B------:R-:W-:-:S08]  /*f210*/  UMOV UR14, UR7 ;  /* 0x00000007000e7c82 */ /* 0x000fd00008000000 */
.L_x_6532:
        /* <DEDUP_REMOVED lines=99> */
.L_x_6529:
        /* <DEDUP_REMOVED lines=260> */
[----:B------:R-:W1:Y:S05]  /*10890*/  LDSM.16.M88.4 R196, [R229+0xe000] ;  /* 0x00e00000e5c4783b */ /* 0x000e6a0000000200 */
[C---:B----4-:R-:W-:Y:S06]  /*108a0*/  HMMA.16816.F32 R20, R188.reuse, R164, R20 ;  /* 0x000000a4bc14723c */ /* 0x050fec0000001814 */
[C---:B------:R-:W-:Y:S01]  /*108b0*/  HMMA.16816.F32 R24, R188.reuse, R166, R24 ;  /* 0x000000a6bc18723c */ /* 0x040fe20000001818 */
[----:B------:R-:W4:Y:S05]  /*108c0*/  LDSM.16.M88.4 R164, [R229+0xe800] ;  /* 0x00e80000e5a4783b */ /* 0x000f2a0000000200 */
[C---:B--2---:R-:W-:Y:S06]  /*108d0*/  HMMA.16816.F32 R28, R188.reuse, R172, R28 ;  /* 0x000000acbc1c723c */ /* 0x044fec000000181c */
[----:B------:R-:W-:Y:S01]  /*108e0*/  HMMA.16816.F32 R32, R188, R174, R32 ;  /* 0x000000aebc20723c */ /* 0x000fe20000001820 */
[----:B------:R-:W2:Y:S04]  /*108f0*/  LDSM.16.M88.4 R172, [R229+0xf000] ;  /* 0x00f00000e5ac783b */ /* 0x000ea80000000200 */
[----:B------:R-:W-:Y:S01]  /*10900*/  LDSM.16.M88.4 R188, [R228+0x6000] ;  /* 0x00600000e4bc783b */ /* 0x000fe20000000200 */
[C---:B------:R-:W-:Y:S06]  /*10910*/  HMMA.16816.F32 R4, R176.reuse, R180, R4 ;  /* 0x000000b4b004723c */ /* 0x040fec0000001804 */
[C---:B------:R-:W-:Y:S01]  /*10920*/  HMMA.16816.F32 R8, R176.reuse, R182, R8 ;  /* 0x000000b6b008723c */ /* 0x040fe20000001808 */
[----:B------:R-:W2:Y:S05]  /*10930*/  LDSM.16.M88.4 R180, [R229+0xf800] ;  /* 0x00f80000e5b4783b */ /* 0x000eaa0000000200 */
[C---:B------:R-:W-:Y:S06]  /*10940*/  HMMA.16816.F32 R12, R176.reuse, R200, R12 ;  /* 0x000000c8b00c723c */ /* 0x040fec000000180c */
[C---:B------:R-:W-:Y:S01]  /*10950*/  HMMA.16816.F32 R16, R176.reuse, R202, R16 ;  /* 0x000000cab010723c */ /* 0x040fe20000001810 */
[----:B------:R-:W2:Y:S05]  /*10960*/  LDSM.16.M88.4 R200, [R207] ;  /* 0x00000000cfc8783b */ /* 0x000eaa0000000200 */
[C---:B---3--:R-:W-:Y:S06]  /*10970*/  HMMA.16816.F32 R20, R176.reuse, R168, R20 ;  /* 0x000000a8b014723c */ /* 0x048fec0000001814 */
[C---:B------:R-:W-:Y:S01]  /*10980*/  HMMA.16816.F32 R24, R176.reuse, R170, R24 ;  /* 0x000000aab018723c */ /* 0x040fe20000001818 */
[----:B------:R-:W3:Y:S05]  /*10990*/  LDSM.16.M88.4 R168, [R206] ;  /* 0x00000000cea8783b */ /* 0x000eea0000000200 */
[C---:B-----5:R-:W-:Y:S06]  /*109a0*/  HMMA.16816.F32 R28, R176.reuse, R184, R28 ;  /* 0x000000b8b01c723c */ /* 0x060fec000000181c */
[----:B------:R-:W-:Y:S01]  /*109b0*/  HMMA.16816.F32 R32, R176, R186, R32 ;  /* 0x000000bab020723c */ /* 0x000fe20000001820 */
[----:B------:R-:W5:Y:S04]  /*109c0*/  LDSM.16.M88.4 R176, [R205] ;  /* 0x00000000cdb0783b */ /* 0x000f680000000200 */
[----:B------:R-:W5:Y:S01]  /*109d0*/  LDSM.16.M88.4 R184, [R204] ;  /* 0x00000000ccb8783b */ /* 0x000f620000000200 */
        /* <DEDUP_REMOVED lines=19> */
[C---:B-----5:R-:W-:Y:S06]  /*10b10*/  HMMA.16816.F32 R20, R188.reuse, R176, R20 ;  /* 0x000000b0bc14723c */ /* 0x060fec0000001814 */
[C---:B------:R-:W-:Y:S06]  /*10b20*/  HMMA.16816.F32 R24, R188.reuse, R178, R24 ;  /* 0x000000b2bc18723c */ /* 0x040fec0000001818 */
[C---:B------:R-:W-:Y:S06]  /*10b30*/  HMMA.16816.F32 R28, R188.reuse, R184, R28 ;  /* 0x000000b8bc1c723c */ /* 0x040fec000000181c */
[----:B------:R-:W-:Y:S06]  /*10b40*/  HMMA.16816.F32 R32, R188, R186, R32 ;  /* 0x000000babc20723c */ /* 0x000fec0000001820 */
[C---:B-1----:R-:W-:Y:S06]  /*10b50*/  HMMA.16816.F32 R4, R164.reuse, R196, R4 ;  /* 0x000000c4a404723c */ /* 0x042fec0000001804 */
[C---:B------:R-:W-:Y:S06]  /*10b60*/  HMMA.16816.F32 R8, R164.reuse, R198, R8 ;  /* 0x000000c6a408723c */ /* 0x040fec0000001808 */
[C---:B--2---:R-:W-:Y:S06]  /*10b70*/  HMMA.16816.F32 R12, R164.reuse, R172, R12 ;  /* 0x000000aca40c723c */ /* 0x044fec000000180c */
[C---:B------:R-:W-:Y:S06]  /*10b80*/  HMMA.16816.F32 R16, R164.reuse, R174, R16 ;  /* 0x000000aea410723c */ /* 0x040fec0000001810 */
[C---:B----4-:R-:W-:Y:S06]  /*10b90*/  HMMA.16816.F32 R20, R164.reuse, R180, R20 ;  /* 0x000000b4a414723c */ /* 0x050fec0000001814 */
[C---:B------:R-:W-:Y:S06]  /*10ba0*/  HMMA.16816.F32 R24, R164.reuse, R182, R24 ;  /* 0x000000b6a418723c */ /* 0x040fec0000001818 */
[C---:B------:R-:W-:Y:S06]  /*10bb0*/  HMMA.16816.F32 R28, R164.reuse, R192, R28 ;  /* 0x000000c0a41c723c */ /* 0x040fec000000181c */
[----:B------:R-:W-:Y:S01]  /*10bc0*/  HMMA.16816.F32 R32, R164, R194, R32 ;  /* 0x000000c2a420723c */ /* 0x000fe20000001820 */
[----:B------:R-:W1:Y:S05]  /*10bd0*/  LDSM.16.M88.4 R164, [R216+0x6800] ;  /* 0x00680000d8a4783b */ /* 0x000e6a0000000200 */
[C---:B---3--:R-:W-:Y:S06]  /*10be0*/  HMMA.16816.F32 R4, R168.reuse, R200, R4 ;  /* 0x000000c8a804723c */ /* 0x048fec0000001804 */
[C---:B------:R-:W-:Y:S11]  /*10bf0*/  HMMA.16816.F32 R8, R168.reuse, R202, R8 ;  /* 0x000000caa808723c */ /* 0x040ff60000001808 */
[----:B------:R-:W-:Y:S07]  /*10c00*/  @!UPT UIADD3 URZ, URZ, URZ, URZ ;  /* 0x0000003f3f3ff290 */ /* 0x000fee000fffe03f */
[----:B------:R-:W-:Y:S01]  /*10c10*/  FMUL.FTZ R5, R5, UR16 ;  /* 0x0000001005057c20 */ /* 0x000fe20008410000 */
[----:B------:R-:W-:Y:S01]  /*10c20*/  FMUL.FTZ R6, R6, UR16 ;  /* 0x0000001006067c20 */ /* 0x000fe20008410000 */
[----:B------:R-:W-:Y:S01]  /*10c30*/  FMUL.FTZ R7, R7, UR16 ;  /* 0x0000001007077c20 */ /* 0x000fe20008410000 */
[----:B------:R-:W-:Y:S01]  /*10c40*/  FMUL.FTZ R3, R4, UR16 ;  /* 0x0000001004037c20 */ /* 0x000fe20008410000 */
[----:B------:R-:W2:Y:S02]  /*10c50*/  MUFU.TANH R172, R5 ;  /* 0x0000000500ac7308 */ /* 0x000ea40000002400 */
[----:B------:R-:W-:Y:S01]  /*10c60*/  FMUL.FTZ R8, R8, UR16 ;  /* 0x0000001008087c20 */ /* 0x000fe20008410000 */
[----:B------:R-:W-:Y:S01]  /*10c70*/  FMUL.FTZ R9, R9, UR16 ;  /* 0x0000001009097c20 */ /* 0x000fe20008410000 */
[----:B------:R-:W-:Y:S01]  /*10c80*/  FMUL.FTZ R10, R10, UR16 ;  /* 0x000000100a0a7c20 */ /* 0x000fe20008410000 */
[----:B------:R-:W-:Y:S01]  /*10c90*/  FMUL.FTZ R11, R11, UR16 ;  /* 0x000000100b0b7c20 */ /* 0x000fe20008410000 */
[C---:B-1----:R-:W-:Y:S04]  /*10ca0*/  HMMA.16816.F32 R12, R168.reuse, R164, R12 ;  /* 0x000000a4a80c723c */ /* 0x042fe8000000180c */
[----:B------:R-:W1:Y:S02]  /*10cb0*/  MUFU.TANH R173, R6 ;  /* 0x0000000600ad7308 */ /* 0x000e640000002400 */
[C---:B------:R-:W-:Y:S08]  /*10cc0*/  HMMA.16816.F32 R16, R168.reuse, R166, R16 ;  /* 0x000000a6a810723c */ /* 0x040ff00000001810 */
[----:B------:R3:W4:Y:S03]  /*10cd0*/  MUFU.TANH R164, R7 ;  /* 0x0000000700a47308 */ /* 0x0007260000002400 */
[----:B------:R-:W-:Y:S01]  /*10ce0*/  IMAD.MOV.U32 R166, RZ, RZ, R250 ;  /* 0x000000ffffa67224 */ /* 0x000fe200078e00fa */
[----:B------:R-:W-:Y:S06]  /*10cf0*/  MOV R167, R251 ;  /* 0x000000fb00a77202 */ /* 0x000fec0000000f00 */
[----:B------:R-:W1:Y:S01]  /*10d00*/  MUFU.TANH R165, R8 ;  /* 0x0000000800a57308 */ /* 0x000e620000002400 */
[----:B------:R-:W-:Y:S09]  /*10d10*/  FMUL.FTZ R12, R12, UR16 ;  /* 0x000000100c0c7c20 */ /* 0x000ff20008410000 */
[----:B------:R-:W1:Y:S01]  /*10d20*/  MUFU.TANH R174, R9 ;  /* 0x0000000900ae7308 */ /* 0x000e620000002400 */
[----:B---3--:R-:W3:Y:S01]  /*10d30*/  LDSM.16.M88.4 R4, [R216+0x7000] ;  /* 0x00700000d804783b */ /* 0x008ee20000000200 */
[----:B------:R-:W-:Y:S01]  /*10d40*/  FMUL.FTZ R13, R13, UR16 ;  /* 0x000000100d0d7c20 */ /* 0x000fe20008410000 */
[----:B------:R-:W-:Y:S01]  /*10d50*/  FMUL.FTZ R14, R14, UR16 ;  /* 0x000000100e0e7c20 */ /* 0x000fe20008410000 */
[----:B------:R-:W-:Y:S01]  /*10d60*/  FMUL.FTZ R15, R15, UR16 ;  /* 0x000000100f0f7c20 */ /* 0x000fe20008410000 */
[----:B------:R-:W-:Y:S01]  /*10d70*/  FMUL.FTZ R17, R17, UR16 ;  /* 0x0000001011117c20 */ /* 0x000fe20008410000 */
[----:B------:R-:W-:Y:S04]  /*10d80*/  FMUL.FTZ R16, R16, UR16 ;  /* 0x0000001010107c20 */ /* 0x000fe80008410000 */
[----:B------:R-:W1:Y:S10]  /*10d90*/  MUFU.TANH R175, R10 ;  /* 0x0000000a00af7308 */ /* 0x000e740000002400 */
[----:B------:R5:W1:Y:S10]  /*10da0*/  MUFU.TANH R176, R11 ;  /* 0x0000000b00b07308 */ /* 0x000a740000002400 */
[----:B------:R2:W1:Y:S10]  /*10db0*/  MUFU.TANH R178, R17 ;  /* 0x0000001100b27308 */ /* 0x0004740000002400 */
[----:B------:R4:W1:Y:S01]  /*10dc0*/  MUFU.TANH R177, R16 ;  /* 0x0000001000b17308 */ /* 0x0008620000002400 */
[----:B-----5:R-:W5:Y:S01]  /*10dd0*/  LDSM.16.M88.4 R8, [R216+0x7800] ;  /* 0x00780000d808783b */ /* 0x020f620000000200 */
[----:B------:R-:W-:Y:S08]  /*10de0*/  DEPBAR.LE SB0, 0x0 ;  /* 0x000080000000791a */ /* 0x000ff00000000000 */
[----:B------:R-:W1:Y:S01]  /*10df0*/  MUFU.TANH R3, R3 ;  /* 0x0000000300037308 */ /* 0x000e620000002400 */
[----:B------:R-:W-:Y:S01]  /*10e00*/  BAR.SYNC.DEFER_BLOCKING 0x0 ;  /* 0x0000000000007b1d */ /* 0x000fe20000010000 */
[C---:B---3--:R-:W-:Y:S05]  /*10e10*/  HMMA.16816.F32 R20, R168.reuse, R4, R20 ;  /* 0x00000004a814723c */ /* 0x048fea0000001814 */
[----:B--2---:R-:W-:Y:S03]  /*10e20*/  FMUL.FTZ R17, R19, UR16 ;  /* 0x0000001013117c20 */ /* 0x004fe60008410000 */
[----:B------:R-:W2:Y:S01]  /*10e30*/  MUFU.TANH R12, R12 ;  /* 0x0000000c000c7308 */ /* 0x000ea20000002400 */
[C---:B------:R-:W-:Y:S03]  /*10e40*/  HMMA.16816.F32 R24, R168.reuse, R6, R24 ;  /* 0x00000006a818723c */ /* 0x040fe60000001818 */
[----:B----4-:R-:W-:Y:S06]  /*10e50*/  FMUL.FTZ R16, R18, UR16 ;  /* 0x0000001012107c20 */ /* 0x010fec0008410000 */
[----:B------:R-:W3:Y:S10]  /*10e60*/  MUFU.TANH R13, R13 ;  /* 0x0000000d000d7308 */ /* 0x000ef40000002400 */
[----:B------:R-:W4:Y:S01]  /*10e70*/  MUFU.TANH R14, R14 ;  /* 0x0000000e000e7308 */ /* 0x000f220000002400 */
[----:B------:R-:W-:Y:S01]  /*10e80*/  FMUL.FTZ R19, R21, UR16 ;  /* 0x0000001015137c20 */ /* 0x000fe20008410000 */
[----:B------:R-:W-:Y:S01]  /*10e90*/  FMUL.FTZ R18, R20, UR16 ;  /* 0x0000001014127c20 */ /* 0x000fe20008410000 */
[----:B------:R-:W-:Y:S01]  /*10ea0*/  FMUL.FTZ R6, R22, UR16 ;  /* 0x0000001016067c20 */ /* 0x000fe20008410000 */
[----:B------:R-:W-:Y:S06]  /*10eb0*/  FMUL.FTZ R7, R23, UR16 ;  /* 0x0000001017077c20 */ /* 0x000fec0008410000 */
[----:B------:R-:W1:Y:S01]  /*10ec0*/  MUFU.TANH R15, R15 ;  /* 0x0000000f000f7308 */ /* 0x000e620000002400 */
[C---:B-----5:R-:W-:Y:S03]  /*10ed0*/  HMMA.16816.F32 R28, R168.reuse, R8, R28 ;  /* 0x00000008a81c723c */ /* 0x060fe6000000181c */
[----:B------:R-:W-:Y:S01]  /*10ee0*/  FMUL.FTZ R21, R25, UR16 ;  /* 0x0000001019157c20 */ /* 0x000fe20008410000 */
[----:B------:R-:W-:Y:S02]  /*10ef0*/  FMUL.FTZ R20, R24, UR16 ;  /* 0x0000001018147c20 */ /* 0x000fe40008410000 */
[----:B------:R-:W-:Y:S03]  /*10f00*/  HMMA.16816.F32 R32, R168, R10, R32 ;  /* 0x0000000aa820723c */ /* 0x000fe60000001820 */
[----:B------:R-:W1:Y:S02]  /*10f10*/  MUFU.TANH R16, R16 ;  /* 0x0000001000107308 */ /* 0x000e640000002400 */
[----:B------:R-:W-:Y:S01]  /*10f20*/  FMUL.FTZ R8, R27, UR16 ;  /* 0x000000101b087c20 */ /* 0x000fe20008410000 */
[----:B------:R-:W-:Y:S07]  /*10f30*/  FMUL.FTZ R9, R26, UR16 ;  /* 0x000000101a097c20 */ /* 0x000fee0008410000 */
        /* <DEDUP_REMOVED lines=9> */
[----:B------:R-:W-:Y:S08]  /*10fd0*/  FMUL.FTZ R10, R35, UR16 ;  /* 0x00000010230a7c20 */ /* 0x000ff00008410000 */
        /* <DEDUP_REMOVED lines=32> */
[----:B------:R-:W2:Y:S10]  /*111e0*/  I2F.RP R4, UR14 ;  /* 0x0000000e00047d06 */ /* 0x000eb40008209400 */
[----:B--2---:R-:W2:Y:S02]  /*111f0*/  MUFU.RCP R4, R4 ;  /* 0x0000000400047308 */ /* 0x004ea40000001000 */
[----:B--2---:R-:W-:Y:S08]  /*11200*/  VIADD R4, R4, 0xffffffe ;  /* 0x0ffffffe04047836 */ /* 0x004ff00000000000 */
[----:B------:R-:W2:Y:S02]  /*11210*/  F2I.FTZ.U32.TRUNC.NTZ R4, R4 ;  /* 0x0000000400047305 */ /* 0x000ea4000021f000 */
[----:B--2---:R-:W-:Y:S01]  /*11220*/  R2UR UR39, R4 ;  /* 0x00000000042772ca */ /* 0x004fe200000e0000 */
        /* <DEDUP_REMOVED lines=11> */
[----:B------:R-:W-:Y:S03]  /*112e0*/  UMOV UR37, UR41 ;  /* 0x0000002900257c82 */ /* 0x000fe60008000000 */
[----:B------:R-:W-:Y:S02]  /*112f0*/  UIMAD UR35, UR14, UR34, UR35 ;  /* 0x000000220e2372a4 */ /* 0x000fe4000f8e0223 */
        /* <DEDUP_REMOVED lines=8> */
[----:B------:R-:W-:Y:S02]  /*11380*/  UISETP.NE.AND UP2, UPT, UR18, URZ, UPT ;  /* 0x0000003f1200728c */ /* 0x000fe4000bf45270 */
[----:B------:R-:W-:Y:S02]  /*11390*/  UISETP.GE.U32.AND UP3, UPT, UR33, UR14, UPT ;  /* 0x0000000e2100728c */ /* 0x000fe4000bf66070 */
[----:B------:R-:W-:Y:S02]  /*113a0*/  ULOP3.LUT UR14, URZ, UR18, URZ, 0x33, !UPT ;  /* 0x000000123f0e7292 */ /* 0x000fe4000f8e333f */
[----:B------:R-:W-:Y:S02]  /*113b0*/  @!UP0 UIADD3 UR37, UR37, 0x1, URZ ;  /* 0x0000000125258890 */ /* 0x000fe4000fffe03f */
[----:B------:R-:W-:Y:S02]  /*113c0*/  @UP4 UIADD3 UR39, UR39, 0x1, URZ ;  /* 0x0000000127274890 */ /* 0x000fe4000fffe03f */
[----:B------:R-:W-:Y:S02]  /*113d0*/  UISETP.GE.AND UP0, UPT, UR36, URZ, UPT ;  /* 0x0000003f2400728c */ /* 0x000fe4000bf06270 */
[----:B------:R-:W-:Y:S02]  /*113e0*/  @!UP1 UIADD3 UR39, -UR39, URZ, URZ ;  /* 0x0000003f27279290 */ /* 0x000fe4000fffe13f */
[----:B------:R-:W-:Y:S02]  /*113f0*/  @UP3 UIADD3 UR37, UR37, 0x1, URZ ;  /* 0x0000000125253890 */ /* 0x000fe4000fffe03f */
[----:B------:R-:W-:Y:S05]  /*11400*/  USEL UR39, UR14, UR39, !UP2 ;  /* 0x000000270e277287 */ /* 0x000fea000d000000 */
[----:B------:R-:W-:Y:S01]  /*11410*/  @!UP0 UIADD3 UR37, -UR37, URZ, URZ ;  /* 0x0000003f25258290 */ /* 0x000fe2000fffe13f */
[----:B------:R-:W-:Y:S01]  /*11420*/  IMAD.U32 R4, RZ, RZ, UR39 ;  /* 0x00000027ff047e24 */ /* 0x000fe2000f8e00ff */
[----:B------:R-:W-:Y:S02]  /*11430*/  MOV R5, UR39 ;  /* 0x0000002700057c02 */ /* 0x000fe40008000f00 */
[----:B------:R-:W-:Y:S02]  /*11440*/  USEL UR14, UR14, UR37, !UP2 ;  /* 0x000000250e0e7287 */ /* 0x000fe4000d000000 */
[----:B------:R-:W-:Y:S04]  /*11450*/  LEA R32, P0, R5, UR20, 0x2 ;  /* 0x0000001405207c11 */ /* 0x000fe8000f8010ff */
        /* <DEDUP_REMOVED lines=8> */
[----:B------:R-:W-:Y:S02]  /*114e0*/  R2UR UR35, R35 ;  /* 0x00000000232372ca */ /* 0x000fe400000e0000 */
[----:B------:R-:W-:Y:S01]  /*114f0*/  MOV R22, UR32 ;  /* 0x0000002000167c02 */ /* 0x000fe20008000f00 */
[----:B------:R-:W-:Y:S01]  /*11500*/  IMAD.U32 R23, RZ, RZ, UR33 ;  /* 0x00000021ff177e24 */ /* 0x000fe2000f8e00ff */
[----:B------:R-:W-:Y:S04]  /*11510*/  UIADD3 UR32, UR39, -UR14, URZ ;  /* 0x8000000e27207290 */ /* 0x000fe8000fffe03f */
[----:B------:R-:W2:Y:S01]  /*11520*/  LDG.E R22, desc[UR26][R22.64] ;  /* 0x0000001a16167981 */ /* 0x000ea2000c1e1900 */
[----:B------:R-:W-:Y:S02]  /*11530*/  UIMAD UR32, UR32, UR18, -0x40 ;  /* 0xffffffc0202074a4 */ /* 0x000fe4000f8e0212 */
[----:B------:R-:W-:Y:S02]  /*11540*/  IMAD.U32 R4, RZ, RZ, UR34 ;  /* 0x00000022ff047e24 */ /* 0x000fe4000f8e00ff */
[----:B------:R-:W-:Y:S01]  /*11550*/  IMAD.U32 R5, RZ, RZ, UR35 ;  /* 0x00000023ff057e24 */ /* 0x000fe2000f8e00ff */
[----:B------:R-:W-:Y:S02]  /*11560*/  USHF.R.S32.HI UR15, URZ, 0x1f, UR32 ;  /* 0x0000001f3f0f7899 */ /* 0x000fe40008011420 */
        /* <DEDUP_REMOVED lines=9> */
[----:B------:R3:W2:Y:S02]  /*11600*/  LDG.E R23, desc[UR26][R4.64] ;  /* 0x0000001a04177981 */ /* 0x0006a4000c1e1900 */
[----:B---3--:R-:W3:Y:S01]  /*11610*/  LDC.64 R4, c[0x0][0x230] ;  /* 0x00008c00ff047b82 */ /* 0x008ee20000000a00 */
[----:B--2---:R-:W-:Y:S04]  /*11620*/  IADD3 R23, -R22, R23, RZ ;  /* 0x0000001716177210 */ /* 0x004fe80007ffe1ff */
[----:B------:R-:W-:Y:S01]  /*11630*/  SHF.R.S32.HI R22, RZ, 0x1f, R23 ;  /* 0x0000001fff167819 */ /* 0x000fe20000011417 */
[CC--:B---3--:R-:W-:Y:S04]  /*11640*/  IMAD.WIDE.U32 R32, R23.reuse, R4.reuse, R32 ;  /* 0x0000000417207225 */ /* 0x0c8fe800078e0020 */
[----:B------:R-:W-:Y:S01]  /*11650*/  IMAD R22, R22, R4, RZ ;  /* 0x0000000416167224 */ /* 0x000fe200078e02ff */
[----:B------:R-:W-:Y:S03]  /*11660*/  MOV R24, R32 ;  /* 0x0000002000187202 */ /* 0x000fe60000000f00 */
[----:B------:R-:W-:Y:S04]  /*11670*/  IMAD R22, R23, R5, R22 ;  /* 0x0000000517167224 */ /* 0x000fe800078e0216 */
[----:B------:R-:W-:Y:S07]  /*11680*/  IMAD.IADD R4, R33, 0x1, R22 ;  /* 0x0000000121047824 */ /* 0x000fee00078e0216 */
.L_x_6531:
        /* <DEDUP_REMOVED lines=117> */
.L_x_6530:
[----:B------:R-:W-:Y:S01]  /*11de0*/  MOV R4, UR11 ;  /* 0x0000000b00047c02 */ /* 0x000fe20008000f00 */
[----:B------:R-:W-:Y:S01]  /*11df0*/  STL [R1], R166 ;  /* 0x000000a601007387 */ /* 0x000fe20000100800 */
[----:B------:R-:W-:Y:S01]  /*11e00*/  UISETP.GT.AND UP0, UPT, UR11, UR10, UPT ;  /* 0x0000000a0b00728c */ /* 0x000fe2000bf04270 */
[----:B------:R-:W-:Y:S02]  /*11e10*/  UMOV UR15, UR29 ;  /* 0x0000001d000f7c82 */ /* 0x000fe40008000000 */
[----:B------:R-:W-:Y:S01]  /*11e20*/  IMAD R4, R4, 0x40, R243 ;  /* 0x0000004004047824 */ /* 0x000fe200078e02f3 */
[----:B------:R-:W-:Y:S03]  /*11e30*/  UMOV UR14, UR28 ;  /* 0x0000001c000e7c82 */ /* 0x000fe60008000000 */
[----:B------:R-:W-:Y:S01]  /*11e40*/  VIADD R23, R4, 0x8 ;  /* 0x0000000804177836 */ /* 0x000fe20000000000 */
[----:B------:R-:W-:Y:S01]  /*11e50*/  IADD3 R5, R242, -R4, RZ ;  /* 0x80000004f2057210 */ /* 0x000fe20007ffe0ff */
[C---:B------:R-:W-:Y:S01]  /*11e60*/  VIADD R31, R4.reuse, 0x10 ;  /* 0x00000010041f7836 */ /* 0x040fe20000000000 */
[----:B------:R-:W-:Y:S01]  /*11e70*/  IADD3 R22, R4, 0x1, RZ ;  /* 0x0000000104167810 */ /* 0x000fe20007ffe0ff */
[----:B------:R-:W-:Y:S01]  /*11e80*/  IMAD.IADD R26, R242, 0x1, -R23 ;  /* 0x00000001f21a7824 */ /* 0x000fe200078e0a17 */
[----:B------:R-:W-:Y:S01]  /*11e90*/  IABS R5, R5 ;  /* 0x0000000500057213 */ /* 0x000fe20000000000 */
[----:B--2---:R-:W-:Y:S01]  /*11ea0*/  IMAD.IADD R32, R239, 0x1, -R4 ;  /* 0x00000001ef207824 */ /* 0x004fe200078e0a04 */
[C---:B------:R-:W-:Y:S01]  /*11eb0*/  IADD3 R35, R4.reuse, 0x9, RZ ;  /* 0x0000000904237810 */ /* 0x040fe20007ffe0ff */
[----:B------:R-:W-:Y:S01]  /*11ec0*/  VIADD R34, R4, 0x18 ;  /* 0x0000001804227836 */ /* 0x000fe20000000000 */
[----:B------:R-:W-:Y:S02]  /*11ed0*/  I2FP.F32.S32 R5, R5 ;  /* 0x0000000500057245 */ /* 0x000fe40000201400 */
[C---:B-1----:R-:W-:Y:S02]  /*11ee0*/  IADD3 R28, R242.reuse, -R22, RZ ;  /* 0x80000016f21c7210 */ /* 0x042fe40007ffe0ff */
[----:B------:R-:W-:Y:S01]  /*11ef0*/  IABS R26, R26 ;  /* 0x0000001a001a7213 */ /* 0x000fe20000000000 */
[----:B------:R-:W-:Y:S01]  /*11f00*/  FFMA.FTZ R3, R5, -UR23, R3 ;  /* 0x8000001705037c23 */ /* 0x000fe20008010003 */
[C---:B------:R-:W-:Y:S01]  /*11f10*/  IMAD.IADD R5, R242.reuse, 0x1, -R31 ;  /* 0x00000001f2057824 */ /* 0x040fe200078e0a1f */
[----:B------:R-:W-:Y:S02]  /*11f20*/  IADD3 R24, R242, -R35, RZ ;  /* 0x80000023f2187210 */ /* 0x000fe40007ffe0ff */
[----:B------:R-:W-:Y:S02]  /*11f30*/  IABS R28, R28 ;  /* 0x0000001c001c7213 */ /* 0x000fe40000000000 */
[----:B------:R-:W-:Y:S02]  /*11f40*/  IABS R5, R5 ;  /* 0x0000000500057213 */ /* 0x000fe40000000000 */
[----:B------:R-:W-:Y:S02]  /*11f50*/  I2FP.F32.S32 R26, R26 ;  /* 0x0000001a001a7245 */ /* 0x000fe40000201400 */
[----:B------:R-:W-:Y:S02]  /*11f60*/  I2FP.F32.S32 R5, R5 ;  /* 0x0000000500057245 */ /* 0x000fe40000201400 */
[----:B------:R-:W-:Y:S01]  /*11f70*/  I2FP.F32.S32 R28, R28 ;  /* 0x0000001c001c7245 */ /* 0x000fe20000201400 */
[----:B------:R-:W-:Y:S01]  /*11f80*/  FFMA.FTZ R165, R26, -UR23, R165 ;  /* 0x800000171aa57c23 */ /* 0x000fe200080100a5 */
[----:B------:R-:W-:Y:S01]  /*11f90*/  IABS R24, R24 ;  /* 0x0000001800187213 */ /* 0x000fe20000000000 */
[----:B------:R-:W-:Y:S01]  /*11fa0*/  FFMA.FTZ R12, R5, -UR23, R12 ;  /* 0x80000017050c7c23 */ /* 0x000fe2000801000c */
[-C--:B------:R-:W-:Y:S01]  /*11fb0*/  ISETP.GE.AND P3, PT, R22, R241.reuse, PT ;  /* 0x000000f11600720c */ /* 0x080fe20003f66270 */
[----:B------:R-:W-:Y:S01]  /*11fc0*/  FFMA.FTZ R172, R28, -UR23, R172 ;  /* 0x800000171cac7c23 */ /* 0x000fe200080100ac */
[----:B------:R-:W-:Y:S01]  /*11fd0*/  ISETP.GE.AND P6, PT, R22, R238, PT ;  /* 0x000000ee1600720c */ /* 0x000fe20003fc6270 */
[----:B------:R-:W-:Y:S01]  /*11fe0*/  IMAD.IADD R26, R239, 0x1, -R22 ;  /* 0x00000001ef1a7824 */ /* 0x000fe200078e0a16 */
[----:B------:R-:W-:Y:S02]  /*11ff0*/  IADD3 R170, R4, 0x11, RZ ;  /* 0x0000001104aa7810 */ /* 0x000fe40007ffe0ff */
[----:B------:R-:W-:Y:S02]  /*12000*/  I2FP.F32.S32 R24, R24 ;  /* 0x0000001800187245 */ /* 0x000fe40000201400 */
[----:B------:R-:W-:Y:S02]  /*12010*/  ISETP.GE.OR P3, PT, R22, R240, !P3 ;  /* 0x000000f01600720c */ /* 0x000fe40005f66670 */
[----:B------:R-:W-:Y:S01]  /*12020*/  IADD3 R5, R4, 0x19, RZ ;  /* 0x0000001904057810 */ /* 0x000fe20007ffe0ff */
[----:B------:R-:W-:Y:S01]  /*12030*/  FFMA.FTZ R174, R24, -UR23, R174 ;  /* 0x8000001718ae7c23 */ /* 0x000fe200080100ae */
[----:B------:R-:W-:Y:S02]  /*12040*/  ISETP.GE.AND P5, PT, R23, R241, PT ;  /* 0x000000f11700720c */ /* 0x000fe40003fa6270 */
[-C--:B------:R-:W-:Y:S01]  /*12050*/  ISETP.GE.OR P6, PT, R22, R235.reuse, !P6 ;  /* 0x000000eb1600720c */ /* 0x080fe200077c6670 */
[----:B------:R-:W-:Y:S01]  /*12060*/  IMAD.IADD R22, R239, 0x1, -R23 ;  /* 0x00000001ef167824 */ /* 0x000fe200078e0a17 */
[C---:B------:R-:W-:Y:S02]  /*12070*/  ISETP.GE.AND P1, PT, R23.reuse, R238, PT ;  /* 0x000000ee1700720c */ /* 0x040fe40003f26270 */
[C---:B------:R-:W-:Y:S02]  /*12080*/  IADD3 R28, R242.reuse, -R170, RZ ;  /* 0x800000aaf21c7210 */ /* 0x040fe40007ffe0ff */
[----:B------:R-:W-:Y:S02]  /*12090*/  IABS R32, R32 ;  /* 0x0000002000207213 */ /* 0x000fe40000000000 */
[C---:B------:R-:W-:Y:S02]  /*120a0*/  ISETP.GE.OR P5, PT, R23.reuse, R240, !P5 ;  /* 0x000000f01700720c */ /* 0x040fe40006fa6670 */
[----:B------:R-:W-:Y:S01]  /*120b0*/  ISETP.GE.OR P1, PT, R23, R235, !P1 ;  /* 0x000000eb1700720c */ /* 0x000fe20004f26670 */
[C---:B------:R-:W-:Y:S01]  /*120c0*/  IMAD.IADD R23, R242.reuse, 0x1, -R5 ;  /* 0x00000001f2177824 */ /* 0x040fe200078e0a05 */
[----:B------:R-:W-:Y:S02]  /*120d0*/  IADD3 R24, R242, -R34, RZ ;  /* 0x80000022f2187210 */ /* 0x000fe40007ffe0ff */
[----:B------:R-:W-:Y:S02]  /*120e0*/  IABS R28, R28 ;  /* 0x0000001c001c7213 */ /* 0x000fe40000000000 */
[----:B------:R-:W-:Y:S02]  /*120f0*/  I2FP.F32.S32 R32, R32 ;  /* 0x0000002000207245 */ /* 0x000fe40000201400 */
[----:B------:R-:W-:Y:S02]  /*12100*/  IABS R26, R26 ;  /* 0x0000001a001a7213 */ /* 0x000fe40000000000 */
[----:B------:R-:W-:Y:S01]  /*12110*/  IABS R22, R22 ;  /* 0x0000001600167213 */ /* 0x000fe20000000000 */
[----:B------:R-:W-:Y:S01]  /*12120*/  FFMA.FTZ R173, R32, -UR23, R173 ;  /* 0x8000001720ad7c23 */ /* 0x000fe200080100ad */
[C---:B------:R-:W-:Y:S01]  /*12130*/  ISETP.GE.AND P0, PT, R4.reuse, R241, PT ;  /* 0x000000f10400720c */ /* 0x040fe20003f06270 */
[C---:B------:R-:W-:Y:S01]  /*12140*/  VIADD R32, R4.reuse, 0x21 ;  /* 0x0000002104207836 */ /* 0x040fe20000000000 */
[----:B------:R-:W-:Y:S02]  /*12150*/  ISETP.GE.AND P2, PT, R4, R238, PT ;  /* 0x000000ee0400720c */ /* 0x000fe40003f46270 */
[----:B------:R-:W-:Y:S02]  /*12160*/  IABS R24, R24 ;  /* 0x0000001800187213 */ /* 0x000fe40000000000 */
[----:B------:R-:W-:Y:S02]  /*12170*/  I2FP.F32.S32 R28, R28 ;  /* 0x0000001c001c7245 */ /* 0x000fe40000201400 */
[----:B------:R-:W-:Y:S02]  /*12180*/  I2FP.F32.S32 R26, R26 ;  /* 0x0000001a001a7245 */ /* 0x000fe40000201400 */
[----:B------:R-:W-:Y:S01]  /*12190*/  I2FP.F32.S32 R22, R22 ;  /* 0x0000001600167245 */ /* 0x000fe20000201400 */
[----:B------:R-:W-:Y:S01]  /*121a0*/  FFMA.FTZ R13, R28, -UR23, R13 ;  /* 0x800000171c0d7c23 */ /* 0x000fe2000801000d */
[----:B------:R-:W-:Y:S01]  /*121b0*/  IABS R23, R23 ;  /* 0x0000001700177213 */ /* 0x000fe20000000000 */
[----:B------:R-:W-:Y:S01]  /*121c0*/  FFMA.FTZ R164, R26, -UR23, R164 ;  /* 0x800000171aa47c23 */ /* 0x000fe200080100a4 */
[----:B------:R-:W-:Y:S01]  /*121d0*/  ISETP.GE.OR P0, PT, R4, R240, !P0 ;  /* 0x000000f00400720c */ /* 0x000fe20004706670 */
[----:B------:R-:W-:Y:S01]  /*121e0*/  FFMA.FTZ R175, R22, -UR23, R175 ;  /* 0x8000001716af7c23 */ /* 0x000fe200080100af */
[----:B------:R-:W-:Y:S02]  /*121f0*/  ISETP.GE.OR P2, PT, R4, R235, !P2 ;  /* 0x000000eb0400720c */ /* 0x000fe40005746670 */
[----:B------:R-:W-:Y:S02]  /*12200*/  ISETP.GE.AND P4, PT, R35, R241, PT ;  /* 0x000000f12300720c */ /* 0x000fe40003f86270 */
[----:B------:R-:W-:Y:S02]  /*12210*/  I2FP.F32.S32 R24, R24 ;  /* 0x0000001800187245 */ /* 0x000fe40000201400 */
[----:B------:R-:W-:Y:S02]  /*12220*/  I2FP.F32.S32 R23, R23 ;  /* 0x0000001700177245 */ /* 0x000fe40000201400 */
[----:B------:R-:W-:Y:S01]  /*12230*/  FSEL R28, R3, -INF , !P0 ;  /* 0xff800000031c7808 */ /* 0x000fe20004000000 */
[----:B------:R-:W-:Y:S01]  /*12240*/  FFMA.FTZ R177, R24, -UR23, R177 ;  /* 0x8000001718b17c23 */ /* 0x000fe200080100b1 */
[----:B------:R-:W-:Y:S01]  /*12250*/  FSEL R26, R172, -INF , !P3 ;  /* 0xff800000ac1a7808 */ /* 0x000fe20005800000 */
[----:B------:R-:W-:Y:S01]  /*12260*/  FFMA.FTZ R178, R23, -UR23, R178 ;  /* 0x8000001717b27c23 */ /* 0x000fe200080100b2 */
[----:B------:R-:W-:Y:S01]  /*12270*/  FSEL R22, R173, -INF , !P2 ;  /* 0xff800000ad167808 */ /* 0x000fe20005000000 */
[----:B------:R-:W-:Y:S01]  /*12280*/  IMAD.IADD R3, R239, 0x1, -R170 ;  /* 0x00000001ef037824 */ /* 0x000fe200078e0aaa */
[C---:B------:R-:W-:Y:S02]  /*12290*/  ISETP.GE.OR P4, PT, R35.reuse, R240, !P4 ;  /* 0x000000f02300720c */ /* 0x040fe40006786670 */
[-C--:B------:R-:W-:Y:S02]  /*122a0*/  ISETP.GE.AND P0, PT, R35, R238.reuse, PT ;  /* 0x000000ee2300720c */ /* 0x080fe40003f06270 */
[C---:B------:R-:W-:Y:S02]  /*122b0*/  ISETP.GE.AND P2, PT, R31.reuse, R241, PT ;  /* 0x000000f11f00720c */ /* 0x040fe40003f46270 */
[----:B------:R-:W-:Y:S02]  /*122c0*/  ISETP.GE.AND P3, PT, R31, R238, PT ;  /* 0x000000ee1f00720c */ /* 0x000fe40003f66270 */
[----:B------:R-:W-:Y:S02]  /*122d0*/  FSEL R24, R165, -INF , !P5 ;  /* 0xff800000a5187808 */ /* 0x000fe40006800000 */
[----:B------:R-:W-:Y:S02]  /*122e0*/  IADD3 R33, R4, 0x20, RZ ;  /* 0x0000002004217810 */ /* 0x000fe40007ffe0ff */
[----:B------:R-:W-:Y:S02]  /*122f0*/  FSEL R23, R174, -INF , !P4 ;  /* 0xff800000ae177808 */ /* 0x000fe40006000000 */
[----:B------:R-:W-:Y:S02]  /*12300*/  ISETP.GE.OR P0, PT, R35, R235, !P0 ;  /* 0x000000eb2300720c */ /* 0x000fe40004706670 */
[C---:B------:R-:W-:Y:S01]  /*12310*/  IADD3 R165, R239.reuse, -R35, RZ ;  /* 0x80000023efa57210 */ /* 0x040fe20007ffe0ff */
[----:B------:R-:W-:Y:S01]  /*12320*/  IMAD.IADD R35, R239, 0x1, -R31 ;  /* 0x00000001ef237824 */ /* 0x000fe200078e0a1f */
[C---:B------:R-:W-:Y:S02]  /*12330*/  ISETP.GE.OR P2, PT, R31.reuse, R240, !P2 ;  /* 0x000000f01f00720c */ /* 0x040fe40005746670 */
[----:B------:R-:W-:Y:S02]  /*12340*/  ISETP.GE.OR P3, PT, R31, R235, !P3 ;  /* 0x000000eb1f00720c */ /* 0x000fe40005f66670 */
[C---:B------:R-:W-:Y:S02]  /*12350*/  ISETP.GE.AND P5, PT, R170.reuse, R241, PT ;  /* 0x000000f1aa00720c */ /* 0x040fe40003fa6270 */
[----:B------:R-:W-:Y:S02]  /*12360*/  ISETP.GE.AND P4, PT, R170, R238, PT ;  /* 0x000000eeaa00720c */ /* 0x000fe40003f86270 */
[C---:B------:R-:W-:Y:S02]  /*12370*/  IADD3 R31, R242.reuse, -R32, RZ ;  /* 0x80000020f21f7210 */ /* 0x040fe40007ffe0ff */
[----:B------:R-:W-:Y:S02]  /*12380*/  IADD3 R171, R242, -R33, RZ ;  /* 0x80000021f2ab7210 */ /* 0x000fe40007ffe0ff */
[C---:B------:R-:W-:Y:S02]  /*12390*/  ISETP.GE.OR P5, PT, R170.reuse, R240, !P5 ;  /* 0x000000f0aa00720c */ /* 0x040fe40006fa6670 */
[----:B------:R-:W-:Y:S02]  /*123a0*/  ISETP.GE.OR P4, PT, R170, R235, !P4 ;  /* 0x000000ebaa00720c */ /* 0x000fe40006786670 */
[----:B------:R-:W-:Y:S02]  /*123b0*/  IABS R170, R165 ;  /* 0x000000a500aa7213 */ /* 0x000fe40000000000 */
[----:B------:R-:W-:Y:S02]  /*123c0*/  IABS R31, R31 ;  /* 0x0000001f001f7213 */ /* 0x000fe40000000000 */
[----:B------:R-:W-:Y:S02]  /*123d0*/  IABS R165, R171 ;  /* 0x000000ab00a57213 */ /* 0x000fe40000000000 */
[----:B------:R-:W-:Y:S02]  /*123e0*/  I2FP.F32.S32 R31, R31 ;  /* 0x0000001f001f7245 */ /* 0x000fe40000201400 */
[----:B------:R-:W-:Y:S02]  /*123f0*/  IABS R35, R35 ;  /* 0x0000002300237213 */ /* 0x000fe40000000000 */
[----:B------:R-:W-:Y:S01]  /*12400*/  I2FP.F32.S32 R165, R165 ;  /* 0x000000a500a57245 */ /* 0x000fe20000201400 */
[----:B------:R-:W-:Y:S01]  /*12410*/  FFMA.FTZ R19, R31, -UR23, R19 ;  /* 0x800000171f137c23 */ /* 0x000fe20008010013 */
[----:B------:R-:W-:Y:S02]  /*12420*/  I2FP.F32.S32 R35, R35 ;  /* 0x0000002300237245 */ /* 0x000fe40000201400 */
[----:B------:R-:W-:Y:S01]  /*12430*/  FSEL R197, R12, -INF , !P2 ;  /* 0xff8000000cc57808 */ /* 0x000fe20005000000 */
[----:B------:R-:W-:Y:S01]  /*12440*/  FFMA.FTZ R18, R165, -UR23, R18 ;  /* 0x80000017a5127c23 */ /* 0x000fe20008010012 */
[----:B------:R-:W-:Y:S01]  /*12450*/  FSEL R196, R13, -INF , !P5 ;  /* 0xff8000000dc47808 */ /* 0x000fe20006800000 */
[C---:B------:R-:W-:Y:S01]  /*12460*/  VIADD R165, R4.reuse, 0x28 ;  /* 0x0000002804a57836 */ /* 0x040fe20000000000 */
[----:B------:R-:W-:Y:S01]  /*12470*/  IADD3 R31, R4, 0x29, RZ ;  /* 0x00000029041f7810 */ /* 0x000fe20007ffe0ff */
[----:B------:R-:W-:Y:S01]  /*12480*/  FFMA.FTZ R14, R35, -UR23, R14 ;  /* 0x80000017230e7c23 */ /* 0x000fe2000801000e */
[C---:B------:R-:W-:Y:S02]  /*12490*/  ISETP.GE.AND P2, PT, R34.reuse, R241, PT ;  /* 0x000000f12200720c */ /* 0x040fe40003f46270 */
[----:B------:R-:W-:Y:S02]  /*124a0*/  ISETP.GE.AND P5, PT, R34, R238, PT ;  /* 0x000000ee2200720c */ /* 0x000fe40003fa6270 */
[----:B------:R-:W-:Y:S02]  /*124b0*/  IABS R3, R3 ;  /* 0x0000000300037213 */ /* 0x000fe40000000000 */
[----:B------:R-:W-:Y:S01]  /*124c0*/  FSEL R12, R164, -INF , !P6 ;  /* 0xff800000a40c7808 */ /* 0x000fe20007000000 */
[----:B------:R-:W-:Y:S01]  /*124d0*/  IMAD.IADD R164, R242, 0x1, -R165 ;  /* 0x00000001f2a47824 */ /* 0x000fe200078e0aa5 */
[C---:B------:R-:W-:Y:S02]  /*124e0*/  ISETP.GE.OR P2, PT, R34.reuse, R240, !P2 ;  /* 0x000000f02200720c */ /* 0x040fe40005746670 */
[----:B------:R-:W-:Y:S02]  /*124f0*/  ISETP.GE.OR P5, PT, R34, R235, !P5 ;  /* 0x000000eb2200720c */ /* 0x000fe40006fa6670 */
[----:B------:R-:W-:Y:S01]  /*12500*/  IADD3 R35, R239, -R34, RZ ;  /* 0x80000022ef237210 */ /* 0x000fe20007ffe0ff */
[----:B------:R-:W-:Y:S01]  /*12510*/  IMAD.IADD R34, R242, 0x1, -R31 ;  /* 0x00000001f2227824 */ /* 0x000fe200078e0a1f */
[----:B------:R-:W-:Y:S02]  /*12520*/  I2FP.F32.S32 R3, R3 ;  /* 0x0000000300037245 */ /* 0x000fe40000201400 */
[----:B------:R-:W-:Y:S02]  /*12530*/  FSEL R198, R177, -INF , !P2 ;  /* 0xff800000b1c67808 */ /* 0x000fe40005000000 */
[----:B------:R-:W-:Y:S01]  /*12540*/  IABS R34, R34 ;  /* 0x0000002200227213 */ /* 0x000fe20000000000 */
[----:B------:R-:W-:Y:S01]  /*12550*/  FFMA.FTZ R15, R3, -UR23, R15 ;  /* 0x80000017030f7c23 */ /* 0x000fe2000801000f */
[----:B------:R-:W-:Y:S01]  /*12560*/  IABS R164, R164 ;  /* 0x000000a400a47213 */ /* 0x000fe20000000000 */
[----:B------:R-:W-:Y:S01]  /*12570*/  VIADD R3, R4, 0x30 ;  /* 0x0000003004037836 */ /* 0x000fe20000000000 */
[C---:B------:R-:W-:Y:S02]  /*12580*/  ISETP.GE.AND P6, PT, R5.reuse, R241, PT ;  /* 0x000000f10500720c */ /* 0x040fe40003fc6270 */
[C---:B------:R-:W-:Y:S02]  /*12590*/  ISETP.GE.AND P2, PT, R5.reuse, R238, PT ;  /* 0x000000ee0500720c */ /* 0x040fe40003f46270 */
[----:B------:R-:W-:Y:S02]  /*125a0*/  I2FP.F32.S32 R34, R34 ;  /* 0x0000002200227245 */ /* 0x000fe40000201400 */
[----:B------:R-:W-:Y:S02]  /*125b0*/  I2FP.F32.S32 R164, R164 ;  /* 0x000000a400a47245 */ /* 0x000fe40000201400 */
[----:B------:R-:W-:Y:S01]  /*125c0*/  FSEL R200, R14, -INF , !P3 ;  /* 0xff8000000ec87808 */ /* 0x000fe20005800000 */
[----:B------:R-:W-:Y:S01]  /*125d0*/  FFMA.FTZ R21, R34, -UR23, R21 ;  /* 0x8000001722157c23 */ /* 0x000fe20008010015 */
[C---:B------:R-:W-:Y:S01]  /*125e0*/  ISETP.GE.OR P2, PT, R5.reuse, R235, !P2 ;  /* 0x000000eb0500720c */ /* 0x040fe20005746670 */
[----:B------:R-:W-:Y:S01]  /*125f0*/  FFMA.FTZ R20, R164, -UR23, R20 ;  /* 0x80000017a4147c23 */ /* 0x000fe20008010014 */
[----:B------:R-:W-:Y:S02]  /*12600*/  ISETP.GE.OR P6, PT, R5, R240, !P6 ;  /* 0x000000f00500720c */ /* 0x000fe400077c6670 */
[C---:B------:R-:W-:Y:S02]  /*12610*/  IADD3 R13, R239.reuse, -R5, RZ ;  /* 0x80000005ef0d7210 */ /* 0x040fe40007ffe0ff */
[----:B------:R-:W-:Y:S02]  /*12620*/  IABS R35, R35 ;  /* 0x0000002300237213 */ /* 0x000fe40000000000 */
[----:B------:R-:W-:Y:S02]  /*12630*/  IADD3 R14, R239, -R165, RZ ;  /* 0x800000a5ef0e7210 */ /* 0x000fe40007ffe0ff */
[----:B------:R-:W-:Y:S02]  /*12640*/  FSEL R201, R15, -INF , !P4 ;  /* 0xff8000000fc97808 */ /* 0x000fe40006000000 */
[----:B------:R-:W-:Y:S02]  /*12650*/  IADD3 R5, R242, -R3, RZ ;  /* 0x80000003f2057210 */ /* 0x000fe40007ffe0ff */
[-C--:B------:R-:W-:Y:S02]  /*12660*/  ISETP.GE.AND P4, PT, R31, R241.reuse, PT ;  /* 0x000000f11f00720c */ /* 0x080fe40003f86270 */
[----:B------:R-:W-:Y:S02]  /*12670*/  ISETP.GE.AND P3, PT, R165, R241, PT ;  /* 0x000000f1a500720c */ /* 0x000fe40003f66270 */
[----:B------:R-:W-:Y:S02]  /*12680*/  I2FP.F32.S32 R35, R35 ;  /* 0x0000002300237245 */ /* 0x000fe40000201400 */
[----:B------:R-:W-:Y:S02]  /*12690*/  IABS R14, R14 ;  /* 0x0000000e000e7213 */ /* 0x000fe40000000000 */
[----:B------:R-:W-:Y:S01]  /*126a0*/  I2FP.F32.S32 R170, R170 ;  /* 0x000000aa00aa7245 */ /* 0x000fe20000201400 */
[----:B------:R-:W-:Y:S01]  /*126b0*/  FFMA.FTZ R16, R35, -UR23, R16 ;  /* 0x8000001723107c23 */ /* 0x000fe20008010010 */
[-C--:B------:R-:W-:Y:S01]  /*126c0*/  ISETP.GE.OR P4, PT, R31, R240.reuse, !P4 ;  /* 0x000000f01f00720c */ /* 0x080fe20006786670 */
[----:B------:R-:W-:Y:S01]  /*126d0*/  VIADD R35, R4, 0x31 ;  /* 0x0000003104237836 */ /* 0x000fe20000000000 */
[----:B------:R-:W-:Y:S01]  /*126e0*/  ISETP.GE.OR P3, PT, R165, R240, !P3 ;  /* 0x000000f0a500720c */ /* 0x000fe20005f66670 */
[----:B------:R-:W-:Y:S01]  /*126f0*/  FFMA.FTZ R176, R170, -UR23, R176 ;  /* 0x80000017aab07c23 */ /* 0x000fe200080100b0 */
[----:B------:R-:W-:Y:S02]  /*12700*/  IABS R13, R13 ;  /* 0x0000000d000d7213 */ /* 0x000fe40000000000 */
[----:B------:R-:W-:Y:S02]  /*12710*/  IABS R5, R5 ;  /* 0x0000000500057213 */ /* 0x000fe40000000000 */
[----:B------:R-:W-:Y:S02]  /*12720*/  I2FP.F32.S32 R14, R14 ;  /* 0x0000000e000e7245 */ /* 0x000fe40000201400 */
[----:B------:R-:W-:Y:S02]  /*12730*/  FSEL R186, R20, -INF , !P3 ;  /* 0xff80000014ba7808 */ /* 0x000fe40005800000 */
[----:B------:R-:W-:Y:S01]  /*12740*/  FSEL R185, R21, -INF , !P4 ;  /* 0xff80000015b97808 */ /* 0x000fe20006000000 */
[----:B------:R-:W-:Y:S01]  /*12750*/  FFMA.FTZ R9, R14, -UR23, R9 ;  /* 0x800000170e097c23 */ /* 0x000fe20008010009 */
[----:B------:R-:W-:Y:S02]  /*12760*/  I2FP.F32.S32 R13, R13 ;  /* 0x0000000d000d7245 */ /* 0x000fe40000201400 */
[----:B------:R-:W-:Y:S02]  /*12770*/  I2FP.F32.S32 R5, R5 ;  /* 0x0000000500057245 */ /* 0x000fe40000201400 */
[----:B------:R-:W-:Y:S01]  /*12780*/  ISETP.GE.AND P3, PT, R3, R241, PT ;  /* 0x000000f10300720c */ /* 0x000fe20003f66270 */
[----:B------:R-:W-:Y:S01]  /*12790*/  FFMA.FTZ R17, R13, -UR23, R17 ;  /* 0x800000170d117c23 */ /* 0x000fe20008010011 */
[----:B------:R-:W-:Y:S01]  /*127a0*/  ISETP.GE.AND P4, PT, R3, R238, PT ;  /* 0x000000ee0300720c */ /* 0x000fe20003f86270 */
[----:B------:R-:W-:Y:S01]  /*127b0*/  FFMA.FTZ R169, R5, -UR23, R169 ;  /* 0x8000001705a97c23 */ /* 0x000fe200080100a9 */
[----:B------:R-:W-:Y:S02]  /*127c0*/  FMNMX.FTZ R15, R28, R0, !PT ;  /* 0x000000001c0f7209 */ /* 0x000fe40007810000 */
[C---:B------:R-:W-:Y:S02]  /*127d0*/  ISETP.GE.OR P3, PT, R3.reuse, R240, !P3 ;  /* 0x000000f00300720c */ /* 0x040fe40005f66670 */
[----:B------:R-:W-:Y:S02]  /*127e0*/  ISETP.GE.OR P4, PT, R3, R235, !P4 ;  /* 0x000000eb0300720c */ /* 0x000fe40006786670 */
[C---:B------:R-:W-:Y:S02]  /*127f0*/  IADD3 R14, R239.reuse, -R3, RZ ;  /* 0x80000003ef0e7210 */ /* 0x040fe40007ffe0ff */
[----:B------:R-:W-:Y:S02]  /*12800*/  IADD3 R3, R239, -R35, RZ ;  /* 0x80000023ef037210 */ /* 0x000fe40007ffe0ff */
[----:B------:R-:W-:Y:S02]  /*12810*/  FSEL R13, R175, -INF , !P1 ;  /* 0xff800000af0d7808 */ /* 0x000fe40004800000 */
[----:B------:R-:W-:Y:S02]  /*12820*/  FSEL R5, R176, -INF , !P0 ;  /* 0xff800000b0057808 */ /* 0x000fe40004000000 */
[----:B------:R-:W-:Y:S02]  /*12830*/  FMNMX.FTZ R15, R26, R15, !PT ;  /* 0x0000000f1a0f7209 */ /* 0x000fe40007810000 */
[C---:B------:R-:W-:Y:S02]  /*12840*/  ISETP.GE.AND P0, PT, R33.reuse, R238, PT ;  /* 0x000000ee2100720c */ /* 0x040fe40003f06270 */
[C---:B------:R-:W-:Y:S02]  /*12850*/  ISETP.GE.AND P1, PT, R33.reuse, R241, PT ;  /* 0x000000f12100720c */ /* 0x040fe40003f26270 */
[----:B------:R-:W-:Y:S02]  /*12860*/  FSEL R199, R178, -INF , !P6 ;  /* 0xff800000b2c77808 */ /* 0x000fe40007000000 */
[----:B------:R-:W-:Y:S02]  /*12870*/  IABS R3, R3 ;  /* 0x0000000300037213 */ /* 0x000fe40000000000 */
[----:B------:R-:W-:Y:S02]  /*12880*/  FMNMX.FTZ R15, R24, R15, !PT ;  /* 0x0000000f180f7209 */ /* 0x000fe40007810000 */
[C---:B------:R-:W-:Y:S02]  /*12890*/  ISETP.GE.AND P6, PT, R32.reuse, R241, PT ;  /* 0x000000f12000720c */ /* 0x040fe40003fc6270 */
[C---:B------:R-:W-:Y:S02]  /*128a0*/  ISETP.GE.OR P0, PT, R33.reuse, R235, !P0 ;  /* 0x000000eb2100720c */ /* 0x040fe40004706670 */
[-C--:B------:R-:W-:Y:S01]  /*128b0*/  ISETP.GE.OR P1, PT, R33, R240.reuse, !P1 ;  /* 0x000000f02100720c */ /* 0x080fe20004f26670 */
[----:B------:R-:W-:Y:S01]  /*128c0*/  IMAD.IADD R33, R239, 0x1, -R33 ;  /* 0x00000001ef217824 */ /* 0x000fe200078e0a21 */
[----:B------:R-:W-:Y:S02]  /*128d0*/  I2FP.F32.S32 R3, R3 ;  /* 0x0000000300037245 */ /* 0x000fe40000201400 */
[----:B------:R-:W-:Y:S02]  /*128e0*/  ISETP.GE.OR P6, PT, R32, R240, !P6 ;  /* 0x000000f02000720c */ /* 0x000fe400077c6670 */
[----:B------:R-:W-:Y:S01]  /*128f0*/  FMNMX.FTZ R15, R23, R15, !PT ;  /* 0x0000000f170f7209 */ /* 0x000fe20007810000 */
[----:B------:R-:W-:Y:S01]  /*12900*/  FFMA.FTZ R27, R3, -UR23, R27 ;  /* 0x80000017031b7c23 */ /* 0x000fe2000801001b */
[----:B------:R-:W-:Y:S02]  /*12910*/  IABS R33, R33 ;  /* 0x0000002100217213 */ /* 0x000fe40000000000 */
[----:B------:R-:W-:Y:S02]  /*12920*/  FSEL R187, R19, -INF , !P6 ;  /* 0xff80000013bb7808 */ /* 0x000fe40007000000 */
[----:B------:R-:W-:Y:S02]  /*12930*/  FMNMX.FTZ R15, R197, R15, !PT ;  /* 0x0000000fc50f7209 */ /* 0x000fe40007810000 */
[----:B------:R-:W-:Y:S02]  /*12940*/  IADD3 R19, R239, -R32, RZ ;  /* 0x80000020ef137210 */ /* 0x000fe40007ffe0ff */
[----:B------:R-:W-:Y:S02]  /*12950*/  FMNMX.FTZ R3, R22, R2, !PT ;  /* 0x0000000216037209 */ /* 0x000fe40007810000 */
[----:B------:R-:W-:Y:S02]  /*12960*/  I2FP.F32.S32 R33, R33 ;  /* 0x0000002100217245 */ /* 0x000fe40000201400 */
[----:B------:R-:W-:Y:S02]  /*12970*/  IABS R14, R14 ;  /* 0x0000000e000e7213 */ /* 0x000fe40000000000 */
[----:B------:R-:W-:Y:S01]  /*12980*/  FMNMX.FTZ R15, R196, R15, !PT ;  /* 0x0000000fc40f7209 */ /* 0x000fe20007810000 */
[----:B------:R-:W-:Y:S01]  /*12990*/  FFMA.FTZ R6, R33, -UR23, R6 ;  /* 0x8000001721067c23 */ /* 0x000fe20008010006 */
[----:B------:R-:W-:Y:S02]  /*129a0*/  IABS R19, R19 ;  /* 0x0000001300137213 */ /* 0x000fe40000000000 */
[----:B------:R-:W-:Y:S02]  /*129b0*/  FMNMX.FTZ R3, R12, R3, !PT ;  /* 0x000000030c037209 */ /* 0x000fe40007810000 */
[----:B------:R-:W-:Y:S02]  /*129c0*/  I2FP.F32.S32 R14, R14 ;  /* 0x0000000e000e7245 */ /* 0x000fe40000201400 */
[----:B------:R-:W-:Y:S02]  /*129d0*/  FMNMX.FTZ R15, R198, R15, !PT ;  /* 0x0000000fc60f7209 */ /* 0x000fe40007810000 */
[----:B------:R-:W-:Y:S01]  /*129e0*/  I2FP.F32.S32 R19, R19 ;  /* 0x0000001300137245 */ /* 0x000fe20000201400 */
[----:B------:R-:W-:Y:S01]  /*129f0*/  FFMA.FTZ R25, R14, -UR23, R25 ;  /* 0x800000170e197c23 */ /* 0x000fe20008010019 */
[----:B------:R-:W-:Y:S02]  /*12a00*/  FMNMX.FTZ R3, R13, R3, !PT ;  /* 0x000000030d037209 */ /* 0x000fe40007810000 */
[----:B------:R-:W-:Y:S01]  /*12a10*/  FSEL R250, R18, -INF , !P1 ;  /* 0xff80000012fa7808 */ /* 0x000fe20004800000 */
[----:B------:R-:W-:Y:S01]  /*12a20*/  FFMA.FTZ R7, R19, -UR23, R7 ;  /* 0x8000001713077c23 */ /* 0x000fe20008010007 */
[----:B------:R-:W-:Y:S02]  /*12a30*/  ISETP.GE.AND P1, PT, R32, R238, PT ;  /* 0x000000ee2000720c */ /* 0x000fe40003f26270 */
[----:B------:R-:W-:Y:S02]  /*12a40*/  FSEL R175, R6, -INF , !P0 ;  /* 0xff80000006af7808 */ /* 0x000fe40004000000 */
[----:B------:R-:W-:Y:S02]  /*12a50*/  FMNMX.FTZ R14, R199, R15, !PT ;  /* 0x0000000fc70e7209 */ /* 0x000fe40007810000 */
[----:B------:R-:W-:Y:S02]  /*12a60*/  FMNMX.FTZ R6, R5, R3, !PT ;  /* 0x0000000305067209 */ /* 0x000fe40007810000 */
[----:B------:R-:W-:Y:S01]  /*12a70*/  ISETP.GE.OR P1, PT, R32, R235, !P1 ;  /* 0x000000eb2000720c */ /* 0x000fe20004f26670 */
[----:B------:R-:W-:Y:S01]  /*12a80*/  IMAD.IADD R32, R242, 0x1, -R35 ;  /* 0x00000001f2207824 */ /* 0x000fe200078e0a23 */
[----:B------:R-:W-:Y:S02]  /*12a90*/  FMNMX.FTZ R14, R250, R14, !PT ;  /* 0x0000000efa0e7209 */ /* 0x000fe40007810000 */
[----:B------:R-:W-:Y:S02]  /*12aa0*/  FMNMX.FTZ R6, R200, R6, !PT ;  /* 0x00000006c8067209 */ /* 0x000fe40007810000 */
[----:B------:R-:W-:Y:S02]  /*12ab0*/  FSEL R174, R7, -INF , !P1 ;  /* 0xff80000007ae7808 */ /* 0x000fe40004800000 */
[----:B------:R-:W-:Y:S02]  /*12ac0*/  FMNMX.FTZ R7, R187, R14, !PT ;  /* 0x0000000ebb077209 */ /* 0x000fe40007810000 */
[----:B------:R-:W-:Y:S01]  /*12ad0*/  FSEL R202, R16, -INF , !P5 ;  /* 0xff80000010ca7808 */ /* 0x000fe20006800000 */
[----:B------:R-:W-:Y:S01]  /*12ae0*/  IMAD.IADD R16, R239, 0x1, -R31 ;  /* 0x00000001ef107824 */ /* 0x000fe200078e0a1f */
[----:B------:R-:W-:Y:S02]  /*12af0*/  FMNMX.FTZ R14, R201, R6, !PT ;  /* 0x00000006c90e7209 */ /* 0x000fe40007810000 */
[----:B------:R-:W-:Y:S02]  /*12b00*/  IADD3 R34, R4, 0x38, RZ ;  /* 0x0000003804227810 */ /* 0x000fe40007ffe0ff */
[----:B------:R-:W-:Y:S02]  /*12b10*/  FSEL R203, R17, -INF , !P2 ;  /* 0xff80000011cb7808 */ /* 0x000fe40005000000 */
[----:B------:R-:W-:Y:S01]  /*12b20*/  FMNMX.FTZ R14, R202, R14, !PT ;  /* 0x0000000eca0e7209 */ /* 0x000fe20007810000 */
[--C-:B------:R-:W-:Y:S01]  /*12b30*/  IMAD.IADD R18, R242, 0x1, -R34.reuse ;  /* 0x00000001f2127824 */ /* 0x100fe200078e0a22 */
[----:B------:R-:W-:Y:S01]  /*12b40*/  IADD3 R4, R4, 0x39, RZ ;  /* 0x0000003904047810 */ /* 0x000fe20007ffe0ff */
[----:B------:R-:W-:Y:S01]  /*12b50*/  IMAD.IADD R3, R239, 0x1, -R34 ;  /* 0x00000001ef037824 */ /* 0x000fe200078e0a22 */
[----:B------:R-:W-:Y:S02]  /*12b60*/  IABS R16, R16 ;  /* 0x0000001000107213 */ /* 0x000fe40000000000 */
[----:B------:R-:W-:Y:S01]  /*12b70*/  IABS R32, R32 ;  /* 0x0000002000207213 */ /* 0x000fe20000000000 */
[----:B------:R-:W-:Y:S01]  /*12b80*/  IMAD.IADD R17, R242, 0x1, -R4 ;  /* 0x00000001f2117824 */ /* 0x000fe200078e0a04 */
[----:B------:R-:W-:Y:S02]  /*12b90*/  FMNMX.FTZ R6, R186, R7, !PT ;  /* 0x00000007ba067209 */ /* 0x000fe40007810000 */
[----:B------:R-:W-:Y:S02]  /*12ba0*/  ISETP.GE.AND P6, PT, R165, R238, PT ;  /* 0x000000eea500720c */ /* 0x000fe40003fc6270 */
[----:B------:R-:W-:Y:S02]  /*12bb0*/  FMNMX.FTZ R14, R203, R14, !PT ;  /* 0x0000000ecb0e7209 */ /* 0x000fe40007810000 */
[----:B------:R-:W-:Y:S02]  /*12bc0*/  IADD3 R7, R239, -R4, RZ ;  /* 0x80000004ef077210 */ /* 0x000fe40007ffe0ff */
[----:B------:R-:W-:Y:S02]  /*12bd0*/  I2FP.F32.S32 R16, R16 ;  /* 0x0000001000107245 */ /* 0x000fe40000201400 */
[----:B------:R-:W-:Y:S02]  /*12be0*/  I2FP.F32.S32 R32, R32 ;  /* 0x0000002000207245 */ /* 0x000fe40000201400 */
[----:B------:R-:W-:Y:S01]  /*12bf0*/  IABS R18, R18 ;  /* 0x0000001200127213 */ /* 0x000fe20000000000 */
[----:B------:R-:W-:Y:S01]  /*12c00*/  FFMA.FTZ R8, R16, -UR23, R8 ;  /* 0x8000001710087c23 */ /* 0x000fe20008010008 */
[----:B------:R-:W-:Y:S01]  /*12c10*/  ISETP.GE.AND P5, PT, R31, R238, PT ;  /* 0x000000ee1f00720c */ /* 0x000fe20003fa6270 */
[----:B------:R-:W-:Y:S01]  /*12c20*/  FFMA.FTZ R168, R32, -UR23, R168 ;  /* 0x8000001720a87c23 */ /* 0x000fe200080100a8 */
[----:B------:R-:W-:Y:S02]  /*12c30*/  FMNMX.FTZ R14, R175, R14, !PT ;  /* 0x0000000eaf0e7209 */ /* 0x000fe40007810000 */
[----:B------:R-:W-:Y:S02]  /*12c40*/  ISETP.GE.OR P6, PT, R165, R235, !P6 ;  /* 0x000000eba500720c */ /* 0x000fe400077c6670 */
[----:B------:R-:W-:Y:S02]  /*12c50*/  IABS R7, R7 ;  /* 0x0000000700077213 */ /* 0x000fe40000000000 */
[----:B------:R-:W-:Y:S02]  /*12c60*/  ISETP.GE.AND P2, PT, R35, R241, PT ;  /* 0x000000f12300720c */ /* 0x000fe40003f46270 */
[----:B------:R-:W-:Y:S02]  /*12c70*/  I2FP.F32.S32 R18, R18 ;  /* 0x0000001200127245 */ /* 0x000fe40000201400 */
[----:B------:R-:W-:Y:S02]  /*12c80*/  ISETP.GE.OR P5, PT, R31, R235, !P5 ;  /* 0x000000eb1f00720c */ /* 0x000fe40006fa6670 */
[----:B------:R-:W-:Y:S01]  /*12c90*/  IABS R17, R17 ;  /* 0x0000001100117213 */ /* 0x000fe20000000000 */
[----:B------:R-:W-:Y:S01]  /*12ca0*/  FFMA.FTZ R30, R18, -UR23, R30 ;  /* 0x80000017121e7c23 */ /* 0x000fe2000801001e */
[----:B------:R-:W-:Y:S01]  /*12cb0*/  FSEL R173, R9, -INF , !P6 ;  /* 0xff80000009ad7808 */ /* 0x000fe20007000000 */
[----:B------:R-:W-:Y:S01]  /*12cc0*/  IMAD.MOV.U32 R9, RZ, RZ, R7 ;  /* 0x000000ffff097224 */ /* 0x000fe200078e0007 */
[----:B------:R-:W-:Y:S02]  /*12cd0*/  FMNMX.FTZ R14, R174, R14, !PT ;  /* 0x0000000eae0e7209 */ /* 0x000fe40007810000 */
[----:B------:R-:W-:Y:S02]  /*12ce0*/  ISETP.GE.OR P2, PT, R35, R240, !P2 ;  /* 0x000000f02300720c */ /* 0x000fe40005746670 */
[----:B------:R-:W-:Y:S02]  /*12cf0*/  ISETP.GE.AND P0, PT, R34, R241, PT ;  /* 0x000000f12200720c */ /* 0x000fe40003f06270 */
[----:B------:R-:W-:Y:S02]  /*12d00*/  FSEL R184, R169, -INF , !P3 ;  /* 0xff800000a9b87808 */ /* 0x000fe40005800000 */
[----:B------:R-:W-:Y:S02]  /*12d10*/  FMNMX.FTZ R6, R185, R6, !PT ;  /* 0x00000006b9067209 */ /* 0x000fe40007810000 */
[----:B------:R-:W-:Y:S02]  /*12d20*/  IABS R3, R3 ;  /* 0x0000000300037213 */ /* 0x000fe40000000000 */
[----:B------:R-:W-:Y:S02]  /*12d30*/  ISETP.GE.AND P3, PT, R35, R238, PT ;  /* 0x000000ee2300720c */ /* 0x000fe40003f66270 */
[----:B------:R-:W-:Y:S02]  /*12d40*/  I2FP.F32.S32 R17, R17 ;  /* 0x0000001100117245 */ /* 0x000fe40000201400 */
[----:B------:R-:W-:Y:S02]  /*12d50*/  FSEL R172, R8, -INF , !P5 ;  /* 0xff80000008ac7808 */ /* 0x000fe40006800000 */
[----:B------:R-:W-:Y:S01]  /*12d60*/  FMNMX.FTZ R7, R173, R14, !PT ;  /* 0x0000000ead077209 */ /* 0x000fe20007810000 */
[----:B------:R-:W-:Y:S01]  /*12d70*/  FFMA.FTZ R29, R17, -UR23, R29 ;  /* 0x80000017111d7c23 */ /* 0x000fe2000801001d */
[----:B------:R-:W-:Y:S01]  /*12d80*/  ISETP.GE.OR P0, PT, R34, R240, !P0 ;  /* 0x000000f02200720c */ /* 0x000fe20004706670 */
[----:B------:R-:W-:Y:S01]  /*12d90*/  LDSM.16.MT88.4 R16, [R224+0x10000] ;  /* 0x01000000e010783b */ /* 0x000fe20000004200 */
[----:B------:R-:W-:Y:S02]  /*12da0*/  FSEL R183, R168, -INF , !P2 ;  /* 0xff800000a8b77808 */ /* 0x000fe40005000000 */
[----:B------:R-:W-:Y:S02]  /*12db0*/  FMNMX.FTZ R6, R184, R6, !PT ;  /* 0x00000006b8067209 */ /* 0x000fe40007810000 */
[----:B------:R-:W-:Y:S02]  /*12dc0*/  I2FP.F32.S32 R8, R3 ;  /* 0x0000000300087245 */ /* 0x000fe40000201400 */
[----:B------:R-:W-:Y:S02]  /*12dd0*/  ISETP.GE.AND P1, PT, R4, R241, PT ;  /* 0x000000f10400720c */ /* 0x000fe40003f26270 */
[----:B------:R-:W-:Y:S01]  /*12de0*/  I2FP.F32.S32 R3, R9 ;  /* 0x0000000900037245 */ /* 0x000fe20000201400 */
[----:B------:R-:W-:Y:S01]  /*12df0*/  FFMA.FTZ R11, R8, -UR23, R11 ;  /* 0x80000017080b7c23 */ /* 0x000fe2000801000b */
[----:B------:R-:W-:Y:S02]  /*12e00*/  ISETP.GE.OR P3, PT, R35, R235, !P3 ;  /* 0x000000eb2300720c */ /* 0x000fe40005f66670 */
[----:B------:R-:W-:Y:S01]  /*12e10*/  ISETP.GE.AND P2, PT, R34, R238, PT ;  /* 0x000000ee2200720c */ /* 0x000fe20003f46270 */
[----:B------:R-:W-:Y:S01]  /*12e20*/  FFMA.FTZ R10, R3, -UR23, R10 ;  /* 0x80000017030a7c23 */ /* 0x000fe2000801000a */
[----:B------:R-:W-:Y:S02]  /*12e30*/  FSEL R179, R25, -INF , !P4 ;  /* 0xff80000019b37808 */ /* 0x000fe40006000000 */
[----:B------:R-:W-:Y:S02]  /*12e40*/  FMNMX.FTZ R9, R172, R7, !PT ;  /* 0x00000007ac097209 */ /* 0x000fe40007810000 */
[----:B------:R-:W-:Y:S02]  /*12e50*/  FSEL R182, R30, -INF , !P0 ;  /* 0xff8000001eb67808 */ /* 0x000fe40004000000 */
[----:B------:R-:W-:Y:S02]  /*12e60*/  ISETP.GE.OR P1, PT, R4, R240, !P1 ;  /* 0x000000f00400720c */ /* 0x000fe40004f26670 */
[----:B------:R-:W-:Y:S02]  /*12e70*/  FMNMX.FTZ R6, R183, R6, !PT ;  /* 0x00000006b7067209 */ /* 0x000fe40007810000 */
[----:B------:R-:W-:Y:S02]  /*12e80*/  ISETP.GE.OR P2, PT, R34, R235, !P2 ;  /* 0x000000eb2200720c */ /* 0x000fe40005746670 */
[----:B------:R-:W-:Y:S01]  /*12e90*/  FSEL R178, R27, -INF , !P3 ;  /* 0xff8000001bb27808 */ /* 0x000fe20005800000 */
[----:B------:R-:W-:Y:S01]  /*12ea0*/  LDSM.16.MT88.4 R32, [R221+0x10000] ;  /* 0x01000000dd20783b */ /* 0x000fe20000004200 */
[----:B------:R-:W-:Y:S02]  /*12eb0*/  FMNMX.FTZ R9, R179, R9, !PT ;  /* 0x00000009b3097209 */ /* 0x000fe40007810000 */
[----:B------:R-:W-:Y:S02]  /*12ec0*/  ISETP.GE.AND P0, PT, R4, R238, PT ;  /* 0x000000ee0400720c */ /* 0x000fe40003f06270 */
[----:B------:R-:W-:Y:S02]  /*12ed0*/  FSEL R180, R29, -INF , !P1 ;  /* 0xff8000001db47808 */ /* 0x000fe40004800000 */
[----:B------:R-:W-:Y:S02]  /*12ee0*/  FMNMX.FTZ R6, R182, R6, !PT ;  /* 0x00000006b6067209 */ /* 0x000fe40007810000 */
        /* <DEDUP_REMOVED lines=29> */
[--C-:B------:R-:W-:Y:S01]  /*130c0*/  FFMA.FTZ R190, R23, UR4, -R181.reuse ;  /* 0x0000000417be7c23 */ /* 0x100fe200080108b5 */
[----:B------:R-:W-:Y:S01]  /*130d0*/  FADD.FTZ R0, -R0, R2 ;  /* 0x0000000200007221 */ /* 0x000fe20000010100 */
[--C-:B------:R-:W-:Y:S01]  /*130e0*/  FFMA.FTZ R188, R13, UR4, -R176.reuse ;  /* 0x000000040dbc7c23 */ /* 0x100fe200080108b0 */
[--C-:B------:R-:W-:Y:S01]  /*130f0*/  FFMA.FTZ R193, R5, UR4, -R176.reuse ;  /* 0x0000000405c17c23 */ /* 0x100fe200080108b0 */
[----:B------:R-:W-:Y:S01]  /*13100*/  FMUL.FTZ R4, R4, UR4 ;  /* 0x0000000404047c20 */ /* 0x000fe20008410000 */
[----:B------:R-:W-:Y:S01]  /*13110*/  FMUL.FTZ R0, R0, UR4 ;  /* 0x0000000400007c20 */ /* 0x000fe20008410000 */
[----:B------:R-:W1:Y:S01]  /*13120*/  LDSM.16.MT88.4 R24, [R222+0x10000] ;  /* 0x01000000de18783b */ /* 0x000e620000004200 */
        /* <DEDUP_REMOVED lines=15> */
[--C-:B------:R-:W-:Y:S03]  /*13220*/  FFMA.FTZ R177, R177, UR4, -R176.reuse ;  /* 0x00000004b1b17c23 */ /* 0x100fe600080108b0 */
[----:B------:R-:W-:Y:S01]  /*13230*/  MUFU.EX2 R191, R191 ;  /* 0x000000bf00bf7308 */ /* 0x000fe20000000800 */
[----:B------:R-:W-:Y:S01]  /*13240*/  FFMA.FTZ R178, R178, UR4, -R176 ;  /* 0x00000004b2b27c23 */ /* 0x000fe200080108b0 */
[--C-:B------:R-:W-:Y:S01]  /*13250*/  FFMA.FTZ R185, R185, UR4, -R181.reuse ;  /* 0x00000004b9b97c23 */ /* 0x100fe200080108b5 */
[--C-:B------:R-:W-:Y:S01]  /*13260*/  FFMA.FTZ R251, R187, UR4, -R181.reuse ;  /* 0x00000004bbfb7c23 */ /* 0x100fe200080108b5 */
[--C-:B------:R-:W-:Y:S01]  /*13270*/  FFMA.FTZ R252, R186, UR4, -R181.reuse ;  /* 0x00000004bafc7c23 */ /* 0x100fe200080108b5 */
[--C-:B------:R-:W-:Y:S01]  /*13280*/  FFMA.FTZ R250, R250, UR4, -R181.reuse ;  /* 0x00000004fafa7c23 */ /* 0x100fe200080108b5 */
[----:B------:R-:W-:Y:S04]  /*13290*/  PLOP3.LUT P0, PT, PT, PT, UP0, 0x80, 0x0 ;  /* 0x000000000000781c */ /* 0x000fe80003f0f008 */
[----:B------:R-:W3:Y:S01]  /*132a0*/  MUFU.EX2 R190, R190 ;  /* 0x000000be00be7308 */ /* 0x000ee20000000800 */
[----:B--2---:R-:W-:Y:S09]  /*132b0*/  F2FP.F16.F32.PACK_AB R168, R192, R194 ;  /* 0x000000c2c0a8723e */ /* 0x004ff200000000ff */
        /* <DEDUP_REMOVED lines=31> */
[----:B------:R-:W-:Y:S01]  /*134b0*/  MUFU.EX2 R186, R174 ;  /* 0x000000ae00ba7308 */ /* 0x000fe20000000800 */
[----:B------:R-:W-:Y:S01]  /*134c0*/  FMUL.FTZ R17, R2, R149 ;  /* 0x0000009502117220 */ /* 0x000fe20000410000 */
[C---:B-1----:R-:W-:Y:S01]  /*134d0*/  HMMA.16816.F32 R12, R168.reuse, R24, R12 ;  /* 0x00000018a80c723c */ /* 0x042fe2000000180c */
[----:B------:R-:W1:Y:S03]  /*134e0*/  LDSM.16.MT88.4 R144, [R222+0x12000] ;  /* 0x01200000de90783b */ /* 0x000e660000004200 */
        /* <DEDUP_REMOVED lines=28> */
[C---:B--2---:R-:W-:Y:S01]  /*136b0*/  HMMA.16816.F32 R28, R168.reuse, R160, R28 ;  /* 0x000000a0a81c723c */ /* 0x044fe2000000181c */
[----:B------:R-:W-:Y:S04]  /*136c0*/  MUFU.EX2 R202, R202 ;  /* 0x000000ca00ca7308 */ /* 0x000fe80000000800 */
[C---:B------:R-:W-:Y:S01]  /*136d0*/  FMUL.FTZ R34, R0.reuse, R134 ;  /* 0x0000008600227220 */ /* 0x040fe20000410000 */
[----:B------:R-:W-:Y:S01]  /*136e0*/  FMUL.FTZ R35, R0, R135 ;  /* 0x0000008700237220 */ /* 0x000fe20000410000 */
[----:B------:R-:W-:Y:S01]  /*136f0*/  FMUL.FTZ R41, R2, R41 ;  /* 0x0000002902297220 */ /* 0x000fe20000410000 */
[----:B------:R-:W2:Y:S03]  /*13700*/  LDSM.16.MT88.4 R132, [R220+0x12000] ;  /* 0x01200000dc84783b */ /* 0x000ea60000004200 */
[----:B------:R-:W-:Y:S01]  /*13710*/  MUFU.EX2 R203, R203 ;  /* 0x000000cb00cb7308 */ /* 0x000fe20000000800 */
[C---:B------:R-:W-:Y:S01]  /*13720*/  FMUL.FTZ R42, R0.reuse, R42 ;  /* 0x0000002a002a7220 */ /* 0x040fe20000410000 */
[----:B------:R-:W-:Y:S01]  /*13730*/  FMUL.FTZ R43, R0, R43 ;  /* 0x0000002b002b7220 */ /* 0x000fe20000410000 */
[C---:B------:R-:W-:Y:S02]  /*13740*/  HMMA.16816.F32 R32, R168.reuse, R162, R32 ;  /* 0x000000a2a820723c */ /* 0x040fe40000001820 */
[----:B------:R-:W-:Y:S01]  /*13750*/  LDSM.16.MT88.4 R160, [R221+0x12800] ;  /* 0x01280000dda0783b */ /* 0x000fe20000004200 */
[C---:B------:R-:W-:Y:S01]  /*13760*/  FMUL.FTZ R44, R2.reuse, R44 ;  /* 0x0000002c022c7220 */ /* 0x040fe20000410000 */
[----:B------:R-:W-:Y:S02]  /*13770*/  FMUL.FTZ R45, R2, R45 ;  /* 0x0000002d022d7220 */ /* 0x000fe40000410000 */
[C---:B---3--:R-:W-:Y:S01]  /*13780*/  HMMA.16816.F32 R36, R168.reuse, R152, R36 ;  /* 0x00000098a824723c */ /* 0x048fe20000001824 */
        /* <DEDUP_REMOVED lines=125> */
[C---:B--2---:R-:W-:Y:S03]  /*13f60*/  HMMA.16816.F32 R124, R168.reuse, R132, R124 ;  /* 0x00000084a87c723c */ /* 0x044fe6000000187c */
[----:B----4-:R-:W2:Y:S02]  /*13f70*/  LDSM.16.MT88.4 R148, [R221+0x10800] ;  /* 0x01080000dd94783b */ /* 0x010ea40000004200 */
        /* <DEDUP_REMOVED lines=56> */
[C---:B------:R-:W-:Y:S05]  /*14300*/  HMMA.16816.F32 R88, R132.reuse, R138, R88 ;  /* 0x0000008a8458723c */ /* 0x040fea0000001858 */
[--C-:B------:R-:W-:Y:S01]  /*14310*/  FFMA.FTZ R136, R172, UR4, -R176.reuse ;  /* 0x00000004ac887c23 */ /* 0x100fe200080108b0 */
[C---:B------:R-:W-:Y:S01]  /*14320*/  HMMA.16816.F32 R92, R132.reuse, R148, R92 ;  /* 0x00000094845c723c */ /* 0x040fe2000000185c */
[----:B------:R-:W2:Y:S02]  /*14330*/  LDSM.16.MT88.4 R172, [R221+0x11000] ;  /* 0x01100000ddac783b */ /* 0x000ea40000004200 */
        /* <DEDUP_REMOVED lines=14> */
[----:B------:R-:W-:Y:S01]  /*14420*/  F2FP.F16.F32.PACK_AB R137, R186, R187 ;  /* 0x000000bbba89723e */ /* 0x000fe200000000ff */
        /* <DEDUP_REMOVED lines=8> */
[C---:B-1----:R-:W-:Y:S03]  /*144b0*/  HMMA.16816.F32 R4, R136.reuse, R144, R4 ;  /* 0x000000908804723c */ /* 0x042fe60000001804 */
[----:B------:R-:W-:Y:S03]  /*144c0*/  LDSM.16.MT88.4 R160, [R222+0x15000] ;  /* 0x01500000dea0783b */ /* 0x000fe60000004200 */
[C---:B------:R-:W-:Y:S05]  /*144d0*/  HMMA.16816.F32 R8, R136.reuse, R146, R8 ;  /* 0x000000928808723c */ /* 0x040fea0000001808 */
[----:B------:R-:W1:Y:S01]  /*144e0*/  LDSM.16.MT88.4 R144, [R221+0x13000] ;  /* 0x01300000dd90783b */ /* 0x000e620000004200 */
[C---:B------:R-:W-:Y:S06]  /*144f0*/  HMMA.16816.F32 R12, R136.reuse, R168, R12 ;  /* 0x000000a8880c723c */ /* 0x040fec000000180c */
[C---:B------:R-:W-:Y:S01]  /*14500*/  HMMA.16816.F32 R16, R136.reuse, R170, R16 ;  /* 0x000000aa8810723c */ /* 0x040fe20000001810 */
[----:B------:R-:W1:Y:S05]  /*14510*/  LDSM.16.MT88.4 R168, [R221+0x15000] ;  /* 0x01500000dda8783b */ /* 0x000e6a0000004200 */
[C---:B--2---:R-:W-:Y:S01]  /*14520*/  HMMA.16816.F32 R20, R136.reuse, R172, R20 ;  /* 0x000000ac8814723c */ /* 0x044fe20000001814 */
[----:B------:R-:W2:Y:S05]  /*14530*/  MUFU.EX2 R173, R183 ;  /* 0x000000b700ad7308 */ /* 0x000eaa0000000800 */
[C---:B------:R-:W-:Y:S05]  /*14540*/  HMMA.16816.F32 R24, R136.reuse, R174, R24 ;  /* 0x000000ae8818723c */ /* 0x040fea0000001818 */
[----:B------:R-:W2:Y:S01]  /*14550*/  MUFU.EX2 R172, R179 ;  /* 0x000000b300ac7308 */ /* 0x000ea20000000800 */
[C---:B---3--:R-:W-:Y:S05]  /*14560*/  HMMA.16816.F32 R28, R136.reuse, R140, R28 ;  /* 0x0000008c881c723c */ /* 0x048fea000000181c */
[----:B------:R-:W-:Y:S01]  /*14570*/  MOV R175, R186 ;  /* 0x000000ba00af7202 */ /* 0x000fe20000000f00 */
[C---:B------:R-:W-:Y:S01]  /*14580*/  HMMA.16816.F32 R32, R136.reuse, R142, R32 ;  /* 0x0000008e8820723c */ /* 0x040fe20000001820 */
[----:B------:R-:W3:Y:S02]  /*14590*/  LDSM.16.MT88.4 R140, [R220+0x15000] ;  /* 0x01500000dc8c783b */ /* 0x000ee40000004200 */
[----:B------:R-:W-:Y:S02]  /*145a0*/  MUFU.EX2 R186, R182 ;  /* 0x000000b600ba7308 */ /* 0x000fe40000000800 */
[----:B------:R-:W-:Y:S01]  /*145b0*/  IMAD.MOV.U32 R174, RZ, RZ, R187 ;  /* 0x000000ffffae7224 */ /* 0x000fe200078e00bb */
[C---:B----4-:R-:W-:Y:S07]  /*145c0*/  HMMA.16816.F32 R36, R136.reuse, R132, R36 ;  /* 0x000000848824723c */ /* 0x050fee0000001824 */
[----:B------:R-:W-:Y:S01]  /*145d0*/  MUFU.EX2 R187, R178 ;  /* 0x000000b200bb7308 */ /* 0x000fe20000000800 */
        /* <DEDUP_REMOVED lines=8> */
[C---:B------:R-:W-:Y:S01]  /*14660*/  HMMA.16816.F32 R60, R136.reuse, R152, R60 ;  /* 0x00000098883c723c */ /* 0x040fe2000000183c */
[----:B------:R2:W-:Y:S05]  /*14670*/  MUFU.EX2 R152, R177 ;  /* 0x000000b100987308 */ /* 0x0005ea0000000800 */
[C---:B------:R-:W-:Y:S05]  /*14680*/  HMMA.16816.F32 R64, R136.reuse, R154, R64 ;  /* 0x0000009a8840723c */ /* 0x040fea0000001840 */
[----:B------:R3:W1:Y:S01]  /*14690*/  MUFU.EX2 R155, R181 ;  /* 0x000000b5009b7308 */ /* 0x0006620000000800 */
[----:B------:R-:W-:Y:S01]  /*146a0*/  MOV R153, R166 ;  /* 0x000000a600997202 */ /* 0x000fe20000000f00 */
[C---:B------:R-:W-:Y:S08]  /*146b0*/  HMMA.16816.F32 R68, R136.reuse, R156, R68 ;  /* 0x0000009c8844723c */ /* 0x040ff00000001844 */
[----:B------:R-:W1:Y:S01]  /*146c0*/  MUFU.EX2 R166, R184 ;  /* 0x000000b800a67308 */ /* 0x000e620000000800 */
[C---:B------:R-:W-:Y:S01]  /*146d0*/  HMMA.16816.F32 R72, R136.reuse, R158, R72 ;  /* 0x0000009e8848723c */ /* 0x040fe20000001848 */
[----:B------:R-:W-:Y:S05]  /*146e0*/  LDSM.16.MT88.4 R156, [R224+0x11800] ;  /* 0x01180000e09c783b */ /* 0x000fea0000004200 */
[C---:B------:R-:W-:Y:S03]  /*146f0*/  HMMA.16816.F32 R76, R136.reuse, R160, R76 ;  /* 0x000000a0884c723c */ /* 0x040fe6000000184c */
[----:B--2---:R-:W-:Y:S03]  /*14700*/  LDSM.16.MT88.4 R176, [R220+0x11800] ;  /* 0x01180000dcb0783b */ /* 0x004fe60000004200 */
[C---:B------:R-:W-:Y:S05]  /*14710*/  HMMA.16816.F32 R80, R136.reuse, R162, R80 ;  /* 0x000000a28850723c */ /* 0x040fea0000001850 */
[----:B---3--:R-:W-:Y:S01]  /*14720*/  LDSM.16.MT88.4 R180, [R224+0x13800] ;  /* 0x01380000e0b4783b */ /* 0x008fe20000004200 */
[C---:B------:R-:W-:Y:S06]  /*14730*/  HMMA.16816.F32 R84, R136.reuse, R168, R84 ;  /* 0x000000a88854723c */ /* 0x040fec0000001854 */
[C---:B------:R-:W-:Y:S06]  /*14740*/  HMMA.16816.F32 R88, R136.reuse, R170, R88 ;  /* 0x000000aa8858723c */ /* 0x040fec0000001858 */
[C---:B------:R-:W-:Y:S06]  /*14750*/  HMMA.16816.F32 R92, R136.reuse, R140, R92 ;  /* 0x0000008c885c723c */ /* 0x040fec000000185c */
[C---:B------:R-:W-:Y:S01]  /*14760*/  HMMA.16816.F32 R96, R136.reuse, R142, R96 ;  /* 0x0000008e8860723c */ /* 0x040fe20000001860 */
[----:B------:R-:W2:Y:S05]  /*14770*/  LDSM.16.MT88.4 R140, [R220+0x17000] ;  /* 0x01700000dc8c783b */ /* 0x000eaa0000004200 */
[C---:B----4-:R-:W-:Y:S06]  /*14780*/  HMMA.16816.F32 R100, R136.reuse, R132, R100 ;  /* 0x000000848864723c */ /* 0x050fec0000001864 */
[C---:B------:R-:W-:Y:S01]  /*14790*/  HMMA.16816.F32 R104, R136.reuse, R134, R104 ;  /* 0x000000868868723c */ /* 0x040fe20000001868 */
[----:B------:R-:W3:Y:S05]  /*147a0*/  LDSM.16.MT88.4 R132, [R222+0x11800] ;  /* 0x01180000de84783b */ /* 0x000eea0000004200 */
[C---:B-1----:R-:W-:Y:S06]  /*147b0*/  HMMA.16816.F32 R108, R136.reuse, R144, R108 ;  /* 0x00000090886c723c */ /* 0x042fec000000186c */
[C---:B------:R-:W-:Y:S05]  /*147c0*/  HMMA.16816.F32 R112, R136.reuse, R146, R112 ;  /* 0x000000928870723c */ /* 0x040fea0000001870 */
[----:B------:R-:W-:Y:S01]  /*147d0*/  IMAD.MOV.U32 R145, RZ, RZ, R174 ;  /* 0x000000ffff917224 */ /* 0x000fe200078e00ae */
[C---:B------:R-:W-:Y:S05]  /*147e0*/  HMMA.16816.F32 R116, R136.reuse, R148, R116 ;  /* 0x000000948874723c */ /* 0x040fea0000001874 */
[----:B------:R-:W-:Y:S01]  /*147f0*/  MOV R144, R175 ;  /* 0x000000af00907202 */ /* 0x000fe20000000f00 */
[C---:B------:R-:W-:Y:S05]  /*14800*/  HMMA.16816.F32 R120, R136.reuse, R150, R120 ;  /* 0x000000968878723c */ /* 0x040fea0000001878 */
[----:B------:R-:W-:Y:S01]  /*14810*/  IMAD.MOV.U32 R146, RZ, RZ, R173 ;  /* 0x000000ffff927224 */ /* 0x000fe200078e00ad */
[C---:B--2---:R-:W-:Y:S05]  /*14820*/  HMMA.16816.F32 R124, R136.reuse, R140, R124 ;  /* 0x0000008c887c723c */ /* 0x044fea000000187c */
[----:B------:R-:W-:Y:S01]  /*14830*/  MOV R147, R172 ;  /* 0x000000ac00937202 */ /* 0x000fe20000000f00 */
[----:B------:R-:W-:Y:S01]  /*14840*/  HMMA.16816.F32 R128, R136, R142, R128 ;  /* 0x0000008e8880723c */ /* 0x000fe20000001880 */
[----:B------:R-:W1:Y:S04]  /*14850*/  LDSM.16.MT88.4 R172, [R221+0x11800] ;  /* 0x01180000ddac783b */ /* 0x000e680000004200 */
[----:B------:R-:W-:Y:S01]  /*14860*/  IMAD.MOV.U32 R140, RZ, RZ, R155 ;  /* 0x000000ffff8c7224 */ /* 0x000fe200078e009b */
[----:B------:R-:W-:Y:S01]  /*14870*/  MOV R141, R152 ;  /* 0x00000098008d7202 */ /* 0x000fe20000000f00 */
[----:B------:R-:W-:Y:S01]  /*14880*/  IMAD.MOV.U32 R136, RZ, RZ, R153 ;  /* 0x000000ffff887224 */ /* 0x000fe200078e0099 */
[----:B------:R-:W-:Y:S03]  /*14890*/  F2FP.F16.F32.PACK_AB R168, R146, R166 ;  /* 0x000000a692a8723e */ /* 0x000fe600000000ff */
[----:B------:R-:W-:Y:S01]  /*148a0*/  F2FP.F16.F32.PACK_AB R170, R140, R186 ;  /* 0x000000ba8caa723e */ /* 0x000fe200000000ff */
[----:B------:R-:W-:Y:S01]  /*148b0*/  IMAD.MOV.U32 R138, RZ, RZ, R186 ;  /* 0x000000ffff8a7224 */ /* 0x000fe200078e00ba */
[----:B------:R-:W-:Y:S02]  /*148c0*/  F2FP.F16.F32.PACK_AB R169, R187, R147 ;  /* 0x00000093bba9723e */ /* 0x000fe400000000ff */
[----:B------:R-:W-:Y:S02]  /*148d0*/  F2FP.F16.F32.PACK_AB R171, R165, R141 ;  /* 0x0000008da5ab723e */ /* 0x000fe400000000ff */
[----:B------:R-:W-:Y:S02]  /*148e0*/  MOV R137, R185 ;  /* 0x000000b900897202 */ /* 0x000fe40000000f00 */
[----:B------:R-:W-:Y:S02]  /*148f0*/  MOV R139, R187 ;  /* 0x000000bb008b7202 */ /* 0x000fe40000000f00 */
[----:B------:R-:W2:Y:S01]  /*14900*/  LDSM.16.MT88.4 R184, [R222+0x13800] ;  /* 0x01380000deb8783b */ /* 0x000ea20000004200 */
[C---:B------:R-:W-:Y:S06]  /*14910*/  HMMA.16816.F32 R160, R168.reuse, R156, R4 ;  /* 0x0000009ca8a0723c */ /* 0x040fec0000001804 */
        /* <DEDUP_REMOVED lines=84> */
.L_x_6528:
        /* <DEDUP_REMOVED lines=328> */
.L_x_6533:
[----:B------:R-:W-:Y:S01]  /*162e0*/  S2UR UR4, SR_CTAID.Z ;  /* 0x00000000000479c3 */ /* 0x000fe20000002700 */
[----:B------:R-:W-:Y:S01]  /*162f0*/  ULDC UR6, c[0x0][0x270] ;  /* 0x00009c0000067ab9 */ /* 0x000fe20000000800 */
[----:B------:R-:W-:-:S06]  /*16300*/  ULDC UR10, c[0x0][0x2c4] ;  /* 0x0000b100000a7ab9 */ /* 0x000fcc0000000800 */
[----:B------:R-:W1:Y:S02]  /*16310*/  S2UR UR14, SR_CTAID.Y ;  /* 0x00000000000e79c3 */ /* 0x000e640000002600 */
[----:B-1----:R-:W-:-:S04]  /*16320*/  UIMAD UR6, UR14, UR6, UR4 ;  /* 0x000000060e0672a4 */ /* 0x002fc8000f8e0204 */
[----:B------:R-:W-:-:S12]  /*16330*/  UIMAD UR10, UR6, UR10, URZ ;  /* 0x0000000a060a72a4 */ /* 0x000fd8000f8e023f */
.L_x_6534:
        /* <DEDUP_REMOVED lines=43> */
.L_x_6536:
[----:B------:R-:W-:Y:S05]  /*165f0*/  BSYNC B0 ;  /* 0x0000000000007941 */ /* 0x000fea0003800000 */
.L_x_6535:
        /* <DEDUP_REMOVED lines=54> */
.L_x_6538:
[----:B------:R-:W-:Y:S05]  /*16960*/  BSYNC B0 ;  /* 0x0000000000007941 */ /* 0x000fea0003800000 */
.L_x_6537:
        /* <DEDUP_REMOVED lines=26> */
.L_x_6540:
[----:B------:R-:W-:Y:S05]  /*16b10*/  BSYNC B0 ;  /* 0x0000000000007941 */ /* 0x000fea0003800000 */
.L_x_6539:
        /* <DEDUP_REMOVED lines=26> */
.L_x_6542:
[----:B------:R-:W-:Y:S05]  /*16cc0*/  BSYNC B0 ;  /* 0x0000000000007941 */ /* 0x000fea0003800000 */
.L_x_6541:
        /* <DEDUP_REMOVED lines=26> */
.L_x_6543:
        /* <DEDUP_REMOVED lines=9> */
.L_x_8919:


//--------------------- .text._ZN5flash24flash_fwd_splitkv_kernelI23Flash_fwd_kernel_traitsILi256ELi64ELi64ELi4ELb0ELb0EN7cutlass6half_tE19Flash_kernel_traitsILi256ELi64ELi64ELi4ES3_EELb0ELb1ELb0ELb0ELb1ELb0ELb0ELb1EEEvNS_16Flash_fwd_paramsE --------------------------
	.section	.text._ZN5flash24flash_fwd_splitkv_kernelI23Flash_fwd_kernel_traitsILi256ELi64ELi64ELi4ELb0ELb0EN7cutlass6half_tE19Flash_kernel_traitsILi256ELi64ELi64ELi4ES3_EELb0ELb1ELb0ELb0ELb1ELb0ELb0ELb1EEEvNS_16Flash_fwd_paramsE,"ax",@progbits
	.align	128
        .global         _ZN5flash24flash_fwd_splitkv_kernelI23Flash_fwd_kernel_traitsILi256ELi64ELi64ELi4ELb0ELb0EN7cutlass6half_tE19Flash_kernel_traitsILi256ELi64ELi64ELi4ES3_EELb0ELb1ELb0ELb0ELb1ELb0ELb0ELb1EEEvNS_16Flash_fwd_paramsE
        .type           _ZN5flash24flash_fwd_splitkv_kernelI23Flash_fwd_kernel_traitsILi256ELi64ELi64ELi4ELb0ELb0EN7cutlass6half_tE19Flash_kernel_traitsILi256ELi64ELi64ELi4ES3_EELb0ELb1ELb0ELb0ELb1ELb0ELb0ELb1EEEvNS_16Flash_fwd_paramsE,@function
        .size           _ZN5flash24flash_fwd_splitkv_kernelI23Flash_fwd_kernel_traitsILi256ELi64ELi64ELi4ELb0ELb0EN7cutlass6half_tE19Flash_kernel_traitsILi256ELi64ELi64ELi4ES3_EELb0ELb1ELb0ELb0ELb1ELb0ELb0ELb1EEEvNS_16Flash_fwd_paramsE,(.L_x_8920 - _ZN5flash24flash_fwd_splitkv_kernelI23Flash_fwd_kernel_traitsILi256ELi64ELi64ELi4ELb0ELb0EN7cutlass6half_tE19Flash_kernel_traitsILi256ELi64ELi64ELi4ES3_EELb0ELb1ELb0ELb0ELb1ELb0ELb0ELb1EEEvNS_16Flash_fwd_paramsE)
        .other          _ZN5flash24flash_fwd_splitkv_kernelI23Flash_fwd_kernel_traitsILi256ELi64ELi64ELi4ELb0ELb0EN7cutlass6half_tE19Flash_kernel_traitsILi256ELi64ELi64ELi4ES3_EELb0ELb1ELb0ELb0ELb1ELb0ELb0ELb1EEEvNS_16Flash_fwd_paramsE,@"STO_CUDA_ENTRY STV_DEFAULT"
_ZN5flash24flash_fwd_splitkv_kernelI23Flash_fwd_kernel_traitsILi256ELi64ELi64ELi4ELb0ELb0EN7cutlass6half_tE19Flash_kernel_traitsILi256ELi64ELi64ELi4ES3_EELb0ELb1ELb0ELb0ELb1ELb0ELb0ELb1EEEvNS_16Flash_fwd_paramsE:
.text._ZN5flash24flash_fwd_splitkv_kernelI23Flash_fwd_kernel_traitsILi256ELi64ELi64ELi4ELb0ELb0EN7cutlass6half_tE19Flash_kernel_traitsILi256ELi64ELi64ELi4ES3_EELb0ELb1ELb0ELb0ELb1ELb0ELb0ELb1EEEvNS_16Flash_fwd_paramsE:
[----:B------:R-:W-:Y:S08]  /*0000*/  LDC R1, c[0x0][0x28] ;  /* 0x00000a00ff017b82 */ /* 0x000ff00000000800 */
[----:B------:R-:W1:Y:S01]  /*0010*/  LDC.64 R2, c[0x0][0x2f0] ;  /* 0x0000bc00ff027b82 */ /* 0x000e620000000a00 */
[----:B------:R-:W2:Y:S01]  /*0020*/  S2R R17, SR_CTAID.Y ;  /* 0x0000000000117919 */ /* 0x000ea20000002600 */
[----:B------:R-:W-:Y:S01]  /*0030*/  IMAD.MOV.U32 R233, RZ, RZ, -0x1 ;  /* 0xffffffffffe97424 */ /* 0x000fe200078e00ff */
[----:B------:R-:W-:Y:S01]  /*0040*/  ULDC.64 UR6, c[0x0][0x208] ;  /* 0x0000820000067ab9 */ /* 0x000fe20000000a00 */
[----:B------:R-:W-:-:S04]  /*0050*/  ULDC.64 UR8, c[0x0][0x300] ;  /* 0x0000c00000087ab9 */ /* 0x000fc80000000a00 */
[----:B------:R-:W2:Y:S08]  /*0060*/  LDC.64 R4, c[0x0][0x2f0] ;  /* 0x0000bc00ff047b82 */ /* 0x000eb00000000a00 */
[----:B------:R-:W3:Y:S01]  /*0070*/  LDC.U8 R0, c[0x0][0x3c2] ;  /* 0x0000f080ff007b82 */ /* 0x000ee20000000000 */
[----:B-1----:R-:W-:-:S07]  /*0080*/  ISETP.NE.U32.AND P0, PT, R2, RZ, PT ;  /* 0x000000ff0200720c */ /* 0x002fce0003f05070 */
[----:B------:R-:W1:Y:S01]  /*0090*/  LDC.64 R144, c[0x0][0x300] ;  /* 0x0000c000ff907b82 */ /* 0x000e620000000a00 */
[----:B------:R-:W-:-:S07]  /*00a0*/  ISETP.NE.AND.EX P0, PT, R3, RZ, PT, P0 ;  /* 0x000000ff0300720c */ /* 0x000fce0003f05300 */
[----:B------:R-:W4:Y:S01]  /*00b0*/  LDC.64 R2, c[0x0][0x2f8] ;  /* 0x0000be00ff027b82 */ /* 0x000f220000000a00 */
[----:B--2---:R-:W-:-:S05]  /*00c0*/  IMAD.WIDE R6, R17, 0x4, R4 ;  /* 0x0000000411067825 */ /* 0x004fca00078e0204 */
[----:B------:R-:W2:Y:S02]  /*00d0*/  @P0 LDG.E R233, desc[UR6][R6.64] ;  /* 0x0000000606e90981 */ /* 0x000ea4000c1e1900 */
[----:B------:R-:W1:Y:S02]  /*00e0*/  LDC.64 R4, c[0x0][0x2f8] ;  /* 0x0000be00ff047b82 */ /* 0x000e640000000a00 */
[----:B------:R1:W2:Y:S01]  /*00f0*/  @P0 LDG.E R232, desc[UR6][R6.64+0x4] ;  /* 0x0000040606e80981 */ /* 0x0002a2000c1e1900 */
[----:B---3--:R-:W-:Y:S02]  /*0100*/  ISETP.NE.AND P1, PT, R0, RZ, PT ;  /* 0x000000ff0000720c */ /* 0x008fe40003f25270 */
[----:B------:R-:W-:-:S04]  /*0110*/  ISETP.NE.U32.AND P5, PT, RZ, UR8, PT ;  /* 0x00000008ff007c0c */ /* 0x000fc8000bfa5070 */
[----:B------:R-:W-:Y:S02]  /*0120*/  ISETP.NE.AND.EX P5, PT, RZ, UR9, PT, P5 ;  /* 0x00000009ff007c0c */ /* 0x000fe4000bfa5350 */
[----:B----4-:R-:W-:-:S04]  /*0130*/  ISETP.EQ.U32.AND P2, PT, R2, RZ, PT ;  /* 0x000000ff0200720c */ /* 0x010fc80003f42070 */
[----:B------:R-:W-:Y:S01]  /*0140*/  ISETP.EQ.OR.EX P2, PT, R3, RZ, !P1, P2 ;  /* 0x000000ff0300720c */ /* 0x000fe20004f42720 */
[----:B------:R-:W-:Y:S02]  /*0150*/  IMAD.MOV.U32 R15, RZ, RZ, -0x1 ;  /* 0xffffffffff0f7424 */ /* 0x000fe400078e00ff */
[----:B------:R-:W-:Y:S02]  /*0160*/  IMAD.MOV.U32 R0, RZ, RZ, RZ ;  /* 0x000000ffff007224 */ /* 0x000fe400078e00ff */
[----:B-1----:R-:W-:-:S04]  /*0170*/  IMAD.WIDE R4, R17, 0x4, R4 ;  /* 0x0000000411047825 */ /* 0x002fc800078e0204 */
[----:B------:R-:W-:-:S04]  /*0180*/  IMAD.WIDE R144, R17, 0x4, R144 ;  /* 0x0000000411907825 */ /* 0x000fc800078e0290 */
[----:B------:R1:W5:Y:S04]  /*0190*/  @!P2 LDG.E R15, desc[UR6][R4.64] ;  /* 0x00000006040fa981 */ /* 0x000368000c1e1900 */
[----:B------:R1:W5:Y:S01]  /*01a0*/  @P5 LDG.E R0, desc[UR6][R144.64] ;  /* 0x0000000690005981 */ /* 0x000362000c1e1900 */
[----:B------:R-:W3:Y:S01]  /*01b0*/  S2R R23, SR_CTAID.X ;  /* 0x0000000000177919 */ /* 0x000ee20000002500 */
[----:B------:R-:W4:Y:S01]  /*01c0*/  S2R R142, SR_CTAID.Z ;  /* 0x00000000008e7919 */ /* 0x000f220000002700 */
[----:B------:R-:W1:Y:S01]  /*01d0*/  S2R R60, SR_TID.X ;  /* 0x00000000003c7919 */ /* 0x000e620000002100 */
[--C-:B------:R-:W-:Y:S01]  /*01e0*/  SHF.R.S32.HI R7, RZ, 0x1f, R17.reuse ;  /* 0x0000001fff077819 */ /* 0x100fe20000011411 */
[----:B------:R-:W-:Y:S02]  /*01f0*/  IMAD.MOV.U32 R11, RZ, RZ, R17 ;  /* 0x000000ffff0b7224 */ /* 0x000fe400078e0011 */
[----:B--2---:R-:W-:-:S06]  /*0200*/  @P0 IMAD.IADD R232, R232, 0x1, -R233 ;  /* 0x00000001e8e80824 */ /* 0x004fcc00078e0ae9 */
[----:B------:R-:W2:Y:S01]  /*0210*/  @!P0 LDC R232, c[0x0][0x2c4] ;  /* 0x0000b100ffe88b82 */ /* 0x000ea20000000800 */
[----:B------:R-:W-:-:S04]  /*0220*/  ISETP.NE.U32.AND P0, PT, R2, RZ, PT ;  /* 0x000000ff0200720c */ /* 0x000fc80003f05070 */
[----:B------:R-:W-:-:S13]  /*0230*/  ISETP.NE.AND.EX P0, PT, R3, RZ, PT, P0 ;  /* 0x000000ff0300720c */ /* 0x000fda0003f05300 */
[----:B-1-34-:R-:W-:Y:S05]  /*0240*/  @!P0 BRA `(.L_x_6544) ;  /* 0x0000000000108947 */ /* 0x01afea0003800000 */
[----:B------:R-:W3:Y:S02]  /*0250*/  @P1 LDG.E R2, desc[UR6][R4.64+0x4] ;  /* 0x0000040604021981 */ /* 0x000ee4000c1e1900 */
[----:B---3-5:R-:W-:-:S06]  /*0260*/  @P1 IADD3 R9, R2, -R15, RZ ;  /* 0x8000000f02091210 */ /* 0x028fcc0007ffe0ff */
[----:B------:R3:W5:Y:S01]  /*0270*/  @!P1 LDG.E R9, desc[UR6][R4.64] ;  /* 0x0000000604099981 */ /* 0x000762000c1e1900 */
[----:B------:R-:W-:Y:S05]  /*0280*/  BRA `(.L_x_6545) ;  /* 0x0000000000047947 */ /* 0x000fea0003800000 */
.L_x_6544:
[----:B------:R-:W1:Y:S02]  /*0290*/  LDC R9, c[0x0][0x2c8] ;  /* 0x0000b200ff097b82 */ /* 0x000e640000000800 */
.L_x_6545:
[----:B------:R-:W4:Y:S02]  /*02a0*/  LDC.64 R2, c[0x0][0x308] ;  /* 0x0000c200ff027b82 */ /* 0x000f240000000a00 */
[----:B----4-:R-:W-:-:S04]  /*02b0*/  ISETP.NE.U32.AND P1, PT, R2, RZ, PT ;  /* 0x000000ff0200720c */ /* 0x010fc80003f25070 */
[----:B------:R-:W-:-:S13]  /*02c0*/  ISETP.NE.AND.EX P1, PT, R3, RZ, PT, P1 ;  /* 0x000000ff0300720c */ /* 0x000fda0003f25310 */
[----:B------:R-:W4:Y:S01]  /*02d0*/  @P1 LDC.64 R2, c[0x0][0x308] ;  /* 0x0000c200ff021b82 */ /* 0x000f220000000a00 */
[----:B------:R-:W-:-:S07]  /*02e0*/  IMAD.SHL.U32 R63, R23, 0x40, RZ ;  /* 0x00000040173f7824 */ /* 0x000fce00078e00ff */
[----:B---3--:R-:W3:Y:S01]  /*02f0*/  @!P1 LDC R5, c[0x0][0x2cc] ;  /* 0x0000b300ff059b82 */ /* 0x008ee20000000800 */
[----:B----4-:R-:W-:-:S07]  /*0300*/  @P1 IMAD.WIDE R12, R17, 0x4, R2 ;  /* 0x00000004110c1825 */ /* 0x010fce00078e0202 */
[----:B------:R-:W4:Y:S01]  /*0310*/  @!P1 LDC.64 R2, c[0x0][0x318] ;  /* 0x0000c600ff029b82 */ /* 0x000f220000000a00 */
[----:B------:R1:W5:Y:S01]  /*0320*/  @P1 LDG.E R65, desc[UR6][R12.64] ;  /* 0x000000060c411981 */ /* 0x000362000c1e1900 */
[----:B--2---:R-:W-:-:S13]  /*0330*/  ISETP.GT.AND P0, PT, R232, R63, PT ;  /* 0x0000003fe800720c */ /* 0x004fda0003f04270 */
[----:B---3--:R-:W-:Y:S05]  /*0340*/  @!P0 EXIT ;  /* 0x000000000000894d */ /* 0x008fea0003800000 */
[----:B------:R-:W2:Y:S01]  /*0350*/  LDC R4, c[0x0][0x398] ;  /* 0x0000e600ff047b82 */ /* 0x000ea20000000800 */
[----:B----4-:R-:W-:Y:S01]  /*0360*/  @!P1 ISETP.NE.U32.AND P0, PT, R2, RZ, PT ;  /* 0x000000ff0200920c */ /* 0x010fe20003f05070 */
[--C-:B-1---5:R-:W-:Y:S01]  /*0370*/  IMAD.IADD R72, R9, 0x1, -R0.reuse ;  /* 0x0000000109487824 */ /* 0x122fe200078e0a00 */
[----:B------:R-:W-:Y:S01]  /*0380*/  ULDC UR5, c[0x0][0x2c8] ;  /* 0x0000b20000057ab9 */ /* 0x000fe20000000800 */
[----:B------:R-:W-:Y:S01]  /*0390*/  @P1 IMAD.IADD R65, R65, 0x1, -R0 ;  /* 0x0000000141411824 */ /* 0x000fe200078e0a00 */
[----:B------:R-:W-:Y:S01]  /*03a0*/  @!P1 ISETP.NE.AND.EX P0, PT, R3, RZ, PT, P0 ;  /* 0x000000ff0300920c */ /* 0x000fe20003f05300 */
[----:B------:R-:W-:Y:S01]  /*03b0*/  ULDC UR4, c[0x0][0x394] ;  /* 0x0000e50000047ab9 */ /* 0x000fe20000000800 */
[----:B------:R-:W-:Y:S01]  /*03c0*/  IADD3 R3, -R232, 0x7f, R63 ;  /* 0x0000007fe8037810 */ /* 0x000fe20007ffe13f */
[----:B------:R-:W-:Y:S01]  /*03d0*/  UIADD3 UR5, UR5, 0x3f, URZ ;  /* 0x0000003f05057890 */ /* 0x000fe2000fffe03f */
[----:B------:R-:W-:-:S05]  /*03e0*/  @!P1 SEL R5, R5, RZ, P0 ;  /* 0x000000ff05059207 */ /* 0x000fca0000000000 */
[----:B------:R-:W-:-:S04]  /*03f0*/  @!P1 IMAD.IADD R65, R72, 0x1, R5 ;  /* 0x0000000148419824 */ /* 0x000fc800078e0205 */
[C---:B------:R-:W-:Y:S01]  /*0400*/  VIADD R5, R65.reuse, 0x3f ;  /* 0x0000003f41057836 */ /* 0x040fe20000000000 */
[----:B------:R-:W-:-:S05]  /*0410*/  IADD3 R9, R65, R63, -R232 ;  /* 0x0000003f41097210 */ /* 0x000fca0007ffe8e8 */
[----:B------:R-:W-:Y:S01]  /*0420*/  VIADD R9, R9, -UR4 ;  /* 0x8000000409097c36 */ /* 0x000fe20008000000 */
[----:B--2---:R-:W-:Y:S01]  /*0430*/  IADD3 R3, R3, R4, R65 ;  /* 0x0000000403037210 */ /* 0x004fe20007ffe041 */
[----:B------:R-:W-:Y:S01]  /*0440*/  USHF.R.S32.HI UR4, URZ, 0x1f, UR5 ;  /* 0x0000001f3f047899 */ /* 0x000fe20008011405 */
[----:B------:R-:W-:Y:S02]  /*0450*/  SHF.R.S32.HI R4, RZ, 0x1f, R5 ;  /* 0x0000001fff047819 */ /* 0x000fe40000011405 */
[----:B------:R-:W-:Y:S01]  /*0460*/  SHF.R.S32.HI R2, RZ, 0x1f, R3 ;  /* 0x0000001fff027819 */ /* 0x000fe20000011403 */
[----:B------:R-:W-:Y:S01]  /*0470*/  ULEA.HI UR4, UR4, UR5, URZ, 0x6 ;  /* 0x0000000504047291 */ /* 0x000fe2000f8f303f */
[----:B------:R-:W-:Y:S02]  /*0480*/  SHF.R.S32.HI R6, RZ, 0x1f, R9 ;  /* 0x0000001fff067819 */ /* 0x000fe40000011409 */
[----:B------:R-:W-:Y:S01]  /*0490*/  LEA.HI R4, R4, R5, RZ, 0x6 ;  /* 0x0000000504047211 */ /* 0x000fe200078f30ff */
[----:B------:R-:W-:Y:S01]  /*04a0*/  USHF.R.S32.HI UR4, URZ, 0x6, UR4 ;  /* 0x000000063f047899 */ /* 0x000fe20008011404 */
[----:B------:R-:W-:-:S02]  /*04b0*/  LEA.HI R2, R2, R3, RZ, 0x6 ;  /* 0x0000000302027211 */ /* 0x000fc400078f30ff */
[----:B------:R-:W-:Y:S02]  /*04c0*/  LEA.HI R6, R6, R9, RZ, 0x6 ;  /* 0x0000000906067211 */ /* 0x000fe400078f30ff */
[----:B------:R-:W-:Y:S02]  /*04d0*/  SHF.R.S32.HI R4, RZ, 0x6, R4 ;  /* 0x00000006ff047819 */ /* 0x000fe40000011404 */
[----:B------:R-:W-:Y:S02]  /*04e0*/  SHF.R.S32.HI R3, RZ, 0x6, R2 ;  /* 0x00000006ff037819 */ /* 0x000fe40000011402 */
[----:B------:R-:W-:Y:S02]  /*04f0*/  SHF.R.S32.HI R6, RZ, 0x6, R6 ;  /* 0x00000006ff067819 */ /* 0x000fe40000011406 */
[----:B------:R-:W-:Y:S02]  /*0500*/  VIMNMX3 R166, R4, UR4, R3, PT ;  /* 0x0000000404a67c0f */ /* 0x000fe4000b800103 */
[----:B------:R-:W-:-:S04]  /*0510*/  VIMNMX R231, RZ, R6, !PT ;  /* 0x00000006ffe77248 */ /* 0x000fc80007fe0100 */
[----:B------:R-:W-:-:S13]  /*0520*/  ISETP.GE.AND P0, PT, R231, R166, PT ;  /* 0x000000a6e700720c */ /* 0x000fda0003f06270 */
[----:B------:R-:W-:Y:S05]  /*0530*/  @!P0 BRA `(.L_x_6546) ;  /* 0x0000000800088947 */ /* 0x000fea0003800000 */
[----:B------:R-:W-:Y:S01]  /*0540*/  ISETP.NE.AND P0, PT, R233, -0x1, PT ;  /* 0xffffffffe900780c */ /* 0x000fe20003f05270 */
[----:B------:R-:W1:Y:S01]  /*0550*/  LDC.64 R4, c[0x0][0x298] ;  /* 0x0000a600ff047b82 */ /* 0x000e620000000a00 */
[----:B------:R-:W-:Y:S01]  /*0560*/  SHF.R.S32.HI R9, RZ, 0x1f, R60 ;  /* 0x0000001fff097819 */ /* 0x000fe2000001143c */
[----:B------:R-:W-:Y:S01]  /*0570*/  ULDC.64 UR4, c[0x0][0x2a0] ;  /* 0x0000a80000047ab9 */ /* 0x000fe20000000a00 */
[----:B------:R-:W-:Y:S01]  /*0580*/  LOP3.LUT P6, RZ, R60, 0x7, RZ, 0xc0, !PT ;  /* 0x000000073cff7812 */ /* 0x000fe200078cc0ff */
[----:B------:R-:W-:Y:S01]  /*0590*/  ULDC UR8, c[0x0][0x270] ;  /* 0x00009c0000087ab9 */ /* 0x000fe20000000800 */
[----:B------:R-:W-:Y:S01]  /*05a0*/  LEA.HI R0, R9, R60, RZ, 0x3 ;  /* 0x0000003c09007211 */ /* 0x000fe200078f18ff */
[----:B------:R-:W-:Y:S03]  /*05b0*/  BSSY B0, `(.L_x_6547) ;  /* 0x0000033000007945 */ /* 0x000fe60003800000 */
[----:B------:R-:W-:-:S02]  /*05c0*/  LOP3.LUT R9, R0, 0x1ffffff8, RZ, 0xc0, !PT ;  /* 0x1ffffff800097812 */ /* 0x000fc400078ec0ff */
[----:B------:R-:W-:Y:S01]  /*05d0*/  SHF.R.S32.HI R0, RZ, 0x3, R0 ;  /* 0x00000003ff007819 */ /* 0x000fe20000011400 */
[----:B------:R-:W2:Y:S02]  /*05e0*/  @!P0 LDC.64 R2, c[0x0][0x290] ;  /* 0x0000a400ff028b82 */ /* 0x000ea40000000a00 */
[----:B------:R-:W-:Y:S01]  /*05f0*/  IMAD.IADD R9, R60, 0x1, -R9 ;  /* 0x000000013c097824 */ /* 0x000fe200078e0a09 */
[----:B------:R-:W-:-:S03]  /*0600*/  SHF.R.S32.HI R8, RZ, 0x1f, R0 ;  /* 0x0000001fff087819 */ /* 0x000fc60000011400 */
[----:B------:R-:W-:Y:S01]  /*0610*/  IMAD.SHL.U32 R14, R9, 0x8, RZ ;  /* 0x00000008090e7824 */ /* 0x000fe200078e00ff */
[----:B------:R-:W-:-:S04]  /*0620*/  SHF.R.S32.HI R9, RZ, 0x1f, R63 ;  /* 0x0000001fff097819 */ /* 0x000fc8000001143f */
[----:B------:R-:W-:Y:S01]  /*0630*/  SHF.R.S32.HI R15, RZ, 0x1f, R14 ;  /* 0x0000001fff0f7819 */ /* 0x000fe2000001140e */
[----:B-1----:R-:W-:-:S04]  /*0640*/  @P0 IMAD.WIDE.U32 R10, R233, R4, RZ ;  /* 0x00000004e90a0225 */ /* 0x002fc800078e00ff */
[----:B------:R-:W-:-:S04]  /*0650*/  IMAD.WIDE.U32 R14, R63, R4, R14 ;  /* 0x000000043f0e7225 */ /* 0x000fc800078e000e */
[----:B------:R-:W-:Y:S02]  /*0660*/  @P0 IMAD R233, R233, R5, R11 ;  /* 0x00000005e9e90224 */ /* 0x000fe400078e020b */
[-C--:B--2---:R-:W-:Y:S02]  /*0670*/  @!P0 IMAD R6, R7, R2.reuse, RZ ;  /* 0x0000000207068224 */ /* 0x084fe400078e02ff */
[----:B------:R-:W-:-:S04]  /*0680*/  @!P0 IMAD.WIDE.U32 R12, R17, R2, RZ ;  /* 0x00000002110c8225 */ /* 0x000fc800078e00ff */
[----:B------:R-:W-:Y:S01]  /*0690*/  @!P0 IMAD R3, R17, R3, R6 ;  /* 0x0000000311038224 */ /* 0x000fe200078e0206 */
[----:B------:R-:W-:Y:S01]  /*06a0*/  IADD3 R6, R0, 0x10, RZ ;  /* 0x0000001000067810 */ /* 0x000fe20007ffe0ff */
[----:B------:R-:W-:Y:S02]  /*06b0*/  @!P0 IMAD.MOV.U32 R10, RZ, RZ, R12 ;  /* 0x000000ffff0a8224 */ /* 0x000fe400078e000c */
[----:B------:R-:W-:Y:S01]  /*06c0*/  IMAD R2, R9, R4, RZ ;  /* 0x0000000409027224 */ /* 0x000fe200078e02ff */
[----:B------:R-:W-:Y:S01]  /*06d0*/  @!P0 IADD3 R233, R13, R3, RZ ;  /* 0x000000030de98210 */ /* 0x000fe20007ffe0ff */
[----:B------:R-:W-:Y:S01]  /*06e0*/  IMAD.IADD R7, R232, 0x1, -R63 ;  /* 0x00000001e8077824 */ /* 0x000fe200078e0a3f */
[----:B------:R-:W-:Y:S01]  /*06f0*/  IADD3 R10, P0, R10, R14, RZ ;  /* 0x0000000e0a0a7210 */ /* 0x000fe20007f1e0ff */
[----:B------:R-:W-:Y:S01]  /*0700*/  IMAD R2, R63, R5, R2 ;  /* 0x000000053f027224 */ /* 0x000fe200078e0202 */
[----:B------:R-:W-:Y:S02]  /*0710*/  SHF.R.S32.HI R3, RZ, 0x1f, R142 ;  /* 0x0000001fff037819 */ /* 0x000fe4000001148e */
[----:B------:R-:W-:-:S02]  /*0720*/  ISETP.GE.AND P2, PT, R6, R7, PT ;  /* 0x000000070600720c */ /* 0x000fc40003f46270 */
[----:B------:R-:W-:Y:S01]  /*0730*/  IADD3.X R11, R233, R15, R2, P0, !PT ;  /* 0x0000000fe90b7210 */ /* 0x000fe200007fe402 */
[----:B------:R-:W-:Y:S01]  /*0740*/  IMAD R3, R3, UR4, RZ ;  /* 0x0000000403037c24 */ /* 0x000fe2000f8e02ff */
[-C--:B------:R-:W-:Y:S01]  /*0750*/  ISETP.GE.AND P0, PT, R0, R7.reuse, PT ;  /* 0x000000070000720c */ /* 0x080fe20003f06270 */
[----:B------:R-:W-:Y:S01]  /*0760*/  IMAD R2, R17, UR8, R142 ;  /* 0x0000000811027c24 */ /* 0x000fe2000f8e028e */
[-C--:B------:R-:W-:Y:S01]  /*0770*/  ISETP.GE.OR P4, PT, R6, R7.reuse, P6 ;  /* 0x000000070600720c */ /* 0x080fe20003786670 */
[----:B------:R-:W-:Y:S01]  /*0780*/  IMAD R3, R142, UR5, R3 ;  /* 0x000000058e037c24 */ /* 0x000fe2000f8e0203 */
[----:B------:R-:W-:Y:S01]  /*0790*/  ISETP.GE.OR P5, PT, R0, R7, P6 ;  /* 0x000000070000720c */ /* 0x000fe200037a6670 */
[----:B------:R-:W-:Y:S01]  /*07a0*/  IMAD.WIDE.U32 R142, R142, UR4, R10 ;  /* 0x000000048e8e7c25 */ /* 0x000fe2000f8e000a */
[----:B------:R-:W-:-:S03]  /*07b0*/  ULDC UR4, c[0x0][0x2c4] ;  /* 0x0000b10000047ab9 */ /* 0x000fc60000000800 */
[----:B------:R-:W-:Y:S01]  /*07c0*/  VIADD R6, R0, 0x20 ;  /* 0x0000002000067836 */ /* 0x000fe20000000000 */
[----:B------:R-:W-:Y:S01]  /*07d0*/  IADD3 R15, R143, R3, RZ ;  /* 0x000000038f0f7210 */ /* 0x000fe20007ffe0ff */
[----:B------:R-:W-:-:S03]  /*07e0*/  IMAD R63, R2, UR4, R63 ;  /* 0x00000004023f7c24 */ /* 0x000fc6000f8e023f */
[CC--:B------:R-:W-:Y:S02]  /*07f0*/  ISETP.GE.AND P1, PT, R6.reuse, R7.reuse, PT ;  /* 0x000000070600720c */ /* 0x0c0fe40003f26270 */
[----:B------:R-:W-:Y:S01]  /*0800*/  ISETP.GE.OR P3, PT, R6, R7, P6 ;  /* 0x000000070600720c */ /* 0x000fe20003766670 */
[----:B------:R-:W-:-:S12]  /*0810*/  @P0 BRA `(.L_x_6548) ;  /* 0x0000000000300947 */ /* 0x000fd80003800000 */
        /* <DEDUP_REMOVED lines=12> */
.L_x_6548:
[----:B------:R-:W-:Y:S05]  /*08e0*/  BSYNC B0 ;  /* 0x0000000000007941 */ /* 0x000fea0003800000 */
.L_x_6547:
[----:B------:R-:W-:Y:S01]  /*08f0*/  BSSY B0, `(.L_x_6549) ;  /* 0x0000013000007945 */ /* 0x000fe20003800000 */
[----:B------:R-:W-:Y:S02]  /*0900*/  IADD3 R6, P0, R63, R0, RZ ;  /* 0x000000003f067210 */ /* 0x000fe40007f1e0ff */
[----:B------:R-:W-:Y:S01]  /*0910*/  IADD3 R10, R0, 0x30, RZ ;  /* 0x00000030000a7810 */ /* 0x000fe20007ffe0ff */
[----:B------:R-:W-:Y:S05]  /*0920*/  @P2 BRA `(.L_x_6550) ;  /* 0x00000000003c2947 */ /* 0x000fea0003800000 */
[----:B------:R-:W-:Y:S01]  /*0930*/  IADD3 R3, P2, R0, 0x10, RZ ;  /* 0x0000001000037810 */ /* 0x000fe20007f5e0ff */
[----:B-1----:R-:W-:Y:S01]  /*0940*/  IMAD.MOV.U32 R12, RZ, RZ, R142 ;  /* 0x000000ffff0c7224 */ /* 0x002fe200078e008e */
        /* <DEDUP_REMOVED lines=13> */
.L_x_6550:
[----:B------:R-:W-:Y:S05]  /*0a20*/  BSYNC B0 ;  /* 0x0000000000007941 */ /* 0x000fea0003800000 */
.L_x_6549:
[----:B------:R-:W-:Y:S01]  /*0a30*/  BSSY B0, `(.L_x_6551) ;  /* 0x0000012000007945 */ /* 0x000fe20003800000 */
[----:B------:R-:W-:-:S03]  /*0a40*/  ISETP.GE.AND P2, PT, R10, R7, PT ;  /* 0x000000070a00720c */ /* 0x000fc60003f46270 */
[----:B------:R-:W-:Y:S10]  /*0a50*/  @P1 BRA `(.L_x_6552) ;  /* 0x00000000003c1947 */ /* 0x000ff40003800000 */
[----:B------:R-:W-:Y:S01]  /*0a60*/  IADD3 R3, P1, R0, 0x20, RZ ;  /* 0x0000002000037810 */ /* 0x000fe20007f3e0ff */
[----:B-1----:R-:W-:Y:S01]  /*0a70*/  IMAD.MOV.U32 R12, RZ, RZ, R142 ;  /* 0x000000ffff0c7224 */ /* 0x002fe200078e008e */
[----:B------:R-:W-:Y:S01]  /*0a80*/  MOV R13, R15 ;  /* 0x0000000f000d7202 */ /* 0x000fe20000000f00 */
[----:B------:R-:W-:Y:S02]  /*0a90*/  ULDC.64 UR4, c[0x0][0x280] ;  /* 0x0000a00000047ab9 */ /* 0x000fe40000000a00 */
[----:B------:R-:W-:Y:S02]  /*0aa0*/  IMAD.X R9, RZ, RZ, R8, P1 ;  /* 0x000000ffff097224 */ /* 0x000fe400008e0608 */
[----:B------:R-:W-:-:S04]  /*0ab0*/  IMAD.WIDE.U32 R12, R3, R4, R12 ;  /* 0x00000004030c7225 */ /* 0x000fc800078e000c */
[----:B------:R-:W-:Y:S01]  /*0ac0*/  IMAD R2, R9, R4, RZ ;  /* 0x0000000409027224 */ /* 0x000fe200078e02ff */
[----:B--2---:R-:W-:-:S03]  /*0ad0*/  LEA R16, P1, R12, UR4, 0x1 ;  /* 0x000000040c107c11 */ /* 0x004fc6000f8208ff */
[----:B------:R-:W-:-:S05]  /*0ae0*/  IMAD R2, R3, R5, R2 ;  /* 0x0000000503027224 */ /* 0x000fca00078e0202 */
[----:B------:R-:W-:-:S04]  /*0af0*/  IADD3 R3, R13, R2, RZ ;  /* 0x000000020d037210 */ /* 0x000fc80007ffe0ff */
[----:B------:R-:W-:-:S05]  /*0b00*/  LEA.HI.X R17, R12, UR5, R3, 0x1, P1 ;  /* 0x000000050c117c11 */ /* 0x000fca00088f0c03 */
[----:B------:R3:W-:Y:S04]  /*0b10*/  STG.E.128 desc[UR6][R16.64], RZ ;  /* 0x000000ff10007986 */ /* 0x0007e8000c101d06 */
[----:B------:R3:W-:Y:S04]  /*0b20*/  STG.E.128 desc[UR6][R16.64+0x80], RZ ;  /* 0x000080ff10007986 */ /* 0x0007e8000c101d06 */
[----:B------:R3:W-:Y:S04]  /*0b30*/  STG.E.128 desc[UR6][R16.64+0x100], RZ ;  /* 0x000100ff10007986 */ /* 0x0007e8000c101d06 */
[----:B------:R3:W-:Y:S02]  /*0b40*/  STG.E.128 desc[UR6][R16.64+0x180], RZ ;  /* 0x000180ff10007986 */ /* 0x0007e4000c101d06 */
.L_x_6552:
[----:B------:R-:W-:Y:S05]  /*0b50*/  BSYNC B0 ;  /* 0x0000000000007941 */ /* 0x000fea0003800000 */
.L_x_6551:
        /* <DEDUP_REMOVED lines=16> */
.L_x_6554:
[----:B------:R-:W-:Y:S05]  /*0c60*/  BSYNC B0 ;  /* 0x0000000000007941 */ /* 0x000fea0003800000 */
.L_x_6553:
[----:B------:R-:W-:Y:S01]  /*0c70*/  ISETP.GE.OR P6, PT, R10, R7, P6 ;  /* 0x000000070a00720c */ /* 0x000fe200037c6670 */
[----:B------:R-:W-:Y:S01]  /*0c80*/  ULDC.64 UR4, c[0x0][0x2b0] ;  /* 0x0000ac0000047ab9 */ /* 0x000fe20000000a00 */
[----:B------:R-:W-:Y:S01]  /*0c90*/  LEA.HI.X.SX32 R63, R63, R8, 0x1, P0 ;  /* 0x000000083f3f7211 */ /* 0x000fe200000f0eff */
[----:B------:R-:W-:Y:S01]  /*0ca0*/  @!P5 IMAD.MOV.U32 R9, RZ, RZ, 0x7f800000 ;  /* 0x7f800000ff09d424 */ /* 0x000fe200078e00ff */
[C---:B----4-:R-:W-:Y:S01]  /*0cb0*/  LEA R2, P0, R6.reuse, UR4, 0x2 ;  /* 0x0000000406027c11 */ /* 0x050fe2000f8010ff */
[----:B------:R-:W-:Y:S02]  /*0cc0*/  @!P4 IMAD.MOV.U32 R7, RZ, RZ, 0x7f800000 ;  /* 0x7f800000ff07c424 */ /* 0x000fe400078e00ff */
[----:B------:R-:W-:Y:S01]  /*0cd0*/  @!P3 IMAD.MOV.U32 R5, RZ, RZ, 0x7f800000 ;  /* 0x7f800000ff05b424 */ /* 0x000fe200078e00ff */
[----:B------:R-:W-:-:S05]  /*0ce0*/  LEA.HI.X R3, R6, UR5, R63, 0x2, P0 ;  /* 0x0000000506037c11 */ /* 0x000fca00080f143f */
[----:B------:R4:W-:Y:S04]  /*0cf0*/  @!P5 STG.E desc[UR6][R2.64], R9 ;  /* 0x000000090200d986 */ /* 0x0009e8000c101906 */
[----:B------:R4:W-:Y:S04]  /*0d00*/  @!P4 STG.E desc[UR6][R2.64+0x40], R7 ;  /* 0x000040070200c986 */ /* 0x0009e8000c101906 */
[----:B------:R4:W-:Y:S01]  /*0d10*/  @!P3 STG.E desc[UR6][R2.64+0x80], R5 ;  /* 0x000080050200b986 */ /* 0x0009e2000c101906 */
[----:B------:R-:W-:Y:S05]  /*0d20*/  @P6 EXIT ;  /* 0x000000000000694d */ /* 0x000fea0003800000 */
[----:B----4-:R-:W-:-:S05]  /*0d30*/  MOV R5, 0x7f800000 ;  /* 0x7f80000000057802 */ /* 0x010fca0000000f00 */
[----:B------:R-:W-:Y:S01]  /*0d40*/  STG.E desc[UR6][R2.64+0xc0], R5 ;  /* 0x0000c00502007986 */ /* 0x000fe2000c101906 */
[----:B------:R-:W-:Y:S05]  /*0d50*/  EXIT ;  /* 0x000000000000794d */ /* 0x000fea0003800000 */
.L_x_6546:
        /* <DEDUP_REMOVED lines=22> */
.L_x_6555:
[----:B------:R-:W-:Y:S05]  /*0ec0*/  @!P3 BRA `(.L_x_6556) ;  /* 0x000000040044b947 */ /* 0x000fea0003800000 */
[----:B------:R-:W1:Y:S01]  /*0ed0*/  LDC R6, c[0x0][0x380] ;  /* 0x0000e000ff067b82 */ /* 0x000e620000000800 */
[----:B------:R-:W-:Y:S01]  /*0ee0*/  LEA R5, R166, 0xffffffc0, 0x6 ;  /* 0xffffffc0a6057811 */ /* 0x000fe200078e30ff */
[----:B------:R-:W-:-:S06]  /*0ef0*/  ULDC.64 UR4, c[0x0][0x230] ;  /* 0x00008c0000047ab9 */ /* 0x000fcc0000000a00 */
        /* <DEDUP_REMOVED lines=20> */
[----:B------:R-:W-:Y:S02]  /*1040*/  ISETP.GE.U32.AND P2, PT, R3, R2, PT ;  /* 0x000000020300720c */ /* 0x000fe40003f46070 */
[----:B------:R-:W1:Y:S11]  /*1050*/  LDC R3, c[0x0][0x278] ;  /* 0x00009e00ff037b82 */ /* 0x000e760000000800 */
[----:B------:R-:W-:-:S05]  /*1060*/  @P2 IADD3 R15, R15, 0x1, RZ ;  /* 0x000000010f0f2810 */ /* 0x000fca0007ffe0ff */
[----:B------:R-:W-:Y:S01]  /*1070*/  @!P0 IMAD.MOV R15, RZ, RZ, -R15 ;  /* 0x000000ffff0f8224 */ /* 0x000fe200078e0a0f */
[----:B------:R-:W-:-:S05]  /*1080*/  @!P1 LOP3.LUT R15, RZ, R6, RZ, 0x33, !PT ;  /* 0x00000006ff0f9212 */ /* 0x000fca00078e33ff */
[----:B-----5:R-:W-:-:S05]  /*1090*/  IMAD.WIDE R16, R15, 0x4, R234 ;  /* 0x000000040f107825 */ /* 0x020fca00078e02ea */
[----:B------:R-:W3:Y:S01]  /*10a0*/  LDG.E R0, desc[UR6][R16.64] ;  /* 0x0000000610007981 */ /* 0x000ee2000c1e1900 */
        /* <DEDUP_REMOVED lines=19> */
[----:B------:R-:W-:Y:S01]  /*11e0*/  LOP3.LUT R4, R142, R3, RZ, 0x3c, !PT ;  /* 0x000000038e047212 */ /* 0x000fe200078e3cff */
[----:B------:R-:W1:Y:S03]  /*11f0*/  LDC.64 R8, c[0x0][0x238] ;  /* 0x00008e00ff087b82 */ /* 0x000e660000000a00 */
[----:B------:R-:W-:Y:S01]  /*1200*/  ISETP.GE.AND P0, PT, R4, RZ, PT ;  /* 0x000000ff0400720c */ /* 0x000fe20003f06270 */
[----:B------:R-:W-:-:S04]  /*1210*/  IMAD.MOV R4, RZ, RZ, -R15 ;  /* 0x000000ffff047224 */ /* 0x000fc800078e0a0f */
[----:B------:R-:W-:Y:S02]  /*1220*/  IMAD R21, R6, R4, R5 ;  /* 0x0000000406157224 */ /* 0x000fe400078e0205 */
[----:B------:R-:W-:-:S03]  /*1230*/  @P2 IADD3 R2, R2, 0x1, RZ ;  /* 0x0000000102022810 */ /* 0x000fc60007ffe0ff */
[----:B------:R-:W-:-:S03]  /*1240*/  SHF.R.S32.HI R19, RZ, 0x1f, R21 ;  /* 0x0000001fff137819 */ /* 0x000fc60000011415 */
[----:B------:R-:W-:Y:S01]  /*1250*/  @!P0 IMAD.MOV R2, RZ, RZ, -R2 ;  /* 0x000000ffff028224 */ /* 0x000fe200078e0a02 */
[----:B------:R-:W-:-:S04]  /*1260*/  @!P1 LOP3.LUT R2, RZ, R3, RZ, 0x33, !PT ;  /* 0x00000003ff029212 */ /* 0x000fc800078e33ff */
[----:B------:R-:W-:Y:S02]  /*1270*/  SHF.R.S32.HI R3, RZ, 0x1f, R2 ;  /* 0x0000001fff037819 */ /* 0x000fe40000011402 */
[----:B---3--:R-:W-:Y:S01]  /*1280*/  SHF.R.S32.HI R13, RZ, 0x1f, R0 ;  /* 0x0000001fff0d7819 */ /* 0x008fe20000011400 */
        /* <DEDUP_REMOVED lines=8> */
[----:B--2---:R-:W-:Y:S01]  /*1310*/  IMAD R4, R19, R148, RZ ;  /* 0x0000009413047224 */ /* 0x004fe200078e02ff */
[----:B------:R-:W-:Y:S01]  /*1320*/  MOV R6, R12 ;  /* 0x0000000c00067202 */ /* 0x000fe20000000f00 */
[----:B------:R-:W-:-:S04]  /*1330*/  IMAD.WIDE.U32 R14, R21, R148, R14 ;  /* 0x00000094150e7225 */ /* 0x000fc800078e000e */
        /* <DEDUP_REMOVED lines=10> */
.L_x_6556:
[----:B------:R-:W1:Y:S01]  /*13e0*/  LDC R21, c[0x0][0x278] ;  /* 0x00009e00ff157b82 */ /* 0x000e620000000800 */
[----:B------:R-:W-:-:S13]  /*13f0*/  ISETP.NE.AND P4, PT, R15, -0x1, PT ;  /* 0xffffffff0f00780c */ /* 0x000fda0003f85270 */
[----:B------:R-:W2:Y:S01]  /*1400*/  @P4 LDC.64 R148, c[0x0][0x248] ;  /* 0x00009200ff944b82 */ /* 0x000ea20000000a00 */
[----:B------:R-:W-:-:S07]  /*1410*/  @P4 IMAD.IADD R24, R0, 0x1, R15 ;  /* 0x0000000100184824 */ /* 0x000fce00078e020f */
[----:B------:R-:W3:Y:S01]  /*1420*/  @P4 LDC.64 R12, c[0x0][0x250] ;  /* 0x00009400ff0c4b82 */ /* 0x000ee20000000a00 */
[----:B-1----:R-:W-:-:S04]  /*1430*/  IABS R3, R21 ;  /* 0x0000001500037213 */ /* 0x002fc80000000000 */
[----:B------:R-:W1:Y:S08]  /*1440*/  I2F.RP R5, R3 ;  /* 0x0000000300057306 */ /* 0x000e700000209400 */
[----:B-1----:R-:W1:Y:S02]  /*1450*/  MUFU.RCP R8, R5 ;  /* 0x0000000500087308 */ /* 0x002e640000001000 */
[----:B-1----:R-:W-:Y:S01]  /*1460*/  VIADD R8, R8, 0xffffffe ;  /* 0x0ffffffe08087836 */ /* 0x002fe20000000000 */
[----:B------:R-:W-:-:S05]  /*1470*/  LEA R5, R166, 0xffffffc0, 0x6 ;  /* 0xffffffc0a6057811 */ /* 0x000fca00078e30ff */
        /* <DEDUP_REMOVED lines=9> */
[----:B------:R-:W1:Y:S02]  /*1510*/  LDC.64 R8, c[0x0][0x260] ;  /* 0x00009800ff087b82 */ /* 0x000e640000000a00 */
[----:B------:R-:W-:-:S04]  /*1520*/  IMAD.MOV R2, RZ, RZ, -R10 ;  /* 0x000000ffff027224 */ /* 0x000fc800078e0a0a */
[----:B------:R-:W-:-:S05]  /*1530*/  IMAD R2, R3, R2, R4 ;  /* 0x0000000203027224 */ /* 0x000fca00078e0204 */
[----:B------:R-:W-:-:S13]  /*1540*/  ISETP.GT.U32.AND P0, PT, R3, R2, PT ;  /* 0x000000020300720c */ /* 0x000fda0003f04070 */
[-C--:B------:R-:W-:Y:S02]  /*1550*/  @!P0 IADD3 R2, R2, -R3.reuse, RZ ;  /* 0x8000000302028210 */ /* 0x080fe40007ffe0ff */
[----:B------:R-:W-:Y:S02]  /*1560*/  @!P0 IADD3 R10, R10, 0x1, RZ ;  /* 0x000000010a0a8810 */ /* 0x000fe40007ffe0ff */
[----:B------:R-:W-:Y:S01]  /*1570*/  ISETP.GE.U32.AND P2, PT, R2, R3, PT ;  /* 0x000000030200720c */ /* 0x000fe20003f46070 */
[----:B--2---:R-:W-:Y:S01]  /*1580*/  @P4 IMAD R3, R24, R149, RZ ;  /* 0x0000009518034224 */ /* 0x004fe200078e02ff */
[----:B------:R-:W-:Y:S01]  /*1590*/  LOP3.LUT R2, R142, R21, RZ, 0x3c, !PT ;  /* 0x000000158e027212 */ /* 0x000fe200078e3cff */
[----:B------:R-:W-:Y:S01]  /*15a0*/  @P4 IMAD.WIDE.U32 R24, R24, R148, RZ ;  /* 0x0000009418184225 */ /* 0x000fe200078e00ff */
[----:B------:R-:W-:Y:S02]  /*15b0*/  ISETP.NE.AND P0, PT, R21, RZ, PT ;  /* 0x000000ff1500720c */ /* 0x000fe40003f05270 */
[----:B------:R-:W-:-:S02]  /*15c0*/  ISETP.GE.AND P1, PT, R2, RZ, PT ;  /* 0x000000ff0200720c */ /* 0x000fc40003f26270 */
[----:B------:R-:W-:Y:S02]  /*15d0*/  @P4 IADD3 R3, R25, R3, RZ ;  /* 0x0000000319034210 */ /* 0x000fe40007ffe0ff */
[----:B------:R-:W-:-:S03]  /*15e0*/  @P4 MOV R4, R24 ;  /* 0x0000001800044202 */ /* 0x000fc60000000f00 */
[----:B------:R-:W-:-:S06]  /*15f0*/  @P2 VIADD R10, R10, 0x1 ;  /* 0x000000010a0a2836 */ /* 0x000fcc0000000000 */
[----:B------:R-:W-:Y:S01]  /*1600*/  @!P1 IMAD.MOV R10, RZ, RZ, -R10 ;  /* 0x000000ffff0a9224 */ /* 0x000fe200078e0a0a */
[----:B-1-3--:R-:W-:Y:S06]  /*1610*/  @P4 BRA `(.L_x_6558) ;  /* 0x0000000000344947 */ /* 0x00afec0003800000 */
        /* <DEDUP_REMOVED lines=13> */
.L_x_6558:
        /* <DEDUP_REMOVED lines=8> */
[----:B------:R-:W-:Y:S01]  /*1770*/  @P4 IMAD.WIDE.U32 R24, R15, R12, RZ ;  /* 0x0000000c0f184225 */ /* 0x000fe200078e00ff */
[----:B------:R-:W-:-:S03]  /*1780*/  IADD3 R21, R21, R2, RZ ;  /* 0x0000000215157210 */ /* 0x000fc60007ffe0ff */
[----:B------:R-:W-:Y:S01]  /*1790*/  IMAD R2, R3, R8, RZ ;  /* 0x0000000803027224 */ /* 0x000fe200078e02ff */
[----:B------:R-:W-:Y:S01]  /*17a0*/  @P4 MOV R6, R24 ;  /* 0x0000001800064202 */ /* 0x000fe20000000f00 */
[----:B------:R-:W-:-:S04]  /*17b0*/  IMAD.WIDE.U32 R20, R10, R8, R20 ;  /* 0x000000080a147225 */ /* 0x000fc800078e0014 */
[----:B------:R-:W-:Y:S01]  /*17c0*/  IMAD R2, R10, R9, R2 ;  /* 0x000000090a027224 */ /* 0x000fe200078e0202 */
[----:B------:R-:W-:Y:S01]  /*17d0*/  MOV R4, R20 ;  /* 0x0000001400047202 */ /* 0x000fe20000000f00 */
[----:B------:R-:W-:-:S03]  /*17e0*/  @P4 IMAD R27, R15, R13, R25 ;  /* 0x0000000d0f1b4224 */ /* 0x000fc600078e0219 */
[----:B------:R-:W-:Y:S02]  /*17f0*/  IADD3 R15, R21, R2, RZ ;  /* 0x00000002150f7210 */ /* 0x000fe40007ffe0ff */
[----:B------:R-:W-:Y:S02]  /*1800*/  MOV R21, R5 ;  /* 0x0000000500157202 */ /* 0x000fe40000000f00 */
[----:B------:R-:W-:Y:S01]  /*1810*/  MOV R2, R10 ;  /* 0x0000000a00027202 */ /* 0x000fe20000000f00 */
        /* <DEDUP_REMOVED lines=14> */
.L_x_6557:
[----:B------:R1:W5:Y:S01]  /*1900*/  @P5 LDG.E R0, desc[UR6][R144.64] ;  /* 0x0000000690005981 */ /* 0x000362000c1e1900 */
[----:B------:R-:W-:Y:S01]  /*1910*/  ISETP.NE.AND P0, PT, R233, -0x1, PT ;  /* 0xffffffffe900780c */ /* 0x000fe20003f05270 */
[----:B------:R-:W2:Y:S01]  /*1920*/  LDC.64 R8, c[0x0][0x240] ;  /* 0x00009000ff087b82 */ /* 0x000ea20000000a00 */
[----:B-----5:R-:W-:Y:S01]  /*1930*/  SHF.R.S32.HI R17, RZ, 0x1f, R60 ;  /* 0x0000001fff117819 */ /* 0x020fe2000001143c */
[----:B------:R-:W-:Y:S01]  /*1940*/  ULDC.64 UR4, c[0x0][0x268] ;  /* 0x00009a0000047ab9 */ /* 0x000fe20000000a00 */
[----:B------:R-:W-:Y:S01]  /*1950*/  IMAD.MOV.U32 R55, RZ, RZ, 0x10 ;  /* 0x00000010ff377424 */ /* 0x000fe200078e00ff */
[----:B------:R-:W-:Y:S01]  /*1960*/  MOV R53, 0x20 ;  /* 0x0000002000357802 */ /* 0x000fe20000000f00 */
[----:B------:R-:W-:Y:S01]  /*1970*/  IMAD.SHL.U32 R54, R148, 0x10, RZ ;  /* 0x0000001094367824 */ /* 0x000fe200078e00ff */
[CC--:B------:R-:W-:Y:S02]  /*1980*/  LEA.HI R25, R17.reuse, R60.reuse, RZ, 0x3 ;  /* 0x0000003c11197211 */ /* 0x0c0fe400078f18ff */
[----:B------:R-:W-:Y:S01]  /*1990*/  LEA.HI R135, R17, R60, RZ, 0x4 ;  /* 0x0000003c11877211 */ /* 0x000fe200078f20ff */
[----:B------:R-:W3:Y:S01]  /*19a0*/  LDC R132, c[0x0][0x2e0] ;  /* 0x0000b800ff847b82 */ /* 0x000ee20000000800 */
[----:B------:R-:W-:-:S02]  /*19b0*/  SHF.R.S32.HI R140, RZ, 0x3, R25 ;  /* 0x00000003ff8c7819 */ /* 0x000fc40000011419 */
[----:B------:R-:W-:Y:S02]  /*19c0*/  LOP3.LUT R25, R25, 0xfffffff8, RZ, 0xc0, !PT ;  /* 0xfffffff819197812 */ /* 0x000fe400078ec0ff */
[--C-:B------:R-:W-:Y:S01]  /*19d0*/  SHF.R.S32.HI R141, RZ, 0x1f, R140.reuse ;  /* 0x0000001fff8d7819 */ /* 0x100fe2000001148c */
[----:B------:R-:W-:Y:S01]  /*19e0*/  IMAD.SHL.U32 R29, R140, 0x40, RZ ;  /* 0x000000408c1d7824 */ /* 0x000fe200078e00ff */
[----:B------:R-:W-:Y:S01]  /*19f0*/  LEA.HI R62, R17, R60, RZ, 0x5 ;  /* 0x0000003c113e7211 */ /* 0x000fe200078f28ff */
[----:B------:R-:W4:Y:S01]  /*1a00*/  @!P0 LDC.64 R12, c[0x0][0x228] ;  /* 0x00008a00ff0c8b82 */ /* 0x000f220000000a00 */
[----:B------:R-:W-:Y:S01]  /*1a10*/  IMAD.IADD R64, R60, 0x1, -R25 ;  /* 0x000000013c407824 */ /* 0x000fe200078e0a19 */
[----:B------:R-:W-:Y:S01]  /*1a20*/  SHF.L.U64.HI R61, R148, 0x4, R149 ;  /* 0x00000004943d7819 */ /* 0x000fe20000010295 */
[----:B------:R-:W-:Y:S01]  /*1a30*/  IMAD.WIDE R22, R23, 0x40, R140 ;  /* 0x0000004017167825 */ /* 0x000fe200078e028c */
[----:B------:R-:W-:Y:S02]  /*1a40*/  LOP3.LUT R29, R29, 0x1c0, RZ, 0xc0, !PT ;  /* 0x000001c01d1d7812 */ /* 0x000fe400078ec0ff */
[----:B------:R-:W-:Y:S01]  /*1a50*/  SHF.R.S32.HI R62, RZ, 0x5, R62 ;  /* 0x00000005ff3e7819 */ /* 0x000fe2000001143e */
[----:B------:R-:W-:Y:S01]  /*1a60*/  IMAD.SHL.U32 R24, R64, 0x8, RZ ;  /* 0x0000000840187824 */ /* 0x000fe200078e00ff */
[----:B------:R-:W-:Y:S01]  /*1a70*/  SHF.R.U32.HI R136, RZ, 0x3, R29 ;  /* 0x00000003ff887819 */ /* 0x000fe2000001161d */
[----:B------:R-:W1:Y:S03]  /*1a80*/  LDC.64 R146, c[0x0][0x250] ;  /* 0x00009400ff927b82 */ /* 0x000e660000000a00 */
[----:B------:R-:W-:Y:S01]  /*1a90*/  LOP3.LUT R25, R29, 0x38, R24, 0xf8, !PT ;  /* 0x000000381d197812 */ /* 0x000fe200078ef818 */
[----:B--2---:R-:W-:-:S03]  /*1aa0*/  @P0 IMAD.WIDE.U32 R28, R233, R8, RZ ;  /* 0x00000008e91c0225 */ /* 0x004fc600078e00ff */
[----:B------:R-:W-:Y:S01]  /*1ab0*/  LOP3.LUT R136, R25, R136, RZ, 0x3c, !PT ;  /* 0x0000008819887212 */ /* 0x000fe200078e3cff */
[----:B------:R-:W-:Y:S01]  /*1ac0*/  @P0 IMAD.MOV.U32 R10, RZ, RZ, R28 ;  /* 0x000000ffff0a0224 */ /* 0x000fe200078e001c */
[----:B------:R-:W-:Y:S01]  /*1ad0*/  LEA.HI R25, R17, R60, RZ, 0x6 ;  /* 0x0000003c11197211 */ /* 0x000fe200078f30ff */
[----:B------:R-:W-:Y:S01]  /*1ae0*/  @P0 IMAD R29, R233, R9, R29 ;  /* 0x00000009e91d0224 */ /* 0x000fe200078e021d */
[----:B---3--:R-:W-:Y:S02]  /*1af0*/  LEA.HI R132, R132, R132, RZ, 0x1 ;  /* 0x0000008484847211 */ /* 0x008fe400078f08ff */
[----:B------:R-:W-:Y:S01]  /*1b00*/  SHF.L.U32 R25, R25, 0x3, RZ ;  /* 0x0000000319197819 */ /* 0x000fe200000006ff */
[-C--:B----4-:R-:W-:Y:S01]  /*1b10*/  @!P0 IMAD.WIDE.U32 R30, R11, R12.reuse, RZ ;  /* 0x0000000c0b1e8225 */ /* 0x090fe200078e00ff */
[----:B------:R-:W-:Y:S02]  /*1b20*/  SHF.R.S32.HI R133, RZ, 0x1, R132 ;  /* 0x00000001ff857819 */ /* 0x000fe40000011484 */
[----:B------:R-:W-:Y:S01]  /*1b30*/  LOP3.LUT R136, R136, 0xfffffe00, R25, 0xf8, !PT ;  /* 0xfffffe0088887812 */ /* 0x000fe200078ef819 */
[----:B------:R-:W-:Y:S01]  /*1b40*/  @!P0 IMAD R14, R7, R12, RZ ;  /* 0x0000000c070e8224 */ /* 0x000fe200078e02ff */
[----:B------:R-:W-:Y:S01]  /*1b50*/  SHF.R.S32.HI R25, RZ, 0x1f, R24 ;  /* 0x0000001fff197819 */ /* 0x000fe20000011418 */
[----:B------:R-:W-:-:S02]  /*1b60*/  @!P0 IMAD.MOV.U32 R10, RZ, RZ, R30 ;  /* 0x000000ffff0a8224 */ /* 0x000fc400078e001e */
[----:B------:R-:W-:Y:S01]  /*1b70*/  @!P0 IMAD R13, R11, R13, R14 ;  /* 0x0000000d0b0d8224 */ /* 0x000fe200078e020e */
[C---:B-1----:R-:W-:Y:S01]  /*1b80*/  SHF.L.U64.HI R168, R146.reuse, 0x4, R147 ;  /* 0x0000000492a87819 */ /* 0x042fe20000010293 */
[----:B------:R-:W-:Y:S01]  /*1b90*/  IMAD.SHL.U32 R167, R146, 0x10, RZ ;  /* 0x0000001092a77824 */ /* 0x000fe200078e00ff */
[C---:B------:R-:W-:Y:S01]  /*1ba0*/  IADD3 R28, P1, R24.reuse, R10, RZ ;  /* 0x0000000a181c7210 */ /* 0x040fe20007f3e0ff */
[----:B------:R-:W-:Y:S01]  /*1bb0*/  @!P0 IMAD.IADD R29, R31, 0x1, R13 ;  /* 0x000000011f1d8824 */ /* 0x000fe200078e020d */
[----:B------:R-:W-:Y:S01]  /*1bc0*/  IADD3 R26, P0, R24, R6, RZ ;  /* 0x00000006181a7210 */ /* 0x000fe20007f1e0ff */
[----:B------:R-:W-:Y:S01]  /*1bd0*/  IMAD R10, R23, R8, RZ ;  /* 0x00000008170a7224 */ /* 0x000fe200078e02ff */
[----:B------:R-:W-:Y:S01]  /*1be0*/  LOP3.LUT R23, R135, 0xfffffff0, RZ, 0xc0, !PT ;  /* 0xfffffff087177812 */ /* 0x000fe200078ec0ff */
[----:B------:R-:W-:Y:S01]  /*1bf0*/  IMAD.X R29, R25, 0x1, R29, P1 ;  /* 0x00000001191d7824 */ /* 0x000fe200008e061d */
[----:B------:R-:W-:Y:S01]  /*1c00*/  SHF.R.S32.HI R6, RZ, 0x1f, R142 ;  /* 0x0000001fff067819 */ /* 0x000fe2000001148e */
[C---:B------:R-:W-:Y:S01]  /*1c10*/  IMAD R9, R22.reuse, R9, R10 ;  /* 0x0000000916097224 */ /* 0x040fe200078e020a */
[----:B------:R-:W-:Y:S01]  /*1c20*/  IADD3 R134, -R23, R60, RZ ;  /* 0x0000003c17867210 */ /* 0x000fe20007ffe1ff */
[----:B------:R-:W-:-:S04]  /*1c30*/  IMAD.WIDE.U32 R22, R22, R8, R28 ;  /* 0x0000000816167225 */ /* 0x000fc800078e001c */
[----:B------:R-:W-:Y:S01]  /*1c40*/  IMAD R13, R3, UR4, RZ ;  /* 0x00000004030d7c24 */ /* 0x000fe2000f8e02ff */
[----:B------:R-:W-:Y:S01]  /*1c50*/  IADD3 R23, R23, R9, RZ ;  /* 0x0000000917177210 */ /* 0x000fe20007ffe0ff */
[----:B------:R-:W-:Y:S01]  /*1c60*/  IMAD.X R27, R25, 0x1, R27, P0 ;  /* 0x00000001191b7824 */ /* 0x000fe200000e061b */
[----:B------:R-:W-:Y:S01]  /*1c70*/  SHF.R.S32.HI R9, RZ, 0x1f, R72 ;  /* 0x0000001fff097819 */ /* 0x000fe20000011448 */
[C---:B------:R-:W-:Y:S01]  /*1c80*/  IMAD R20, R2.reuse, UR5, R13 ;  /* 0x0000000502147c24 */ /* 0x040fe2000f8e020d */
[----:B------:R-:W-:Y:S01]  /*1c90*/  SHF.R.S32.HI R13, RZ, 0x1f, R134 ;  /* 0x0000001fff0d7819 */ /* 0x000fe20000011486 */
[----:B------:R-:W-:Y:S01]  /*1ca0*/  IMAD.WIDE.U32 R26, R2, UR4, R26 ;  /* 0x00000004021a7c25 */ /* 0x000fe2000f8e001a */
[----:B------:R-:W-:Y:S01]  /*1cb0*/  IADD3 R170, P0, R140, R21, RZ ;  /* 0x000000158caa7210 */ /* 0x000fe20007f1e0ff */
[----:B------:R-:W-:Y:S01]  /*1cc0*/  ULDC.64 UR4, c[0x0][0x258] ;  /* 0x0000960000047ab9 */ /* 0x000fe20000000a00 */
[----:B------:R-:W-:Y:S01]  /*1cd0*/  LEA.HI R70, R9, R72, RZ, 0x6 ;  /* 0x0000004809467211 */ /* 0x000fe200078f30ff */
[----:B------:R-:W-:Y:S01]  /*1ce0*/  IMAD.IADD R21, R27, 0x1, R20 ;  /* 0x000000011b157824 */ /* 0x000fe200078e0214 */
[----:B------:R-:W-:Y:S01]  /*1cf0*/  LEA.HI R66, R13, R134, RZ, 0x3 ;  /* 0x000000860d427211 */ /* 0x000fe200078f18ff */
[----:B------:R-:W-:Y:S01]  /*1d00*/  IMAD.X R19, R141, 0x1, R19, P0 ;  /* 0x000000018d137824 */ /* 0x000fe200000e0613 */
[----:B------:R-:W-:Y:S01]  /*1d10*/  SHF.R.S32.HI R70, RZ, 0x6, R70 ;  /* 0x00000006ff467819 */ /* 0x000fe20000011446 */
[----:B------:R-:W-:Y:S01]  /*1d20*/  IMAD R137, R6, UR4, RZ ;  /* 0x0000000406897c24 */ /* 0x000fe2000f8e02ff */
[----:B------:R-:W-:Y:S01]  /*1d30*/  IADD3 R138, P0, R24, R4, RZ ;  /* 0x00000004188a7210 */ /* 0x000fe20007f1e0ff */
[----:B------:R-:W-:Y:S01]  /*1d40*/  IMAD R19, R19, R146, RZ ;  /* 0x0000009213137224 */ /* 0x000fe200078e02ff */
[----:B------:R-:W-:Y:S01]  /*1d50*/  LOP3.LUT R13, R66, 0xfffffff8, RZ, 0xc0, !PT ;  /* 0xfffffff8420d7812 */ /* 0x000fe200078ec0ff */
[----:B------:R-:W-:Y:S01]  /*1d60*/  IMAD R9, R141, R148, RZ ;  /* 0x000000948d097224 */ /* 0x000fe200078e02ff */
[----:B------:R-:W-:Y:S01]  /*1d70*/  VIMNMX R70, R231, R70, !PT ;  /* 0x00000046e7467248 */ /* 0x000fe20007fe0100 */
[----:B------:R-:W-:-:S02]  /*1d80*/  IMAD.X R139, R25, 0x1, R15, P0 ;  /* 0x00000001198b7824 */ /* 0x000fc400000e060f */
[----:B------:R-:W-:Y:S01]  /*1d90*/  IMAD.IADD R134, R134, 0x1, -R13 ;  /* 0x0000000186867824 */ /* 0x000fe200078e0a0d */
[----:B------:R-:W-:Y:S01]  /*1da0*/  ISETP.GT.AND P0, PT, R166, R70, PT ;  /* 0x00000046a600720c */ /* 0x000fe20003f04270 */
[----:B------:R-:W-:Y:S01]  /*1db0*/  IMAD.MOV.U32 R20, RZ, RZ, R26 ;  /* 0x000000ffff147224 */ /* 0x000fe200078e001a */
[----:B------:R-:W-:Y:S01]  /*1dc0*/  SHF.L.U32 R13, R64, 0x2, RZ ;  /* 0x00000002400d7819 */ /* 0x000fe200000006ff */
[----:B------:R-:W-:Y:S01]  /*1dd0*/  IMAD R137, R142, UR5, R137 ;  /* 0x000000058e897c24 */ /* 0x000fe2000f8e0289 */
[----:B------:R-:W-:Y:S01]  /*1de0*/  R2P PR, R134, 0x6 ;  /* 0x0000000686007804 */ /* 0x000fe20000000000 */
[----:B------:R-:W-:Y:S02]  /*1df0*/  IMAD R165, R170, R147, R19 ;  /* 0x00000093aaa57224 */ /* 0x000fe400078e0213 */
[C---:B------:R-:W-:Y:S02]  /*1e00*/  IMAD R130, R140.reuse, R133, R13 ;  /* 0x000000858c827224 */ /* 0x040fe400078e020d */
[C---:B------:R-:W-:Y:S01]  /*1e10*/  IMAD R9, R140.reuse, R149, R9 ;  /* 0x000000958c097224 */ /* 0x040fe200078e0209 */
[----:B------:R-:W-:Y:S01]  /*1e20*/  SEL R55, R55, 0xfffffff0, !P1 ;  /* 0xfffffff037377807 */ /* 0x000fe20004800000 */
[--C-:B------:R-:W-:Y:S01]  /*1e30*/  IMAD.IADD R128, R13, 0x1, R130.reuse ;  /* 0x000000010d807824 */ /* 0x100fe200078e0282 */
[----:B------:R-:W-:Y:S01]  /*1e40*/  SHF.R.S32.HI R117, RZ, 0x1f, R130 ;  /* 0x0000001fff757819 */ /* 0x000fe20000011482 */
[----:B------:R-:W-:Y:S01]  /*1e50*/  IMAD.WIDE.U32 R138, R140, R148, R138 ;  /* 0x000000948c8a7225 */ /* 0x000fe200078e008a */
[----:B------:R-:W-:-:S02]  /*1e60*/  SEL R53, R53, 0xffffffe0, !P2 ;  /* 0xffffffe035357807 */ /* 0x000fc40005000000 */
[----:B------:R-:W-:Y:S01]  /*1e70*/  SHF.R.S32.HI R116, RZ, 0x1f, R128 ;  /* 0x0000001fff747819 */ /* 0x000fe20000011480 */
[----:B------:R-:W-:Y:S01]  /*1e80*/  IMAD.WIDE.U32 R142, R142, UR4, R22 ;  /* 0x000000048e8e7c25 */ /* 0x000fe2000f8e0016 */
[----:B------:R-:W-:-:S03]  /*1e90*/  IADD3 R52, R139, R9, RZ ;  /* 0x000000098b347210 */ /* 0x000fc60007ffe0ff */
[----:B------:R-:W-:-:S04]  /*1ea0*/  IMAD.WIDE.U32 R170, R170, R146, R20 ;  /* 0x00000092aaaa7225 */ /* 0x000fc800078e0014 */
[----:B------:R-:W-:Y:S02]  /*1eb0*/  IMAD.SHL.U32 R131, R133, 0x10, RZ ;  /* 0x0000001085837824 */ /* 0x000fe400078e00ff */
[----:B------:R-:W-:Y:S02]  /*1ec0*/  IMAD.IADD R137, R143, 0x1, R137 ;  /* 0x000000018f897824 */ /* 0x000fe400078e0289 */
[----:B------:R-:W-:Y:S02]  /*1ed0*/  IMAD.IADD R165, R171, 0x1, R165 ;  /* 0x00000001aba57824 */ /* 0x000fe400078e02a5 */
[----:B------:R-:W-:Y:S01]  /*1ee0*/  @!P5 IMAD.MOV.U32 R0, RZ, RZ, RZ ;  /* 0x000000ffff00d224 */ /* 0x000fe200078e00ff */
[----:B------:R-:W-:Y:S06]  /*1ef0*/  @!P0 BRA `(.L_x_6559) ;  /* 0x000000ac00a88947 */ /* 0x000fec0003800000 */
[----:B------:R-:W1:Y:S01]  /*1f00*/  LDC.64 R76, c[0x0][0x338] ;  /* 0x0000ce00ff4c7b82 */ /* 0x000e620000000a00 */
[----:B------:R-:W-:Y:S01]  /*1f10*/  ULDC.64 UR10, c[0x0][0x330] ;  /* 0x0000cc00000a7ab9 */ /* 0x000fe20000000a00 */
[----:B------:R-:W-:Y:S01]  /*1f20*/  SHF.R.S32.HI R9, RZ, 0x1f, R5 ;  /* 0x0000001fff097819 */ /* 0x000fe20000011405 */
[----:B------:R-:W-:Y:S01]  /*1f30*/  ULDC.64 UR4, c[0x0][0x328] ;  /* 0x0000ca0000047ab9 */ /* 0x000fe20000000a00 */
[--C-:B------:R-:W-:Y:S01]  /*1f40*/  SHF.R.S32.HI R8, RZ, 0x1f, R72.reuse ;  /* 0x0000001fff087819 */ /* 0x100fe20000011448 */
[----:B------:R-:W-:Y:S01]  /*1f50*/  IMAD R4, R7, UR10, RZ ;  /* 0x0000000a07047c24 */ /* 0x000fe2000f8e02ff */
[----:B------:R-:W-:Y:S01]  /*1f60*/  IADD3 R6, P1, P0, R5, R140, -R72 ;  /* 0x0000008c05067210 */ /* 0x000fe2000783e848 */
[----:B------:R-:W-:Y:S01]  /*1f70*/  IMAD R10, R7, UR4, RZ ;  /* 0x00000004070a7c24 */ /* 0x000fe2000f8e02ff */
[----:B------:R-:W-:Y:S01]  /*1f80*/  IADD3 R0, R0, R5, RZ ;  /* 0x0000000500007210 */ /* 0x000fe20007ffe0ff */
[----:B------:R-:W-:Y:S01]  /*1f90*/  IMAD.WIDE.U32 R12, R11, UR10, R24 ;  /* 0x0000000a0b0c7c25 */ /* 0x000fe2000f8e0018 */
[----:B------:R-:W-:Y:S01]  /*1fa0*/  IADD3.X R9, R9, R141, ~R8, P1, P0 ;  /* 0x0000008d09097210 */ /* 0x000fe20000fe0c08 */
[----:B------:R-:W-:Y:S01]  /*1fb0*/  ULDC.64 UR12, c[0x0][0x350] ;  /* 0x0000d400000c7ab9 */ /* 0x000fe20000000a00 */
[----:B------:R-:W2:Y:S01]  /*1fc0*/  LDC R71, c[0x0][0x340] ;  /* 0x0000d000ff477b82 */ /* 0x000ea20000000800 */
[C---:B------:R-:W-:Y:S01]  /*1fd0*/  IMAD R4, R11.reuse, UR11, R4 ;  /* 0x0000000b0b047c24 */ /* 0x040fe2000f8e0204 */
[----:B------:R-:W-:Y:S01]  /*1fe0*/  ULDC.64 UR10, c[0x0][0x348] ;  /* 0x0000d200000a7ab9 */ /* 0x000fe20000000a00 */
[----:B------:R-:W-:Y:S01]  /*1ff0*/  IMAD.WIDE.U32 R14, R11, UR4, R24 ;  /* 0x000000040b0e7c25 */ /* 0x000fe2000f8e0018 */
[----:B------:R-:W-:Y:S01]  /*2000*/  SHF.L.U32 R129, R133, 0x5, RZ ;  /* 0x0000000585817819 */ /* 0x000fe200000006ff */
[----:B------:R-:W-:Y:S01]  /*2010*/  ULDC.U8 UR22, c[0x0][0x3c3] ;  /* 0x0000f0c000167ab9 */ /* 0x000fe20000000000 */
[----:B------:R-:W-:Y:S01]  /*2020*/  IADD3 R67, R140, 0x30, RZ ;  /* 0x000000308c437810 */ /* 0x000fe20007ffe0ff */
[----:B------:R-:W-:Y:S01]  /*2030*/  IMAD R10, R11, UR5, R10 ;  /* 0x000000050b0a7c24 */ /* 0x000fe2000f8e020a */
[----:B------:R-:W-:Y:S01]  /*2040*/  ULDC.64 UR4, c[0x0][0x340] ;  /* 0x0000d00000047ab9 */ /* 0x000fe20000000a00 */
[----:B------:R-:W-:Y:S01]  /*2050*/  IMAD.IADD R13, R13, 0x1, R4 ;  /* 0x000000010d0d7824 */ /* 0x000fe200078e0204 */
[----:B------:R-:W-:Y:S01]  /*2060*/  USHF.L.U32 UR14, UR4, 0x5, URZ ;  /* 0x00000005040e7899 */ /* 0x000fe2000800063f */
[----:B------:R-:W-:Y:S01]  /*2070*/  IMAD R7, R9, UR4, RZ ;  /* 0x0000000409077c24 */ /* 0x000fe2000f8e02ff */
[----:B------:R-:W-:Y:S01]  /*2080*/  USHF.L.U64.HI UR15, UR4, 0x4, UR5 ;  /* 0x00000004040f7899 */ /* 0x000fe20008010205 */
[----:B------:R-:W-:Y:S01]  /*2090*/  IMAD.IADD R15, R15, 0x1, R10 ;  /* 0x000000010f0f7824 */ /* 0x000fe200078e020a */
[----:B------:R-:W-:Y:S01]  /*20a0*/  USHF.L.U32 UR20, UR4, 0x4, URZ ;  /* 0x0000000404147899 */ /* 0x000fe2000800063f */
[-C--:B-1----:R-:W-:Y:S01]  /*20b0*/  IMAD R4, R9, R76.reuse, RZ ;  /* 0x0000004c09047224 */ /* 0x082fe200078e02ff */
[----:B------:R-:W-:Y:S01]  /*20c0*/  UIMAD.WIDE.U32 UR18, UR4, 0x60, URZ ;  /* 0x00000060041278a5 */ /* 0x000fe2000f8e003f */
[----:B------:R-:W-:Y:S01]  /*20d0*/  IMAD R7, R6, UR5, R7 ;  /* 0x0000000506077c24 */ /* 0x000fe2000f8e0207 */
[----:B------:R-:W-:Y:S01]  /*20e0*/  SHF.L.U32 R74, R76, 0x4, RZ ;  /* 0x000000044c4a7819 */ /* 0x000fe200000006ff */
[----:B------:R-:W-:Y:S01]  /*20f0*/  IMAD.WIDE.U32 R12, R6, UR4, R12 ;  /* 0x00000004060c7c25 */ /* 0x000fe2000f8e000c */
[C-C-:B------:R-:W-:Y:S01]  /*2100*/  SHF.L.U64.HI R73, R76.reuse, 0x4, R77.reuse ;  /* 0x000000044c497819 */ /* 0x140fe2000001024d */
[----:B------:R-:W-:Y:S01]  /*2110*/  USHF.L.U64.HI UR23, UR20, 0x1, UR15 ;  /* 0x0000000114177899 */ /* 0x000fe2000801020f */
[----:B------:R-:W-:Y:S01]  /*2120*/  SHF.L.U64.HI R75, R76, 0x5, R77 ;  /* 0x000000054c4b7819 */ /* 0x000fe2000001024d */
[C---:B------:R-:W-:Y:S01]  /*2130*/  IMAD R4, R6.reuse, R77, R4 ;  /* 0x0000004d06047224 */ /* 0x040fe200078e0204 */
[----:B------:R-:W-:Y:S01]  /*2140*/  SHF.R.S32.HI R115, RZ, 0x1f, R131 ;  /* 0x0000001fff737819 */ /* 0x000fe20000011483 */
[----:B------:R-:W-:Y:S01]  /*2150*/  IMAD.WIDE.U32 R8, R6, R76, R14 ;  /* 0x0000004c06087225 */ /* 0x000fe200078e000e */
[----:B------:R-:W-:Y:S01]  /*2160*/  MOV R17, R166 ;  /* 0x000000a600117202 */ /* 0x000fe20000000f00 */
[----:B------:R-:W-:Y:S01]  /*2170*/  USHF.L.U32 UR25, UR14, 0x1, URZ ;  /* 0x000000010e197899 */ /* 0x000fe2000800063f */
[----:B------:R-:W-:Y:S01]  /*2180*/  SHF.R.S32.HI R114, RZ, 0x1f, R129 ;  /* 0x0000001fff727819 */ /* 0x000fe20000011481 */
[----:B------:R-:W-:Y:S01]  /*2190*/  IMAD.IADD R13, R13, 0x1, R7 ;  /* 0x000000010d0d7824 */ /* 0x000fe200078e0207 */
[----:B--2---:R-:W-:Y:S01]  /*21a0*/  LEA R71, -R71, RZ, 0x6 ;  /* 0x000000ff47477211 */ /* 0x004fe200078e31ff */
[----:B------:R-:W-:Y:S01]  /*21b0*/  IMAD.SHL.U32 R90, R147, 0x20, RZ ;  /* 0x00000020935a7824 */ /* 0x000fe200078e00ff */
[----:B------:R-:W-:Y:S01]  /*21c0*/  ULDC UR21, c[0x0][0x2e0] ;  /* 0x0000b80000157ab9 */ /* 0x000fe20000000800 */
[----:B------:R-:W-:Y:S01]  /*21d0*/  IMAD.WIDE.U32 R6, R146, 0x20, RZ ;  /* 0x0000002092067825 */ /* 0x000fe200078e00ff */
[----:B------:R-:W-:Y:S01]  /*21e0*/  ULDC.64 UR16, c[0x0][0x250] ;  /* 0x0000940000107ab9 */ /* 0x000fe20000000a00 */
[----:B------:R-:W-:-:S02]  /*21f0*/  USHF.L.U32 UR20, UR20, 0x1, URZ ;  /* 0x0000000114147899 */ /* 0x000fc4000800063f */
[C---:B------:R-:W-:Y:S02]  /*2200*/  IMAD R97, R3.reuse, UR12, RZ ;  /* 0x0000000c03617c24 */ /* 0x040fe4000f8e02ff */
[----:B------:R-:W-:Y:S02]  /*2210*/  IMAD R99, R3, UR10, RZ ;  /* 0x0000000a03637c24 */ /* 0x000fe4000f8e02ff */
[----:B------:R-:W-:Y:S02]  /*2220*/  IMAD.IADD R9, R9, 0x1, R4 ;  /* 0x0000000109097824 */ /* 0x000fe400078e0204 */
[----:B------:R-:W-:Y:S02]  /*2230*/  IMAD.IADD R90, R7, 0x1, R90 ;  /* 0x00000001075a7824 */ /* 0x000fe400078e025a */
[----:B------:R-:W-:Y:S02]  /*2240*/  IMAD R7, R133, R0, RZ ;  /* 0x0000000085077224 */ /* 0x000fe400078e02ff */
[----:B------:R-:W-:Y:S01]  /*2250*/  IMAD R97, R2, UR13, R97 ;  /* 0x0000000d02617c24 */ /* 0x000fe2000f8e0261 */
[----:B------:R-:W-:Y:S01]  /*2260*/  SHF.L.U64.HI R90, R6, 0x1, R90 ;  /* 0x00000001065a7819 */ /* 0x000fe2000001025a */
[----:B------:R-:W-:Y:S01]  /*2270*/  IMAD.WIDE.U32 R4, R2, UR12, R12 ;  /* 0x0000000c02047c25 */ /* 0x000fe2000f8e000c */
[----:B------:R-:W-:Y:S01]  /*2280*/  ULDC.64 UR12, c[0x0][0x320] ;  /* 0x0000c800000c7ab9 */ /* 0x000fe20000000a00 */
[----:B------:R-:W-:-:S02]  /*2290*/  SHF.R.S32.HI R57, RZ, 0x1f, R7 ;  /* 0x0000001fff397819 */ /* 0x000fc40000011407 */
[----:B------:R-:W-:Y:S01]  /*22a0*/  IMAD R99, R2, UR11, R99 ;  /* 0x0000000b02637c24 */ /* 0x000fe2000f8e0263 */
[-C--:B------:R-:W-:Y:S01]  /*22b0*/  IADD3 R102, P2, R128, R7.reuse, RZ ;  /* 0x0000000780667210 */ /* 0x080fe20007f5e0ff */
[----:B------:R-:W-:Y:S01]  /*22c0*/  IMAD.WIDE.U32 R2, R2, UR10, R8 ;  /* 0x0000000a02027c25 */ /* 0x000fe2000f8e0008 */
[----:B------:R-:W-:Y:S01]  /*22d0*/  ULDC.64 UR10, c[0x0][0x318] ;  /* 0x0000c600000a7ab9 */ /* 0x000fe20000000a00 */
[----:B------:R-:W-:Y:S02]  /*22e0*/  IADD3 R56, P4, R130, R7, RZ ;  /* 0x0000000782387210 */ /* 0x000fe40007f9e0ff */
[----:B------:R-:W-:Y:S01]  /*22f0*/  IMAD.IADD R99, R3, 0x1, R99 ;  /* 0x0000000103637824 */ /* 0x000fe200078e0263 */
[----:B------:R-:W-:Y:S01]  /*2300*/  IADD3 R97, R5, R97, RZ ;  /* 0x0000006105617210 */ /* 0x000fe20007ffe0ff */
[C---:B------:R-:W-:Y:S01]  /*2310*/  VIADD R126, R131.reuse, 0x40 ;  /* 0x00000040837e7836 */ /* 0x040fe20000000000 */
[----:B------:R-:W-:Y:S01]  /*2320*/  LEA R96, P1, R4, UR12, 0x1 ;  /* 0x0000000c04607c11 */ /* 0x000fe2000f8208ff */
[----:B------:R-:W-:Y:S01]  /*2330*/  UIMAD UR12, UR5, 0x60, URZ ;  /* 0x00000060050c78a4 */ /* 0x000fe2000f8e023f */
[----:B------:R-:W-:Y:S01]  /*2340*/  LEA R98, P0, R2, UR10, 0x1 ;  /* 0x0000000a02627c11 */ /* 0x000fe2000f8008ff */
[----:B------:R-:W-:Y:S01]  /*2350*/  VIADD R125, R131, 0x80 ;  /* 0x00000080837d7836 */ /* 0x000fe20000000000 */
[----:B------:R-:W-:Y:S01]  /*2360*/  IADD3.X R103, R116, R57, RZ, P2, !PT ;  /* 0x0000003974677210 */ /* 0x000fe200017fe4ff */
[----:B------:R-:W-:Y:S01]  /*2370*/  IMAD.X R57, R117, 0x1, R57, P4 ;  /* 0x0000000175397824 */ /* 0x000fe200020e0639 */
[----:B------:R-:W-:Y:S01]  /*2380*/  LEA.HI.X R97, R4, UR13, R97, 0x1, P1 ;  /* 0x0000000d04617c11 */ /* 0x000fe200088f0c61 */
[----:B------:R-:W-:Y:S01]  /*2390*/  USHF.L.U64.HI UR13, UR4, 0x5, UR5 ;  /* 0x00000005040d7899 */ /* 0x000fe20008010205 */
[----:B------:R-:W-:Y:S01]  /*23a0*/  LEA.HI.X R99, R2, UR11, R99, 0x1, P0 ;  /* 0x0000000b02637c11 */ /* 0x000fe200080f0c63 */
[----:B------:R-:W-:Y:S01]  /*23b0*/  ULDC.64 UR10, c[0x0][0x218] ;  /* 0x00008600000a7ab9 */ /* 0x000fe20000000a00 */
[----:B------:R-:W-:Y:S01]  /*23c0*/  ULDC.64 UR4, c[0x0][0x220] ;  /* 0x0000880000047ab9 */ /* 0x000fe20000000a00 */
[----:B------:R-:W-:Y:S01]  /*23d0*/  LEA R150, P1, R138, UR10, 0x1 ;  /* 0x0000000a8a967c11 */ /* 0x000fe2000f8208ff */
[C---:B------:R-:W-:Y:S01]  /*23e0*/  VIADD R123, R131.reuse, 0xc0 ;  /* 0x000000c0837b7836 */ /* 0x040fe20000000000 */
[----:B------:R-:W-:Y:S01]  /*23f0*/  LEA R94, P0, R170, UR4, 0x1 ;  /* 0x00000004aa5e7c11 */ /* 0x000fe2000f8008ff */
[C---:B------:R-:W-:Y:S01]  /*2400*/  IMAD.IADD R122, R131.reuse, 0x1, R125 ;  /* 0x00000001837a7824 */ /* 0x040fe200078e027d */
[C---:B------:R-:W-:Y:S01]  /*2410*/  SHF.L.U64.HI R57, R56.reuse, 0x1, R57 ;  /* 0x0000000138397819 */ /* 0x040fe20000010239 */
[----:B------:R-:W-:Y:S01]  /*2420*/  IMAD.SHL.U32 R56, R56, 0x2, RZ ;  /* 0x0000000238387824 */ /* 0x000fe200078e00ff */
[----:B------:R-:W-:Y:S01]  /*2430*/  LEA.HI.X R151, R138, UR11, R52, 0x1, P1 ;  /* 0x0000000b8a977c11 */ /* 0x000fe200088f0c34 */
[----:B------:R-:W-:Y:S01]  /*2440*/  ULDC.64 UR10, c[0x0][0x360] ;  /* 0x0000d800000a7ab9 */ /* 0x000fe20000000a00 */
[----:B------:R-:W-:Y:S01]  /*2450*/  LEA.HI.X R93, R170, UR5, R165, 0x1, P0 ;  /* 0x00000005aa5d7c11 */ /* 0x000fe200080f0ca5 */
[----:B------:R-:W-:Y:S01]  /*2460*/  ULDC.64 UR4, c[0x0][0x358] ;  /* 0x0000d60000047ab9 */ /* 0x000fe20000000a00 */
[C---:B------:R-:W-:Y:S01]  /*2470*/  IADD3 R26, P1, R56.reuse, UR10, RZ ;  /* 0x0000000a381a7c10 */ /* 0x040fe2000ff3e0ff */
[----:B------:R-:W-:Y:S01]  /*2480*/  IMAD.IADD R120, R131, 0x1, R123 ;  /* 0x0000000183787824 */ /* 0x000fe200078e027b */
[----:B------:R-:W-:Y:S01]  /*2490*/  IADD3 R56, P0, R56, UR4, RZ ;  /* 0x0000000438387c10 */ /* 0x000fe2000ff1e0ff */
[----:B------:R-:W-:Y:S01]  /*24a0*/  IMAD.SHL.U32 R3, R149, 0x20, RZ ;  /* 0x0000002095037824 */ /* 0x000fe200078e00ff */
[C---:B------:R-:W-:Y:S01]  /*24b0*/  SHF.L.U64.HI R103, R102.reuse, 0x1, R103 ;  /* 0x0000000166677819 */ /* 0x040fe20000010267 */
[----:B------:R-:W-:Y:S01]  /*24c0*/  IMAD.SHL.U32 R102, R102, 0x2, RZ ;  /* 0x0000000266667824 */ /* 0x000fe200078e00ff */
[----:B------:R-:W-:Y:S01]  /*24d0*/  IADD3.X R27, R57, UR11, RZ, P1, !PT ;  /* 0x0000000b391b7c10 */ /* 0x000fe20008ffe4ff */
[----:B------:R-:W-:Y:S01]  /*24e0*/  IMAD R5, R147, 0x60, RZ ;  /* 0x0000006093057824 */ /* 0x000fe200078e02ff */
[----:B------:R-:W-:Y:S01]  /*24f0*/  IADD3.X R57, R57, UR5, RZ, P0, !PT ;  /* 0x0000000539397c10 */ /* 0x000fe200087fe4ff */
[----:B------:R-:W-:Y:S01]  /*2500*/  IMAD R127, R133, 0x30, RZ ;  /* 0x00000030857f7824 */ /* 0x000fe200078e02ff */
[----:B------:R-:W-:Y:S01]  /*2510*/  IADD3 R83, P0, R74, R74, RZ ;  /* 0x0000004a4a537210 */ /* 0x000fe20007f1e0ff */
[----:B------:R-:W-:Y:S01]  /*2520*/  IMAD.IADD R119, R131, 0x1, R122 ;  /* 0x0000000183777824 */ /* 0x000fe200078e027a */
[----:B------:R-:W-:Y:S01]  /*2530*/  IADD3 R100, P4, R102, UR10, RZ ;  /* 0x0000000a66647c10 */ /* 0x000fe2000ff9e0ff */
[----:B------:R-:W-:Y:S01]  /*2540*/  IMAD.WIDE.U32 R148, R148, 0x20, RZ ;  /* 0x0000002094947825 */ /* 0x000fe200078e00ff */
[----:B------:R-:W-:Y:S01]  /*2550*/  IADD3 R102, P2, R102, UR4, RZ ;  /* 0x0000000466667c10 */ /* 0x000fe2000ff5e0ff */
[----:B------:R-:W-:Y:S01]  /*2560*/  USHF.L.U64.HI UR24, UR14, 0x1, UR13 ;  /* 0x000000010e187899 */ /* 0x000fe2000801020d */
[----:B------:R-:W-:Y:S01]  /*2570*/  IADD3.X R101, R103, UR11, RZ, P4, !PT ;  /* 0x0000000b67657c10 */ /* 0x000fe2000a7fe4ff */
[----:B------:R-:W-:Y:S01]  /*2580*/  IMAD.X R82, R73, 0x1, R73, P0 ;  /* 0x0000000149527824 */ /* 0x000fe200000e0649 */
[----:B------:R-:W-:Y:S01]  /*2590*/  IADD3 R79, P0, R83, 0x40, RZ ;  /* 0x00000040534f7810 */ /* 0x000fe20007f1e0ff */
[----:B------:R-:W-:Y:S01]  /*25a0*/  IMAD.WIDE.U32 R146, R146, 0x60, RZ ;  /* 0x0000006092927825 */ /* 0x000fe200078e00ff */
[----:B------:R-:W-:Y:S01]  /*25b0*/  IADD3 R124, R131, R126, RZ ;  /* 0x0000007e837c7210 */ /* 0x000fe20007ffe0ff */
[----:B------:R-:W-:Y:S01]  /*25c0*/  UIADD3 UR27, UR19, UR12, URZ ;  /* 0x0000000c131b7290 */ /* 0x000fe2000fffe03f */
[C---:B------:R-:W-:Y:S01]  /*25d0*/  IADD3 R81, P5, R83.reuse, 0x80, RZ ;  /* 0x0000008053517810 */ /* 0x040fe20007fbe0ff */
[----:B------:R-:W-:Y:S01]  /*25e0*/  IMAD.X R78, RZ, RZ, R82, P0 ;  /* 0x000000ffff4e7224 */ /* 0x000fe200000e0652 */
[----:B------:R-:W-:Y:S01]  /*25f0*/  IADD3 R83, P4, R83, 0xc0, RZ ;  /* 0x000000c053537810 */ /* 0x000fe20007f9e0ff */
[----:B------:R-:W-:Y:S01]  /*2600*/  IMAD.IADD R121, R131, 0x1, R124 ;  /* 0x0000000183797824 */ /* 0x000fe200078e027c */
[----:B------:R-:W-:Y:S01]  /*2610*/  IADD3.X R103, R103, UR5, RZ, P2, !PT ;  /* 0x0000000567677c10 */ /* 0x000fe200097fe4ff */
[----:B------:R-:W-:Y:S01]  /*2620*/  IMAD.SHL.U32 R91, R6, 0x2, RZ ;  /* 0x00000002065b7824 */ /* 0x000fe200078e00ff */
[-C--:B------:R-:W-:Y:S01]  /*2630*/  IADD3 R85, P2, R79, R74.reuse, RZ ;  /* 0x0000004a4f557210 */ /* 0x080fe20007f5e0ff */
[----:B------:R-:W-:Y:S01]  /*2640*/  IMAD.SHL.U32 R76, R76, 0x20, RZ ;  /* 0x000000204c4c7824 */ /* 0x000fe200078e00ff */
[----:B------:R-:W-:Y:S01]  /*2650*/  IADD3 R89, P0, R83, R74, RZ ;  /* 0x0000004a53597210 */ /* 0x000fe20007f1e0ff */
[C---:B------:R-:W-:Y:S01]  /*2660*/  VIADD R69, R140.reuse, 0x10 ;  /* 0x000000108c457836 */ /* 0x040fe20000000000 */
[----:B------:R-:W-:Y:S01]  /*2670*/  IADD3.X R80, RZ, R82, RZ, P5, !PT ;  /* 0x00000052ff507210 */ /* 0x000fe20002ffe4ff */
[----:B------:R-:W-:Y:S01]  /*2680*/  IMAD.X R82, RZ, RZ, R82, P4 ;  /* 0x000000ffff527224 */ /* 0x000fe200020e0652 */
[----:B------:R-:W-:Y:S01]  /*2690*/  IADD3 R118, R131, R120, RZ ;  /* 0x0000007883767210 */ /* 0x000fe20007ffe0ff */
[----:B------:R-:W-:Y:S01]  /*26a0*/  VIADD R68, R140, 0x20 ;  /* 0x000000208c447836 */ /* 0x000fe20000000000 */
[----:B------:R-:W-:Y:S01]  /*26b0*/  IADD3 R87, P1, R81, R74, RZ ;  /* 0x0000004a51577210 */ /* 0x000fe20007f3e0ff */
[C---:B------:R-:W-:Y:S01]  /*26c0*/  VIADD R20, R24.reuse, 0x40 ;  /* 0x0000004018147836 */ /* 0x040fe20000000000 */
        /* <DEDUP_REMOVED lines=13> */
[----:B------:R-:W-:Y:S01]  /*27a0*/  ULDC UR4, c[0x0][0x2e0] ;  /* 0x0000b80000047ab9 */ /* 0x000fe20000000800 */
[----:B------:R-:W-:Y:S01]  /*27b0*/  SHF.R.S32.HI R107, RZ, 0x1f, R121 ;  /* 0x0000001fff6b7819 */ /* 0x000fe20000011479 */
[----:B------:R-:W-:Y:S01]  /*27c0*/  ULDC UR5, c[0x0][0x2e0] ;  /* 0x0000b80000057ab9 */ /* 0x000fe20000000800 */
[----:B------:R-:W-:Y:S01]  /*27d0*/  SHF.R.S32.HI R105, RZ, 0x1f, R119 ;  /* 0x0000001fff697819 */ /* 0x000fe20000011477 */
[----:B------:R-:W-:Y:S01]  /*27e0*/  ULDC.64 UR10, c[0x0][0x248] ;  /* 0x00009200000a7ab9 */ /* 0x000fe20000000a00 */
[----:B------:R-:W-:Y:S01]  /*27f0*/  SHF.R.S32.HI R104, RZ, 0x1f, R118 ;  /* 0x0000001fff687819 */ /* 0x000fe20000011476 */
[----:B------:R-:W-:Y:S01]  /*2800*/  ULDC.64 UR12, c[0x0][0x230] ;  /* 0x00008c00000c7ab9 */ /* 0x000fe20000000a00 */
[----:B------:R-:W-:Y:S01]  /*2810*/  IADD3.X R86, R80, R73, RZ, P1, !PT ;  /* 0x0000004950567210 */ /* 0x000fe20000ffe4ff */
[----:B------:R-:W-:-:S06]  /*2820*/  ULDC.64 UR14, c[0x0][0x238] ;  /* 0x00008e00000e7ab9 */ /* 0x000fcc0000000a00 */
.L_x_6613:
[----:B------:R-:W-:Y:S04]  /*2830*/  IMAD.SHL.U32 R22, R17, 0x40, RZ ;  /* 0x0000004011167824 */ /* 0x000fe800078e00ff */
        /* <DEDUP_REMOVED lines=10> */
[----:B------:R-:W-:Y:S01]  /*28e0*/  @P0 IMAD.MOV.U32 R95, RZ, RZ, R93 ;  /* 0x000000ffff5f0224 */ /* 0x000fe200078e005d */
[C---:B------:R-:W-:Y:S04]  /*28f0*/  @P5 IADD3 R2, P1, R96.reuse, UR20, RZ ;  /* 0x0000001460025c10 */ /* 0x040fe8000ff3e0ff */
[----:B------:R-:W-:Y:S02]  /*2900*/  @P5 IADD3.X R3, R97, UR23, RZ, P1, !PT ;  /* 0x0000001761035c10 */ /* 0x000fe40008ffe4ff */
[C---:B------:R-:W-:Y:S04]  /*2910*/  @P5 LEA R36, P1, R167.reuse, R94, 0x1 ;  /* 0x0000005ea7245211 */ /* 0x040fe800078208ff */
[----:B------:R-:W-:Y:S02]  /*2920*/  @P5 LEA.HI.X R37, R167, R93, R168, 0x1, P1 ;  /* 0x0000005da7255211 */ /* 0x000fe400008f0ca8 */
[----:B------:R-:W-:Y:S04]  /*2930*/  @P2 IADD3 R38, P1, R96, UR25, RZ ;  /* 0x0000001960262c10 */ /* 0x000fe8000ff3e0ff */
[----:B------:R-:W-:Y:S02]  /*2940*/  @P2 IADD3.X R39, R97, UR24, RZ, P1, !PT ;  /* 0x0000001861272c10 */ /* 0x000fe40008ffe4ff */
[----:B------:R-:W-:Y:S05]  /*2950*/  @P2 IADD3 R40, P1, R94, R91, RZ ;  /* 0x0000005b5e282210 */ /* 0x000fea0007f3e0ff */
[----:B------:R-:W-:Y:S01]  /*2960*/  @P2 IMAD.X R41, R93, 0x1, R90, P1 ;  /* 0x000000015d292824 */ /* 0x000fe200008e065a */
        /* <DEDUP_REMOVED lines=48> */
[----:B------:R-:W-:Y:S01]  /*2c70*/  ISETP.GE.AND P0, PT, R24, UR4, PT ;  /* 0x0000000418007c0c */ /* 0x000fe2000bf06270 */
[----:B----4-:R-:W2:Y:S01]  /*2c80*/  LDG.E.128 R36, desc[UR6][R98.64] ;  /* 0x0000000662247981 */ /* 0x010ea2000c1e1d00 */
[----:B------:R-:W-:Y:S11]  /*2c90*/  ISETP.GE.AND P1, PT, R20, UR4, PT ;  /* 0x0000000414007c0c */ /* 0x000ff6000bf26270 */
        /* <DEDUP_REMOVED lines=193> */
.L_x_6563:
[----:B------:R-:W-:Y:S05]  /*38b0*/  BSYNC B0 ;  /* 0x0000000000007941 */ /* 0x000fea0003800000 */
.L_x_6562:
        /* <DEDUP_REMOVED lines=12> */
[C---:B------:R-:W-:Y:S02]  /*3980*/  SHF.L.U32 R157, R131.reuse, 0x1, RZ ;  /* 0x00000001839d7819 */ /* 0x040fe400000006ff */
        /* <DEDUP_REMOVED lines=37> */
[C---:B------:R-:W-:Y:S01]  /*3be0*/  @!P0 FMUL.FTZ R157, R43.reuse, R36 ;  /* 0x000000242b9d8220 */ /* 0x040fe20000410000 */
        /* <DEDUP_REMOVED lines=165> */
.L_x_6565:
[----:B------:R-:W-:Y:S05]  /*4640*/  BSYNC B0 ;  /* 0x0000000000007941 */ /* 0x000fea0003800000 */
.L_x_6564:
[----:B------:R-:W-:Y:S04]  /*4650*/  BSSY B0, `(.L_x_6566) ;  /* 0x00000d6000007945 */ /* 0x000fe80003800000 */
[----:B------:R-:W-:Y:S05]  /*4660*/  @!P4 BRA `(.L_x_6567) ;  /* 0x0000000c0050c947 */ /* 0x000fea0003800000 */
[----:B------:R-:W-:Y:S02]  /*4670*/  LEA R158, P1, R76, R98, 0x1 ;  /* 0x000000624c9e7211 */ /* 0x000fe400078208ff */
[C---:B-1----:R-:W-:Y:S02]  /*4680*/  SHF.L.U32 R157, R129.reuse, 0x1, RZ ;  /* 0x00000001819d7819 */ /* 0x042fe400000006ff */
[----:B------:R-:W-:Y:S02]  /*4690*/  ISETP.GE.AND P0, PT, R24, UR4, PT ;  /* 0x0000000418007c0c */ /* 0x000fe4000bf06270 */
[----:B------:R-:W-:Y:S02]  /*46a0*/  LEA.HI.X R159, R76, R99, R75, 0x1, P1 ;  /* 0x000000634c9f7211 */ /* 0x000fe400008f0c4b */
[----:B------:R-:W-:Y:S02]  /*46b0*/  SHF.L.U64.HI R155, R129, 0x1, R114 ;  /* 0x00000001819b7819 */ /* 0x000fe40000010272 */
[-C--:B----4-:R-:W-:Y:S01]  /*46c0*/  IADD3 R30, P1, R26, R157.reuse, RZ ;  /* 0x0000009d1a1e7210 */ /* 0x090fe20007f3e0ff */
[----:B--2---:R-:W2:Y:S01]  /*46d0*/  LDG.E.128 R32, desc[UR6][R158.64] ;  /* 0x000000069e207981 */ /* 0x004ea2000c1e1d00 */
[----:B------:R-:W-:Y:S02]  /*46e0*/  IADD3 R58, P4, R56, R157, RZ ;  /* 0x0000009d383a7210 */ /* 0x000fe40007f9e0ff */
[-C--:B------:R-:W-:Y:S02]  /*46f0*/  IADD3.X R31, R27, R155.reuse, RZ, P1, !PT ;  /* 0x0000009b1b1f7210 */ /* 0x080fe40000ffe4ff */
[----:B------:R-:W-:Y:S02]  /*4700*/  IADD3.X R59, R57, R155, RZ, P4, !PT ;  /* 0x0000009b393b7210 */ /* 0x000fe400027fe4ff */
[----:B------:R-:W-:Y:S01]  /*4710*/  LEA R156, P5, R148, R150, 0x1 ;  /* 0x00000096949c7211 */ /* 0x000fe200078a08ff */
[----:B------:R-:W3:Y:S01]  /*4720*/  @!P0 LDG.E.64 R28, desc[UR6][R30.64] ;  /* 0x000000061e1c8981 */ /* 0x000ee2000c1e1b00 */
[C---:B------:R-:W-:Y:S02]  /*4730*/  LEA R160, P4, R79.reuse, R98, 0x1 ;  /* 0x000000624fa07211 */ /* 0x040fe400078808ff */
[----:B------:R-:W-:Y:S02]  /*4740*/  ISETP.GE.AND P1, PT, R20, UR4, PT ;  /* 0x0000000414007c0c */ /* 0x000fe4000bf26270 */
[----:B------:R-:W-:Y:S01]  /*4750*/  LEA.HI.X R161, R79, R99, R78, 0x1, P4 ;  /* 0x000000634fa17211 */ /* 0x000fe200020f0c4e */
[----:B------:R-:W4:Y:S01]  /*4760*/  @!P0 LDG.E.64 R50, desc[UR6][R58.64] ;  /* 0x000000063a328981 */ /* 0x000f22000c1e1b00 */
        /* <DEDUP_REMOVED lines=196> */
.L_x_6567:
[----:B------:R-:W-:Y:S05]  /*53b0*/  BSYNC B0 ;  /* 0x0000000000007941 */ /* 0x000fea0003800000 */
.L_x_6566:
[----:B------:R-:W-:Y:S04]  /*53c0*/  BSSY B0, `(.L_x_6568) ;  /* 0x00000da000007945 */ /* 0x000fe80003800000 */
[----:B------:R-:W-:Y:S05]  /*53d0*/  @!P2 BRA `(.L_x_6569) ;  /* 0x0000000c0060a947 */ /* 0x000fea0003800000 */
[----:B----4-:R-:W4:Y:S01]  /*53e0*/  LDC.64 R6, c[0x0][0x338] ;  /* 0x0000ce00ff067b82 */ /* 0x010f220000000a00 */
        /* <DEDUP_REMOVED lines=8> */
[----:B------:R-:W5:Y:S06]  /*5470*/  @!P0 LDG.E.64 R10, desc[UR6][R26.64] ;  /* 0x000000061a0a8981 */ /* 0x000f6c000c1e1b00 */
[----:B--2---:R-:W2:Y:S01]  /*5480*/  @!P0 LDG.E.64 R34, desc[UR6][R40.64] ;  /* 0x0000000628228981 */ /* 0x004ea2000c1e1b00 */
[----:B----4-:R-:W-:Y:S04]  /*5490*/  IMAD.WIDE.U32 R44, R6, 0x60, R98 ;  /* 0x00000060062c7825 */ /* 0x010fe800078e0062 */
        /* <DEDUP_REMOVED lines=51> */
[----:B------:R-:W-:Y:S02]  /*57d0*/  LEA R6, P2, R85, R98, 0x1 ;  /* 0x0000006255067211 */ /* 0x000fe400078408ff */
        /* <DEDUP_REMOVED lines=152> */
.L_x_6569:
[----:B------:R-:W-:Y:S05]  /*6160*/  BSYNC B0 ;  /* 0x0000000000007941 */ /* 0x000fea0003800000 */
.L_x_6568:
[----:B------:R-:W-:Y:S01]  /*6170*/  MOV R26, R152 ;  /* 0x00000098001a7202 */ /* 0x000fe20000000f00 */
[----:B------:R-:W-:Y:S01]  /*6180*/  IMAD.MOV.U32 R56, RZ, RZ, R154 ;  /* 0x000000ffff387224 */ /* 0x000fe200078e009a */
[----:B------:R-:W-:Y:S01]  /*6190*/  MOV R27, R95 ;  /* 0x0000005f001b7202 */ /* 0x000fe20000000f00 */
[----:B------:R-:W-:Y:S01]  /*61a0*/  IMAD.MOV.U32 R57, RZ, RZ, R153 ;  /* 0x000000ffff397224 */ /* 0x000fe200078e0099 */
[----:B------:R-:W-:Y:S01]  /*61b0*/  UMOV UR4, UR21 ;  /* 0x0000001500047c82 */ /* 0x000fe20008000000 */
[----:B------:R-:W-:Y:S05]  /*61c0*/  BRA `(.L_x_6570) ;  /* 0x00000064007c7947 */ /* 0x000fea0003800000 */
.L_x_6561:
[----:B------:R-:W-:Y:S04]  /*61d0*/  BSSY B1, `(.L_x_6571) ;  /* 0x0000168000017945 */ /* 0x000fe80003800000 */
[----:B------:R-:W-:Y:S05]  /*61e0*/  @!P0 BRA `(.L_x_6572) ;  /* 0x0000001400988947 */ /* 0x000fea0003800000 */
[----:B------:R-:W-:Y:S01]  /*61f0*/  ISETP.GE.AND P0, PT, R24, UR4, PT ;  /* 0x0000000418007c0c */ /* 0x000fe2000bf06270 */
[----:B----4-:R1:W5:Y:S01]  /*6200*/  LDG.E.128 R36, desc[UR6][R98.64] ;  /* 0x0000000662247981 */ /* 0x010362000c1e1d00 */
[----:B------:R-:W-:Y:S01]  /*6210*/  ISETP.GE.AND P2, PT, R20, UR4, PT ;  /* 0x0000000414007c0c */ /* 0x000fe2000bf46270 */
[----:B------:R-:W-:Y:S01]  /*6220*/  BSSY B0, `(.L_x_6573) ;  /* 0x0000056000007945 */ /* 0x000fe20003800000 */
[----:B------:R-:W-:Y:S02]  /*6230*/  ISETP.GE.AND P1, PT, R19, UR4, PT ;  /* 0x0000000413007c0c */ /* 0x000fe4000bf26270 */
[----:B------:R-:W-:Y:S07]  /*6240*/  IADD3 R46, P6, R98, 0x80, RZ ;  /* 0x00000080622e7810 */ /* 0x000fee0007fde0ff */
[----:B------:R-:W-:Y:S06]  /*6250*/  @P0 BRA `(.L_x_6574) ;  /* 0x0000000400480947 */ /* 0x000fec0003800000 */
        /* <DEDUP_REMOVED lines=82> */
.L_x_6574:
[----:B------:R-:W-:Y:S05]  /*6780*/  BSYNC B0 ;  /* 0x0000000000007941 */ /* 0x000fea0003800000 */
.L_x_6573:
        /* <DEDUP_REMOVED lines=89> */
.L_x_6576:
[----:B------:R-:W-:Y:S05]  /*6d20*/  BSYNC B0 ;  /* 0x0000000000007941 */ /* 0x000fea0003800000 */
.L_x_6575:
        /* <DEDUP_REMOVED lines=86> */
.L_x_6578:
[----:B------:R-:W-:Y:S05]  /*7290*/  BSYNC B0 ;  /* 0x0000000000007941 */ /* 0x000fea0003800000 */
.L_x_6577:
        /* <DEDUP_REMOVED lines=89> */
.L_x_6580:
[----:B------:R-:W-:Y:S05]  /*7830*/  BSYNC B0 ;  /* 0x0000000000007941 */ /* 0x000fea0003800000 */
.L_x_6579:
[----:B-----5:R1:W-:Y:S02]  /*7840*/  STG.E.128 desc[UR6][R150.64+0x180], R36 ;  /* 0x0001802496007986 */ /* 0x0203e4000c101d06 */
.L_x_6572:
[----:B------:R-:W-:Y:S05]  /*7850*/  BSYNC B1 ;  /* 0x0000000000017941 */ /* 0x000fea0003800000 */
.L_x_6571:
        /* <DEDUP_REMOVED lines=105> */
.L_x_6584:
[----:B------:R-:W-:Y:S05]  /*7ef0*/  BSYNC B0 ;  /* 0x0000000000007941 */ /* 0x000fea0003800000 */
.L_x_6583:
        /* <DEDUP_REMOVED lines=97> */
.L_x_6586:
[----:B------:R-:W-:Y:S05]  /*8510*/  BSYNC B0 ;  /* 0x0000000000007941 */ /* 0x000fea0003800000 */
.L_x_6585:
        /* <DEDUP_REMOVED lines=94> */
.L_x_6588:
[----:B------:R-:W-:Y:S05]  /*8b00*/  BSYNC B0 ;  /* 0x0000000000007941 */ /* 0x000fea0003800000 */
.L_x_6587:
        /* <DEDUP_REMOVED lines=98> */
.L_x_6590:
[----:B------:R-:W-:Y:S05]  /*9130*/  BSYNC B0 ;  /* 0x0000000000007941 */ /* 0x000fea0003800000 */
.L_x_6589:
[----:B-----5:R2:W-:Y:S02]  /*9140*/  STG.E.128 desc[UR6][R40.64+0x180], R4 ;  /* 0x0001800428007986 */ /* 0x0205e4000c101d06 */
.L_x_6582:
[----:B------:R-:W-:Y:S05]  /*9150*/  BSYNC B1 ;  /* 0x0000000000017941 */ /* 0x000fea0003800000 */
.L_x_6581:
        /* <DEDUP_REMOVED lines=103> */
.L_x_6594:
[----:B------:R-:W-:Y:S05]  /*97d0*/  BSYNC B0 ;  /* 0x0000000000007941 */ /* 0x000fea0003800000 */
.L_x_6593:
        /* <DEDUP_REMOVED lines=24> */
[----:B------:R-:W-:Y:S02]  /*9960*/  LEA R2, P0, R8, R2, 0x1 ;  /* 0x0000000208027211 */ /* 0x000fe400078008ff */
[----:B------:R-:W-:Y:S02]  /*9970*/  IADD3 R0, P4, R124, R9, RZ ;  /* 0x000000097c007210 */ /* 0x000fe40007f9e0ff */
[----:B------:R-:W-:Y:S02]  /*9980*/  LEA.HI.X.SX32 R3, R8, R3, 0x1, P0 ;  /* 0x0000000308037211 */ /* 0x000fe400000f0eff */
[C---:B------:R-:W-:Y:S02]  /*9990*/  LEA R36, P0, R0.reuse, R100, 0x1 ;  /* 0x0000006400247211 */ /* 0x040fe400078008ff */
[-C--:B------:R-:W-:Y:S01]  /*99a0*/  LEA.HI.X.SX32 R9, R9, R110.reuse, 0x1, P4 ;  /* 0x0000006e09097211 */ /* 0x080fe200020f0eff */
[----:B------:R1:W2:Y:S01]  /*99b0*/  LDG.E.128 R12, desc[UR6][R2.64] ;  /* 0x00000006020c7981 */ /* 0x0002a2000c1e1d00 */
[----:B------:R-:W-:Y:S02]  /*99c0*/  @P2 IADD3 R11, RZ, -UR26, RZ ;  /* 0x8000001aff0b2c10 */ /* 0x000fe4000fffe0ff */
[----:B------:R-:W-:Y:S02]  /*99d0*/  LEA.HI.X R37, R0, R101, R9, 0x1, P0 ;  /* 0x0000006500257211 */ /* 0x000fe400000f0c09 */
[----:B------:R-:W-:Y:S04]  /*99e0*/  IADD3 R9, P0, R124, R11, RZ ;  /* 0x0000000b7c097210 */ /* 0x000fe80007f1e0ff */
[----:B------:R-:W1:Y:S01]  /*99f0*/  LDG.E.128 R36, desc[UR6][R36.64] ;  /* 0x0000000624247981 */ /* 0x000e62000c1e1d00 */
        /* <DEDUP_REMOVED lines=69> */
.L_x_6596:
[----:B------:R-:W-:Y:S05]  /*9e50*/  BSYNC B0 ;  /* 0x0000000000007941 */ /* 0x000fea0003800000 */
.L_x_6595:
[----:B-----5:R2:W-:Y:S01]  /*9e60*/  STG.E.128 desc[UR6][R40.64+0x80], R4 ;  /* 0x0000800428007986 */ /* 0x0205e2000c101d06 */
[----:B------:R-:W-:Y:S03]  /*9e70*/  BSSY B0, `(.L_x_6597) ;  /* 0x000005d000007945 */ /* 0x000fe60003800000 */
[----:B-1----:R2:W5:Y:S01]  /*9e80*/  LDG.E.128 R8, desc[UR6][R44.64] ;  /* 0x000000062c087981 */ /* 0x002562000c1e1d00 */
[----:B------:R-:W-:Y:S05]  /*9e90*/  @P1 BRA `(.L_x_6598) ;  /* 0x0000000400681947 */ /* 0x000fea0003800000 */
[----:B------:R-:W-:Y:S01]  /*9ea0*/  ULEA.HI UR26, UR4, UR4, URZ, 0x1 ;  /* 0x00000004041a7291 */ /* 0x000fe2000f8f083f */
[----:B--2---:R-:W-:Y:S02]  /*9eb0*/  MOV R5, RZ ;  /* 0x000000ff00057202 */ /* 0x004fe40000000f00 */
        /* <DEDUP_REMOVED lines=10> */
[C---:B------:R-:W-:Y:S02]  /*9f60*/  LEA R2, P0, R7.reuse, R44, 0x1 ;  /* 0x0000002c07027211 */ /* 0x040fe400078008ff */
        /* <DEDUP_REMOVED lines=77> */
.L_x_6598:
[----:B------:R-:W-:Y:S05]  /*a440*/  BSYNC B0 ;  /* 0x0000000000007941 */ /* 0x000fea0003800000 */
.L_x_6597:
        /* <DEDUP_REMOVED lines=22> */
[----:B------:R-:W-:Y:S02]  /*a5b0*/  MOV R11, RZ ;  /* 0x000000ff000b7202 */ /* 0x000fe40000000f00 */
[----:B------:R-:W-:Y:S02]  /*a5c0*/  LEA.HI.X R37, R0, R101, R9, 0x1, P0 ;  /* 0x0000006500257211 */ /* 0x000fe400000f0c09 */
[----:B------:R-:W-:Y:S04]  /*a5d0*/  @P1 IADD3 R11, RZ, -UR26, RZ ;  /* 0x8000001aff0b1c10 */ /* 0x000fe8000fffe0ff */
[----:B------:R-:W1:Y:S01]  /*a5e0*/  LDG.E.128 R36, desc[UR6][R36.64] ;  /* 0x0000000624247981 */ /* 0x000e62000c1e1d00 */
        /* <DEDUP_REMOVED lines=70> */
.L_x_6600:
[----:B------:R-:W-:Y:S05]  /*aa50*/  BSYNC B0 ;  /* 0x0000000000007941 */ /* 0x000fea0003800000 */
.L_x_6599:
[----:B-----5:R2:W-:Y:S02]  /*aa60*/  STG.E.128 desc[UR6][R40.64+0x180], R4 ;  /* 0x0001800428007986 */ /* 0x0205e4000c101d06 */
.L_x_6592:
[----:B------:R-:W-:Y:S05]  /*aa70*/  BSYNC B1 ;  /* 0x0000000000017941 */ /* 0x000fea0003800000 */
.L_x_6591:
[C---:B------:R-:W-:Y:S01]  /*aa80*/  ISETP.GE.AND P0, PT, R67.reuse, R49, PT ;  /* 0x000000314300720c */ /* 0x040fe20003f06270 */
[----:B------:R-:W-:Y:S03]  /*aa90*/  BSSY B1, `(.L_x_6601) ;  /* 0x0000194000017945 */ /* 0x000fe60003800000 */
[----:B------:R-:W-:Y:S11]  /*aaa0*/  ISETP.GE.AND P0, PT, R67, R48, !P0 ;  /* 0x000000304300720c */ /* 0x000ff60004706270 */
[----:B------:R-:W-:Y:S02]  /*aab0*/  @!UPT UIADD3 URZ, URZ, URZ, URZ ;  /* 0x0000003f3f3ff290 */ /* 0x000fe4000fffe03f */
[----:B------:R-:W-:Y:S05]  /*aac0*/  @!P0 BRA `(.L_x_6602) ;  /* 0x0000001800408947 */ /* 0x000fea0003800000 */
[----:B------:R-:W4:Y:S01]  /*aad0*/  LDC.64 R2, c[0x0][0x338] ;  /* 0x0000ce00ff027b82 */ /* 0x000f220000000a00 */
[----:B------:R-:W-:Y:S01]  /*aae0*/  ISETP.GE.AND P0, PT, R24, UR4, PT ;  /* 0x0000000418007c0c */ /* 0x000fe2000bf06270 */
[----:B------:R-:W-:Y:S06]  /*aaf0*/  BSSY B0, `(.L_x_6603) ;  /* 0x0000063000007945 */ /* 0x000fec0003800000 */
[----:B-12---:R-:W1:Y:S01]  /*ab00*/  LDC.64 R40, c[0x0][0x248] ;  /* 0x00009200ff287b82 */ /* 0x006e620000000a00 */
[----:B----4-:R-:W-:Y:S04]  /*ab10*/  IMAD.WIDE.U32 R6, R2, 0x60, R98 ;  /* 0x0000006002067825 */ /* 0x010fe800078e0062 */
        /* <DEDUP_REMOVED lines=22> */
[----:B------:R2:W4:Y:S03]  /*ac80*/  LDG.E.128 R12, desc[UR6][R2.64] ;  /* 0x00000006020c7981 */ /* 0x000526000c1e1d00 */
        /* <DEDUP_REMOVED lines=8> */
[----:B------:R1:W3:Y:S01]  /*ad10*/  LDG.E.128 R28, desc[UR6][R4.64] ;  /* 0x00000006041c7981 */ /* 0x0002e2000c1e1d00 */
[--C-:B--2---:R-:W-:Y:S01]  /*ad20*/  HADD2.F32 R3, -RZ, R37.reuse.H0_H0 ;  /* 0x20000025ff037230 */ /* 0x104fe20000004100 */
[----:B----4-:R-:W-:Y:S01]  /*ad30*/  MOV R11, R13 ;  /* 0x0000000d000b7202 */ /* 0x010fe20000000f00 */
        /* <DEDUP_REMOVED lines=62> */
.L_x_6604:
[----:B------:R-:W-:Y:S05]  /*b120*/  BSYNC B0 ;  /* 0x0000000000007941 */ /* 0x000fea0003800000 */
.L_x_6603:
        /* <DEDUP_REMOVED lines=104> */
.L_x_6606:
[----:B------:R-:W-:Y:S05]  /*b7b0*/  BSYNC B0 ;  /* 0x0000000000007941 */ /* 0x000fea0003800000 */
.L_x_6605:
        /* <DEDUP_REMOVED lines=94> */
.L_x_6608:
[----:B------:R-:W-:Y:S05]  /*bda0*/  BSYNC B0 ;  /* 0x0000000000007941 */ /* 0x000fea0003800000 */
.L_x_6607:
        /* <DEDUP_REMOVED lines=96> */
.L_x_6610:
[----:B------:R-:W-:Y:S05]  /*c3b0*/  BSYNC B0 ;  /* 0x0000000000007941 */ /* 0x000fea0003800000 */
.L_x_6609:
[----:B-----5:R1:W-:Y:S02]  /*c3c0*/  STG.E.128 desc[UR6][R40.64+0x180], R4 ;  /* 0x0001800428007986 */ /* 0x0203e4000c101d06 */
.L_x_6602:
[----:B------:R-:W-:Y:S05]  /*c3d0*/  BSYNC B1 ;  /* 0x0000000000017941 */ /* 0x000fea0003800000 */
.L_x_6601:
        /* <DEDUP_REMOVED lines=8> */
.L_x_6560:
[----:B------:R-:W2:Y:S01]  /*c460*/  @P0 LDG.E.128 R32, desc[UR6][R98.64] ;  /* 0x0000000662200981 */ /* 0x000ea2000c1e1d00 */
[C---:B------:R-:W-:Y:S01]  /*c470*/  @P5 LEA R40, P1, R74.reuse, R98, 0x1 ;  /* 0x000000624a285211 */ /* 0x040fe200078208ff */
[----:B------:R-:W-:Y:S03]  /*c480*/  UMOV UR4, URZ ;  /* 0x0000003f00047c82 */ /* 0x000fe60008000000 */
[----:B------:R-:W-:Y:S01]  /*c490*/  @P5 LEA.HI.X R41, R74, R99, R73, 0x1, P1 ;  /* 0x000000634a295211 */ /* 0x000fe200008f0c49 */
        /* <DEDUP_REMOVED lines=18> */
[----:B------:R-:W-:Y:S01]  /*c5c0*/  ISETP.GE.AND P1, PT, R67, R48, !P1 ;  /* 0x000000304300720c */ /* 0x000fe20004f26270 */
        /* <DEDUP_REMOVED lines=31> */
.L_x_6570:
[----:B------:R-:W5:Y:S02]  /*c7c0*/  LDC R0, c[0x0][0x338] ;  /* 0x0000ce00ff007b82 */ /* 0x000f640000000800 */
[----:B-----5:R-:W-:Y:S05]  /*c7d0*/  IMAD.U32 R3, R0, -0x40, RZ ;  /* 0xffffffc000037824 */ /* 0x020fea00078e00ff */
[C---:B-1234-:R-:W-:Y:S04]  /*c7e0*/  LEA R98, P0, R3.reuse, R98, 0x1 ;  /* 0x0000006203627211 */ /* 0x05efe800078008ff */
        /* <DEDUP_REMOVED lines=78> */
.L_x_6611:
        /* <DEDUP_REMOVED lines=9> */
.L_x_6612:
[----:B------:R-:W-:Y:S04]  /*cd60*/  IADD3 R17, R17, -0x1, RZ ;  /* 0xffffffff11117810 */ /* 0x000fe80007ffe0ff */
[----:B------:R-:W-:Y:S11]  /*cd70*/  ISETP.GT.AND P0, PT, R17, R70, PT ;  /* 0x000000461100720c */ /* 0x000ff60003f04270 */
[----:B------:R-:W-:Y:S02]  /*cd80*/  @!UPT UIADD3 URZ, URZ, URZ, URZ ;  /* 0x0000003f3f3ff290 */ /* 0x000fe4000fffe03f */
[----:B------:R-:W-:Y:S05]  /*cd90*/  @P0 BRA `(.L_x_6613) ;  /* 0xffffff5800a40947 */ /* 0x000fea000383ffff */
.L_x_6559:
        /* <DEDUP_REMOVED lines=19> */
[C---:B------:R-:W-:Y:S01]  /*ced0*/  LEA R2, P0, R4.reuse, R142, 0x5 ;  /* 0x0000008e04027211 */ /* 0x040fe200078028ff */
[----:B------:R-:W-:Y:S02]  /*cee0*/  IMAD.MOV.U32 R136, RZ, RZ, R142 ;  /* 0x000000ffff887224 */ /* 0x000fe400078e008e */
[----:B------:R-:W-:Y:S01]  /*cef0*/  IMAD.X R6, R17, 0x1, R137, P1 ;  /* 0x0000000111067824 */ /* 0x000fe200008e0689 */
[C---:B------:R-:W-:Y:S01]  /*cf00*/  LEA.HI.X R3, R4.reuse, R137, R5, 0x5, P0 ;  /* 0x0000008904037211 */ /* 0x040fe200000f2c05 */
[----:B------:R-:W-:Y:S01]  /*cf10*/  IMAD.WIDE.U32 R8, R4, 0x30, R136 ;  /* 0x0000003004087825 */ /* 0x000fe200078e0088 */
[----:B------:R-:W-:Y:S02]  /*cf20*/  LEA R22, P0, R19, UR8, 0x1 ;  /* 0x0000000813167c11 */ /* 0x000fe4000f8008ff */
[----:B------:R-:W-:Y:S01]  /*cf30*/  LEA R44, P1, R142, UR8, 0x1 ;  /* 0x000000088e2c7c11 */ /* 0x000fe2000f8208ff */
[----:B------:R-:W-:Y:S01]  /*cf40*/  IMAD R7, R5, 0x30, RZ ;  /* 0x0000003005077824 */ /* 0x000fe200078e02ff */
[----:B------:R-:W-:Y:S01]  /*cf50*/  LEA.HI.X R23, R19, UR9, R6, 0x1, P0 ;  /* 0x0000000913177c11 */ /* 0x000fe200080f0c06 */
[----:B------:R-:W-:Y:S01]  /*cf60*/  IMAD.IADD R14, R232, 0x1, -R63 ;  /* 0x00000001e80e7824 */ /* 0x000fe200078e0a3f */
[----:B------:R-:W-:Y:S01]  /*cf70*/  ISETP.NE.AND P0, PT, RZ, UR10, PT ;  /* 0x0000000aff007c0c */ /* 0x000fe2000bf05270 */
[----:B------:R-:W-:Y:S01]  /*cf80*/  IMAD.IADD R4, R9, 0x1, R7 ;  /* 0x0000000109047824 */ /* 0x000fe200078e0207 */
[----:B------:R-:W-:-:S02]  /*cf90*/  LEA R20, P4, R2, UR8, 0x1 ;  /* 0x0000000802147c11 */ /* 0x000fc4000f8808ff */
[----:B------:R-:W-:Y:S02]  /*cfa0*/  LEA R12, P2, R8, UR8, 0x1 ;  /* 0x00000008080c7c11 */ /* 0x000fe4000f8408ff */
[----:B------:R-:W-:Y:S02]  /*cfb0*/  LEA.HI.X R45, R142, UR9, R137, 0x1, P1 ;  /* 0x000000098e2d7c11 */ /* 0x000fe400088f0c89 */
[----:B------:R-:W-:Y:S02]  /*cfc0*/  ISETP.GE.AND P1, PT, R140, R14, PT ;  /* 0x0000000e8c00720c */ /* 0x000fe40003f26270 */
[----:B------:R-:W-:Y:S02]  /*cfd0*/  LEA.HI.X R21, R2, UR9, R3, 0x1, P4 ;  /* 0x0000000902157c11 */ /* 0x000fe4000a0f0c03 */
[----:B------:R-:W-:Y:S02]  /*cfe0*/  LEA.HI.X R13, R8, UR9, R4, 0x1, P2 ;  /* 0x00000009080d7c11 */ /* 0x000fe400090f0c04 */
[----:B------:R-:W-:-:S02]  /*cff0*/  ISETP.GT.AND P1, PT, R60, -0x8, !P1 ;  /* 0xfffffff83c00780c */ /* 0x000fc40004f24270 */
[----:B--2---:R-:W-:-:S05]  /*d000*/  IADD3 R0, R0, R72, R63 ;  /* 0x0000004800007210 */ /* 0x004fca0007ffe03f */
[----:B------:R-:W-:-:S05]  /*d010*/  IMAD R5, R133, R0, RZ ;  /* 0x0000000085057224 */ /* 0x000fca00078e02ff */
[-C--:B------:R-:W-:Y:S02]  /*d020*/  IADD3 R26, P6, R130, R5.reuse, RZ ;  /* 0x00000005821a7210 */ /* 0x080fe40007fde0ff */
[----:B------:R-:W-:Y:S02]  /*d030*/  IADD3 R0, P5, R128, R5, RZ ;  /* 0x0000000580007210 */ /* 0x000fe40007fbe0ff */
[----:B------:R-:W-:-:S05]  /*d040*/  SHF.R.S32.HI R5, RZ, 0x1f, R5 ;  /* 0x0000001fff057819 */ /* 0x000fca0000011405 */
[--C-:B------:R-:W-:Y:S02]  /*d050*/  IMAD.X R28, R117, 0x1, R5.reuse, P6 ;  /* 0x00000001751c7824 */ /* 0x100fe400030e0605 */
[----:B------:R-:W-:Y:S01]  /*d060*/  IMAD.X R2, R116, 0x1, R5, P5 ;  /* 0x0000000174027824 */ /* 0x000fe200028e0605 */
[----:B------:R-:W-:Y:S06]  /*d070*/  @!P0 BRA `(.L_x_6616) ;  /* 0x0000003000648947 */ /* 0x000fec0003800000 */
[----:B------:R-:W-:Y:S04]  /*d080*/  BSSY B1, `(.L_x_6617) ;  /* 0x00000c2000017945 */ /* 0x000fe80003800000 */
[----:B------:R-:W-:Y:S05]  /*d090*/  @!P1 BRA `(.L_x_6618) ;  /* 0x0000000c00009947 */ /* 0x000fea0003800000 */
[----:B------:R1:W5:Y:S04]  /*d0a0*/  LDG.E.128 R32, desc[UR6][R44.64+0x80] ;  /* 0x000080062c207981 */ /* 0x000368000c1e1d00 */
[----:B------:R1:W5:Y:S04]  /*d0b0*/  LDG.E.128 R16, desc[UR6][R44.64+0x100] ;  /* 0x000100062c107981 */ /* 0x000368000c1e1d00 */
[----:B------:R1:W5:Y:S04]  /*d0c0*/  LDG.E.128 R8, desc[UR6][R44.64+0x180] ;  /* 0x000180062c087981 */ /* 0x000368000c1e1d00 */
[----:B------:R1:W5:Y:S01]  /*d0d0*/  LDG.E.128 R36, desc[UR6][R44.64] ;  /* 0x000000062c247981 */ /* 0x000362000c1e1d00 */
[----:B------:R-:W-:Y:S01]  /*d0e0*/  ISETP.GE.AND P2, PT, R24, UR5, PT ;  /* 0x0000000518007c0c */ /* 0x000fe2000bf46270 */
[C---:B------:R-:W-:Y:S01]  /*d0f0*/  IMAD.SHL.U32 R48, R26.reuse, 0x2, RZ ;  /* 0x000000021a307824 */ /* 0x040fe200078e00ff */
[----:B------:R-:W-:Y:S01]  /*d100*/  ULDC.64 UR10, c[0x0][0x358] ;  /* 0x0000d600000a7ab9 */ /* 0x000fe20000000a00 */
[----:B------:R-:W-:Y:S01]  /*d110*/  ULDC.64 UR8, c[0x0][0x360] ;  /* 0x0000d80000087ab9 */ /* 0x000fe20000000a00 */
[----:B------:R-:W-:Y:S01]  /*d120*/  SHF.L.U64.HI R0, R26, 0x1, R28 ;  /* 0x000000011a007819 */ /* 0x000fe2000001021c */
[----:B------:R-:W-:Y:S01]  /*d130*/  BSSY B0, `(.L_x_6619) ;  /* 0x000002c000007945 */ /* 0x000fe20003800000 */
[----:B------:R-:W-:-:S02]  /*d140*/  IADD3 R46, P1, R48, UR10, RZ ;  /* 0x0000000a302e7c10 */ /* 0x000fc4000ff3e0ff */
[----:B------:R-:W-:Y:S02]  /*d150*/  IADD3 R48, P0, R48, UR8, RZ ;  /* 0x0000000830307c10 */ /* 0x000fe4000ff1e0ff */
[C---:B------:R-:W-:Y:S02]  /*d160*/  IADD3.X R47, R0.reuse, UR11, RZ, P1, !PT ;  /* 0x0000000b002f7c10 */ /* 0x040fe40008ffe4ff */
[----:B------:R-:W-:Y:S01]  /*d170*/  IADD3.X R49, R0, UR9, RZ, P0, !PT ;  /* 0x0000000900317c10 */ /* 0x000fe200087fe4ff */
[----:B------:R-:W-:Y:S08]  /*d180*/  @P2 BRA `(.L_x_6620) ;  /* 0x0000000000982947 */ /* 0x000ff00003800000 */
[----:B------:R-:W2:Y:S04]  /*d190*/  LDG.E.64 R2, desc[UR6][R48.64] ;  /* 0x0000000630027981 */ /* 0x000ea8000c1e1b00 */
[----:B------:R-:W3:Y:S01]  /*d1a0*/  LDG.E.64 R4, desc[UR6][R46.64] ;  /* 0x000000062e047981 */ /* 0x000ee2000c1e1b00 */
[--C-:B-----5:R-:W-:Y:S02]  /*d1b0*/  HADD2.F32 R29, -RZ, R39.reuse.H1_H1 ;  /* 0x30000027ff1d7230 */ /* 0x120fe40000004100 */
[----:B------:R-:W-:Y:S02]  /*d1c0*/  HADD2.F32 R31, -RZ, R39.H0_H0 ;  /* 0x20000027ff1f7230 */ /* 0x000fe40000004100 */
[--C-:B------:R-:W-:Y:S02]  /*d1d0*/  HADD2.F32 R40, -RZ, R37.reuse.H1_H1 ;  /* 0x30000025ff287230 */ /* 0x100fe40000004100 */
[----:B------:R-:W-:-:S02]  /*d1e0*/  HADD2.F32 R42, -RZ, R37.H0_H0 ;  /* 0x20000025ff2a7230 */ /* 0x000fc40000004100 */
[----:B--2---:R-:W-:Y:S02]  /*d1f0*/  HADD2.F32 R0, -RZ, R3.H1_H1 ;  /* 0x30000003ff007230 */ /* 0x004fe40000004100 */
[----:B------:R-:W-:Y:S02]  /*d200*/  HADD2.F32 R7, -RZ, R2.H1_H1 ;  /* 0x30000002ff077230 */ /* 0x000fe40000004100 */
[----:B---3--:R-:W-:Y:S02]  /*d210*/  HADD2.F32 R27, -RZ, R5.H1_H1 ;  /* 0x30000005ff1b7230 */ /* 0x008fe40000004100 */
[-C--:B------:R-:W-:Y:S01]  /*d220*/  FMUL.FTZ R6, R29, R0.reuse ;  /* 0x000000001d067220 */ /* 0x080fe20000410000 */
[----:B------:R-:W-:Y:S02]  /*d230*/  HADD2.F32 R30, -RZ, R4.H1_H1 ;  /* 0x30000004ff1e7230 */ /* 0x000fe40000004100 */
[C---:B------:R-:W-:Y:S01]  /*d240*/  FMUL.FTZ R0, R31.reuse, R0 ;  /* 0x000000001f007220 */ /* 0x040fe20000410000 */
[-C--:B------:R-:W-:Y:S01]  /*d250*/  FMUL.FTZ R15, R40, R7.reuse ;  /* 0x00000007280f7220 */ /* 0x080fe20000410000 */
[C---:B------:R-:W-:Y:S01]  /*d260*/  FMUL.FTZ R7, R42.reuse, R7 ;  /* 0x000000072a077220 */ /* 0x040fe20000410000 */
[-C--:B------:R-:W-:Y:S01]  /*d270*/  FFMA.FTZ R6, R31, R27.reuse, -R6 ;  /* 0x0000001b1f067223 */ /* 0x080fe20000010806 */
[----:B------:R-:W-:Y:S01]  /*d280*/  FFMA.FTZ R27, R29, R27, R0 ;  /* 0x0000001b1d1b7223 */ /* 0x000fe20000010000 */
[----:B------:R-:W-:Y:S01]  /*d290*/  FFMA.FTZ R15, R42, R30, -R15 ;  /* 0x0000001e2a0f7223 */ /* 0x000fe2000001080f */
[----:B------:R-:W-:-:S02]  /*d2a0*/  HADD2.F32 R0, -RZ, R38.H0_H0 ;  /* 0x20000026ff007230 */ /* 0x000fc40000004100 */
[----:B------:R-:W-:Y:S01]  /*d2b0*/  FFMA.FTZ R30, R40, R30, R7 ;  /* 0x0000001e281e7223 */ /* 0x000fe20000010007 */
[----:B------:R-:W-:Y:S01]  /*d2c0*/  HADD2.F32 R2, -RZ, R2.H0_H0 ;  /* 0x20000002ff027230 */ /* 0x000fe20000004100 */
[----:B------:R-:W-:Y:S01]  /*d2d0*/  F2FP.F16.F32.PACK_AB R39, R27, R6 ;  /* 0x000000061b27723e */ /* 0x000fe200000000ff */
[----:B------:R-:W-:Y:S02]  /*d2e0*/  HADD2.F32 R3, -RZ, R3.H0_H0 ;  /* 0x20000003ff037230 */ /* 0x000fe40000004100 */
[----:B------:R-:W-:Y:S01]  /*d2f0*/  HADD2.F32 R29, -RZ, R36.H1_H1 ;  /* 0x30000024ff1d7230 */ /* 0x000fe20000004100 */
[----:B------:R-:W-:Y:S01]  /*d300*/  F2FP.F16.F32.PACK_AB R37, R30, R15 ;  /* 0x0000000f1e25723e */ /* 0x000fe200000000ff */
[----:B------:R-:W-:Y:S02]  /*d310*/  HADD2.F32 R38, -RZ, R38.H1_H1 ;  /* 0x30000026ff267230 */ /* 0x000fe40000004100 */
[----:B------:R-:W-:Y:S02]  /*d320*/  HADD2.F32 R7, -RZ, R36.H0_H0 ;  /* 0x20000024ff077230 */ /* 0x000fe40000004100 */
[----:B------:R-:W-:Y:S01]  /*d330*/  FMUL.FTZ R36, R29, R2 ;  /* 0x000000021d247220 */ /* 0x000fe20000410000 */
[----:B------:R-:W-:-:S02]  /*d340*/  HADD2.F32 R4, -RZ, R4.H0_H0 ;  /* 0x20000004ff047230 */ /* 0x000fc40000004100 */
[-C--:B------:R-:W-:Y:S01]  /*d350*/  FMUL.FTZ R31, R38, R3.reuse ;  /* 0x00000003261f7220 */ /* 0x080fe20000410000 */
[----:B------:R-:W-:Y:S02]  /*d360*/  HADD2.F32 R5, -RZ, R5.H0_H0 ;  /* 0x20000005ff057230 */ /* 0x000fe40000004100 */
[C---:B------:R-:W-:Y:S01]  /*d370*/  FMUL.FTZ R2, R7.reuse, R2 ;  /* 0x0000000207027220 */ /* 0x040fe20000410000 */
[C---:B------:R-:W-:Y:S01]  /*d380*/  FMUL.FTZ R3, R0.reuse, R3 ;  /* 0x0000000300037220 */ /* 0x040fe20000410000 */
[-C--:B------:R-:W-:Y:S02]  /*d390*/  FFMA.FTZ R36, R7, R4.reuse, -R36 ;  /* 0x0000000407247223 */ /* 0x080fe40000010824 */
[----:B------:R-:W-:Y:S01]  /*d3a0*/  FFMA.FTZ R29, R29, R4, R2 ;  /* 0x000000041d1d7223 */ /* 0x000fe20000010002 */
[-C--:B------:R-:W-:Y:S01]  /*d3b0*/  FFMA.FTZ R31, R0, R5.reuse, -R31 ;  /* 0x00000005001f7223 */ /* 0x080fe2000001081f */
[----:B------:R-:W-:-:S03]  /*d3c0*/  FFMA.FTZ R38, R38, R5, R3 ;  /* 0x0000000526267223 */ /* 0x000fc60000010003 */
[----:B------:R-:W-:Y:S02]  /*d3d0*/  F2FP.F16.F32.PACK_AB R36, R29, R36 ;  /* 0x000000241d24723e */ /* 0x000fe400000000ff */
[----:B------:R-:W-:Y:S02]  /*d3e0*/  F2FP.F16.F32.PACK_AB R38, R38, R31 ;  /* 0x0000001f2626723e */ /* 0x000fe400000000ff */
.L_x_6620:
[----:B------:R-:W-:Y:S05]  /*d3f0*/  BSYNC B0 ;  /* 0x0000000000007941 */ /* 0x000fea0003800000 */
.L_x_6619:
[----:B-----5:R2:W-:Y:S01]  /*d400*/  STS.128 [R236], R36 ;  /* 0x00000024ec007388 */ /* 0x0205e20000000c00 */
        /* <DEDUP_REMOVED lines=8> */
[--C-:B--2---:R-:W-:Y:S02]  /*d490*/  HADD2.F32 R36, -RZ, R33.reuse.H1_H1 ;  /* 0x30000021ff247230 */ /* 0x104fe40000004100 */
[----:B------:R-:W-:-:S02]  /*d4a0*/  HADD2.F32 R38, -RZ, R33.H0_H0 ;  /* 0x20000021ff267230 */ /* 0x000fc40000004100 */
[----:B---3--:R-:W-:Y:S02]  /*d4b0*/  HADD2.F32 R0, -RZ, R3.H1_H1 ;  /* 0x30000003ff007230 */ /* 0x008fe40000004100 */
[----:B------:R-:W-:Y:S02]  /*d4c0*/  HADD2.F32 R7, -RZ, R2.H1_H1 ;  /* 0x30000002ff077230 */ /* 0x000fe40000004100 */
[----:B----4-:R-:W-:Y:S02]  /*d4d0*/  HADD2.F32 R27, -RZ, R5.H1_H1 ;  /* 0x30000005ff1b7230 */ /* 0x010fe40000004100 */
        /* <DEDUP_REMOVED lines=29> */
.L_x_6622:
[----:B------:R-:W-:Y:S05]  /*d6b0*/  BSYNC B0 ;  /* 0x0000000000007941 */ /* 0x000fea0003800000 */
.L_x_6621:
        /* <DEDUP_REMOVED lines=10> */
[--C-:B------:R-:W-:Y:S02]  /*d760*/  HADD2.F32 R30, -RZ, R17.reuse.H1_H1 ;  /* 0x30000011ff1e7230 */ /* 0x100fe40000004100 */
[----:B---3--:R-:W-:-:S02]  /*d770*/  HADD2.F32 R32, -RZ, R17.H0_H0 ;  /* 0x20000011ff207230 */ /* 0x008fc40000004100 */
        /* <DEDUP_REMOVED lines=13> */
[--C-:B------:R-:W-:Y:S01]  /*d850*/  HADD2.F32 R19, -RZ, R16.reuse.H1_H1 ;  /* 0x30000010ff137230 */ /* 0x100fe20000004100 */
[----:B------:R-:W-:Y:S01]  /*d860*/  F2FP.F16.F32.PACK_AB R6, R17, R6 ;  /* 0x000000061106723e */ /* 0x000fe200000000ff */
[----:B------:R-:W-:Y:S01]  /*d870*/  HADD2.F32 R7, -RZ, R16.H0_H0 ;  /* 0x20000010ff077230 */ /* 0x000fe20000004100 */
[----:B------:R-:W-:Y:S01]  /*d880*/  F2FP.F16.F32.PACK_AB R15, R18, R15 ;  /* 0x0000000f120f723e */ /* 0x000fe200000000ff */
[----:B------:R-:W-:Y:S02]  /*d890*/  HADD2.F32 R3, -RZ, R3.H0_H0 ;  /* 0x20000003ff037230 */ /* 0x000fe40000004100 */
[-C--:B------:R-:W-:Y:S01]  /*d8a0*/  FMUL.FTZ R30, R19, R2.reuse ;  /* 0x00000002131e7220 */ /* 0x080fe20000410000 */
[--C-:B------:R-:W-:Y:S02]  /*d8b0*/  HADD2.F32 R16, -RZ, R29.reuse.H1_H1 ;  /* 0x3000001dff107230 */ /* 0x100fe40000004100 */
[----:B------:R-:W-:Y:S01]  /*d8c0*/  FMUL.FTZ R2, R7, R2 ;  /* 0x0000000207027220 */ /* 0x000fe20000410000 */
[----:B------:R-:W-:Y:S01]  /*d8d0*/  HADD2.F32 R0, -RZ, R29.H0_H0 ;  /* 0x2000001dff007230 */ /* 0x000fe20000004100 */
[----:B------:R-:W-:Y:S01]  /*d8e0*/  MOV R17, R15 ;  /* 0x0000000f00117202 */ /* 0x000fe20000000f00 */
[----:B------:R-:W-:-:S02]  /*d8f0*/  HADD2.F32 R4, -RZ, R4.H0_H0 ;  /* 0x20000004ff047230 */ /* 0x000fc40000004100 */
[-C--:B------:R-:W-:Y:S01]  /*d900*/  FMUL.FTZ R27, R16, R3.reuse ;  /* 0x00000003101b7220 */ /* 0x080fe20000410000 */
[----:B------:R-:W-:Y:S02]  /*d910*/  HADD2.F32 R5, -RZ, R5.H0_H0 ;  /* 0x20000005ff057230 */ /* 0x000fe40000004100 */
[C---:B------:R-:W-:Y:S01]  /*d920*/  FMUL.FTZ R3, R0.reuse, R3 ;  /* 0x0000000300037220 */ /* 0x040fe20000410000 */
[-C--:B------:R-:W-:Y:S01]  /*d930*/  FFMA.FTZ R30, R7, R4.reuse, -R30 ;  /* 0x00000004071e7223 */ /* 0x080fe2000001081e */
[----:B------:R-:W-:Y:S01]  /*d940*/  FFMA.FTZ R19, R19, R4, R2 ;  /* 0x0000000413137223 */ /* 0x000fe20000010002 */
[-C--:B------:R-:W-:Y:S01]  /*d950*/  FFMA.FTZ R27, R0, R5.reuse, -R27 ;  /* 0x00000005001b7223 */ /* 0x080fe2000001081b */
[----:B------:R-:W-:-:S03]  /*d960*/  FFMA.FTZ R16, R16, R5, R3 ;  /* 0x0000000510107223 */ /* 0x000fc60000010003 */
[----:B------:R-:W-:Y:S02]  /*d970*/  F2FP.F16.F32.PACK_AB R30, R19, R30 ;  /* 0x0000001e131e723e */ /* 0x000fe400000000ff */
[----:B------:R-:W-:Y:S02]  /*d980*/  F2FP.F16.F32.PACK_AB R18, R16, R27 ;  /* 0x0000001b1012723e */ /* 0x000fe400000000ff */
[----:B------:R-:W-:Y:S02]  /*d990*/  MOV R16, R30 ;  /* 0x0000001e00107202 */ /* 0x000fe40000000f00 */
[----:B------:R-:W-:Y:S02]  /*d9a0*/  MOV R19, R6 ;  /* 0x0000000600137202 */ /* 0x000fe40000000f00 */
.L_x_6624:
[----:B------:R-:W-:Y:S05]  /*d9b0*/  BSYNC B0 ;  /* 0x0000000000007941 */ /* 0x000fea0003800000 */
.L_x_6623:
        /* <DEDUP_REMOVED lines=11> */
[----:B------:R-:W-:-:S02]  /*da70*/  HADD2.F32 R30, -RZ, R9.H0_H0 ;  /* 0x20000009ff1e7230 */ /* 0x000fc40000004100 */
[----:B-----5:R-:W-:Y:S02]  /*da80*/  HADD2.F32 R0, -RZ, R3.H1_H1 ;  /* 0x30000003ff007230 */ /* 0x020fe40000004100 */
[----:B------:R-:W-:Y:S02]  /*da90*/  HADD2.F32 R7, -RZ, R2.H1_H1 ;  /* 0x30000002ff077230 */ /* 0x000fe40000004100 */
[----:B--2---:R-:W-:Y:S02]  /*daa0*/  HADD2.F32 R11, -RZ, R5.H1_H1 ;  /* 0x30000005ff0b7230 */ /* 0x004fe40000004100 */
        /* <DEDUP_REMOVED lines=29> */
.L_x_6626:
[----:B------:R-:W-:Y:S05]  /*dc80*/  BSYNC B0 ;  /* 0x0000000000007941 */ /* 0x000fea0003800000 */
.L_x_6625:
[----:B------:R1:W-:Y:S02]  /*dc90*/  STS.128 [R236+0x6000], R8 ;  /* 0x00600008ec007388 */ /* 0x0003e40000000c00 */
.L_x_6618:
[----:B------:R-:W-:Y:S05]  /*dca0*/  BSYNC B1 ;  /* 0x0000000000017941 */ /* 0x000fea0003800000 */
.L_x_6617:
[----:B------:R-:W-:Y:S01]  /*dcb0*/  VIADD R3, R140, 0x10 ;  /* 0x000000108c037836 */ /* 0x000fe20000000000 */
[----:B------:R-:W-:Y:S04]  /*dcc0*/  BSSY B1, `(.L_x_6627) ;  /* 0x00000c5000017945 */ /* 0x000fe80003800000 */
[----:B------:R-:W-:-:S04]  /*dcd0*/  ISETP.GE.AND P0, PT, R3, R14, PT ;  /* 0x0000000e0300720c */ /* 0x000fc80003f06270 */
[----:B------:R-:W-:-:S13]  /*dce0*/  ISETP.LT.OR P0, PT, R60, -0x87, P0 ;  /* 0xffffff793c00780c */ /* 0x000fda0000701670 */
[----:B------:R-:W-:Y:S05]  /*dcf0*/  @P0 BRA `(.L_x_6628) ;  /* 0x0000000c00040947 */ /* 0x000fea0003800000 */
[----:B---3--:R3:W5:Y:S04]  /*dd00*/  LDG.E.128 R32, desc[UR6][R22.64+0x80] ;  /* 0x0000800616207981 */ /* 0x008768000c1e1d00 */
[----:B----4-:R3:W5:Y:S04]  /*dd10*/  LDG.E.128 R16, desc[UR6][R22.64+0x100] ;  /* 0x0001000616107981 */ /* 0x010768000c1e1d00 */
[----:B-1----:R3:W5:Y:S04]  /*dd20*/  LDG.E.128 R8, desc[UR6][R22.64+0x180] ;  /* 0x0001800616087981 */ /* 0x002768000c1e1d00 */
[----:B--2---:R3:W5:Y:S01]  /*dd30*/  LDG.E.128 R36, desc[UR6][R22.64] ;  /* 0x0000000616247981 */ /* 0x004762000c1e1d00 */
[C---:B------:R-:W-:Y:S01]  /*dd40*/  IADD3 R0, P0, R131.reuse, R26, RZ ;  /* 0x0000001a83007210 */ /* 0x040fe20007f1e0ff */
[----:B------:R-:W-:Y:S01]  /*dd50*/  ULDC.64 UR10, c[0x0][0x358] ;  /* 0x0000d600000a7ab9 */ /* 0x000fe20000000a00 */
[----:B------:R-:W-:Y:S01]  /*dd60*/  ULDC.64 UR8, c[0x0][0x360] ;  /* 0x0000d80000087ab9 */ /* 0x000fe20000000a00 */
[----:B------:R-:W-:Y:S01]  /*dd70*/  BSSY B0, `(.L_x_6629) ;  /* 0x0000031000007945 */ /* 0x000fe20003800000 */
[----:B------:R-:W-:Y:S01]  /*dd80*/  LEA.HI.X.SX32 R131, R131, R28, 0x1, P0 ;  /* 0x0000001c83837211 */ /* 0x000fe200000f0eff */
[----:B------:R-:W-:Y:S01]  /*dd90*/  IMAD.SHL.U32 R42, R0, 0x2, RZ ;  /* 0x00000002002a7824 */ /* 0x000fe200078e00ff */
[----:B------:R-:W-:-:S02]  /*dda0*/  ISETP.GE.AND P0, PT, R24, UR5, PT ;  /* 0x0000000518007c0c */ /* 0x000fc4000bf06270 */
[----:B------:R-:W-:Y:S02]  /*ddb0*/  SHF.L.U64.HI R0, R0, 0x1, R131 ;  /* 0x0000000100007819 */ /* 0x000fe40000010283 */
[C---:B------:R-:W-:Y:S02]  /*ddc0*/  IADD3 R40, P2, R42.reuse, UR10, RZ ;  /* 0x0000000a2a287c10 */ /* 0x040fe4000ff5e0ff */
[----:B------:R-:W-:Y:S02]  /*ddd0*/  IADD3 R42, P1, R42, UR8, RZ ;  /* 0x000000082a2a7c10 */ /* 0x000fe4000ff3e0ff */
[C---:B------:R-:W-:Y:S02]  /*dde0*/  IADD3.X R41, R0.reuse, UR11, RZ, P2, !PT ;  /* 0x0000000b00297c10 */ /* 0x040fe400097fe4ff */
[----:B------:R-:W-:-:S03]  /*ddf0*/  IADD3.X R43, R0, UR9, RZ, P1, !PT ;  /* 0x00000009002b7c10 */ /* 0x000fc60008ffe4ff */
[----:B------:R-:W-:Y:S06]  /*de00*/  @P0 BRA `(.L_x_6630) ;  /* 0x00000000009c0947 */ /* 0x000fec0003800000 */
[----:B------:R-:W2:Y:S04]  /*de10*/  LDG.E.64 R4, desc[UR6][R42.64] ;  /* 0x000000062a047981 */ /* 0x000ea8000c1e1b00 */
[----:B------:R-:W3:Y:S01]  /*de20*/  LDG.E.64 R6, desc[UR6][R40.64] ;  /* 0x0000000628067981 */ /* 0x000ee2000c1e1b00 */
[----:B-----5:R-:W-:Y:S01]  /*de30*/  MOV R30, R37 ;  /* 0x00000025001e7202 */ /* 0x020fe20000000f00 */
[--C-:B------:R-:W-:Y:S02]  /*de40*/  HADD2.F32 R29, -RZ, R39.reuse.H1_H1 ;  /* 0x30000027ff1d7230 */ /* 0x100fe40000004100 */
[----:B------:R-:W-:Y:S02]  /*de50*/  HADD2.F32 R31, -RZ, R39.H0_H0 ;  /* 0x20000027ff1f7230 */ /* 0x000fe40000004100 */
[----:B------:R-:W-:-:S02]  /*de60*/  HADD2.F32 R37, -RZ, R30.H0_H0 ;  /* 0x2000001eff257230 */ /* 0x000fc40000004100 */
[----:B------:R-:W-:Y:S02]  /*de70*/  HADD2.F32 R30, -RZ, R30.H1_H1 ;  /* 0x3000001eff1e7230 */ /* 0x000fe40000004100 */
[----:B--2---:R-:W-:Y:S02]  /*de80*/  HADD2.F32 R0, -RZ, R5.H1_H1 ;  /* 0x30000005ff007230 */ /* 0x004fe40000004100 */
[----:B------:R-:W-:Y:S02]  /*de90*/  HADD2.F32 R15, -RZ, R4.H1_H1 ;  /* 0x30000004ff0f7230 */ /* 0x000fe40000004100 */
[----:B---3--:R-:W-:Y:S02]  /*dea0*/  HADD2.F32 R23, -RZ, R7.H1_H1 ;  /* 0x30000007ff177230 */ /* 0x008fe40000004100 */
[-C--:B------:R-:W-:Y:S01]  /*deb0*/  FMUL.FTZ R2, R29, R0.reuse ;  /* 0x000000001d027220 */ /* 0x080fe20000410000 */
[----:B------:R-:W-:Y:S01]  /*dec0*/  FMUL.FTZ R0, R31, R0 ;  /* 0x000000001f007220 */ /* 0x000fe20000410000 */
[----:B------:R-:W-:-:S02]  /*ded0*/  HADD2.F32 R27, -RZ, R6.H1_H1 ;  /* 0x30000006ff1b7230 */ /* 0x000fc40000004100 */
[CC--:B------:R-:W-:Y:S01]  /*dee0*/  FMUL.FTZ R22, R30.reuse, R15.reuse ;  /* 0x0000000f1e167220 */ /* 0x0c0fe20000410000 */
[----:B------:R-:W-:Y:S01]  /*def0*/  FMUL.FTZ R15, R37, R15 ;  /* 0x0000000f250f7220 */ /* 0x000fe20000410000 */
[-C--:B------:R-:W-:Y:S01]  /*df00*/  FFMA.FTZ R2, R31, R23.reuse, -R2 ;  /* 0x000000171f027223 */ /* 0x080fe20000010802 */
[----:B------:R-:W-:Y:S01]  /*df10*/  FFMA.FTZ R23, R29, R23, R0 ;  /* 0x000000171d177223 */ /* 0x000fe20000010000 */
[----:B------:R-:W-:Y:S02]  /*df20*/  HADD2.F32 R0, -RZ, R38.H0_H0 ;  /* 0x20000026ff007230 */ /* 0x000fe40000004100 */
[-C--:B------:R-:W-:Y:S01]  /*df30*/  FFMA.FTZ R22, R37, R27.reuse, -R22 ;  /* 0x0000001b25167223 */ /* 0x080fe20000010816 */
[----:B------:R-:W-:Y:S01]  /*df40*/  FFMA.FTZ R15, R30, R27, R15 ;  /* 0x0000001b1e0f7223 */ /* 0x000fe2000001000f */
[----:B------:R-:W-:Y:S01]  /*df50*/  HADD2.F32 R4, -RZ, R4.H0_H0 ;  /* 0x20000004ff047230 */ /* 0x000fe20000004100 */
[----:B------:R-:W-:Y:S01]  /*df60*/  F2FP.F16.F32.PACK_AB R39, R23, R2 ;  /* 0x000000021727723e */ /* 0x000fe200000000ff */
[----:B------:R-:W-:-:S02]  /*df70*/  HADD2.F32 R5, -RZ, R5.H0_H0 ;  /* 0x20000005ff057230 */ /* 0x000fc40000004100 */
[----:B------:R-:W-:Y:S01]  /*df80*/  HADD2.F32 R29, -RZ, R36.H1_H1 ;  /* 0x30000024ff1d7230 */ /* 0x000fe20000004100 */
[----:B------:R-:W-:Y:S01]  /*df90*/  F2FP.F16.F32.PACK_AB R37, R15, R22 ;  /* 0x000000160f25723e */ /* 0x000fe200000000ff */
[----:B------:R-:W-:Y:S02]  /*dfa0*/  HADD2.F32 R38, -RZ, R38.H1_H1 ;  /* 0x30000026ff267230 */ /* 0x000fe40000004100 */
[----:B------:R-:W-:Y:S02]  /*dfb0*/  HADD2.F32 R27, -RZ, R36.H0_H0 ;  /* 0x20000024ff1b7230 */ /* 0x000fe40000004100 */
[----:B------:R-:W-:Y:S01]  /*dfc0*/  FMUL.FTZ R30, R29, R4 ;  /* 0x000000041d1e7220 */ /* 0x000fe20000410000 */
[----:B------:R-:W-:Y:S02]  /*dfd0*/  HADD2.F32 R6, -RZ, R6.H0_H0 ;  /* 0x20000006ff067230 */ /* 0x000fe40000004100 */
[----:B------:R-:W-:Y:S01]  /*dfe0*/  FMUL.FTZ R31, R38, R5 ;  /* 0x00000005261f7220 */ /* 0x000fe20000410000 */
[----:B------:R-:W-:-:S02]  /*dff0*/  HADD2.F32 R7, -RZ, R7.H0_H0 ;  /* 0x20000007ff077230 */ /* 0x000fc40000004100 */
        /* <DEDUP_REMOVED lines=8> */
.L_x_6630:
[----:B------:R-:W-:Y:S05]  /*e080*/  BSYNC B0 ;  /* 0x0000000000007941 */ /* 0x000fea0003800000 */
.L_x_6629:
[----:B-----5:R1:W-:Y:S01]  /*e090*/  STS.128 [R236+0x800], R36 ;  /* 0x00080024ec007388 */ /* 0x0203e20000000c00 */
[----:B------:R-:W-:Y:S01]  /*e0a0*/  IADD3 R0, R24, 0x40, RZ ;  /* 0x0000004018007810 */ /* 0x000fe20007ffe0ff */
[----:B------:R-:W-:Y:S03]  /*e0b0*/  BSSY B0, `(.L_x_6631) ;  /* 0x000002a000007945 */ /* 0x000fe60003800000 */
[----:B------:R-:W-:-:S13]  /*e0c0*/  ISETP.GE.AND P0, PT, R0, UR5, PT ;  /* 0x0000000500007c0c */ /* 0x000fda000bf06270 */
[----:B------:R-:W-:Y:S05]  /*e0d0*/  @P0 BRA `(.L_x_6632) ;  /* 0x00000000009c0947 */ /* 0x000fea0003800000 */
[----:B------:R-:W2:Y:S04]  /*e0e0*/  LDG.E.64 R4, desc[UR6][R42.64+0x40] ;  /* 0x000040062a047981 */ /* 0x000ea8000c1e1b00 */
[----:B------:R-:W3:Y:S01]  /*e0f0*/  LDG.E.64 R6, desc[UR6][R40.64+0x40] ;  /* 0x0000400628067981 */ /* 0x000ee2000c1e1b00 */
[----:B------:R-:W-:Y:S01]  /*e100*/  MOV R30, R33 ;  /* 0x00000021001e7202 */ /* 0x000fe20000000f00 */
        /* <DEDUP_REMOVED lines=36> */
.L_x_6632:
[----:B------:R-:W-:Y:S05]  /*e350*/  BSYNC B0 ;  /* 0x0000000000007941 */ /* 0x000fea0003800000 */
.L_x_6631:
[----:B------:R2:W-:Y:S01]  /*e360*/  STS.128 [R236+0x2800], R32 ;  /* 0x00280020ec007388 */ /* 0x0005e20000000c00 */
[----:B------:R-:W-:Y:S01]  /*e370*/  IADD3 R0, R24, 0x80, RZ ;  /* 0x0000008018007810 */ /* 0x000fe20007ffe0ff */
[----:B------:R-:W-:Y:S03]  /*e380*/  BSSY B0, `(.L_x_6633) ;  /* 0x000002a000007945 */ /* 0x000fe60003800000 */
[----:B------:R-:W-:-:S13]  /*e390*/  ISETP.GE.AND P0, PT, R0, UR5, PT ;  /* 0x0000000500007c0c */ /* 0x000fda000bf06270 */
[----:B------:R-:W-:Y:S05]  /*e3a0*/  @P0 BRA `(.L_x_6634) ;  /* 0x00000000009c0947 */ /* 0x000fea0003800000 */
[----:B------:R-:W4:Y:S04]  /*e3b0*/  LDG.E.64 R4, desc[UR6][R42.64+0x80] ;  /* 0x000080062a047981 */ /* 0x000f28000c1e1b00 */
[----:B------:R-:W5:Y:S01]  /*e3c0*/  LDG.E.64 R6, desc[UR6][R40.64+0x80] ;  /* 0x0000800628067981 */ /* 0x000f62000c1e1b00 */
[--C-:B---3--:R-:W-:Y:S01]  /*e3d0*/  HADD2.F32 R23, -RZ, R19.reuse.H1_H1 ;  /* 0x30000013ff177230 */ /* 0x108fe20000004100 */
[----:B------:R-:W-:Y:S01]  /*e3e0*/  MOV R22, R18 ;  /* 0x0000001200167202 */ /* 0x000fe20000000f00 */
[----:B------:R-:W-:Y:S02]  /*e3f0*/  HADD2.F32 R27, -RZ, R19.H0_H0 ;  /* 0x20000013ff1b7230 */ /* 0x000fe40000004100 */
[--C-:B------:R-:W-:Y:S02]  /*e400*/  HADD2.F32 R30, -RZ, R17.reuse.H1_H1 ;  /* 0x30000011ff1e7230 */ /* 0x100fe40000004100 */
[----:B--2---:R-:W-:-:S02]  /*e410*/  HADD2.F32 R32, -RZ, R17.H0_H0 ;  /* 0x20000011ff207230 */ /* 0x004fc40000004100 */
[----:B----4-:R-:W-:Y:S02]  /*e420*/  HADD2.F32 R0, -RZ, R5.H1_H1 ;  /* 0x30000005ff007230 */ /* 0x010fe40000004100 */
[----:B------:R-:W-:Y:S02]  /*e430*/  HADD2.F32 R15, -RZ, R4.H1_H1 ;  /* 0x30000004ff0f7230 */ /* 0x000fe40000004100 */
[----:B-----5:R-:W-:Y:S02]  /*e440*/  HADD2.F32 R19, -RZ, R7.H1_H1 ;  /* 0x30000007ff137230 */ /* 0x020fe40000004100 */
        /* <DEDUP_REMOVED lines=29> */
.L_x_6634:
[----:B------:R-:W-:Y:S05]  /*e620*/  BSYNC B0 ;  /* 0x0000000000007941 */ /* 0x000fea0003800000 */
.L_x_6633:
[----:B------:R4:W-:Y:S01]  /*e630*/  STS.128 [R236+0x4800], R16 ;  /* 0x00480010ec007388 */ /* 0x0009e20000000c00 */
[----:B------:R-:W-:Y:S01]  /*e640*/  IADD3 R0, R24, 0xc0, RZ ;  /* 0x000000c018007810 */ /* 0x000fe20007ffe0ff */
[----:B------:R-:W-:Y:S03]  /*e650*/  BSSY B0, `(.L_x_6635) ;  /* 0x000002a000007945 */ /* 0x000fe60003800000 */
[----:B------:R-:W-:-:S13]  /*e660*/  ISETP.GE.AND P0, PT, R0, UR5, PT ;  /* 0x0000000500007c0c */ /* 0x000fda000bf06270 */
[----:B------:R-:W-:Y:S05]  /*e670*/  @P0 BRA `(.L_x_6636) ;  /* 0x00000000009c0947 */ /* 0x000fea0003800000 */
[----:B------:R-:W5:Y:S04]  /*e680*/  LDG.E.64 R4, desc[UR6][R42.64+0xc0] ;  /* 0x0000c0062a047981 */ /* 0x000f68000c1e1b00 */
[----:B------:R-:W2:Y:S01]  /*e690*/  LDG.E.64 R6, desc[UR6][R40.64+0xc0] ;  /* 0x0000c00628067981 */ /* 0x000ea2000c1e1b00 */
[----:B----4-:R-:W-:Y:S01]  /*e6a0*/  HADD2.F32 R17, -RZ, R11.H1_H1 ;  /* 0x3000000bff117230 */ /* 0x010fe20000004100 */
[----:B------:R-:W-:Y:S01]  /*e6b0*/  MOV R16, R10 ;  /* 0x0000000a00107202 */ /* 0x000fe20000000f00 */
[--C-:B---3--:R-:W-:Y:S02]  /*e6c0*/  HADD2.F32 R23, -RZ, R9.reuse.H0_H0 ;  /* 0x20000009ff177230 */ /* 0x108fe40000004100 */
[----:B------:R-:W-:Y:S02]  /*e6d0*/  HADD2.F32 R18, -RZ, R9.H1_H1 ;  /* 0x30000009ff127230 */ /* 0x000fe40000004100 */
[----:B------:R-:W-:-:S02]  /*e6e0*/  HADD2.F32 R19, -RZ, R11.H0_H0 ;  /* 0x2000000bff137230 */ /* 0x000fc40000004100 */
[----:B-----5:R-:W-:Y:S02]  /*e6f0*/  HADD2.F32 R0, -RZ, R5.H1_H1 ;  /* 0x30000005ff007230 */ /* 0x020fe40000004100 */
[----:B------:R-:W-:Y:S02]  /*e700*/  HADD2.F32 R9, -RZ, R4.H1_H1 ;  /* 0x30000004ff097230 */ /* 0x000fe40000004100 */
[----:B--2---:R-:W-:Y:S02]  /*e710*/  HADD2.F32 R11, -RZ, R7.H1_H1 ;  /* 0x30000007ff0b7230 */ /* 0x004fe40000004100 */
[-C--:B------:R-:W-:Y:S01]  /*e720*/  FMUL.FTZ R2, R17, R0.reuse ;  /* 0x0000000011027220 */ /* 0x080fe20000410000 */
[----:B------:R-:W-:Y:S01]  /*e730*/  FMUL.FTZ R0, R19, R0 ;  /* 0x0000000013007220 */ /* 0x000fe20000410000 */
[----:B------:R-:W-:Y:S02]  /*e740*/  HADD2.F32 R15, -RZ, R6.H1_H1 ;  /* 0x30000006ff0f7230 */ /* 0x000fe40000004100 */
[-C--:B------:R-:W-:Y:S01]  /*e750*/  FMUL.FTZ R10, R18, R9.reuse ;  /* 0x00000009120a7220 */ /* 0x080fe20000410000 */
[----:B------:R-:W-:Y:S01]  /*e760*/  FMUL.FTZ R9, R23, R9 ;  /* 0x0000000917097220 */ /* 0x000fe20000410000 */
[-C--:B------:R-:W-:Y:S01]  /*e770*/  FFMA.FTZ R2, R19, R11.reuse, -R2 ;  /* 0x0000000b13027223 */ /* 0x080fe20000010802 */
[----:B------:R-:W-:Y:S01]  /*e780*/  FFMA.FTZ R11, R17, R11, R0 ;  /* 0x0000000b110b7223 */ /* 0x000fe20000010000 */
[----:B------:R-:W-:-:S02]  /*e790*/  HADD2.F32 R0, -RZ, R16.H0_H0 ;  /* 0x20000010ff007230 */ /* 0x000fc40000004100 */
[-C--:B------:R-:W-:Y:S01]  /*e7a0*/  FFMA.FTZ R10, R23, R15.reuse, -R10 ;  /* 0x0000000f170a7223 */ /* 0x080fe2000001080a */
[----:B------:R-:W-:Y:S01]  /*e7b0*/  FFMA.FTZ R9, R18, R15, R9 ;  /* 0x0000000f12097223 */ /* 0x000fe20000010009 */
[----:B------:R-:W-:Y:S01]  /*e7c0*/  HADD2.F32 R4, -RZ, R4.H0_H0 ;  /* 0x20000004ff047230 */ /* 0x000fe20000004100 */
[----:B------:R-:W-:Y:S01]  /*e7d0*/  F2FP.F16.F32.PACK_AB R11, R11, R2 ;  /* 0x000000020b0b723e */ /* 0x000fe200000000ff */
[----:B------:R-:W-:Y:S02]  /*e7e0*/  HADD2.F32 R5, -RZ, R5.H0_H0 ;  /* 0x20000005ff057230 */ /* 0x000fe40000004100 */
        /* <DEDUP_REMOVED lines=16> */
.L_x_6636:
[----:B------:R-:W-:Y:S05]  /*e8f0*/  BSYNC B0 ;  /* 0x0000000000007941 */ /* 0x000fea0003800000 */
.L_x_6635:
[----:B------:R1:W-:Y:S02]  /*e900*/  STS.128 [R236+0x6800], R8 ;  /* 0x00680008ec007388 */ /* 0x0003e40000000c00 */
.L_x_6628:
[----:B------:R-:W-:Y:S05]  /*e910*/  BSYNC B1 ;  /* 0x0000000000017941 */ /* 0x000fea0003800000 */
.L_x_6627:
[----:B------:R-:W-:Y:S01]  /*e920*/  VIADD R15, R140, 0x20 ;  /* 0x000000208c0f7836 */ /* 0x000fe20000000000 */
[----:B------:R-:W-:Y:S04]  /*e930*/  BSSY B1, `(.L_x_6637) ;  /* 0x00000c4000017945 */ /* 0x000fe80003800000 */
[----:B------:R-:W-:-:S04]  /*e940*/  ISETP.GE.AND P0, PT, R15, R14, PT ;  /* 0x0000000e0f00720c */ /* 0x000fc80003f06270 */
[----:B------:R-:W-:-:S13]  /*e950*/  ISETP.LT.OR P0, PT, R60, -0x107, P0 ;  /* 0xfffffef93c00780c */ /* 0x000fda0000701670 */
[----:B------:R-:W-:Y:S05]  /*e960*/  @P0 BRA `(.L_x_6638) ;  /* 0x0000000c00000947 */ /* 0x000fea0003800000 */
[----:B--23--:R2:W5:Y:S04]  /*e970*/  LDG.E.128 R32, desc[UR6][R20.64+0x80] ;  /* 0x0000800614207981 */ /* 0x00c568000c1e1d00 */
[----:B----4-:R2:W5:Y:S04]  /*e980*/  LDG.E.128 R16, desc[UR6][R20.64+0x100] ;  /* 0x0001000614107981 */ /* 0x010568000c1e1d00 */
[----:B-1----:R2:W5:Y:S04]  /*e990*/  LDG.E.128 R8, desc[UR6][R20.64+0x180] ;  /* 0x0001800614087981 */ /* 0x002568000c1e1d00 */
[----:B------:R2:W5:Y:S01]  /*e9a0*/  LDG.E.128 R36, desc[UR6][R20.64] ;  /* 0x0000000614247981 */ /* 0x000562000c1e1d00 */
[----:B------:R-:W-:Y:S01]  /*e9b0*/  IMAD.SHL.U32 R7, R133, 0x20, RZ ;  /* 0x0000002085077824 */ /* 0x000fe200078e00ff */
[----:B------:R-:W-:Y:S01]  /*e9c0*/  ULDC.64 UR10, c[0x0][0x358] ;  /* 0x0000d600000a7ab9 */ /* 0x000fe20000000a00 */
[----:B------:R-:W-:Y:S01]  /*e9d0*/  ULDC.64 UR8, c[0x0][0x360] ;  /* 0x0000d80000087ab9 */ /* 0x000fe20000000a00 */
[----:B------:R-:W-:Y:S02]  /*e9e0*/  BSSY B0, `(.L_x_6639) ;  /* 0x0000031000007945 */ /* 0x000fe40003800000 */
[----:B------:R-:W-:-:S04]  /*e9f0*/  IADD3 R5, P0, R7, R26, RZ ;  /* 0x0000001a07057210 */ /* 0x000fc80007f1e0ff */
[----:B------:R-:W-:Y:S01]  /*ea00*/  LEA.HI.X.SX32 R0, R7, R28, 0x1, P0 ;  /* 0x0000001c07007211 */ /* 0x000fe200000f0eff */
[C---:B------:R-:W-:Y:S01]  /*ea10*/  IMAD.SHL.U32 R42, R5.reuse, 0x2, RZ ;  /* 0x00000002052a7824 */ /* 0x040fe200078e00ff */
[----:B------:R-:W-:Y:S02]  /*ea20*/  ISETP.GE.AND P0, PT, R24, UR5, PT ;  /* 0x0000000518007c0c */ /* 0x000fe4000bf06270 */
[----:B------:R-:W-:Y:S02]  /*ea30*/  SHF.L.U64.HI R0, R5, 0x1, R0 ;  /* 0x0000000105007819 */ /* 0x000fe40000010200 */
[C---:B------:R-:W-:Y:S02]  /*ea40*/  IADD3 R40, P2, R42.reuse, UR10, RZ ;  /* 0x0000000a2a287c10 */ /* 0x040fe4000ff5e0ff */
[----:B------:R-:W-:Y:S02]  /*ea50*/  IADD3 R42, P1, R42, UR8, RZ ;  /* 0x000000082a2a7c10 */ /* 0x000fe4000ff3e0ff */
[----:B------:R-:W-:-:S02]  /*ea60*/  IADD3.X R41, R0, UR11, RZ, P2, !PT ;  /* 0x0000000b00297c10 */ /* 0x000fc400097fe4ff */
[----:B------:R-:W-:-:S03]  /*ea70*/  IADD3.X R43, R0, UR9, RZ, P1, !PT ;  /* 0x00000009002b7c10 */ /* 0x000fc60008ffe4ff */
[----:B--2---:R-:W-:Y:S06]  /*ea80*/  @P0 BRA `(.L_x_6640) ;  /* 0x0000000000980947 */ /* 0x004fec0003800000 */
        /* <DEDUP_REMOVED lines=35> */
[----:B------:R-:W-:-:S03]  /*ecc0*/  FFMA.FTZ R38, R38, R7, R5 ;  /* 0x0000000726267223 */ /* 0x000fc60000010005 */
[----:B------:R-:W-:Y:S02]  /*ecd0*/  F2FP.F16.F32.PACK_AB R36, R29, R22 ;  /* 0x000000161d24723e */ /* 0x000fe400000000ff */
[----:B------:R-:W-:Y:S02]  /*ece0*/  F2FP.F16.F32.PACK_AB R38, R38, R31 ;  /* 0x0000001f2626723e */ /* 0x000fe400000000ff */
.L_x_6640:
[----:B------:R-:W-:Y:S05]  /*ecf0*/  BSYNC B0 ;  /* 0x0000000000007941 */ /* 0x000fea0003800000 */
.L_x_6639:
[----:B-----5:R1:W-:Y:S01]  /*ed00*/  STS.128 [R236+0x1000], R36 ;  /* 0x00100024ec007388 */ /* 0x0203e20000000c00 */
[----:B------:R-:W-:Y:S01]  /*ed10*/  IADD3 R0, R24, 0x40, RZ ;  /* 0x0000004018007810 */ /* 0x000fe20007ffe0ff */
[----:B------:R-:W-:Y:S03]  /*ed20*/  BSSY B0, `(.L_x_6641) ;  /* 0x0000029000007945 */ /* 0x000fe60003800000 */
[----:B------:R-:W-:-:S13]  /*ed30*/  ISETP.GE.AND P0, PT, R0, UR5, PT ;  /* 0x0000000500007c0c */ /* 0x000fda000bf06270 */
[----:B------:R-:W-:Y:S05]  /*ed40*/  @P0 BRA `(.L_x_6642) ;  /* 0x0000000000980947 */ /* 0x000fea0003800000 */
[----:B------:R-:W2:Y:S04]  /*ed50*/  LDG.E.64 R4, desc[UR6][R42.64+0x40] ;  /* 0x000040062a047981 */ /* 0x000ea8000c1e1b00 */
[----:B------:R-:W3:Y:S01]  /*ed60*/  LDG.E.64 R6, desc[UR6][R40.64+0x40] ;  /* 0x0000400628067981 */ /* 0x000ee2000c1e1b00 */
[--C-:B------:R-:W-:Y:S02]  /*ed70*/  HADD2.F32 R27, -RZ, R35.reuse.H1_H1 ;  /* 0x30000023ff1b7230 */ /* 0x100fe40000004100 */
        /* <DEDUP_REMOVED lines=35> */
.L_x_6642:
[----:B------:R-:W-:Y:S05]  /*efb0*/  BSYNC B0 ;  /* 0x0000000000007941 */ /* 0x000fea0003800000 */
.L_x_6641:
[----:B------:R2:W-:Y:S01]  /*efc0*/  STS.128 [R236+0x3000], R32 ;  /* 0x00300020ec007388 */ /* 0x0005e20000000c00 */
[----:B------:R-:W-:Y:S01]  /*efd0*/  IADD3 R0, R24, 0x80, RZ ;  /* 0x0000008018007810 */ /* 0x000fe20007ffe0ff */
[----:B------:R-:W-:Y:S03]  /*efe0*/  BSSY B0, `(.L_x_6643) ;  /* 0x000002a000007945 */ /* 0x000fe60003800000 */
[----:B------:R-:W-:-:S13]  /*eff0*/  ISETP.GE.AND P0, PT, R0, UR5, PT ;  /* 0x0000000500007c0c */ /* 0x000fda000bf06270 */
[----:B------:R-:W-:Y:S05]  /*f000*/  @P0 BRA `(.L_x_6644) ;  /* 0x00000000009c0947 */ /* 0x000fea0003800000 */
[----:B------:R-:W3:Y:S04]  /*f010*/  LDG.E.64 R4, desc[UR6][R42.64+0x80] ;  /* 0x000080062a047981 */ /* 0x000ee8000c1e1b00 */
[----:B------:R-:W4:Y:S01]  /*f020*/  LDG.E.64 R6, desc[UR6][R40.64+0x80] ;  /* 0x0000800628067981 */ /* 0x000f22000c1e1b00 */
[--C-:B------:R-:W-:Y:S01]  /*f030*/  HADD2.F32 R21, -RZ, R19.reuse.H1_H1 ;  /* 0x30000013ff157230 */ /* 0x100fe20000004100 */
[----:B------:R-:W-:Y:S01]  /*f040*/  MOV R22, R18 ;  /* 0x0000001200167202 */ /* 0x000fe20000000f00 */
[----:B------:R-:W-:Y:S02]  /*f050*/  HADD2.F32 R23, -RZ, R19.H0_H0 ;  /* 0x20000013ff177230 */ /* 0x000fe40000004100 */
[--C-:B------:R-:W-:Y:S02]  /*f060*/  HADD2.F32 R27, -RZ, R17.reuse.H0_H0 ;  /* 0x20000011ff1b7230 */ /* 0x100fe40000004100 */
[----:B------:R-:W-:-:S02]  /*f070*/  HADD2.F32 R30, -RZ, R17.H1_H1 ;  /* 0x30000011ff1e7230 */ /* 0x000fc40000004100 */
[----:B---3--:R-:W-:Y:S02]  /*f080*/  HADD2.F32 R0, -RZ, R5.H1_H1 ;  /* 0x30000005ff007230 */ /* 0x008fe40000004100 */
[----:B------:R-:W-:Y:S02]  /*f090*/  HADD2.F32 R17, -RZ, R4.H1_H1 ;  /* 0x30000004ff117230 */ /* 0x000fe40000004100 */
[----:B----4-:R-:W-:Y:S02]  /*f0a0*/  HADD2.F32 R19, -RZ, R7.H1_H1 ;  /* 0x30000007ff137230 */ /* 0x010fe40000004100 */
        /* <DEDUP_REMOVED lines=29> */
.L_x_6644:
[----:B------:R-:W-:Y:S05]  /*f280*/  BSYNC B0 ;  /* 0x0000000000007941 */ /* 0x000fea0003800000 */
.L_x_6643:
        /* <DEDUP_REMOVED lines=10> */
[--C-:B------:R-:W-:Y:S02]  /*f330*/  HADD2.F32 R21, -RZ, R9.reuse.H0_H0 ;  /* 0x20000009ff157230 */ /* 0x100fe40000004100 */
[----:B------:R-:W-:-:S02]  /*f340*/  HADD2.F32 R20, -RZ, R9.H1_H1 ;  /* 0x30000009ff147230 */ /* 0x000fc40000004100 */
[----:B----4-:R-:W-:Y:S02]  /*f350*/  HADD2.F32 R0, -RZ, R5.H1_H1 ;  /* 0x30000005ff007230 */ /* 0x010fe40000004100 */
[----:B------:R-:W-:Y:S02]  /*f360*/  HADD2.F32 R9, -RZ, R4.H1_H1 ;  /* 0x30000004ff097230 */ /* 0x000fe40000004100 */
[----:B-----5:R-:W-:Y:S02]  /*f370*/  HADD2.F32 R11, -RZ, R7.H1_H1 ;  /* 0x30000007ff0b7230 */ /* 0x020fe40000004100 */
        /* <DEDUP_REMOVED lines=29> */
.L_x_6646:
[----:B------:R-:W-:Y:S05]  /*f550*/  BSYNC B0 ;  /* 0x0000000000007941 */ /* 0x000fea0003800000 */
.L_x_6645:
[----:B------:R4:W-:Y:S02]  /*f560*/  STS.128 [R236+0x7000], R8 ;  /* 0x00700008ec007388 */ /* 0x0009e40000000c00 */
.L_x_6638:
[----:B------:R-:W-:Y:S05]  /*f570*/  BSYNC B1 ;  /* 0x0000000000017941 */ /* 0x000fea0003800000 */
.L_x_6637:
[----:B------:R-:W-:-:S05]  /*f580*/  VIADD R27, R140, 0x30 ;  /* 0x000000308c1b7836 */ /* 0x000fca0000000000 */
[----:B------:R-:W-:-:S04]  /*f590*/  ISETP.GE.AND P0, PT, R27, R14, PT ;  /* 0x0000000e1b00720c */ /* 0x000fc80003f06270 */
[----:B------:R-:W-:-:S13]  /*f5a0*/  ISETP.LT.OR P0, PT, R60, -0x187, P0 ;  /* 0xfffffe793c00780c */ /* 0x000fda0000701670 */
[----:B------:R-:W-:Y:S05]  /*f5b0*/  @P0 BRA `(.L_x_6647) ;  /* 0x0000006800f40947 */ /* 0x000fea0003800000 */
[----:B---3--:R3:W5:Y:S04]  /*f5c0*/  LDG.E.128 R20, desc[UR6][R12.64+0x80] ;  /* 0x000080060c147981 */ /* 0x008768000c1e1d00 */
[----:B----4-:R3:W5:Y:S04]  /*f5d0*/  LDG.E.128 R16, desc[UR6][R12.64+0x100] ;  /* 0x000100060c107981 */ /* 0x010768000c1e1d00 */
[----:B-1----:R3:W5:Y:S04]  /*f5e0*/  LDG.E.128 R8, desc[UR6][R12.64+0x180] ;  /* 0x000180060c087981 */ /* 0x002768000c1e1d00 */
[----:B--2---:R3:W5:Y:S01]  /*f5f0*/  LDG.E.128 R32, desc[UR6][R12.64] ;  /* 0x000000060c207981 */ /* 0x004762000c1e1d00 */
[----:B------:R-:W-:Y:S01]  /*f600*/  IMAD R133, R133, 0x30, RZ ;  /* 0x0000003085857824 */ /* 0x000fe200078e02ff */
[----:B------:R-:W-:Y:S01]  /*f610*/  ULDC.64 UR10, c[0x0][0x358] ;  /* 0x0000d600000a7ab9 */ /* 0x000fe20000000a00 */
[----:B------:R-:W-:Y:S01]  /*f620*/  ULDC.64 UR8, c[0x0][0x360] ;  /* 0x0000d80000087ab9 */ /* 0x000fe20000000a00 */
[----:B------:R-:W-:Y:S02]  /*f630*/  BSSY B0, `(.L_x_6648) ;  /* 0x0000034000007945 */ /* 0x000fe40003800000 */
[----:B------:R-:W-:-:S04]  /*f640*/  IADD3 R0, P0, R133, R26, RZ ;  /* 0x0000001a85007210 */ /* 0x000fc80007f1e0ff */
[----:B------:R-:W-:Y:S01]  /*f650*/  LEA.HI.X.SX32 R133, R133, R28, 0x1, P0 ;  /* 0x0000001c85857211 */ /* 0x000fe200000f0eff */
[----:B------:R-:W-:Y:S01]  /*f660*/  IMAD.SHL.U32 R38, R0, 0x2, RZ ;  /* 0x0000000200267824 */ /* 0x000fe200078e00ff */
[----:B------:R-:W-:Y:S02]  /*f670*/  ISETP.GE.AND P0, PT, R24, UR5, PT ;  /* 0x0000000518007c0c */ /* 0x000fe4000bf06270 */
[----:B------:R-:W-:Y:S02]  /*f680*/  SHF.L.U64.HI R0, R0, 0x1, R133 ;  /* 0x0000000100007819 */ /* 0x000fe40000010285 */
[C---:B------:R-:W-:Y:S02]  /*f690*/  IADD3 R28, P2, R38.reuse, UR10, RZ ;  /* 0x0000000a261c7c10 */ /* 0x040fe4000ff5e0ff */
[----:B------:R-:W-:Y:S02]  /*f6a0*/  IADD3 R38, P1, R38, UR8, RZ ;  /* 0x0000000826267c10 */ /* 0x000fe4000ff3e0ff */
[----:B------:R-:W-:-:S02]  /*f6b0*/  IADD3.X R29, R0, UR11, RZ, P2, !PT ;  /* 0x0000000b001d7c10 */ /* 0x000fc400097fe4ff */
[----:B------:R-:W-:-:S03]  /*f6c0*/  IADD3.X R39, R0, UR9, RZ, P1, !PT ;  /* 0x0000000900277c10 */ /* 0x000fc60008ffe4ff */
[----:B---3--:R-:W-:Y:S06]  /*f6d0*/  @P0 BRA `(.L_x_6649) ;  /* 0x0000000000a40947 */ /* 0x008fec0003800000 */
        /* <DEDUP_REMOVED lines=9> */
[----:B------:R-:W-:-:S02]  /*f770*/  HADD2.F32 R12, -RZ, R4.H1_H1 ;  /* 0x30000004ff0c7230 */ /* 0x000fc40000004100 */
        /* <DEDUP_REMOVED lines=31> */
.L_x_6649:
[----:B------:R-:W-:Y:S05]  /*f970*/  BSYNC B0 ;  /* 0x0000000000007941 */ /* 0x000fea0003800000 */
.L_x_6648:
[----:B-----5:R1:W-:Y:S01]  /*f980*/  STS.128 [R236+0x1800], R32 ;  /* 0x00180020ec007388 */ /* 0x0203e20000000c00 */
[----:B------:R-:W-:Y:S01]  /*f990*/  IADD3 R0, R24, 0x40, RZ ;  /* 0x0000004018007810 */ /* 0x000fe20007ffe0ff */
[----:B------:R-:W-:Y:S03]  /*f9a0*/  BSSY B0, `(.L_x_6650) ;  /* 0x000002a000007945 */ /* 0x000fe60003800000 */
[----:B------:R-:W-:-:S13]  /*f9b0*/  ISETP.GE.AND P0, PT, R0, UR5, PT ;  /* 0x0000000500007c0c */ /* 0x000fda000bf06270 */
[----:B------:R-:W-:Y:S05]  /*f9c0*/  @P0 BRA `(.L_x_6651) ;  /* 0x00000000009c0947 */ /* 0x000fea0003800000 */
[----:B------:R-:W2:Y:S04]  /*f9d0*/  LDG.E.64 R4, desc[UR6][R38.64+0x40] ;  /* 0x0000400626047981 */ /* 0x000ea8000c1e1b00 */
[----:B------:R-:W3:Y:S01]  /*f9e0*/  LDG.E.64 R6, desc[UR6][R28.64+0x40] ;  /* 0x000040061c067981 */ /* 0x000ee2000c1e1b00 */
[--C-:B------:R-:W-:Y:S02]  /*f9f0*/  HADD2.F32 R31, -RZ, R23.reuse.H0_H0 ;  /* 0x20000017ff1f7230 */ /* 0x100fe40000004100 */
[----:B------:R-:W-:Y:S02]  /*fa00*/  HADD2.F32 R23, -RZ, R23.H1_H1 ;  /* 0x30000017ff177230 */ /* 0x000fe40000004100 */
[--C-:B------:R-:W-:Y:S02]  /*fa10*/  HADD2.F32 R26, -RZ, R21.reuse.H0_H0 ;  /* 0x20000015ff1a7230 */ /* 0x100fe40000004100 */
[----:B-1----:R-:W-:-:S02]  /*fa20*/  HADD2.F32 R33, -RZ, R21.H1_H1 ;  /* 0x30000015ff217230 */ /* 0x002fc40000004100 */
        /* <DEDUP_REMOVED lines=33> */
.L_x_6651:
[----:B------:R-:W-:Y:S05]  /*fc40*/  BSYNC B0 ;  /* 0x0000000000007941 */ /* 0x000fea0003800000 */
.L_x_6650:
[----:B------:R2:W-:Y:S01]  /*fc50*/  STS.128 [R236+0x3800], R20 ;  /* 0x00380014ec007388 */ /* 0x0005e20000000c00 */
[----:B------:R-:W-:Y:S01]  /*fc60*/  IADD3 R0, R24, 0x80, RZ ;  /* 0x0000008018007810 */ /* 0x000fe20007ffe0ff */
[----:B------:R-:W-:Y:S03]  /*fc70*/  BSSY B0, `(.L_x_6652) ;  /* 0x000002a000007945 */ /* 0x000fe60003800000 */
[----:B------:R-:W-:-:S13]  /*fc80*/  ISETP.GE.AND P0, PT, R0, UR5, PT ;  /* 0x0000000500007c0c */ /* 0x000fda000bf06270 */
[----:B------:R-:W-:Y:S05]  /*fc90*/  @P0 BRA `(.L_x_6653) ;  /* 0x00000000009c0947 */ /* 0x000fea0003800000 */
[----:B------:R-:W3:Y:S04]  /*fca0*/  LDG.E.64 R4, desc[UR6][R38.64+0x80] ;  /* 0x0000800626047981 */ /* 0x000ee8000c1e1b00 */
[----:B------:R-:W4:Y:S01]  /*fcb0*/  LDG.E.64 R6, desc[UR6][R28.64+0x80] ;  /* 0x000080061c067981 */ /* 0x000f22000c1e1b00 */
[--C-:B--2---:R-:W-:Y:S02]  /*fcc0*/  HADD2.F32 R21, -RZ, R19.reuse.H0_H0 ;  /* 0x20000013ff157230 */ /* 0x104fe40000004100 */
[----:B------:R-:W-:Y:S02]  /*fcd0*/  HADD2.F32 R19, -RZ, R19.H1_H1 ;  /* 0x30000013ff137230 */ /* 0x000fe40000004100 */
[--C-:B------:R-:W-:Y:S02]  /*fce0*/  HADD2.F32 R20, -RZ, R17.reuse.H0_H0 ;  /* 0x20000011ff147230 */ /* 0x100fe40000004100 */
[----:B------:R-:W-:-:S02]  /*fcf0*/  HADD2.F32 R23, -RZ, R17.H1_H1 ;  /* 0x30000011ff177230 */ /* 0x000fc40000004100 */
[----:B---3--:R-:W-:Y:S02]  /*fd00*/  HADD2.F32 R0, -RZ, R5.H1_H1 ;  /* 0x30000005ff007230 */ /* 0x008fe40000004100 */
[----:B------:R-:W-:Y:S02]  /*fd10*/  HADD2.F32 R12, -RZ, R4.H1_H1 ;  /* 0x30000004ff0c7230 */ /* 0x000fe40000004100 */
[----:B----4-:R-:W-:Y:S02]  /*fd20*/  HADD2.F32 R17, -RZ, R7.H1_H1 ;  /* 0x30000007ff117230 */ /* 0x010fe40000004100 */
        /* <DEDUP_REMOVED lines=30> */
.L_x_6653:
[----:B------:R-:W-:Y:S05]  /*ff10*/  BSYNC B0 ;  /* 0x0000000000007941 */ /* 0x000fea0003800000 */
.L_x_6652:
[----:B------:R3:W-:Y:S01]  /*ff20*/  STS.128 [R236+0x5800], R16 ;  /* 0x00580010ec007388 */ /* 0x0007e20000000c00 */
[----:B------:R-:W-:Y:S01]  /*ff30*/  IADD3 R24, R24, 0xc0, RZ ;  /* 0x000000c018187810 */ /* 0x000fe20007ffe0ff */
[----:B------:R-:W-:Y:S03]  /*ff40*/  BSSY B0, `(.L_x_6654) ;  /* 0x000002a000007945 */ /* 0x000fe60003800000 */
[----:B------:R-:W-:-:S13]  /*ff50*/  ISETP.GE.AND P0, PT, R24, UR5, PT ;  /* 0x0000000518007c0c */ /* 0x000fda000bf06270 */
[----:B------:R-:W-:Y:S05]  /*ff60*/  @P0 BRA `(.L_x_6655) ;  /* 0x00000000009c0947 */ /* 0x000fea0003800000 */
[----:B------:R-:W4:Y:S04]  /*ff70*/  LDG.E.64 R4, desc[UR6][R38.64+0xc0] ;  /* 0x0000c00626047981 */ /* 0x000f28000c1e1b00 */
[----:B------:R-:W5:Y:S01]  /*ff80*/  LDG.E.64 R6, desc[UR6][R28.64+0xc0] ;  /* 0x0000c0061c067981 */ /* 0x000f62000c1e1b00 */
[--C-:B------:R-:W-:Y:S01]  /*ff90*/  HADD2.F32 R13, -RZ, R11.reuse.H1_H1 ;  /* 0x3000000bff0d7230 */ /* 0x100fe20000004100 */
[----:B------:R-:W-:Y:S01]  /*ffa0*/  MOV R14, R10 ;  /* 0x0000000a000e7202 */ /* 0x000fe20000000f00 */
[----:B---3--:R-:W-:Y:S02]  /*ffb0*/  HADD2.F32 R17, -RZ, R11.H0_H0 ;  /* 0x2000000bff117230 */ /* 0x008fe40000004100 */
        /* <DEDUP_REMOVED lines=34> */
.L_x_6655:
[----:B------:R-:W-:Y:S05]  /*101e0*/  BSYNC B0 ;  /* 0x0000000000007941 */ /* 0x000fea0003800000 */
.L_x_6654:
[----:B------:R4:W-:Y:S01]  /*101f0*/  STS.128 [R236+0x7800], R8 ;  /* 0x00780008ec007388 */ /* 0x0009e20000000c00 */
[----:B------:R-:W-:Y:S05]  /*10200*/  BRA `(.L_x_6647) ;  /* 0x0000005c00e07947 */ /* 0x000fea0003800000 */
.L_x_6616:
        /* <DEDUP_REMOVED lines=11> */
[----:B------:R-:W-:Y:S02]  /*102c0*/  MOV R7, R133 ;  /* 0x0000008500077202 */ /* 0x000fe40000000f00 */
[----:B------:R-:W-:Y:S02]  /*102d0*/  MOV R9, RZ ;  /* 0x000000ff00097202 */ /* 0x000fe40000000f00 */
[----:B------:R-:W-:-:S07]  /*102e0*/  MOV R3, RZ ;  /* 0x000000ff00037202 */ /* 0x000fce0000000f00 */
[----:B------:R-:W-:-:S04]  /*102f0*/  @P1 SHF.R.S32.HI R133, RZ, 0x1, R132 ;  /* 0x00000001ff851819 */ /* 0x000fc80000011484 */
[C---:B------:R-:W-:Y:S02]  /*10300*/  @P1 IADD3 R9, -R133.reuse, RZ, RZ ;  /* 0x000000ff85091210 */ /* 0x040fe40007ffe1ff */
[----:B------:R-:W-:Y:S02]  /*10310*/  @P1 IADD3 R7, -R133, RZ, RZ ;  /* 0x000000ff85071210 */ /* 0x000fe40007ffe1ff */
[----:B------:R-:W-:Y:S02]  /*10320*/  IADD3 R5, P0, R9, R0, RZ ;  /* 0x0000000009057210 */ /* 0x000fe40007f1e0ff */
[----:B------:R-:W-:Y:S01]  /*10330*/  @P1 IADD3 R3, -R133, RZ, RZ ;  /* 0x000000ff85031210 */ /* 0x000fe20007ffe1ff */
[----:B------:R-:W-:Y:S01]  /*10340*/  IMAD.WIDE R36, R7, 0x2, R44 ;  /* 0x0000000207247825 */ /* 0x000fe200078e022c */
[----:B------:R-:W-:Y:S02]  /*10350*/  LEA.HI.X.SX32 R4, R9, R2, 0x1, P0 ;  /* 0x0000000209047211 */ /* 0x000fe400000f0eff */
[----:B------:R-:W-:-:S03]  /*10360*/  LEA R6, P0, R5, UR8, 0x1 ;  /* 0x0000000805067c11 */ /* 0x000fc6000f8008ff */
[----:B------:R-:W2:Y:S01]  /*10370*/  LDG.E.128 R36, desc[UR6][R36.64] ;  /* 0x0000000624247981 */ /* 0x000ea2000c1e1d00 */
[----:B------:R-:W-:Y:S01]  /*10380*/  LEA.HI.X R7, R5, UR9, R4, 0x1, P0 ;  /* 0x0000000905077c11 */ /* 0x000fe200080f0c04 */
[----:B------:R-:W-:Y:S01]  /*10390*/  ULDC.64 UR8, c[0x0][0x358] ;  /* 0x0000d60000087ab9 */ /* 0x000fe20000000a00 */
[----:B------:R-:W-:-:S04]  /*103a0*/  IADD3 R8, P0, R3, R0, RZ ;  /* 0x0000000003087210 */ /* 0x000fc80007f1e0ff */
[----:B------:R-:W3:Y:S01]  /*103b0*/  LDG.E.128 R4, desc[UR6][R6.64] ;  /* 0x0000000606047981 */ /* 0x000ee2000c1e1d00 */
        /* <DEDUP_REMOVED lines=8> */
[--C-:B------:R-:W-:Y:S02]  /*10440*/  HADD2.F32 R26, -RZ, R5.reuse.H1_H1 ;  /* 0x30000005ff1a7230 */ /* 0x100fe40000004100 */
[----:B------:R-:W-:-:S02]  /*10450*/  HADD2.F32 R4, -RZ, R5.H0_H0 ;  /* 0x20000005ff047230 */ /* 0x000fc40000004100 */
        /* <DEDUP_REMOVED lines=19> */
[----:B------:R-:W-:Y:S02]  /*10590*/  HADD2.F32 R36, -RZ, R36.H1_H1 ;  /* 0x30000024ff247230 */ /* 0x000fe40000004100 */
[----:B------:R-:W-:Y:S01]  /*105a0*/  @!P1 FADD.FTZ R5, -R5, -RZ ;  /* 0x800000ff05059221 */ /* 0x000fe20000010100 */
[----:B------:R-:W-:Y:S01]  /*105b0*/  FMUL.FTZ R27, R38, R27 ;  /* 0x0000001b261b7220 */ /* 0x000fe20000410000 */
[----:B------:R-:W-:Y:S01]  /*105c0*/  FMUL.FTZ R6, R3, R6 ;  /* 0x0000000603067220 */ /* 0x000fe20000410000 */
[----:B------:R-:W-:Y:S01]  /*105d0*/  FMUL.FTZ R7, R4, R7 ;  /* 0x0000000704077220 */ /* 0x000fe20000410000 */
[----:B------:R-:W-:Y:S01]  /*105e0*/  FMUL.FTZ R36, R36, R15 ;  /* 0x0000000f24247220 */ /* 0x000fe20000410000 */
[----:B------:R-:W-:Y:S01]  /*105f0*/  FMUL.FTZ R5, R26, R5 ;  /* 0x000000051a057220 */ /* 0x000fe20000410000 */
[----:B-----5:R-:W-:Y:S02]  /*10600*/  HADD2.F32 R3, -RZ, R40.H0_H0 ;  /* 0x20000028ff037230 */ /* 0x020fe40000004100 */
[----:B----4-:R-:W-:-:S02]  /*10610*/  HADD2.F32 R4, -RZ, R8.H0_H0 ;  /* 0x20000008ff047230 */ /* 0x010fc40000004100 */
[----:B------:R-:W-:Y:S02]  /*10620*/  HADD2.F32 R38, -RZ, R8.H1_H1 ;  /* 0x30000008ff267230 */ /* 0x000fe40000004100 */
[----:B------:R-:W-:Y:S02]  /*10630*/  HADD2.F32 R15, -RZ, R40.H1_H1 ;  /* 0x30000028ff0f7230 */ /* 0x000fe40000004100 */
[----:B------:R-:W-:Y:S02]  /*10640*/  HADD2.F32 R26, -RZ, R41.H0_H0 ;  /* 0x20000029ff1a7230 */ /* 0x000fe40000004100 */
[--C-:B------:R-:W-:Y:S02]  /*10650*/  HADD2.F32 R8, -RZ, R9.reuse.H0_H0 ;  /* 0x20000009ff087230 */ /* 0x100fe40000004100 */
[----:B------:R-:W-:Y:S01]  /*10660*/  FFMA.FTZ R3, R3, R4, R46 ;  /* 0x0000000403037223 */ /* 0x000fe2000001002e */
[----:B------:R-:W-:Y:S02]  /*10670*/  HADD2.F32 R48, -RZ, R9.H1_H1 ;  /* 0x30000009ff307230 */ /* 0x000fe40000004100 */
[----:B------:R-:W-:Y:S01]  /*10680*/  FFMA.FTZ R36, R15, R38, R36 ;  /* 0x000000260f247223 */ /* 0x000fe20000010024 */
[----:B------:R-:W-:-:S02]  /*10690*/  HADD2.F32 R40, -RZ, R10.H0_H0 ;  /* 0x2000000aff287230 */ /* 0x000fc40000004100 */
[----:B------:R-:W-:Y:S01]  /*106a0*/  FFMA.FTZ R8, R26, R8, R47 ;  /* 0x000000081a087223 */ /* 0x000fe2000001002f */
[--C-:B------:R-:W-:Y:S02]  /*106b0*/  HADD2.F32 R9, -RZ, R11.reuse.H0_H0 ;  /* 0x2000000bff097230 */ /* 0x100fe40000004100 */
[----:B------:R-:W-:Y:S02]  /*106c0*/  HADD2.F32 R50, -RZ, R11.H1_H1 ;  /* 0x3000000bff327230 */ /* 0x000fe40000004100 */
[----:B------:R-:W-:Y:S02]  /*106d0*/  HADD2.F32 R4, -RZ, R42.H0_H0 ;  /* 0x2000002aff047230 */ /* 0x000fe40000004100 */
        /* <DEDUP_REMOVED lines=14> */
.L_x_6659:
[----:B------:R-:W-:Y:S05]  /*107c0*/  BSYNC B0 ;  /* 0x0000000000007941 */ /* 0x000fea0003800000 */
.L_x_6658:
[----:B-----5:R2:W-:Y:S01]  /*107d0*/  STS.128 [R236], R40 ;  /* 0x00000028ec007388 */ /* 0x0205e20000000c00 */
[----:B------:R-:W-:Y:S01]  /*107e0*/  IADD3 R4, R24, 0x40, RZ ;  /* 0x0000004018047810 */ /* 0x000fe20007ffe0ff */
[----:B------:R-:W-:Y:S03]  /*107f0*/  BSSY B0, `(.L_x_6660) ;  /* 0x0000055000007945 */ /* 0x000fe60003800000 */
[----:B------:R-:W-:-:S13]  /*10800*/  ISETP.GE.AND P0, PT, R4, UR5, PT ;  /* 0x0000000504007c0c */ /* 0x000fda000bf06270 */
        /* <DEDUP_REMOVED lines=83> */
.L_x_6661:
[----:B------:R-:W-:Y:S05]  /*10d40*/  BSYNC B0 ;  /* 0x0000000000007941 */ /* 0x000fea0003800000 */
.L_x_6660:
[----:B------:R3:W-:Y:S01]  /*10d50*/  STS.128 [R236+0x2000], R32 ;  /* 0x00200020ec007388 */ /* 0x0007e20000000c00 */
        /* <DEDUP_REMOVED lines=14> */
[----:B---3--:R-:W-:Y:S01]  /*10e40*/  IMAD.WIDE R32, R7, 0x2, R44 ;  /* 0x0000000207207825 */ /* 0x008fe200078e022c */
[----:B------:R-:W-:Y:S02]  /*10e50*/  LEA.HI.X.SX32 R4, R9, R2, 0x1, P0 ;  /* 0x0000000209047211 */ /* 0x000fe400000f0eff */
[----:B------:R-:W-:-:S03]  /*10e60*/  LEA R6, P0, R5, UR8, 0x1 ;  /* 0x0000000805067c11 */ /* 0x000fc6000f8008ff */
[----:B------:R-:W3:Y:S01]  /*10e70*/  LDG.E.128 R32, desc[UR6][R32.64+0x100] ;  /* 0x0001000620207981 */ /* 0x000ee2000c1e1d00 */
[----:B------:R-:W-:Y:S01]  /*10e80*/  LEA.HI.X R7, R5, UR9, R4, 0x1, P0 ;  /* 0x0000000905077c11 */ /* 0x000fe200080f0c04 */
[----:B------:R-:W-:Y:S01]  /*10e90*/  ULDC.64 UR8, c[0x0][0x358] ;  /* 0x0000d60000087ab9 */ /* 0x000fe20000000a00 */
[----:B------:R-:W-:-:S04]  /*10ea0*/  IADD3 R8, P0, R3, R0, RZ ;  /* 0x0000000003087210 */ /* 0x000fc80007f1e0ff */
[----:B------:R-:W4:Y:S01]  /*10eb0*/  LDG.E.128 R4, desc[UR6][R6.64+0x100] ;  /* 0x0001000606047981 */ /* 0x000f22000c1e1d00 */
        /* <DEDUP_REMOVED lines=48> */
[----:B--2---:R-:W-:Y:S02]  /*111c0*/  HADD2.F32 R40, -RZ, R11.H1_H1 ;  /* 0x3000000bff287230 */ /* 0x004fe40000004100 */
        /* <DEDUP_REMOVED lines=15> */
.L_x_6663:
[----:B------:R-:W-:Y:S05]  /*112c0*/  BSYNC B0 ;  /* 0x0000000000007941 */ /* 0x000fea0003800000 */
.L_x_6662:
        /* <DEDUP_REMOVED lines=15> */
[----:B----4-:R-:W-:Y:S01]  /*113c0*/  IMAD.WIDE R28, R7, 0x2, R44 ;  /* 0x00000002071c7825 */ /* 0x010fe200078e022c */
        /* <DEDUP_REMOVED lines=22> */
[----:B------:R-:W-:Y:S02]  /*11530*/  HADD2.F32 R29, -RZ, R29.H1_H1 ;  /* 0x3000001dff1d7230 */ /* 0x000fe40000004100 */
        /* <DEDUP_REMOVED lines=48> */
.L_x_6665:
[----:B------:R-:W-:Y:S05]  /*11840*/  BSYNC B0 ;  /* 0x0000000000007941 */ /* 0x000fea0003800000 */
.L_x_6664:
[----:B------:R1:W-:Y:S02]  /*11850*/  STS.128 [R236+0x6000], R16 ;  /* 0x00600010ec007388 */ /* 0x0003e40000000c00 */
.L_x_6657:
[----:B------:R-:W-:Y:S05]  /*11860*/  BSYNC B1 ;  /* 0x0000000000017941 */ /* 0x000fea0003800000 */
.L_x_6656:
        /* <DEDUP_REMOVED lines=9> */
[----:B------:R-:W-:Y:S01]  /*11900*/  ISETP.GE.AND P0, PT, R24, UR5, PT ;  /* 0x0000000518007c0c */ /* 0x000fe2000bf06270 */
[----:B------:R-:W-:-:S12]  /*11910*/  BSSY B0, `(.L_x_6668) ;  /* 0x0000056000007945 */ /* 0x000fd80003800000 */
[----:B------:R-:W-:Y:S05]  /*11920*/  @P0 BRA `(.L_x_6669) ;  /* 0x0000000400500947 */ /* 0x000fea0003800000 */
[-C--:B------:R-:W-:Y:S01]  /*11930*/  ISETP.GE.AND P0, PT, R24, R133.reuse, PT ;  /* 0x000000851800720c */ /* 0x080fe20003f06270 */
[----:B------:R-:W-:Y:S01]  /*11940*/  ULDC.64 UR8, c[0x0][0x360] ;  /* 0x0000d80000087ab9 */ /* 0x000fe20000000a00 */
[----:B------:R-:W-:Y:S02]  /*11950*/  MOV R7, R133 ;  /* 0x0000008500077202 */ /* 0x000fe40000000f00 */
[----:B------:R-:W-:Y:S02]  /*11960*/  MOV R4, RZ ;  /* 0x000000ff00047202 */ /* 0x000fe40000000f00 */
[C---:B------:R-:W-:Y:S02]  /*11970*/  IADD3 R9, P1, R131.reuse, R0, RZ ;  /* 0x0000000083097210 */ /* 0x040fe40007f3e0ff */
[----:B------:R-:W-:Y:S02]  /*11980*/  MOV R10, RZ ;  /* 0x000000ff000a7202 */ /* 0x000fe40000000f00 */
[----:B------:R-:W-:-:S03]  /*11990*/  LEA.HI.X.SX32 R8, R131, R2, 0x1, P1 ;  /* 0x0000000283087211 */ /* 0x000fc600008f0eff */
[----:B------:R-:W-:-:S04]  /*119a0*/  @P0 SHF.R.S32.HI R133, RZ, 0x1, R132 ;  /* 0x00000001ff850819 */ /* 0x000fc80000011484 */
[C---:B------:R-:W-:Y:S02]  /*119b0*/  @P0 IADD3 R4, -R133.reuse, RZ, RZ ;  /* 0x000000ff85040210 */ /* 0x040fe40007ffe1ff */
[C---:B------:R-:W-:Y:S02]  /*119c0*/  @P0 IADD3 R7, -R133.reuse, RZ, RZ ;  /* 0x000000ff85070210 */ /* 0x040fe40007ffe1ff */
[C---:B------:R-:W-:Y:S02]  /*119d0*/  IADD3 R5, P1, R4.reuse, R9, RZ ;  /* 0x0000000904057210 */ /* 0x040fe40007f3e0ff */
        /* <DEDUP_REMOVED lines=8> */
[----:B------:R-:W4:Y:S01]  /*11a60*/  LDG.E.128 R4, desc[UR6][R6.64] ;  /* 0x0000000606047981 */ /* 0x000f22000c1e1d00 */
[----:B------:R-:W-:Y:S02]  /*11a70*/  LEA.HI.X.SX32 R8, R10, R8, 0x1, P1 ;  /* 0x000000080a087211 */ /* 0x000fe400008f0eff */
[----:B------:R-:W-:-:S04]  /*11a80*/  LEA R10, P1, R9, UR8, 0x1 ;  /* 0x00000008090a7c11 */ /* 0x000fc8000f8208ff */
[----:B------:R-:W-:-:S06]  /*11a90*/  LEA.HI.X R11, R9, UR9, R8, 0x1, P1 ;  /* 0x00000009090b7c11 */ /* 0x000fcc00088f0c08 */
[----:B------:R-:W3:Y:S01]  /*11aa0*/  LDG.E.128 R8, desc[UR6][R10.64] ;  /* 0x000000060a087981 */ /* 0x000ee2000c1e1d00 */
        /* <DEDUP_REMOVED lines=32> */
[----:B-----5:R-:W-:Y:S02]  /*11cb0*/  HADD2.F32 R15, -RZ, R40.H0_H0 ;  /* 0x20000028ff0f7230 */ /* 0x020fe40000004100 */
[----:B---3--:R-:W-:-:S02]  /*11cc0*/  HADD2.F32 R4, -RZ, R8.H0_H0 ;  /* 0x20000008ff047230 */ /* 0x008fc40000004100 */
        /* <DEDUP_REMOVED lines=26> */
.L_x_6669:
[----:B------:R-:W-:Y:S05]  /*11e70*/  BSYNC B0 ;  /* 0x0000000000007941 */ /* 0x000fea0003800000 */
.L_x_6668:
[----:B-----5:R1:W-:Y:S01]  /*11e80*/  STS.128 [R236+0x800], R40 ;  /* 0x00080028ec007388 */ /* 0x0203e20000000c00 */
[----:B------:R-:W-:Y:S01]  /*11e90*/  IADD3 R4, R24, 0x40, RZ ;  /* 0x0000004018047810 */ /* 0x000fe20007ffe0ff */
[----:B------:R-:W-:Y:S03]  /*11ea0*/  BSSY B0, `(.L_x_6670) ;  /* 0x0000058000007945 */ /* 0x000fe60003800000 */
[----:B------:R-:W-:-:S13]  /*11eb0*/  ISETP.GE.AND P0, PT, R4, UR5, PT ;  /* 0x0000000504007c0c */ /* 0x000fda000bf06270 */
[----:B------:R-:W-:Y:S05]  /*11ec0*/  @P0 BRA `(.L_x_6671) ;  /* 0x0000000400540947 */ /* 0x000fea0003800000 */
[-C--:B------:R-:W-:Y:S01]  /*11ed0*/  ISETP.GE.AND P0, PT, R4, R133.reuse, PT ;  /* 0x000000850400720c */ /* 0x080fe20003f06270 */
[----:B------:R-:W-:Y:S01]  /*11ee0*/  ULDC.64 UR8, c[0x0][0x360] ;  /* 0x0000d80000087ab9 */ /* 0x000fe20000000a00 */
[----:B------:R-:W-:Y:S02]  /*11ef0*/  MOV R7, R133 ;  /* 0x0000008500077202 */ /* 0x000fe40000000f00 */
[----:B------:R-:W-:Y:S02]  /*11f00*/  IADD3 R5, R131, 0x40, RZ ;  /* 0x0000004083057810 */ /* 0x000fe40007ffe0ff */
[----:B------:R-:W-:Y:S02]  /*11f10*/  MOV R4, RZ ;  /* 0x000000ff00047202 */ /* 0x000fe40000000f00 */
[----:B------:R-:W-:Y:S02]  /*11f20*/  IADD3 R9, P1, R5, R0, RZ ;  /* 0x0000000005097210 */ /* 0x000fe40007f3e0ff */
[----:B------:R-:W-:-:S02]  /*11f30*/  MOV R10, RZ ;  /* 0x000000ff000a7202 */ /* 0x000fc40000000f00 */
[----:B------:R-:W-:Y:S02]  /*11f40*/  LEA.HI.X.SX32 R8, R5, R2, 0x1, P1 ;  /* 0x0000000205087211 */ /* 0x000fe400008f0eff */
        /* <DEDUP_REMOVED lines=8> */
[----:B------:R-:W1:Y:S01]  /*11fd0*/  LDG.E.128 R36, desc[UR6][R36.64+0x80] ;  /* 0x0000800624247981 */ /* 0x000e62000c1e1d00 */
[----:B------:R-:W-:Y:S01]  /*11fe0*/  LEA.HI.X R7, R5, UR9, R4, 0x1, P1 ;  /* 0x0000000905077c11 */ /* 0x000fe200088f0c04 */
[----:B------:R-:W-:Y:S01]  /*11ff0*/  ULDC.64 UR8, c[0x0][0x358] ;  /* 0x0000d60000087ab9 */ /* 0x000fe20000000a00 */
[----:B------:R-:W-:-:S04]  /*12000*/  IADD3 R9, P1, R10, R9, RZ ;  /* 0x000000090a097210 */ /* 0x000fc80007f3e0ff */
[----:B------:R-:W2:Y:S01]  /*12010*/  LDG.E.128 R4, desc[UR6][R6.64] ;  /* 0x0000000606047981 */ /* 0x000ea2000c1e1d00 */
[----:B------:R-:W-:Y:S02]  /*12020*/  LEA.HI.X.SX32 R8, R10, R8, 0x1, P1 ;  /* 0x000000080a087211 */ /* 0x000fe400008f0eff */
[----:B------:R-:W-:-:S04]  /*12030*/  LEA R10, P1, R9, UR8, 0x1 ;  /* 0x00000008090a7c11 */ /* 0x000fc8000f8208ff */
[----:B------:R-:W-:-:S06]  /*12040*/  LEA.HI.X R11, R9, UR9, R8, 0x1, P1 ;  /* 0x00000009090b7c11 */ /* 0x000fcc00088f0c08 */
[----:B------:R-:W4:Y:S01]  /*12050*/  LDG.E.128 R8, desc[UR6][R10.64] ;  /* 0x000000060a087981 */ /* 0x000f22000c1e1d00 */
[--C-:B-1----:R-:W-:Y:S02]  /*12060*/  HADD2.F32 R42, -RZ, R36.reuse.H0_H0 ;  /* 0x20000024ff2a7230 */ /* 0x102fe40000004100 */
        /* <DEDUP_REMOVED lines=59> */
.L_x_6671:
[----:B------:R-:W-:Y:S05]  /*12420*/  BSYNC B0 ;  /* 0x0000000000007941 */ /* 0x000fea0003800000 */
.L_x_6670:
        /* <DEDUP_REMOVED lines=18> */
[----:B--2---:R-:W-:Y:S01]  /*12550*/  IMAD.WIDE R32, R7, 0x2, R22 ;  /* 0x0000000207207825 */ /* 0x004fe200078e0216 */
        /* <DEDUP_REMOVED lines=71> */
.L_x_6673:
[----:B------:R-:W-:Y:S05]  /*129d0*/  BSYNC B0 ;  /* 0x0000000000007941 */ /* 0x000fea0003800000 */
.L_x_6672:
        /* <DEDUP_REMOVED lines=18> */
[----:B----4-:R-:W-:Y:S01]  /*12b00*/  IMAD.WIDE R28, R5, 0x2, R22 ;  /* 0x00000002051c7825 */ /* 0x010fe200078e0216 */
        /* <DEDUP_REMOVED lines=14> */
[----:B---3--:R-:W-:Y:S02]  /*12bf0*/  HADD2.F32 R22, -RZ, R4.H1_H1 ;  /* 0x30000004ff167230 */ /* 0x008fe40000004100 */
        /* <DEDUP_REMOVED lines=29> */
[----:B------:R-:W-:Y:S02]  /*12dd0*/  HADD2.F32 R22, -RZ, R16.H1_H1 ;  /* 0x30000010ff167230 */ /* 0x000fe40000004100 */
[--C-:B-----5:R-:W-:Y:S02]  /*12de0*/  HADD2.F32 R4, -RZ, R8.reuse.H0_H0 ;  /* 0x20000008ff047230 */ /* 0x120fe40000004100 */
[----:B------:R-:W-:Y:S02]  /*12df0*/  HADD2.F32 R23, -RZ, R8.H1_H1 ;  /* 0x30000008ff177230 */ /* 0x000fe40000004100 */
[----:B------:R-:W-:Y:S02]  /*12e00*/  HADD2.F32 R16, -RZ, R17.H0_H0 ;  /* 0x20000011ff107230 */ /* 0x000fe40000004100 */
[----:B------:R-:W-:Y:S02]  /*12e10*/  HADD2.F32 R8, -RZ, R9.H0_H0 ;  /* 0x20000009ff087230 */ /* 0x000fe40000004100 */
[----:B------:R-:W-:Y:S01]  /*12e20*/  FFMA.FTZ R4, R15, R4, R32 ;  /* 0x000000040f047223 */ /* 0x000fe20000010020 */
[----:B------:R-:W-:-:S02]  /*12e30*/  HADD2.F32 R30, -RZ, R10.H0_H0 ;  /* 0x2000000aff1e7230 */ /* 0x000fc40000004100 */
[----:B------:R-:W-:Y:S02]  /*12e40*/  HADD2.F32 R31, -RZ, R10.H1_H1 ;  /* 0x3000000aff1f7230 */ /* 0x000fe40000004100 */
[----:B------:R-:W-:Y:S01]  /*12e50*/  FFMA.FTZ R8, R16, R8, R27 ;  /* 0x0000000810087223 */ /* 0x000fe2000001001b */
[--C-:B------:R-:W-:Y:S02]  /*12e60*/  HADD2.F32 R29, -RZ, R11.reuse.H0_H0 ;  /* 0x2000000bff1d7230 */ /* 0x100fe40000004100 */
[----:B------:R-:W-:Y:S02]  /*12e70*/  HADD2.F32 R10, -RZ, R11.H1_H1 ;  /* 0x3000000bff0a7230 */ /* 0x000fe40000004100 */
[--C-:B------:R-:W-:Y:S02]  /*12e80*/  HADD2.F32 R16, -RZ, R18.reuse.H0_H0 ;  /* 0x20000012ff107230 */ /* 0x100fe40000004100 */
        /* <DEDUP_REMOVED lines=15> */
.L_x_6675:
[----:B------:R-:W-:Y:S05]  /*12f80*/  BSYNC B0 ;  /* 0x0000000000007941 */ /* 0x000fea0003800000 */
.L_x_6674:
[----:B------:R1:W-:Y:S02]  /*12f90*/  STS.128 [R236+0x6800], R16 ;  /* 0x00680010ec007388 */ /* 0x0003e40000000c00 */
.L_x_6667:
[----:B------:R-:W-:Y:S05]  /*12fa0*/  BSYNC B1 ;  /* 0x0000000000017941 */ /* 0x000fea0003800000 */
.L_x_6666:
        /* <DEDUP_REMOVED lines=18> */
[C---:B------:R-:W-:Y:S02]  /*130d0*/  SHF.L.U32 R5, R133.reuse, 0x5, RZ ;  /* 0x0000000585057819 */ /* 0x040fe400000006ff */
[----:B------:R-:W-:Y:S02]  /*130e0*/  @P0 IADD3 R4, -R133, RZ, RZ ;  /* 0x000000ff85040210 */ /* 0x000fe40007ffe1ff */
[----:B------:R-:W-:Y:S02]  /*130f0*/  IADD3 R9, P1, R5, R0, RZ ;  /* 0x0000000005097210 */ /* 0x000fe40007f3e0ff */
[----:B------:R-:W-:Y:S02]  /*13100*/  @P0 IADD3 R7, -R133, RZ, RZ ;  /* 0x000000ff85070210 */ /* 0x000fe40007ffe1ff */
[----:B------:R-:W-:Y:S02]  /*13110*/  LEA.HI.X.SX32 R8, R5, R2, 0x1, P1 ;  /* 0x0000000205087211 */ /* 0x000fe400008f0eff */
[----:B------:R-:W-:Y:S01]  /*13120*/  IADD3 R5, P1, R4, R9, RZ ;  /* 0x0000000904057210 */ /* 0x000fe20007f3e0ff */
[----:B------:R-:W-:Y:S01]  /*13130*/  IMAD.WIDE R36, R7, 0x2, R20 ;  /* 0x0000000207247825 */ /* 0x000fe200078e0214 */
[----:B------:R-:W-:-:S02]  /*13140*/  @P0 IADD3 R10, -R133, RZ, RZ ;  /* 0x000000ff850a0210 */ /* 0x000fc40007ffe1ff */
[----:B------:R-:W-:Y:S02]  /*13150*/  LEA.HI.X.SX32 R4, R4, R8, 0x1, P1 ;  /* 0x0000000804047211 */ /* 0x000fe400008f0eff */
[C---:B------:R-:W-:Y:S01]  /*13160*/  LEA R6, P1, R5.reuse, UR8, 0x1 ;  /* 0x0000000805067c11 */ /* 0x040fe2000f8208ff */
[----:B------:R-:W3:Y:S03]  /*13170*/  LDG.E.128 R36, desc[UR6][R36.64] ;  /* 0x0000000624247981 */ /* 0x000ee6000c1e1d00 */
[----:B------:R-:W-:Y:S01]  /*13180*/  LEA.HI.X R7, R5, UR9, R4, 0x1, P1 ;  /* 0x0000000905077c11 */ /* 0x000fe200088f0c04 */
[----:B------:R-:W-:Y:S01]  /*13190*/  ULDC.64 UR8, c[0x0][0x358] ;  /* 0x0000d60000087ab9 */ /* 0x000fe20000000a00 */
[----:B------:R-:W-:-:S04]  /*131a0*/  IADD3 R9, P1, R10, R9, RZ ;  /* 0x000000090a097210 */ /* 0x000fc80007f3e0ff */
[----:B------:R-:W4:Y:S01]  /*131b0*/  LDG.E.128 R4, desc[UR6][R6.64] ;  /* 0x0000000606047981 */ /* 0x000f22000c1e1d00 */
[----:B------:R-:W-:Y:S02]  /*131c0*/  LEA.HI.X.SX32 R8, R10, R8, 0x1, P1 ;  /* 0x000000080a087211 */ /* 0x000fe400008f0eff */
[----:B------:R-:W-:-:S04]  /*131d0*/  LEA R10, P1, R9, UR8, 0x1 ;  /* 0x00000008090a7c11 */ /* 0x000fc8000f8208ff */
[----:B------:R-:W-:-:S06]  /*131e0*/  LEA.HI.X R11, R9, UR9, R8, 0x1, P1 ;  /* 0x00000009090b7c11 */ /* 0x000fcc00088f0c08 */
[----:B------:R-:W2:Y:S01]  /*131f0*/  LDG.E.128 R8, desc[UR6][R10.64] ;  /* 0x000000060a087981 */ /* 0x000ea2000c1e1d00 */
[----:B---3--:R-:W-:Y:S02]  /*13200*/  HADD2.F32 R45, -RZ, R36.H0_H0 ;  /* 0x20000024ff2d7230 */ /* 0x008fe40000004100 */
[----:B------:R-:W-:Y:S02]  /*13210*/  HADD2.F32 R47, -RZ, R37.H0_H0 ;  /* 0x20000025ff2f7230 */ /* 0x000fe40000004100 */
[--C-:B----4-:R-:W-:Y:S02]  /*13220*/  HADD2.F32 R22, -RZ, R4.reuse.H0_H0 ;  /* 0x20000004ff167230 */ /* 0x110fe40000004100 */
[----:B------:R-:W-:Y:S02]  /*13230*/  HADD2.F32 R23, -RZ, R4.H1_H1 ;  /* 0x30000004ff177230 */ /* 0x000fe40000004100 */
[--C-:B------:R-:W-:Y:S02]  /*13240*/  HADD2.F32 R4, -RZ, R5.reuse.H0_H0 ;  /* 0x20000005ff047230 */ /* 0x100fe40000004100 */
[----:B------:R-:W-:Y:S01]  /*13250*/  @!P0 FADD.FTZ R22, -R22, -RZ ;  /* 0x800000ff16168221 */ /* 0x000fe20000010100 */
[----:B------:R-:W-:-:S02]  /*13260*/  HADD2.F32 R26, -RZ, R5.H1_H1 ;  /* 0x30000005ff1a7230 */ /* 0x000fc40000004100 */
        /* <DEDUP_REMOVED lines=53> */
.L_x_6679:
[----:B------:R-:W-:Y:S05]  /*135c0*/  BSYNC B0 ;  /* 0x0000000000007941 */ /* 0x000fea0003800000 */
.L_x_6678:
        /* <DEDUP_REMOVED lines=11> */
[C---:B------:R-:W-:Y:S02]  /*13680*/  LEA R5, R133.reuse, 0x40, 0x5 ;  /* 0x0000004085057811 */ /* 0x040fe400078e28ff */
        /* <DEDUP_REMOVED lines=9> */
[----:B------:R-:W1:Y:S03]  /*13720*/  LDG.E.128 R36, desc[UR6][R36.64+0x80] ;  /* 0x0000800624247981 */ /* 0x000e66000c1e1d00 */
        /* <DEDUP_REMOVED lines=8> */
[--C-:B-1----:R-:W-:Y:S02]  /*137b0*/  HADD2.F32 R41, -RZ, R36.reuse.H0_H0 ;  /* 0x20000024ff297230 */ /* 0x102fe40000004100 */
[----:B------:R-:W-:Y:S02]  /*137c0*/  HADD2.F32 R36, -RZ, R36.H1_H1 ;  /* 0x30000024ff247230 */ /* 0x000fe40000004100 */
[----:B------:R-:W-:Y:S02]  /*137d0*/  HADD2.F32 R43, -RZ, R37.H0_H0 ;  /* 0x20000025ff2b7230 */ /* 0x000fe40000004100 */
[--C-:B---3--:R-:W-:Y:S02]  /*137e0*/  HADD2.F32 R22, -RZ, R4.reuse.H0_H0 ;  /* 0x20000004ff167230 */ /* 0x108fe40000004100 */
[----:B------:R-:W-:Y:S02]  /*137f0*/  HADD2.F32 R23, -RZ, R4.H1_H1 ;  /* 0x30000004ff177230 */ /* 0x000fe40000004100 */
[----:B------:R-:W-:-:S02]  /*13800*/  HADD2.F32 R4, -RZ, R5.H0_H0 ;  /* 0x20000005ff047230 */ /* 0x000fc40000004100 */
[----:B------:R-:W-:Y:S02]  /*13810*/  HADD2.F32 R26, -RZ, R5.H1_H1 ;  /* 0x30000005ff1a7230 */ /* 0x000fe40000004100 */
[----:B------:R-:W-:Y:S01]  /*13820*/  @!P0 FADD.FTZ R23, -R23, -RZ ;  /* 0x800000ff17178221 */ /* 0x000fe20000010100 */
[--C-:B------:R-:W-:Y:S02]  /*13830*/  HADD2.F32 R5, -RZ, R6.reuse.H0_H0 ;  /* 0x20000006ff057230 */ /* 0x100fe40000004100 */
[----:B------:R-:W-:Y:S01]  /*13840*/  @!P0 FADD.FTZ R4, -R4, -RZ ;  /* 0x800000ff04048221 */ /* 0x000fe20000010100 */
[----:B------:R-:W-:Y:S02]  /*13850*/  HADD2.F32 R27, -RZ, R6.H1_H1 ;  /* 0x30000006ff1b7230 */ /* 0x000fe40000004100 */
        /* <DEDUP_REMOVED lines=49> */
.L_x_6681:
[----:B------:R-:W-:Y:S05]  /*13b70*/  BSYNC B0 ;  /* 0x0000000000007941 */ /* 0x000fea0003800000 */
.L_x_6680:
        /* <DEDUP_REMOVED lines=17> */
[----:B---3--:R-:W-:Y:S01]  /*13c90*/  IMAD.WIDE R32, R7, 0x2, R20 ;  /* 0x0000000207207825 */ /* 0x008fe200078e0214 */
        /* <DEDUP_REMOVED lines=12> */
[--C-:B---3--:R-:W-:Y:S02]  /*13d60*/  HADD2.F32 R37, -RZ, R32.reuse.H0_H0 ;  /* 0x20000020ff257230 */ /* 0x108fe40000004100 */
[----:B------:R-:W-:Y:S02]  /*13d70*/  HADD2.F32 R32, -RZ, R32.H1_H1 ;  /* 0x30000020ff207230 */ /* 0x000fe40000004100 */
[----:B------:R-:W-:Y:S02]  /*13d80*/  HADD2.F32 R39, -RZ, R33.H0_H0 ;  /* 0x20000021ff277230 */ /* 0x000fe40000004100 */
[--C-:B----4-:R-:W-:Y:S02]  /*13d90*/  HADD2.F32 R22, -RZ, R4.reuse.H0_H0 ;  /* 0x20000004ff167230 */ /* 0x110fe40000004100 */
        /* <DEDUP_REMOVED lines=56> */
.L_x_6683:
[----:B------:R-:W-:Y:S05]  /*14120*/  BSYNC B0 ;  /* 0x0000000000007941 */ /* 0x000fea0003800000 */
.L_x_6682:
        /* <DEDUP_REMOVED lines=17> */
[----:B--2---:R-:W-:Y:S01]  /*14240*/  IMAD.WIDE R20, R7, 0x2, R20 ;  /* 0x0000000207147825 */ /* 0x004fe200078e0214 */
[----:B------:R-:W-:-:S02]  /*14250*/  @P0 IADD3 R10, -R133, RZ, RZ ;  /* 0x000000ff850a0210 */ /* 0x000fc40007ffe1ff */
[----:B------:R-:W-:Y:S02]  /*14260*/  LEA.HI.X.SX32 R4, R4, R8, 0x1, P1 ;  /* 0x0000000804047211 */ /* 0x000fe400008f0eff */
[C---:B------:R-:W-:Y:S01]  /*14270*/  LEA R6, P1, R5.reuse, UR8, 0x1 ;  /* 0x0000000805067c11 */ /* 0x040fe2000f8208ff */
[----:B------:R-:W2:Y:S03]  /*14280*/  LDG.E.128 R20, desc[UR6][R20.64+0x180] ;  /* 0x0001800614147981 */ /* 0x000ea6000c1e1d00 */
[----:B------:R-:W-:Y:S01]  /*14290*/  LEA.HI.X R7, R5, UR9, R4, 0x1, P1 ;  /* 0x0000000905077c11 */ /* 0x000fe200088f0c04 */
[----:B------:R-:W-:Y:S01]  /*142a0*/  ULDC.64 UR8, c[0x0][0x358] ;  /* 0x0000d60000087ab9 */ /* 0x000fe20000000a00 */
[----:B------:R-:W-:-:S04]  /*142b0*/  IADD3 R9, P1, R10, R9, RZ ;  /* 0x000000090a097210 */ /* 0x000fc80007f3e0ff */
[----:B------:R-:W5:Y:S01]  /*142c0*/  LDG.E.128 R4, desc[UR6][R6.64] ;  /* 0x0000000606047981 */ /* 0x000f62000c1e1d00 */
[----:B------:R-:W-:Y:S02]  /*142d0*/  LEA.HI.X.SX32 R8, R10, R8, 0x1, P1 ;  /* 0x000000080a087211 */ /* 0x000fe400008f0eff */
[----:B------:R-:W-:-:S04]  /*142e0*/  LEA R10, P1, R9, UR8, 0x1 ;  /* 0x00000008090a7c11 */ /* 0x000fc8000f8208ff */
[----:B------:R-:W-:-:S06]  /*142f0*/  LEA.HI.X R11, R9, UR9, R8, 0x1, P1 ;  /* 0x00000009090b7c11 */ /* 0x000fcc00088f0c08 */
[----:B------:R-:W3:Y:S01]  /*14300*/  LDG.E.128 R8, desc[UR6][R10.64] ;  /* 0x000000060a087981 */ /* 0x000ee2000c1e1d00 */
[----:B--2---:R-:W-:Y:S01]  /*14310*/  MOV R26, R23 ;  /* 0x00000017001a7202 */ /* 0x004fe20000000f00 */
[----:B----4-:R-:W-:Y:S02]  /*14320*/  HADD2.F32 R31, -RZ, R21.H0_H0 ;  /* 0x20000015ff1f7230 */ /* 0x010fe40000004100 */
[----:B------:R-:W-:Y:S02]  /*14330*/  HADD2.F32 R30, -RZ, R20.H0_H0 ;  /* 0x20000014ff1e7230 */ /* 0x000fe40000004100 */
[--C-:B-----5:R-:W-:Y:S02]  /*14340*/  HADD2.F32 R23, -RZ, R4.reuse.H0_H0 ;  /* 0x20000004ff177230 */ /* 0x120fe40000004100 */
[----:B------:R-:W-:Y:S02]  /*14350*/  HADD2.F32 R27, -RZ, R4.H1_H1 ;  /* 0x30000004ff1b7230 */ /* 0x000fe40000004100 */
[----:B------:R-:W-:-:S02]  /*14360*/  HADD2.F32 R4, -RZ, R5.H0_H0 ;  /* 0x20000005ff047230 */ /* 0x000fc40000004100 */
[----:B------:R-:W-:Y:S01]  /*14370*/  @!P0 FADD.FTZ R23, -R23, -RZ ;  /* 0x800000ff17178221 */ /* 0x000fe20000010100 */
[----:B------:R-:W-:Y:S02]  /*14380*/  HADD2.F32 R28, -RZ, R5.H1_H1 ;  /* 0x30000005ff1c7230 */ /* 0x000fe40000004100 */
[--C-:B------:R-:W-:Y:S02]  /*14390*/  HADD2.F32 R5, -RZ, R6.reuse.H0_H0 ;  /* 0x20000006ff057230 */ /* 0x100fe40000004100 */
[----:B------:R-:W-:Y:S01]  /*143a0*/  @!P0 FADD.FTZ R4, -R4, -RZ ;  /* 0x800000ff04048221 */ /* 0x000fe20000010100 */
        /* <DEDUP_REMOVED lines=12> */
[----:B------:R-:W-:-:S02]  /*14470*/  HADD2.F32 R7, -RZ, R7.H1_H1 ;  /* 0x30000007ff077230 */ /* 0x000fc40000004100 */
[----:B------:R-:W-:Y:S01]  /*14480*/  FMUL.FTZ R20, R20, R27 ;  /* 0x0000001b14147220 */ /* 0x000fe20000410000 */
[----:B------:R-:W-:Y:S01]  /*14490*/  FMUL.FTZ R5, R4, R5 ;  /* 0x0000000504057220 */ /* 0x000fe20000410000 */
[----:B------:R-:W-:Y:S01]  /*144a0*/  FMUL.FTZ R29, R22, R29 ;  /* 0x0000001d161d7220 */ /* 0x000fe20000410000 */
[----:B------:R-:W-:Y:S01]  /*144b0*/  FMUL.FTZ R6, R23, R6 ;  /* 0x0000000617067220 */ /* 0x000fe20000410000 */
[----:B------:R-:W-:Y:S02]  /*144c0*/  HADD2.F32 R21, -RZ, R21.H1_H1 ;  /* 0x30000015ff157230 */ /* 0x000fe40000004100 */
[----:B------:R-:W-:Y:S01]  /*144d0*/  @!P0 FADD.FTZ R28, -R28, -RZ ;  /* 0x800000ff1c1c8221 */ /* 0x000fe20000010100 */
[--C-:B------:R-:W-:Y:S02]  /*144e0*/  HADD2.F32 R23, -RZ, R16.reuse.H0_H0 ;  /* 0x20000010ff177230 */ /* 0x100fe40000004100 */
[----:B------:R-:W-:Y:S02]  /*144f0*/  HADD2.F32 R27, -RZ, R16.H1_H1 ;  /* 0x30000010ff1b7230 */ /* 0x000fe40000004100 */
[----:B---3--:R-:W-:-:S02]  /*14500*/  HADD2.F32 R4, -RZ, R8.H0_H0 ;  /* 0x20000008ff047230 */ /* 0x008fc40000004100 */
        /* <DEDUP_REMOVED lines=10> */
[----:B------:R-:W-:Y:S02]  /*145b0*/  HADD2.F32 R26, -RZ, R10.H0_H0 ;  /* 0x2000000aff1a7230 */ /* 0x000fe40000004100 */
        /* <DEDUP_REMOVED lines=18> */
.L_x_6685:
[----:B------:R-:W-:Y:S05]  /*146e0*/  BSYNC B0 ;  /* 0x0000000000007941 */ /* 0x000fea0003800000 */
.L_x_6684:
[----:B------:R1:W-:Y:S02]  /*146f0*/  STS.128 [R236+0x7000], R16 ;  /* 0x00700010ec007388 */ /* 0x0003e40000000c00 */
.L_x_6677:
[----:B------:R-:W-:Y:S05]  /*14700*/  BSYNC B1 ;  /* 0x0000000000017941 */ /* 0x000fea0003800000 */
.L_x_6676:
[----:B------:R-:W-:-:S05]  /*14710*/  VIADD R27, R140, 0x30 ;  /* 0x000000308c1b7836 */ /* 0x000fca0000000000 */
[----:B------:R-:W-:-:S04]  /*14720*/  ISETP.GE.AND P0, PT, R27, R14, PT ;  /* 0x0000000e1b00720c */ /* 0x000fc80003f06270 */
[----:B------:R-:W-:-:S13]  /*14730*/  ISETP.LT.OR P0, PT, R60, -0x187, P0 ;  /* 0xfffffe793c00780c */ /* 0x000fda0000701670 */
[----:B------:R-:W-:Y:S05]  /*14740*/  @P0 BRA `(.L_x_6647) ;  /* 0x0000001800900947 */ /* 0x000fea0003800000 */
[----:B----4-:R4:W5:Y:S04]  /*14750*/  LDG.E.128 R28, desc[UR6][R12.64+0x80] ;  /* 0x000080060c1c7981 */ /* 0x010968000c1e1d00 */
[----:B--23--:R4:W5:Y:S04]  /*14760*/  LDG.E.128 R20, desc[UR6][R12.64+0x100] ;  /* 0x000100060c147981 */ /* 0x00c968000c1e1d00 */
        /* <DEDUP_REMOVED lines=11> */
[C---:B------:R-:W-:Y:S01]  /*14820*/  @P0 IADD3 R4, -R133.reuse, RZ, RZ ;  /* 0x000000ff85040210 */ /* 0x040fe20007ffe1ff */
[C---:B------:R-:W-:Y:S01]  /*14830*/  IMAD R5, R133.reuse, 0x30, RZ ;  /* 0x0000003085057824 */ /* 0x040fe200078e02ff */
[C---:B------:R-:W-:Y:S02]  /*14840*/  @P0 IADD3 R7, -R133.reuse, RZ, RZ ;  /* 0x000000ff85070210 */ /* 0x040fe40007ffe1ff */
[----:B------:R-:W-:Y:S02]  /*14850*/  @P0 IADD3 R10, -R133, RZ, RZ ;  /* 0x000000ff850a0210 */ /* 0x000fe40007ffe1ff */
[----:B------:R-:W-:Y:S01]  /*14860*/  IADD3 R9, P1, R5, R0, RZ ;  /* 0x0000000005097210 */ /* 0x000fe20007f3e0ff */
[----:B------:R-:W-:-:S03]  /*14870*/  IMAD.WIDE R32, R7, 0x2, R12 ;  /* 0x0000000207207825 */ /* 0x000fc600078e020c */
[----:B------:R-:W-:Y:S02]  /*14880*/  LEA.HI.X.SX32 R8, R5, R2, 0x1, P1 ;  /* 0x0000000205087211 */ /* 0x000fe400008f0eff */
[C---:B------:R-:W-:Y:S01]  /*14890*/  IADD3 R5, P1, R4.reuse, R9, RZ ;  /* 0x0000000904057210 */ /* 0x040fe20007f3e0ff */
[----:B------:R-:W2:Y:S03]  /*148a0*/  LDG.E.128 R32, desc[UR6][R32.64] ;  /* 0x0000000620207981 */ /* 0x000ea6000c1e1d00 */
[----:B------:R-:W-:Y:S02]  /*148b0*/  LEA.HI.X.SX32 R4, R4, R8, 0x1, P1 ;  /* 0x0000000804047211 */ /* 0x000fe400008f0eff */
[----:B------:R-:W-:-:S04]  /*148c0*/  LEA R6, P1, R5, UR8, 0x1 ;  /* 0x0000000805067c11 */ /* 0x000fc8000f8208ff */
        /* <DEDUP_REMOVED lines=28> */
[----:B------:R-:W-:Y:S02]  /*14a90*/  HADD2.F32 R33, -RZ, R33.H1_H1 ;  /* 0x30000021ff217230 */ /* 0x000fe40000004100 */
[----:B------:R-:W-:Y:S01]  /*14aa0*/  FMUL.FTZ R5, R14, R5 ;  /* 0x000000050e057220 */ /* 0x000fe20000410000 */
[----:B------:R-:W-:Y:S01]  /*14ab0*/  FMUL.FTZ R7, R4, R7 ;  /* 0x0000000704077220 */ /* 0x000fe20000410000 */
[----:B------:R-:W-:Y:S01]  /*14ac0*/  @!P0 FADD.FTZ R40, -R40, -RZ ;  /* 0x800000ff28288221 */ /* 0x000fe20000010100 */
[----:B------:R-:W-:Y:S01]  /*14ad0*/  FMUL.FTZ R47, R47, R26 ;  /* 0x0000001a2f2f7220 */ /* 0x000fe20000410000 */
[----:B------:R-:W-:-:S02]  /*14ae0*/  HADD2.F32 R34, -RZ, R34.H1_H1 ;  /* 0x30000022ff227230 */ /* 0x000fc40000004100 */
[----:B------:R-:W-:Y:S01]  /*14af0*/  @!P0 FADD.FTZ R41, -R41, -RZ ;  /* 0x800000ff29298221 */ /* 0x000fe20000010100 */
[----:B-----5:R-:W-:Y:S02]  /*14b00*/  HADD2.F32 R4, -RZ, R36.H0_H0 ;  /* 0x20000024ff047230 */ /* 0x020fe40000004100 */
[--C-:B----4-:R-:W-:Y:S02]  /*14b10*/  HADD2.F32 R14, -RZ, R8.reuse.H0_H0 ;  /* 0x20000008ff0e7230 */ /* 0x110fe40000004100 */
[----:B------:R-:W-:Y:S02]  /*14b20*/  HADD2.F32 R32, -RZ, R8.H1_H1 ;  /* 0x30000008ff207230 */ /* 0x000fe40000004100 */
[----:B------:R-:W-:Y:S02]  /*14b30*/  HADD2.F32 R36, -RZ, R36.H1_H1 ;  /* 0x30000024ff247230 */ /* 0x000fe40000004100 */
[----:B------:R-:W-:Y:S02]  /*14b40*/  HADD2.F32 R26, -RZ, R37.H0_H0 ;  /* 0x20000025ff1a7230 */ /* 0x000fe40000004100 */
[----:B------:R-:W-:-:S02]  /*14b50*/  HADD2.F32 R8, -RZ, R9.H0_H0 ;  /* 0x20000009ff087230 */ /* 0x000fc40000004100 */
[----:B------:R-:W-:Y:S01]  /*14b60*/  FMUL.FTZ R33, R33, R40 ;  /* 0x0000002821217220 */ /* 0x000fe20000410000 */
[----:B------:R-:W-:Y:S02]  /*14b70*/  HADD2.F32 R49, -RZ, R35.H0_H0 ;  /* 0x20000023ff317230 */ /* 0x000fe40000004100 */
[----:B------:R-:W-:Y:S01]  /*14b80*/  @!P0 FADD.FTZ R6, -R6, -RZ ;  /* 0x800000ff06068221 */ /* 0x000fe20000010100 */
[----:B------:R-:W-:Y:S01]  /*14b90*/  FMUL.FTZ R41, R34, R41 ;  /* 0x0000002922297220 */ /* 0x000fe20000410000 */
[----:B------:R-:W-:Y:S02]  /*14ba0*/  HADD2.F32 R40, -RZ, R9.H1_H1 ;  /* 0x30000009ff287230 */ /* 0x000fe40000004100 */
[----:B------:R-:W-:Y:S01]  /*14bb0*/  FFMA.FTZ R4, R4, R14, R43 ;  /* 0x0000000e04047223 */ /* 0x000fe2000001002b */
[----:B------:R-:W-:Y:S02]  /*14bc0*/  HADD2.F32 R34, -RZ, R10.H0_H0 ;  /* 0x2000000aff227230 */ /* 0x000fe40000004100 */
[----:B------:R-:W-:Y:S01]  /*14bd0*/  FFMA.FTZ R47, R36, R32, R47 ;  /* 0x00000020242f7223 */ /* 0x000fe2000001002f */
[----:B------:R-:W-:-:S02]  /*14be0*/  HADD2.F32 R9, -RZ, R11.H0_H0 ;  /* 0x2000000bff097230 */ /* 0x000fc40000004100 */
[----:B------:R-:W-:Y:S01]  /*14bf0*/  FFMA.FTZ R8, R26, R8, R45 ;  /* 0x000000081a087223 */ /* 0x000fe2000001002d */
[----:B------:R-:W-:Y:S02]  /*14c00*/  HADD2.F32 R42, -RZ, R11.H1_H1 ;  /* 0x3000000bff2a7230 */ /* 0x000fe40000004100 */
[----:B------:R-:W-:Y:S02]  /*14c10*/  HADD2.F32 R14, -RZ, R38.H0_H0 ;  /* 0x20000026ff0e7230 */ /* 0x000fe40000004100 */
[----:B------:R-:W-:Y:S01]  /*14c20*/  FMUL.FTZ R6, R49, R6 ;  /* 0x0000000631067220 */ /* 0x000fe20000410000 */
        /* <DEDUP_REMOVED lines=14> */
.L_x_6687:
[----:B------:R-:W-:Y:S05]  /*14d10*/  BSYNC B0 ;  /* 0x0000000000007941 */ /* 0x000fea0003800000 */
.L_x_6686:
        /* <DEDUP_REMOVED lines=8> */
[----:B------:R-:W-:Y:S02]  /*14da0*/  MOV R4, 0x30 ;  /* 0x0000003000047802 */ /* 0x000fe40000000f00 */
[----:B------:R-:W-:-:S07]  /*14db0*/  MOV R10, RZ ;  /* 0x000000ff000a7202 */ /* 0x000fce0000000f00 */
[----:B------:R-:W-:-:S04]  /*14dc0*/  @P0 SHF.R.S32.HI R133, RZ, 0x1, R132 ;  /* 0x00000001ff850819 */ /* 0x000fc80000011484 */
[C---:B------:R-:W-:Y:S01]  /*14dd0*/  @P0 IADD3 R7, -R133.reuse, RZ, RZ ;  /* 0x000000ff85070210 */ /* 0x040fe20007ffe1ff */
[C---:B------:R-:W-:Y:S01]  /*14de0*/  IMAD R5, R133.reuse, R4, 0x40 ;  /* 0x0000004085057424 */ /* 0x040fe200078e0204 */
[----:B------:R-:W-:Y:S02]  /*14df0*/  MOV R4, RZ ;  /* 0x000000ff00047202 */ /* 0x000fe40000000f00 */
[----:B------:R-:W-:Y:S01]  /*14e00*/  @P0 IADD3 R4, -R133, RZ, RZ ;  /* 0x000000ff85040210 */ /* 0x000fe20007ffe1ff */
[----:B------:R-:W-:Y:S01]  /*14e10*/  IMAD.WIDE R32, R7, 0x2, R12 ;  /* 0x0000000207207825 */ /* 0x000fe200078e020c */
[----:B------:R-:W-:Y:S02]  /*14e20*/  IADD3 R9, P1, R5, R0, RZ ;  /* 0x0000000005097210 */ /* 0x000fe40007f3e0ff */
[----:B------:R-:W-:Y:S02]  /*14e30*/  @P0 IADD3 R10, -R133, RZ, RZ ;  /* 0x000000ff850a0210 */ /* 0x000fe40007ffe1ff */
[----:B------:R-:W-:Y:S01]  /*14e40*/  LEA.HI.X.SX32 R8, R5, R2, 0x1, P1 ;  /* 0x0000000205087211 */ /* 0x000fe200008f0eff */
[----:B------:R-:W1:Y:S01]  /*14e50*/  LDG.E.128 R32, desc[UR6][R32.64+0x80] ;  /* 0x0000800620207981 */ /* 0x000e62000c1e1d00 */
[----:B------:R-:W-:-:S04]  /*14e60*/  IADD3 R5, P1, R4, R9, RZ ;  /* 0x0000000904057210 */ /* 0x000fc80007f3e0ff */
[----:B------:R-:W-:Y:S02]  /*14e70*/  LEA.HI.X.SX32 R4, R4, R8, 0x1, P1 ;  /* 0x0000000804047211 */ /* 0x000fe400008f0eff */
[----:B------:R-:W-:-:S04]  /*14e80*/  LEA R6, P1, R5, UR8, 0x1 ;  /* 0x0000000805067c11 */ /* 0x000fc8000f8208ff */
[----:B------:R-:W-:Y:S01]  /*14e90*/  LEA.HI.X R7, R5, UR9, R4, 0x1, P1 ;  /* 0x0000000905077c11 */ /* 0x000fe200088f0c04 */
[----:B------:R-:W-:Y:S01]  /*14ea0*/  ULDC.64 UR8, c[0x0][0x358] ;  /* 0x0000d60000087ab9 */ /* 0x000fe20000000a00 */
[----:B------:R-:W-:-:S04]  /*14eb0*/  IADD3 R9, P1, R10, R9, RZ ;  /* 0x000000090a097210 */ /* 0x000fc80007f3e0ff */
[----:B------:R-:W2:Y:S01]  /*14ec0*/  LDG.E.128 R4, desc[UR6][R6.64] ;  /* 0x0000000606047981 */ /* 0x000ea2000c1e1d00 */
[----:B------:R-:W-:Y:S02]  /*14ed0*/  LEA.HI.X.SX32 R8, R10, R8, 0x1, P1 ;  /* 0x000000080a087211 */ /* 0x000fe400008f0eff */
[----:B------:R-:W-:-:S04]  /*14ee0*/  LEA R10, P1, R9, UR8, 0x1 ;  /* 0x00000008090a7c11 */ /* 0x000fc8000f8208ff */
[----:B------:R-:W-:-:S06]  /*14ef0*/  LEA.HI.X R11, R9, UR9, R8, 0x1, P1 ;  /* 0x00000009090b7c11 */ /* 0x000fcc00088f0c08 */
[----:B------:R-:W3:Y:S01]  /*14f00*/  LDG.E.128 R8, desc[UR6][R10.64] ;  /* 0x000000060a087981 */ /* 0x000ee2000c1e1d00 */
[--C-:B-1----:R-:W-:Y:S02]  /*14f10*/  HADD2.F32 R39, -RZ, R32.reuse.H0_H0 ;  /* 0x20000020ff277230 */ /* 0x102fe40000004100 */
[----:B------:R-:W-:Y:S02]  /*14f20*/  HADD2.F32 R41, -RZ, R33.H0_H0 ;  /* 0x20000021ff297230 */ /* 0x000fe40000004100 */
[----:B------:R-:W-:Y:S02]  /*14f30*/  HADD2.F32 R43, -RZ, R32.H1_H1 ;  /* 0x30000020ff2b7230 */ /* 0x000fe40000004100 */
[--C-:B--2---:R-:W-:Y:S02]  /*14f40*/  HADD2.F32 R14, -RZ, R4.reuse.H0_H0 ;  /* 0x20000004ff0e7230 */ /* 0x104fe40000004100 */
[----:B------:R-:W-:Y:S02]  /*14f50*/  HADD2.F32 R26, -RZ, R4.H1_H1 ;  /* 0x30000004ff1a7230 */ /* 0x000fe40000004100 */
[----:B------:R-:W-:-:S02]  /*14f60*/  HADD2.F32 R4, -RZ, R5.H0_H0 ;  /* 0x20000005ff047230 */ /* 0x000fc40000004100 */
[----:B------:R-:W-:Y:S02]  /*14f70*/  HADD2.F32 R36, -RZ, R5.H1_H1 ;  /* 0x30000005ff247230 */ /* 0x000fe40000004100 */
[----:B------:R-:W-:Y:S01]  /*14f80*/  @!P0 FADD.FTZ R14, -R14, -RZ ;  /* 0x800000ff0e0e8221 */ /* 0x000fe20000010100 */
        /* <DEDUP_REMOVED lines=9> */
[----:B------:R-:W-:Y:S02]  /*15020*/  HADD2.F32 R4, -RZ, R35.H1_H1 ;  /* 0x30000023ff047230 */ /* 0x000fe40000004100 */
[----:B------:R-:W-:Y:S01]  /*15030*/  @!P0 FADD.FTZ R7, -R7, -RZ ;  /* 0x800000ff07078221 */ /* 0x000fe20000010100 */
        /* <DEDUP_REMOVED lines=8> */
[----:B------:R-:W-:Y:S02]  /*150c0*/  HADD2.F32 R4, -RZ, R28.H0_H0 ;  /* 0x2000001cff047230 */ /* 0x000fe40000004100 */
[--C-:B---3--:R-:W-:Y:S02]  /*150d0*/  HADD2.F32 R14, -RZ, R8.reuse.H0_H0 ;  /* 0x20000008ff0e7230 */ /* 0x108fe40000004100 */
        /* <DEDUP_REMOVED lines=31> */
.L_x_6689:
[----:B------:R-:W-:Y:S05]  /*152d0*/  BSYNC B0 ;  /* 0x0000000000007941 */ /* 0x000fea0003800000 */
.L_x_6688:
        /* <DEDUP_REMOVED lines=15> */
[----:B--2---:R-:W-:Y:S01]  /*153d0*/  IMAD.WIDE R28, R7, 0x2, R12 ;  /* 0x00000002071c7825 */ /* 0x004fe200078e020c */
[----:B------:R-:W-:Y:S02]  /*153e0*/  IADD3 R9, P1, R5, R0, RZ ;  /* 0x0000000005097210 */ /* 0x000fe40007f3e0ff */
[----:B------:R-:W-:Y:S02]  /*153f0*/  @P0 IADD3 R10, -R133, RZ, RZ ;  /* 0x000000ff850a0210 */ /* 0x000fe40007ffe1ff */
[----:B------:R-:W-:Y:S01]  /*15400*/  LEA.HI.X.SX32 R8, R5, R2, 0x1, P1 ;  /* 0x0000000205087211 */ /* 0x000fe200008f0eff */
[----:B------:R-:W2:Y:S01]  /*15410*/  LDG.E.128 R28, desc[UR6][R28.64+0x100] ;  /* 0x000100061c1c7981 */ /* 0x000ea2000c1e1d00 */
[----:B------:R-:W-:-:S04]  /*15420*/  IADD3 R5, P1, R4, R9, RZ ;  /* 0x0000000904057210 */ /* 0x000fc80007f3e0ff */
        /* <DEDUP_REMOVED lines=9> */
[----:B------:R-:W5:Y:S01]  /*154c0*/  LDG.E.128 R8, desc[UR6][R10.64] ;  /* 0x000000060a087981 */ /* 0x000f62000c1e1d00 */
[--C-:B--2---:R-:W-:Y:S02]  /*154d0*/  HADD2.F32 R35, -RZ, R28.reuse.H0_H0 ;  /* 0x2000001cff237230 */ /* 0x104fe40000004100 */
[----:B-1----:R-:W-:Y:S02]  /*154e0*/  HADD2.F32 R37, -RZ, R29.H0_H0 ;  /* 0x2000001dff257230 */ /* 0x002fe40000004100 */
[----:B------:R-:W-:Y:S02]  /*154f0*/  HADD2.F32 R39, -RZ, R28.H1_H1 ;  /* 0x3000001cff277230 */ /* 0x000fe40000004100 */
        /* <DEDUP_REMOVED lines=20> */
[----:B------:R-:W-:Y:S01]  /*15640*/  FMUL.FTZ R7, R4, R7 ;  /* 0x0000000704077220 */ /* 0x000fe20000410000 */
[----:B------:R-:W-:Y:S01]  /*15650*/  @!P0 FADD.FTZ R32, -R32, -RZ ;  /* 0x800000ff20208221 */ /* 0x000fe20000010100 */
[----:B------:R-:W-:-:S02]  /*15660*/  HADD2.F32 R30, -RZ, R30.H1_H1 ;  /* 0x3000001eff1e7230 */ /* 0x000fc40000004100 */
[----:B------:R-:W-:Y:S01]  /*15670*/  @!P0 FADD.FTZ R33, -R33, -RZ ;  /* 0x800000ff21218221 */ /* 0x000fe20000010100 */
[--C-:B------:R-:W-:Y:S02]  /*15680*/  HADD2.F32 R4, -RZ, R20.reuse.H0_H0 ;  /* 0x20000014ff047230 */ /* 0x100fe40000004100 */
[----:B------:R-:W-:Y:S02]  /*15690*/  HADD2.F32 R26, -RZ, R20.H1_H1 ;  /* 0x30000014ff1a7230 */ /* 0x000fe40000004100 */
[--C-:B-----5:R-:W-:Y:S02]  /*156a0*/  HADD2.F32 R14, -RZ, R8.reuse.H0_H0 ;  /* 0x20000008ff0e7230 */ /* 0x120fe40000004100 */
        /* <DEDUP_REMOVED lines=30> */
.L_x_6691:
[----:B------:R-:W-:Y:S05]  /*15890*/  BSYNC B0 ;  /* 0x0000000000007941 */ /* 0x000fea0003800000 */
.L_x_6690:
        /* <DEDUP_REMOVED lines=12> */
[----:B------:R-:W-:Y:S01]  /*15960*/  IMAD R9, R133, R4, 0xc0 ;  /* 0x000000c085097424 */ /* 0x000fe200078e0204 */
[----:B------:R-:W-:-:S03]  /*15970*/  @P0 SHF.R.S32.HI R4, RZ, 0x1, R132 ;  /* 0x00000001ff040819 */ /* 0x000fc60000011484 */
[----:B---3--:R-:W-:Y:S01]  /*15980*/  IMAD.WIDE R20, R7, 0x2, R12 ;  /* 0x0000000207147825 */ /* 0x008fe200078e020c */
[C---:B------:R-:W-:Y:S02]  /*15990*/  IADD3 R0, P1, R9.reuse, R0, RZ ;  /* 0x0000000009007210 */ /* 0x040fe40007f3e0ff */
[----:B------:R-:W-:Y:S02]  /*159a0*/  @P0 IADD3 R5, -R4, RZ, RZ ;  /* 0x000000ff04050210 */ /* 0x000fe40007ffe1ff */
[----:B------:R-:W-:Y:S01]  /*159b0*/  LEA.HI.X.SX32 R2, R9, R2, 0x1, P1 ;  /* 0x0000000209027211 */ /* 0x000fe200008f0eff */
[----:B------:R-:W3:Y:S01]  /*159c0*/  LDG.E.128 R20, desc[UR6][R20.64+0x180] ;  /* 0x0001800614147981 */ /* 0x000ee2000c1e1d00 */
[----:B------:R-:W-:-:S04]  /*159d0*/  IADD3 R4, P1, R5, R0, RZ ;  /* 0x0000000005047210 */ /* 0x000fc80007f3e0ff */
[----:B------:R-:W-:Y:S02]  /*159e0*/  LEA.HI.X.SX32 R5, R5, R2, 0x1, P1 ;  /* 0x0000000205057211 */ /* 0x000fe400008f0eff */
[C---:B------:R-:W-:Y:S02]  /*159f0*/  LEA R6, P1, R4.reuse, UR8, 0x1 ;  /* 0x0000000804067c11 */ /* 0x040fe4000f8208ff */
[----:B------:R-:W-:Y:S02]  /*15a00*/  @P0 SHF.R.S32.HI R132, RZ, 0x1, R132 ;  /* 0x00000001ff840819 */ /* 0x000fe40000011484 */
        /* <DEDUP_REMOVED lines=9> */
[----:B------:R-:W2:Y:S01]  /*15aa0*/  LDG.E.128 R8, desc[UR6][R8.64] ;  /* 0x0000000608087981 */ /* 0x000ea2000c1e1d00 */
[--C-:B---3--:R-:W-:Y:S02]  /*15ab0*/  HADD2.F32 R25, -RZ, R21.reuse.H0_H0 ;  /* 0x20000015ff197230 */ /* 0x108fe40000004100 */
[----:B------:R-:W-:Y:S02]  /*15ac0*/  HADD2.F32 R14, -RZ, R21.H1_H1 ;  /* 0x30000015ff0e7230 */ /* 0x000fe40000004100 */
[----:B------:R-:W-:Y:S02]  /*15ad0*/  HADD2.F32 R21, -RZ, R20.H0_H0 ;  /* 0x20000014ff157230 */ /* 0x000fe40000004100 */
[----:B-----5:R-:W-:Y:S02]  /*15ae0*/  HADD2.F32 R0, -RZ, R5.H0_H0 ;  /* 0x20000005ff007230 */ /* 0x020fe40000004100 */
[--C-:B------:R-:W-:Y:S02]  /*15af0*/  HADD2.F32 R2, -RZ, R4.reuse.H0_H0 ;  /* 0x20000004ff027230 */ /* 0x100fe40000004100 */
[----:B----4-:R-:W-:-:S02]  /*15b00*/  HADD2.F32 R12, -RZ, R4.H1_H1 ;  /* 0x30000004ff0c7230 */ /* 0x010fc40000004100 */
[----:B------:R-:W-:Y:S01]  /*15b10*/  @!P0 FADD.FTZ R0, -R0, -RZ ;  /* 0x800000ff00008221 */ /* 0x000fe20000010100 */
[--C-:B------:R-:W-:Y:S02]  /*15b20*/  HADD2.F32 R4, -RZ, R6.reuse.H0_H0 ;  /* 0x20000006ff047230 */ /* 0x100fe40000004100 */
[----:B------:R-:W-:Y:S02]  /*15b30*/  HADD2.F32 R13, -RZ, R6.H1_H1 ;  /* 0x30000006ff0d7230 */ /* 0x000fe40000004100 */
[--C-:B------:R-:W-:Y:S02]  /*15b40*/  HADD2.F32 R6, -RZ, R7.reuse.H0_H0 ;  /* 0x20000007ff067230 */ /* 0x100fe40000004100 */
[----:B------:R-:W-:Y:S02]  /*15b50*/  HADD2.F32 R7, -RZ, R7.H1_H1 ;  /* 0x30000007ff077230 */ /* 0x000fe40000004100 */
[----:B------:R-:W-:Y:S01]  /*15b60*/  FMUL.FTZ R25, R25, R0 ;  /* 0x0000000019197220 */ /* 0x000fe20000410000 */
[----:B------:R-:W-:-:S02]  /*15b70*/  HADD2.F32 R5, -RZ, R5.H1_H1 ;  /* 0x30000005ff057230 */ /* 0x000fc40000004100 */
[----:B------:R-:W-:Y:S01]  /*15b80*/  @!P0 FADD.FTZ R2, -R2, -RZ ;  /* 0x800000ff02028221 */ /* 0x000fe20000010100 */
[----:B------:R-:W-:Y:S02]  /*15b90*/  HADD2.F32 R0, -RZ, R23.H1_H1 ;  /* 0x30000017ff007230 */ /* 0x000fe40000004100 */
[----:B------:R-:W-:Y:S01]  /*15ba0*/  @!P0 FADD.FTZ R7, -R7, -RZ ;  /* 0x800000ff07078221 */ /* 0x000fe20000010100 */
[----:B------:R-:W-:Y:S01]  /*15bb0*/  @!P0 FADD.FTZ R5, -R5, -RZ ;  /* 0x800000ff05058221 */ /* 0x000fe20000010100 */
[----:B------:R-:W-:Y:S02]  /*15bc0*/  FMUL.FTZ R21, R21, R2 ;  /* 0x0000000215157220 */ /* 0x000fe40000410000 */
[----:B------:R-:W-:Y:S01]  /*15bd0*/  FMUL.FTZ R7, R0, R7 ;  /* 0x0000000700077220 */ /* 0x000fe20000410000 */
[----:B------:R-:W-:Y:S02]  /*15be0*/  HADD2.F32 R0, -RZ, R17.H0_H0 ;  /* 0x20000011ff007230 */ /* 0x000fe40000004100 */
[----:B------:R-:W-:Y:S01]  /*15bf0*/  FMUL.FTZ R14, R14, R5 ;  /* 0x000000050e0e7220 */ /* 0x000fe20000410000 */
[----:B--2---:R-:W-:-:S02]  /*15c00*/  HADD2.F32 R2, -RZ, R9.H0_H0 ;  /* 0x20000009ff027230 */ /* 0x004fc40000004100 */
[----:B------:R-:W-:Y:S02]  /*15c10*/  HADD2.F32 R17, -RZ, R17.H1_H1 ;  /* 0x30000011ff117230 */ /* 0x000fe40000004100 */
[----:B------:R-:W-:Y:S02]  /*15c20*/  HADD2.F32 R9, -RZ, R9.H1_H1 ;  /* 0x30000009ff097230 */ /* 0x000fe40000004100 */
[----:B------:R-:W-:Y:S01]  /*15c30*/  @!P0 FADD.FTZ R12, -R12, -RZ ;  /* 0x800000ff0c0c8221 */ /* 0x000fe20000010100 */
[----:B------:R-:W-:Y:S02]  /*15c40*/  HADD2.F32 R29, -RZ, R20.H1_H1 ;  /* 0x30000014ff1d7230 */ /* 0x000fe40000004100 */
[----:B------:R-:W-:Y:S01]  /*15c50*/  @!P0 FADD.FTZ R6, -R6, -RZ ;  /* 0x800000ff06068221 */ /* 0x000fe20000010100 */
[----:B------:R-:W-:Y:S02]  /*15c60*/  HADD2.F32 R5, -RZ, R23.H0_H0 ;  /* 0x20000017ff057230 */ /* 0x000fe40000004100 */
[----:B------:R-:W-:-:S02]  /*15c70*/  HADD2.F32 R31, -RZ, R22.H0_H0 ;  /* 0x20000016ff1f7230 */ /* 0x000fc40000004100 */
[----:B------:R-:W-:Y:S01]  /*15c80*/  @!P0 FADD.FTZ R4, -R4, -RZ ;  /* 0x800000ff04048221 */ /* 0x000fe20000010100 */
[----:B------:R-:W-:Y:S02]  /*15c90*/  HADD2.F32 R22, -RZ, R22.H1_H1 ;  /* 0x30000016ff167230 */ /* 0x000fe40000004100 */
[----:B------:R-:W-:Y:S01]  /*15ca0*/  @!P0 FADD.FTZ R13, -R13, -RZ ;  /* 0x800000ff0d0d8221 */ /* 0x000fe20000010100 */
[----:B------:R-:W-:Y:S01]  /*15cb0*/  FFMA.FTZ R0, R0, R2, R25 ;  /* 0x0000000200007223 */ /* 0x000fe20000010019 */
[----:B------:R-:W-:Y:S01]  /*15cc0*/  FFMA.FTZ R9, R17, R9, R14 ;  /* 0x0000000911097223 */ /* 0x000fe2000001000e */
[----:B------:R-:W-:Y:S01]  /*15cd0*/  FMUL.FTZ R29, R29, R12 ;  /* 0x0000000c1d1d7220 */ /* 0x000fe20000410000 */
[----:B------:R-:W-:Y:S01]  /*15ce0*/  FMUL.FTZ R6, R5, R6 ;  /* 0x0000000605067220 */ /* 0x000fe20000410000 */
[--C-:B------:R-:W-:Y:S02]  /*15cf0*/  HADD2.F32 R23, -RZ, R11.reuse.H0_H0 ;  /* 0x2000000bff177230 */ /* 0x100fe40000004100 */
[----:B------:R-:W-:-:S02]  /*15d00*/  HADD2.F32 R20, -RZ, R11.H1_H1 ;  /* 0x3000000bff147230 */ /* 0x000fc40000004100 */
[--C-:B------:R-:W-:Y:S02]  /*15d10*/  HADD2.F32 R17, -RZ, R19.reuse.H0_H0 ;  /* 0x20000013ff117230 */ /* 0x100fe40000004100 */
[----:B------:R-:W-:Y:S02]  /*15d20*/  HADD2.F32 R2, -RZ, R19.H1_H1 ;  /* 0x30000013ff027230 */ /* 0x000fe40000004100 */
[----:B------:R-:W-:Y:S02]  /*15d30*/  HADD2.F32 R12, -RZ, R16.H0_H0 ;  /* 0x20000010ff0c7230 */ /* 0x000fe40000004100 */
[----:B------:R-:W-:Y:S02]  /*15d40*/  HADD2.F32 R5, -RZ, R8.H0_H0 ;  /* 0x20000008ff057230 */ /* 0x000fe40000004100 */
[----:B------:R-:W-:Y:S02]  /*15d50*/  HADD2.F32 R11, -RZ, R10.H0_H0 ;  /* 0x2000000aff0b7230 */ /* 0x000fe40000004100 */
[----:B------:R-:W-:-:S02]  /*15d60*/  HADD2.F32 R19, -RZ, R18.H0_H0 ;  /* 0x20000012ff137230 */ /* 0x000fc40000004100 */
[----:B------:R-:W-:Y:S01]  /*15d70*/  FMUL.FTZ R4, R31, R4 ;  /* 0x000000041f047220 */ /* 0x000fe20000410000 */
[----:B------:R-:W-:Y:S02]  /*15d80*/  HADD2.F32 R8, -RZ, R8.H1_H1 ;  /* 0x30000008ff087230 */ /* 0x000fe40000004100 */
[----:B------:R-:W-:Y:S01]  /*15d90*/  FMUL.FTZ R13, R22, R13 ;  /* 0x0000000d160d7220 */ /* 0x000fe20000410000 */
        /* <DEDUP_REMOVED lines=13> */
.L_x_6693:
[----:B------:R-:W-:Y:S05]  /*15e70*/  BSYNC B0 ;  /* 0x0000000000007941 */ /* 0x000fea0003800000 */
.L_x_6692:
[----:B------:R1:W-:Y:S01]  /*15e80*/  STS.128 [R236+0x7800], R16 ;  /* 0x00780010ec007388 */ /* 0x0003e20000000c00 */
[----:B------:R-:W-:Y:S05]  /*15e90*/  BRA `(.L_x_6647) ;  /* 0x0000000000bc7947 */ /* 0x000fea0003800000 */
.L_x_6615:
        /* <DEDUP_REMOVED lines=12> */
[----:B------:R-:W-:-:S07]  /*15f60*/  @!P2 IMAD R2, R5, 0x30, RZ ;  /* 0x000000300502a824 */ /* 0x000fce00078e02ff */
[----:B------:R-:W3:Y:S08]  /*15f70*/  @!P4 LDC.64 R8, c[0x0][0x210] ;  /* 0x00008400ff08cb82 */ /* 0x000ef00000000a00 */
[----:B------:R-:W4:Y:S01]  /*15f80*/  @!P2 LDC.64 R6, c[0x0][0x210] ;  /* 0x00008400ff06ab82 */ /* 0x000f220000000a00 */
[----:B-1----:R-:W-:Y:S01]  /*15f90*/  @!P6 LEA R20, P0, R142, R12, 0x1 ;  /* 0x0000000c8e14e211 */ /* 0x002fe200078008ff */
[----:B------:R-:W-:-:S02]  /*15fa0*/  @!P5 IMAD.X R12, R17, 0x1, R137, P1 ;  /* 0x00000001110cd824 */ /* 0x000fc400008e0689 */
[----:B------:R-:W-:Y:S01]  /*15fb0*/  @!P2 IMAD.WIDE.U32 R16, R4, 0x30, R142 ;  /* 0x000000300410a825 */ /* 0x000fe200078e008e */
[----:B------:R-:W-:Y:S02]  /*15fc0*/  @!P6 LEA.HI.X R21, R142, R13, R137, 0x1, P0 ;  /* 0x0000000d8e15e211 */ /* 0x000fe400000f0c89 */
[C---:B------:R-:W-:Y:S01]  /*15fd0*/  @!P4 LEA R0, P0, R4.reuse, R142, 0x5 ;  /* 0x0000008e0400c211 */ /* 0x040fe200078028ff */
[----:B------:R-:W-:Y:S01]  /*15fe0*/  @!P2 IMAD.IADD R2, R17, 0x1, R2 ;  /* 0x000000011102a824 */ /* 0x000fe200078e0202 */
        /* <DEDUP_REMOVED lines=26> */
.L_x_6647:
[----:B------:R-:W-:Y:S05]  /*16190*/  BSYNC B2 ;  /* 0x0000000000027941 */ /* 0x000fea0003800000 */
.L_x_6614:
[----:B------:R-:W-:Y:S01]  /*161a0*/  VIADD R240, R166, 0xffffffff ;  /* 0xffffffffa6f07836 */ /* 0x000fe20000000000 */
[----:B------:R-:W-:Y:S01]  /*161b0*/  ULDC.64 UR10, c[0x0][0x218] ;  /* 0x00008600000a7ab9 */ /* 0x000fe20000000a00 */
[----:B------:R-:W-:Y:S01]  /*161c0*/  ULDC.64 UR14, c[0x0][0x220] ;  /* 0x00008800000e7ab9 */ /* 0x000fe20000000a00 */
[----:B------:R-:W-:Y:S01]  /*161d0*/  LEA R238, P4, R138, UR10, 0x1 ;  /* 0x0000000a8aee7c11 */ /* 0x000fe2000f8808ff */
[----:B------:R-:W-:Y:S01]  /*161e0*/  IMAD.SHL.U32 R2, R240, 0x40, RZ ;  /* 0x00000040f0027824 */ /* 0x000fe200078e00ff */
[----:B------:R-:W-:Y:S01]  /*161f0*/  ULDC UR5, c[0x0][0x398] ;  /* 0x0000e60000057ab9 */ /* 0x000fe20000000800 */
[----:B------:R-:W-:Y:S01]  /*16200*/  IMAD.SHL.U32 R134, R134, 0x40, RZ ;  /* 0x0000004086867824 */ /* 0x000fe200078e00ff */
[----:B------:R-:W-:Y:S01]  /*16210*/  LEA.HI.X R237, R138, UR11, R52, 0x1, P4 ;  /* 0x0000000b8aed7c11 */ /* 0x000fe2000a0f0c34 */
[----:B------:R-:W-:Y:S02]  /*16220*/  IMAD.IADD R0, R65, 0x1, -R2 ;  /* 0x0000000141007824 */ /* 0x000fe400078e0a02 */
[----:B------:R-:W-:Y:S01]  /*16230*/  IMAD.SHL.U32 R66, R66, 0x40, RZ ;  /* 0x0000004042427824 */ /* 0x000fe200078e00ff */
[----:B------:R-:W-:Y:S01]  /*16240*/  LOP3.LUT R134, R134, 0x1c0, RZ, 0xc0, !PT ;  /* 0x000001c086867812 */ /* 0x000fe200078ec0ff */
[----:B------:R-:W-:Y:S01]  /*16250*/  IMAD.SHL.U32 R201, R60, 0x2, RZ ;  /* 0x000000023cc97824 */ /* 0x000fe200078e00ff */
[----:B------:R-:W-:-:S02]  /*16260*/  ISETP.GE.AND P1, PT, R15, R0, PT ;  /* 0x000000000f00720c */ /* 0x000fc40003f26270 */
[-C--:B------:R-:W-:Y:S02]  /*16270*/  ISETP.GE.AND P0, PT, R27, R0.reuse, PT ;  /* 0x000000001b00720c */ /* 0x080fe40003f06270 */
[-C--:B------:R-:W-:Y:S02]  /*16280*/  ISETP.GE.AND P2, PT, R140, R0.reuse, PT ;  /* 0x000000008c00720c */ /* 0x080fe40003f46270 */
[CC--:B------:R-:W-:Y:S02]  /*16290*/  ISETP.GE.AND P6, PT, R3.reuse, R0.reuse, PT ;  /* 0x000000000300720c */ /* 0x0c0fe40003fc6270 */
[----:B------:R-:W-:Y:S01]  /*162a0*/  ISETP.GE.AND P5, PT, R3, R0, PT ;  /* 0x000000000300720c */ /* 0x000fe20003fa6270 */
[----:B------:R-:W-:Y:S01]  /*162b0*/  IMAD.SHL.U32 R3, R64, 0x40, RZ ;  /* 0x0000004040037824 */ /* 0x000fe200078e00ff */
[----:B------:R-:W-:Y:S02]  /*162c0*/  LOP3.LUT R66, R66, 0xfffffe00, RZ, 0xc0, !PT ;  /* 0xfffffe0042427812 */ /* 0x000fe400078ec0ff */
[----:B------:R-:W-:Y:S01]  /*162d0*/  LOP3.LUT R201, R201, 0x6, RZ, 0xc0, !PT ;  /* 0x00000006c9c97812 */ /* 0x000fe200078ec0ff */
[----:B-1----:R-:W1:Y:S01]  /*162e0*/  @!P1 LDC.64 R6, c[0x0][0x248] ;  /* 0x00009200ff069b82 */ /* 0x002e620000000a00 */
[----:B------:R-:W-:Y:S01]  /*162f0*/  LOP3.LUT R3, R3, 0x1c0, RZ, 0xc0, !PT ;  /* 0x000001c003037812 */ /* 0x000fe200078ec0ff */
[----:B------:R-:W-:-:S02]  /*16300*/  IMAD R230, R62, 0x400, R66 ;  /* 0x000004003ee67824 */ /* 0x000fc400078e0242 */
[----:B------:R-:W-:Y:S01]  /*16310*/  @!P2 IMAD.MOV.U32 R239, RZ, RZ, R237 ;  /* 0x000000ffffefa224 */ /* 0x000fe200078e00ed */
[----:B------:R-:W-:Y:S02]  /*16320*/  SHF.R.U32.HI R229, RZ, 0x3, R3 ;  /* 0x00000003ffe57819 */ /* 0x000fe40000011603 */
[C---:B----4-:R-:W-:Y:S01]  /*16330*/  @!P6 LEA R10, P4, R54.reuse, R238, 0x1 ;  /* 0x000000ee360ae211 */ /* 0x050fe200078808ff */
[----:B------:R-:W4:Y:S01]  /*16340*/  @!P0 LDC.64 R4, c[0x0][0x248] ;  /* 0x00009200ff048b82 */ /* 0x000f220000000a00 */
[----:B------:R-:W-:Y:S01]  /*16350*/  @!PT LDS RZ, [RZ] ;  /* 0x00000000fffff984 */ /* 0x000fe20000000800 */
[----:B------:R-:W-:Y:S01]  /*16360*/  @!PT LDS RZ, [RZ] ;  /* 0x00000000fffff984 */ /* 0x000fe20000000800 */
[----:B------:R-:W-:Y:S01]  /*16370*/  @!PT LDS RZ, [RZ] ;  /* 0x00000000fffff984 */ /* 0x000fe20000000800 */
[----:B------:R-:W-:Y:S02]  /*16380*/  @!P2 LDGSTS.E.BYPASS.LTC128B.128 [R236+0x8000], desc[UR6][R238.64] ;  /* 0x08000000eeecafae */ /* 0x000fe4000b901d46 */
[----:B------:R-:W-:Y:S02]  /*16390*/  @!P6 LEA.HI.X R11, R54, R237, R61, 0x1, P4 ;  /* 0x000000ed360be211 */ /* 0x000fe400020f0c3d */
[----:B------:R-:W-:Y:S01]  /*163a0*/  @!P2 LDGSTS.E.BYPASS.LTC128B.128 [R236+0xa000], desc[UR6][R238.64+0x80] ;  /* 0x0a000080eeecafae */ /* 0x000fe2000b901d46 */
[----:B------:R-:W-:-:S03]  /*163b0*/  ISETP.GE.AND P4, PT, R15, R0, PT ;  /* 0x000000000f00720c */ /* 0x000fc60003f86270 */
[----:B------:R-:W-:Y:S04]  /*163c0*/  @!P2 LDGSTS.E.BYPASS.LTC128B.128 [R236+0xc000], desc[UR6][R238.64+0x100] ;  /* 0x0c000100eeecafae */ /* 0x000fe8000b901d46 */
[----:B------:R5:W-:Y:S01]  /*163d0*/  @!P2 LDGSTS.E.BYPASS.LTC128B.128 [R236+0xe000], desc[UR6][R238.64+0x180] ;  /* 0x0e000180eeecafae */ /* 0x000be2000b901d46 */
[----:B-1----:R-:W-:-:S03]  /*163e0*/  @!P1 LEA R8, P2, R6, R238, 0x6 ;  /* 0x000000ee06089211 */ /* 0x002fc600078430ff */
[----:B------:R-:W-:Y:S01]  /*163f0*/  @!P6 LDGSTS.E.BYPASS.LTC128B.128 [R236+0x8800], desc[UR6][R10.64] ;  /* 0x088000000aecefae */ /* 0x000fe2000b901d46 */
[----:B------:R-:W-:-:S03]  /*16400*/  @!P1 LEA.HI.X R9, R6, R237, R7, 0x6, P2 ;  /* 0x000000ed06099211 */ /* 0x000fc600010f3407 */
[----:B------:R-:W-:Y:S01]  /*16410*/  @!P6 LDGSTS.E.BYPASS.LTC128B.128 [R236+0xa800], desc[UR6][R10.64+0x80] ;  /* 0x0a8000800aecefae */ /* 0x000fe2000b901d46 */
[-C--:B------:R-:W-:Y:S01]  /*16420*/  ISETP.GE.AND P2, PT, R27, R0.reuse, PT ;  /* 0x000000001b00720c */ /* 0x080fe20003f46270 */
[----:B----4-:R-:W-:Y:S02]  /*16430*/  @!P0 IMAD R5, R5, 0x60, RZ ;  /* 0x0000006005058824 */ /* 0x010fe400078e02ff */
[----:B------:R-:W-:Y:S04]  /*16440*/  @!P6 LDGSTS.E.BYPASS.LTC128B.128 [R236+0xc800], desc[UR6][R10.64+0x100] ;  /* 0x0c8001000aecefae */ /* 0x000fe8000b901d46 */
[----:B------:R-:W-:Y:S01]  /*16450*/  @!P6 LDGSTS.E.BYPASS.LTC128B.128 [R236+0xe800], desc[UR6][R10.64+0x180] ;  /* 0x0e8001800aecefae */ /* 0x000fe2000b901d46 */
[C---:B------:R-:W-:Y:S01]  /*16460*/  ISETP.GE.AND P6, PT, R140.reuse, R0, PT ;  /* 0x000000008c00720c */ /* 0x040fe20003fc6270 */
[----:B------:R-:W-:Y:S01]  /*16470*/  IMAD.SHL.U32 R140, R140, 0x8, RZ ;  /* 0x000000088c8c7824 */ /* 0x000fe200078e00ff */
[----:B------:R-:W-:Y:S01]  /*16480*/  SHF.R.S32.HI R0, RZ, 0x4, R135 ;  /* 0x00000004ff007819 */ /* 0x000fe20000011487 */
[----:B------:R-:W-:Y:S03]  /*16490*/  @!P1 LDGSTS.E.BYPASS.LTC128B.128 [R236+0x9000], desc[UR6][R8.64] ;  /* 0x0900000008ec9fae */ /* 0x000fe6000b901d46 */
[----:B------:R-:W-:Y:S01]  /*164a0*/  LOP3.LUT R140, R3, 0x8, R140, 0xf8, !PT ;  /* 0x00000008038c7812 */ /* 0x000fe200078ef88c */
[----:B------:R-:W-:Y:S01]  /*164b0*/  @!P1 LDGSTS.E.BYPASS.LTC128B.128 [R236+0xb000], desc[UR6][R8.64+0x80] ;  /* 0x0b00008008ec9fae */ /* 0x000fe2000b901d46 */
[----:B-----5:R-:W-:-:S03]  /*164c0*/  @!P0 IMAD.MOV.U32 R239, RZ, RZ, R237 ;  /* 0x000000ffffef8224 */ /* 0x020fc600078e00ed */
[----:B------:R-:W-:Y:S01]  /*164d0*/  @!P1 LDGSTS.E.BYPASS.LTC128B.128 [R236+0xd000], desc[UR6][R8.64+0x100] ;  /* 0x0d00010008ec9fae */ /* 0x000fe2000b901d46 */
[----:B------:R-:W-:Y:S01]  /*164e0*/  LOP3.LUT R229, R140, R229, RZ, 0x3c, !PT ;  /* 0x000000e58ce57212 */ /* 0x000fe200078e3cff */
[----:B------:R-:W-:Y:S02]  /*164f0*/  @!P0 IMAD.WIDE.U32 R6, R4, 0x60, R238 ;  /* 0x0000006004068825 */ /* 0x000fe400078e00ee */
[----:B------:R1:W-:Y:S02]  /*16500*/  @!P1 LDGSTS.E.BYPASS.LTC128B.128 [R236+0xf000], desc[UR6][R8.64+0x180] ;  /* 0x0f00018008ec9fae */ /* 0x0003e4000b901d46 */
[----:B------:R-:W-:Y:S01]  /*16510*/  @!P0 IMAD.IADD R13, R5, 0x1, R7 ;  /* 0x00000001050d8824 */ /* 0x000fe200078e0207 */
[----:B------:R-:W-:Y:S01]  /*16520*/  LEA.HI R7, R135, R0, RZ, 0x1 ;  /* 0x0000000087077211 */ /* 0x000fe200078f08ff */
[----:B------:R-:W-:Y:S01]  /*16530*/  @!P0 IMAD.MOV.U32 R12, RZ, RZ, R6 ;  /* 0x000000ffff0c8224 */ /* 0x000fe200078e0006 */
[----:B------:R-:W4:Y:S02]  /*16540*/  @!P4 LDC.64 R4, c[0x0][0x250] ;  /* 0x00009400ff04cb82 */ /* 0x000f240000000a00 */
[----:B------:R-:W-:-:S02]  /*16550*/  LOP3.LUT R7, R7, 0xfffffffe, RZ, 0xc0, !PT ;  /* 0xfffffffe07077812 */ /* 0x000fc400078ec0ff */
[----:B------:R-:W-:Y:S04]  /*16560*/  @!P0 LDGSTS.E.BYPASS.LTC128B.128 [R236+0x9800], desc[UR6][R12.64] ;  /* 0x098000000cec8fae */ /* 0x000fe8000b901d46 */
[----:B------:R-:W-:Y:S04]  /*16570*/  @!P0 LDGSTS.E.BYPASS.LTC128B.128 [R236+0xb800], desc[UR6][R12.64+0x80] ;  /* 0x0b8000800cec8fae */ /* 0x000fe8000b901d46 */
[----:B------:R-:W-:Y:S04]  /*16580*/  @!P0 LDGSTS.E.BYPASS.LTC128B.128 [R236+0xd800], desc[UR6][R12.64+0x100] ;  /* 0x0d8001000cec8fae */ /* 0x000fe8000b901d46 */
[----:B------:R-:W-:Y:S01]  /*16590*/  @!P0 LDGSTS.E.BYPASS.LTC128B.128 [R236+0xf800], desc[UR6][R12.64+0x180] ;  /* 0x0f8001800cec8fae */ /* 0x000fe2000b901d46 */
[----:B------:R-:W-:-:S03]  /*165a0*/  LEA R242, P0, R170, UR14, 0x1 ;  /* 0x0000000eaaf27c11 */ /* 0x000fc6000f8008ff */
[----:B------:R-:W0:Y:S01]  /*165b0*/  LDGDEPBAR ;  /* 0x00000000000079af */ /* 0x000e220000000000 */
[----:B-1----:R-:W-:Y:S01]  /*165c0*/  IMAD.IADD R8, R0, 0x1, -R7 ;  /* 0x0000000100087824 */ /* 0x002fe200078e0a07 */
[----:B------:R-:W-:Y:S01]  /*165d0*/  LEA.HI.X R241, R170, UR15, R165, 0x1, P0 ;  /* 0x0000000faaf17c11 */ /* 0x000fe200080f0ca5 */
[----:B------:R-:W1:Y:S01]  /*165e0*/  @!P2 LDC.64 R6, c[0x0][0x250] ;  /* 0x00009400ff06ab82 */ /* 0x000e620000000a00 */
[C---:B------:R-:W-:Y:S01]  /*165f0*/  @!P5 LEA R10, P1, R167.reuse, R242, 0x1 ;  /* 0x000000f2a70ad211 */ /* 0x040fe200078208ff */
[C---:B------:R-:W-:Y:S01]  /*16600*/  IMAD.SHL.U32 R3, R8.reuse, 0x8, RZ ;  /* 0x0000000808037824 */ /* 0x040fe200078e00ff */
[----:B------:R-:W-:Y:S01]  /*16610*/  SHF.R.U32.HI R0, RZ, 0x3, R134 ;  /* 0x00000003ff007819 */ /* 0x000fe20000011686 */
[----:B------:R-:W-:Y:S01]  /*16620*/  @!P6 IMAD.MOV.U32 R243, RZ, RZ, R241 ;  /* 0x000000fffff3e224 */ /* 0x000fe200078e00f1 */
[----:B------:R-:W-:Y:S01]  /*16630*/  @!P5 LEA.HI.X R11, R167, R241, R168, 0x1, P1 ;  /* 0x000000f1a70bd211 */ /* 0x000fe200008f0ca8 */
[----:B------:R-:W-:Y:S01]  /*16640*/  IMAD R229, R8, 0x200, R229 ;  /* 0x0000020008e57824 */ /* 0x000fe200078e02e5 */
[----:B------:R-:W-:-:S02]  /*16650*/  LOP3.LUT R3, R134, 0x8, R3, 0xf8, !PT ;  /* 0x0000000886037812 */ /* 0x000fc400078ef803 */
[C---:B----4-:R-:W-:Y:S02]  /*16660*/  @!P4 LEA R8, P0, R4.reuse, R242, 0x6 ;  /* 0x000000f20408c211 */ /* 0x050fe400078030ff */
[----:B------:R-:W-:Y:S02]  /*16670*/  LOP3.LUT R3, R3, R0, RZ, 0x3c, !PT ;  /* 0x0000000003037212 */ /* 0x000fe400078e3cff */
[----:B------:R-:W-:Y:S02]  /*16680*/  @!P4 LEA.HI.X R9, R4, R241, R5, 0x6, P0 ;  /* 0x000000f10409c211 */ /* 0x000fe400000f3405 */
[----:B------:R-:W-:Y:S01]  /*16690*/  LEA R229, R229, UR4, 0x1 ;  /* 0x00000004e5e57c11 */ /* 0x000fe2000f8e08ff */
[----:B------:R-:W-:-:S04]  /*166a0*/  IMAD.IADD R230, R3, 0x1, R230 ;  /* 0x0000000103e67824 */ /* 0x000fc800078e02e6 */
[----:B------:R-:W-:Y:S01]  /*166b0*/  VIADD R0, R229, 0x8000 ;  /* 0x00008000e5007836 */ /* 0x000fe20000000000 */
[----:B------:R-:W-:-:S04]  /*166c0*/  DEPBAR.LE SB0, 0x0 ;  /* 0x000080000000791a */ /* 0x000fc80000000000 */
[----:B------:R-:W-:Y:S01]  /*166d0*/  BAR.SYNC.DEFER_BLOCKING 0x0 ;  /* 0x0000000000007b1d */ /* 0x000fe20000010000 */
[----:B-1----:R-:W-:Y:S01]  /*166e0*/  @!P2 IMAD R7, R7, 0x60, RZ ;  /* 0x000000600707a824 */ /* 0x002fe200078e02ff */
[----:B------:R-:W-:Y:S01]  /*166f0*/  LEA R230, R230, UR4, 0x1 ;  /* 0x00000004e6e67c11 */ /* 0x000fe2000f8e08ff */
[----:B------:R-:W-:-:S04]  /*16700*/  VIADD R227, R229, 0x8020 ;  /* 0x00008020e5e37836 */ /* 0x000fc80000000000 */
[--C-:B------:R-:W-:Y:S02]  /*16710*/  IMAD R228, R55, 0x2, R230.reuse ;  /* 0x0000000237e47824 */ /* 0x100fe400078e02e6 */
[C---:B------:R-:W-:Y:S02]  /*16720*/  IMAD R226, R53.reuse, 0x2, R230 ;  /* 0x0000000235e27824 */ /* 0x040fe400078e02e6 */
[----:B------:R-:W-:Y:S01]  /*16730*/  IMAD R225, R53, 0x2, R228 ;  /* 0x0000000235e17824 */ /* 0x000fe200078e02e4 */
        /* <DEDUP_REMOVED lines=19> */
[----:B------:R-:W-:Y:S01]  /*16870*/  @!P5 LDGSTS.E.BYPASS.LTC128B.128 [R236+0x12800], desc[UR6][R10.64+0x80] ;  /* 0x128000800aecdfae */ /* 0x000fe2000b901d46 */
[----:B-1----:R-:W-:-:S03]  /*16880*/  @!P2 IMAD.MOV.U32 R243, RZ, RZ, R241 ;  /* 0x000000fffff3a224 */ /* 0x002fc600078e00f1 */
[----:B------:R-:W-:Y:S01]  /*16890*/  @!P5 LDGSTS.E.BYPASS.LTC128B.128 [R236+0x14800], desc[UR6][R10.64+0x100] ;  /* 0x148001000aecdfae */ /* 0x000fe2000b901d46 */
[----:B------:R-:W-:-:S03]  /*168a0*/  @!P2 IMAD.WIDE.U32 R4, R6, 0x60, R242 ;  /* 0x000000600604a825 */ /* 0x000fc600078e00f2 */
[----:B------:R-:W-:Y:S01]  /*168b0*/  @!P5 LDGSTS.E.BYPASS.LTC128B.128 [R236+0x16800], desc[UR6][R10.64+0x180] ;  /* 0x168001800aecdfae */ /* 0x000fe2000b901d46 */
[----:B------:R-:W-:-:S03]  /*168c0*/  @!P2 IMAD.IADD R13, R7, 0x1, R5 ;  /* 0x00000001070da824 */ /* 0x000fc600078e0205 */
[----:B------:R-:W-:Y:S01]  /*168d0*/  @P4 STS.128 [R236+0x11000], RZ ;  /* 0x011000ffec004388 */ /* 0x000fe20000000c00 */
[----:B------:R-:W-:-:S03]  /*168e0*/  @!P2 IMAD.MOV.U32 R12, RZ, RZ, R4 ;  /* 0x000000ffff0ca224 */ /* 0x000fc600078e0004 */
        /* <DEDUP_REMOVED lines=22> */
[----:B------:R-:W-:Y:S04]  /*16a50*/  LDSM.16.M88.4 R24, [R230] ;  /* 0x00000000e618783b */ /* 0x000fe80000000200 */
[----:B------:R-:W1:Y:S04]  /*16a60*/  LDSM.16.M88.4 R4, [R229+0x8000] ;  /* 0x00800000e504783b */ /* 0x000e680000000200 */
[----:B------:R-:W5:Y:S02]  /*16a70*/  LDSM.16.M88.4 R76, [R229+0x8800] ;  /* 0x00880000e54c783b */ /* 0x000f640000000200 */
[----:B------:R-:W-:-:S02]  /*16a80*/  @P1 VIADD R227, R0, 0xffffffe0 ;  /* 0xffffffe000e31836 */ /* 0x000fc40000000000 */
[----:B--23--:R-:W2:Y:S01]  /*16a90*/  LDSM.16.M88.4 R32, [R229+0x9000] ;  /* 0x00900000e520783b */ /* 0x00cea20000000200 */
[----:B------:R-:W-:Y:S02]  /*16aa0*/  IMAD.MOV.U32 R0, RZ, RZ, 0x40 ;  /* 0x00000040ff007424 */ /* 0x000fe400078e00ff */
[C---:B------:R-:W-:Y:S01]  /*16ab0*/  VIADD R219, R227.reuse, 0x800 ;  /* 0x00000800e3db7836 */ /* 0x040fe20000000000 */
[----:B------:R-:W-:Y:S01]  /*16ac0*/  LDSM.16.M88.4 R48, [R228] ;  /* 0x00000000e430783b */ /* 0x000fe20000000200 */
[C---:B------:R-:W-:Y:S01]  /*16ad0*/  VIADD R218, R227.reuse, 0x1000 ;  /* 0x00001000e3da7836 */ /* 0x040fe20000000000 */
[----:B------:R-:W-:Y:S01]  /*16ae0*/  SEL R0, R0, 0xffffffc0, !P2 ;  /* 0xffffffc000007807 */ /* 0x000fe20005000000 */
[C---:B------:R-:W-:Y:S01]  /*16af0*/  VIADD R217, R227.reuse, 0x1800 ;  /* 0x00001800e3d97836 */ /* 0x040fe20000000000 */
[----:B------:R-:W3:Y:S01]  /*16b00*/  LDSM.16.M88.4 R68, [R227] ;  /* 0x00000000e344783b */ /* 0x000ee20000000200 */
[----:B------:R-:W-:Y:S02]  /*16b10*/  VIADD R215, R227, 0x2000 ;  /* 0x00002000e3d77836 */ /* 0x000fe40000000000 */
[----:B------:R-:W-:Y:S01]  /*16b20*/  IMAD.IADD R223, R229, 0x1, R0 ;  /* 0x00000001e5df7824 */ /* 0x000fe200078e0200 */
[----:B------:R-:W3:Y:S01]  /*16b30*/  LDSM.16.M88.4 R72, [R229+0x9800] ;  /* 0x00980000e548783b */ /* 0x000ee20000000200 */
[----:B------:R-:W-:-:S02]  /*16b40*/  IMAD.IADD R216, R0, 0x1, R227 ;  /* 0x0000000100d87824 */ /* 0x000fc400078e02e3 */
[----:B------:R-:W3:Y:S01]  /*16b50*/  LDC R0, c[0x0][0x394] ;  /* 0x0000e500ff007b82 */ /* 0x000ee20000000800 */
[----:B------:R-:W3:Y:S01]  /*16b60*/  LDSM.16.M88.4 R56, [R227+0x800] ;  /* 0x00080000e338783b */ /* 0x000ee20000000200 */
[C---:B------:R-:W-:Y:S02]  /*16b70*/  VIADD R214, R227.reuse, 0x2800 ;  /* 0x00002800e3d67836 */ /* 0x040fe40000000000 */
[C---:B------:R-:W-:Y:S01]  /*16b80*/  VIADD R213, R227.reuse, 0x3000 ;  /* 0x00003000e3d57836 */ /* 0x040fe20000000000 */
[----:B------:R-:W3:Y:S01]  /*16b90*/  LDSM.16.M88.4 R44, [R227+0x1000] ;  /* 0x00100000e32c783b */ /* 0x000ee20000000200 */
[C---:B------:R-:W-:Y:S02]  /*16ba0*/  VIADD R212, R227.reuse, 0x3800 ;  /* 0x00003800e3d47836 */ /* 0x040fe40000000000 */
[C---:B------:R-:W-:Y:S01]  /*16bb0*/  VIADD R211, R227.reuse, 0x4000 ;  /* 0x00004000e3d37836 */ /* 0x040fe20000000000 */
[----:B------:R-:W-:Y:S01]  /*16bc0*/  LDSM.16.M88.4 R20, [R226] ;  /* 0x00000000e214783b */ /* 0x000fe20000000200 */
[----:B------:R-:W-:-:S02]  /*16bd0*/  VIADD R210, R227, 0x4800 ;  /* 0x00004800e3d27836 */ /* 0x000fc40000000000 */
[C---:B------:R-:W-:Y:S01]  /*16be0*/  VIADD R209, R227.reuse, 0x5000 ;  /* 0x00005000e3d17836 */ /* 0x040fe20000000000 */
[----:B------:R-:W3:Y:S01]  /*16bf0*/  LDSM.16.M88.4 R16, [R223+0x8000] ;  /* 0x00800000df10783b */ /* 0x000ee20000000200 */
[C---:B------:R-:W-:Y:S02]  /*16c00*/  VIADD R208, R227.reuse, 0x5800 ;  /* 0x00005800e3d07836 */ /* 0x040fe40000000000 */
[C---:B------:R-:W-:Y:S01]  /*16c10*/  VIADD R207, R227.reuse, 0x6000 ;  /* 0x00006000e3cf7836 */ /* 0x040fe20000000000 */
[C---:B-1----:R-:W-:Y:S01]  /*16c20*/  HMMA.16816.F32 R8, R24.reuse, R4, RZ ;  /* 0x000000041808723c */ /* 0x042fe200000018ff */
[----:B------:R-:W1:Y:S01]  /*16c30*/  LDSM.16.M88.4 R40, [R227+0x1800] ;  /* 0x00180000e328783b */ /* 0x000e620000000200 */
[C---:B------:R-:W-:Y:S02]  /*16c40*/  VIADD R206, R227.reuse, 0x6800 ;  /* 0x00006800e3ce7836 */ /* 0x040fe40000000000 */
[C---:B------:R-:W-:Y:S01]  /*16c50*/  VIADD R205, R227.reuse, 0x7000 ;  /* 0x00007000e3cd7836 */ /* 0x040fe20000000000 */
[----:B----4-:R-:W4:Y:S01]  /*16c60*/  LDSM.16.M88.4 R12, [R223+0x8800] ;  /* 0x00880000df0c783b */ /* 0x010f220000000200 */
[----:B------:R-:W-:Y:S01]  /*16c70*/  HMMA.16816.F32 R4, R24, R6, RZ ;  /* 0x000000061804723c */ /* 0x000fe200000018ff */
[----:B------:R-:W-:-:S02]  /*16c80*/  VIADD R204, R227, 0x7800 ;  /* 0x00007800e3cc7836 */ /* 0x000fc40000000000 */
[----:B------:R-:W4:Y:S03]  /*16c90*/  LDSM.16.M88.4 R88, [R223+0x9000] ;  /* 0x00900000df58783b */ /* 0x000f260000000200 */
[C---:B-----5:R-:W-:Y:S01]  /*16ca0*/  HMMA.16816.F32 R80, R24.reuse, R76, RZ ;  /* 0x0000004c1850723c */ /* 0x060fe200000018ff */
[----:B------:R-:W-:Y:S04]  /*16cb0*/  LDSM.16.M88.4 R84, [R223+0x9800] ;  /* 0x00980000df54783b */ /* 0x000fe80000000200 */
[----:B------:R-:W0:Y:S01]  /*16cc0*/  LDGDEPBAR ;  /* 0x00000000000079af */ /* 0x000e220000000000 */
[C---:B------:R-:W-:Y:S06]  /*16cd0*/  HMMA.16816.F32 R76, R24.reuse, R78, RZ ;  /* 0x0000004e184c723c */ /* 0x040fec00000018ff */
[C---:B--2---:R-:W-:Y:S06]  /*16ce0*/  HMMA.16816.F32 R36, R24.reuse, R32, RZ ;  /* 0x000000201824723c */ /* 0x044fec00000018ff */
[----:B------:R-:W-:Y:S06]  /*16cf0*/  HMMA.16816.F32 R32, R24, R34, RZ ;  /* 0x000000221820723c */ /* 0x000fec00000018ff */
[C---:B---3--:R-:W-:Y:S06]  /*16d00*/  HMMA.16816.F32 R8, R48.reuse, R68, R8 ;  /* 0x000000443008723c */ /* 0x048fec0000001808 */
[----:B------:R-:W-:Y:S01]  /*16d10*/  HMMA.16816.F32 R4, R48, R70, R4 ;  /* 0x000000463004723c */ /* 0x000fe20000001804 */
[----:B------:R-:W-:Y:S05]  /*16d20*/  LDSM.16.M88.4 R68, [R216] ;  /* 0x00000000d844783b */ /* 0x000fea0000000200 */
[C---:B------:R-:W-:Y:S06]  /*16d30*/  HMMA.16816.F32 R28, R24.reuse, R72, RZ ;  /* 0x00000048181c723c */ /* 0x040fec00000018ff */
[----:B------:R-:W-:Y:S01]  /*16d40*/  HMMA.16816.F32 R24, R24, R74, RZ ;  /* 0x0000004a1818723c */ /* 0x000fe200000018ff */
[----:B------:R-:W2:Y:S05]  /*16d50*/  LDSM.16.M88.4 R72, [R225] ;  /* 0x00000000e148783b */ /* 0x000eaa0000000200 */
[C---:B------:R-:W-:Y:S06]  /*16d60*/  HMMA.16816.F32 R80, R48.reuse, R56, R80 ;  /* 0x000000383050723c */ /* 0x040fec0000001850 */
[C---:B------:R-:W-:Y:S01]  /*16d70*/  HMMA.16816.F32 R76, R48.reuse, R58, R76 ;  /* 0x0000003a304c723c */ /* 0x040fe2000000184c */
[----:B------:R-:W3:Y:S05]  /*16d80*/  LDSM.16.M88.4 R56, [R216+0x800] ;  /* 0x00080000d838783b */ /* 0x000eea0000000200 */
[C---:B------:R-:W-:Y:S06]  /*16d90*/  HMMA.16816.F32 R36, R48.reuse, R44, R36 ;  /* 0x0000002c3024723c */ /* 0x040fec0000001824 */
[----:B------:R-:W-:Y:S01]  /*16da0*/  HMMA.16816.F32 R32, R48, R46, R32 ;  /* 0x0000002e3020723c */ /* 0x000fe20000001820 */
[----:B------:R-:W-:Y:S05]  /*16db0*/  LDSM.16.M88.4 R44, [R230+0x2000] ;  /* 0x00200000e62c783b */ /* 0x000fea0000000200 */
[C---:B------:R-:W-:Y:S06]  /*16dc0*/  HMMA.16816.F32 R8, R20.reuse, R16, R8 ;  /* 0x000000101408723c */ /* 0x040fec0000001808 */
[----:B------:R-:W-:Y:S01]  /*16dd0*/  HMMA.16816.F32 R4, R20, R18, R4 ;  /* 0x000000121404723c */ /* 0x000fe20000001804 */
[----:B------:R-:W5:Y:S05]  /*16de0*/  LDSM.16.M88.4 R16, [R216+0x1000] ;  /* 0x00100000d810783b */ /* 0x000f6a0000000200 */
[C---:B-1----:R-:W-:Y:S06]  /*16df0*/  HMMA.16816.F32 R28, R48.reuse, R40, R28 ;  /* 0x00000028301c723c */ /* 0x042fec000000181c */
[----:B------:R-:W-:Y:S01]  /*16e00*/  HMMA.16816.F32 R24, R48, R42, R24 ;  /* 0x0000002a3018723c */ /* 0x000fe20000001818 */
[----:B------:R-:W1:Y:S04]  /*16e10*/  LDSM.16.M88.4 R40, [R229+0xa000] ;  /* 0x00a00000e528783b */ /* 0x000e680000000200 */
[----:B------:R-:W1:Y:S01]  /*16e20*/  LDSM.16.M88.4 R48, [R216+0x1800] ;  /* 0x00180000d830783b */ /* 0x000e620000000200 */
[C---:B----4-:R-:W-:Y:S06]  /*16e30*/  HMMA.16816.F32 R80, R20.reuse, R12, R80 ;  /* 0x0000000c1450723c */ /* 0x050fec0000001850 */
[C---:B------:R-:W-:Y:S01]  /*16e40*/  HMMA.16816.F32 R76, R20.reuse, R14, R76 ;  /* 0x0000000e144c723c */ /* 0x040fe2000000184c */
[----:B------:R-:W4:Y:S05]  /*16e50*/  LDSM.16.M88.4 R12, [R229+0xa800] ;  /* 0x00a80000e50c783b */ /* 0x000f2a0000000200 */
[C---:B------:R-:W-:Y:S06]  /*16e60*/  HMMA.16816.F32 R36, R20.reuse, R88, R36 ;  /* 0x000000581424723c */ /* 0x040fec0000001824 */
[----:B------:R-:W-:Y:S01]  /*16e70*/  HMMA.16816.F32 R32, R20, R90, R32 ;  /* 0x0000005a1420723c */ /* 0x000fe20000001820 */
[----:B------:R-:W-:Y:S05]  /*16e80*/  LDSM.16.M88.4 R88, [R229+0xb800] ;  /* 0x00b80000e558783b */ /* 0x000fea0000000200 */
[C---:B--2---:R-:W-:Y:S06]  /*16e90*/  HMMA.16816.F32 R8, R72.reuse, R68, R8 ;  /* 0x000000444808723c */ /* 0x044fec0000001808 */
[----:B------:R-:W-:Y:S01]  /*16ea0*/  HMMA.16816.F32 R4, R72, R70, R4 ;  /* 0x000000464804723c */ /* 0x000fe20000001804 */
[----:B------:R-:W-:Y:S05]  /*16eb0*/  LDSM.16.M88.4 R68, [R227+0x2000] ;  /* 0x00200000e344783b */ /* 0x000fea0000000200 */
[C---:B------:R-:W-:Y:S06]  /*16ec0*/  HMMA.16816.F32 R28, R20.reuse, R84, R28 ;  /* 0x00000054141c723c */ /* 0x040fec000000181c */
[----:B------:R-:W-:Y:S01]  /*16ed0*/  HMMA.16816.F32 R24, R20, R86, R24 ;  /* 0x000000561418723c */ /* 0x000fe20000001818 */
[----:B------:R-:W2:Y:S05]  /*16ee0*/  LDSM.16.M88.4 R20, [R229+0xb000] ;  /* 0x00b00000e514783b */ /* 0x000eaa0000000200 */
[C---:B---3--:R-:W-:Y:S01]  /*16ef0*/  HMMA.16816.F32 R84, R72.reuse, R56, R80 ;  /* 0x000000384854723c */ /* 0x048fe20000001850 */
[----:B------:R-:W3:Y:S05]  /*16f00*/  LDSM.16.M88.4 R80, [R228+0x2000] ;  /* 0x00200000e450783b */ /* 0x000eea0000000200 */
[C---:B------:R-:W-:Y:S01]  /*16f10*/  HMMA.16816.F32 R76, R72.reuse, R58, R76 ;  /* 0x0000003a484c723c */ /* 0x040fe2000000184c */
[----:B------:R-:W3:Y:S05]  /*16f20*/  LDSM.16.M88.4 R56, [R227+0x2800] ;  /* 0x00280000e338783b */ /* 0x000eea0000000200 */
[C---:B-----5:R-:W-:Y:S06]  /*16f30*/  HMMA.16816.F32 R36, R72.reuse, R16, R36 ;  /* 0x000000104824723c */ /* 0x060fec0000001824 */
[----:B------:R-:W-:Y:S01]  /*16f40*/  HMMA.16816.F32 R32, R72, R18, R32 ;  /* 0x000000124820723c */ /* 0x000fe20000001820 */
[----:B------:R-:W5:Y:S05]  /*16f50*/  LDSM.16.M88.4 R16, [R227+0x3000] ;  /* 0x00300000e310783b */ /* 0x000f6a0000000200 */
[C---:B-1----:R-:W-:Y:S06]  /*16f60*/  HMMA.16816.F32 R8, R44.reuse, R40, R8 ;  /* 0x000000282c08723c */ /* 0x042fec0000001808 */
[----:B------:R-:W-:Y:S01]  /*16f70*/  HMMA.16816.F32 R4, R44, R42, R4 ;  /* 0x0000002a2c04723c */ /* 0x000fe20000001804 */
[----:B------:R-:W-:Y:S05]  /*16f80*/  LDSM.16.M88.4 R40, [R223+0xa000] ;  /* 0x00a00000df28783b */ /* 0x000fea0000000200 */
        /* <DEDUP_REMOVED lines=8> */
[----:B------:R-:W-:Y:S01]  /*17010*/  HMMA.16816.F32 R32, R44, R22, R32 ;  /* 0x000000162c20723c */ /* 0x000fe20000001820 */
[----:B------:R-:W2:Y:S05]  /*17020*/  LDSM.16.M88.4 R20, [R223+0xb000] ;  /* 0x00b00000df14783b */ /* 0x000eaa0000000200 */
[C---:B---3--:R-:W-:Y:S06]  /*17030*/  HMMA.16816.F32 R8, R80.reuse, R68, R8 ;  /* 0x000000445008723c */ /* 0x048fec0000001808 */
[----:B------:R-:W-:Y:S01]  /*17040*/  HMMA.16816.F32 R4, R80, R70, R4 ;  /* 0x000000465004723c */ /* 0x000fe20000001804 */
[----:B------:R-:W-:Y:S05]  /*17050*/  LDSM.16.M88.4 R68, [R225+0x2000] ;  /* 0x00200000e144783b */ /* 0x000fea0000000200 */
[C---:B------:R-:W-:Y:S06]  /*17060*/  HMMA.16816.F32 R28, R44.reuse, R88, R28 ;  /* 0x000000582c1c723c */ /* 0x040fec000000181c */
[----:B------:R-:W-:Y:S01]  /*17070*/  HMMA.16816.F32 R24, R44, R90, R24 ;  /* 0x0000005a2c18723c */ /* 0x000fe20000001818 */
[----:B------:R-:W3:Y:S04]  /*17080*/  LDSM.16.M88.4 R44, [R216+0x2000] ;  /* 0x00200000d82c783b */ /* 0x000ee80000000200 */
[----:B------:R-:W3:Y:S01]  /*17090*/  LDSM.16.M88.4 R88, [R223+0xb800] ;  /* 0x00b80000df58783b */ /* 0x000ee20000000200 */
[C---:B------:R-:W-:Y:S06]  /*170a0*/  HMMA.16816.F32 R84, R80.reuse, R56, R84 ;  /* 0x000000385054723c */ /* 0x040fec0000001854 */
        /* <DEDUP_REMOVED lines=88> */
[----:B------:R-:W-:Y:S04]  /*17630*/  LDSM.16.M88.4 R72, [R226+0x6000] ;  /* 0x00600000e248783b */ /* 0x000fe80000000200 */
[----:B------:R-:W-:Y:S01]  /*17640*/  LDSM.16.M88.4 R80, [R223+0xf800] ;  /* 0x00f80000df50783b */ /* 0x000fe20000000200 */
[C---:B----4-:R-:W-:Y:S06]  /*17650*/  HMMA.16816.F32 R84, R48.reuse, R12, R84 ;  /* 0x0000000c3054723c */ /* 0x050fec0000001854 */
[C---:B------:R-:W-:Y:S01]  /*17660*/  HMMA.16816.F32 R76, R48.reuse, R14, R76 ;  /* 0x0000000e304c723c */ /* 0x040fe2000000184c */
[----:B------:R-:W1:Y:S05]  /*17670*/  LDSM.16.M88.4 R12, [R223+0xe000] ;  /* 0x00e00000df0c783b */ /* 0x000e6a0000000200 */
[C---:B--2---:R-:W-:Y:S06]  /*17680*/  HMMA.16816.F32 R36, R48.reuse, R20, R36 ;  /* 0x000000143024723c */ /* 0x044fec0000001824 */
[----:B------:R-:W-:Y:S01]  /*17690*/  HMMA.16816.F32 R32, R48, R22, R32 ;  /* 0x000000163020723c */ /* 0x000fe20000001820 */
[----:B------:R-:W-:Y:S05]  /*176a0*/  LDSM.16.M88.4 R20, [R223+0xf000] ;  /* 0x00f00000df14783b */ /* 0x000fea0000000200 */
[C---:B---3--:R-:W-:Y:S06]  /*176b0*/  HMMA.16816.F32 R8, R68.reuse, R44, R8 ;  /* 0x0000002c4408723c */ /* 0x048fec0000001808 */
[----:B------:R-:W-:Y:S01]  /*176c0*/  HMMA.16816.F32 R4, R68, R46, R4 ;  /* 0x0000002e4404723c */ /* 0x000fe20000001804 */
[----:B------:R-:W2:Y:S05]  /*176d0*/  LDSM.16.M88.4 R44, [R223+0xe800] ;  /* 0x00e80000df2c783b */ /* 0x000eaa0000000200 */
[----:B------:R-:W-:Y:S06]  /*176e0*/  HMMA.16816.F32 R28, R48, R88, R28 ;  /* 0x00000058301c723c */ /* 0x000fec000000181c */
[----:B------:R-:W-:Y:S06]  /*176f0*/  HMMA.16816.F32 R84, R68, R56, R84 ;  /* 0x000000384454723c */ /* 0x000fec0000001854 */
[----:B------:R-:W-:Y:S01]  /*17700*/  HMMA.16816.F32 R24, R48, R90, R24 ;  /* 0x0000005a3018723c */ /* 0x000fe20000001818 */
[----:B------:R-:W-:Y:S05]  /*17710*/  LDSM.16.M88.4 R48, [R225+0x6000] ;  /* 0x00600000e130783b */ /* 0x000fea0000000200 */
[C---:B-----5:R-:W-:Y:S06]  /*17720*/  HMMA.16816.F32 R36, R68.reuse, R16, R36 ;  /* 0x000000104424723c */ /* 0x060fec0000001824 */
[----:B------:R-:W-:Y:S01]  /*17730*/  HMMA.16816.F32 R32, R68, R18, R32 ;  /* 0x000000124420723c */ /* 0x000fe20000001820 */
[----:B------:R-:W3:Y:S05]  /*17740*/  LDSM.16.M88.4 R16, [R216+0x6800] ;  /* 0x00680000d810783b */ /* 0x000eea0000000200 */
[----:B-1----:R-:W-:Y:S06]  /*17750*/  HMMA.16816.F32 R8, R72, R12, R8 ;  /* 0x0000000c4808723c */ /* 0x002fec0000001808 */
[----:B------:R-:W-:Y:S01]  /*17760*/  HMMA.16816.F32 R76, R68, R58, R76 ;  /* 0x0000003a444c723c */ /* 0x000fe2000000184c */
[----:B------:R-:W1:Y:S05]  /*17770*/  LDSM.16.M88.4 R56, [R216+0x6000] ;  /* 0x00600000d838783b */ /* 0x000e6a0000000200 */
[----:B------:R-:W-:Y:S01]  /*17780*/  HMMA.16816.F32 R12, R72, R14, R4 ;  /* 0x0000000e480c723c */ /* 0x000fe20000001804 */
[----:B------:R-:W4:Y:S05]  /*17790*/  LDSM.16.M88.4 R4, [R216+0x7000] ;  /* 0x00700000d804783b */ /* 0x000f2a0000000200 */
[----:B------:R-:W-:Y:S06]  /*177a0*/  HMMA.16816.F32 R28, R68, R40, R28 ;  /* 0x00000028441c723c */ /* 0x000fec000000181c */
[----:B--2---:R-:W-:Y:S01]  /*177b0*/  HMMA.16816.F32 R84, R72, R44, R84 ;  /* 0x0000002c4854723c */ /* 0x004fe20000001854 */
[----:B------:R-:W-:-:S04]  /*177c0*/  SHF.R.S32.HI R41, RZ, 0x1f, R60 ;  /* 0x0000001fff297819 */ /* 0x000fc8000001143c */
[----:B------:R-:W-:Y:S01]  /*177d0*/  LEA.HI R41, R41, R60, RZ, 0x5 ;  /* 0x0000003c29297211 */ /* 0x000fe200078f28ff */
[----:B------:R-:W-:Y:S03]  /*177e0*/  HMMA.16816.F32 R24, R68, R42, R24 ;  /* 0x0000002a4418723c */ /* 0x000fe60000001818 */
[----:B------:R-:W-:-:S03]  /*177f0*/  LOP3.LUT R41, R41, 0xffffffe0, RZ, 0xc0, !PT ;  /* 0xffffffe029297812 */ /* 0x000fc600078ec0ff */
[----:B------:R-:W-:Y:S02]  /*17800*/  HMMA.16816.F32 R36, R72, R20, R36 ;  /* 0x000000144824723c */ /* 0x000fe40000001824 */
[----:B------:R-:W-:-:S04]  /*17810*/  IMAD.IADD R40, R60, 0x1, -R41 ;  /* 0x000000013c287824 */ /* 0x000fc800078e0a29 */
[----:B------:R-:W-:Y:S01]  /*17820*/  HMMA.16816.F32 R32, R72, R22, R32 ;  /* 0x000000164820723c */ /* 0x000fe20000001820 */
[----:B------:R-:W2:Y:S01]  /*17830*/  LDSM.16.M88.4 R20, [R216+0x7800] ;  /* 0x00780000d814783b */ /* 0x000ea20000000200 */
[----:B------:R-:W-:Y:S01]  /*17840*/  SHF.R.S32.HI R41, RZ, 0x1f, R40 ;  /* 0x0000001fff297819 */ /* 0x000fe20000011428 */
[----:B------:R-:W-:-:S04]  /*17850*/  DEPBAR.LE SB0, 0x0 ;  /* 0x000080000000791a */ /* 0x000fc80000000000 */
[----:B------:R-:W-:Y:S01]  /*17860*/  HMMA.16816.F32 R76, R72, R46, R76 ;  /* 0x0000002e484c723c */ /* 0x000fe2000000184c */
[----:B------:R-:W-:Y:S01]  /*17870*/  LEA.HI R41, R41, R40, RZ, 0x2 ;  /* 0x0000002829297211 */ /* 0x000fe200078f10ff */
[----:B------:R-:W-:-:S03]  /*17880*/  IMAD.IADD R40, R2, 0x1, R201 ;  /* 0x0000000102287824 */ /* 0x000fc600078e02c9 */
[----:B------:R-:W-:Y:S01]  /*17890*/  SHF.R.S32.HI R41, RZ, 0x2, R41 ;  /* 0x00000002ff297819 */ /* 0x000fe20000011429 */
[----:B---3--:R-:W-:Y:S06]  /*178a0*/  HMMA.16816.F32 R84, R48, R16, R84 ;  /* 0x000000103054723c */ /* 0x008fec0000001854 */
[----:B------:R-:W-:Y:S01]  /*178b0*/  HMMA.16816.F32 R24, R72, R82, R24 ;  /* 0x000000524818723c */ /* 0x000fe20000001818 */
[----:B------:R-:W-:Y:S02]  /*178c0*/  IMAD R16, R62, 0x10, R63 ;  /* 0x000000103e107824 */ /* 0x000fe400078e023f */
[----:B------:R-:W-:-:S02]  /*178d0*/  VIADD R17, R40, 0x1 ;  /* 0x0000000128117836 */ /* 0x000fc40000000000 */
[----:B------:R-:W-:Y:S01]  /*178e0*/  IMAD.IADD R16, R41, 0x1, R16 ;  /* 0x0000000129107824 */ /* 0x000fe200078e0210 */
[----:B-1----:R-:W-:Y:S03]  /*178f0*/  HMMA.16816.F32 R8, R48, R56, R8 ;  /* 0x000000383008723c */ /* 0x002fe60000001808 */
[----:B------:R-:W-:-:S03]  /*17900*/  VIADD R246, R16, 0x8 ;  /* 0x0000000810f67836 */ /* 0x000fc60000000000 */
[----:B----4-:R-:W-:Y:S06]  /*17910*/  HMMA.16816.F32 R36, R48, R4, R36 ;  /* 0x000000043024723c */ /* 0x010fec0000001824 */
[----:B------:R-:W-:Y:S01]  /*17920*/  HMMA.16816.F32 R28, R72, R80, R28 ;  /* 0x00000050481c723c */ /* 0x000fe2000000181c */
[----:B------:R-:W-:-:S04]  /*17930*/  IADD3 R5, R65, 0x1, -R232 ;  /* 0x0000000141057810 */ /* 0x000fc80007ffe8e8 */
[----:B------:R-:W-:Y:S01]  /*17940*/  IADD3 R4, R246, UR5, R5 ;  /* 0x00000005f6047c10 */ /* 0x000fe2000fffe005 */
[----:B------:R-:W-:Y:S01]  /*17950*/  VIADD R244, R5, UR5 ;  /* 0x0000000505f47c36 */ /* 0x000fe20008000000 */
[C---:B------:R-:W-:Y:S02]  /*17960*/  HMMA.16816.F32 R12, R48.reuse, R58, R12 ;  /* 0x0000003a300c723c */ /* 0x040fe4000000180c */
[----:B------:R-:W-:Y:S02]  /*17970*/  VIMNMX R245, R4, R65, PT ;  /* 0x0000004104f57248 */ /* 0x000fe40003fe0100 */
[----:B------:R-:W-:Y:S02]  /*17980*/  VIADDMNMX R244, R244, R16, R65, PT ;  /* 0x00000010f4f47246 */ /* 0x000fe40003800141 */
[----:B------:R-:W-:Y:S01]  /*17990*/  HMMA.16816.F32 R76, R48, R18, R76 ;  /* 0x00000012304c723c */ /* 0x000fe2000000184c */
[----:B------:R-:W-:Y:S01]  /*179a0*/  BAR.SYNC.DEFER_BLOCKING 0x0 ;  /* 0x0000000000007b1d */ /* 0x000fe20000010000 */
[----:B------:R-:W-:-:S02]  /*179b0*/  ISETP.GE.AND P6, PT, R17, R244, PT ;  /* 0x000000f41100720c */ /* 0x000fc40003fc6270 */
[-C--:B------:R-:W-:Y:S02]  /*179c0*/  ISETP.GE.AND P1, PT, R17, R245.reuse, PT ;  /* 0x000000f51100720c */ /* 0x080fe40003f26270 */
[C---:B------:R-:W-:Y:S01]  /*179d0*/  ISETP.GE.AND P2, PT, R40.reuse, R244, PT ;  /* 0x000000f42800720c */ /* 0x040fe20003f46270 */
[C---:B--2---:R-:W-:Y:S01]  /*179e0*/  HMMA.16816.F32 R24, R48.reuse, R22, R24 ;  /* 0x000000163018723c */ /* 0x044fe20000001818 */
[----:B------:R-:W-:Y:S02]  /*179f0*/  IADD3 R19, R65, -R0, -R232 ;  /* 0x8000000041137210 */ /* 0x000fe40007ffe8e8 */
[C---:B------:R-:W-:Y:S02]  /*17a00*/  ISETP.GE.AND P4, PT, R40.reuse, R245, PT ;  /* 0x000000f52800720c */ /* 0x040fe40003f86270 */
[C---:B------:R-:W-:Y:S01]  /*17a10*/  VIADDMNMX R247, R19.reuse, R16, RZ, !PT ;  /* 0x0000001013f77246 */ /* 0x040fe200078001ff */
[C---:B------:R-:W-:Y:S01]  /*17a20*/  VIADD R16, R40.reuse, 0x9 ;  /* 0x0000000928107836 */ /* 0x040fe20000000000 */
[----:B------:R-:W-:Y:S01]  /*17a30*/  VIADDMNMX R246, R19, R246, RZ, !PT ;  /* 0x000000f613f67246 */ /* 0x000fe200078001ff */
[C---:B------:R-:W-:Y:S01]  /*17a40*/  HMMA.16816.F32 R32, R48.reuse, R6, R32 ;  /* 0x000000063020723c */ /* 0x040fe20000001820 */
[CC--:B------:R-:W-:Y:S01]  /*17a50*/  ISETP.LT.OR P6, PT, R17.reuse, R247.reuse, P6 ;  /* 0x000000f71100720c */ /* 0x0c0fe200037c1670 */
[C---:B------:R-:W-:Y:S01]  /*17a60*/  VIADD R23, R40.reuse, 0x28 ;  /* 0x0000002828177836 */ /* 0x040fe20000000000 */
[-C--:B------:R-:W-:Y:S01]  /*17a70*/  ISETP.LT.OR P1, PT, R17, R246.reuse, P1 ;  /* 0x000000f61100720c */ /* 0x080fe20000f21670 */
[C---:B------:R-:W-:Y:S01]  /*17a80*/  VIADD R17, R40.reuse, 0x8 ;  /* 0x0000000828117836 */ /* 0x040fe20000000000 */
[C---:B------:R-:W-:Y:S01]  /*17a90*/  ISETP.LT.OR P2, PT, R40.reuse, R247, P2 ;  /* 0x000000f72800720c */ /* 0x040fe20001741670 */
[----:B------:R-:W-:Y:S01]  /*17aa0*/  HMMA.16816.F32 R4, R48, R20, R28 ;  /* 0x000000143004723c */ /* 0x000fe2000000181c */
[----:B------:R-:W-:-:S02]  /*17ab0*/  ISETP.LT.OR P4, PT, R40, R246, P4 ;  /* 0x000000f62800720c */ /* 0x000fc40002781670 */
[----:B------:R-:W-:Y:S02]  /*17ac0*/  LOP3.LUT R0, R3, R66, RZ, 0xfc, !PT ;  /* 0x0000004203007212 */ /* 0x000fe400078efcff */
[----:B------:R-:W-:Y:S01]  /*17ad0*/  FSEL R3, R8, -INF , !P2 ;  /* 0xff80000008037808 */ /* 0x000fe20005000000 */
[----:B------:R-:W-:Y:S01]  /*17ae0*/  VIADD R8, R40, 0x11 ;  /* 0x0000001128087836 */ /* 0x000fe20000000000 */
[CC--:B------:R-:W-:Y:S02]  /*17af0*/  ISETP.GE.AND P2, PT, R17.reuse, R245.reuse, PT ;  /* 0x000000f51100720c */ /* 0x0c0fe40003f46270 */
[----:B------:R-:W-:Y:S01]  /*17b00*/  FSEL R22, R10, -INF , !P4 ;  /* 0xff8000000a167808 */ /* 0x000fe20006000000 */
[----:B------:R-:W-:Y:S01]  /*17b10*/  VIADD R10, R40, 0x10 ;  /* 0x00000010280a7836 */ /* 0x000fe20000000000 */
[----:B------:R-:W-:Y:S02]  /*17b20*/  ISETP.GE.AND P0, PT, R17, R244, PT ;  /* 0x000000f41100720c */ /* 0x000fe40003f06270 */
[----:B------:R-:W-:-:S02]  /*17b30*/  ISETP.GE.AND P4, PT, R16, R245, PT ;  /* 0x000000f51000720c */ /* 0x000fc40003f86270 */
[C---:B------:R-:W-:Y:S02]  /*17b40*/  ISETP.LT.OR P2, PT, R17.reuse, R246, P2 ;  /* 0x000000f61100720c */ /* 0x040fe40001741670 */
[-C--:B------:R-:W-:Y:S02]  /*17b50*/  ISETP.GE.AND P5, PT, R16, R244.reuse, PT ;  /* 0x000000f41000720c */ /* 0x080fe40003fa6270 */
[----:B------:R-:W-:Y:S02]  /*17b60*/  ISETP.LT.OR P0, PT, R17, R247, P0 ;  /* 0x000000f71100720c */ /* 0x000fe40000701670 */
[----:B------:R-:W-:Y:S02]  /*17b70*/  FSEL R20, R11, -INF , !P1 ;  /* 0xff8000000b147808 */ /* 0x000fe40004800000 */
[----:B------:R-:W-:Y:S02]  /*17b80*/  ISETP.GE.AND P1, PT, R10, R244, PT ;  /* 0x000000f40a00720c */ /* 0x000fe40003f26270 */
[----:B------:R-:W-:Y:S01]  /*17b90*/  FSEL R17, R9, -INF , !P6 ;  /* 0xff80000009117808 */ /* 0x000fe20007000000 */
[----:B------:R-:W-:Y:S01]  /*17ba0*/  VIADD R9, R40, 0x18 ;  /* 0x0000001828097836 */ /* 0x000fe20000000000 */
[----:B------:R-:W-:-:S02]  /*17bb0*/  ISETP.LT.OR P4, PT, R16, R246, P4 ;  /* 0x000000f61000720c */ /* 0x000fc40002781670 */
[----:B------:R-:W-:Y:S02]  /*17bc0*/  FSEL R18, R14, -INF , !P2 ;  /* 0xff8000000e127808 */ /* 0x000fe40005000000 */
[----:B------:R-:W-:Y:S02]  /*17bd0*/  ISETP.LT.OR P5, PT, R16, R247, P5 ;  /* 0x000000f71000720c */ /* 0x000fe40002fa1670 */
[----:B------:R-:W-:Y:S02]  /*17be0*/  ISETP.GE.AND P6, PT, R8, R244, PT ;  /* 0x000000f40800720c */ /* 0x000fe40003fc6270 */
[----:B------:R-:W-:Y:S01]  /*17bf0*/  FSEL R21, R12, -INF , !P0 ;  /* 0xff8000000c157808 */ /* 0x000fe20004000000 */
[----:B------:R-:W-:Y:S01]  /*17c00*/  VIADD R12, R40, 0x20 ;  /* 0x00000020280c7836 */ /* 0x000fe20000000000 */
[-C--:B------:R-:W-:Y:S02]  /*17c10*/  ISETP.GE.AND P2, PT, R8, R245.reuse, PT ;  /* 0x000000f50800720c */ /* 0x080fe40003f46270 */
[----:B------:R-:W-:-:S02]  /*17c20*/  ISETP.GE.AND P0, PT, R10, R245, PT ;  /* 0x000000f50a00720c */ /* 0x000fc40003f06270 */
[-C--:B------:R-:W-:Y:S02]  /*17c30*/  ISETP.LT.OR P1, PT, R10, R247.reuse, P1 ;  /* 0x000000f70a00720c */ /* 0x080fe40000f21670 */
[----:B------:R-:W-:Y:S01]  /*17c40*/  FSEL R16, R15, -INF , !P4 ;  /* 0xff8000000f107808 */ /* 0x000fe20006000000 */
[----:B------:R-:W-:Y:S01]  /*17c50*/  VIADD R15, R40, 0x29 ;  /* 0x00000029280f7836 */ /* 0x000fe20000000000 */
[C---:B------:R-:W-:Y:S02]  /*17c60*/  ISETP.LT.OR P6, PT, R8.reuse, R247, P6 ;  /* 0x000000f70800720c */ /* 0x040fe400037c1670 */
[----:B------:R-:W-:Y:S01]  /*17c70*/  ISETP.LT.OR P2, PT, R8, R246, P2 ;  /* 0x000000f60800720c */ /* 0x000fe20001741670 */
[----:B------:R-:W-:Y:S01]  /*17c80*/  VIADD R8, R40, 0x19 ;  /* 0x0000001928087836 */ /* 0x000fe20000000000 */
[----:B------:R-:W-:Y:S02]  /*17c90*/  FSEL R19, R13, -INF , !P5 ;  /* 0xff8000000d137808 */ /* 0x000fe40006800000 */
[----:B------:R-:W-:-:S02]  /*17ca0*/  ISETP.GE.AND P4, PT, R9, R244, PT ;  /* 0x000000f40900720c */ /* 0x000fc40003f86270 */
[----:B------:R-:W-:Y:S02]  /*17cb0*/  ISETP.LT.OR P0, PT, R10, R246, P0 ;  /* 0x000000f60a00720c */ /* 0x000fe40000701670 */
[----:B------:R-:W-:Y:S02]  /*17cc0*/  FSEL R13, R84, -INF , !P1 ;  /* 0xff800000540d7808 */ /* 0x000fe40004800000 */
[C---:B------:R-:W-:Y:S02]  /*17cd0*/  ISETP.GE.AND P1, PT, R9.reuse, R245, PT ;  /* 0x000000f50900720c */ /* 0x040fe40003f26270 */
[----:B------:R-:W-:Y:S02]  /*17ce0*/  ISETP.LT.OR P4, PT, R9, R247, P4 ;  /* 0x000000f70900720c */ /* 0x000fe40002781670 */
[----:B------:R-:W-:Y:S02]  /*17cf0*/  FSEL R14, R86, -INF , !P0 ;  /* 0xff800000560e7808 */ /* 0x000fe40004000000 */
[----:B------:R-:W-:-:S02]  /*17d00*/  ISETP.GE.AND P5, PT, R8, R244, PT ;  /* 0x000000f40800720c */ /* 0x000fc40003fa6270 */
[-C--:B------:R-:W-:Y:S02]  /*17d10*/  ISETP.GE.AND P0, PT, R8, R245.reuse, PT ;  /* 0x000000f50800720c */ /* 0x080fe40003f06270 */
[----:B------:R-:W-:Y:S01]  /*17d20*/  ISETP.LT.OR P1, PT, R9, R246, P1 ;  /* 0x000000f60900720c */ /* 0x000fe20000f21670 */
[----:B------:R-:W-:Y:S01]  /*17d30*/  VIADD R9, R40, 0x21 ;  /* 0x0000002128097836 */ /* 0x000fe20000000000 */
[----:B------:R-:W-:Y:S02]  /*17d40*/  FSEL R11, R76, -INF , !P4 ;  /* 0xff8000004c0b7808 */ /* 0x000fe40006000000 */
[----:B------:R-:W-:Y:S02]  /*17d50*/  FSEL R10, R87, -INF , !P2 ;  /* 0xff800000570a7808 */ /* 0x000fe40005000000 */
[----:B------:R-:W-:Y:S02]  /*17d60*/  ISETP.GE.AND P4, PT, R12, R245, PT ;  /* 0x000000f50c00720c */ /* 0x000fe40003f86270 */
[----:B------:R-:W-:-:S02]  /*17d70*/  ISETP.LT.OR P5, PT, R8, R247, P5 ;  /* 0x000000f70800720c */ /* 0x000fc40002fa1670 */
[----:B------:R-:W-:Y:S02]  /*17d80*/  ISETP.LT.OR P0, PT, R8, R246, P0 ;  /* 0x000000f60800720c */ /* 0x000fe40000701670 */
[-C--:B------:R-:W-:Y:S02]  /*17d90*/  ISETP.GE.AND P2, PT, R12, R244.reuse, PT ;  /* 0x000000f40c00720c */ /* 0x080fe40003f46270 */
[----:B------:R-:W-:Y:S02]  /*17da0*/  FSEL R85, R85, -INF , !P6 ;  /* 0xff80000055557808 */ /* 0x000fe40007000000 */
[----:B------:R-:W-:Y:S02]  /*17db0*/  FSEL R8, R78, -INF , !P1 ;  /* 0xff8000004e087808 */ /* 0x000fe40004800000 */
[C---:B------:R-:W-:Y:S02]  /*17dc0*/  ISETP.GE.AND P6, PT, R9.reuse, R244, PT ;  /* 0x000000f40900720c */ /* 0x040fe40003fc6270 */
[----:B------:R-:W-:-:S02]  /*17dd0*/  ISETP.GE.AND P1, PT, R9, R245, PT ;  /* 0x000000f50900720c */ /* 0x000fc40003f26270 */
[CC--:B------:R-:W-:Y:S02]  /*17de0*/  ISETP.LT.OR P4, PT, R12.reuse, R246.reuse, P4 ;  /* 0x000000f60c00720c */ /* 0x0c0fe40002781670 */
[-C--:B------:R-:W-:Y:S02]  /*17df0*/  ISETP.LT.OR P2, PT, R12, R247.reuse, P2 ;  /* 0x000000f70c00720c */ /* 0x080fe40001741670 */
[C---:B------:R-:W-:Y:S02]  /*17e00*/  ISETP.LT.OR P6, PT, R9.reuse, R247, P6 ;  /* 0x000000f70900720c */ /* 0x040fe400037c1670 */
[----:B------:R-:W-:Y:S02]  /*17e10*/  ISETP.LT.OR P1, PT, R9, R246, P1 ;  /* 0x000000f60900720c */ /* 0x000fe40000f21670 */
[----:B------:R-:W-:Y:S02]  /*17e20*/  FSEL R9, R77, -INF , !P5 ;  /* 0xff8000004d097808 */ /* 0x000fe40006800000 */
[----:B------:R-:W-:-:S02]  /*17e30*/  FSEL R184, R38, -INF , !P4 ;  /* 0xff80000026b87808 */ /* 0x000fc40006000000 */
[CC--:B------:R-:W-:Y:S02]  /*17e40*/  ISETP.GE.AND P5, PT, R15.reuse, R244.reuse, PT ;  /* 0x000000f40f00720c */ /* 0x0c0fe40003fa6270 */
[----:B------:R-:W-:Y:S02]  /*17e50*/  FSEL R189, R36, -INF , !P2 ;  /* 0xff80000024bd7808 */ /* 0x000fe40005000000 */
[-C--:B------:R-:W-:Y:S02]  /*17e60*/  ISETP.GE.AND P4, PT, R15, R245.reuse, PT ;  /* 0x000000f50f00720c */ /* 0x080fe40003f86270 */
[----:B------:R-:W-:Y:S02]  /*17e70*/  FSEL R12, R79, -INF , !P0 ;  /* 0xff8000004f0c7808 */ /* 0x000fe40004000000 */
[C---:B------:R-:W-:Y:S02]  /*17e80*/  ISETP.GE.AND P2, PT, R23.reuse, R245, PT ;  /* 0x000000f51700720c */ /* 0x040fe40003f46270 */
[----:B------:R-:W-:-:S02]  /*17e90*/  ISETP.GE.AND P0, PT, R23, R244, PT ;  /* 0x000000f41700720c */ /* 0x000fc40003f06270 */
[CC--:B------:R-:W-:Y:S02]  /*17ea0*/  ISETP.LT.OR P5, PT, R15.reuse, R247.reuse, P5 ;  /* 0x000000f70f00720c */ /* 0x0c0fe40002fa1670 */
[-C--:B------:R-:W-:Y:S01]  /*17eb0*/  ISETP.LT.OR P4, PT, R15, R246.reuse, P4 ;  /* 0x000000f60f00720c */ /* 0x080fe20002781670 */
[C---:B------:R-:W-:Y:S01]  /*17ec0*/  VIADD R15, R40.reuse, 0x31 ;  /* 0x00000031280f7836 */ /* 0x040fe20000000000 */
[C---:B------:R-:W-:Y:S02]  /*17ed0*/  ISETP.LT.OR P2, PT, R23.reuse, R246, P2 ;  /* 0x000000f61700720c */ /* 0x040fe40001741670 */
[----:B------:R-:W-:Y:S01]  /*17ee0*/  ISETP.LT.OR P0, PT, R23, R247, P0 ;  /* 0x000000f71700720c */ /* 0x000fe20000701670 */
[----:B------:R-:W-:Y:S01]  /*17ef0*/  VIADD R23, R40, 0x30 ;  /* 0x0000003028177836 */ /* 0x000fe20000000000 */
[----:B------:R-:W-:Y:S02]  /*17f00*/  FSEL R183, R37, -INF , !P6 ;  /* 0xff80000025b77808 */ /* 0x000fe40007000000 */
[----:B------:R-:W-:-:S02]  /*17f10*/  FSEL R30, R34, -INF , !P2 ;  /* 0xff800000221e7808 */ /* 0x000fc40005000000 */
[C---:B------:R-:W-:Y:S02]  /*17f20*/  ISETP.GE.AND P6, PT, R15.reuse, R244, PT ;  /* 0x000000f40f00720c */ /* 0x040fe40003fc6270 */
[-C--:B------:R-:W-:Y:S02]  /*17f30*/  ISETP.GE.AND P2, PT, R15, R245.reuse, PT ;  /* 0x000000f50f00720c */ /* 0x080fe40003f46270 */
[----:B------:R-:W-:Y:S02]  /*17f40*/  FSEL R187, R32, -INF , !P0 ;  /* 0xff80000020bb7808 */ /* 0x000fe40004000000 */
[----:B------:R-:W-:Y:S02]  /*17f50*/  ISETP.GE.AND P0, PT, R23, R245, PT ;  /* 0x000000f51700720c */ /* 0x000fe40003f06270 */
[C---:B------:R-:W-:Y:S02]  /*17f60*/  ISETP.LT.OR P6, PT, R15.reuse, R247, P6 ;  /* 0x000000f70f00720c */ /* 0x040fe400037c1670 */
[-C--:B------:R-:W-:Y:S01]  /*17f70*/  ISETP.LT.OR P2, PT, R15, R246.reuse, P2 ;  /* 0x000000f60f00720c */ /* 0x080fe20001741670 */
[C---:B------:R-:W-:Y:S01]  /*17f80*/  VIADD R15, R40.reuse, 0x38 ;  /* 0x00000038280f7836 */ /* 0x040fe20000000000 */
[----:B------:R-:W-:Y:S01]  /*17f90*/  ISETP.LT.OR P0, PT, R23, R246, P0 ;  /* 0x000000f61700720c */ /* 0x000fe20000701670 */
[----:B------:R-:W-:Y:S01]  /*17fa0*/  VIADD R40, R40, 0x39 ;  /* 0x0000003928287836 */ /* 0x000fe20000000000 */
[----:B------:R-:W-:-:S02]  /*17fb0*/  FSEL R186, R39, -INF , !P1 ;  /* 0xff80000027ba7808 */ /* 0x000fc40004800000 */
[----:B------:R-:W-:Y:S02]  /*17fc0*/  FSEL R192, R6, -INF , !P0 ;  /* 0xff80000006c07808 */ /* 0x000fe40004000000 */
[C---:B------:R-:W-:Y:S02]  /*17fd0*/  ISETP.GE.AND P0, PT, R40.reuse, R245, PT ;  /* 0x000000f52800720c */ /* 0x040fe40003f06270 */
[C---:B------:R-:W-:Y:S02]  /*17fe0*/  ISETP.GE.AND P1, PT, R23.reuse, R244, PT ;  /* 0x000000f41700720c */ /* 0x040fe40003f26270 */
[----:B------:R-:W-:Y:S02]  /*17ff0*/  ISETP.LT.OR P0, PT, R40, R246, P0 ;  /* 0x000000f62800720c */ /* 0x000fe40000701670 */
[----:B------:R-:W-:Y:S02]  /*18000*/  ISETP.LT.OR P1, PT, R23, R247, P1 ;  /* 0x000000f71700720c */ /* 0x000fe40000f21670 */
[----:B------:R-:W-:-:S02]  /*18010*/  FSEL R188, R27, -INF , !P0 ;  /* 0xff8000001bbc7808 */ /* 0x000fc40004000000 */
[----:B------:R-:W-:Y:S02]  /*18020*/  ISETP.GT.AND P0, PT, R240, R231, PT ;  /* 0x000000e7f000720c */ /* 0x000fe40003f04270 */
[----:B------:R-:W-:Y:S02]  /*18030*/  FSEL R185, R33, -INF , !P5 ;  /* 0xff80000021b97808 */ /* 0x000fe40006800000 */
[----:B------:R-:W-:Y:S02]  /*18040*/  FSEL R28, R35, -INF , !P4 ;  /* 0xff800000231c7808 */ /* 0x000fe40006000000 */
[----:B------:R-:W-:Y:S02]  /*18050*/  FSEL R31, R4, -INF , !P1 ;  /* 0xff800000041f7808 */ /* 0x000fe40004800000 */
[-C--:B------:R-:W-:Y:S02]  /*18060*/  ISETP.GE.AND P5, PT, R15, R244.reuse, PT ;  /* 0x000000f40f00720c */ /* 0x080fe40003fa6270 */
[----:B------:R-:W-:-:S02]  /*18070*/  ISETP.GE.AND P4, PT, R40, R244, PT ;  /* 0x000000f42800720c */ /* 0x000fc40003f86270 */
[C---:B------:R-:W-:Y:S02]  /*18080*/  ISETP.GE.AND P1, PT, R15.reuse, R245, PT ;  /* 0x000000f50f00720c */ /* 0x040fe40003f26270 */
[CC--:B------:R-:W-:Y:S02]  /*18090*/  ISETP.LT.OR P5, PT, R15.reuse, R247.reuse, P5 ;  /* 0x000000f70f00720c */ /* 0x0c0fe40002fa1670 */
[----:B------:R-:W-:Y:S02]  /*180a0*/  ISETP.LT.OR P1, PT, R15, R246, P1 ;  /* 0x000000f60f00720c */ /* 0x000fe40000f21670 */
[----:B------:R-:W-:Y:S02]  /*180b0*/  ISETP.LT.OR P4, PT, R40, R247, P4 ;  /* 0x000000f72800720c */ /* 0x000fe40002781670 */
[----:B------:R-:W-:Y:S02]  /*180c0*/  FSEL R29, R5, -INF , !P6 ;  /* 0xff800000051d7808 */ /* 0x000fe40007000000 */
[----:B------:R-:W-:-:S02]  /*180d0*/  FSEL R191, R7, -INF , !P2 ;  /* 0xff80000007bf7808 */ /* 0x000fc40005000000 */
        /* <DEDUP_REMOVED lines=38> */
[----:B------:R-:W-:Y:S02]  /*18340*/  ISETP.NE.AND P2, PT, R5, RZ, PT ;  /* 0x000000ff0500720c */ /* 0x000fe40003f45270 */
[----:B------:R-:W-:-:S05]  /*18350*/  LOP3.LUT R4, RZ, R5, RZ, 0x33, !PT ;  /* 0x00000005ff047212 */ /* 0x000fca00078e33ff */
        /* <DEDUP_REMOVED lines=25> */
.L_x_6695:
[----:B------:R-:W-:Y:S02]  /*184f0*/  ULDC UR12, c[0x0][0x248] ;  /* 0x00009200000c7ab9 */ /* 0x000fe40000000800 */
[----:B------:R-:W-:-:S06]  /*18500*/  USHF.L.U32 UR5, UR12, 0x6, URZ ;  /* 0x000000060c057899 */ /* 0x000fcc000800063f */
[----:B------:R-:W-:-:S04]  /*18510*/  IADD3 R7, RZ, -UR5, RZ ;  /* 0x80000005ff077c10 */ /* 0x000fc8000fffe0ff */
[----:B------:R-:W-:-:S07]  /*18520*/  SHF.R.S32.HI R5, RZ, 0x1f, R7 ;  /* 0x0000001fff057819 */ /* 0x000fce0000011407 */
.L_x_6696:
[----:B------:R-:W-:Y:S01]  /*18530*/  IADD3 R54, P2, P1, R138, R7, R54 ;  /* 0x000000078a367210 */ /* 0x000fe2000795e036 */
[----:B------:R-:W-:Y:S01]  /*18540*/  USHF.L.U32 UR8, UR12, 0x5, URZ ;  /* 0x000000050c087899 */ /* 0x000fe2000800063f */
[C---:B------:R-:W-:Y:S01]  /*18550*/  LEA R238, P5, R7.reuse, R238, 0x1 ;  /* 0x000000ee07ee7211 */ /* 0x040fe200078a08ff */
[----:B------:R-:W-:Y:S01]  /*18560*/  ULDC UR5, c[0x0][0x24c] ;  /* 0x0000930000057ab9 */ /* 0x000fe20000000800 */
[C---:B------:R-:W-:Y:S01]  /*18570*/  IADD3 R138, P4, R7.reuse, R138, RZ ;  /* 0x0000008a078a7210 */ /* 0x040fe20007f9e0ff */
[----:B------:R-:W-:Y:S01]  /*18580*/  USHF.L.U64.HI UR5, UR12, 0x5, UR5 ;  /* 0x000000050c057899 */ /* 0x000fe20008010205 */
[----:B------:R-:W-:Y:S02]  /*18590*/  LEA.HI.X R237, R7, R237, R5, 0x1, P5 ;  /* 0x000000ed07ed7211 */ /* 0x000fe400028f0c05 */
        /* <DEDUP_REMOVED lines=37> */
.L_x_6694:
        /* <DEDUP_REMOVED lines=29> */
[----:B------:R-:W-:Y:S01]  /*189c0*/  FMNMX.FTZ R2, R192, R5, !PT ;  /* 0x00000005c0027209 */ /* 0x000fe20007810000 */
[----:B------:R-:W-:Y:S01]  /*189d0*/  LDSM.16.MT88.4 R148, [R222+0x10000] ;  /* 0x01000000de94783b */ /* 0x000fe20000004200 */
[----:B------:R-:W-:Y:S02]  /*189e0*/  FMNMX.FTZ R6, R194, R7, !PT ;  /* 0x00000007c2067209 */ /* 0x000fe40007810000 */
[----:B------:R-:W-:Y:S01]  /*189f0*/  FMNMX.FTZ R5, R191, R2, !PT ;  /* 0x00000002bf057209 */ /* 0x000fe20007810000 */
[----:B------:R-:W-:Y:S01]  /*18a00*/  LDSM.16.MT88.4 R40, [R224+0x12000] ;  /* 0x01200000e028783b */ /* 0x000fe20000004200 */
[----:B------:R-:W-:-:S02]  /*18a10*/  LEA R221, R53, R224, 0x1 ;  /* 0x000000e035dd7211 */ /* 0x000fc400078e08ff */
[----:B------:R-:W-:Y:S01]  /*18a20*/  FMNMX.FTZ R5, R190, R5, !PT ;  /* 0x00000005be057209 */ /* 0x000fe20007810000 */
[----:B------:R-:W1:Y:S01]  /*18a30*/  SHFL.BFLY PT, R7, R6, 0x2, 0x1f ;  /* 0x0c401f0006077f89 */ /* 0x000e6200000e0000 */
[----:B------:R-:W-:Y:S02]  /*18a40*/  LEA R220, R53, R222, 0x1 ;  /* 0x000000de35dc7211 */ /* 0x000fe400078e08ff */
[----:B------:R-:W-:Y:S01]  /*18a50*/  FMNMX.FTZ R4, R188, R5, !PT ;  /* 0x00000005bc047209 */ /* 0x000fe20007810000 */
[----:B------:R-:W-:Y:S04]  /*18a60*/  LDSM.16.MT88.4 R140, [R221+0x10000] ;  /* 0x01000000dd8c783b */ /* 0x000fe80000004200 */
[----:B------:R-:W2:Y:S04]  /*18a70*/  SHFL.BFLY PT, R5, R4, 0x2, 0x1f ;  /* 0x0c401f0004057f89 */ /* 0x000ea800000e0000 */
[----:B------:R-:W-:Y:S04]  /*18a80*/  LDSM.16.MT88.4 R132, [R220+0x10000] ;  /* 0x01000000dc84783b */ /* 0x000fe80000004200 */
[----:B------:R-:W-:Y:S04]  /*18a90*/  LDSM.16.MT88.4 R48, [R222+0x12000] ;  /* 0x01200000de30783b */ /* 0x000fe80000004200 */
[----:B------:R-:W-:Y:S01]  /*18aa0*/  LDSM.16.MT88.4 R56, [R221+0x12000] ;  /* 0x01200000dd38783b */ /* 0x000fe20000004200 */
[----:B-1----:R-:W-:-:S03]  /*18ab0*/  FMNMX.FTZ R7, R6, R7, !PT ;  /* 0x0000000706077209 */ /* 0x002fc60007810000 */
[----:B------:R-:W-:Y:S04]  /*18ac0*/  LDSM.16.MT88.4 R64, [R220+0x12000] ;  /* 0x01200000dc40783b */ /* 0x000fe80000004200 */
[----:B------:R-:W1:Y:S01]  /*18ad0*/  SHFL.BFLY PT, R164, R7, 0x1, 0x1f ;  /* 0x0c201f0007a47f89 */ /* 0x000e6200000e0000 */
[----:B--2---:R-:W-:-:S03]  /*18ae0*/  FMNMX.FTZ R5, R4, R5, !PT ;  /* 0x0000000504057209 */ /* 0x004fc60007810000 */
[----:B------:R-:W-:Y:S04]  /*18af0*/  LDSM.16.MT88.4 R72, [R224+0x14000] ;  /* 0x01400000e048783b */ /* 0x000fe80000004200 */
[----:B------:R-:W2:Y:S04]  /*18b00*/  SHFL.BFLY PT, R2, R5, 0x1, 0x1f ;  /* 0x0c201f0005027f89 */ /* 0x000ea800000e0000 */
[----:B------:R-:W3:Y:S04]  /*18b10*/  LDSM.16.MT88.4 R80, [R222+0x14000] ;  /* 0x01400000de50783b */ /* 0x000ee80000004200 */
[----:B------:R-:W4:Y:S04]  /*18b20*/  LDSM.16.MT88.4 R88, [R221+0x14000] ;  /* 0x01400000dd58783b */ /* 0x000f280000004200 */
        /* <DEDUP_REMOVED lines=16> */
[----:B------:R-:W2:Y:S01]  /*18c30*/  LDSM.16.MT88.4 R4, [R220+0x16000] ;  /* 0x01600000dc04783b */ /* 0x000ea20000004200 */
[--C-:B------:R-:W-:Y:S01]  /*18c40*/  FFMA.FTZ R35, R11, UR10, -R196.reuse ;  /* 0x0000000a0b237c23 */ /* 0x100fe200080108c4 */
[--C-:B------:R-:W-:Y:S01]  /*18c50*/  FFMA.FTZ R2, R9, UR10, -R196.reuse ;  /* 0x0000000a09027c23 */ /* 0x100fe200080108c4 */
[----:B------:R-:W-:Y:S01]  /*18c60*/  FSEL R193, R193, RZ, P1 ;  /* 0x000000ffc1c17208 */ /* 0x000fe20000800000 */
        /* <DEDUP_REMOVED lines=19> */
[----:B------:R-:W4:Y:S01]  /*18da0*/  MUFU.EX2 R172, R172 ;  /* 0x000000ac00ac7308 */ /* 0x000f220000000800 */
[----:B---3--:R-:W-:Y:S01]  /*18db0*/  F2FP.F16.F32.PACK_AB R128, R176, R179 ;  /* 0x000000b3b080723e */ /* 0x008fe200000000ff */
[----:B------:R-:W3:Y:S01]  /*18dc0*/  LDSM.16.MT88.4 R12, [R221+0x10800] ;  /* 0x01080000dd0c783b */ /* 0x000ee20000004200 */
[--C-:B------:R-:W-:Y:S01]  /*18dd0*/  FFMA.FTZ R185, R185, UR10, -R196.reuse ;  /* 0x0000000ab9b97c23 */ /* 0x100fe200080108c4 */
[--C-:B------:R-:W-:Y:S01]  /*18de0*/  FFMA.FTZ R184, R184, UR10, -R193.reuse ;  /* 0x0000000ab8b87c23 */ /* 0x100fe200080108c1 */
[--C-:B------:R-:W-:Y:S01]  /*18df0*/  FFMA.FTZ R186, R30, UR10, -R193.reuse ;  /* 0x0000000a1eba7c23 */ /* 0x100fe200080108c1 */
[----:B------:R-:W3:Y:S01]  /*18e00*/  LDSM.16.MT88.4 R20, [R224+0x12800] ;  /* 0x01280000e014783b */ /* 0x000ee20000004200 */
[--C-:B------:R-:W-:Y:S01]  /*18e10*/  FFMA.FTZ R189, R28, UR10, -R193.reuse ;  /* 0x0000000a1cbd7c23 */ /* 0x100fe200080108c1 */
[----:B------:R-:W-:Y:S01]  /*18e20*/  MUFU.EX2 R178, R178 ;  /* 0x000000b200b27308 */ /* 0x000fe20000000800 */
[--C-:B------:R-:W-:Y:S01]  /*18e30*/  FFMA.FTZ R197, R31, UR10, -R196.reuse ;  /* 0x0000000a1fc57c23 */ /* 0x100fe200080108c4 */
[--C-:B------:R-:W-:Y:S01]  /*18e40*/  FFMA.FTZ R198, R29, UR10, -R196.reuse ;  /* 0x0000000a1dc67c23 */ /* 0x100fe200080108c4 */
[--C-:B------:R-:W-:Y:S01]  /*18e50*/  FFMA.FTZ R195, R195, UR10, -R196.reuse ;  /* 0x0000000ac3c37c23 */ /* 0x100fe200080108c4 */
[----:B------:R-:W-:Y:S01]  /*18e60*/  LDSM.16.MT88.4 R28, [R221+0x17000] ;  /* 0x01700000dd1c783b */ /* 0x000fe20000004200 */
[----:B------:R-:W-:Y:S01]  /*18e70*/  FFMA.FTZ R194, R194, UR10, -R196 ;  /* 0x0000000ac2c27c23 */ /* 0x000fe200080108c4 */
[--C-:B------:R-:W-:Y:S01]  /*18e80*/  FFMA.FTZ R192, R192, UR10, -R193.reuse ;  /* 0x0000000ac0c07c23 */ /* 0x100fe200080108c1 */
[--C-:B------:R-:W-:Y:S01]  /*18e90*/  FFMA.FTZ R191, R191, UR10, -R193.reuse ;  /* 0x0000000abfbf7c23 */ /* 0x100fe200080108c1 */
[----:B------:R-:W5:Y:S01]  /*18ea0*/  MUFU.EX2 R181, R181 ;  /* 0x000000b500b57308 */ /* 0x000f620000000800 */
[----:B----4-:R-:W-:Y:S01]  /*18eb0*/  F2FP.F16.F32.PACK_AB R130, R172, R175 ;  /* 0x000000afac82723e */ /* 0x010fe200000000ff */
[--C-:B------:R-:W-:Y:S01]  /*18ec0*/  FFMA.FTZ R249, R188, UR10, -R193.reuse ;  /* 0x0000000abcf97c23 */ /* 0x100fe200080108c1 */
[----:B------:R-:W-:Y:S01]  /*18ed0*/  FFMA.FTZ R190, R190, UR10, -R193 ;  /* 0x0000000abebe7c23 */ /* 0x000fe200080108c1 */
[----:B------:R-:W-:-:S04]  /*18ee0*/  FADD.FTZ R176, R179, R176 ;  /* 0x000000b0b3b07221 */ /* 0x000fc80000010000 */
[----:B------:R-:W-:Y:S01]  /*18ef0*/  MUFU.EX2 R177, R177 ;  /* 0x000000b100b17308 */ /* 0x000fe20000000800 */
[----:B------:R-:W-:-:S04]  /*18f00*/  FADD.FTZ R175, R175, R176 ;  /* 0x000000b0afaf7221 */ /* 0x000fc80000010000 */
[----:B------:R-:W-:-:S03]  /*18f10*/  FADD.FTZ R172, R172, R175 ;  /* 0x000000afacac7221 */ /* 0x000fc60000010000 */
        /* <DEDUP_REMOVED lines=31> */
[C---:B-1----:R-:W-:Y:S03]  /*19110*/  HMMA.16816.F32 R100, R128.reuse, R104, RZ ;  /* 0x000000688064723c */ /* 0x042fe600000018ff */
[----:B------:R-:W-:Y:S03]  /*19120*/  MUFU.EX2 R184, R184 ;  /* 0x000000b800b87308 */ /* 0x000fe60000000800 */
[C---:B------:R-:W-:Y:S05]  /*19130*/  HMMA.16816.F32 R108, R128.reuse, R112, RZ ;  /* 0x00000070806c723c */ /* 0x040fea00000018ff */
[----:B------:R-:W1:Y:S01]  /*19140*/  MUFU.EX2 R187, R187 ;  /* 0x000000bb00bb7308 */ /* 0x000e620000000800 */
[C---:B------:R-:W-:Y:S06]  /*19150*/  HMMA.16816.F32 R116, R128.reuse, R120, RZ ;  /* 0x000000788074723c */ /* 0x040fec00000018ff */
[C---:B------:R-:W-:Y:S01]  /*19160*/  HMMA.16816.F32 R156, R128.reuse, R158, RZ ;  /* 0x0000009e809c723c */ /* 0x040fe200000018ff */
[----:B------:R-:W-:Y:S05]  /*19170*/  MUFU.EX2 R186, R186 ;  /* 0x000000ba00ba7308 */ /* 0x000fea0000000800 */
[C---:B------:R-:W-:Y:S03]  /*19180*/  HMMA.16816.F32 R140, R128.reuse, R142, RZ ;  /* 0x0000008e808c723c */ /* 0x040fe600000018ff */
[----:B------:R-:W1:Y:S03]  /*19190*/  MUFU.EX2 R189, R189 ;  /* 0x000000bd00bd7308 */ /* 0x000e660000000800 */
        /* <DEDUP_REMOVED lines=19> */
[C---:B------:R-:W-:Y:S06]  /*192d0*/  HMMA.16816.F32 R120, R128.reuse, R122, RZ ;  /* 0x0000007a8078723c */ /* 0x040fec00000018ff */
[C---:B--2---:R-:W-:Y:S06]  /*192e0*/  HMMA.16816.F32 R124, R128.reuse, R4, RZ ;  /* 0x00000004807c723c */ /* 0x044fec00000018ff */
        /* <DEDUP_REMOVED lines=59> */
[----:B------:R-:W-:Y:S01]  /*196a0*/  HMMA.16816.F32 R128, R4, R18, R128 ;  /* 0x000000120480723c */ /* 0x000fe20000001880 */
[----:B------:R-:W-:Y:S06]  /*196b0*/  LDSM.16.MT88.4 R16, [R221+0x13000] ;  /* 0x01300000dd10783b */ /* 0x000fec0000004200 */
[----:B------:R-:W-:Y:S01]  /*196c0*/  F2FP.F16.F32.PACK_AB R4, R183, R180 ;  /* 0x000000b4b704723e */ /* 0x000fe200000000ff */
[----:B------:R-:W-:Y:S01]  /*196d0*/  FADD.FTZ R180, R180, R35 ;  /* 0x00000023b4b47221 */ /* 0x000fe20000010000 */
[----:B-1----:R-:W-:Y:S01]  /*196e0*/  F2FP.F16.F32.PACK_AB R5, R187, R184 ;  /* 0x000000b8bb05723e */ /* 0x002fe200000000ff */
        /* <DEDUP_REMOVED lines=11> */
[----:B------:R-:W1:Y:S05]  /*197a0*/  LDSM.16.MT88.4 R8, [R222+0x13000] ;  /* 0x01300000de08783b */ /* 0x000e6a0000004200 */
[C---:B-----5:R-:W-:Y:S06]  /*197b0*/  HMMA.16816.F32 R160, R4.reuse, R12, R160 ;  /* 0x0000000c04a0723c */ /* 0x060fec00000018a0 */
[C---:B------:R-:W-:Y:S01]  /*197c0*/  HMMA.16816.F32 R156, R4.reuse, R14, R156 ;  /* 0x0000000e049c723c */ /* 0x040fe2000000189c */
[----:B------:R-:W2:Y:S05]  /*197d0*/  LDSM.16.MT88.4 R12, [R224+0x13000] ;  /* 0x01300000e00c783b */ /* 0x000eaa0000004200 */
[C---:B------:R-:W-:Y:S06]  /*197e0*/  HMMA.16816.F32 R144, R4.reuse, R24, R144 ;  /* 0x000000180490723c */ /* 0x040fec0000001890 */
        /* <DEDUP_REMOVED lines=91> */
[C---:B--2---:R-:W-:Y:S06]  /*19da0*/  HMMA.16816.F32 R116, R4.reuse, R12, R116 ;  /* 0x0000000c0474723c */ /* 0x044fec0000001874 */
[C---:B------:R-:W-:Y:S06]  /*19db0*/  HMMA.16816.F32 R120, R4.reuse, R14, R120 ;  /* 0x0000000e0478723c */ /* 0x040fec0000001878 */
[C---:B-1----:R-:W-:Y:S06]  /*19dc0*/  HMMA.16816.F32 R124, R4.reuse, R8, R124 ;  /* 0x00000008047c723c */ /* 0x042fec000000187c */
[----:B------:R-:W-:Y:S01]  /*19dd0*/  HMMA.16816.F32 R128, R4, R10, R128 ;  /* 0x0000000a0480723c */ /* 0x000fe20000001880 */
[----:B------:R-:W-:-:S08]  /*19de0*/  NOP ;  /* 0x0000000000007918 */ /* 0x000fd00000000000 */
[----:B------:R-:W-:-:S15]  /*19df0*/  @!P0 BRA `(.L_x_6697) ;  /* 0x0000004000008947 */ /* 0x000fde0003800000 */
[----:B------:R-:W-:-:S04]  /*19e00*/  DEPBAR.LE SB0, 0x0 ;  /* 0x000080000000791a */ /* 0x000fc80000000000 */
[----:B------:R-:W-:Y:S01]  /*19e10*/  IADD3 R240, R166, -0x2, RZ ;  /* 0xfffffffea6f07810 */ /* 0x000fe20007ffe0ff */
[----:B------:R-:W-:Y:S06]  /*19e20*/  BAR.SYNC.DEFER_BLOCKING 0x0 ;  /* 0x0000000000007b1d */ /* 0x000fec0000010000 */
[----:B------:R-:W-:Y:S05]  /*19e30*/  @!P3 BRA `(.L_x_6698) ;  /* 0x0000000000f4b947 */ /* 0x000fea0003800000 */
[----:B------:R-:W1:Y:S01]  /*19e40*/  LDC R2, c[0x0][0x380] ;  /* 0x0000e000ff027b82 */ /* 0x000e620000000800 */
[----:B------:R-:W-:Y:S01]  /*19e50*/  SHF.L.U32 R5, R240, 0x6, RZ ;  /* 0x00000006f0057819 */ /* 0x000fe200000006ff */
[----:B------:R-:W-:Y:S01]  /*19e60*/  ULDC.64 UR8, c[0x0][0x250] ;  /* 0x0000940000087ab9 */ /* 0x000fe20000000a00 */
[----:B------:R-:W-:Y:S02]  /*19e70*/  ULDC.64 UR4, c[0x0][0x238] ;  /* 0x00008e0000047ab9 */ /* 0x000fe40000000a00 */
[----:B------:R-:W-:Y:S01]  /*19e80*/  IABS R4, R5 ;  /* 0x0000000500047213 */ /* 0x000fe20000000000 */
[----:B------:R-:W-:-:S05]  /*19e90*/  VIADD R11, R5, 0x40 ;  /* 0x00000040050b7836 */ /* 0x000fca0000000000 */
        /* <DEDUP_REMOVED lines=55> */
.L_x_6698:
[----:B------:R-:W-:Y:S02]  /*1a210*/  ULDC UR8, c[0x0][0x250] ;  /* 0x0000940000087ab9 */ /* 0x000fe40000000800 */
[----:B------:R-:W-:-:S06]  /*1a220*/  USHF.L.U32 UR4, UR8, 0x6, URZ ;  /* 0x0000000608047899 */ /* 0x000fcc000800063f */
[----:B------:R-:W-:-:S04]  /*1a230*/  IADD3 R5, RZ, -UR4, RZ ;  /* 0x80000004ff057c10 */ /* 0x000fc8000fffe0ff */
[----:B------:R-:W-:-:S07]  /*1a240*/  SHF.R.S32.HI R0, RZ, 0x1f, R5 ;  /* 0x0000001fff007819 */ /* 0x000fce0000011405 */
.L_x_6699:
[----:B------:R-:W-:Y:S01]  /*1a250*/  IADD3 R167, P1, P0, R170, R5, R167 ;  /* 0x00000005aaa77210 */ /* 0x000fe2000783e0a7 */
[----:B------:R-:W-:Y:S01]  /*1a260*/  ULDC UR4, c[0x0][0x220] ;  /* 0x0000880000047ab9 */ /* 0x000fe20000000800 */
[C---:B------:R-:W-:Y:S01]  /*1a270*/  IADD3 R170, P2, R5.reuse, R170, RZ ;  /* 0x000000aa05aa7210 */ /* 0x040fe20007f5e0ff */
[----:B------:R-:W-:Y:S01]  /*1a280*/  USHF.L.U32 UR9, UR8, 0x5, URZ ;  /* 0x0000000508097899 */ /* 0x000fe2000800063f */
[----:B------:R-:W-:Y:S01]  /*1a290*/  LEA R242, P4, R5, R242, 0x1 ;  /* 0x000000f205f27211 */ /* 0x000fe200078808ff */
[----:B------:R-:W-:Y:S01]  /*1a2a0*/  ULDC UR5, c[0x0][0x254] ;  /* 0x0000950000057ab9 */ /* 0x000fe20000000800 */
[----:B------:R-:W-:Y:S01]  /*1a2b0*/  IADD3.X R168, R165, R0, R168, P1, P0 ;  /* 0x00000000a5a87210 */ /* 0x000fe20000fe04a8 */
[----:B------:R-:W-:Y:S01]  /*1a2c0*/  IMAD.X R165, R0, 0x1, R165, P2 ;  /* 0x0000000100a57824 */ /* 0x000fe200010e06a5 */
[----:B------:R-:W-:Y:S01]  /*1a2d0*/  LEA R4, P1, R170, UR4, 0x1 ;  /* 0x00000004aa047c11 */ /* 0x000fe2000f8208ff */
[----:B------:R-:W-:Y:S01]  /*1a2e0*/  USHF.L.U64.HI UR5, UR8, 0x5, UR5 ;  /* 0x0000000508057899 */ /* 0x000fe20008010205 */
[----:B------:R-:W-:Y:S01]  /*1a2f0*/  LEA.HI.X R241, R5, R241, R0, 0x1, P4 ;  /* 0x000000f105f17211 */ /* 0x000fe200020f0c00 */
[----:B------:R-:W-:Y:S01]  /*1a300*/  IMAD R201, R240, 0x40, R201 ;  /* 0x00000040f0c97824 */ /* 0x000fe200078e02c9 */
[----:B------:R-:W-:-:S02]  /*1a310*/  LEA.HI.X R5, R170, UR15, R165, 0x1, P1 ;  /* 0x0000000faa057c11 */ /* 0x000fc400088f0ca5 */
[----:B------:R-:W-:Y:S01]  /*1a320*/  IADD3 R6, P1, R242, UR9, RZ ;  /* 0x00000009f2067c10 */ /* 0x000fe2000ff3e0ff */
[----:B------:R-:W-:Y:S01]  /*1a330*/  IMAD.MOV.U32 R243, RZ, RZ, R241 ;  /* 0x000000fffff37224 */ /* 0x000fe200078e00f1 */
[----:B------:R-:W-:Y:S01]  /*1a340*/  LEA R8, P0, R167, UR4, 0x1 ;  /* 0x00000004a7087c11 */ /* 0x000fe2000f8008ff */
[----:B------:R-:W-:Y:S01]  /*1a350*/  VIADD R0, R201, 0x1 ;  /* 0x00000001c9007836 */ /* 0x000fe20000000000 */
[----:B------:R-:W-:Y:S01]  /*1a360*/  IADD3.X R7, R241, UR5, RZ, P1, !PT ;  /* 0x00000005f1077c10 */ /* 0x000fe20008ffe4ff */
[----:B------:R-:W-:Y:S01]  /*1a370*/  VIADD R2, R201, 0x8 ;  /* 0x00000008c9027836 */ /* 0x000fe20000000000 */
[----:B------:R-:W-:Y:S01]  /*1a380*/  LEA.HI.X R9, R167, UR15, R168, 0x1, P0 ;  /* 0x0000000fa7097c11 */ /* 0x000fe200080f0ca8 */
[----:B------:R-:W-:Y:S01]  /*1a390*/  @!PT LDS RZ, [RZ] ;  /* 0x00000000fffff984 */ /* 0x000fe20000000800 */
[----:B------:R-:W-:Y:S01]  /*1a3a0*/  @!PT LDS RZ, [RZ] ;  /* 0x00000000fffff984 */ /* 0x000fe20000000800 */
[----:B------:R-:W-:Y:S01]  /*1a3b0*/  @!PT LDS RZ, [RZ] ;  /* 0x00000000fffff984 */ /* 0x000fe20000000800 */
[----:B------:R-:W-:Y:S01]  /*1a3c0*/  LDGSTS.E.BYPASS.LTC128B.128 [R236+0x10000], desc[UR6][R242.64] ;  /* 0x10000000f2ec7fae */ /* 0x000fe2000b901d46 */
[----:B------:R-:W-:Y:S02]  /*1a3d0*/  IADD3 R10, P1, R6, UR9, RZ ;  /* 0x00000009060a7c10 */ /* 0x000fe4000ff3e0ff */
[----:B------:R-:W-:Y:S01]  /*1a3e0*/  IADD3 R20, P0, R8, UR9, RZ ;  /* 0x0000000908147c10 */ /* 0x000fe2000ff1e0ff */
[----:B------:R-:W-:Y:S01]  /*1a3f0*/  LDGSTS.E.BYPASS.LTC128B.128 [R236+0x12000], desc[UR6][R4.64+0x80] ;  /* 0x1200008004ec7fae */ /* 0x000fe2000b901d46 */
[----:B------:R-:W-:-:S02]  /*1a400*/  IADD3.X R11, R7, UR5, RZ, P1, !PT ;  /* 0x00000005070b7c10 */ /* 0x000fc40008ffe4ff */
[----:B------:R-:W-:Y:S01]  /*1a410*/  IADD3.X R21, R9, UR5, RZ, P0, !PT ;  /* 0x0000000509157c10 */ /* 0x000fe200087fe4ff */
[----:B------:R-:W-:Y:S01]  /*1a420*/  LDGSTS.E.BYPASS.LTC128B.128 [R236+0x14000], desc[UR6][R4.64+0x100] ;  /* 0x1400010004ec7fae */ /* 0x000fe2000b901d46 */
[----:B------:R-:W-:Y:S02]  /*1a430*/  IADD3 R22, P1, R10, UR9, RZ ;  /* 0x000000090a167c10 */ /* 0x000fe4000ff3e0ff */
[----:B------:R-:W-:Y:S01]  /*1a440*/  IADD3 R28, P0, R20, UR9, RZ ;  /* 0x00000009141c7c10 */ /* 0x000fe2000ff1e0ff */
[----:B------:R-:W-:Y:S01]  /*1a450*/  LDGSTS.E.BYPASS.LTC128B.128 [R236+0x16000], desc[UR6][R4.64+0x180] ;  /* 0x1600018004ec7fae */ /* 0x000fe2000b901d46 */
[----:B------:R-:W-:Y:S02]  /*1a460*/  IADD3.X R23, R11, UR5, RZ, P1, !PT ;  /* 0x000000050b177c10 */ /* 0x000fe40008ffe4ff */
[----:B------:R-:W-:Y:S01]  /*1a470*/  IADD3.X R29, R21, UR5, RZ, P0, !PT ;  /* 0x00000005151d7c10 */ /* 0x000fe200087fe4ff */
[----:B------:R1:W-:Y:S01]  /*1a480*/  LDGSTS.E.BYPASS.LTC128B.128 [R236+0x10800], desc[UR6][R6.64] ;  /* 0x1080000006ec7fae */ /* 0x0003e2000b901d46 */
[----:B------:R-:W-:-:S02]  /*1a490*/  ISETP.GE.AND P4, PT, R0, R244, PT ;  /* 0x000000f40000720c */ /* 0x000fc40003f86270 */
[CC--:B------:R-:W-:Y:S01]  /*1a4a0*/  ISETP.GE.AND P0, PT, R0.reuse, R245.reuse, PT ;  /* 0x000000f50000720c */ /* 0x0c0fe20003f06270 */
[----:B------:R-:W-:Y:S01]  /*1a4b0*/  LDGSTS.E.BYPASS.LTC128B.128 [R236+0x12800], desc[UR6][R8.64+0x80] ;  /* 0x1280008008ec7fae */ /* 0x000fe2000b901d46 */
[C---:B------:R-:W-:Y:S02]  /*1a4c0*/  ISETP.GE.AND P5, PT, R201.reuse, R244, PT ;  /* 0x000000f4c900720c */ /* 0x040fe40003fa6270 */
[C---:B------:R-:W-:Y:S01]  /*1a4d0*/  ISETP.GE.AND P1, PT, R201.reuse, R245, PT ;  /* 0x000000f5c900720c */ /* 0x040fe20003f26270 */
[----:B------:R-:W-:Y:S01]  /*1a4e0*/  LDGSTS.E.BYPASS.LTC128B.128 [R236+0x14800], desc[UR6][R8.64+0x100] ;  /* 0x1480010008ec7fae */ /* 0x000fe2000b901d46 */
[CC--:B------:R-:W-:Y:S02]  /*1a4f0*/  ISETP.LT.OR P4, PT, R0.reuse, R247.reuse, P4 ;  /* 0x000000f70000720c */ /* 0x0c0fe40002781670 */
[----:B------:R-:W-:Y:S01]  /*1a500*/  ISETP.LT.OR P0, PT, R0, R246, P0 ;  /* 0x000000f60000720c */ /* 0x000fe20000701670 */
[----:B------:R-:W-:Y:S01]  /*1a510*/  LDGSTS.E.BYPASS.LTC128B.128 [R236+0x16800], desc[UR6][R8.64+0x180] ;  /* 0x1680018008ec7fae */ /* 0x000fe2000b901d46 */
[C---:B------:R-:W-:Y:S01]  /*1a520*/  VIADD R0, R201.reuse, 0x9 ;  /* 0x00000009c9007836 */ /* 0x040fe20000000000 */
[----:B------:R-:W-:-:S02]  /*1a530*/  ISETP.LT.OR P5, PT, R201, R247, P5 ;  /* 0x000000f7c900720c */ /* 0x000fc40002fa1670 */
[----:B------:R-:W-:Y:S01]  /*1a540*/  LDGSTS.E.BYPASS.LTC128B.128 [R236+0x11000], desc[UR6][R10.64] ;  /* 0x110000000aec7fae */ /* 0x000fe2000b901d46 */
[C---:B------:R-:W-:Y:S02]  /*1a550*/  ISETP.LT.OR P1, PT, R201.reuse, R246, P1 ;  /* 0x000000f6c900720c */ /* 0x040fe40000f21670 */
[C---:B------:R-:W-:Y:S01]  /*1a560*/  ISETP.GE.AND P6, PT, R2.reuse, R244, PT ;  /* 0x000000f40200720c */ /* 0x040fe20003fc6270 */
[----:B------:R-:W-:Y:S01]  /*1a570*/  LDGSTS.E.BYPASS.LTC128B.128 [R236+0x13000], desc[UR6][R20.64+0x80] ;  /* 0x1300008014ec7fae */ /* 0x000fe2000b901d46 */
[C---:B------:R-:W-:Y:S02]  /*1a580*/  ISETP.GE.AND P2, PT, R2.reuse, R245, PT ;  /* 0x000000f50200720c */ /* 0x040fe40003f46270 */
[C---:B------:R-:W-:Y:S01]  /*1a590*/  ISETP.LT.OR P6, PT, R2.reuse, R247, P6 ;  /* 0x000000f70200720c */ /* 0x040fe200037c1670 */
[----:B------:R-:W-:Y:S01]  /*1a5a0*/  LDGSTS.E.BYPASS.LTC128B.128 [R236+0x15000], desc[UR6][R20.64+0x100] ;  /* 0x1500010014ec7fae */ /* 0x000fe2000b901d46 */
[----:B------:R-:W-:Y:S01]  /*1a5b0*/  ISETP.LT.OR P2, PT, R2, R246, P2 ;  /* 0x000000f60200720c */ /* 0x000fe20001741670 */
[----:B------:R-:W-:-:S02]  /*1a5c0*/  VIADD R2, R201, 0x10 ;  /* 0x00000010c9027836 */ /* 0x000fc40000000000 */
[----:B------:R-:W-:Y:S04]  /*1a5d0*/  LDGSTS.E.BYPASS.LTC128B.128 [R236+0x17000], desc[UR6][R20.64+0x180] ;  /* 0x1700018014ec7fae */ /* 0x000fe8000b901d46 */
[----:B------:R2:W-:Y:S04]  /*1a5e0*/  LDGSTS.E.BYPASS.LTC128B.128 [R236+0x11800], desc[UR6][R22.64] ;  /* 0x1180000016ec7fae */ /* 0x0005e8000b901d46 */
[----:B------:R-:W-:Y:S04]  /*1a5f0*/  LDGSTS.E.BYPASS.LTC128B.128 [R236+0x13800], desc[UR6][R28.64+0x80] ;  /* 0x138000801cec7fae */ /* 0x000fe8000b901d46 */
[----:B------:R-:W-:Y:S04]  /*1a600*/  LDGSTS.E.BYPASS.LTC128B.128 [R236+0x15800], desc[UR6][R28.64+0x100] ;  /* 0x158001001cec7fae */ /* 0x000fe8000b901d46 */
[----:B------:R3:W-:Y:S04]  /*1a610*/  LDGSTS.E.BYPASS.LTC128B.128 [R236+0x17800], desc[UR6][R28.64+0x180] ;  /* 0x178001801cec7fae */ /* 0x0007e8000b901d46 */
[----:B------:R-:W-:Y:S04]  /*1a620*/  LDSM.16.M88.4 R24, [R230] ;  /* 0x00000000e618783b */ /* 0x000fe80000000200 */
[----:B-1----:R-:W1:Y:S04]  /*1a630*/  LDSM.16.M88.4 R4, [R229+0x8000] ;  /* 0x00800000e504783b */ /* 0x002e680000000200 */
[----:B------:R-:W4:Y:S04]  /*1a640*/  LDSM.16.M88.4 R172, [R229+0x8800] ;  /* 0x00880000e5ac783b */ /* 0x000f280000000200 */
[----:B------:R-:W5:Y:S04]  /*1a650*/  LDSM.16.M88.4 R32, [R229+0x9000] ;  /* 0x00900000e520783b */ /* 0x000f680000000200 */
[----:B------:R-:W3:Y:S04]  /*1a660*/  LDSM.16.M88.4 R16, [R229+0x9800] ;  /* 0x00980000e510783b */ /* 0x000ee80000000200 */
[----:B------:R-:W-:Y:S04]  /*1a670*/  LDSM.16.M88.4 R12, [R228] ;  /* 0x00000000e40c783b */ /* 0x000fe80000000200 */
[----:B------:R-:W3:Y:S04]  /*1a680*/  LDSM.16.M88.4 R188, [R227] ;  /* 0x00000000e3bc783b */ /* 0x000ee80000000200 */
[----:B------:R-:W3:Y:S04]  /*1a690*/  LDSM.16.M88.4 R184, [R219] ;  /* 0x00000000dbb8783b */ /* 0x000ee80000000200 */
[----:B------:R-:W3:Y:S04]  /*1a6a0*/  LDSM.16.M88.4 R180, [R218] ;  /* 0x00000000dab4783b */ /* 0x000ee80000000200 */
[----:B--2---:R-:W2:Y:S04]  /*1a6b0*/  LDSM.16.M88.4 R20, [R217] ;  /* 0x00000000d914783b */ /* 0x004ea80000000200 */
[----:B------:R-:W-:Y:S01]  /*1a6c0*/  LDSM.16.M88.4 R196, [R223+0x8000] ;  /* 0x00800000dfc4783b */ /* 0x000fe20000000200 */
[C---:B-1----:R-:W-:Y:S03]  /*1a6d0*/  HMMA.16816.F32 R8, R24.reuse, R4, RZ ;  /* 0x000000041808723c */ /* 0x042fe600000018ff */
[----:B------:R-:W-:Y:S04]  /*1a6e0*/  LDSM.16.M88.4 R192, [R223+0x8800] ;  /* 0x00880000dfc0783b */ /* 0x000fe80000000200 */
[----:B------:R-:W0:Y:S01]  /*1a6f0*/  LDGDEPBAR ;  /* 0x00000000000079af */ /* 0x000e220000000000 */
[C---:B------:R-:W-:Y:S06]  /*1a700*/  HMMA.16816.F32 R4, R24.reuse, R6, RZ ;  /* 0x000000061804723c */ /* 0x040fec00000018ff */
[C---:B----4-:R-:W-:Y:S06]  /*1a710*/  HMMA.16816.F32 R176, R24.reuse, R172, RZ ;  /* 0x000000ac18b0723c */ /* 0x050fec00000018ff */
[C---:B-----5:R-:W-:Y:S06]  /*1a720*/  HMMA.16816.F32 R168, R24.reuse, R32, RZ ;  /* 0x0000002018a8723c */ /* 0x060fec00000018ff */
[C---:B------:R-:W-:Y:S06]  /*1a730*/  HMMA.16816.F32 R172, R24.reuse, R174, RZ ;  /* 0x000000ae18ac723c */ /* 0x040fec00000018ff */
[C---:B------:R-:W-:Y:S06]  /*1a740*/  HMMA.16816.F32 R32, R24.reuse, R34, RZ ;  /* 0x000000221820723c */ /* 0x040fec00000018ff */
[C---:B---3--:R-:W-:Y:S06]  /*1a750*/  HMMA.16816.F32 R28, R24.reuse, R16, RZ ;  /* 0x00000010181c723c */ /* 0x048fec00000018ff */
[----:B------:R-:W-:Y:S01]  /*1a760*/  HMMA.16816.F32 R24, R24, R18, RZ ;  /* 0x000000121818723c */ /* 0x000fe200000018ff */
[----:B------:R-:W1:Y:S05]  /*1a770*/  LDSM.16.M88.4 R16, [R226] ;  /* 0x00000000e210783b */ /* 0x000e6a0000000200 */
        /* <DEDUP_REMOVED lines=8> */
[----:B------:R-:W4:Y:S05]  /*1a800*/  LDSM.16.M88.4 R180, [R223+0x9800] ;  /* 0x00980000dfb4783b */ /* 0x000f2a0000000200 */
[C---:B--2---:R-:W-:Y:S06]  /*1a810*/  HMMA.16816.F32 R28, R12.reuse, R20, R28 ;  /* 0x000000140c1c723c */ /* 0x044fec000000181c */
[----:B------:R-:W-:Y:S01]  /*1a820*/  HMMA.16816.F32 R24, R12, R22, R24 ;  /* 0x000000160c18723c */ /* 0x000fe20000001818 */
[----:B------:R-:W2:Y:S04]  /*1a830*/  LDSM.16.M88.4 R12, [R216] ;  /* 0x00000000d80c783b */ /* 0x000ea80000000200 */
        /* <DEDUP_REMOVED lines=12> */
[----:B------:R-:W-:Y:S04]  /*1a900*/  LDSM.16.M88.4 R16, [R230+0x2000] ;  /* 0x00200000e610783b */ /* 0x000fe80000000200 */
[----:B------:R-:W-:Y:S01]  /*1a910*/  LDSM.16.M88.4 R180, [R229+0xa800] ;  /* 0x00a80000e5b4783b */ /* 0x000fe20000000200 */
[C---:B--2---:R-:W-:Y:S06]  /*1a920*/  HMMA.16816.F32 R8, R184.reuse, R12, R8 ;  /* 0x0000000cb808723c */ /* 0x044fec0000001808 */
[C---:B------:R-:W-:Y:S01]  /*1a930*/  HMMA.16816.F32 R4, R184.reuse, R14, R4 ;  /* 0x0000000eb804723c */ /* 0x040fe20000001804 */
[----:B------:R-:W2:Y:S05]  /*1a940*/  LDSM.16.M88.4 R12, [R229+0xa000] ;  /* 0x00a00000e50c783b */ /* 0x000eaa0000000200 */
[C---:B-----5:R-:W-:Y:S06]  /*1a950*/  HMMA.16816.F32 R176, R184.reuse, R20, R176 ;  /* 0x00000014b8b0723c */ /* 0x060fec00000018b0 */
[C---:B------:R-:W-:Y:S01]  /*1a960*/  HMMA.16816.F32 R172, R184.reuse, R22, R172 ;  /* 0x00000016b8ac723c */ /* 0x040fe200000018ac */
[----:B------:R-:W4:Y:S05]  /*1a970*/  LDSM.16.M88.4 R20, [R229+0xb000] ;  /* 0x00b00000e514783b */ /* 0x000f2a0000000200 */
[C---:B-1----:R-:W-:Y:S06]  /*1a980*/  HMMA.16816.F32 R168, R184.reuse, R196, R168 ;  /* 0x000000c4b8a8723c */ /* 0x042fec00000018a8 */
[C---:B------:R-:W-:Y:S01]  /*1a990*/  HMMA.16816.F32 R32, R184.reuse, R198, R32 ;  /* 0x000000c6b820723c */ /* 0x040fe20000001820 */
[----:B------:R-:W-:Y:S05]  /*1a9a0*/  LDSM.16.M88.4 R196, [R223+0xa000] ;  /* 0x00a00000dfc4783b */ /* 0x000fea0000000200 */
[C---:B---3--:R-:W-:Y:S06]  /*1a9b0*/  HMMA.16816.F32 R28, R184.reuse, R188, R28 ;  /* 0x000000bcb81c723c */ /* 0x048fec000000181c */
[----:B------:R-:W-:Y:S01]  /*1a9c0*/  HMMA.16816.F32 R24, R184, R190, R24 ;  /* 0x000000beb818723c */ /* 0x000fe20000001818 */
[----:B------:R-:W-:Y:S04]  /*1a9d0*/  LDSM.16.M88.4 R188, [R215] ;  /* 0x00000000d7bc783b */ /* 0x000fe80000000200 */
[----:B------:R-:W-:Y:S01]  /*1a9e0*/  LDSM.16.M88.4 R184, [R214] ;  /* 0x00000000d6b8783b */ /* 0x000fe20000000200 */
[C---:B--2---:R-:W-:Y:S06]  /*1a9f0*/  HMMA.16816.F32 R8, R16.reuse, R12, R8 ;  /* 0x0000000c1008723c */ /* 0x044fec0000001808 */
[C---:B------:R-:W-:Y:S01]  /*1aa00*/  HMMA.16816.F32 R4, R16.reuse, R14, R4 ;  /* 0x0000000e1004723c */ /* 0x040fe20000001804 */
[----:B------:R-:W1:Y:S05]  /*1aa10*/  LDSM.16.M88.4 R12, [R228+0x2000] ;  /* 0x00200000e40c783b */ /* 0x000e6a0000000200 */
[C---:B------:R-:W-:Y:S06]  /*1aa20*/  HMMA.16816.F32 R176, R16.reuse, R180, R176 ;  /* 0x000000b410b0723c */ /* 0x040fec00000018b0 */
[C---:B------:R-:W-:Y:S01]  /*1aa30*/  HMMA.16816.F32 R172, R16.reuse, R182, R172 ;  /* 0x000000b610ac723c */ /* 0x040fe200000018ac */
[----:B------:R-:W2:Y:S05]  /*1aa40*/  LDSM.16.M88.4 R180, [R213] ;  /* 0x00000000d5b4783b */ /* 0x000eaa0000000200 */
[C---:B----4-:R-:W-:Y:S06]  /*1aa50*/  HMMA.16816.F32 R168, R16.reuse, R20, R168 ;  /* 0x0000001410a8723c */ /* 0x050fec00000018a8 */
[C---:B------:R-:W-:Y:S01]  /*1aa60*/  HMMA.16816.F32 R32, R16.reuse, R22, R32 ;  /* 0x000000161020723c */ /* 0x040fe20000001820 */
[----:B------:R-:W3:Y:S05]  /*1aa70*/  LDSM.16.M88.4 R20, [R212] ;  /* 0x00000000d414783b */ /* 0x000eea0000000200 */
[C---:B------:R-:W-:Y:S06]  /*1aa80*/  HMMA.16816.F32 R28, R16.reuse, R192, R28 ;  /* 0x000000c0101c723c */ /* 0x040fec000000181c */
[----:B------:R-:W-:Y:S01]  /*1aa90*/  HMMA.16816.F32 R24, R16, R194, R24 ;  /* 0x000000c21018723c */ /* 0x000fe20000001818 */
[----:B------:R-:W4:Y:S04]  /*1aaa0*/  LDSM.16.M88.4 R16, [R226+0x2000] ;  /* 0x00200000e210783b */ /* 0x000f280000000200 */
[----:B------:R-:W5:Y:S01]  /*1aab0*/  LDSM.16.M88.4 R192, [R223+0xa800] ;  /* 0x00a80000dfc0783b */ /* 0x000f620000000200 */
        /* <DEDUP_REMOVED lines=15> */
[----:B------:R-:W-:Y:S05]  /*1abb0*/  LDSM.16.M88.4 R196, [R223+0xc000] ;  /* 0x00c00000dfc4783b */ /* 0x000fea0000000200 */
        /* <DEDUP_REMOVED lines=16> */
[C---:B----4-:R-:W-:Y:S06]  /*1acc0*/  HMMA.16816.F32 R168, R184.reuse, R192, R168 ;  /* 0x000000c0b8a8723c */ /* 0x050fec00000018a8 */
[C---:B------:R-:W-:Y:S01]  /*1acd0*/  HMMA.16816.F32 R32, R184.reuse, R194, R32 ;  /* 0x000000c2b820723c */ /* 0x040fe20000001820 */
[----:B------:R-:W4:Y:S05]  /*1ace0*/  LDSM.16.M88.4 R192, [R229+0xd800] ;  /* 0x00d80000e5c0783b */ /* 0x000f2a0000000200 */
[C---:B-1----:R-:W-:Y:S06]  /*1acf0*/  HMMA.16816.F32 R28, R184.reuse, R188, R28 ;  /* 0x000000bcb81c723c */ /* 0x042fec000000181c */
        /* <DEDUP_REMOVED lines=9> */
[C---:B---3--:R-:W-:Y:S06]  /*1ad90*/  HMMA.16816.F32 R168, R16.reuse, R20, R168 ;  /* 0x0000001410a8723c */ /* 0x048fec00000018a8 */
[C---:B------:R-:W-:Y:S01]  /*1ada0*/  HMMA.16816.F32 R32, R16.reuse, R22, R32 ;  /* 0x000000161020723c */ /* 0x040fe20000001820 */
[----:B------:R-:W3:Y:S05]  /*1adb0*/  LDSM.16.M88.4 R20, [R208] ;  /* 0x00000000d014783b */ /* 0x000eea0000000200 */
        /* <DEDUP_REMOVED lines=18> */
[C---:B------:R-:W-:Y:S01]  /*1aee0*/  HMMA.16816.F32 R4, R16.reuse, R198, R4 ;  /* 0x000000c61004723c */ /* 0x040fe20000001804 */
[----:B------:R-:W-:Y:S05]  /*1aef0*/  LDSM.16.M88.4 R196, [R229+0xf000] ;  /* 0x00f00000e5c4783b */ /* 0x000fea0000000200 */
[C---:B-1----:R-:W-:Y:S06]  /*1af00*/  HMMA.16816.F32 R176, R16.reuse, R184, R176 ;  /* 0x000000b810b0723c */ /* 0x042fec00000018b0 */
[C---:B------:R-:W-:Y:S01]  /*1af10*/  HMMA.16816.F32 R172, R16.reuse, R186, R172 ;  /* 0x000000ba10ac723c */ /* 0x040fe200000018ac */
[----:B------:R-:W1:Y:S05]  /*1af20*/  LDSM.16.M88.4 R184, [R216+0x5000] ;  /* 0x00500000d8b8783b */ /* 0x000e6a0000000200 */
[C---:B-----5:R-:W-:Y:S06]  /*1af30*/  HMMA.16816.F32 R168, R16.reuse, R188, R168 ;  /* 0x000000bc10a8723c */ /* 0x060fec00000018a8 */
        /* <DEDUP_REMOVED lines=17> */
[----:B------:R-:W-:Y:S04]  /*1b050*/  LDSM.16.M88.4 R20, [R205] ;  /* 0x00000000cd14783b */ /* 0x000fe80000000200 */
[----:B------:R-:W-:Y:S01]  /*1b060*/  LDSM.16.M88.4 R180, [R206] ;  /* 0x00000000ceb4783b */ /* 0x000fe20000000200 */
[C---:B---3--:R-:W-:Y:S06]  /*1b070*/  HMMA.16816.F32 R176, R188.reuse, R12, R176 ;  /* 0x0000000cbcb0723c */ /* 0x048fec00000018b0 */
[C---:B------:R-:W-:Y:S01]  /*1b080*/  HMMA.16816.F32 R172, R188.reuse, R14, R172 ;  /* 0x0000000ebcac723c */ /* 0x040fe200000018ac */
[----:B------:R-:W1:Y:S05]  /*1b090*/  LDSM.16.M88.4 R12, [R228+0x6000] ;  /* 0x00600000e40c783b */ /* 0x000e6a0000000200 */
[C---:B------:R-:W-:Y:S06]  /*1b0a0*/  HMMA.16816.F32 R8, R188.reuse, R16, R8 ;  /* 0x00000010bc08723c */ /* 0x040fec0000001808 */
[C---:B------:R-:W-:Y:S01]  /*1b0b0*/  HMMA.16816.F32 R4, R188.reuse, R18, R4 ;  /* 0x00000012bc04723c */ /* 0x040fe20000001804 */
[----:B------:R-:W2:Y:S05]  /*1b0c0*/  LDSM.16.M88.4 R16, [R204] ;  /* 0x00000000cc10783b */ /* 0x000eaa0000000200 */
[C---:B------:R-:W-:Y:S06]  /*1b0d0*/  HMMA.16816.F32 R168, R188.reuse, R196, R168 ;  /* 0x000000c4bca8723c */ /* 0x040fec00000018a8 */
[C---:B------:R-:W-:Y:S01]  /*1b0e0*/  HMMA.16816.F32 R32, R188.reuse, R198, R32 ;  /* 0x000000c6bc20723c */ /* 0x040fe20000001820 */
[----:B------:R-:W-:Y:S05]  /*1b0f0*/  LDSM.16.M88.4 R196, [R223+0xe000] ;  /* 0x00e00000dfc4783b */ /* 0x000fea0000000200 */
[C---:B----4-:R-:W-:Y:S06]  /*1b100*/  HMMA.16816.F32 R28, R188.reuse, R192, R28 ;  /* 0x000000c0bc1c723c */ /* 0x050fec000000181c */
[----:B------:R-:W-:Y:S01]  /*1b110*/  HMMA.16816.F32 R24, R188, R194, R24 ;  /* 0x000000c2bc18723c */ /* 0x000fe20000001818 */
[----:B------:R-:W3:Y:S04]  /*1b120*/  LDSM.16.M88.4 R192, [R226+0x6000] ;  /* 0x00600000e2c0783b */ /* 0x000ee80000000200 */
[----:B------:R-:W4:Y:S01]  /*1b130*/  LDSM.16.M88.4 R188, [R223+0xe800] ;  /* 0x00e80000dfbc783b */ /* 0x000f220000000200 */
[C---:B-1----:R-:W-:Y:S06]  /*1b140*/  HMMA.16816.F32 R8, R12.reuse, R184, R8 ;  /* 0x000000b80c08723c */ /* 0x042fec0000001808 */
[C---:B------:R-:W-:Y:S06]  /*1b150*/  HMMA.16816.F32 R168, R12.reuse, R20, R168 ;  /* 0x000000140ca8723c */ /* 0x040fec00000018a8 */
[C---:B------:R-:W-:Y:S01]  /*1b160*/  HMMA.16816.F32 R32, R12.reuse, R22, R32 ;  /* 0x000000160c20723c */ /* 0x040fe20000001820 */
[----:B------:R-:W-:Y:S05]  /*1b170*/  LDSM.16.M88.4 R20, [R225+0x6000] ;  /* 0x00600000e114783b */ /* 0x000fea0000000200 */
[C---:B--2---:R-:W-:Y:S06]  /*1b180*/  HMMA.16816.F32 R28, R12.reuse, R16, R28 ;  /* 0x000000100c1c723c */ /* 0x044fec000000181c */
[C---:B------:R-:W-:Y:S01]  /*1b190*/  HMMA.16816.F32 R24, R12.reuse, R18, R24 ;  /* 0x000000120c18723c */ /* 0x040fe20000001818 */
[----:B------:R-:W1:Y:S05]  /*1b1a0*/  LDSM.16.M88.4 R16, [R216+0x6000] ;  /* 0x00600000d810783b */ /* 0x000e6a0000000200 */
[C---:B------:R-:W-:Y:S01]  /*1b1b0*/  HMMA.16816.F32 R4, R12.reuse, R186, R4 ;  /* 0x000000ba0c04723c */ /* 0x040fe20000001804 */
[----:B------:R-:W2:Y:S05]  /*1b1c0*/  LDSM.16.M88.4 R184, [R223+0xf000] ;  /* 0x00f00000dfb8783b */ /* 0x000eaa0000000200 */
[----:B------:R-:W-:Y:S06]  /*1b1d0*/  HMMA.16816.F32 R176, R12, R180, R176 ;  /* 0x000000b40cb0723c */ /* 0x000fec00000018b0 */
[----:B---3--:R-:W-:Y:S06]  /*1b1e0*/  HMMA.16816.F32 R8, R192, R196, R8 ;  /* 0x000000c4c008723c */ /* 0x008fec0000001808 */
[----:B------:R-:W-:Y:S01]  /*1b1f0*/  HMMA.16816.F32 R172, R12, R182, R172 ;  /* 0x000000b60cac723c */ /* 0x000fe200000018ac */
[----:B------:R-:W3:Y:S04]  /*1b200*/  LDSM.16.M88.4 R12, [R216+0x6800] ;  /* 0x00680000d80c783b */ /* 0x000ee80000000200 */
[----:B------:R-:W5:Y:S01]  /*1b210*/  LDSM.16.M88.4 R180, [R223+0xf800] ;  /* 0x00f80000dfb4783b */ /* 0x000f620000000200 */
[C---:B------:R-:W-:Y:S06]  /*1b220*/  HMMA.16816.F32 R4, R192.reuse, R198, R4 ;  /* 0x000000c6c004723c */ /* 0x040fec0000001804 */
[----:B----4-:R-:W-:Y:S06]  /*1b230*/  HMMA.16816.F32 R176, R192, R188, R176 ;  /* 0x000000bcc0b0723c */ /* 0x010fec00000018b0 */
[----:B-1----:R-:W-:Y:S06]  /*1b240*/  HMMA.16816.F32 R8, R20, R16, R8 ;  /* 0x000000101408723c */ /* 0x002fec0000001808 */
[----:B------:R-:W-:Y:S06]  /*1b250*/  HMMA.16816.F32 R172, R192, R190, R172 ;  /* 0x000000bec0ac723c */ /* 0x000fec00000018ac */
[----:B------:R-:W-:Y:S06]  /*1b260*/  HMMA.16816.F32 R4, R20, R18, R4 ;  /* 0x000000121404723c */ /* 0x000fec0000001804 */
[----:B--2---:R-:W-:Y:S06]  /*1b270*/  HMMA.16816.F32 R168, R192, R184, R168 ;  /* 0x000000b8c0a8723c */ /* 0x004fec00000018a8 */
[----:B---3--:R-:W-:Y:S01]  /*1b280*/  HMMA.16816.F32 R176, R20, R12, R176 ;  /* 0x0000000c14b0723c */ /* 0x008fe200000018b0 */
[----:B------:R-:W-:-:S02]  /*1b290*/  FSEL R10, R10, -INF , !P1 ;  /* 0xff8000000a0a7808 */ /* 0x000fc40004800000 */
[----:B------:R-:W-:Y:S02]  /*1b2a0*/  ISETP.GE.AND P1, PT, R0, R245, PT ;  /* 0x000000f50000720c */ /* 0x000fe40003f26270 */
[----:B------:R-:W-:Y:S01]  /*1b2b0*/  FSEL R9, R9, -INF , !P4 ;  /* 0xff80000009097808 */ /* 0x000fe20006000000 */
[----:B------:R-:W-:Y:S01]  /*1b2c0*/  HMMA.16816.F32 R32, R192, R186, R32 ;  /* 0x000000bac020723c */ /* 0x000fe20000001820 */
[----:B------:R-:W-:Y:S01]  /*1b2d0*/  FSEL R13, R8, -INF , !P5 ;  /* 0xff800000080d7808 */ /* 0x000fe20006800000 */
[----:B------:R-:W1:Y:S01]  /*1b2e0*/  LDSM.16.M88.4 R184, [R216+0x7000] ;  /* 0x00700000d8b8783b */ /* 0x000e620000000200 */
[C---:B------:R-:W-:Y:S01]  /*1b2f0*/  ISETP.GE.AND P5, PT, R0.reuse, R244, PT ;  /* 0x000000f40000720c */ /* 0x040fe20003fa6270 */
[----:B------:R-:W-:Y:S01]  /*1b300*/  VIADD R12, R201, 0x11 ;  /* 0x00000011c90c7836 */ /* 0x000fe20000000000 */
[C---:B------:R-:W-:Y:S01]  /*1b310*/  ISETP.LT.OR P1, PT, R0.reuse, R246, P1 ;  /* 0x000000f60000720c */ /* 0x040fe20000f21670 */
[----:B------:R-:W-:Y:S01]  /*1b320*/  HMMA.16816.F32 R172, R20, R14, R172 ;  /* 0x0000000e14ac723c */ /* 0x000fe200000018ac */
[----:B------:R-:W-:-:S02]  /*1b330*/  ISETP.LT.OR P5, PT, R0, R247, P5 ;  /* 0x000000f70000720c */ /* 0x000fc40002fa1670 */
[----:B------:R-:W-:Y:S02]  /*1b340*/  FSEL R0, R11, -INF , !P0 ;  /* 0xff8000000b007808 */ /* 0x000fe40004000000 */
[----:B------:R-:W-:Y:S01]  /*1b350*/  FSEL R11, R4, -INF , !P6 ;  /* 0xff800000040b7808 */ /* 0x000fe20007000000 */
[C---:B-----5:R-:W-:Y:S01]  /*1b360*/  HMMA.16816.F32 R28, R192.reuse, R180, R28 ;  /* 0x000000b4c01c723c */ /* 0x060fe2000000181c */
[----:B------:R-:W-:Y:S02]  /*1b370*/  FSEL R8, R6, -INF , !P2 ;  /* 0xff80000006087808 */ /* 0x000fe40005000000 */
[----:B------:R-:W-:Y:S02]  /*1b380*/  FSEL R15, R5, -INF , !P5 ;  /* 0xff800000050f7808 */ /* 0x000fe40006800000 */
[----:B------:R-:W-:Y:S01]  /*1b390*/  FSEL R16, R7, -INF , !P1 ;  /* 0xff80000007107808 */ /* 0x000fe20004800000 */
[----:B------:R-:W-:Y:S01]  /*1b3a0*/  HMMA.16816.F32 R24, R192, R182, R24 ;  /* 0x000000b6c018723c */ /* 0x000fe20000001818 */
[----:B------:R-:W2:Y:S01]  /*1b3b0*/  LDSM.16.M88.4 R4, [R216+0x7800] ;  /* 0x00780000d804783b */ /* 0x000ea20000000200 */
[----:B------:R-:W-:Y:S01]  /*1b3c0*/  ISETP.GE.AND P4, PT, R2, R244, PT ;  /* 0x000000f40200720c */ /* 0x000fe20003f86270 */
[----:B------:R-:W-:-:S04]  /*1b3d0*/  DEPBAR.LE SB0, 0x0 ;  /* 0x000080000000791a */ /* 0x000fc80000000000 */
[C---:B------:R-:W-:Y:S02]  /*1b3e0*/  ISETP.GE.AND P0, PT, R2.reuse, R245, PT ;  /* 0x000000f50200720c */ /* 0x040fe40003f06270 */
[C---:B------:R-:W-:Y:S02]  /*1b3f0*/  ISETP.LT.OR P4, PT, R2.reuse, R247, P4 ;  /* 0x000000f70200720c */ /* 0x040fe40002781670 */
[----:B------:R-:W-:Y:S01]  /*1b400*/  ISETP.LT.OR P0, PT, R2, R246, P0 ;  /* 0x000000f60200720c */ /* 0x000fe20000701670 */
[----:B------:R-:W-:Y:S01]  /*1b410*/  VIADD R2, R201, 0x18 ;  /* 0x00000018c9027836 */ /* 0x000fe20000000000 */
[CC--:B------:R-:W-:Y:S02]  /*1b420*/  ISETP.GE.AND P6, PT, R12.reuse, R244.reuse, PT ;  /* 0x000000f40c00720c */ /* 0x0c0fe40003fc6270 */
[----:B------:R-:W-:Y:S02]  /*1b430*/  ISETP.GE.AND P2, PT, R12, R245, PT ;  /* 0x000000f50c00720c */ /* 0x000fe40003f46270 */
[----:B------:R-:W-:-:S02]  /*1b440*/  ISETP.GE.AND P5, PT, R2, R244, PT ;  /* 0x000000f40200720c */ /* 0x000fc40003fa6270 */
[C---:B------:R-:W-:Y:S02]  /*1b450*/  ISETP.GE.AND P1, PT, R2.reuse, R245, PT ;  /* 0x000000f50200720c */ /* 0x040fe40003f26270 */
[CC--:B------:R-:W-:Y:S02]  /*1b460*/  ISETP.LT.OR P5, PT, R2.reuse, R247.reuse, P5 ;  /* 0x000000f70200720c */ /* 0x0c0fe40002fa1670 */
[-C--:B------:R-:W-:Y:S01]  /*1b470*/  ISETP.LT.OR P1, PT, R2, R246.reuse, P1 ;  /* 0x000000f60200720c */ /* 0x080fe20000f21670 */
[C---:B-1----:R-:W-:Y:S01]  /*1b480*/  HMMA.16816.F32 R32, R20.reuse, R186, R32 ;  /* 0x000000ba1420723c */ /* 0x042fe20000001820 */
[C---:B------:R-:W-:Y:S01]  /*1b490*/  ISETP.LT.OR P6, PT, R12.reuse, R247, P6 ;  /* 0x000000f70c00720c */ /* 0x040fe200037c1670 */
[C---:B------:R-:W-:Y:S01]  /*1b4a0*/  VIADD R2, R201.reuse, 0x20 ;  /* 0x00000020c9027836 */ /* 0x040fe20000000000 */
[----:B------:R-:W-:Y:S01]  /*1b4b0*/  BAR.SYNC.DEFER_BLOCKING 0x0 ;  /* 0x0000000000007b1d */ /* 0x000fe20000010000 */
[----:B------:R-:W-:Y:S01]  /*1b4c0*/  ISETP.LT.OR P2, PT, R12, R246, P2 ;  /* 0x000000f60c00720c */ /* 0x000fe20001741670 */
[----:B------:R-:W-:Y:S01]  /*1b4d0*/  VIADD R12, R201, 0x19 ;  /* 0x00000019c90c7836 */ /* 0x000fe20000000000 */
[----:B------:R-:W-:Y:S01]  /*1b4e0*/  HMMA.16816.F32 R168, R20, R184, R168 ;  /* 0x000000b814a8723c */ /* 0x000fe200000018a8 */
[----:B------:R-:W-:-:S02]  /*1b4f0*/  FSEL R181, R177, -INF , !P6 ;  /* 0xff800000b1b57808 */ /* 0x000fc40007000000 */
[----:B------:R-:W-:Y:S02]  /*1b500*/  FSEL R198, R179, -INF , !P2 ;  /* 0xff800000b3c67808 */ /* 0x000fe40005000000 */
[----:B------:R-:W-:Y:S02]  /*1b510*/  FSEL R196, R178, -INF , !P0 ;  /* 0xff800000b2c47808 */ /* 0x000fe40004000000 */
[C---:B------:R-:W-:Y:S02]  /*1b520*/  ISETP.GE.AND P6, PT, R2.reuse, R244, PT ;  /* 0x000000f40200720c */ /* 0x040fe40003fc6270 */
[-C--:B------:R-:W-:Y:S02]  /*1b530*/  ISETP.GE.AND P2, PT, R2, R245.reuse, PT ;  /* 0x000000f50200720c */ /* 0x080fe40003f46270 */
[----:B------:R-:W-:Y:S01]  /*1b540*/  ISETP.GE.AND P0, PT, R12, R245, PT ;  /* 0x000000f50c00720c */ /* 0x000fe20003f06270 */
[----:B--2---:R-:W-:Y:S01]  /*1b550*/  HMMA.16816.F32 R28, R20, R4, R28 ;  /* 0x00000004141c723c */ /* 0x004fe2000000181c */
[----:B------:R-:W-:-:S02]  /*1b560*/  FSEL R197, R176, -INF , !P4 ;  /* 0xff800000b0c57808 */ /* 0x000fc40006000000 */
[CC--:B------:R-:W-:Y:S02]  /*1b570*/  ISETP.LT.OR P6, PT, R2.reuse, R247.reuse, P6 ;  /* 0x000000f70200720c */ /* 0x0c0fe400037c1670 */
[----:B------:R-:W-:Y:S01]  /*1b580*/  ISETP.LT.OR P2, PT, R2, R246, P2 ;  /* 0x000000f60200720c */ /* 0x000fe20001741670 */
[C---:B------:R-:W-:Y:S01]  /*1b590*/  VIADD R2, R201.reuse, 0x28 ;  /* 0x00000028c9027836 */ /* 0x040fe20000000000 */
[C---:B------:R-:W-:Y:S01]  /*1b5a0*/  ISETP.GE.AND P4, PT, R12.reuse, R244, PT ;  /* 0x000000f40c00720c */ /* 0x040fe20003f86270 */
[C---:B------:R-:W-:Y:S01]  /*1b5b0*/  VIADD R4, R201.reuse, 0x31 ;  /* 0x00000031c9047836 */ /* 0x040fe20000000000 */
[C---:B------:R-:W-:Y:S01]  /*1b5c0*/  ISETP.LT.OR P0, PT, R12.reuse, R246, P0 ;  /* 0x000000f60c00720c */ /* 0x040fe20000701670 */
[----:B------:R-:W-:Y:S01]  /*1b5d0*/  HMMA.16816.F32 R24, R20, R6, R24 ;  /* 0x000000061418723c */ /* 0x000fe20000001818 */
[----:B------:R-:W-:Y:S01]  /*1b5e0*/  ISETP.LT.OR P4, PT, R12, R247, P4 ;  /* 0x000000f70c00720c */ /* 0x000fe20002781670 */
[----:B------:R-:W-:Y:S01]  /*1b5f0*/  VIADD R12, R201, 0x21 ;  /* 0x00000021c90c7836 */ /* 0x000fe20000000000 */
[----:B------:R-:W-:-:S02]  /*1b600*/  FSEL R194, R175, -INF , !P0 ;  /* 0xff800000afc27808 */ /* 0x000fc40004000000 */
[----:B------:R-:W-:Y:S02]  /*1b610*/  ISETP.GE.AND P0, PT, R2, R244, PT ;  /* 0x000000f40200720c */ /* 0x000fe40003f06270 */
[----:B------:R-:W-:Y:S02]  /*1b620*/  FSEL R183, R173, -INF , !P4 ;  /* 0xff800000adb77808 */ /* 0x000fe40006000000 */
[----:B------:R-:W-:Y:S02]  /*1b630*/  FSEL R185, R172, -INF , !P5 ;  /* 0xff800000acb97808 */ /* 0x000fe40006800000 */
[----:B------:R-:W-:Y:S02]  /*1b640*/  FSEL R184, R174, -INF , !P1 ;  /* 0xff800000aeb87808 */ /* 0x000fe40004800000 */
[C---:B------:R-:W-:Y:S02]  /*1b650*/  ISETP.GE.AND P4, PT, R2.reuse, R245, PT ;  /* 0x000000f50200720c */ /* 0x040fe40003f86270 */
[----:B------:R-:W-:-:S02]  /*1b660*/  ISETP.LT.OR P0, PT, R2, R247, P0 ;  /* 0x000000f70200720c */ /* 0x000fc40000701670 */
[C---:B------:R-:W-:Y:S02]  /*1b670*/  ISETP.GE.AND P5, PT, R12.reuse, R244, PT ;  /* 0x000000f40c00720c */ /* 0x040fe40003fa6270 */
[----:B------:R-:W-:Y:S02]  /*1b680*/  ISETP.GE.AND P1, PT, R12, R245, PT ;  /* 0x000000f50c00720c */ /* 0x000fe40003f26270 */
[-C--:B------:R-:W-:Y:S01]  /*1b690*/  ISETP.LT.OR P4, PT, R2, R246.reuse, P4 ;  /* 0x000000f60200720c */ /* 0x080fe20002781670 */
[C---:B------:R-:W-:Y:S01]  /*1b6a0*/  VIADD R2, R201.reuse, 0x30 ;  /* 0x00000030c9027836 */ /* 0x040fe20000000000 */
[----:B------:R-:W-:Y:S02]  /*1b6b0*/  FSEL R189, R32, -INF , !P0 ;  /* 0xff80000020bd7808 */ /* 0x000fe40004000000 */
[C---:B------:R-:W-:Y:S02]  /*1b6c0*/  ISETP.LT.OR P5, PT, R12.reuse, R247, P5 ;  /* 0x000000f70c00720c */ /* 0x040fe40002fa1670 */
[----:B------:R-:W-:Y:S01]  /*1b6d0*/  ISETP.LT.OR P1, PT, R12, R246, P1 ;  /* 0x000000f60c00720c */ /* 0x000fe20000f21670 */
[----:B------:R-:W-:Y:S01]  /*1b6e0*/  VIADD R12, R201, 0x29 ;  /* 0x00000029c90c7836 */ /* 0x000fe20000000000 */
[----:B------:R-:W-:-:S02]  /*1b6f0*/  ISETP.GE.AND P0, PT, R4, R244, PT ;  /* 0x000000f40400720c */ /* 0x000fc40003f06270 */
[----:B------:R-:W-:Y:S02]  /*1b700*/  FSEL R191, R169, -INF , !P5 ;  /* 0xff800000a9bf7808 */ /* 0x000fe40006800000 */
[----:B------:R-:W-:Y:S02]  /*1b710*/  FSEL R192, R171, -INF , !P1 ;  /* 0xff800000abc07808 */ /* 0x000fe40004800000 */
[----:B------:R-:W-:Y:S02]  /*1b720*/  ISETP.LT.OR P0, PT, R4, R247, P0 ;  /* 0x000000f70400720c */ /* 0x000fe40000701670 */
[C---:B------:R-:W-:Y:S02]  /*1b730*/  ISETP.GE.AND P5, PT, R2.reuse, R244, PT ;  /* 0x000000f40200720c */ /* 0x040fe40003fa6270 */
[----:B------:R-:W-:Y:S02]  /*1b740*/  ISETP.GE.AND P1, PT, R2, R245, PT ;  /* 0x000000f50200720c */ /* 0x000fe40003f26270 */
[----:B------:R-:W-:-:S02]  /*1b750*/  FSEL R193, R168, -INF , !P6 ;  /* 0xff800000a8c17808 */ /* 0x000fc40007000000 */
[----:B------:R-:W-:Y:S02]  /*1b760*/  FSEL R188, R170, -INF , !P2 ;  /* 0xff800000aabc7808 */ /* 0x000fe40005000000 */
[C---:B------:R-:W-:Y:S02]  /*1b770*/  ISETP.GE.AND P6, PT, R12.reuse, R244, PT ;  /* 0x000000f40c00720c */ /* 0x040fe40003fc6270 */
[----:B------:R-:W-:Y:S02]  /*1b780*/  ISETP.GE.AND P2, PT, R12, R245, PT ;  /* 0x000000f50c00720c */ /* 0x000fe40003f46270 */
[----:B------:R-:W-:Y:S02]  /*1b790*/  FSEL R177, R29, -INF , !P0 ;  /* 0xff8000001db17808 */ /* 0x000fe40004000000 */
[C---:B------:R-:W-:Y:S02]  /*1b7a0*/  ISETP.LT.OR P5, PT, R2.reuse, R247, P5 ;  /* 0x000000f70200720c */ /* 0x040fe40002fa1670 */
[----:B------:R-:W-:Y:S01]  /*1b7b0*/  ISETP.LT.OR P1, PT, R2, R246, P1 ;  /* 0x000000f60200720c */ /* 0x000fe20000f21670 */
[C---:B------:R-:W-:Y:S01]  /*1b7c0*/  VIADD R2, R201.reuse, 0x38 ;  /* 0x00000038c9027836 */ /* 0x040fe20000000000 */
[----:B------:R-:W-:Y:S01]  /*1b7d0*/  ISETP.GT.AND P0, PT, R240, R231, PT ;  /* 0x000000e7f000720c */ /* 0x000fe20003f04270 */
[----:B------:R-:W-:Y:S01]  /*1b7e0*/  VIADD R201, R201, 0x39 ;  /* 0x00000039c9c97836 */ /* 0x000fe20000000000 */
[----:B------:R-:W-:-:S02]  /*1b7f0*/  ISETP.LT.OR P6, PT, R12, R247, P6 ;  /* 0x000000f70c00720c */ /* 0x000fc400037c1670 */
[----:B------:R-:W-:Y:S02]  /*1b800*/  ISETP.LT.OR P2, PT, R12, R246, P2 ;  /* 0x000000f60c00720c */ /* 0x000fe40001741670 */
[----:B------:R-:W-:Y:S02]  /*1b810*/  FSEL R186, R34, -INF , !P4 ;  /* 0xff80000022ba7808 */ /* 0x000fe40006000000 */
[----:B------:R-:W-:Y:S02]  /*1b820*/  FSEL R195, R33, -INF , !P6 ;  /* 0xff80000021c37808 */ /* 0x000fe40007000000 */
[----:B------:R-:W-:Y:S02]  /*1b830*/  FSEL R190, R35, -INF , !P2 ;  /* 0xff80000023be7808 */ /* 0x000fe40005000000 */
[----:B------:R-:W-:Y:S02]  /*1b840*/  FSEL R179, R28, -INF , !P5 ;  /* 0xff8000001cb37808 */ /* 0x000fe40006800000 */
[----:B------:R-:W-:-:S02]  /*1b850*/  FSEL R174, R30, -INF , !P1 ;  /* 0xff8000001eae7808 */ /* 0x000fc40004800000 */
[-C--:B------:R-:W-:Y:S02]  /*1b860*/  ISETP.GE.AND P4, PT, R4, R245.reuse, PT ;  /* 0x000000f50400720c */ /* 0x080fe40003f86270 */
[CC--:B------:R-:W-:Y:S02]  /*1b870*/  ISETP.GE.AND P6, PT, R2.reuse, R244.reuse, PT ;  /* 0x000000f40200720c */ /* 0x0c0fe40003fc6270 */
[-C--:B------:R-:W-:Y:S02]  /*1b880*/  ISETP.GE.AND P2, PT, R2, R245.reuse, PT ;  /* 0x000000f50200720c */ /* 0x080fe40003f46270 */
[C---:B------:R-:W-:Y:S02]  /*1b890*/  ISETP.GE.AND P5, PT, R201.reuse, R244, PT ;  /* 0x000000f4c900720c */ /* 0x040fe40003fa6270 */
[----:B------:R-:W-:Y:S02]  /*1b8a0*/  ISETP.GE.AND P1, PT, R201, R245, PT ;  /* 0x000000f5c900720c */ /* 0x000fe40003f26270 */
[----:B------:R-:W-:-:S02]  /*1b8b0*/  ISETP.LT.OR P4, PT, R4, R246, P4 ;  /* 0x000000f60400720c */ /* 0x000fc40002781670 */
[CC--:B------:R-:W-:Y:S02]  /*1b8c0*/  ISETP.LT.OR P6, PT, R2.reuse, R247.reuse, P6 ;  /* 0x000000f70200720c */ /* 0x0c0fe400037c1670 */
[-C--:B------:R-:W-:Y:S02]  /*1b8d0*/  ISETP.LT.OR P2, PT, R2, R246.reuse, P2 ;  /* 0x000000f60200720c */ /* 0x080fe40001741670 */
[C---:B------:R-:W-:Y:S02]  /*1b8e0*/  ISETP.LT.OR P5, PT, R201.reuse, R247, P5 ;  /* 0x000000f7c900720c */ /* 0x040fe40002fa1670 */
        /* <DEDUP_REMOVED lines=9> */
[----:B------:R-:W-:Y:S01]  /*1b980*/  IMAD.SHL.U32 R5, R240, 0x40, RZ ;  /* 0x00000040f0057824 */ /* 0x000fe200078e00ff */
[----:B------:R-:W-:Y:S01]  /*1b990*/  ULDC.64 UR8, c[0x0][0x248] ;  /* 0x0000920000087ab9 */ /* 0x000fe20000000a00 */
[----:B------:R-:W-:-:S03]  /*1b9a0*/  ULDC.64 UR4, c[0x0][0x230] ;  /* 0x00008c0000047ab9 */ /* 0x000fc60000000a00 */
[C---:B------:R-:W-:Y:S02]  /*1b9b0*/  IADD3 R19, R5.reuse, -0x40, RZ ;  /* 0xffffffc005137810 */ /* 0x040fe40007ffe0ff */
[----:B------:R-:W-:Y:S02]  /*1b9c0*/  IABS R12, R5 ;  /* 0x00000005000c7213 */ /* 0x000fe40000000000 */
[----:B------:R-:W-:Y:S02]  /*1b9d0*/  IABS R6, R19 ;  /* 0x0000001300067213 */ /* 0x000fe40000000000 */
[-C--:B-1----:R-:W-:Y:S02]  /*1b9e0*/  IABS R2, R4.reuse ;  /* 0x0000000400027213 */ /* 0x082fe40000000000 */
[-C--:B------:R-:W-:Y:S02]  /*1b9f0*/  LOP3.LUT R5, R5, R4.reuse, RZ, 0x3c, !PT ;  /* 0x0000000405057212 */ /* 0x080fe400078e3cff */
[----:B------:R-:W1:Y:S01]  /*1ba00*/  I2F.RP R14, R2 ;  /* 0x00000002000e7306 */ /* 0x000e620000209400 */
[----:B------:R-:W-:-:S02]  /*1ba10*/  LOP3.LUT R19, R19, R4, RZ, 0x3c, !PT ;  /* 0x0000000413137212 */ /* 0x000fc400078e3cff */
[----:B------:R-:W-:-:S05]  /*1ba20*/  ISETP.GE.AND P4, PT, R5, RZ, PT ;  /* 0x000000ff0500720c */ /* 0x000fca0003f86270 */
        /* <DEDUP_REMOVED lines=48> */
.L_x_6701:
[----:B------:R-:W-:Y:S02]  /*1bd30*/  ULDC UR8, c[0x0][0x248] ;  /* 0x0000920000087ab9 */ /* 0x000fe40000000800 */
[----:B------:R-:W-:-:S06]  /*1bd40*/  USHF.L.U32 UR4, UR8, 0x6, URZ ;  /* 0x0000000608047899 */ /* 0x000fcc000800063f */
[----:B------:R-:W-:-:S04]  /*1bd50*/  IADD3 R6, RZ, -UR4, RZ ;  /* 0x80000004ff067c10 */ /* 0x000fc8000fffe0ff */
[----:B------:R-:W-:-:S07]  /*1bd60*/  SHF.R.S32.HI R2, RZ, 0x1f, R6 ;  /* 0x0000001fff027819 */ /* 0x000fce0000011406 */
.L_x_6702:
[C---:B------:R-:W-:Y:S01]  /*1bd70*/  LEA R238, P1, R6.reuse, R238, 0x1 ;  /* 0x000000ee06ee7211 */ /* 0x040fe200078208ff */
[----:B------:R-:W-:Y:S01]  /*1bd80*/  USHF.L.U32 UR4, UR8, 0x5, URZ ;  /* 0x0000000508047899 */ /* 0x000fe2000800063f */
[----:B------:R-:W-:Y:S02]  /*1bd90*/  ULDC UR5, c[0x0][0x24c] ;  /* 0x0000930000057ab9 */ /* 0x000fe40000000800 */
[----:B------:R-:W-:Y:S01]  /*1bda0*/  LEA.HI.X R237, R6, R237, R2, 0x1, P1 ;  /* 0x000000ed06ed7211 */ /* 0x000fe200008f0c02 */
[----:B------:R-:W-:Y:S02]  /*1bdb0*/  USHF.L.U64.HI UR5, UR8, 0x5, UR5 ;  /* 0x0000000508057899 */ /* 0x000fe40008010205 */
[----:B------:R-:W-:Y:S02]  /*1bdc0*/  IADD3 R18, P1, R238, UR4, RZ ;  /* 0x00000004ee127c10 */ /* 0x000fe4000ff3e0ff */
[----:B------:R-:W-:Y:S02]  /*1bdd0*/  IMAD.MOV.U32 R239, RZ, RZ, R237 ;  /* 0x000000ffffef7224 */ /* 0x000fe400078e00ed */
[----:B------:R-:W-:-:S02]  /*1bde0*/  IADD3.X R19, R237, UR5, RZ, P1, !PT ;  /* 0x00000005ed137c10 */ /* 0x000fc40008ffe4ff */
[----:B------:R-:W-:Y:S01]  /*1bdf0*/  IADD3 R6, P1, R18, UR4, RZ ;  /* 0x0000000412067c10 */ /* 0x000fe2000ff3e0ff */
[----:B------:R-:W-:Y:S01]  /*1be00*/  @!PT LDS RZ, [RZ] ;  /* 0x00000000fffff984 */ /* 0x000fe20000000800 */
[----:B------:R-:W-:Y:S01]  /*1be10*/  @!PT LDS RZ, [RZ] ;  /* 0x00000000fffff984 */ /* 0x000fe20000000800 */
[----:B------:R-:W-:Y:S01]  /*1be20*/  @!PT LDS RZ, [RZ] ;  /* 0x00000000fffff984 */ /* 0x000fe20000000800 */
        /* <DEDUP_REMOVED lines=20> */
.L_x_6700:
[----:B------:R-:W-:Y:S01]  /*1bf70*/  FMNMX.FTZ R2, R164, R13, !PT ;  /* 0x0000000da4027209 */ /* 0x000fe20007810000 */
[----:B------:R-:W-:Y:S01]  /*1bf80*/  LDSM.16.MT88.4 R28, [R222+0x10800] ;  /* 0x01080000de1c783b */ /* 0x000fe20000004200 */
[----:B-1----:R-:W-:Y:S02]  /*1bf90*/  FMNMX.FTZ R5, R3, R10, !PT ;  /* 0x0000000a03057209 */ /* 0x002fe40007810000 */
        /* <DEDUP_REMOVED lines=42> */
[----:B------:R-:W-:Y:S01]  /*1c240*/  FSEL R176, R176, RZ, P2 ;  /* 0x000000ffb0b07208 */ /* 0x000fe20001000000 */
[C---:B------:R-:W-:Y:S01]  /*1c250*/  FMUL.FTZ R33, R169.reuse, UR10 ;  /* 0x0000000aa9217c20 */ /* 0x040fe20008410000 */
[----:B------:R-:W-:Y:S01]  /*1c260*/  FSETP.NEU.FTZ.AND P1, PT, R169, -INF , PT ;  /* 0xff800000a900780b */ /* 0x000fe20003f3d000 */
[----:B------:R-:W-:Y:S02]  /*1c270*/  FADD.FTZ R4, R164, -R5 ;  /* 0x80000005a4047221 */ /* 0x000fe40000010000 */
[--C-:B------:R-:W-:Y:S01]  /*1c280*/  FFMA.FTZ R170, R13, UR10, -R176.reuse ;  /* 0x0000000a0daa7c23 */ /* 0x100fe200080108b0 */
[--C-:B------:R-:W-:Y:S01]  /*1c290*/  FFMA.FTZ R165, R15, UR10, -R176.reuse ;  /* 0x0000000a0fa57c23 */ /* 0x100fe200080108b0 */
[----:B------:R-:W-:Y:S01]  /*1c2a0*/  FSEL R33, R33, RZ, P1 ;  /* 0x000000ff21217208 */ /* 0x000fe20000800000 */
[----:B------:R-:W1:Y:S01]  /*1c2b0*/  LDSM.16.MT88.4 R12, [R224+0x10000] ;  /* 0x01000000e00c783b */ /* 0x000e620000004200 */
[----:B------:R-:W-:Y:S01]  /*1c2c0*/  FSEL R6, R169, RZ, P1 ;  /* 0x000000ffa9067208 */ /* 0x000fe20000800000 */
[--C-:B------:R-:W-:Y:S01]  /*1c2d0*/  FFMA.FTZ R167, R9, UR10, -R176.reuse ;  /* 0x0000000a09a77c23 */ /* 0x100fe200080108b0 */
[----:B------:R-:W-:Y:S01]  /*1c2e0*/  FFMA.FTZ R168, R11, UR10, -R176 ;  /* 0x0000000a0ba87c23 */ /* 0x000fe200080108b0 */
[--C-:B------:R-:W-:Y:S01]  /*1c2f0*/  FFMA.FTZ R2, R0, UR10, -R33.reuse ;  /* 0x0000000a00027c23 */ /* 0x100fe20008010821 */
[--C-:B------:R-:W-:Y:S01]  /*1c300*/  FFMA.FTZ R166, R10, UR10, -R33.reuse ;  /* 0x0000000a0aa67c23 */ /* 0x100fe20008010821 */
[----:B------:R-:W-:Y:S01]  /*1c310*/  FADD.FTZ R6, R3, -R6 ;  /* 0x8000000603067221 */ /* 0x000fe20000010000 */
[--C-:B------:R-:W-:Y:S01]  /*1c320*/  FFMA.FTZ R0, R8, UR10, -R33.reuse ;  /* 0x0000000a08007c23 */ /* 0x100fe20008010821 */
[--C-:B------:R-:W-:Y:S01]  /*1c330*/  FFMA.FTZ R173, R16, UR10, -R33.reuse ;  /* 0x0000000a10ad7c23 */ /* 0x100fe20008010821 */
[----:B------:R-:W2:Y:S01]  /*1c340*/  LDSM.16.MT88.4 R8, [R222+0x10000] ;  /* 0x01000000de08783b */ /* 0x000ea20000004200 */
[----:B------:R-:W-:Y:S01]  /*1c350*/  FMUL.FTZ R164, R4, UR10 ;  /* 0x0000000a04a47c20 */ /* 0x000fe20008410000 */
[----:B------:R-:W-:Y:S01]  /*1c360*/  FMUL.FTZ R3, R6, UR10 ;  /* 0x0000000a06037c20 */ /* 0x000fe20008410000 */
[----:B------:R-:W-:Y:S01]  /*1c370*/  MUFU.EX2 R170, R170 ;  /* 0x000000aa00aa7308 */ /* 0x000fe20000000800 */
[----:B------:R-:W3:Y:S01]  /*1c380*/  LDSM.16.MT88.4 R16, [R221+0x10000] ;  /* 0x01000000dd10783b */ /* 0x000ee20000004200 */
[--C-:B------:R-:W-:Y:S01]  /*1c390*/  FFMA.FTZ R20, R185, UR10, -R176.reuse ;  /* 0x0000000ab9147c23 */ /* 0x100fe200080108b0 */
[--C-:B------:R-:W-:Y:S01]  /*1c3a0*/  FFMA.FTZ R178, R197, UR10, -R176.reuse ;  /* 0x0000000ac5b27c23 */ /* 0x100fe200080108b0 */
[--C-:B------:R-:W-:Y:S01]  /*1c3b0*/  FFMA.FTZ R181, R181, UR10, -R176.reuse ;  /* 0x0000000ab5b57c23 */ /* 0x100fe200080108b0 */
[--C-:B------:R-:W-:Y:S01]  /*1c3c0*/  FFMA.FTZ R180, R183, UR10, -R176.reuse ;  /* 0x0000000ab7b47c23 */ /* 0x100fe200080108b0 */
[--C-:B------:R-:W-:Y:S01]  /*1c3d0*/  FFMA.FTZ R182, R196, UR10, -R33.reuse ;  /* 0x0000000ac4b67c23 */ /* 0x100fe20008010821 */
[--C-:B------:R-:W-:Y:S01]  /*1c3e0*/  FFMA.FTZ R185, R198, UR10, -R33.reuse ;  /* 0x0000000ac6b97c23 */ /* 0x100fe20008010821 */
[----:B------:R-:W4:Y:S01]  /*1c3f0*/  MUFU.EX2 R167, R167 ;  /* 0x000000a700a77308 */ /* 0x000f220000000800 */
        /* <DEDUP_REMOVED lines=16> */
[----:B----4-:R-:W-:Y:S01]  /*1c500*/  F2FP.F16.F32.PACK_AB R4, R167, R170 ;  /* 0x000000aaa704723e */ /* 0x010fe200000000ff */
[----:B------:R-:W-:Y:S01]  /*1c510*/  FFMA.FTZ R176, R35, UR10, -R176 ;  /* 0x0000000a23b07c23 */ /* 0x000fe200080108b0 */
[--C-:B------:R-:W-:Y:S01]  /*1c520*/  FFMA.FTZ R174, R174, UR10, -R33.reuse ;  /* 0x0000000aaeae7c23 */ /* 0x100fe20008010821 */
[--C-:B------:R-:W-:Y:S01]  /*1c530*/  FFMA.FTZ R172, R34, UR10, -R33.reuse ;  /* 0x0000000a22ac7c23 */ /* 0x100fe20008010821 */
[----:B------:R-:W-:-:S02]  /*1c540*/  FFMA.FTZ R197, R32, UR10, -R33 ;  /* 0x0000000a20c57c23 */ /* 0x000fc40008010821 */
[----:B------:R-:W-:Y:S01]  /*1c550*/  LDSM.16.MT88.4 R32, [R222+0x15800] ;  /* 0x01580000de20783b */ /* 0x000fe20000004200 */
[----:B------:R-:W-:Y:S08]  /*1c560*/  MUFU.EX2 R166, R166 ;  /* 0x000000a600a67308 */ /* 0x000ff00000000800 */
[----:B------:R-:W4:Y:S01]  /*1c570*/  MUFU.EX2 R2, R2 ;  /* 0x0000000200027308 */ /* 0x000f220000000800 */
[----:B-----5:R-:W-:-:S07]  /*1c580*/  F2FP.F16.F32.PACK_AB R6, R165, R168 ;  /* 0x000000a8a506723e */ /* 0x020fce00000000ff */
[----:B------:R-:W-:Y:S08]  /*1c590*/  MUFU.EX2 R0, R0 ;  /* 0x0000000000007308 */ /* 0x000ff00000000800 */
[----:B------:R-:W5:Y:S01]  /*1c5a0*/  MUFU.EX2 R173, R173 ;  /* 0x000000ad00ad7308 */ /* 0x000f620000000800 */
[----:B----4-:R-:W-:-:S07]  /*1c5b0*/  F2FP.F16.F32.PACK_AB R5, R2, R166 ;  /* 0x000000a60205723e */ /* 0x010fce00000000ff */
[----:B------:R-:W4:Y:S08]  /*1c5c0*/  MUFU.EX2 R164, R164 ;  /* 0x000000a400a47308 */ /* 0x000f300000000800 */
[----:B------:R-:W1:Y:S01]  /*1c5d0*/  MUFU.EX2 R3, R3 ;  /* 0x0000000300037308 */ /* 0x000e620000000800 */
[----:B-----5:R-:W-:-:S07]  /*1c5e0*/  F2FP.F16.F32.PACK_AB R7, R173, R0 ;  /* 0x00000000ad07723e */ /* 0x020fce00000000ff */
[----:B------:R-:W5:Y:S01]  /*1c5f0*/  MUFU.EX2 R178, R178 ;  /* 0x000000b200b27308 */ /* 0x000f620000000800 */
        /* <DEDUP_REMOVED lines=137> */
[----:B------:R-:W3:Y:S01]  /*1ce90*/  MUFU.EX2 R181, R181 ;  /* 0x000000b500b57308 */ /* 0x000ee20000000800 */
[-C--:B------:R-:W-:Y:S01]  /*1cea0*/  FMUL.FTZ R116, R116, R164.reuse ;  /* 0x000000a474747220 */ /* 0x080fe20000410000 */
[-C--:B------:R-:W-:Y:S01]  /*1ceb0*/  FMUL.FTZ R117, R117, R164.reuse ;  /* 0x000000a475757220 */ /* 0x080fe20000410000 */
[C---:B------:R-:W-:Y:S01]  /*1cec0*/  HMMA.16816.F32 R72, R4.reuse, R18, R72 ;  /* 0x000000120448723c */ /* 0x040fe20000001848 */
[----:B------:R-:W4:Y:S01]  /*1ced0*/  LDSM.16.MT88.4 R16, [R220+0x14000] ;  /* 0x01400000dc10783b */ /* 0x000f220000004200 */
[-C--:B------:R-:W-:Y:S01]  /*1cee0*/  FMUL.FTZ R118, R118, R3.reuse ;  /* 0x0000000376767220 */ /* 0x080fe20000410000 */
[-C--:B------:R-:W-:Y:S01]  /*1cef0*/  FMUL.FTZ R119, R119, R3.reuse ;  /* 0x0000000377777220 */ /* 0x080fe20000410000 */
[-C--:B------:R-:W-:Y:S01]  /*1cf00*/  FMUL.FTZ R120, R120, R164.reuse ;  /* 0x000000a478787220 */ /* 0x080fe20000410000 */
[----:B------:R5:W-:Y:S01]  /*1cf10*/  MUFU.EX2 R183, R20 ;  /* 0x0000001400b77308 */ /* 0x000be20000000800 */
        /* <DEDUP_REMOVED lines=11> */
[C---:B-1----:R-:W-:Y:S01]  /*1cfd0*/  HMMA.16816.F32 R76, R4.reuse, R12, R76 ;  /* 0x0000000c044c723c */ /* 0x042fe2000000184c */
[-C--:B------:R-:W-:Y:S01]  /*1cfe0*/  FMUL.FTZ R131, R131, R3.reuse ;  /* 0x0000000383837220 */ /* 0x080fe20000410000 */
[----:B------:R-:W-:Y:S01]  /*1cff0*/  FFMA.FTZ R164, R251, R164, R170 ;  /* 0x000000a4fba47223 */ /* 0x000fe200000100aa */
[----:B------:R-:W-:Y:S01]  /*1d000*/  FFMA.FTZ R3, R249, R3, R166 ;  /* 0x00000003f9037223 */ /* 0x000fe200000100a6 */
[----:B------:R-:W-:Y:S01]  /*1d010*/  MUFU.EX2 R182, R182 ;  /* 0x000000b600b67308 */ /* 0x000fe20000000800 */
[----:B-----5:R-:W-:Y:S01]  /*1d020*/  LDSM.16.MT88.4 R20, [R224+0x12800] ;  /* 0x01280000e014783b */ /* 0x020fe20000004200 */
[C---:B------:R-:W-:Y:S01]  /*1d030*/  HMMA.16816.F32 R80, R4.reuse, R14, R80 ;  /* 0x0000000e0450723c */ /* 0x040fe20000001850 */
[----:B------:R-:W-:Y:S01]  /*1d040*/  FADD.FTZ R167, R167, R164 ;  /* 0x000000a4a7a77221 */ /* 0x000fe20000010000 */
[----:B------:R-:W-:Y:S01]  /*1d050*/  FADD.FTZ R3, R2, R3 ;  /* 0x0000000302037221 */ /* 0x000fe20000010000 */
[----:B------:R-:W1:Y:S01]  /*1d060*/  LDSM.16.MT88.4 R12, [R224+0x16000] ;  /* 0x01600000e00c783b */ /* 0x000e620000004200 */
[----:B------:R-:W-:Y:S01]  /*1d070*/  MOV R164, R171 ;  /* 0x000000ab00a47202 */ /* 0x000fe20000000f00 */
[----:B------:R-:W-:Y:S01]  /*1d080*/  FADD.FTZ R168, R168, R167 ;  /* 0x000000a7a8a87221 */ /* 0x000fe20000010000 */
[----:B--2---:R-:W-:Y:S01]  /*1d090*/  HMMA.16816.F32 R84, R4, R8, R84 ;  /* 0x000000080454723c */ /* 0x004fe20000001854 */
[----:B------:R-:W2:Y:S01]  /*1d0a0*/  MUFU.EX2 R185, R185 ;  /* 0x000000b900b97308 */ /* 0x000ea20000000800 */
[----:B------:R-:W-:Y:S01]  /*1d0b0*/  FADD.FTZ R0, R0, R3 ;  /* 0x0000000300007221 */ /* 0x000fe20000010000 */
[----:B------:R-:W-:Y:S01]  /*1d0c0*/  FADD.FTZ R165, R165, R168 ;  /* 0x000000a8a5a57221 */ /* 0x000fe20000010000 */
[----:B------:R-:W-:-:S02]  /*1d0d0*/  MOV R3, R169 ;  /* 0x000000a900037202 */ /* 0x000fc40000000f00 */
[C---:B------:R-:W-:Y:S01]  /*1d0e0*/  HMMA.16816.F32 R88, R4.reuse, R10, R88 ;  /* 0x0000000a0458723c */ /* 0x040fe20000001858 */
[----:B------:R-:W5:Y:S01]  /*1d0f0*/  LDSM.16.MT88.4 R8, [R222+0x16000] ;  /* 0x01600000de08783b */ /* 0x000f620000004200 */
[----:B------:R-:W-:Y:S01]  /*1d100*/  FADD.FTZ R173, R173, R0 ;  /* 0x00000000adad7221 */ /* 0x000fe20000010000 */
[----:B------:R-:W-:Y:S01]  /*1d110*/  MUFU.EX2 R184, R184 ;  /* 0x000000b800b87308 */ /* 0x000fe20000000800 */
[----:B------:R-:W-:Y:S02]  /*1d120*/  FADD.FTZ R0, R178, R165 ;  /* 0x000000a5b2007221 */ /* 0x000fe40000010000 */
[----:B----4-:R-:W-:Y:S02]  /*1d130*/  HMMA.16816.F32 R92, R4, R16, R92 ;  /* 0x00000010045c723c */ /* 0x010fe4000000185c */
[----:B---3--:R-:W-:-:S03]  /*1d140*/  FADD.FTZ R0, R181, R0 ;  /* 0x00000000b5007221 */ /* 0x008fc60000010000 */
[----:B------:R-:W3:Y:S01]  /*1d150*/  MUFU.EX2 R187, R187 ;  /* 0x000000bb00bb7308 */ /* 0x000ee20000000800 */
[C---:B------:R-:W-:Y:S01]  /*1d160*/  HMMA.16816.F32 R96, R4.reuse, R18, R96 ;  /* 0x000000120460723c */ /* 0x040fe20000001860 */
[----:B------:R-:W4:Y:S06]  /*1d170*/  LDSM.16.MT88.4 R16, [R221+0x16000] ;  /* 0x01600000dd10783b */ /* 0x000f2c0000004200 */
[----:B------:R-:W-:Y:S08]  /*1d180*/  MUFU.EX2 R193, R193 ;  /* 0x000000c100c17308 */ /* 0x000ff00000000800 */
[----:B------:R-:W3:Y:S01]  /*1d190*/  MUFU.EX2 R194, R194 ;  /* 0x000000c200c27308 */ /* 0x000ee20000000800 */
[C---:B-1----:R-:W-:Y:S07]  /*1d1a0*/  HMMA.16816.F32 R100, R4.reuse, R12, R100 ;  /* 0x0000000c0464723c */ /* 0x042fee0000001864 */
[----:B------:R-:W-:Y:S01]  /*1d1b0*/  MUFU.EX2 R189, R189 ;  /* 0x000000bd00bd7308 */ /* 0x000fe20000000800 */
[C---:B------:R-:W-:Y:S01]  /*1d1c0*/  HMMA.16816.F32 R104, R4.reuse, R14, R104 ;  /* 0x0000000e0468723c */ /* 0x040fe20000001868 */
[----:B------:R-:W1:Y:S05]  /*1d1d0*/  LDSM.16.MT88.4 R12, [R220+0x16000] ;  /* 0x01600000dc0c783b */ /* 0x000e6a0000004200 */
[C---:B-----5:R-:W-:Y:S01]  /*1d1e0*/  HMMA.16816.F32 R108, R4.reuse, R8, R108 ;  /* 0x00000008046c723c */ /* 0x060fe2000000186c */
[----:B------:R-:W-:Y:S05]  /*1d1f0*/  MUFU.EX2 R196, R196 ;  /* 0x000000c400c47308 */ /* 0x000fea0000000800 */
[C---:B------:R-:W-:Y:S01]  /*1d200*/  HMMA.16816.F32 R112, R4.reuse, R10, R112 ;  /* 0x0000000a0470723c */ /* 0x040fe20000001870 */
[----:B------:R-:W5:Y:S02]  /*1d210*/  LDSM.16.MT88.4 R8, [R224+0x10800] ;  /* 0x01080000e008783b */ /* 0x000f640000004200 */
[----:B------:R-:W-:Y:S03]  /*1d220*/  MUFU.EX2 R188, R188 ;  /* 0x000000bc00bc7308 */ /* 0x000fe60000000800 */
[C---:B----4-:R-:W-:Y:S05]  /*1d230*/  HMMA.16816.F32 R116, R4.reuse, R16, R116 ;  /* 0x000000100474723c */ /* 0x050fea0000001874 */
[----:B------:R-:W4:Y:S01]  /*1d240*/  MUFU.EX2 R191, R191 ;  /* 0x000000bf00bf7308 */ /* 0x000f220000000800 */
[C---:B------:R-:W-:Y:S01]  /*1d250*/  HMMA.16816.F32 R120, R4.reuse, R18, R120 ;  /* 0x000000120478723c */ /* 0x040fe20000001878 */
[----:B------:R-:W4:Y:S06]  /*1d260*/  LDSM.16.MT88.4 R16, [R221+0x10800] ;  /* 0x01080000dd10783b */ /* 0x000f2c0000004200 */
[----:B------:R-:W-:Y:S08]  /*1d270*/  MUFU.EX2 R186, R186 ;  /* 0x000000ba00ba7308 */ /* 0x000ff00000000800 */
[----:B------:R-:W4:Y:S01]  /*1d280*/  MUFU.EX2 R195, R195 ;  /* 0x000000c300c37308 */ /* 0x000f220000000800 */
[C---:B-1----:R-:W-:Y:S06]  /*1d290*/  HMMA.16816.F32 R124, R4.reuse, R12, R124 ;  /* 0x0000000c047c723c */ /* 0x042fec000000187c */
[----:B------:R-:W-:Y:S01]  /*1d2a0*/  HMMA.16816.F32 R128, R4, R14, R128 ;  /* 0x0000000e0480723c */ /* 0x000fe20000001880 */
[----:B------:R-:W1:Y:S01]  /*1d2b0*/  LDSM.16.MT88.4 R12, [R222+0x12800] ;  /* 0x01280000de0c783b */ /* 0x000e620000004200 */
[----:B------:R-:W-:Y:S05]  /*1d2c0*/  MUFU.EX2 R179, R179 ;  /* 0x000000b300b37308 */ /* 0x000fea0000000800 */
[----:B------:R-:W-:-:S02]  /*1d2d0*/  F2FP.F16.F32.PACK_AB R4, R181, R178 ;  /* 0x000000b2b504723e */ /* 0x000fc400000000ff */
[----:B--2---:R-:W-:Y:S01]  /*1d2e0*/  F2FP.F16.F32.PACK_AB R5, R185, R182 ;  /* 0x000000b6b905723e */ /* 0x004fe200000000ff */
[----:B------:R-:W2:Y:S01]  /*1d2f0*/  MUFU.EX2 R190, R190 ;  /* 0x000000be00be7308 */ /* 0x000ea20000000800 */
[----:B------:R-:W-:Y:S01]  /*1d300*/  F2FP.F16.F32.PACK_AB R6, R180, R183 ;  /* 0x000000b7b406723e */ /* 0x000fe200000000ff */
[----:B------:R-:W-:Y:S01]  /*1d310*/  FADD.FTZ R182, R182, R173 ;  /* 0x000000adb6b67221 */ /* 0x000fe20000010000 */
[----:B---3--:R-:W-:Y:S01]  /*1d320*/  F2FP.F16.F32.PACK_AB R7, R187, R184 ;  /* 0x000000b8bb07723e */ /* 0x008fe200000000ff */
[----:B------:R-:W-:Y:S02]  /*1d330*/  FADD.FTZ R183, R183, R0 ;  /* 0x00000000b7b77221 */ /* 0x000fe40000010000 */
[----:B------:R-:W-:Y:S02]  /*1d340*/  FADD.FTZ R185, R185, R182 ;  /* 0x000000b6b9b97221 */ /* 0x000fe40000010000 */
[----:B------:R-:W-:Y:S01]  /*1d350*/  MUFU.EX2 R175, R175 ;  /* 0x000000af00af7308 */ /* 0x000fe20000000800 */
[----:B------:R-:W-:Y:S01]  /*1d360*/  FADD.FTZ R180, R180, R183 ;  /* 0x000000b7b4b47221 */ /* 0x000fe20000010000 */
[----:B-----5:R-:W-:Y:S01]  /*1d370*/  HMMA.16816.F32 R160, R4, R8, R160 ;  /* 0x0000000804a0723c */ /* 0x020fe200000018a0 */
[----:B------:R-:W-:-:S04]  /*1d380*/  FADD.FTZ R184, R184, R185 ;  /* 0x000000b9b8b87221 */ /* 0x000fc80000010000 */
[----:B------:R-:W-:Y:S01]  /*1d390*/  FADD.FTZ R187, R187, R184 ;  /* 0x000000b8bbbb7221 */ /* 0x000fe20000010000 */
[C---:B------:R-:W-:Y:S01]  /*1d3a0*/  HMMA.16816.F32 R156, R4.reuse, R10, R156 ;  /* 0x0000000a049c723c */ /* 0x040fe2000000189c */
[----:B------:R-:W3:Y:S01]  /*1d3b0*/  LDSM.16.MT88.4 R8, [R221+0x12800] ;  /* 0x01280000dd08783b */ /* 0x000ee20000004200 */
[----:B------:R-:W-:Y:S04]  /*1d3c0*/  MUFU.EX2 R176, R176 ;  /* 0x000000b000b07308 */ /* 0x000fe80000000800 */
[C---:B------:R-:W-:Y:S04]  /*1d3d0*/  HMMA.16816.F32 R152, R4.reuse, R28, R152 ;  /* 0x0000001c0498723c */ /* 0x040fe80000001898 */
[----:B------:R-:W-:Y:S02]  /*1d3e0*/  MUFU.EX2 R174, R174 ;  /* 0x000000ae00ae7308 */ /* 0x000fe40000000800 */
[C---:B------:R-:W-:Y:S01]  /*1d3f0*/  HMMA.16816.F32 R148, R4.reuse, R30, R148 ;  /* 0x0000001e0494723c */ /* 0x040fe20000001894 */
[----:B------:R-:W-:Y:S05]  /*1d400*/  LDSM.16.MT88.4 R28, [R224+0x14800] ;  /* 0x01480000e01c783b */ /* 0x000fea0000004200 */
[C---:B----4-:R-:W-:Y:S01]  /*1d410*/  HMMA.16816.F32 R144, R4.reuse, R16, R144 ;  /* 0x000000100490723c */ /* 0x050fe20000001890 */
[----:B------:R-:W4:Y:S05]  /*1d420*/  MUFU.EX2 R177, R177 ;  /* 0x000000b100b17308 */ /* 0x000f2a0000000800 */
[C---:B------:R-:W-:Y:S01]  /*1d430*/  HMMA.16816.F32 R140, R4.reuse, R18, R140 ;  /* 0x00000012048c723c */ /* 0x040fe2000000188c */
[----:B------:R-:W5:Y:S02]  /*1d440*/  LDSM.16.MT88.4 R16, [R220+0x12800] ;  /* 0x01280000dc10783b */ /* 0x000f640000004200 */
[----:B------:R-:W-:Y:S03]  /*1d450*/  MUFU.EX2 R172, R172 ;  /* 0x000000ac00ac7308 */ /* 0x000fe60000000800 */
[C---:B-1----:R-:W-:Y:S05]  /*1d460*/  HMMA.16816.F32 R44, R4.reuse, R12, R44 ;  /* 0x0000000c042c723c */ /* 0x042fea000000182c */
[----:B------:R-:W1:Y:S01]  /*1d470*/  MUFU.EX2 R197, R197 ;  /* 0x000000c500c57308 */ /* 0x000e620000000800 */
        /* <DEDUP_REMOVED lines=31> */
[----:B------:R-:W4:Y:S05]  /*1d670*/  LDSM.16.MT88.4 R16, [R220+0x11000] ;  /* 0x01100000dc10783b */ /* 0x000f2a0000004200 */
        /* <DEDUP_REMOVED lines=106> */
[C---:B------:R-:W-:Y:S06]  /*1dd20*/  HMMA.16816.F32 R72, R4.reuse, R30, R72 ;  /* 0x0000001e0448723c */ /* 0x040fec0000001848 */
[C---:B------:R-:W-:Y:S06]  /*1dd30*/  HMMA.16816.F32 R76, R4.reuse, R32, R76 ;  /* 0x00000020044c723c */ /* 0x040fec000000184c */
        /* <DEDUP_REMOVED lines=9> */
[C---:B-----5:R-:W-:Y:S06]  /*1ddd0*/  HMMA.16816.F32 R124, R4.reuse, R20, R124 ;  /* 0x00000014047c723c */ /* 0x060fec000000187c */
[----:B------:R-:W-:-:S15]  /*1dde0*/  HMMA.16816.F32 R128, R4, R22, R128 ;  /* 0x000000160480723c */ /* 0x000fde0000001880 */
[----:B------:R-:W-:-:S09]  /*1ddf0*/  NOP ;  /* 0x0000000000007918 */ /* 0x000fd20000000000 */
.L_x_6697:
[----:B------:R-:W-:Y:S05]  /*1de00*/  @!P0 BRA `(.L_x_6703) ;  /* 0x00000040004c8947 */ /* 0x000fea0003800000 */
[----:B------:R-:W1:Y:S01]  /*1de10*/  S2R R252, SR_TID.X ;  /* 0x0000000000fc7919 */ /* 0x000e620000002100 */
[----:B------:R-:W-:Y:S01]  /*1de20*/  ULDC.64 UR6, c[0x0][0x250] ;  /* 0x0000940000067ab9 */ /* 0x000fe20000000a00 */
[----:B------:R-:W-:Y:S01]  /*1de30*/  ULDC.64 UR4, c[0x0][0x248] ;  /* 0x0000920000047ab9 */ /* 0x000fe20000000a00 */
[----:B------:R-:W-:Y:S01]  /*1de40*/  ULEA UR9, -UR6, URZ, 0x6 ;  /* 0x0000003f06097291 */ /* 0x000fe2000f8e313f */
[----:B------:R-:W-:Y:S01]  /*1de50*/  IMAD.MOV.U32 R2, RZ, RZ, R3 ;  /* 0x000000ffff027224 */ /* 0x000fe200078e0003 */
[----:B------:R-:W-:Y:S01]  /*1de60*/  ULEA UR8, -UR4, URZ, 0x6 ;  /* 0x0000003f04087291 */ /* 0x000fe2000f8e313f */
[----:B------:R-:W-:Y:S01]  /*1de70*/  IMAD.MOV.U32 R0, RZ, RZ, R164 ;  /* 0x000000ffff007224 */ /* 0x000fe200078e00a4 */
[----:B------:R-:W-:Y:S02]  /*1de80*/  USHF.L.U64.HI UR5, UR4, 0x5, UR5 ;  /* 0x0000000504057899 */ /* 0x000fe40008010205 */
[----:B------:R-:W-:Y:S01]  /*1de90*/  USHF.L.U32 UR11, UR4, 0x5, URZ ;  /* 0x00000005040b7899 */ /* 0x000fe2000800063f */
[----:B------:R-:W-:Y:S01]  /*1dea0*/  MOV R250, UR9 ;  /* 0x0000000900fa7c02 */ /* 0x000fe20008000f00 */
[----:B------:R-:W-:-:S02]  /*1deb0*/  USHF.R.S32.HI UR4, URZ, 0x1f, UR9 ;  /* 0x0000001f3f047899 */ /* 0x000fc40008011409 */
[----:B------:R-:W-:Y:S02]  /*1dec0*/  USHF.L.U64.HI UR7, UR6, 0x5, UR7 ;  /* 0x0000000506077899 */ /* 0x000fe40008010207 */
[----:B------:R-:W-:Y:S02]  /*1ded0*/  USHF.L.U32 UR6, UR6, 0x5, URZ ;  /* 0x0000000506067899 */ /* 0x000fe4000800063f */
[----:B------:R-:W-:Y:S01]  /*1dee0*/  IMAD.U32 R248, RZ, RZ, UR4 ;  /* 0x00000004fff87e24 */ /* 0x000fe2000f8e00ff */
[----:B------:R-:W-:Y:S01]  /*1def0*/  USHF.R.S32.HI UR10, URZ, 0x1f, UR8 ;  /* 0x0000001f3f0a7899 */ /* 0x000fe20008011408 */
[----:B------:R-:W-:Y:S01]  /*1df00*/  ULDC UR4, c[0x0][0x2ec] ;  /* 0x0000bb0000047ab9 */ /* 0x000fe20000000800 */
[----:B------:R-:W-:Y:S01]  /*1df10*/  ULDC.64 UR12, c[0x0][0x208] ;  /* 0x00008200000c7ab9 */ /* 0x000fe20000000a00 */
[----:B-1----:R-:W-:-:S04]  /*1df20*/  SHF.L.U32 R252, R252, 0x1, RZ ;  /* 0x00000001fcfc7819 */ /* 0x002fc800000006ff */
[----:B------:R-:W-:-:S07]  /*1df30*/  LOP3.LUT R252, R252, 0x6, RZ, 0xc0, !PT ;  /* 0x00000006fcfc7812 */ /* 0x000fce00078ec0ff */
.L_x_6707:
[----:B------:R-:W-:Y:S04]  /*1df40*/  DEPBAR.LE SB0, 0x0 ;  /* 0x000080000000791a */ /* 0x000fe80000000000 */
[----:B------:R-:W-:Y:S01]  /*1df50*/  BAR.SYNC.DEFER_BLOCKING 0x0 ;  /* 0x0000000000007b1d */ /* 0x000fe20000010000 */
[----:B------:R-:W-:Y:S02]  /*1df60*/  IADD3 R240, R240, -0x1, RZ ;  /* 0xfffffffff0f07810 */ /* 0x000fe40007ffe0ff */
[----:B------:R-:W-:Y:S02]  /*1df70*/  MOV R12, R250 ;  /* 0x000000fa000c7202 */ /* 0x000fe40000000f00 */
[----:B------:R-:W-:Y:S01]  /*1df80*/  MOV R3, R248 ;  /* 0x000000f800037202 */ /* 0x000fe20000000f00 */
[----:B------:R-:W-:Y:S06]  /*1df90*/  @!P3 BRA `(.L_x_6704) ;  /* 0x0000000000f4b947 */ /* 0x000fec0003800000 */
        /* <DEDUP_REMOVED lines=8> */
[----:B------:R-:W-:Y:S02]  /*1e020*/  LOP3.LUT R12, R12, R3, RZ, 0x3c, !PT ;  /* 0x000000030c0c7212 */ /* 0x000fe400078e3cff */
[----:B------:R-:W-:Y:S02]  /*1e030*/  ISETP.GE.AND P0, PT, R6, RZ, PT ;  /* 0x000000ff0600720c */ /* 0x000fe40003f06270 */
[----:B------:R-:W-:Y:S05]  /*1e040*/  ISETP.GE.AND P2, PT, R12, RZ, PT ;  /* 0x000000ff0c00720c */ /* 0x000fea0003f46270 */
        /* <DEDUP_REMOVED lines=37> */
[----:B------:R-:W3:Y:S02]  /*1e2a0*/  LDG.E R8, desc[UR12][R16.64] ;  /* 0x0000000c10087981 */ /* 0x000ee4000c1e1900 */
[-C--:B-1----:R-:W-:Y:S01]  /*1e2b0*/  IMAD.WIDE.U32 R12, R3, R6.reuse, RZ ;  /* 0x00000006030c7225 */ /* 0x082fe200078e00ff */
[----:B------:R-:W-:Y:S01]  /*1e2c0*/  SHF.R.S32.HI R11, RZ, 0x1f, R3 ;  /* 0x0000001fff0b7819 */ /* 0x000fe20000011403 */
[----:B------:R-:W3:Y:S04]  /*1e2d0*/  LDG.E R9, desc[UR12][R14.64] ;  /* 0x0000000c0e097981 */ /* 0x000ee8000c1e1900 */
[----:B------:R-:W-:Y:S04]  /*1e2e0*/  IMAD R10, R11, R6, RZ ;  /* 0x000000060b0a7224 */ /* 0x000fe800078e02ff */
[----:B------:R-:W-:Y:S04]  /*1e2f0*/  IMAD R10, R3, R7, R10 ;  /* 0x00000007030a7224 */ /* 0x000fe800078e020a */
[----:B------:R-:W-:Y:S01]  /*1e300*/  IMAD.IADD R13, R13, 0x1, R10 ;  /* 0x000000010d0d7824 */ /* 0x000fe200078e020a */
[----:B---3--:R-:W-:Y:S04]  /*1e310*/  IADD3 R8, -R9, R8, RZ ;  /* 0x0000000809087210 */ /* 0x008fe80007ffe1ff */
[----:B------:R-:W-:Y:S01]  /*1e320*/  SHF.R.S32.HI R3, RZ, 0x1f, R8 ;  /* 0x0000001fff037819 */ /* 0x000fe20000011408 */
[CC--:B--2---:R-:W-:Y:S04]  /*1e330*/  IMAD.WIDE.U32 R12, R8.reuse, R4.reuse, R12 ;  /* 0x00000004080c7225 */ /* 0x0c4fe800078e000c */
[----:B------:R-:W-:Y:S04]  /*1e340*/  IMAD R3, R3, R4, RZ ;  /* 0x0000000403037224 */ /* 0x000fe800078e02ff */
[----:B------:R-:W-:Y:S05]  /*1e350*/  IMAD R3, R8, R5, R3 ;  /* 0x0000000508037224 */ /* 0x000fea00078e0203 */
[----:B------:R-:W-:Y:S07]  /*1e360*/  IADD3 R3, R13, R3, RZ ;  /* 0x000000030d037210 */ /* 0x000fee0007ffe0ff */
.L_x_6704:
        /* <DEDUP_REMOVED lines=44> */
[----:B------:R-:W1:Y:S03]  /*1e630*/  LDSM.16.M88.4 R196, [R223+0x8800] ;  /* 0x00880000dfc4783b */ /* 0x000e660000000200 */
[C---:B--2---:R-:W-:Y:S01]  /*1e640*/  HMMA.16816.F32 R12, R32.reuse, R16, RZ ;  /* 0x00000010200c723c */ /* 0x044fe200000018ff */
[----:B------:R-:W-:Y:S05]  /*1e650*/  LDSM.16.M88.4 R200, [R223+0x9800] ;  /* 0x00980000dfc8783b */ /* 0x000fea0000000200 */
        /* <DEDUP_REMOVED lines=8> */
[----:B------:R-:W-:Y:S05]  /*1e6e0*/  LDSM.16.M88.4 R172, [R225] ;  /* 0x00000000e1ac783b */ /* 0x000fea0000000200 */
[C---:B------:R-:W-:Y:S06]  /*1e6f0*/  HMMA.16816.F32 R12, R168.reuse, R176, R12 ;  /* 0x000000b0a80c723c */ /* 0x040fec000000180c */
[C---:B------:R-:W-:Y:S01]  /*1e700*/  HMMA.16816.F32 R16, R168.reuse, R178, R16 ;  /* 0x000000b2a810723c */ /* 0x040fe20000001810 */
[----:B------:R-:W3:Y:S05]  /*1e710*/  LDSM.16.M88.4 R176, [R216] ;  /* 0x00000000d8b0783b */ /* 0x000eea0000000200 */
        /* <DEDUP_REMOVED lines=75> */
[C---:B------:R-:W-:Y:S06]  /*1ebd0*/  HMMA.16816.F32 R12, R172.reuse, R180, R12 ;  /* 0x000000b4ac0c723c */ /* 0x040fec000000180c */
[C---:B------:R-:W-:Y:S01]  /*1ebe0*/  HMMA.16816.F32 R16, R172.reuse, R182, R16 ;  /* 0x000000b6ac10723c */ /* 0x040fe20000001810 */
[----:B------:R-:W-:Y:S05]  /*1ebf0*/  LDSM.16.M88.4 R180, [R210] ;  /* 0x00000000d2b4783b */ /* 0x000fea0000000200 */
[C---:B----4-:R-:W-:Y:S06]  /*1ec00*/  HMMA.16816.F32 R20, R172.reuse, R168, R20 ;  /* 0x000000a8ac14723c */ /* 0x050fec0000001814 */
[C---:B------:R-:W-:Y:S01]  /*1ec10*/  HMMA.16816.F32 R24, R172.reuse, R170, R24 ;  /* 0x000000aaac18723c */ /* 0x040fe20000001818 */
[----:B------:R-:W3:Y:S05]  /*1ec20*/  LDSM.16.M88.4 R168, [R228+0x4000] ;  /* 0x00400000e4a8783b */ /* 0x000eea0000000200 */
        /* <DEDUP_REMOVED lines=88> */
[C---:B--2---:R-:W-:Y:S06]  /*1f1b0*/  HMMA.16816.F32 R20, R188.reuse, R164, R20 ;  /* 0x000000a4bc14723c */ /* 0x044fec0000001814 */
[C---:B------:R-:W-:Y:S06]  /*1f1c0*/  HMMA.16816.F32 R24, R188.reuse, R166, R24 ;  /* 0x000000a6bc18723c */ /* 0x040fec0000001818 */
[C---:B------:R-:W-:Y:S06]  /*1f1d0*/  HMMA.16816.F32 R28, R188.reuse, R200, R28 ;  /* 0x000000c8bc1c723c */ /* 0x040fec000000181c */
[----:B------:R-:W-:Y:S06]  /*1f1e0*/  HMMA.16816.F32 R32, R188, R202, R32 ;  /* 0x000000cabc20723c */ /* 0x000fec0000001820 */
[C---:B---3--:R-:W-:Y:S06]  /*1f1f0*/  HMMA.16816.F32 R4, R172.reuse, R176, R4 ;  /* 0x000000b0ac04723c */ /* 0x048fec0000001804 */
        /* <DEDUP_REMOVED lines=14> */
[----:B------:R-:W-:Y:S04]  /*1f2e0*/  SHF.L.U32 R166, R240, 0x6, RZ ;  /* 0x00000006f0a67819 */ /* 0x000fe800000006ff */
[----:B------:R-:W-:Y:S01]  /*1f2f0*/  IABS R168, R166 ;  /* 0x000000a600a87213 */ /* 0x000fe20000000000 */
[----:B------:R-:W-:Y:S05]  /*1f300*/  VIADD R172, R166, 0xffffffc0 ;  /* 0xffffffc0a6ac7836 */ /* 0x000fea0000000000 */
        /* <DEDUP_REMOVED lines=57> */
.L_x_6706:
        /* <DEDUP_REMOVED lines=29> */
.L_x_6705:
[----:B------:R-:W-:Y:S04]  /*1f870*/  LEA R3, R240, R252, 0x6 ;  /* 0x000000fcf0037211 */ /* 0x000fe800078e30ff */
[C---:B-1----:R-:W-:Y:S02]  /*1f880*/  IADD3 R164, R3.reuse, 0x1, RZ ;  /* 0x0000000103a47810 */ /* 0x042fe40007ffe0ff */
[CC--:B------:R-:W-:Y:S02]  /*1f890*/  ISETP.GE.AND P1, PT, R3.reuse, R247.reuse, PT ;  /* 0x000000f70300720c */ /* 0x0c0fe40003f26270 */
[C---:B------:R-:W-:Y:S02]  /*1f8a0*/  ISETP.GE.AND P5, PT, R164.reuse, R247, PT ;  /* 0x000000f7a400720c */ /* 0x040fe40003fa6270 */
[C---:B------:R-:W-:Y:S02]  /*1f8b0*/  ISETP.GE.AND P0, PT, R164.reuse, R246, PT ;  /* 0x000000f6a400720c */ /* 0x040fe40003f06270 */
[CC--:B------:R-:W-:Y:S02]  /*1f8c0*/  ISETP.GE.OR P5, PT, R164.reuse, R244.reuse, !P5 ;  /* 0x000000f4a400720c */ /* 0x0c0fe40006fa6670 */
[----:B------:R-:W-:Y:S02]  /*1f8d0*/  ISETP.GE.OR P0, PT, R164, R245, !P0 ;  /* 0x000000f5a400720c */ /* 0x000fe40004706670 */
[C---:B------:R-:W-:Y:S02]  /*1f8e0*/  ISETP.GE.OR P1, PT, R3.reuse, R244, !P1 ;  /* 0x000000f40300720c */ /* 0x040fe40004f26670 */
[C---:B------:R-:W-:Y:S02]  /*1f8f0*/  IADD3 R165, R3.reuse, 0x8, RZ ;  /* 0x0000000803a57810 */ /* 0x040fe40007ffe0ff */
[----:B------:R-:W-:Y:S02]  /*1f900*/  IADD3 R164, R3, 0x9, RZ ;  /* 0x0000000903a47810 */ /* 0x000fe40007ffe0ff */
[----:B------:R-:W-:Y:S02]  /*1f910*/  FSEL R170, R4, -INF , !P1 ;  /* 0xff80000004aa7808 */ /* 0x000fe40004800000 */
[-C--:B------:R-:W-:Y:S02]  /*1f920*/  ISETP.GE.AND P4, PT, R165, R247.reuse, PT ;  /* 0x000000f7a500720c */ /* 0x080fe40003f86270 */
[----:B------:R-:W-:Y:S02]  /*1f930*/  ISETP.GE.AND P2, PT, R3, R246, PT ;  /* 0x000000f60300720c */ /* 0x000fe40003f46270 */
[C---:B------:R-:W-:Y:S02]  /*1f940*/  ISETP.GE.AND P1, PT, R164.reuse, R247, PT ;  /* 0x000000f7a400720c */ /* 0x040fe40003f26270 */
[-C--:B------:R-:W-:Y:S02]  /*1f950*/  ISETP.GE.OR P4, PT, R165, R244.reuse, !P4 ;  /* 0x000000f4a500720c */ /* 0x080fe40006786670 */
[----:B------:R-:W-:Y:S02]  /*1f960*/  FSEL R168, R5, -INF , !P5 ;  /* 0xff80000005a87808 */ /* 0x000fe40006800000 */
        /* <DEDUP_REMOVED lines=9> */
[-C--:B------:R-:W-:Y:S02]  /*1fa00*/  ISETP.GE.AND P2, PT, R164, R246.reuse, PT ;  /* 0x000000f6a400720c */ /* 0x080fe40003f46270 */
[CC--:B------:R-:W-:Y:S02]  /*1fa10*/  ISETP.GE.AND P0, PT, R4.reuse, R247.reuse, PT ;  /* 0x000000f70400720c */ /* 0x0c0fe40003f06270 */
[-C--:B------:R-:W-:Y:S02]  /*1fa20*/  ISETP.GE.AND P5, PT, R4, R246.reuse, PT ;  /* 0x000000f60400720c */ /* 0x080fe40003fa6270 */
[C---:B------:R-:W-:Y:S02]  /*1fa30*/  ISETP.GE.AND P4, PT, R5.reuse, R247, PT ;  /* 0x000000f70500720c */ /* 0x040fe40003f86270 */
[----:B------:R-:W-:Y:S02]  /*1fa40*/  ISETP.GE.AND P1, PT, R5, R246, PT ;  /* 0x000000f60500720c */ /* 0x000fe40003f26270 */
[-C--:B------:R-:W-:Y:S02]  /*1fa50*/  ISETP.GE.OR P6, PT, R165, R245.reuse, !P6 ;  /* 0x000000f5a500720c */ /* 0x080fe400077c6670 */
[-C--:B------:R-:W-:Y:S02]  /*1fa60*/  ISETP.GE.OR P2, PT, R164, R245.reuse, !P2 ;  /* 0x000000f5a400720c */ /* 0x080fe40005746670 */
        /* <DEDUP_REMOVED lines=23> */
[-C--:B------:R-:W-:Y:S02]  /*1fbe0*/  ISETP.GE.AND P5, PT, R4, R247.reuse, PT ;  /* 0x000000f70400720c */ /* 0x080fe40003fa6270 */
[C---:B------:R-:W-:Y:S02]  /*1fbf0*/  ISETP.GE.AND P2, PT, R5.reuse, R247, PT ;  /* 0x000000f70500720c */ /* 0x040fe40003f46270 */
[C---:B------:R-:W-:Y:S02]  /*1fc00*/  ISETP.GE.AND P0, PT, R5.reuse, R246, PT ;  /* 0x000000f60500720c */ /* 0x040fe40003f06270 */
[----:B------:R-:W-:Y:S02]  /*1fc10*/  FMNMX.FTZ R13, R170, R0, !PT ;  /* 0x00000000aa0d7209 */ /* 0x000fe40007810000 */
[-C--:B------:R-:W-:Y:S02]  /*1fc20*/  ISETP.GE.OR P5, PT, R4, R244.reuse, !P5 ;  /* 0x000000f40400720c */ /* 0x080fe40006fa6670 */
[C---:B------:R-:W-:Y:S02]  /*1fc30*/  ISETP.GE.OR P2, PT, R5.reuse, R244, !P2 ;  /* 0x000000f40500720c */ /* 0x040fe40005746670 */
[----:B------:R-:W-:Y:S02]  /*1fc40*/  ISETP.GE.OR P0, PT, R5, R245, !P0 ;  /* 0x000000f50500720c */ /* 0x000fe40004706670 */
[----:B------:R-:W-:Y:S02]  /*1fc50*/  IADD3 R5, R3, 0x29, RZ ;  /* 0x0000002903057810 */ /* 0x000fe40007ffe0ff */
[----:B------:R-:W-:Y:S02]  /*1fc60*/  FMNMX.FTZ R13, R168, R13, !PT ;  /* 0x0000000da80d7209 */ /* 0x000fe40007810000 */
[----:B------:R-:W-:Y:S02]  /*1fc70*/  FSEL R200, R20, -INF , !P5 ;  /* 0xff80000014c87808 */ /* 0x000fe40006800000 */
[----:B------:R-:W-:Y:S02]  /*1fc80*/  FSEL R198, R21, -INF , !P2 ;  /* 0xff80000015c67808 */ /* 0x000fe40005000000 */
[----:B------:R-:W-:Y:S02]  /*1fc90*/  FMNMX.FTZ R6, R167, R2, !PT ;  /* 0x00000002a7067209 */ /* 0x000fe40007810000 */
[----:B------:R-:W-:Y:S02]  /*1fca0*/  FSEL R197, R15, -INF , !P1 ;  /* 0xff8000000fc57808 */ /* 0x000fe40004800000 */
[C---:B------:R-:W-:Y:S02]  /*1fcb0*/  ISETP.GE.AND P5, PT, R5.reuse, R247, PT ;  /* 0x000000f70500720c */ /* 0x040fe40003fa6270 */
[-C--:B------:R-:W-:Y:S02]  /*1fcc0*/  ISETP.GE.AND P2, PT, R5, R246.reuse, PT ;  /* 0x000000f60500720c */ /* 0x080fe40003f46270 */
[----:B------:R-:W-:Y:S02]  /*1fcd0*/  FMNMX.FTZ R13, R172, R13, !PT ;  /* 0x0000000dac0d7209 */ /* 0x000fe40007810000 */
[C---:B------:R-:W-:Y:S02]  /*1fce0*/  ISETP.GE.AND P1, PT, R4.reuse, R246, PT ;  /* 0x000000f60400720c */ /* 0x040fe40003f26270 */
[----:B------:R-:W-:Y:S02]  /*1fcf0*/  FMNMX.FTZ R6, R7, R6, !PT ;  /* 0x0000000607067209 */ /* 0x000fe40007810000 */
[C---:B------:R-:W-:Y:S02]  /*1fd00*/  ISETP.GE.OR P5, PT, R5.reuse, R244, !P5 ;  /* 0x000000f40500720c */ /* 0x040fe40006fa6670 */
[-C--:B------:R-:W-:Y:S02]  /*1fd10*/  ISETP.GE.OR P2, PT, R5, R245.reuse, !P2 ;  /* 0x000000f50500720c */ /* 0x080fe40005746670 */
[----:B------:R-:W-:Y:S02]  /*1fd20*/  ISETP.GE.OR P1, PT, R4, R245, !P1 ;  /* 0x000000f50400720c */ /* 0x000fe40004f26670 */
[----:B------:R-:W-:Y:S02]  /*1fd30*/  FMNMX.FTZ R5, R166, R13, !PT ;  /* 0x0000000da6057209 */ /* 0x000fe40007810000 */
[----:B------:R-:W-:Y:S02]  /*1fd40*/  IADD3 R4, R3, 0x28, RZ ;  /* 0x0000002803047810 */ /* 0x000fe40007ffe0ff */
[----:B------:R-:W-:Y:S02]  /*1fd50*/  FMNMX.FTZ R6, R9, R6, !PT ;  /* 0x0000000609067209 */ /* 0x000fe40007810000 */
[----:B------:R-:W-:Y:S02]  /*1fd60*/  FSEL R239, R18, -INF , !P6 ;  /* 0xff80000012ef7808 */ /* 0x000fe40007000000 */
[----:B------:R-:W-:Y:S02]  /*1fd70*/  FSEL R199, R19, -INF , !P4 ;  /* 0xff80000013c77808 */ /* 0x000fe40006000000 */
[----:B------:R-:W-:Y:S01]  /*1fd80*/  FMNMX.FTZ R5, R188, R5, !PT ;  /* 0x00000005bc057209 */ /* 0x000fe20007810000 */
[----:B------:R-:W-:Y:S01]  /*1fd90*/  LDSM.16.MT88.4 R16, [R224+0x10000] ;  /* 0x01000000e010783b */ /* 0x000fe20000004200 */
[C---:B------:R-:W-:Y:S02]  /*1fda0*/  ISETP.GE.AND P6, PT, R4.reuse, R247, PT ;  /* 0x000000f70400720c */ /* 0x040fe40003fc6270 */
[----:B------:R-:W-:Y:S02]  /*1fdb0*/  ISETP.GE.AND P4, PT, R4, R246, PT ;  /* 0x000000f60400720c */ /* 0x000fe40003f86270 */
[----:B------:R-:W-:Y:S02]  /*1fdc0*/  FMNMX.FTZ R6, R11, R6, !PT ;  /* 0x000000060b067209 */ /* 0x000fe40007810000 */
[----:B------:R-:W-:Y:S02]  /*1fdd0*/  FMNMX.FTZ R13, R194, R5, !PT ;  /* 0x00000005c20d7209 */ /* 0x000fe40007810000 */
        /* <DEDUP_REMOVED lines=9> */
[----:B------:R-:W-:Y:S02]  /*1fe70*/  ISETP.GE.AND P0, PT, R4, R246, PT ;  /* 0x000000f60400720c */ /* 0x000fe40003f06270 */
[----:B------:R-:W-:Y:S02]  /*1fe80*/  FMNMX.FTZ R13, R192, R13, !PT ;  /* 0x0000000dc00d7209 */ /* 0x000fe40007810000 */
[C---:B------:R-:W-:Y:S02]  /*1fe90*/  ISETP.GE.OR P1, PT, R4.reuse, R244, !P1 ;  /* 0x000000f40400720c */ /* 0x040fe40004f26670 */
[----:B------:R-:W-:Y:S02]  /*1fea0*/  ISETP.GE.OR P0, PT, R4, R245, !P0 ;  /* 0x000000f50400720c */ /* 0x000fe40004706670 */
[----:B------:R-:W-:Y:S02]  /*1feb0*/  FMNMX.FTZ R6, R239, R6, !PT ;  /* 0x00000006ef067209 */ /* 0x000fe40007810000 */
[C---:B------:R-:W-:Y:S02]  /*1fec0*/  IADD3 R5, R3.reuse, 0x31, RZ ;  /* 0x0000003103057810 */ /* 0x040fe40007ffe0ff */
[C---:B------:R-:W-:Y:S02]  /*1fed0*/  IADD3 R4, R3.reuse, 0x38, RZ ;  /* 0x0000003803047810 */ /* 0x040fe40007ffe0ff */
[----:B------:R-:W-:Y:S02]  /*1fee0*/  IADD3 R3, R3, 0x39, RZ ;  /* 0x0000003903037810 */ /* 0x000fe40007ffe0ff */
        /* <DEDUP_REMOVED lines=8> */
[----:B------:R-:W-:Y:S02]  /*1ff70*/  ISETP.GE.OR P1, PT, R3, R244, !P1 ;  /* 0x000000f40300720c */ /* 0x000fe40004f26670 */
[----:B------:R-:W-:Y:S02]  /*1ff80*/  ISETP.GE.AND P6, PT, R5, R247, PT ;  /* 0x000000f70500720c */ /* 0x000fe40003fc6270 */
[----:B------:R-:W-:Y:S02]  /*1ff90*/  FMNMX.FTZ R13, R196, R13, !PT ;  /* 0x0000000dc40d7209 */ /* 0x000fe40007810000 */
[----:B------:R-:W-:Y:S02]  /*1ffa0*/  FSEL R201, R26, -INF , !P4 ;  /* 0xff8000001ac97808 */ /* 0x000fe40006000000 */
[----:B------:R-:W-:Y:S02]  /*1ffb0*/  FMNMX.FTZ R6, R183, R6, !PT ;  /* 0x00000006b7067209 */ /* 0x000fe40007810000 */
[----:B------:R-:W-:Y:S02]  /*1ffc0*/  FSEL R174, R33, -INF , !P1 ;  /* 0xff80000021ae7808 */ /* 0x000fe40004800000 */
[----:B------:R-:W-:Y:S02]  /*1ffd0*/  FMNMX.FTZ R13, R182, R13, !PT ;  /* 0x0000000db60d7209 */ /* 0x000fe40007810000 */
[C---:B------:R-:W-:Y:S02]  /*1ffe0*/  ISETP.GE.AND P5, PT, R4.reuse, R247, PT ;  /* 0x000000f70400720c */ /* 0x040fe40003fa6270 */
[----:B------:R-:W-:Y:S02]  /*1fff0*/  ISETP.GE.OR P6, PT, R5, R244, !P6 ;  /* 0x000000f40500720c */ /* 0x000fe400077c6670 */
[----:B------:R-:W-:Y:S02]  /*20000*/  FSEL R181, R27, -INF , !P2 ;  /* 0xff8000001bb57808 */ /* 0x000fe40005000000 */
[CC--:B------:R-:W-:Y:S01]  /*20010*/  ISETP.GE.AND P1, PT, R4.reuse, R246.reuse, PT ;  /* 0x000000f60400720c */ /* 0x0c0fe20003f26270 */
[----:B------:R-:W-:Y:S01]  /*20020*/  LDSM.16.MT88.4 R24, [R222+0x10000] ;  /* 0x01000000de18783b */ /* 0x000fe20000004200 */
[----:B------:R-:W-:Y:S02]  /*20030*/  ISETP.GE.AND P2, PT, R5, R246, PT ;  /* 0x000000f60500720c */ /* 0x000fe40003f46270 */
[----:B------:R-:W-:Y:S02]  /*20040*/  FMNMX.FTZ R6, R201, R6, !PT ;  /* 0x00000006c9067209 */ /* 0x000fe40007810000 */
[----:B------:R-:W-:Y:S02]  /*20050*/  ISETP.GE.OR P5, PT, R4, R244, !P5 ;  /* 0x000000f40400720c */ /* 0x000fe40006fa6670 */
[----:B------:R-:W-:Y:S02]  /*20060*/  FSEL R178, R29, -INF , !P6 ;  /* 0xff8000001db27808 */ /* 0x000fe40007000000 */
[----:B------:R-:W-:Y:S02]  /*20070*/  FMNMX.FTZ R13, R180, R13, !PT ;  /* 0x0000000db40d7209 */ /* 0x000fe40007810000 */
[-C--:B------:R-:W-:Y:S02]  /*20080*/  ISETP.GE.OR P1, PT, R4, R245.reuse, !P1 ;  /* 0x000000f50400720c */ /* 0x080fe40004f26670 */
[----:B------:R-:W-:Y:S02]  /*20090*/  ISETP.GE.OR P2, PT, R5, R245, !P2 ;  /* 0x000000f50500720c */ /* 0x000fe40005746670 */
[----:B------:R-:W-:Y:S02]  /*200a0*/  FSEL R177, R30, -INF , !P0 ;  /* 0xff8000001eb17808 */ /* 0x000fe40004000000 */
[----:B------:R-:W-:Y:S02]  /*200b0*/  FMNMX.FTZ R4, R181, R6, !PT ;  /* 0x00000006b5047209 */ /* 0x000fe40007810000 */
[----:B------:R-:W-:Y:S02]  /*200c0*/  FSEL R176, R32, -INF , !P5 ;  /* 0xff80000020b07808 */ /* 0x000fe40006800000 */
[----:B------:R-:W-:Y:S02]  /*200d0*/  FMNMX.FTZ R13, R178, R13, !PT ;  /* 0x0000000db20d7209 */ /* 0x000fe40007810000 */
[----:B------:R-:W-:Y:S02]  /*200e0*/  FSEL R175, R31, -INF , !P2 ;  /* 0xff8000001faf7808 */ /* 0x000fe40005000000 */
[----:B------:R-:W-:Y:S02]  /*200f0*/  FMNMX.FTZ R4, R177, R4, !PT ;  /* 0x00000004b1047209 */ /* 0x000fe40007810000 */
[----:B------:R-:W-:Y:S02]  /*20100*/  ISETP.GE.AND P0, PT, R3, R246, PT ;  /* 0x000000f60300720c */ /* 0x000fe40003f06270 */
[----:B------:R-:W-:Y:S02]  /*20110*/  FMNMX.FTZ R13, R176, R13, !PT ;  /* 0x0000000db00d7209 */ /* 0x000fe40007810000 */
[----:B------:R-:W-:Y:S02]  /*20120*/  FSEL R173, R34, -INF , !P1 ;  /* 0xff80000022ad7808 */ /* 0x000fe40004800000 */
[----:B------:R-:W-:Y:S02]  /*20130*/  FMNMX.FTZ R8, R175, R4, !PT ;  /* 0x00000004af087209 */ /* 0x000fe40007810000 */
[----:B------:R-:W-:Y:S02]  /*20140*/  ISETP.GE.OR P0, PT, R3, R245, !P0 ;  /* 0x000000f50300720c */ /* 0x000fe40004706670 */
        /* <DEDUP_REMOVED lines=15> */
[----:B--2---:R-:W-:Y:S03]  /*20240*/  FMNMX.FTZ R3, R4, R3, !PT ;  /* 0x0000000304037209 */ /* 0x004fe60007810000 */
[--C-:B------:R-:W-:Y:S01]  /*20250*/  FFMA.FTZ R185, R172, UR4, -R179.reuse ;  /* 0x00000004acb97c23 */ /* 0x100fe200080108b3 */
[C---:B------:R-:W-:Y:S01]  /*20260*/  FSETP.NEU.FTZ.AND P0, PT, R3.reuse, -INF , PT ;  /* 0xff8000000300780b */ /* 0x040fe20003f1d000 */
[----:B------:R-:W-:Y:S01]  /*20270*/  FMUL.FTZ R5, R3, UR4 ;  /* 0x0000000403057c20 */ /* 0x000fe20008410000 */
[--C-:B------:R-:W-:Y:S01]  /*20280*/  FFMA.FTZ R184, R166, UR4, -R179.reuse ;  /* 0x00000004a6b87c23 */ /* 0x100fe200080108b3 */
[--C-:B------:R-:W-:Y:S01]  /*20290*/  FFMA.FTZ R189, R170, UR4, -R179.reuse ;  /* 0x00000004aabd7c23 */ /* 0x100fe200080108b3 */
[--C-:B------:R-:W-:Y:S01]  /*202a0*/  FFMA.FTZ R186, R168, UR4, -R179.reuse ;  /* 0x00000004a8ba7c23 */ /* 0x100fe200080108b3 */
[----:B------:R-:W-:Y:S01]  /*202b0*/  MUFU.EX2 R185, R185 ;  /* 0x000000b900b97308 */ /* 0x000fe20000000800 */
[----:B------:R-:W-:Y:S01]  /*202c0*/  FSEL R172, R5, RZ, P0 ;  /* 0x000000ff05ac7208 */ /* 0x000fe20000000000 */
[--C-:B------:R-:W-:Y:S01]  /*202d0*/  FFMA.FTZ R180, R180, UR4, -R179.reuse ;  /* 0x00000004b4b47c23 */ /* 0x100fe200080108b3 */
[----:B------:R-:W-:Y:S01]  /*202e0*/  FSEL R5, R164, RZ, P1 ;  /* 0x000000ffa4057208 */ /* 0x000fe20000800000 */
[--C-:B------:R-:W-:Y:S01]  /*202f0*/  FFMA.FTZ R178, R178, UR4, -R179.reuse ;  /* 0x00000004b2b27c23 */ /* 0x100fe200080108b3 */
[--C-:B------:R-:W-:Y:S01]  /*20300*/  FFMA.FTZ R176, R176, UR4, -R179.reuse ;  /* 0x00000004b0b07c23 */ /* 0x100fe200080108b3 */
[--C-:B------:R-:W-:Y:S01]  /*20310*/  FFMA.FTZ R191, R167, UR4, -R172.reuse ;  /* 0x00000004a7bf7c23 */ /* 0x100fe200080108ac */
[----:B------:R-:W-:Y:S01]  /*20320*/  FFMA.FTZ R167, R7, UR4, -R172 ;  /* 0x0000000407a77c23 */ /* 0x000fe200080108ac */
[----:B------:R-:W-:Y:S01]  /*20330*/  FADD.FTZ R0, -R5, R0 ;  /* 0x0000000005007221 */ /* 0x000fe20000010100 */
[----:B------:R-:W-:Y:S01]  /*20340*/  FSEL R5, R3, RZ, P0 ;  /* 0x000000ff03057208 */ /* 0x000fe20000000000 */
[--C-:B------:R-:W-:Y:S01]  /*20350*/  FFMA.FTZ R166, R9, UR4, -R172.reuse ;  /* 0x0000000409a67c23 */ /* 0x100fe200080108ac */
[----:B------:R-:W-:Y:S01]  /*20360*/  FFMA.FTZ R187, R11, UR4, -R172 ;  /* 0x000000040bbb7c23 */ /* 0x000fe200080108ac */
[----:B------:R-:W-:Y:S01]  /*20370*/  FMUL.FTZ R6, R0, UR4 ;  /* 0x0000000400067c20 */ /* 0x000fe20008410000 */
[----:B------:R-:W-:Y:S01]  /*20380*/  MUFU.EX2 R189, R189 ;  /* 0x000000bd00bd7308 */ /* 0x000fe20000000800 */
[----:B------:R-:W-:Y:S01]  /*20390*/  FADD.FTZ R0, -R5, R2 ;  /* 0x0000000205007221 */ /* 0x000fe20000010100 */
        /* <DEDUP_REMOVED lines=17> */
[----:B------:R-:W-:Y:S01]  /*204b0*/  FFMA.FTZ R179, R174, UR4, -R179 ;  /* 0x00000004aeb37c23 */ /* 0x000fe200080108b3 */
[--C-:B------:R-:W-:Y:S01]  /*204c0*/  FFMA.FTZ R203, R183, UR4, -R172.reuse ;  /* 0x00000004b7cb7c23 */ /* 0x100fe200080108ac */
[--C-:B------:R-:W-:Y:S01]  /*204d0*/  FFMA.FTZ R201, R201, UR4, -R172.reuse ;  /* 0x00000004c9c97c23 */ /* 0x100fe200080108ac */
[----:B------:R-:W-:Y:S01]  /*204e0*/  FFMA.FTZ R202, R181, UR4, -R172 ;  /* 0x00000004b5ca7c23 */ /* 0x000fe200080108ac */
[----:B------:R-:W-:Y:S03]  /*204f0*/  ISETP.GT.AND P0, PT, R240, R231, PT ;  /* 0x000000e7f000720c */ /* 0x000fe60003f04270 */
[----:B------:R-:W-:Y:S01]  /*20500*/  MUFU.EX2 R191, R191 ;  /* 0x000000bf00bf7308 */ /* 0x000fe20000000800 */
[----:B-1----:R-:W-:Y:S09]  /*20510*/  F2FP.F16.F32.PACK_AB R168, R186, R189 ;  /* 0x000000bdbaa8723e */ /* 0x002ff200000000ff */
        /* <DEDUP_REMOVED lines=215> */
[----:B------:R-:W-:Y:S01]  /*21290*/  MOV R2, R3 ;  /* 0x0000000300027202 */ /* 0x000fe20000000f00 */
[----:B------:R-:W-:Y:S01]  /*212a0*/  FADD.FTZ R186, R186, R189 ;  /* 0x000000bdbaba7221 */ /* 0x000fe20000010000 */
        /* <DEDUP_REMOVED lines=52> */
[C---:B------:R-:W-:Y:S05]  /*215f0*/  HMMA.16816.F32 R112, R132.reuse, R138, R112 ;  /* 0x0000008a8470723c */ /* 0x040fea0000001870 */
[----:B------:R-:W-:Y:S01]  /*21600*/  F2FP.F16.F32.PACK_AB R136, R239, R200 ;  /* 0x000000c8ef88723e */ /* 0x000fe200000000ff */
[C---:B----4-:R-:W-:Y:S05]  /*21610*/  HMMA.16816.F32 R116, R132.reuse, R144, R116 ;  /* 0x000000908474723c */ /* 0x050fea0000001874 */
[----:B------:R-:W-:Y:S01]  /*21620*/  F2FP.F16.F32.PACK_AB R138, R243, R196 ;  /* 0x000000c4f38a723e */ /* 0x000fe200000000ff */
[C---:B------:R-:W-:Y:S01]  /*21630*/  HMMA.16816.F32 R120, R132.reuse, R146, R120 ;  /* 0x000000928478723c */ /* 0x040fe20000001878 */
[----:B------:R-:W2:Y:S04]  /*21640*/  LDSM.16.MT88.4 R144, [R224+0x13000] ;  /* 0x01300000e090783b */ /* 0x000ea80000004200 */
[C---:B------:R-:W-:Y:S01]  /*21650*/  F2FP.F16.F32.PACK_AB R137, R203.reuse, R198 ;  /* 0x000000c6cb89723e */ /* 0x040fe200000000ff */
[C---:B-1----:R-:W-:Y:S05]  /*21660*/  HMMA.16816.F32 R124, R132.reuse, R148, R124 ;  /* 0x00000094847c723c */ /* 0x042fea000000187c */
[----:B------:R-:W-:Y:S01]  /*21670*/  F2FP.F16.F32.PACK_AB R139, R202, R201 ;  /* 0x000000c9ca8b723e */ /* 0x000fe200000000ff */
[----:B------:R-:W-:Y:S01]  /*21680*/  HMMA.16816.F32 R128, R132, R150, R128 ;  /* 0x000000968480723c */ /* 0x000fe20000001880 */
[----:B------:R-:W1:Y:S04]  /*21690*/  LDSM.16.MT88.4 R132, [R222+0x13000] ;  /* 0x01300000de84783b */ /* 0x000e680000004200 */
[----:B------:R-:W-:Y:S01]  /*216a0*/  FADD.FTZ R198, R198, R199 ;  /* 0x000000c7c6c67221 */ /* 0x000fe20000010000 */
[C---:B-----5:R-:W-:Y:S03]  /*216b0*/  HMMA.16816.F32 R4, R136.reuse, R152, R4 ;  /* 0x000000988804723c */ /* 0x060fe60000001804 */
        /* <DEDUP_REMOVED lines=14> */
[C---:B------:R-:W-:Y:S01]  /*217a0*/  HMMA.16816.F32 R28, R136.reuse, R160, R28 ;  /* 0x000000a0881c723c */ /* 0x040fe2000000181c */
[----:B------:R-:W-:Y:S04]  /*217b0*/  MUFU.EX2 R161, R176 ;  /* 0x000000b000a17308 */ /* 0x000fe80000000800 */
[----:B------:R-:W-:Y:S01]  /*217c0*/  FADD.FTZ R201, R202, R201 ;  /* 0x000000c9cac97221 */ /* 0x000fe20000010000 */
[C---:B------:R-:W-:Y:S05]  /*217d0*/  HMMA.16816.F32 R32, R136.reuse, R162, R32 ;  /* 0x000000a28820723c */ /* 0x040fea0000001820 */
[----:B------:R-:W-:Y:S01]  /*217e0*/  FADD.FTZ R196, R243, R196 ;  /* 0x000000c4f3c47221 */ /* 0x000fe20000010000 */
        /* <DEDUP_REMOVED lines=9> */
[C---:B------:R-:W-:Y:S06]  /*21880*/  HMMA.16816.F32 R60, R136.reuse, R168, R60 ;  /* 0x000000a8883c723c */ /* 0x040fec000000183c */
[C---:B------:R-:W-:Y:S06]  /*21890*/  HMMA.16816.F32 R64, R136.reuse, R170, R64 ;  /* 0x000000aa8840723c */ /* 0x040fec0000001840 */
[C---:B-----5:R-:W-:Y:S06]  /*218a0*/  HMMA.16816.F32 R68, R136.reuse, R152, R68 ;  /* 0x000000988844723c */ /* 0x060fec0000001844 */
        /* <DEDUP_REMOVED lines=8> */
[C---:B--2---:R-:W-:Y:S01]  /*21930*/  HMMA.16816.F32 R92, R136.reuse, R144, R92 ;  /* 0x00000090885c723c */ /* 0x044fe2000000185c */
[----:B------:R2:W3:Y:S05]  /*21940*/  MUFU.EX2 R144, R177 ;  /* 0x000000b100907308 */ /* 0x0004ea0000000800 */
[C---:B------:R-:W-:Y:S05]  /*21950*/  HMMA.16816.F32 R96, R136.reuse, R146, R96 ;  /* 0x000000928860723c */ /* 0x040fea0000001860 */
[--C-:B------:R-:W-:Y:S01]  /*21960*/  FFMA.FTZ R145, R175, UR4, -R172.reuse ;  /* 0x00000004af917c23 */ /* 0x100fe200080108ac */
[C---:B-1----:R-:W-:Y:S03]  /*21970*/  HMMA.16816.F32 R100, R136.reuse, R132, R100 ;  /* 0x000000848864723c */ /* 0x042fe60000001864 */
[----:B------:R3:W1:Y:S02]  /*21980*/  MUFU.EX2 R160, R145 ;  /* 0x0000009100a07308 */ /* 0x0006640000000800 */
[----:B------:R-:W-:Y:S01]  /*21990*/  MOV R146, R181 ;  /* 0x000000b500927202 */ /* 0x000fe20000000f00 */
[C---:B------:R-:W-:Y:S01]  /*219a0*/  HMMA.16816.F32 R104, R136.reuse, R134, R104 ;  /* 0x000000868868723c */ /* 0x040fe20000001868 */
[----:B------:R-:W5:Y:S04]  /*219b0*/  LDSM.16.MT88.4 R132, [R222+0x11800] ;  /* 0x01180000de84783b */ /* 0x000f680000004200 */
[----:B------:R-:W-:Y:S01]  /*219c0*/  MOV R147, R183 ;  /* 0x000000b700937202 */ /* 0x000fe20000000f00 */
[C---:B----4-:R-:W-:Y:S03]  /*219d0*/  HMMA.16816.F32 R108, R136.reuse, R148, R108 ;  /* 0x00000094886c723c */ /* 0x050fe6000000186c */
[----:B--2---:R-:W-:Y:S02]  /*219e0*/  LDSM.16.MT88.4 R176, [R220+0x11800] ;  /* 0x01180000dcb0783b */ /* 0x004fe40000004200 */
[----:B------:R-:W-:Y:S01]  /*219f0*/  F2FP.F16.F32.PACK_AB R168, R147, R146 ;  /* 0x0000009293a8723e */ /* 0x000fe200000000ff */
[C---:B------:R-:W-:Y:S05]  /*21a00*/  HMMA.16816.F32 R112, R136.reuse, R150, R112 ;  /* 0x000000968870723c */ /* 0x040fea0000001870 */
[----:B---3--:R-:W-:Y:S01]  /*21a10*/  MOV R145, R144 ;  /* 0x0000009000917202 */ /* 0x008fe20000000f00 */
[C---:B------:R-:W-:Y:S05]  /*21a20*/  HMMA.16816.F32 R116, R136.reuse, R140, R116 ;  /* 0x0000008c8874723c */ /* 0x040fea0000001874 */
[--C-:B------:R-:W-:Y:S01]  /*21a30*/  FFMA.FTZ R144, R173, UR4, -R172.reuse ;  /* 0x00000004ad907c23 */ /* 0x100fe200080108ac */
[C---:B------:R-:W-:Y:S03]  /*21a40*/  HMMA.16816.F32 R120, R136.reuse, R142, R120 ;  /* 0x0000008e8878723c */ /* 0x040fe60000001878 */
[----:B------:R-:W2:Y:S02]  /*21a50*/  MUFU.EX2 R162, R144 ;  /* 0x0000009000a27308 */ /* 0x000ea40000000800 */
[----:B------:R-:W-:Y:S01]  /*21a60*/  FFMA.FTZ R172, R165, UR4, -R172 ;  /* 0x00000004a5ac7c23 */ /* 0x000fe200080108ac */
[C---:B------:R-:W-:Y:S07]  /*21a70*/  HMMA.16816.F32 R124, R136.reuse, R152, R124 ;  /* 0x00000098887c723c */ /* 0x040fee000000187c */
[----:B------:R3:W4:Y:S01]  /*21a80*/  MUFU.EX2 R165, R172 ;  /* 0x000000ac00a57308 */ /* 0x0007220000000800 */
[----:B------:R-:W-:Y:S03]  /*21a90*/  HMMA.16816.F32 R128, R136, R154, R128 ;  /* 0x0000009a8880723c */ /* 0x000fe60000001880 */
[----:B------:R-:W-:Y:S02]  /*21aa0*/  MOV R140, R182 ;  /* 0x000000b6008c7202 */ /* 0x000fe40000000f00 */
[----:B-1----:R-:W-:Y:S01]  /*21ab0*/  F2FP.F16.F32.PACK_AB R169, R160, R145 ;  /* 0x00000091a0a9723e */ /* 0x002fe200000000ff */
[----:B------:R-:W-:Y:S01]  /*21ac0*/  LDSM.16.MT88.4 R180, [R224+0x13800] ;  /* 0x01380000e0b4783b */ /* 0x000fe20000004200 */
[----:B--2---:R-:W-:Y:S04]  /*21ad0*/  MOV R141, R162 ;  /* 0x000000a2008d7202 */ /* 0x004fe80000000f00 */
[-C--:B------:R-:W-:Y:S02]  /*21ae0*/  F2FP.F16.F32.PACK_AB R170, R140, R161.reuse ;  /* 0x000000a18caa723e */ /* 0x080fe400000000ff */
[----:B------:R-:W-:Y:S01]  /*21af0*/  MOV R138, R161 ;  /* 0x000000a1008a7202 */ /* 0x000fe20000000f00 */
[----:B---3--:R-:W1:Y:S01]  /*21b00*/  LDSM.16.MT88.4 R172, [R221+0x11800] ;  /* 0x01180000ddac783b */ /* 0x008e620000004200 */
[----:B----4-:R-:W-:Y:S02]  /*21b10*/  F2FP.F16.F32.PACK_AB R171, R165, R141 ;  /* 0x0000008da5ab723e */ /* 0x010fe400000000ff */
[----:B------:R-:W-:Y:S05]  /*21b20*/  MOV R139, R160 ;  /* 0x000000a0008b7202 */ /* 0x000fea0000000f00 */
[C---:B-----5:R-:W-:Y:S01]  /*21b30*/  HMMA.16816.F32 R160, R168.reuse, R156, R4 ;  /* 0x0000009ca8a0723c */ /* 0x060fe20000001804 */
[----:B------:R-:W2:Y:S05]  /*21b40*/  LDSM.16.MT88.4 R4, [R222+0x13800] ;  /* 0x01380000de04783b */ /* 0x000eaa0000004200 */
[C---:B------:R-:W-:Y:S03]  /*21b50*/  HMMA.16816.F32 R156, R168.reuse, R158, R8 ;  /* 0x0000009ea89c723c */ /* 0x040fe60000001808 */
[----:B------:R-:W3:Y:S03]  /*21b60*/  LDSM.16.MT88.4 R8, [R221+0x13800] ;  /* 0x01380000dd08783b */ /* 0x000ee60000004200 */
[C---:B------:R-:W-:Y:S05]  /*21b70*/  HMMA.16816.F32 R152, R168.reuse, R132, R12 ;  /* 0x00000084a898723c */ /* 0x040fea000000180c */
[----:B------:R-:W4:Y:S01]  /*21b80*/  LDSM.16.MT88.4 R12, [R220+0x13800] ;  /* 0x01380000dc0c783b */ /* 0x000f220000004200 */
[C---:B------:R-:W-:Y:S05]  /*21b90*/  HMMA.16816.F32 R148, R168.reuse, R134, R16 ;  /* 0x00000086a894723c */ /* 0x040fea0000001810 */
[----:B------:R-:W-:Y:S02]  /*21ba0*/  MOV R132, R145 ;  /* 0x0000009100847202 */ /* 0x000fe40000000f00 */
[----:B------:R-:W-:Y:S01]  /*21bb0*/  MOV R133, R146 ;  /* 0x0000009200857202 */ /* 0x000fe20000000f00 */
[----:B------:R-:W5:Y:S03]  /*21bc0*/  LDSM.16.MT88.4 R16, [R224+0x15800] ;  /* 0x01580000e010783b */ /* 0x000f660000004200 */
[----:B------:R-:W-:Y:S02]  /*21bd0*/  MOV R135, R147 ;  /* 0x0000009300877202 */ /* 0x000fe40000000f00 */
[C---:B-1----:R-:W-:Y:S03]  /*21be0*/  HMMA.16816.F32 R144, R168.reuse, R172, R20 ;  /* 0x000000aca890723c */ /* 0x042fe60000001814 */
[----:B------:R-:W1:Y:S04]  /*21bf0*/  LDSM.16.MT88.4 R20, [R222+0x15800] ;  /* 0x01580000de14783b */ /* 0x000e680000004200 */
[----:B------:R-:W-:Y:S04]  /*21c00*/  MOV R173, R140 ;  /* 0x0000008c00ad7202 */ /* 0x000fe80000000f00 */
[----:B------:R-:W-:Y:S02]  /*21c10*/  MOV R172, R141 ;  /* 0x0000008d00ac7202 */ /* 0x000fe40000000f00 */
[C---:B------:R-:W-:Y:S01]  /*21c20*/  HMMA.16816.F32 R140, R168.reuse, R174, R24 ;  /* 0x000000aea88c723c */ /* 0x040fe20000001818 */
[----:B------:R-:W1:Y:S06]  /*21c30*/  LDSM.16.MT88.4 R24, [R221+0x15800] ;  /* 0x01580000dd18783b */ /* 0x000e6c0000004200 */
[----:B------:R-:W-:Y:S04]  /*21c40*/  MOV R175, R138 ;  /* 0x0000008a00af7202 */ /* 0x000fe80000000f00 */
[----:B------:R-:W-:Y:S02]  /*21c50*/  MOV R174, R139 ;  /* 0x0000008b00ae7202 */ /* 0x000fe40000000f00 */
[C---:B------:R-:W-:Y:S07]  /*21c60*/  HMMA.16816.F32 R136, R168.reuse, R176, R28 ;  /* 0x000000b0a888723c */ /* 0x040fee000000181c */
[----:B------:R-:W-:Y:S04]  /*21c70*/  MOV R31, R135 ;  /* 0x00000087001f7202 */ /* 0x000fe80000000f00 */
[----:B------:R-:W-:Y:S02]  /*21c80*/  MOV R30, R132 ;  /* 0x00000084001e7202 */ /* 0x000fe40000000f00 */
[----:B------:R-:W-:Y:S02]  /*21c90*/  MOV R29, R133 ;  /* 0x00000085001d7202 */ /* 0x000fe40000000f00 */
[C---:B------:R-:W-:Y:S03]  /*21ca0*/  HMMA.16816.F32 R132, R168.reuse, R178, R32 ;  /* 0x000000b2a884723c */ /* 0x040fe60000001820 */
[----:B------:R-:W-:Y:S01]  /*21cb0*/  FADD.FTZ R201, R30, R201 ;  /* 0x000000c91ec97221 */ /* 0x000fe20000010000 */
[----:B------:R-:W-:Y:S02]  /*21cc0*/  FADD.FTZ R196, R29, R196 ;  /* 0x000000c41dc47221 */ /* 0x000fe40000010000 */
[C---:B------:R-:W-:Y:S05]  /*21cd0*/  HMMA.16816.F32 R36, R168.reuse, R180, R36 ;  /* 0x000000b4a824723c */ /* 0x040fea0000001824 */
[----:B------:R-:W-:Y:S01]  /*21ce0*/  FADD.FTZ R201, R174, R201 ;  /* 0x000000c9aec97221 */ /* 0x000fe20000010000 */
[C---:B------:R-:W-:Y:S05]  /*21cf0*/  HMMA.16816.F32 R40, R168.reuse, R182, R40 ;  /* 0x000000b6a828723c */ /* 0x040fea0000001828 */
        /* <DEDUP_REMOVED lines=11> */
[C---:B----4-:R-:W-:Y:S05]  /*21db0*/  HMMA.16816.F32 R60, R168.reuse, R12, R60 ;  /* 0x0000000ca83c723c */ /* 0x050fea000000183c */
[----:B------:R-:W-:Y:S01]  /*21dc0*/  FADD.FTZ R251, R173, R196 ;  /* 0x000000c4adfb7221 */ /* 0x000fe20000010000 */
        /* <DEDUP_REMOVED lines=9> */
[C---:B------:R-:W-:Y:S06]  /*21e60*/  HMMA.16816.F32 R88, R168.reuse, R26, R88 ;  /* 0x0000001aa858723c */ /* 0x040fec0000001858 */
[C---:B--2---:R-:W-:Y:S06]  /*21e70*/  HMMA.16816.F32 R92, R168.reuse, R4, R92 ;  /* 0x00000004a85c723c */ /* 0x044fec000000185c */
        /* <DEDUP_REMOVED lines=8> */
[----:B------:R-:W-:Y:S01]  /*21f00*/  HMMA.16816.F32 R128, R168, R22, R128 ;  /* 0x00000016a880723c */ /* 0x000fe20000001880 */
[----:B------:R-:W-:Y:S11]  /*21f10*/  @!UPT UIADD3 URZ, URZ, URZ, URZ ;  /* 0x0000003f3f3ff290 */ /* 0x000ff6000fffe03f */
[----:B------:R-:W-:Y:S01]  /*21f20*/  @!UPT UIADD3 URZ, URZ, URZ, URZ ;  /* 0x0000003f3f3ff290 */ /* 0x000fe2000fffe03f */
[----:B------:R-:W-:Y:S11]  /*21f30*/  @P0 BRA `(.L_x_6707) ;  /* 0xffffffc000000947 */ /* 0x000ff6000383ffff */
.L_x_6703:
        /* <DEDUP_REMOVED lines=328> */
.L_x_6708:
[----:B------:R-:W2:Y:S01]  /*233c0*/  S2R R42, SR_CTAID.Z ;  /* 0x00000000002a7919 */ /* 0x000ea20000002700 */
[----:B------:R-:W2:Y:S01]  /*233d0*/  LDC R0, c[0x0][0x270] ;  /* 0x00009c00ff007b82 */ /* 0x000ea20000000800 */
[----:B------:R-:W2:Y:S07]  /*233e0*/  S2R R11, SR_CTAID.Y ;  /* 0x00000000000b7919 */ /* 0x000eae0000002600 */
[----:B------:R-:W3:Y:S01]  /*233f0*/  LDC R3, c[0x0][0x2c4] ;  /* 0x0000b100ff037b82 */ /* 0x000ee20000000800 */
[----:B--2---:R-:W-:-:S04]  /*23400*/  IMAD R0, R11, R0, R42 ;  /* 0x000000000b007224 */ /* 0x004fc800078e022a */
[----:B---3--:R-:W-:-:S07]  /*23410*/  IMAD R3, R0, R3, RZ ;  /* 0x0000000300037224 */ /* 0x008fce00078e02ff */
.L_x_6709:
[----:B------:R-:W2:Y:S01]  /*23420*/  S2R R0, SR_TID.X ;  /* 0x0000000000007919 */ /* 0x000ea20000002100 */
[----:B------:R-:W-:Y:S01]  /*23430*/  SHF.R.S32.HI R15, RZ, 0x1f, R6 ;  /* 0x0000001fff0f7819 */ /* 0x000fe20000011406 */
[----:B------:R-:W-:Y:S01]  /*23440*/  ULDC.64 UR6, c[0x0][0x208] ;  /* 0x0000820000067ab9 */ /* 0x000fe20000000a00 */
[----:B------:R-:W-:Y:S01]  /*23450*/  BSSY B0, `(.L_x_6710) ;  /* 0x000001f000007945 */ /* 0x000fe20003800000 */
[----:B------:R-:W-:Y:S01]  /*23460*/  BAR.SYNC.DEFER_BLOCKING 0x0 ;  /* 0x0000000000007b1d */ /* 0x000fe20000010000 */
[----:B------:R-:W-:Y:S02]  /*23470*/  LEA.HI R12, R15, R6, RZ, 0x2 ;  /* 0x000000060f0c7211 */ /* 0x000fe400078f10ff */
[----:B--2---:R-:W-:-:S04]  /*23480*/  SHF.R.S32.HI R13, RZ, 0x1f, R0 ;  /* 0x0000001fff0d7819 */ /* 0x004fc80000011400 */
[----:B------:R-:W-:-:S04]  /*23490*/  LEA.HI R13, R13, R0, RZ, 0x5 ;  /* 0x000000000d0d7211 */ /* 0x000fc800078f28ff */
[----:B------:R-:W-:-:S05]  /*234a0*/  LOP3.LUT R13, R13, 0xffffffe0, RZ, 0xc0, !PT ;  /* 0xffffffe00d0d7812 */ /* 0x000fca00078ec0ff */
[----:B------:R-:W-:Y:S01]  /*234b0*/  IMAD.IADD R2, R0, 0x1, -R13 ;  /* 0x0000000100027824 */ /* 0x000fe200078e0a0d */
[----:B------:R-:W-:-:S04]  /*234c0*/  LOP3.LUT R13, R5, 0xffffffe0, RZ, 0xc0, !PT ;  /* 0xffffffe0050d7812 */ /* 0x000fc800078ec0ff */
[----:B------:R-:W-:Y:S01]  /*234d0*/  SHF.R.S32.HI R5, RZ, 0x1f, R2 ;  /* 0x0000001fff057819 */ /* 0x000fe20000011402 */
[----:B------:R-:W-:Y:S01]  /*234e0*/  IMAD.IADD R8, R4, 0x1, -R13 ;  /* 0x0000000104087824 */ /* 0x000fe200078e0a0d */
[----:B------:R-:W-:Y:S02]  /*234f0*/  LOP3.LUT R13, R12, 0xffffffc, RZ, 0xc0, !PT ;  /* 0x0ffffffc0c0d7812 */ /* 0x000fe400078ec0ff */
[----:B------:R-:W-:Y:S02]  /*23500*/  LEA.HI R5, R5, R2, RZ, 0x2 ;  /* 0x0000000205057211 */ /* 0x000fe400078f10ff */
[----:B------:R-:W-:Y:S01]  /*23510*/  LOP3.LUT P0, RZ, R8, 0x3, RZ, 0xc0, !PT ;  /* 0x0000000308ff7812 */ /* 0x000fe2000780c0ff */
[----:B------:R-:W-:Y:S01]  /*23520*/  IMAD.IADD R2, R6, 0x1, -R13 ;  /* 0x0000000106027824 */ /* 0x000fe200078e0a0d */
[----:B------:R-:W-:-:S05]  /*23530*/  SHF.R.S32.HI R5, RZ, 0x2, R5 ;  /* 0x00000002ff057819 */ /* 0x000fca0000011405 */
[----:B------:R-:W-:-:S06]  /*23540*/  IMAD R2, R2, 0x10, R5 ;  /* 0x0000001002027824 */ /* 0x000fcc00078e0205 */
[----:B------:R-:W-:Y:S05]  /*23550*/  @P0 BRA `(.L_x_6711) ;  /* 0x0000000000380947 */ /* 0x000fea0003800000 */
[----:B------:R-:W2:Y:S01]  /*23560*/  S2R R6, SR_CTAID.X ;  /* 0x0000000000067919 */ /* 0x000ea20000002500 */
[----:B------:R-:W-:Y:S01]  /*23570*/  ULDC.64 UR4, c[0x0][0x2b0] ;  /* 0x0000ac0000047ab9 */ /* 0x000fe20000000a00 */
[C---:B--2---:R-:W-:Y:S02]  /*23580*/  IMAD R5, R6.reuse, 0x40, R3 ;  /* 0x0000004006057824 */ /* 0x044fe400078e0203 */
[----:B------:R-:W-:Y:S02]  /*23590*/  IMAD R3, R6, -0x40, R232 ;  /* 0xffffffc006037824 */ /* 0x000fe400078e02e8 */
[C---:B------:R-:W-:Y:S01]  /*235a0*/  VIADD R6, R2.reuse, 0x8 ;  /* 0x0000000802067836 */ /* 0x040fe20000000000 */
[----:B------:R-:W-:Y:S02]  /*235b0*/  SHF.R.S32.HI R13, RZ, 0x1f, R5 ;  /* 0x0000001fff0d7819 */ /* 0x000fe40000011405 */
[----:B------:R-:W-:Y:S02]  /*235c0*/  IADD3 R5, P0, R2, R5, RZ ;  /* 0x0000000502057210 */ /* 0x000fe40007f1e0ff */
[----:B------:R-:W-:-:S02]  /*235d0*/  ISETP.GE.AND P1, PT, R6, R3, PT ;  /* 0x000000030600720c */ /* 0x000fc40003f26270 */
[C---:B------:R-:W-:Y:S02]  /*235e0*/  ISETP.GE.AND P2, PT, R2.reuse, R3, PT ;  /* 0x000000030200720c */ /* 0x040fe40003f46270 */
[----:B------:R-:W-:Y:S02]  /*235f0*/  LEA.HI.X.SX32 R2, R2, R13, 0x1, P0 ;  /* 0x0000000d02027211 */ /* 0x000fe400000f0eff */
[----:B------:R-:W-:-:S04]  /*23600*/  LEA R12, P0, R5, UR4, 0x2 ;  /* 0x00000004050c7c11 */ /* 0x000fc8000f8010ff */
[----:B------:R-:W-:-:S05]  /*23610*/  LEA.HI.X R13, R5, UR5, R2, 0x2, P0 ;  /* 0x00000005050d7c11 */ /* 0x000fca00080f1402 */
[----:B------:R2:W-:Y:S04]  /*23620*/  @!P2 STG.E desc[UR6][R12.64], R9 ;  /* 0x000000090c00a986 */ /* 0x0005e8000c101906 */
[----:B------:R2:W-:Y:S02]  /*23630*/  @!P1 STG.E desc[UR6][R12.64+0x20], R10 ;  /* 0x0000200a0c009986 */ /* 0x0005e4000c101906 */
.L_x_6711:
[----:B------:R-:W-:Y:S05]  /*23640*/  BSYNC B0 ;  /* 0x0000000000007941 */ /* 0x000fea0003800000 */
.L_x_6710:
[----:B------:R-:W3:Y:S01]  /*23650*/  S2UR UR5, SR_CTAID.X ;  /* 0x00000000000579c3 */ /* 0x000ee20000002500 */
[----:B------:R-:W-:Y:S01]  /*23660*/  LEA.HI R5, R7, R4, RZ, 0x3 ;  /* 0x0000000407057211 */ /* 0x000fe200078f18ff */
[----:B--2---:R2:W4:Y:S01]  /*23670*/  LDS.128 R12, [R236+0x1800] ;  /* 0x00180000ec0c7984 */ /* 0x0045220000000c00 */
[----:B------:R-:W-:Y:S01]  /*23680*/  SHF.R.S32.HI R7, RZ, 0x1f, R0 ;  /* 0x0000001fff077819 */ /* 0x000fe20000011400 */
[----:B------:R-:W-:Y:S01]  /*23690*/  BSSY B0, `(.L_x_6712) ;  /* 0x000003c000007945 */ /* 0x000fe20003800000 */
[----:B------:R-:W-:Y:S01]  /*236a0*/  LOP3.LUT R5, R5, 0xfffffff8, RZ, 0xc0, !PT ;  /* 0xfffffff805057812 */ /* 0x000fe200078ec0ff */
[----:B-1----:R2:W1:Y:S01]  /*236b0*/  LDS.128 R20, [R236+0x5800] ;  /* 0x00580000ec147984 */ /* 0x0024620000000c00 */
[----:B------:R-:W-:Y:S01]  /*236c0*/  LEA.HI R0, R7, R0, RZ, 0x3 ;  /* 0x0000000007007211 */ /* 0x000fe200078f18ff */
[----:B------:R-:W5:Y:S01]  /*236d0*/  LDC.64 R2, c[0x0][0x290] ;  /* 0x0000a400ff027b82 */ /* 0x000f620000000a00 */
[----:B------:R-:W-:Y:S01]  /*236e0*/  SHF.R.S32.HI R25, RZ, 0x1f, R11 ;  /* 0x0000001fff197819 */ /* 0x000fe2000001140b */
[----:B------:R-:W-:Y:S01]  /*236f0*/  IMAD.IADD R24, R4, 0x1, -R5 ;  /* 0x0000000104187824 */ /* 0x000fe200078e0a05 */
[----:B------:R-:W-:Y:S01]  /*23700*/  SHF.R.S32.HI R0, RZ, 0x3, R0 ;  /* 0x00000003ff007819 */ /* 0x000fe20000011400 */
[----:B------:R2:W1:Y:S01]  /*23710*/  LDS.128 R4, [R236+0x3800] ;  /* 0x00380000ec047984 */ /* 0x0004620000000c00 */
[----:B------:R-:W-:Y:S01]  /*23720*/  ISETP.NE.AND P0, PT, R233, -0x1, PT ;  /* 0xffffffffe900780c */ /* 0x000fe20003f05270 */
[----:B------:R-:W-:-:S02]  /*23730*/  IMAD.SHL.U32 R28, R24, 0x8, RZ ;  /* 0x00000008181c7824 */ /* 0x000fc400078e00ff */
[----:B------:R-:W2:Y:S01]  /*23740*/  LDC.64 R8, c[0x0][0x298] ;  /* 0x0000a600ff087b82 */ /* 0x000ea20000000a00 */
[----:B------:R-:W-:Y:S01]  /*23750*/  VIADD R10, R0, 0x10 ;  /* 0x00000010000a7836 */ /* 0x000fe20000000000 */
[----:B------:R1:W1:Y:S01]  /*23760*/  LDS.128 R16, [R236+0x7800] ;  /* 0x00780000ec107984 */ /* 0x0002620000000c00 */
[----:B------:R-:W-:-:S03]  /*23770*/  SHF.R.S32.HI R29, RZ, 0x1f, R28 ;  /* 0x0000001fff1d7819 */ /* 0x000fc6000001141c */
[----:B------:R1:W1:Y:S01]  /*23780*/  LDS.128 R36, [R236] ;  /* 0x00000000ec247984 */ /* 0x0002620000000c00 */
[----:B---3--:R-:W-:-:S04]  /*23790*/  USHF.L.U32 UR5, UR5, 0x6, URZ ;  /* 0x0000000605057899 */ /* 0x008fc8000800063f */
[----:B------:R-:W-:Y:S02]  /*237a0*/  USHF.R.S32.HI UR4, URZ, 0x1f, UR5 ;  /* 0x0000001f3f047899 */ /* 0x000fe40008011405 */
[----:B------:R-:W-:Y:S02]  /*237b0*/  VIADD R27, R232, -UR5 ;  /* 0x80000005e81b7c36 */ /* 0x000fe40008000000 */
[----:B-----5:R-:W-:-:S03]  /*237c0*/  IMAD.WIDE.U32 R32, R11, R2, RZ ;  /* 0x000000020b207225 */ /* 0x020fc600078e00ff */
[----:B------:R-:W-:Y:S01]  /*237d0*/  ISETP.GE.AND P3, PT, R10, R27, PT ;  /* 0x0000001b0a00720c */ /* 0x000fe20003f66270 */
[----:B------:R-:W-:Y:S02]  /*237e0*/  IMAD R10, R25, R2, RZ ;  /* 0x00000002190a7224 */ /* 0x000fe400078e02ff */
[----:B--2---:R-:W-:-:S04]  /*237f0*/  IMAD.WIDE.U32 R30, R233, R8, RZ ;  /* 0x00000008e91e7225 */ /* 0x004fc800078e00ff */
        /* <DEDUP_REMOVED lines=11> */
[----:B------:R2:W3:Y:S01]  /*238b0*/  LDS.128 R32, [R236+0x2000] ;  /* 0x00200000ec207984 */ /* 0x0004e20000000c00 */
        /* <DEDUP_REMOVED lines=12> */
[----:B----4-:R-:W-:Y:S05]  /*23980*/  @P0 BRA `(.L_x_6713) ;  /* 0x0000000000300947 */ /* 0x010fea0003800000 */
        /* <DEDUP_REMOVED lines=9> */
[----:B---3--:R4:W-:Y:S04]  /*23a20*/  STG.E.128 desc[UR6][R40.64+0x80], R32 ;  /* 0x0000802028007986 */ /* 0x0089e8000c101d06 */
[----:B------:R4:W-:Y:S04]  /*23a30*/  STG.E.128 desc[UR6][R40.64+0x100], R28 ;  /* 0x0001001c28007986 */ /* 0x0009e8000c101d06 */
[----:B------:R4:W-:Y:S02]  /*23a40*/  STG.E.128 desc[UR6][R40.64+0x180], R24 ;  /* 0x0001801828007986 */ /* 0x0009e4000c101d06 */
.L_x_6713:
[----:B------:R-:W-:Y:S05]  /*23a50*/  BSYNC B0 ;  /* 0x0000000000007941 */ /* 0x000fea0003800000 */
.L_x_6712:
[----:B-1--4-:R1:W4:Y:S01]  /*23a60*/  LDS.128 R36, [R236+0x800] ;  /* 0x00080000ec247984 */ /* 0x0123220000000c00 */
[----:B------:R-:W-:Y:S03]  /*23a70*/  BSSY B0, `(.L_x_6714) ;  /* 0x0000014000007945 */ /* 0x000fe60003800000 */
[----:B---3--:R1:W3:Y:S04]  /*23a80*/  LDS.128 R32, [R236+0x2800] ;  /* 0x00280000ec207984 */ /* 0x0082e80000000c00 */
        /* <DEDUP_REMOVED lines=15> */
[----:B---3--:R4:W-:Y:S04]  /*23b80*/  STG.E.128 desc[UR6][R10.64+0x80], R32 ;  /* 0x000080200a007986 */ /* 0x0089e8000c101d06 */
[----:B-1----:R4:W-:Y:S04]  /*23b90*/  STG.E.128 desc[UR6][R10.64+0x100], R28 ;  /* 0x0001001c0a007986 */ /* 0x0029e8000c101d06 */
[----:B------:R4:W-:Y:S02]  /*23ba0*/  STG.E.128 desc[UR6][R10.64+0x180], R24 ;  /* 0x000180180a007986 */ /* 0x0009e4000c101d06 */
.L_x_6715:
[----:B------:R-:W-:Y:S05]  /*23bb0*/  BSYNC B0 ;  /* 0x0000000000007941 */ /* 0x000fea0003800000 */
.L_x_6714:
[----:B---34-:R3:W4:Y:S01]  /*23bc0*/  LDS.128 R32, [R236+0x1000] ;  /* 0x00100000ec207984 */ /* 0x0187220000000c00 */
        /* <DEDUP_REMOVED lines=20> */
.L_x_6717:
[----:B------:R-:W-:Y:S05]  /*23d10*/  BSYNC B0 ;  /* 0x0000000000007941 */ /* 0x000fea0003800000 */
.L_x_6716:
        /* <DEDUP_REMOVED lines=17> */
.L_x_6718:
        /* <DEDUP_REMOVED lines=13> */
.L_x_8920:


//--------------------- .text._ZN5flash24flash_fwd_splitkv_kernelI23Flash_fwd_kernel_traitsILi256ELi64ELi64ELi4ELb0ELb0EN7cutlass6half_tE19Flash_kernel_traitsILi256ELi64ELi64ELi4ES3_EELb0ELb1ELb0ELb0ELb1ELb1ELb0ELb1EEEvNS_16Flash_fwd_paramsE --------------------------
	.section	.text._ZN5flash24flash_fwd_splitkv_kernelI23Flash_fwd_kernel_traitsILi256ELi64ELi64ELi4ELb0ELb0EN7cutlass6half_tE19Flash_kernel_traitsILi256ELi64ELi64ELi4ES3_EELb0ELb1ELb0ELb0ELb1ELb1ELb0ELb1EEEvNS_16Flash_fwd_paramsE,"ax",@progbits
	.align	128
        .global         _ZN5flash24flash_fwd_splitkv_kernelI23Flash_fwd_kernel_traitsILi256ELi64ELi64ELi4ELb0ELb0EN7cutlass6half_tE19Flash_kernel_traitsILi256ELi64ELi64ELi4ES3_EELb0ELb1ELb0ELb0ELb1ELb1ELb0ELb1EEEvNS_16Flash_fwd_paramsE
        .type           _ZN5flash24flash_fwd_splitkv_kernelI23Flash_fwd_kernel_traitsILi256ELi64ELi64ELi4ELb0ELb0EN7cutlass6half_tE19Flash_kernel_traitsILi256ELi64ELi64ELi4ES3_EELb0ELb1ELb0ELb0ELb1ELb1ELb0ELb1EEEvNS_16Flash_fwd_paramsE,@function
        .size           _ZN5flash24flash_fwd_splitkv_kernelI23Flash_fwd_kernel_traitsILi256ELi64ELi64ELi4ELb0ELb0EN7cutlass6half_tE19Flash_kernel_traitsILi256ELi64ELi64ELi4ES3_EELb0ELb1ELb0ELb0ELb1ELb1ELb0ELb1EEEvNS_16Flash_fwd_paramsE,(.L_x_8921 - _ZN5flash24flash_fwd_splitkv_kernelI23Flash_fwd_kernel_traitsILi256ELi64ELi64ELi4ELb0ELb0EN7cutlass6half_tE19Flash_kernel_traitsILi256ELi64ELi64ELi4ES3_EELb0ELb1ELb0ELb0ELb1ELb1ELb0ELb1EEEvNS_16Flash_fwd_paramsE)
        .other          _ZN5flash24flash_fwd_splitkv_kernelI23Flash_fwd_kernel_traitsILi256ELi64ELi64ELi4ELb0ELb0EN7cutlass6half_tE19Flash_kernel_traitsILi256ELi64ELi64ELi4ES3_EELb0ELb1ELb0ELb0ELb1ELb1ELb0ELb1EEEvNS_16Flash_fwd_paramsE,@"STO_CUDA_ENTRY STV_DEFAULT"
_ZN5flash24flash_fwd_splitkv_kernelI23Flash_fwd_kernel_traitsILi256ELi64ELi64ELi4ELb0ELb0EN7cutlass6half_tE19Flash_kernel_traitsILi256ELi64ELi64ELi4ES3_EELb0ELb1ELb0ELb0ELb1ELb1ELb0ELb1EEEvNS_16Flash_fwd_paramsE:
.text._ZN5flash24flash_fwd_splitkv_kernelI23Flash_fwd_kernel_traitsILi256ELi64ELi64ELi4ELb0ELb0EN7cutlass6half_tE19Flash_kernel_traitsILi256ELi64ELi64ELi4ES3_EELb0ELb1ELb0ELb0ELb1ELb1ELb0ELb1EEEvNS_16Flash_fwd_paramsE:
        /* <DEDUP_REMOVED lines=41> */
.L_x_6719:
[----:B------:R-:W1:Y:S02]  /*0290*/  LDC R9, c[0x0][0x2c8] ;  /* 0x0000b200ff097b82 */ /* 0x000e640000000800 */
.L_x_6720:
        /* <DEDUP_REMOVED lines=100> */
.L_x_6723:
[----:B------:R-:W-:Y:S05]  /*08e0*/  BSYNC B0 ;  /* 0x0000000000007941 */ /* 0x000fea0003800000 */
.L_x_6722:
        /* <DEDUP_REMOVED lines=19> */
.L_x_6725:
[----:B------:R-:W-:Y:S05]  /*0a20*/  BSYNC B0 ;  /* 0x0000000000007941 */ /* 0x000fea0003800000 */
.L_x_6724:
        /* <DEDUP_REMOVED lines=18> */
.L_x_6727:
[----:B------:R-:W-:Y:S05]  /*0b50*/  BSYNC B0 ;  /* 0x0000000000007941 */ /* 0x000fea0003800000 */
.L_x_6726:
        /* <DEDUP_REMOVED lines=16> */
.L_x_6729:
[----:B------:R-:W-:Y:S05]  /*0c60*/  BSYNC B0 ;  /* 0x0000000000007941 */ /* 0x000fea0003800000 */
.L_x_6728:
        /* <DEDUP_REMOVED lines=15> */
.L_x_6721:
        /* <DEDUP_REMOVED lines=22> */
.L_x_6730:
        /* <DEDUP_REMOVED lines=82> */
.L_x_6731:
        /* <DEDUP_REMOVED lines=49> */
.L_x_6733:
        /* <DEDUP_REMOVED lines=33> */
.L_x_6732:
        /* <DEDUP_REMOVED lines=243> */
.L_x_6788:
        /* <DEDUP_REMOVED lines=264> */
.L_x_6738:
[----:B------:R-:W-:Y:S05]  /*38b0*/  BSYNC B0 ;  /* 0x0000000000007941 */ /* 0x000fea0003800000 */
.L_x_6737:
        /* <DEDUP_REMOVED lines=216> */
.L_x_6740:
[----:B------:R-:W-:Y:S05]  /*4640*/  BSYNC B0 ;  /* 0x0000000000007941 */ /* 0x000fea0003800000 */
.L_x_6739:
        /* <DEDUP_REMOVED lines=214> */
.L_x_6742:
[----:B------:R-:W-:Y:S05]  /*53b0*/  BSYNC B0 ;  /* 0x0000000000007941 */ /* 0x000fea0003800000 */
.L_x_6741:
        /* <DEDUP_REMOVED lines=218> */
.L_x_6744:
[----:B------:R-:W-:Y:S05]  /*6160*/  BSYNC B0 ;  /* 0x0000000000007941 */ /* 0x000fea0003800000 */
.L_x_6743:
[----:B------:R-:W-:Y:S01]  /*6170*/  MOV R26, R152 ;  /* 0x00000098001a7202 */ /* 0x000fe20000000f00 */
[----:B------:R-:W-:Y:S01]  /*6180*/  IMAD.MOV.U32 R56, RZ, RZ, R154 ;  /* 0x000000ffff387224 */ /* 0x000fe200078e009a */
[----:B------:R-:W-:Y:S01]  /*6190*/  MOV R27, R95 ;  /* 0x0000005f001b7202 */ /* 0x000fe20000000f00 */
[----:B------:R-:W-:Y:S01]  /*61a0*/  IMAD.MOV.U32 R57, RZ, RZ, R153 ;  /* 0x000000ffff397224 */ /* 0x000fe200078e0099 */
[----:B------:R-:W-:Y:S01]  /*61b0*/  UMOV UR4, UR21 ;  /* 0x0000001500047c82 */ /* 0x000fe20008000000 */
[----:B------:R-:W-:Y:S05]  /*61c0*/  BRA `(.L_x_6745) ;  /* 0x00000064007c7947 */ /* 0x000fea0003800000 */
.L_x_6736:
        /* <DEDUP_REMOVED lines=91> */
.L_x_6749:
[----:B------:R-:W-:Y:S05]  /*6780*/  BSYNC B0 ;  /* 0x0000000000007941 */ /* 0x000fea0003800000 */
.L_x_6748:
        /* <DEDUP_REMOVED lines=89> */
.L_x_6751:
[----:B------:R-:W-:Y:S05]  /*6d20*/  BSYNC B0 ;  /* 0x0000000000007941 */ /* 0x000fea0003800000 */
.L_x_6750:
        /* <DEDUP_REMOVED lines=86> */
.L_x_6753:
[----:B------:R-:W-:Y:S05]  /*7290*/  BSYNC B0 ;  /* 0x0000000000007941 */ /* 0x000fea0003800000 */
.L_x_6752:
        /* <DEDUP_REMOVED lines=89> */
.L_x_6755:
[----:B------:R-:W-:Y:S05]  /*7830*/  BSYNC B0 ;  /* 0x0000000000007941 */ /* 0x000fea0003800000 */
.L_x_6754:
[----:B-----5:R1:W-:Y:S02]  /*7840*/  STG.E.128 desc[UR6][R150.64+0x180], R36 ;  /* 0x0001802496007986 */ /* 0x0203e4000c101d06 */
.L_x_6747:
[----:B------:R-:W-:Y:S05]  /*7850*/  BSYNC B1 ;  /* 0x0000000000017941 */ /* 0x000fea0003800000 */
.L_x_6746:
        /* <DEDUP_REMOVED lines=105> */
.L_x_6759:
[----:B------:R-:W-:Y:S05]  /*7ef0*/  BSYNC B0 ;  /* 0x0000000000007941 */ /* 0x000fea0003800000 */
.L_x_6758:
        /* <DEDUP_REMOVED lines=97> */
.L_x_6761:
[----:B------:R-:W-:Y:S05]  /*8510*/  BSYNC B0 ;  /* 0x0000000000007941 */ /* 0x000fea0003800000 */
.L_x_6760:
        /* <DEDUP_REMOVED lines=94> */
.L_x_6763:
[----:B------:R-:W-:Y:S05]  /*8b00*/  BSYNC B0 ;  /* 0x0000000000007941 */ /* 0x000fea0003800000 */
.L_x_6762:
        /* <DEDUP_REMOVED lines=98> */
.L_x_6765:
[----:B------:R-:W-:Y:S05]  /*9130*/  BSYNC B0 ;  /* 0x0000000000007941 */ /* 0x000fea0003800000 */
.L_x_6764:
[----:B-----5:R2:W-:Y:S02]  /*9140*/  STG.E.128 desc[UR6][R40.64+0x180], R4 ;  /* 0x0001800428007986 */ /* 0x0205e4000c101d06 */
.L_x_6757:
[----:B------:R-:W-:Y:S05]  /*9150*/  BSYNC B1 ;  /* 0x0000000000017941 */ /* 0x000fea0003800000 */
.L_x_6756:
        /* <DEDUP_REMOVED lines=103> */
.L_x_6769:
[----:B------:R-:W-:Y:S05]  /*97d0*/  BSYNC B0 ;  /* 0x0000000000007941 */ /* 0x000fea0003800000 */
.L_x_6768:
        /* <DEDUP_REMOVED lines=103> */
.L_x_6771:
[----:B------:R-:W-:Y:S05]  /*9e50*/  BSYNC B0 ;  /* 0x0000000000007941 */ /* 0x000fea0003800000 */
.L_x_6770:
        /* <DEDUP_REMOVED lines=94> */
.L_x_6773:
[----:B------:R-:W-:Y:S05]  /*a440*/  BSYNC B0 ;  /* 0x0000000000007941 */ /* 0x000fea0003800000 */
.L_x_6772:
        /* <DEDUP_REMOVED lines=96> */
.L_x_6775:
[----:B------:R-:W-:Y:S05]  /*aa50*/  BSYNC B0 ;  /* 0x0000000000007941 */ /* 0x000fea0003800000 */
.L_x_6774:
[----:B-----5:R2:W-:Y:S02]  /*aa60*/  STG.E.128 desc[UR6][R40.64+0x180], R4 ;  /* 0x0001800428007986 */ /* 0x0205e4000c101d06 */
.L_x_6767:
[----:B------:R-:W-:Y:S05]  /*aa70*/  BSYNC B1 ;  /* 0x0000000000017941 */ /* 0x000fea0003800000 */
.L_x_6766:
        /* <DEDUP_REMOVED lines=106> */
.L_x_6779:
[----:B------:R-:W-:Y:S05]  /*b120*/  BSYNC B0 ;  /* 0x0000000000007941 */ /* 0x000fea0003800000 */
.L_x_6778:
        /* <DEDUP_REMOVED lines=104> */
.L_x_6781:
[----:B------:R-:W-:Y:S05]  /*b7b0*/  BSYNC B0 ;  /* 0x0000000000007941 */ /* 0x000fea0003800000 */
.L_x_6780:
        /* <DEDUP_REMOVED lines=94> */
.L_x_6783:
[----:B------:R-:W-:Y:S05]  /*bda0*/  BSYNC B0 ;  /* 0x0000000000007941 */ /* 0x000fea0003800000 */
.L_x_6782:
        /* <DEDUP_REMOVED lines=96> */
.L_x_6785:
[----:B------:R-:W-:Y:S05]  /*c3b0*/  BSYNC B0 ;  /* 0x0000000000007941 */ /* 0x000fea0003800000 */
.L_x_6784:
[----:B-----5:R1:W-:Y:S02]  /*c3c0*/  STG.E.128 desc[UR6][R40.64+0x180], R4 ;  /* 0x0001800428007986 */ /* 0x0203e4000c101d06 */
.L_x_6777:
[----:B------:R-:W-:Y:S05]  /*c3d0*/  BSYNC B1 ;  /* 0x0000000000017941 */ /* 0x000fea0003800000 */
.L_x_6776:
        /* <DEDUP_REMOVED lines=8> */
.L_x_6735:
        /* <DEDUP_REMOVED lines=54> */
.L_x_6745:
        /* <DEDUP_REMOVED lines=81> */
.L_x_6786:
        /* <DEDUP_REMOVED lines=9> */
.L_x_6787:
[----:B------:R-:W-:Y:S04]  /*cd60*/  IADD3 R17, R17, -0x1, RZ ;  /* 0xffffffff11117810 */ /* 0x000fe80007ffe0ff */
[----:B------:R-:W-:Y:S11]  /*cd70*/  ISETP.GT.AND P0, PT, R17, R70, PT ;  /* 0x000000461100720c */ /* 0x000ff60003f04270 */
[----:B------:R-:W-:Y:S02]  /*cd80*/  @!UPT UIADD3 URZ, URZ, URZ, URZ ;  /* 0x0000003f3f3ff290 */ /* 0x000fe4000fffe03f */
[----:B------:R-:W-:Y:S05]  /*cd90*/  @P0 BRA `(.L_x_6788) ;  /* 0xffffff5800a40947 */ /* 0x000fea000383ffff */
.L_x_6734:
        /* <DEDUP_REMOVED lines=101> */
.L_x_6795:
[----:B------:R-:W-:Y:S05]  /*d3f0*/  BSYNC B0 ;  /* 0x0000000000007941 */ /* 0x000fea0003800000 */
.L_x_6794:
        /* <DEDUP_REMOVED lines=43> */
.L_x_6797:
[----:B------:R-:W-:Y:S05]  /*d6b0*/  BSYNC B0 ;  /* 0x0000000000007941 */ /* 0x000fea0003800000 */
.L_x_6796:
        /* <DEDUP_REMOVED lines=47> */
.L_x_6799:
[----:B------:R-:W-:Y:S05]  /*d9b0*/  BSYNC B0 ;  /* 0x0000000000007941 */ /* 0x000fea0003800000 */
.L_x_6798:
        /* <DEDUP_REMOVED lines=44> */
.L_x_6801:
[----:B------:R-:W-:Y:S05]  /*dc80*/  BSYNC B0 ;  /* 0x0000000000007941 */ /* 0x000fea0003800000 */
.L_x_6800:
[----:B------:R1:W-:Y:S02]  /*dc90*/  STS.128 [R236+0x6000], R8 ;  /* 0x00600008ec007388 */ /* 0x0003e40000000c00 */
.L_x_6793:
[----:B------:R-:W-:Y:S05]  /*dca0*/  BSYNC B1 ;  /* 0x0000000000017941 */ /* 0x000fea0003800000 */
.L_x_6792:
        /* <DEDUP_REMOVED lines=61> */
.L_x_6805:
[----:B------:R-:W-:Y:S05]  /*e080*/  BSYNC B0 ;  /* 0x0000000000007941 */ /* 0x000fea0003800000 */
.L_x_6804:
        /* <DEDUP_REMOVED lines=44> */
.L_x_6807:
[----:B------:R-:W-:Y:S05]  /*e350*/  BSYNC B0 ;  /* 0x0000000000007941 */ /* 0x000fea0003800000 */
.L_x_6806:
        /* <DEDUP_REMOVED lines=44> */
.L_x_6809:
[----:B------:R-:W-:Y:S05]  /*e620*/  BSYNC B0 ;  /* 0x0000000000007941 */ /* 0x000fea0003800000 */
.L_x_6808:
        /* <DEDUP_REMOVED lines=44> */
.L_x_6811:
[----:B------:R-:W-:Y:S05]  /*e8f0*/  BSYNC B0 ;  /* 0x0000000000007941 */ /* 0x000fea0003800000 */
.L_x_6810:
[----:B------:R1:W-:Y:S02]  /*e900*/  STS.128 [R236+0x6800], R8 ;  /* 0x00680008ec007388 */ /* 0x0003e40000000c00 */
.L_x_6803:
[----:B------:R-:W-:Y:S05]  /*e910*/  BSYNC B1 ;  /* 0x0000000000017941 */ /* 0x000fea0003800000 */
.L_x_6802:
        /* <DEDUP_REMOVED lines=61> */
.L_x_6815:
[----:B------:R-:W-:Y:S05]  /*ecf0*/  BSYNC B0 ;  /* 0x0000000000007941 */ /* 0x000fea0003800000 */
.L_x_6814:
        /* <DEDUP_REMOVED lines=43> */
.L_x_6817:
[----:B------:R-:W-:Y:S05]  /*efb0*/  BSYNC B0 ;  /* 0x0000000000007941 */ /* 0x000fea0003800000 */
.L_x_6816:
        /* <DEDUP_REMOVED lines=44> */
.L_x_6819:
[----:B------:R-:W-:Y:S05]  /*f280*/  BSYNC B0 ;  /* 0x0000000000007941 */ /* 0x000fea0003800000 */
.L_x_6818:
        /* <DEDUP_REMOVED lines=44> */
.L_x_6821:
[----:B------:R-:W-:Y:S05]  /*f550*/  BSYNC B0 ;  /* 0x0000000000007941 */ /* 0x000fea0003800000 */
.L_x_6820:
[----:B------:R4:W-:Y:S02]  /*f560*/  STS.128 [R236+0x7000], R8 ;  /* 0x00700008ec007388 */ /* 0x0009e40000000c00 */
.L_x_6813:
[----:B------:R-:W-:Y:S05]  /*f570*/  BSYNC B1 ;  /* 0x0000000000017941 */ /* 0x000fea0003800000 */
.L_x_6812:
        /* <DEDUP_REMOVED lines=63> */
.L_x_6824:
[----:B------:R-:W-:Y:S05]  /*f970*/  BSYNC B0 ;  /* 0x0000000000007941 */ /* 0x000fea0003800000 */
.L_x_6823:
        /* <DEDUP_REMOVED lines=44> */
.L_x_6826:
[----:B------:R-:W-:Y:S05]  /*fc40*/  BSYNC B0 ;  /* 0x0000000000007941 */ /* 0x000fea0003800000 */
.L_x_6825:
        /* <DEDUP_REMOVED lines=44> */
.L_x_6828:
[----:B------:R-:W-:Y:S05]  /*ff10*/  BSYNC B0 ;  /* 0x0000000000007941 */ /* 0x000fea0003800000 */
.L_x_6827:
        /* <DEDUP_REMOVED lines=44> */
.L_x_6830:
[----:B------:R-:W-:Y:S05]  /*101e0*/  BSYNC B0 ;  /* 0x0000000000007941 */ /* 0x000fea0003800000 */
.L_x_6829:
[----:B------:R4:W-:Y:S01]  /*101f0*/  STS.128 [R236+0x7800], R8 ;  /* 0x00780008ec007388 */ /* 0x0009e20000000c00 */
[----:B------:R-:W-:Y:S05]  /*10200*/  BRA `(.L_x_6822) ;  /* 0x0000005c00e07947 */ /* 0x000fea0003800000 */
.L_x_6791:
        /* <DEDUP_REMOVED lines=91> */
.L_x_6834:
[----:B------:R-:W-:Y:S05]  /*107c0*/  BSYNC B0 ;  /* 0x0000000000007941 */ /* 0x000fea0003800000 */
.L_x_6833:
        /* <DEDUP_REMOVED lines=87> */
.L_x_6836:
[----:B------:R-:W-:Y:S05]  /*10d40*/  BSYNC B0 ;  /* 0x0000000000007941 */ /* 0x000fea0003800000 */
.L_x_6835:
        /* <DEDUP_REMOVED lines=87> */
.L_x_6838:
[----:B------:R-:W-:Y:S05]  /*112c0*/  BSYNC B0 ;  /* 0x0000000000007941 */ /* 0x000fea0003800000 */
.L_x_6837:
        /* <DEDUP_REMOVED lines=87> */
.L_x_6840:
[----:B------:R-:W-:Y:S05]  /*11840*/  BSYNC B0 ;  /* 0x0000000000007941 */ /* 0x000fea0003800000 */
.L_x_6839:
[----:B------:R1:W-:Y:S02]  /*11850*/  STS.128 [R236+0x6000], R16 ;  /* 0x00600010ec007388 */ /* 0x0003e40000000c00 */
.L_x_6832:
[----:B------:R-:W-:Y:S05]  /*11860*/  BSYNC B1 ;  /* 0x0000000000017941 */ /* 0x000fea0003800000 */
.L_x_6831:
        /* <DEDUP_REMOVED lines=96> */
.L_x_6844:
[----:B------:R-:W-:Y:S05]  /*11e70*/  BSYNC B0 ;  /* 0x0000000000007941 */ /* 0x000fea0003800000 */
.L_x_6843:
        /* <DEDUP_REMOVED lines=90> */
.L_x_6846:
[----:B------:R-:W-:Y:S05]  /*12420*/  BSYNC B0 ;  /* 0x0000000000007941 */ /* 0x000fea0003800000 */
.L_x_6845:
        /* <DEDUP_REMOVED lines=90> */
.L_x_6848:
[----:B------:R-:W-:Y:S05]  /*129d0*/  BSYNC B0 ;  /* 0x0000000000007941 */ /* 0x000fea0003800000 */
.L_x_6847:
        /* <DEDUP_REMOVED lines=90> */
.L_x_6850:
[----:B------:R-:W-:Y:S05]  /*12f80*/  BSYNC B0 ;  /* 0x0000000000007941 */ /* 0x000fea0003800000 */
.L_x_6849:
[----:B------:R1:W-:Y:S02]  /*12f90*/  STS.128 [R236+0x6800], R16 ;  /* 0x00680010ec007388 */ /* 0x0003e40000000c00 */
.L_x_6842:
[----:B------:R-:W-:Y:S05]  /*12fa0*/  BSYNC B1 ;  /* 0x0000000000017941 */ /* 0x000fea0003800000 */
.L_x_6841:
        /* <DEDUP_REMOVED lines=97> */
.L_x_6854:
[----:B------:R-:W-:Y:S05]  /*135c0*/  BSYNC B0 ;  /* 0x0000000000007941 */ /* 0x000fea0003800000 */
.L_x_6853:
        /* <DEDUP_REMOVED lines=90> */
.L_x_6856:
[----:B------:R-:W-:Y:S05]  /*13b70*/  BSYNC B0 ;  /* 0x0000000000007941 */ /* 0x000fea0003800000 */
.L_x_6855:
        /* <DEDUP_REMOVED lines=90> */
.L_x_6858:
[----:B------:R-:W-:Y:S05]  /*14120*/  BSYNC B0 ;  /* 0x0000000000007941 */ /* 0x000fea0003800000 */
.L_x_6857:
        /* <DEDUP_REMOVED lines=91> */
.L_x_6860:
[----:B------:R-:W-:Y:S05]  /*146e0*/  BSYNC B0 ;  /* 0x0000000000007941 */ /* 0x000fea0003800000 */
.L_x_6859:
[----:B------:R1:W-:Y:S02]  /*146f0*/  STS.128 [R236+0x7000], R16 ;  /* 0x00700010ec007388 */ /* 0x0003e40000000c00 */
.L_x_6852:
[----:B------:R-:W-:Y:S05]  /*14700*/  BSYNC B1 ;  /* 0x0000000000017941 */ /* 0x000fea0003800000 */
.L_x_6851:
        /* <DEDUP_REMOVED lines=96> */
.L_x_6862:
[----:B------:R-:W-:Y:S05]  /*14d10*/  BSYNC B0 ;  /* 0x0000000000007941 */ /* 0x000fea0003800000 */
.L_x_6861:
        /* <DEDUP_REMOVED lines=91> */
.L_x_6864:
[----:B------:R-:W-:Y:S05]  /*152d0*/  BSYNC B0 ;  /* 0x0000000000007941 */ /* 0x000fea0003800000 */
.L_x_6863:
        /* <DEDUP_REMOVED lines=91> */
.L_x_6866:
[----:B------:R-:W-:Y:S05]  /*15890*/  BSYNC B0 ;  /* 0x0000000000007941 */ /* 0x000fea0003800000 */
.L_x_6865:
        /* <DEDUP_REMOVED lines=93> */
.L_x_6868:
[----:B------:R-:W-:Y:S05]  /*15e70*/  BSYNC B0 ;  /* 0x0000000000007941 */ /* 0x000fea0003800000 */
.L_x_6867:
[----:B------:R1:W-:Y:S01]  /*15e80*/  STS.128 [R236+0x7800], R16 ;  /* 0x00780010ec007388 */ /* 0x0003e20000000c00 */
[----:B------:R-:W-:Y:S05]  /*15e90*/  BRA `(.L_x_6822) ;  /* 0x0000000000bc7947 */ /* 0x000fea0003800000 */
.L_x_6790:
        /* <DEDUP_REMOVED lines=47> */
.L_x_6822:
[----:B------:R-:W-:Y:S05]  /*16190*/  BSYNC B2 ;  /* 0x0000000000027941 */ /* 0x000fea0003800000 */
.L_x_6789:
[----:B------:R-:W-:Y:S01]  /*161a0*/  VIADD R240, R166, 0xffffffff ;  /* 0xffffffffa6f07836 */ /* 0x000fe20000000000 */
[----:B------:R-:W-:Y:S01]  /*161b0*/  ULDC.64 UR10, c[0x0][0x218] ;  /* 0x00008600000a7ab9 */ /* 0x000fe20000000a00 */
[----:B------:R-:W-:Y:S01]  /*161c0*/  ULDC.64 UR8, c[0x0][0x220] ;  /* 0x0000880000087ab9 */ /* 0x000fe20000000a00 */
[----:B------:R-:W-:Y:S01]  /*161d0*/  LEA R238, P4, R138, UR10, 0x1 ;  /* 0x0000000a8aee7c11 */ /* 0x000fe2000f8808ff */
[----:B------:R-:W-:Y:S01]  /*161e0*/  IMAD.SHL.U32 R2, R240, 0x40, RZ ;  /* 0x00000040f0027824 */ /* 0x000fe200078e00ff */
[----:B------:R-:W-:Y:S01]  /*161f0*/  ULDC.64 UR14, c[0x0][0x398] ;  /* 0x0000e600000e7ab9 */ /* 0x000fe20000000a00 */
        /* <DEDUP_REMOVED lines=18> */
[----:B------:R-:W-:Y:S01]  /*16320*/  SHF.R.U32.HI R229, RZ, 0x3, R3 ;  /* 0x00000003ffe57819 */ /* 0x000fe20000011603 */
[----:B------:R-:W-:Y:S01]  /*16330*/  IMAD R62, R62, 0x10, R65 ;  /* 0x000000103e3e7824 */ /* 0x000fe200078e0241 */
        /* <DEDUP_REMOVED lines=114> */
[----:B---3--:R-:W3:Y:S04]  /*16a60*/  LDSM.16.M88.4 R16, [R229+0x8000] ;  /* 0x00800000e510783b */ /* 0x008ee80000000200 */
[----:B--2---:R-:W-:Y:S02]  /*16a70*/  LDSM.16.M88.4 R40, [R228] ;  /* 0x00000000e428783b */ /* 0x004fe40000000200 */
[----:B------:R-:W-:-:S02]  /*16a80*/  @P1 VIADD R227, R0, 0xffffffe0 ;  /* 0xffffffe000e31836 */ /* 0x000fc40000000000 */
[----:B------:R-:W-:Y:S01]  /*16a90*/  IMAD.MOV.U32 R0, RZ, RZ, 0x40 ;  /* 0x00000040ff007424 */ /* 0x000fe200078e00ff */
[----:B------:R-:W-:Y:S01]  /*16aa0*/  LDSM.16.M88.4 R88, [R226] ;  /* 0x00000000e258783b */ /* 0x000fe20000000200 */
[C---:B------:R-:W-:Y:S02]  /*16ab0*/  VIADD R219, R227.reuse, 0x800 ;  /* 0x00000800e3db7836 */ /* 0x040fe40000000000 */
[C---:B------:R-:W-:Y:S01]  /*16ac0*/  VIADD R218, R227.reuse, 0x1000 ;  /* 0x00001000e3da7836 */ /* 0x040fe20000000000 */
[----:B------:R-:W-:Y:S01]  /*16ad0*/  LDSM.16.M88.4 R20, [R227] ;  /* 0x00000000e314783b */ /* 0x000fe20000000200 */
[----:B------:R-:W-:Y:S01]  /*16ae0*/  SEL R0, R0, 0xffffffc0, !P2 ;  /* 0xffffffc000007807 */ /* 0x000fe20005000000 */
[C---:B------:R-:W-:Y:S02]  /*16af0*/  VIADD R217, R227.reuse, 0x1800 ;  /* 0x00001800e3d97836 */ /* 0x040fe40000000000 */
[----:B------:R-:W2:Y:S01]  /*16b00*/  LDSM.16.M88.4 R56, [R229+0x9000] ;  /* 0x00900000e538783b */ /* 0x000ea20000000200 */
[----:B------:R-:W-:-:S02]  /*16b10*/  VIADD R215, R227, 0x2000 ;  /* 0x00002000e3d77836 */ /* 0x000fc40000000000 */
[----:B------:R-:W-:Y:S01]  /*16b20*/  IMAD.IADD R223, R229, 0x1, R0 ;  /* 0x00000001e5df7824 */ /* 0x000fe200078e0200 */
[----:B------:R-:W4:Y:S01]  /*16b30*/  LDSM.16.M88.4 R72, [R229+0x8800] ;  /* 0x00880000e548783b */ /* 0x000f220000000200 */
[----:B------:R-:W-:Y:S02]  /*16b40*/  IMAD.IADD R216, R0, 0x1, R227 ;  /* 0x0000000100d87824 */ /* 0x000fe400078e02e3 */
[C---:B------:R-:W-:Y:S01]  /*16b50*/  VIADD R214, R227.reuse, 0x2800 ;  /* 0x00002800e3d67836 */ /* 0x040fe20000000000 */
[----:B------:R-:W5:Y:S01]  /*16b60*/  LDSM.16.M88.4 R12, [R223+0x8000] ;  /* 0x00800000df0c783b */ /* 0x000f620000000200 */
[C---:B------:R-:W-:Y:S02]  /*16b70*/  VIADD R213, R227.reuse, 0x3000 ;  /* 0x00003000e3d57836 */ /* 0x040fe40000000000 */
[C---:B------:R-:W-:Y:S01]  /*16b80*/  VIADD R212, R227.reuse, 0x3800 ;  /* 0x00003800e3d47836 */ /* 0x040fe20000000000 */
[----:B-1----:R-:W1:Y:S01]  /*16b90*/  LDSM.16.M88.4 R4, [R229+0x9800] ;  /* 0x00980000e504783b */ /* 0x002e620000000200 */
[----:B------:R-:W-:-:S02]  /*16ba0*/  VIADD R211, R227, 0x4000 ;  /* 0x00004000e3d37836 */ /* 0x000fc40000000000 */
[C---:B------:R-:W-:Y:S01]  /*16bb0*/  VIADD R210, R227.reuse, 0x4800 ;  /* 0x00004800e3d27836 */ /* 0x040fe20000000000 */
[----:B------:R-:W-:Y:S01]  /*16bc0*/  LDSM.16.M88.4 R32, [R225] ;  /* 0x00000000e120783b */ /* 0x000fe20000000200 */
[C---:B------:R-:W-:Y:S02]  /*16bd0*/  VIADD R209, R227.reuse, 0x5000 ;  /* 0x00005000e3d17836 */ /* 0x040fe40000000000 */
[C---:B------:R-:W-:Y:S01]  /*16be0*/  VIADD R208, R227.reuse, 0x5800 ;  /* 0x00005800e3d07836 */ /* 0x040fe20000000000 */
[----:B------:R-:W1:Y:S01]  /*16bf0*/  LDSM.16.M88.4 R44, [R216] ;  /* 0x00000000d82c783b */ /* 0x000e620000000200 */
[C---:B------:R-:W-:Y:S01]  /*16c00*/  VIADD R207, R227.reuse, 0x6000 ;  /* 0x00006000e3cf7836 */ /* 0x040fe20000000000 */
[----:B---3--:R-:W-:Y:S02]  /*16c10*/  HMMA.16816.F32 R8, R84, R16, RZ ;  /* 0x000000105408723c */ /* 0x008fe400000018ff */
[----:B------:R-:W-:Y:S01]  /*16c20*/  LDSM.16.M88.4 R96, [R227+0x800] ;  /* 0x00080000e360783b */ /* 0x000fe20000000200 */
[----:B------:R-:W-:-:S02]  /*16c30*/  VIADD R206, R227, 0x6800 ;  /* 0x00006800e3ce7836 */ /* 0x000fc40000000000 */
[C---:B------:R-:W-:Y:S01]  /*16c40*/  VIADD R205, R227.reuse, 0x7000 ;  /* 0x00007000e3cd7836 */ /* 0x040fe20000000000 */
[----:B------:R-:W-:Y:S01]  /*16c50*/  LDSM.16.M88.4 R92, [R227+0x1800] ;  /* 0x00180000e35c783b */ /* 0x000fe20000000200 */
[C---:B------:R-:W-:Y:S01]  /*16c60*/  HMMA.16816.F32 R16, R84.reuse, R18, RZ ;  /* 0x000000125410723c */ /* 0x040fe200000018ff */
[----:B------:R-:W-:Y:S02]  /*16c70*/  VIADD R204, R227, 0x7800 ;  /* 0x00007800e3cc7836 */ /* 0x000fe40000000000 */
[----:B------:R-:W-:Y:S04]  /*16c80*/  LDSM.16.M88.4 R24, [R230+0x2000] ;  /* 0x00200000e618783b */ /* 0x000fe80000000200 */
[----:B------:R-:W-:Y:S01]  /*16c90*/  LDSM.16.M88.4 R80, [R229+0xa000] ;  /* 0x00a00000e550783b */ /* 0x000fe20000000200 */
[C---:B--2---:R-:W-:Y:S03]  /*16ca0*/  HMMA.16816.F32 R68, R84.reuse, R56, RZ ;  /* 0x000000385444723c */ /* 0x044fe600000018ff */
[----:B------:R-:W-:Y:S04]  /*16cb0*/  LDSM.16.M88.4 R104, [R223+0x8800] ;  /* 0x00880000df68783b */ /* 0x000fe80000000200 */
[----:B------:R-:W-:Y:S01]  /*16cc0*/  LDSM.16.M88.4 R76, [R223+0x9800] ;  /* 0x00980000df4c783b */ /* 0x000fe20000000200 */
[----:B----4-:R-:W-:Y:S03]  /*16cd0*/  HMMA.16816.F32 R28, R84, R72, RZ ;  /* 0x00000048541c723c */ /* 0x010fe600000018ff */
[----:B------:R-:W-:Y:S03]  /*16ce0*/  LDSM.16.M88.4 R36, [R227+0x2000] ;  /* 0x00200000e324783b */ /* 0x000fe60000000200 */
[C---:B------:R-:W-:Y:S01]  /*16cf0*/  HMMA.16816.F32 R8, R40.reuse, R20, R8 ;  /* 0x000000142808723c */ /* 0x040fe20000001808 */
[----:B------:R-:W-:Y:S04]  /*16d00*/  LDSM.16.M88.4 R100, [R216+0x800] ;  /* 0x00080000d864783b */ /* 0x000fe80000000200 */
[----:B------:R-:W-:Y:S01]  /*16d10*/  LDSM.16.M88.4 R108, [R229+0xc800] ;  /* 0x00c80000e56c783b */ /* 0x000fe20000000200 */
[----:B------:R-:W-:Y:S03]  /*16d20*/  HMMA.16816.F32 R16, R40, R22, R16 ;  /* 0x000000162810723c */ /* 0x000fe60000001810 */
[----:B------:R-:W2:Y:S03]  /*16d30*/  LDSM.16.M88.4 R20, [R227+0x1000] ;  /* 0x00100000e314783b */ /* 0x000ea60000000200 */
[C---:B------:R-:W-:Y:S01]  /*16d40*/  HMMA.16816.F32 R56, R84.reuse, R58, RZ ;  /* 0x0000003a5438723c */ /* 0x040fe200000018ff */
[----:B------:R-:W0:Y:S05]  /*16d50*/  LDGDEPBAR ;  /* 0x00000000000079af */ /* 0x000e2a0000000000 */
[----:B------:R-:W-:Y:S06]  /*16d60*/  HMMA.16816.F32 R72, R84, R74, RZ ;  /* 0x0000004a5448723c */ /* 0x000fec00000018ff */
[C---:B-----5:R-:W-:Y:S06]  /*16d70*/  HMMA.16816.F32 R8, R88.reuse, R12, R8 ;  /* 0x0000000c5808723c */ /* 0x060fec0000001808 */
[----:B------:R-:W-:Y:S01]  /*16d80*/  HMMA.16816.F32 R16, R88, R14, R16 ;  /* 0x0000000e5810723c */ /* 0x000fe20000001810 */
[----:B------:R-:W3:Y:S05]  /*16d90*/  LDSM.16.M88.4 R12, [R223+0x9000] ;  /* 0x00900000df0c783b */ /* 0x000eea0000000200 */
[C---:B-1----:R-:W-:Y:S06]  /*16da0*/  HMMA.16816.F32 R48, R84.reuse, R4, RZ ;  /* 0x000000045430723c */ /* 0x042fec00000018ff */
[----:B------:R-:W-:Y:S01]  /*16db0*/  HMMA.16816.F32 R84, R84, R6, RZ ;  /* 0x000000065454723c */ /* 0x000fe200000018ff */
[----:B------:R-:W1:Y:S05]  /*16dc0*/  LDSM.16.M88.4 R4, [R228+0x2000] ;  /* 0x00200000e404783b */ /* 0x000e6a0000000200 */
[----:B------:R-:W-:Y:S06]  /*16dd0*/  HMMA.16816.F32 R8, R32, R44, R8 ;  /* 0x0000002c2008723c */ /* 0x000fec0000001808 */
        /* <DEDUP_REMOVED lines=8> */
[----:B------:R-:W-:Y:S04]  /*16e60*/  LDSM.16.M88.4 R84, [R226+0x2000] ;  /* 0x00200000e254783b */ /* 0x000fe80000000200 */
[----:B------:R-:W-:Y:S01]  /*16e70*/  LDSM.16.M88.4 R92, [R223+0xa000] ;  /* 0x00a00000df5c783b */ /* 0x000fe20000000200 */
[----:B------:R-:W-:Y:S06]  /*16e80*/  HMMA.16816.F32 R8, R24, R80, R8 ;  /* 0x000000501808723c */ /* 0x000fec0000001808 */
[----:B------:R-:W-:Y:S01]  /*16e90*/  HMMA.16816.F32 R16, R32, R46, R16 ;  /* 0x0000002e2010723c */ /* 0x000fe20000001810 */
[----:B------:R-:W4:Y:S05]  /*16ea0*/  LDSM.16.M88.4 R44, [R216+0x1800] ;  /* 0x00180000d82c783b */ /* 0x000f2a0000000200 */
        /* <DEDUP_REMOVED lines=8> */
[----:B------:R-:W-:Y:S04]  /*16f30*/  LDSM.16.M88.4 R40, [R225+0x2000] ;  /* 0x00200000e128783b */ /* 0x000fe80000000200 */
[----:B------:R-:W-:Y:S01]  /*16f40*/  LDSM.16.M88.4 R76, [R216+0x2000] ;  /* 0x00200000d84c783b */ /* 0x000fe20000000200 */
[----:B-1----:R-:W-:Y:S06]  /*16f50*/  HMMA.16816.F32 R8, R4, R36, R8 ;  /* 0x000000240408723c */ /* 0x002fec0000001808 */
[----:B------:R-:W-:Y:S01]  /*16f60*/  HMMA.16816.F32 R16, R24, R82, R16 ;  /* 0x000000521810723c */ /* 0x000fe20000001810 */
[----:B------:R-:W1:Y:S05]  /*16f70*/  LDSM.16.M88.4 R80, [R229+0xb800] ;  /* 0x00b80000e550783b */ /* 0x000e6a0000000200 */
[C---:B--2---:R-:W-:Y:S06]  /*16f80*/  HMMA.16816.F32 R68, R32.reuse, R20, R68 ;  /* 0x000000142044723c */ /* 0x044fec0000001844 */
[C---:B------:R-:W-:Y:S01]  /*16f90*/  HMMA.16816.F32 R56, R32.reuse, R22, R56 ;  /* 0x000000162038723c */ /* 0x040fe20000001838 */
[----:B------:R-:W2:Y:S05]  /*16fa0*/  LDSM.16.M88.4 R20, [R227+0x3000] ;  /* 0x00300000e314783b */ /* 0x000eaa0000000200 */
[C---:B------:R-:W-:Y:S06]  /*16fb0*/  HMMA.16816.F32 R28, R32.reuse, R100, R28 ;  /* 0x00000064201c723c */ /* 0x040fec000000181c */
[C---:B------:R-:W-:Y:S01]  /*16fc0*/  HMMA.16816.F32 R72, R32.reuse, R102, R72 ;  /* 0x000000662048723c */ /* 0x040fe20000001848 */
[----:B------:R-:W-:Y:S05]  /*16fd0*/  LDSM.16.M88.4 R100, [R223+0xa800] ;  /* 0x00a80000df64783b */ /* 0x000fea0000000200 */
[C---:B----4-:R-:W-:Y:S06]  /*16fe0*/  HMMA.16816.F32 R48, R32.reuse, R44, R48 ;  /* 0x0000002c2030723c */ /* 0x050fec0000001830 */
        /* <DEDUP_REMOVED lines=12> */
[C---:B-1----:R-:W-:Y:S06]  /*170b0*/  HMMA.16816.F32 R48, R24.reuse, R80, R48 ;  /* 0x000000501830723c */ /* 0x042fec0000001830 */
[----:B------:R-:W-:Y:S01]  /*170c0*/  HMMA.16816.F32 R88, R24, R82, R88 ;  /* 0x000000521858723c */ /* 0x000fe20000001858 */
[----:B------:R-:W-:Y:S04]  /*170d0*/  LDSM.16.M88.4 R24, [R228+0x4000] ;  /* 0x00400000e418783b */ /* 0x000fe80000000200 */
[----:B------:R-:W-:Y:S01]  /*170e0*/  LDSM.16.M88.4 R80, [R227+0x4000] ;  /* 0x00400000e350783b */ /* 0x000fe20000000200 */
[----:B------:R-:W-:Y:S06]  /*170f0*/  HMMA.16816.F32 R8, R40, R76, R8 ;  /* 0x0000004c2808723c */ /* 0x000fec0000001808 */
        /* <DEDUP_REMOVED lines=33> */
[----:B------:R-:W5:Y:S05]  /*17310*/  LDSM.16.M88.4 R96, [R227+0x5800] ;  /* 0x00580000e360783b */ /* 0x000f6a0000000200 */
[C---:B----4-:R-:W-:Y:S06]  /*17320*/  HMMA.16816.F32 R48, R40.reuse, R76, R48 ;  /* 0x0000004c2830723c */ /* 0x050fec0000001830 */
[----:B------:R-:W-:Y:S01]  /*17330*/  HMMA.16816.F32 R88, R40, R78, R88 ;  /* 0x0000004e2858723c */ /* 0x000fe20000001858 */
[----:B------:R-:W4:Y:S04]  /*17340*/  LDSM.16.M88.4 R76, [R229+0xe000] ;  /* 0x00e00000e54c783b */ /* 0x000f280000000200 */
[----:B------:R-:W4:Y:S01]  /*17350*/  LDSM.16.M88.4 R40, [R223+0xd000] ;  /* 0x00d00000df28783b */ /* 0x000f220000000200 */
[----:B------:R-:W-:Y:S06]  /*17360*/  HMMA.16816.F32 R8, R4, R36, R8 ;  /* 0x000000240408723c */ /* 0x000fec0000001808 */
[----:B------:R-:W-:Y:S01]  /*17370*/  HMMA.16816.F32 R16, R24, R82, R16 ;  /* 0x000000521810723c */ /* 0x000fe20000001810 */
[----:B------:R-:W4:Y:S05]  /*17380*/  LDSM.16.M88.4 R80, [R223+0xc800] ;  /* 0x00c80000df50783b */ /* 0x000f2a0000000200 */
[C---:B---3--:R-:W-:Y:S06]  /*17390*/  HMMA.16816.F32 R68, R32.reuse, R12, R68 ;  /* 0x0000000c2044723c */ /* 0x048fec0000001844 */
[C---:B------:R-:W-:Y:S01]  /*173a0*/  HMMA.16816.F32 R56, R32.reuse, R14, R56 ;  /* 0x0000000e2038723c */ /* 0x040fe20000001838 */
[----:B------:R-:W3:Y:S05]  /*173b0*/  LDSM.16.M88.4 R12, [R223+0xd800] ;  /* 0x00d80000df0c783b */ /* 0x000eea0000000200 */
[C---:B------:R-:W-:Y:S06]  /*173c0*/  HMMA.16816.F32 R28, R32.reuse, R108, R28 ;  /* 0x0000006c201c723c */ /* 0x040fec000000181c */
[C---:B------:R-:W-:Y:S06]  /*173d0*/  HMMA.16816.F32 R72, R32.reuse, R110, R72 ;  /* 0x0000006e2048723c */ /* 0x040fec0000001848 */
[C---:B-1----:R-:W-:Y:S06]  /*173e0*/  HMMA.16816.F32 R48, R32.reuse, R44, R48 ;  /* 0x0000002c2030723c */ /* 0x042fec0000001830 */
[----:B------:R-:W-:Y:S01]  /*173f0*/  HMMA.16816.F32 R88, R32, R46, R88 ;  /* 0x0000002e2058723c */ /* 0x000fe20000001858 */
[----:B------:R-:W-:Y:S04]  /*17400*/  LDSM.16.M88.4 R44, [R228+0x6000] ;  /* 0x00600000e42c783b */ /* 0x000fe80000000200 */
[----:B------:R-:W1:Y:S01]  /*17410*/  LDSM.16.M88.4 R32, [R227+0x6000] ;  /* 0x00600000e320783b */ /* 0x000e620000000200 */
[----:B------:R-:W-:Y:S06]  /*17420*/  HMMA.16816.F32 R8, R92, R100, R8 ;  /* 0x000000645c08723c */ /* 0x000fec0000001808 */
[----:B------:R-:W-:Y:S01]  /*17430*/  HMMA.16816.F32 R16, R4, R38, R16 ;  /* 0x000000260410723c */ /* 0x000fe20000001810 */
[----:B------:R-:W-:Y:S05]  /*17440*/  LDSM.16.M88.4 R36, [R216+0x4800] ;  /* 0x00480000d824783b */ /* 0x000fea0000000200 */
[C---:B--2---:R-:W-:Y:S06]  /*17450*/  HMMA.16816.F32 R68, R24.reuse, R20, R68 ;  /* 0x000000141844723c */ /* 0x044fec0000001844 */
[C---:B------:R-:W-:Y:S01]  /*17460*/  HMMA.16816.F32 R56, R24.reuse, R22, R56 ;  /* 0x000000161838723c */ /* 0x040fe20000001838 */
[----:B------:R-:W2:Y:S05]  /*17470*/  LDSM.16.M88.4 R20, [R216+0x5000] ;  /* 0x00500000d814783b */ /* 0x000eaa0000000200 */
[C---:B------:R-:W-:Y:S06]  /*17480*/  HMMA.16816.F32 R28, R24.reuse, R104, R28 ;  /* 0x00000068181c723c */ /* 0x040fec000000181c */
[C---:B------:R-:W-:Y:S01]  /*17490*/  HMMA.16816.F32 R72, R24.reuse, R106, R72 ;  /* 0x0000006a1848723c */ /* 0x040fe20000001848 */
[----:B------:R-:W2:Y:S05]  /*174a0*/  LDSM.16.M88.4 R104, [R216+0x5800] ;  /* 0x00580000d868783b */ /* 0x000eaa0000000200 */
[C---:B-----5:R-:W-:Y:S06]  /*174b0*/  HMMA.16816.F32 R48, R24.reuse, R96, R48 ;  /* 0x000000601830723c */ /* 0x060fec0000001830 */
[----:B------:R-:W-:Y:S01]  /*174c0*/  HMMA.16816.F32 R88, R24, R98, R88 ;  /* 0x000000621858723c */ /* 0x000fe20000001858 */
[----:B------:R-:W-:Y:S04]  /*174d0*/  LDSM.16.M88.4 R24, [R226+0x6000] ;  /* 0x00600000e218783b */ /* 0x000fe80000000200 */
[----:B------:R-:W5:Y:S01]  /*174e0*/  LDSM.16.M88.4 R96, [R223+0xe000] ;  /* 0x00e00000df60783b */ /* 0x000f620000000200 */
[----:B----4-:R-:W-:Y:S06]  /*174f0*/  HMMA.16816.F32 R8, R84, R76, R8 ;  /* 0x0000004c5408723c */ /* 0x010fec0000001808 */
[----:B------:R-:W-:Y:S01]  /*17500*/  HMMA.16816.F32 R16, R92, R102, R16 ;  /* 0x000000665c10723c */ /* 0x000fe20000001810 */
[----:B------:R-:W-:Y:S05]  /*17510*/  LDSM.16.M88.4 R100, [R229+0xe800] ;  /* 0x00e80000e564783b */ /* 0x000fea0000000200 */
[C---:B------:R-:W-:Y:S06]  /*17520*/  HMMA.16816.F32 R68, R4.reuse, R40, R68 ;  /* 0x000000280444723c */ /* 0x040fec0000001844 */
[C---:B------:R-:W-:Y:S01]  /*17530*/  HMMA.16816.F32 R56, R4.reuse, R42, R56 ;  /* 0x0000002a0438723c */ /* 0x040fe20000001838 */
[----:B------:R-:W-:Y:S05]  /*17540*/  LDSM.16.M88.4 R40, [R227+0x6800] ;  /* 0x00680000e328783b */ /* 0x000fea0000000200 */
[C---:B------:R-:W-:Y:S06]  /*17550*/  HMMA.16816.F32 R28, R4.reuse, R80, R28 ;  /* 0x00000050041c723c */ /* 0x040fec000000181c */
[C---:B------:R-:W-:Y:S01]  /*17560*/  HMMA.16816.F32 R72, R4.reuse, R82, R72 ;  /* 0x000000520448723c */ /* 0x040fe20000001848 */
[----:B------:R-:W4:Y:S05]  /*17570*/  LDSM.16.M88.4 R80, [R229+0xf000] ;  /* 0x00f00000e550783b */ /* 0x000f2a0000000200 */
[C---:B---3--:R-:W-:Y:S06]  /*17580*/  HMMA.16816.F32 R48, R4.reuse, R12, R48 ;  /* 0x0000000c0430723c */ /* 0x048fec0000001830 */
        /* <DEDUP_REMOVED lines=12> */
[C---:B------:R-:W-:Y:S06]  /*17650*/  HMMA.16816.F32 R48, R92.reuse, R104, R48 ;  /* 0x000000685c30723c */ /* 0x040fec0000001830 */
[----:B------:R-:W-:Y:S06]  /*17660*/  HMMA.16816.F32 R88, R92, R106, R88 ;  /* 0x0000006a5c58723c */ /* 0x000fec0000001858 */
[----:B-----5:R-:W-:Y:S06]  /*17670*/  HMMA.16816.F32 R8, R24, R96, R8 ;  /* 0x000000601808723c */ /* 0x020fec0000001808 */
[----:B------:R-:W-:Y:S01]  /*17680*/  HMMA.16816.F32 R16, R44, R34, R16 ;  /* 0x000000222c10723c */ /* 0x000fe20000001810 */
[----:B------:R-:W3:Y:S05]  /*17690*/  LDSM.16.M88.4 R32, [R227+0x7800] ;  /* 0x00780000e320783b */ /* 0x000eea0000000200 */
[C---:B----4-:R-:W-:Y:S06]  /*176a0*/  HMMA.16816.F32 R68, R84.reuse, R80, R68 ;  /* 0x000000505444723c */ /* 0x050fec0000001844 */
[C---:B------:R-:W-:Y:S01]  /*176b0*/  HMMA.16816.F32 R56, R84.reuse, R82, R56 ;  /* 0x000000525438723c */ /* 0x040fe20000001838 */
[----:B------:R-:W4:Y:S05]  /*176c0*/  LDSM.16.M88.4 R80, [R223+0xf000] ;  /* 0x00f00000df50783b */ /* 0x000f2a0000000200 */
[C---:B------:R-:W-:Y:S06]  /*176d0*/  HMMA.16816.F32 R28, R84.reuse, R100, R28 ;  /* 0x00000064541c723c */ /* 0x040fec000000181c */
[C---:B------:R-:W-:Y:S06]  /*176e0*/  HMMA.16816.F32 R72, R84.reuse, R102, R72 ;  /* 0x000000665448723c */ /* 0x040fec0000001848 */
[C---:B-1----:R-:W-:Y:S06]  /*176f0*/  HMMA.16816.F32 R48, R84.reuse, R76, R48 ;  /* 0x0000004c5430723c */ /* 0x042fec0000001830 */
[----:B------:R-:W-:Y:S01]  /*17700*/  HMMA.16816.F32 R88, R84, R78, R88 ;  /* 0x0000004e5458723c */ /* 0x000fe20000001858 */
[----:B------:R-:W-:Y:S05]  /*17710*/  LDSM.16.M88.4 R76, [R216+0x6800] ;  /* 0x00680000d84c783b */ /* 0x000fea0000000200 */
[----:B------:R-:W-:Y:S06]  /*17720*/  HMMA.16816.F32 R8, R4, R12, R8 ;  /* 0x0000000c0408723c */ /* 0x000fec0000001808 */
[C---:B--2---:R-:W-:Y:S06]  /*17730*/  HMMA.16816.F32 R68, R44.reuse, R36, R68 ;  /* 0x000000242c44723c */ /* 0x044fec0000001844 */
[C---:B------:R-:W-:Y:S01]  /*17740*/  HMMA.16816.F32 R56, R44.reuse, R38, R56 ;  /* 0x000000262c38723c */ /* 0x040fe20000001838 */
[----:B------:R-:W1:Y:S05]  /*17750*/  LDSM.16.M88.4 R36, [R223+0xf800] ;  /* 0x00f80000df24783b */ /* 0x000e6a0000000200 */
[C---:B------:R-:W-:Y:S06]  /*17760*/  HMMA.16816.F32 R28, R44.reuse, R40, R28 ;  /* 0x000000282c1c723c */ /* 0x040fec000000181c */
[----:B------:R-:W-:Y:S01]  /*17770*/  HMMA.16816.F32 R72, R44, R42, R72 ;  /* 0x0000002a2c48723c */ /* 0x000fe20000001848 */
[----:B------:R-:W-:-:S05]  /*17780*/  FMUL.FTZ R8, R8, UR15 ;  /* 0x0000000f08087c20 */ /* 0x000fca0008410000 */
[----:B------:R-:W-:Y:S06]  /*17790*/  HMMA.16816.F32 R16, R24, R98, R16 ;  /* 0x000000621810723c */ /* 0x000fec0000001810 */
[C---:B---3--:R-:W-:Y:S06]  /*177a0*/  HMMA.16816.F32 R48, R44.reuse, R32, R48 ;  /* 0x000000202c30723c */ /* 0x048fec0000001830 */
[----:B------:R-:W-:Y:S06]  /*177b0*/  HMMA.16816.F32 R88, R44, R34, R88 ;  /* 0x000000222c58723c */ /* 0x000fec0000001858 */
[C---:B------:R-:W-:Y:S01]  /*177c0*/  HMMA.16816.F32 R28, R24.reuse, R20, R28 ;  /* 0x00000014181c723c */ /* 0x040fe2000000181c */
[----:B------:R2:W3:Y:S05]  /*177d0*/  MUFU.TANH R20, R8 ;  /* 0x0000000800147308 */ /* 0x0004ea0000002400 */
[----:B------:R-:W-:Y:S01]  /*177e0*/  HMMA.16816.F32 R72, R24, R22, R72 ;  /* 0x000000161848723c */ /* 0x000fe20000001848 */
[----:B------:R-:W-:-:S05]  /*177f0*/  FMUL.FTZ R21, R9, UR15 ;  /* 0x0000000f09157c20 */ /* 0x000fca0008410000 */
[----:B------:R-:W-:Y:S01]  /*17800*/  HMMA.16816.F32 R16, R4, R14, R16 ;  /* 0x0000000e0410723c */ /* 0x000fe20000001810 */
[----:B------:R-:W-:Y:S01]  /*17810*/  FMUL.FTZ R22, R10, UR15 ;  /* 0x0000000f0a167c20 */ /* 0x000fe20008410000 */
[----:B------:R-:W-:Y:S01]  /*17820*/  FMUL.FTZ R23, R11, UR15 ;  /* 0x0000000f0b177c20 */ /* 0x000fe20008410000 */
[----:B------:R-:W5:Y:S01]  /*17830*/  LDSM.16.M88.4 R12, [R216+0x7000] ;  /* 0x00700000d80c783b */ /* 0x000f620000000200 */
[----:B------:R-:W-:Y:S02]  /*17840*/  MUFU.TANH R21, R21 ;  /* 0x0000001500157308 */ /* 0x000fe40000002400 */
[----:B----4-:R-:W-:Y:S01]  /*17850*/  HMMA.16816.F32 R68, R24, R80, R68 ;  /* 0x000000501844723c */ /* 0x010fe20000001844 */
[----:B--2---:R-:W2:Y:S01]  /*17860*/  LDSM.16.M88.4 R8, [R216+0x7800] ;  /* 0x00780000d808783b */ /* 0x004ea20000000200 */
[----:B------:R-:W-:-:S04]  /*17870*/  DEPBAR.LE SB0, 0x0 ;  /* 0x000080000000791a */ /* 0x000fc80000000000 */
[C---:B------:R-:W-:Y:S01]  /*17880*/  HMMA.16816.F32 R56, R24.reuse, R82, R56 ;  /* 0x000000521838723c */ /* 0x040fe20000001838 */
[----:B------:R-:W4:Y:S05]  /*17890*/  MUFU.TANH R22, R22 ;  /* 0x0000001600167308 */ /* 0x000f2a0000002400 */
[C---:B-1----:R-:W-:Y:S03]  /*178a0*/  HMMA.16816.F32 R48, R24.reuse, R36, R48 ;  /* 0x000000241830723c */ /* 0x042fe60000001830 */
[----:B------:R-:W1:Y:S03]  /*178b0*/  MUFU.TANH R23, R23 ;  /* 0x0000001700177308 */ /* 0x000e660000002400 */
[----:B------:R-:W-:Y:S01]  /*178c0*/  HMMA.16816.F32 R88, R24, R38, R88 ;  /* 0x000000261858723c */ /* 0x000fe20000001858 */
[----:B------:R-:W-:Y:S01]  /*178d0*/  FMUL.FTZ R18, R18, UR15 ;  /* 0x0000000f12127c20 */ /* 0x000fe20008410000 */
[----:B------:R-:W-:Y:S01]  /*178e0*/  FMUL.FTZ R16, R16, UR15 ;  /* 0x0000000f10107c20 */ /* 0x000fe20008410000 */
[----:B------:R-:W-:Y:S01]  /*178f0*/  FMUL.FTZ R17, R17, UR15 ;  /* 0x0000000f11117c20 */ /* 0x000fe20008410000 */
[----:B------:R-:W-:-:S02]  /*17900*/  FMUL.FTZ R19, R19, UR15 ;  /* 0x0000000f13137c20 */ /* 0x000fc40008410000 */
[C---:B------:R-:W-:Y:S01]  /*17910*/  HMMA.16816.F32 R28, R4.reuse, R76, R28 ;  /* 0x0000004c041c723c */ /* 0x040fe2000000181c */
[----:B------:R-:W-:Y:S01]  /*17920*/  SHF.R.S32.HI R25, RZ, 0x1f, R60 ;  /* 0x0000001fff197819 */ /* 0x000fe2000001143c */
[----:B------:R-:W-:Y:S01]  /*17930*/  IMAD.IADD R24, R2, 0x1, R201 ;  /* 0x0000000102187824 */ /* 0x000fe200078e02c9 */
[----:B------:R-:W1:Y:S02]  /*17940*/  MUFU.TANH R18, R18 ;  /* 0x0000001200127308 */ /* 0x000e640000002400 */
[----:B------:R-:W-:Y:S01]  /*17950*/  LEA.HI R25, R25, R60, RZ, 0x5 ;  /* 0x0000003c19197211 */ /* 0x000fe200078f28ff */
[C---:B------:R-:W-:Y:S03]  /*17960*/  HMMA.16816.F32 R72, R4.reuse, R78, R72 ;  /* 0x0000004e0448723c */ /* 0x040fe60000001848 */
[----:B------:R-:W-:Y:S02]  /*17970*/  LOP3.LUT R25, R25, 0xffffffe0, RZ, 0xc0, !PT ;  /* 0xffffffe019197812 */ /* 0x000fe400078ec0ff */
[----:B------:R-:W1:Y:S01]  /*17980*/  MUFU.TANH R16, R16 ;  /* 0x0000001000107308 */ /* 0x000e620000002400 */
[----:B-----5:R-:W-:Y:S02]  /*17990*/  HMMA.16816.F32 R68, R4, R12, R68 ;  /* 0x0000000c0444723c */ /* 0x020fe40000001844 */
[----:B------:R-:W-:-:S05]  /*179a0*/  IMAD.IADD R25, R60, 0x1, -R25 ;  /* 0x000000013c197824 */ /* 0x000fca00078e0a19 */
[----:B------:R-:W-:Y:S01]  /*179b0*/  SHF.R.S32.HI R0, RZ, 0x1f, R25 ;  /* 0x0000001fff007819 */ /* 0x000fe20000011419 */
[C---:B--2---:R-:W-:Y:S01]  /*179c0*/  HMMA.16816.F32 R48, R4.reuse, R8, R48 ;  /* 0x000000080430723c */ /* 0x044fe20000001830 */
[----:B------:R-:W2:Y:S02]  /*179d0*/  MUFU.TANH R17, R17 ;  /* 0x0000001100117308 */ /* 0x000ea40000002400 */
[----:B------:R-:W-:Y:S01]  /*179e0*/  LEA.HI R0, R0, R25, RZ, 0x2 ;  /* 0x0000001900007211 */ /* 0x000fe200078f10ff */
[----:B------:R-:W-:Y:S01]  /*179f0*/  FMUL.FTZ R12, R28, UR15 ;  /* 0x0000000f1c0c7c20 */ /* 0x000fe20008410000 */
[----:B------:R-:W-:Y:S01]  /*17a00*/  FMUL.FTZ R13, R29, UR15 ;  /* 0x0000000f1d0d7c20 */ /* 0x000fe20008410000 */
[C---:B------:R-:W-:Y:S01]  /*17a10*/  HMMA.16816.F32 R56, R4.reuse, R14, R56 ;  /* 0x0000000e0438723c */ /* 0x040fe20000001838 */
[----:B------:R-:W-:Y:S02]  /*17a20*/  SHF.R.S32.HI R9, RZ, 0x2, R0 ;  /* 0x00000002ff097819 */ /* 0x000fe40000011400 */
[----:B------:R-:W-:Y:S01]  /*17a30*/  LOP3.LUT R0, R3, R66, RZ, 0xfc, !PT ;  /* 0x0000004203007212 */ /* 0x000fe200078efcff */
[----:B------:R-:W5:Y:S01]  /*17a40*/  MUFU.TANH R12, R12 ;  /* 0x0000000c000c7308 */ /* 0x000f620000002400 */
[----:B------:R-:W3:Y:S01]  /*17a50*/  LDC R3, c[0x0][0x394] ;  /* 0x0000e500ff037b82 */ /* 0x000ee20000000800 */
[----:B------:R-:W-:Y:S01]  /*17a60*/  IMAD.IADD R8, R9, 0x1, R62 ;  /* 0x0000000109087824 */ /* 0x000fe200078e023e */
[----:B------:R-:W-:Y:S01]  /*17a70*/  HMMA.16816.F32 R88, R4, R10, R88 ;  /* 0x0000000a0458723c */ /* 0x000fe20000001858 */
[----:B------:R-:W-:Y:S01]  /*17a80*/  FMUL.FTZ R14, R30, UR15 ;  /* 0x0000000f1e0e7c20 */ /* 0x000fe20008410000 */
[----:B------:R-:W-:Y:S01]  /*17a90*/  FMUL.FTZ R25, R74, UR15 ;  /* 0x0000000f4a197c20 */ /* 0x000fe20008410000 */
[----:B------:R-:W-:-:S02]  /*17aa0*/  VIADD R246, R8, 0x8 ;  /* 0x0000000808f67836 */ /* 0x000fc40000000000 */
[----:B------:R-:W-:Y:S01]  /*17ab0*/  FMUL.FTZ R9, R73, UR15 ;  /* 0x0000000f49097c20 */ /* 0x000fe20008410000 */
[----:B------:R-:W5:Y:S01]  /*17ac0*/  MUFU.TANH R19, R19 ;  /* 0x0000001300137308 */ /* 0x000f620000002400 */
[----:B------:R-:W-:Y:S01]  /*17ad0*/  FMUL.FTZ R68, R68, UR15 ;  /* 0x0000000f44447c20 */ /* 0x000fe20008410000 */
[--C-:B------:R-:W-:Y:S01]  /*17ae0*/  IADD3 R7, R63, 0x1, -R232.reuse ;  /* 0x000000013f077810 */ /* 0x100fe20007ffe8e8 */
[C---:B------:R-:W-:Y:S02]  /*17af0*/  VIADD R6, R24.reuse, 0x8 ;  /* 0x0000000818067836 */ /* 0x040fe40000000000 */
[----:B------:R-:W-:Y:S01]  /*17b00*/  FMUL.FTZ R10, R31, UR15 ;  /* 0x0000000f1f0a7c20 */ /* 0x000fe20008410000 */
[----:B------:R-:W-:Y:S01]  /*17b10*/  VIADD R4, R24, 0x9 ;  /* 0x0000000918047836 */ /* 0x000fe20000000000 */
[----:B------:R-:W-:Y:S01]  /*17b20*/  IADD3 R244, R246, UR14, R7 ;  /* 0x0000000ef6f47c10 */ /* 0x000fe2000fffe007 */
[----:B------:R-:W-:Y:S01]  /*17b30*/  VIADD R245, R7, UR14 ;  /* 0x0000000e07f57c36 */ /* 0x000fe20008000000 */
[----:B------:R-:W-:Y:S01]  /*17b40*/  MUFU.TANH R13, R13 ;  /* 0x0000000d000d7308 */ /* 0x000fe20000002400 */
[----:B------:R-:W-:Y:S01]  /*17b50*/  VIADD R7, R24, 0x11 ;  /* 0x0000001118077836 */ /* 0x000fe20000000000 */
[----:B------:R-:W-:Y:S01]  /*17b60*/  VIMNMX R244, R244, R63, PT ;  /* 0x0000003ff4f47248 */ /* 0x000fe20003fe0100 */
[----:B------:R-:W-:Y:S01]  /*17b70*/  FMUL.FTZ R5, R72, UR15 ;  /* 0x0000000f48057c20 */ /* 0x000fe20008410000 */
[----:B------:R-:W-:Y:S01]  /*17b80*/  VIADDMNMX R245, R245, R8, R63, PT ;  /* 0x00000008f5f57246 */ /* 0x000fe2000380013f */
[----:B------:R-:W-:Y:S01]  /*17b90*/  FMUL.FTZ R26, R75, UR15 ;  /* 0x0000000f4b1a7c20 */ /* 0x000fe20008410000 */
[----:B------:R-:W-:Y:S01]  /*17ba0*/  ISETP.GE.AND P1, PT, R24, R244, PT ;  /* 0x000000f41800720c */ /* 0x000fe20003f26270 */
[----:B------:R-:W-:Y:S01]  /*17bb0*/  FMUL.FTZ R70, R70, UR15 ;  /* 0x0000000f46467c20 */ /* 0x000fe20008410000 */
[C---:B------:R-:W-:Y:S01]  /*17bc0*/  ISETP.GE.AND P2, PT, R24.reuse, R245, PT ;  /* 0x000000f51800720c */ /* 0x040fe20003f46270 */
[----:B------:R-:W5:Y:S01]  /*17bd0*/  MUFU.TANH R14, R14 ;  /* 0x0000000e000e7308 */ /* 0x000f620000002400 */
[----:B---3--:R-:W-:Y:S01]  /*17be0*/  IADD3 R63, R63, -R3, -R232 ;  /* 0x800000033f3f7210 */ /* 0x008fe20007ffe8e8 */
[----:B------:R-:W-:Y:S01]  /*17bf0*/  VIADD R3, R24, 0x1 ;  /* 0x0000000118037836 */ /* 0x000fe20000000000 */
[-C--:B------:R-:W-:Y:S01]  /*17c00*/  ISETP.GE.AND P5, PT, R4, R245.reuse, PT ;  /* 0x000000f50400720c */ /* 0x080fe20003fa6270 */
[----:B------:R-:W-:Y:S01]  /*17c10*/  FMUL.FTZ R71, R71, UR15 ;  /* 0x0000000f47477c20 */ /* 0x000fe20008410000 */
[C---:B------:R-:W-:Y:S01]  /*17c20*/  VIADDMNMX R247, R63.reuse, R8, RZ, !PT ;  /* 0x000000083ff77246 */ /* 0x040fe200078001ff */
[----:B------:R-:W-:Y:S01]  /*17c30*/  VIADD R8, R24, 0x19 ;  /* 0x0000001918087836 */ /* 0x000fe20000000000 */
[----:B------:R-:W-:Y:S01]  /*17c40*/  VIADDMNMX R246, R63, R246, RZ, !PT ;  /* 0x000000f63ff67246 */ /* 0x000fe200078001ff */
[----:B------:R-:W3:Y:S01]  /*17c50*/  MUFU.TANH R10, R10 ;  /* 0x0000000a000a7308 */ /* 0x000ee20000002400 */
[C---:B------:R-:W-:Y:S01]  /*17c60*/  ISETP.GE.AND P0, PT, R3.reuse, R245, PT ;  /* 0x000000f50300720c */ /* 0x040fe20003f06270 */
[----:B------:R-:W-:Y:S01]  /*17c70*/  FMUL.FTZ R56, R56, UR15 ;  /* 0x0000000f38387c20 */ /* 0x000fe20008410000 */
[----:B------:R-:W-:Y:S01]  /*17c80*/  ISETP.GE.AND P4, PT, R3, R244, PT ;  /* 0x000000f40300720c */ /* 0x000fe20003f86270 */
[----:B------:R-:W-:Y:S01]  /*17c90*/  FMUL.FTZ R58, R58, UR15 ;  /* 0x0000000f3a3a7c20 */ /* 0x000fe20008410000 */
[CC--:B------:R-:W-:Y:S01]  /*17ca0*/  ISETP.LT.OR P2, PT, R24.reuse, R247.reuse, P2 ;  /* 0x000000f71800720c */ /* 0x0c0fe20001741670 */
[----:B------:R-:W-:Y:S01]  /*17cb0*/  FMUL.FTZ R69, R69, UR15 ;  /* 0x0000000f45457c20 */ /* 0x000fe20008410000 */
[-C--:B------:R-:W-:Y:S01]  /*17cc0*/  ISETP.LT.OR P1, PT, R24, R246.reuse, P1 ;  /* 0x000000f61800720c */ /* 0x080fe20000f21670 */
[----:B------:R-:W3:Y:S01]  /*17cd0*/  MUFU.TANH R25, R25 ;  /* 0x0000001900197308 */ /* 0x000ee20000002400 */
[----:B------:R-:W-:Y:S01]  /*17ce0*/  ISETP.LT.OR P0, PT, R3, R247, P0 ;  /* 0x000000f70300720c */ /* 0x000fe20000701670 */
[----:B------:R-:W-:Y:S01]  /*17cf0*/  FMUL.FTZ R49, R49, UR15 ;  /* 0x0000000f31317c20 */ /* 0x000fe20008410000 */
[----:B------:R-:W-:Y:S01]  /*17d00*/  ISETP.LT.OR P4, PT, R3, R246, P4 ;  /* 0x000000f60300720c */ /* 0x000fe20002781670 */
[----:B------:R-:W-:Y:S01]  /*17d10*/  FMUL.FTZ R57, R57, UR15 ;  /* 0x0000000f39397c20 */ /* 0x000fe20008410000 */
[----:B------:R-:W-:Y:S01]  /*17d20*/  FSEL R3, R20, -INF , !P2 ;  /* 0xff80000014037808 */ /* 0x000fe20005000000 */
[----:B------:R-:W-:Y:S01]  /*17d30*/  FMUL.FTZ R50, R50, UR15 ;  /* 0x0000000f32327c20 */ /* 0x000fe20008410000 */
[----:B----4-:R-:W-:Y:S01]  /*17d40*/  FSEL R22, R22, -INF , !P1 ;  /* 0xff80000016167808 */ /* 0x010fe20004800000 */
[----:B------:R-:W4:Y:S01]  /*17d50*/  MUFU.TANH R5, R5 ;  /* 0x0000000500057308 */ /* 0x000f220000002400 */
[-C--:B------:R-:W-:Y:S01]  /*17d60*/  ISETP.GE.AND P2, PT, R6, R244.reuse, PT ;  /* 0x000000f40600720c */ /* 0x080fe20003f46270 */
[----:B------:R-:W-:Y:S01]  /*17d70*/  FMUL.FTZ R59, R59, UR15 ;  /* 0x0000000f3b3b7c20 */ /* 0x000fe20008410000 */
[----:B------:R-:W-:Y:S01]  /*17d80*/  ISETP.GE.AND P1, PT, R4, R244, PT ;  /* 0x000000f40400720c */ /* 0x000fe20003f26270 */
[----:B------:R-:W-:Y:S01]  /*17d90*/  FMUL.FTZ R48, R48, UR15 ;  /* 0x0000000f30307c20 */ /* 0x000fe20008410000 */
[C---:B------:R-:W-:Y:S01]  /*17da0*/  ISETP.GE.AND P6, PT, R6.reuse, R245, PT ;  /* 0x000000f50600720c */ /* 0x040fe20003fc6270 */
[----:B------:R-:W-:Y:S01]  /*17db0*/  FMUL.FTZ R51, R51, UR15 ;  /* 0x0000000f33337c20 */ /* 0x000fe20008410000 */
[-C--:B------:R-:W-:Y:S01]  /*17dc0*/  ISETP.LT.OR P2, PT, R6, R246.reuse, P2 ;  /* 0x000000f60600720c */ /* 0x080fe20001741670 */
[----:B------:R-:W4:Y:S01]  /*17dd0*/  MUFU.TANH R9, R9 ;  /* 0x0000000900097308 */ /* 0x000f220000002400 */
[-C--:B------:R-:W-:Y:S01]  /*17de0*/  ISETP.LT.OR P5, PT, R4, R247.reuse, P5 ;  /* 0x000000f70400720c */ /* 0x080fe20002fa1670 */
[----:B------:R-:W-:Y:S01]  /*17df0*/  FMUL.FTZ R88, R88, UR15 ;  /* 0x0000000f58587c20 */ /* 0x000fe20008410000 */
[----:B------:R-:W-:Y:S01]  /*17e00*/  ISETP.LT.OR P1, PT, R4, R246, P1 ;  /* 0x000000f60400720c */ /* 0x000fe20000f21670 */
[----:B------:R-:W-:Y:S01]  /*17e10*/  VIADD R4, R24, 0x10 ;  /* 0x0000001018047836 */ /* 0x000fe20000000000 */
[----:B------:R-:W-:Y:S01]  /*17e20*/  ISETP.LT.OR P6, PT, R6, R247, P6 ;  /* 0x000000f70600720c */ /* 0x000fe200037c1670 */
[----:B------:R-:W-:Y:S01]  /*17e30*/  FMUL.FTZ R89, R89, UR15 ;  /* 0x0000000f59597c20 */ /* 0x000fe20008410000 */
[----:B-1----:R-:W-:Y:S01]  /*17e40*/  FSEL R6, R23, -INF , !P4 ;  /* 0xff80000017067808 */ /* 0x002fe20006000000 */
[----:B------:R-:W1:Y:S01]  /*17e50*/  MUFU.TANH R189, R68 ;  /* 0x0000004400bd7308 */ /* 0x000e620000002400 */
[----:B------:R-:W-:Y:S01]  /*17e60*/  FSEL R18, R18, -INF , !P2 ;  /* 0xff80000012127808 */ /* 0x000fe20005000000 */
[----:B------:R-:W-:Y:S01]  /*17e70*/  FMUL.FTZ R90, R90, UR15 ;  /* 0x0000000f5a5a7c20 */ /* 0x000fe20008410000 */
[----:B------:R-:W-:Y:S01]  /*17e80*/  FSEL R21, R21, -INF , !P0 ;  /* 0xff80000015157808 */ /* 0x000fe20004000000 */
[----:B------:R-:W-:Y:S01]  /*17e90*/  FMUL.FTZ R91, R91, UR15 ;  /* 0x0000000f5b5b7c20 */ /* 0x000fe20008410000 */
[----:B------:R-:W-:-:S02]  /*17ea0*/  ISETP.GE.AND P4, PT, R7, R245, PT ;  /* 0x000000f50700720c */ /* 0x000fc40003f86270 */
[C---:B------:R-:W-:Y:S01]  /*17eb0*/  ISETP.GE.AND P2, PT, R7.reuse, R244, PT ;  /* 0x000000f40700720c */ /* 0x040fe20003f46270 */
[----:B------:R-:W1:Y:S01]  /*17ec0*/  MUFU.TANH R26, R26 ;  /* 0x0000001a001a7308 */ /* 0x000e620000002400 */
[----:B------:R-:W-:Y:S02]  /*17ed0*/  ISETP.GE.AND P0, PT, R4, R245, PT ;  /* 0x000000f50400720c */ /* 0x000fe40003f06270 */
[CC--:B------:R-:W-:Y:S02]  /*17ee0*/  ISETP.LT.OR P4, PT, R7.reuse, R247.reuse, P4 ;  /* 0x000000f70700720c */ /* 0x0c0fe40002781670 */
[----:B------:R-:W-:Y:S01]  /*17ef0*/  ISETP.LT.OR P2, PT, R7, R246, P2 ;  /* 0x000000f60700720c */ /* 0x000fe20001741670 */
[----:B------:R-:W-:Y:S01]  /*17f00*/  VIADD R7, R24, 0x18 ;  /* 0x0000001818077836 */ /* 0x000fe20000000000 */
[----:B------:R-:W-:Y:S01]  /*17f10*/  ISETP.LT.OR P0, PT, R4, R247, P0 ;  /* 0x000000f70400720c */ /* 0x000fe20000701670 */
[----:B------:R-:W1:Y:S01]  /*17f20*/  MUFU.TANH R70, R70 ;  /* 0x0000004600467308 */ /* 0x000e620000002400 */
[----:B------:R-:W-:Y:S01]  /*17f30*/  FSEL R15, R16, -INF , !P6 ;  /* 0xff800000100f7808 */ /* 0x000fe20007000000 */
[----:B------:R-:W-:Y:S01]  /*17f40*/  VIADD R16, R24, 0x21 ;  /* 0x0000002118107836 */ /* 0x000fe20000000000 */
[----:B------:R-:W-:-:S02]  /*17f50*/  ISETP.GE.AND P6, PT, R4, R244, PT ;  /* 0x000000f40400720c */ /* 0x000fc40003fc6270 */
[----:B--2---:R-:W-:Y:S02]  /*17f60*/  FSEL R17, R17, -INF , !P5 ;  /* 0xff80000011117808 */ /* 0x004fe40006800000 */
[----:B-----5:R-:W-:Y:S01]  /*17f70*/  FSEL R11, R12, -INF , !P0 ;  /* 0xff8000000c0b7808 */ /* 0x020fe20004000000 */
[----:B------:R-:W-:Y:S01]  /*17f80*/  VIADD R12, R24, 0x20 ;  /* 0x00000020180c7836 */ /* 0x000fe20000000000 */
[C---:B------:R-:W-:Y:S01]  /*17f90*/  ISETP.GE.AND P5, PT, R7.reuse, R245, PT ;  /* 0x000000f50700720c */ /* 0x040fe20003fa6270 */
[----:B------:R-:W2:Y:S01]  /*17fa0*/  MUFU.TANH R71, R71 ;  /* 0x0000004700477308 */ /* 0x000ea20000002400 */
[C---:B------:R-:W-:Y:S02]  /*17fb0*/  ISETP.GE.AND P0, PT, R7.reuse, R244, PT ;  /* 0x000000f40700720c */ /* 0x040fe40003f06270 */
[----:B------:R-:W-:Y:S02]  /*17fc0*/  ISETP.LT.OR P6, PT, R4, R246, P6 ;  /* 0x000000f60400720c */ /* 0x000fe400037c1670 */
[----:B------:R-:W-:-:S02]  /*17fd0*/  ISETP.LT.OR P5, PT, R7, R247, P5 ;  /* 0x000000f70700720c */ /* 0x000fc40002fa1670 */
[----:B------:R-:W-:Y:S01]  /*17fe0*/  ISETP.LT.OR P0, PT, R7, R246, P0 ;  /* 0x000000f60700720c */ /* 0x000fe20000701670 */
[----:B------:R-:W5:Y:S01]  /*17ff0*/  MUFU.TANH R30, R58 ;  /* 0x0000003a001e7308 */ /* 0x000f620000002400 */
[----:B------:R-:W-:Y:S02]  /*18000*/  FSEL R4, R19, -INF , !P1 ;  /* 0xff80000013047808 */ /* 0x000fe40004800000 */
[----:B------:R-:W-:Y:S02]  /*18010*/  FSEL R14, R14, -INF , !P6 ;  /* 0xff8000000e0e7808 */ /* 0x000fe40007000000 */
[----:B------:R-:W-:Y:S01]  /*18020*/  FSEL R7, R13, -INF , !P4 ;  /* 0xff8000000d077808 */ /* 0x000fe20006000000 */
[----:B------:R-:W-:Y:S01]  /*18030*/  VIADD R13, R24, 0x28 ;  /* 0x00000028180d7836 */ /* 0x000fe20000000000 */
[C---:B------:R-:W-:Y:S01]  /*18040*/  ISETP.GE.AND P1, PT, R8.reuse, R245, PT ;  /* 0x000000f50800720c */ /* 0x040fe20003f26270 */
[----:B------:R-:W5:Y:S01]  /*18050*/  MUFU.TANH R183, R69 ;  /* 0x0000004500b77308 */ /* 0x000f620000002400 */
[----:B------:R-:W-:-:S02]  /*18060*/  ISETP.GE.AND P6, PT, R8, R244, PT ;  /* 0x000000f40800720c */ /* 0x000fc40003fc6270 */
[----:B------:R-:W-:Y:S02]  /*18070*/  ISETP.GE.AND P4, PT, R12, R245, PT ;  /* 0x000000f50c00720c */ /* 0x000fe40003f86270 */
[CC--:B------:R-:W-:Y:S02]  /*18080*/  ISETP.LT.OR P1, PT, R8.reuse, R247.reuse, P1 ;  /* 0x000000f70800720c */ /* 0x0c0fe40000f21670 */
[----:B------:R-:W-:Y:S01]  /*18090*/  ISETP.LT.OR P6, PT, R8, R246, P6 ;  /* 0x000000f60800720c */ /* 0x000fe200037c1670 */
[----:B------:R-:W5:Y:S01]  /*180a0*/  MUFU.TANH R56, R56 ;  /* 0x0000003800387308 */ /* 0x000f620000002400 */
[----:B------:R-:W-:Y:S02]  /*180b0*/  ISETP.LT.OR P4, PT, R12, R247, P4 ;  /* 0x000000f70c00720c */ /* 0x000fe40002781670 */
[----:B---3--:R-:W-:Y:S02]  /*180c0*/  FSEL R10, R10, -INF , !P2 ;  /* 0xff8000000a0a7808 */ /* 0x008fe40005000000 */
[----:B------:R-:W-:-:S02]  /*180d0*/  FSEL R8, R25, -INF , !P0 ;  /* 0xff80000019087808 */ /* 0x000fc40004000000 */
[C---:B------:R-:W-:Y:S01]  /*180e0*/  ISETP.GE.AND P2, PT, R16.reuse, R245, PT ;  /* 0x000000f51000720c */ /* 0x040fe20003f46270 */
[----:B------:R-:W3:Y:S01]  /*180f0*/  MUFU.TANH R29, R49 ;  /* 0x00000031001d7308 */ /* 0x000ee20000002400 */
[----:B----4-:R-:W-:Y:S02]  /*18100*/  FSEL R5, R5, -INF , !P5 ;  /* 0xff80000005057808 */ /* 0x010fe40006800000 */
[-C--:B------:R-:W-:Y:S02]  /*18110*/  ISETP.GE.AND P0, PT, R16, R244.reuse, PT ;  /* 0x000000f41000720c */ /* 0x080fe40003f06270 */
[----:B------:R-:W-:Y:S02]  /*18120*/  ISETP.GE.AND P5, PT, R12, R244, PT ;  /* 0x000000f40c00720c */ /* 0x000fe40003fa6270 */
[----:B------:R-:W-:Y:S01]  /*18130*/  FSEL R9, R9, -INF , !P1 ;  /* 0xff80000009097808 */ /* 0x000fe20004800000 */
[----:B------:R-:W4:Y:S01]  /*18140*/  MUFU.TANH R57, R57 ;  /* 0x0000003900397308 */ /* 0x000f220000002400 */
[----:B-1----:R-:W-:-:S02]  /*18150*/  FSEL R189, R189, -INF , !P4 ;  /* 0xff800000bdbd7808 */ /* 0x002fc40006000000 */
[C---:B------:R-:W-:Y:S02]  /*18160*/  ISETP.GE.AND P1, PT, R13.reuse, R245, PT ;  /* 0x000000f50d00720c */ /* 0x040fe40003f26270 */
[C---:B------:R-:W-:Y:S02]  /*18170*/  ISETP.GE.AND P4, PT, R13.reuse, R244, PT ;  /* 0x000000f40d00720c */ /* 0x040fe40003f86270 */
[CC--:B------:R-:W-:Y:S01]  /*18180*/  ISETP.LT.OR P2, PT, R16.reuse, R247.reuse, P2 ;  /* 0x000000f71000720c */ /* 0x0c0fe20001741670 */
[----:B------:R-:W1:Y:S01]  /*18190*/  MUFU.TANH R28, R59 ;  /* 0x0000003b001c7308 */ /* 0x000e620000002400 */
[-C--:B------:R-:W-:Y:S01]  /*181a0*/  ISETP.LT.OR P0, PT, R16, R246.reuse, P0 ;  /* 0x000000f61000720c */ /* 0x080fe20000701670 */
[----:B------:R-:W-:Y:S01]  /*181b0*/  VIADD R16, R24, 0x29 ;  /* 0x0000002918107836 */ /* 0x000fe20000000000 */
[----:B------:R-:W-:Y:S02]  /*181c0*/  ISETP.LT.OR P5, PT, R12, R246, P5 ;  /* 0x000000f60c00720c */ /* 0x000fe40002fa1670 */
[----:B------:R-:W-:-:S02]  /*181d0*/  ISETP.LT.OR P1, PT, R13, R247, P1 ;  /* 0x000000f70d00720c */ /* 0x000fc40000f21670 */
[----:B------:R-:W-:Y:S01]  /*181e0*/  ISETP.LT.OR P4, PT, R13, R246, P4 ;  /* 0x000000f60d00720c */ /* 0x000fe20002781670 */
[----:B------:R-:W-:Y:S01]  /*181f0*/  VIADD R13, R24, 0x31 ;  /* 0x00000031180d7836 */ /* 0x000fe20000000000 */
[----:B------:R-:W-:Y:S01]  /*18200*/  FSEL R12, R26, -INF , !P6 ;  /* 0xff8000001a0c7808 */ /* 0x000fe20007000000 */
[----:B------:R-:W1:Y:S01]  /*18210*/  MUFU.TANH R31, R48 ;  /* 0x00000030001f7308 */ /* 0x000e620000002400 */
[----:B------:R-:W-:Y:S02]  /*18220*/  FSEL R184, R70, -INF , !P5 ;  /* 0xff80000046b87808 */ /* 0x000fe40006800000 */
[CC--:B------:R-:W-:Y:S02]  /*18230*/  ISETP.GE.AND P6, PT, R16.reuse, R245.reuse, PT ;  /* 0x000000f51000720c */ /* 0x0c0fe40003fc6270 */
[----:B------:R-:W-:Y:S02]  /*18240*/  ISETP.GE.AND P5, PT, R16, R244, PT ;  /* 0x000000f41000720c */ /* 0x000fe40003fa6270 */
[----:B--2---:R-:W-:Y:S01]  /*18250*/  FSEL R186, R71, -INF , !P0 ;  /* 0xff80000047ba7808 */ /* 0x004fe20004000000 */
[----:B------:R-:W2:Y:S01]  /*18260*/  MUFU.TANH R50, R50 ;  /* 0x0000003200327308 */ /* 0x000ea20000002400 */
[----:B------:R-:W-:-:S02]  /*18270*/  ISETP.GE.AND P0, PT, R13, R245, PT ;  /* 0x000000f50d00720c */ /* 0x000fc40003f06270 */
[CC--:B------:R-:W-:Y:S02]  /*18280*/  ISETP.LT.OR P6, PT, R16.reuse, R247.reuse, P6 ;  /* 0x000000f71000720c */ /* 0x0c0fe400037c1670 */
[----:B------:R-:W-:Y:S01]  /*18290*/  ISETP.LT.OR P5, PT, R16, R246, P5 ;  /* 0x000000f61000720c */ /* 0x000fe20002fa1670 */
[----:B------:R-:W-:Y:S01]  /*182a0*/  VIADD R16, R24, 0x30 ;  /* 0x0000003018107836 */ /* 0x000fe20000000000 */
[----:B-----5:R-:W-:Y:S01]  /*182b0*/  FSEL R30, R30, -INF , !P4 ;  /* 0xff8000001e1e7808 */ /* 0x020fe20006000000 */
[----:B------:R-:W5:Y:S01]  /*182c0*/  MUFU.TANH R191, R51 ;  /* 0x0000003300bf7308 */ /* 0x000f620000002400 */
[C---:B------:R-:W-:Y:S02]  /*182d0*/  ISETP.LT.OR P0, PT, R13.reuse, R247, P0 ;  /* 0x000000f70d00720c */ /* 0x040fe40000701670 */
[----:B------:R-:W-:Y:S02]  /*182e0*/  ISETP.GE.AND P4, PT, R13, R244, PT ;  /* 0x000000f40d00720c */ /* 0x000fe40003f86270 */
[----:B------:R-:W-:-:S02]  /*182f0*/  FSEL R183, R183, -INF , !P2 ;  /* 0xff800000b7b77808 */ /* 0x000fc40005000000 */
[----:B------:R-:W-:Y:S01]  /*18300*/  FSEL R187, R56, -INF , !P1 ;  /* 0xff80000038bb7808 */ /* 0x000fe20004800000 */
[----:B------:R-:W5:Y:S01]  /*18310*/  MUFU.TANH R195, R88 ;  /* 0x0000005800c37308 */ /* 0x000f620000002400 */
[C---:B------:R-:W-:Y:S02]  /*18320*/  ISETP.GE.AND P2, PT, R16.reuse, R245, PT ;  /* 0x000000f51000720c */ /* 0x040fe40003f46270 */
[----:B------:R-:W-:Y:S02]  /*18330*/  ISETP.GE.AND P1, PT, R16, R244, PT ;  /* 0x000000f41000720c */ /* 0x000fe40003f26270 */
[----:B---3--:R-:W-:Y:S02]  /*18340*/  FSEL R29, R29, -INF , !P0 ;  /* 0xff8000001d1d7808 */ /* 0x008fe40004000000 */
[-C--:B------:R-:W-:Y:S01]  /*18350*/  ISETP.LT.OR P4, PT, R13, R246.reuse, P4 ;  /* 0x000000f60d00720c */ /* 0x080fe20002781670 */
[----:B------:R-:W-:Y:S01]  /*18360*/  MUFU.TANH R194, R89 ;  /* 0x0000005900c27308 */ /* 0x000fe20000002400 */
[----:B------:R-:W-:Y:S01]  /*18370*/  ISETP.GT.AND P0, PT, R240, R231, PT ;  /* 0x000000e7f000720c */ /* 0x000fe20003f04270 */
[----:B------:R-:W-:Y:S01]  /*18380*/  VIADD R13, R24, 0x38 ;  /* 0x00000038180d7836 */ /* 0x000fe20000000000 */
[----:B------:R-:W-:Y:S01]  /*18390*/  ISETP.LT.OR P2, PT, R16, R247, P2 ;  /* 0x000000f71000720c */ /* 0x000fe20001741670 */
[----:B------:R-:W-:Y:S01]  /*183a0*/  VIADD R24, R24, 0x39 ;  /* 0x0000003918187836 */ /* 0x000fe20000000000 */
[----:B------:R-:W-:Y:S01]  /*183b0*/  BAR.SYNC.DEFER_BLOCKING 0x0 ;  /* 0x0000000000007b1d */ /* 0x000fe20000010000 */
[----:B------:R-:W-:-:S02]  /*183c0*/  ISETP.LT.OR P1, PT, R16, R246, P1 ;  /* 0x000000f61000720c */ /* 0x000fc40000f21670 */
[----:B----4-:R-:W-:Y:S02]  /*183d0*/  FSEL R185, R57, -INF , !P6 ;  /* 0xff80000039b97808 */ /* 0x010fe40007000000 */
[----:B-1----:R-:W-:Y:S01]  /*183e0*/  FSEL R28, R28, -INF , !P5 ;  /* 0xff8000001c1c7808 */ /* 0x002fe20006800000 */
[----:B------:R-:W1:Y:S01]  /*183f0*/  MUFU.TANH R190, R90 ;  /* 0x0000005a00be7308 */ /* 0x000e620000002400 */
[----:B------:R-:W-:Y:S02]  /*18400*/  FSEL R31, R31, -INF , !P2 ;  /* 0xff8000001f1f7808 */ /* 0x000fe40005000000 */
[----:B--2---:R-:W-:Y:S02]  /*18410*/  FSEL R192, R50, -INF , !P1 ;  /* 0xff80000032c07808 */ /* 0x004fe40004800000 */
[CC--:B------:R-:W-:Y:S02]  /*18420*/  ISETP.GE.AND P6, PT, R13.reuse, R245.reuse, PT ;  /* 0x000000f50d00720c */ /* 0x0c0fe40003fc6270 */
[----:B------:R-:W-:Y:S01]  /*18430*/  ISETP.GE.AND P5, PT, R24, R245, PT ;  /* 0x000000f51800720c */ /* 0x000fe20003fa6270 */
[----:B------:R-:W2:Y:S01]  /*18440*/  MUFU.TANH R188, R91 ;  /* 0x0000005b00bc7308 */ /* 0x000ea20000002400 */
[----:B------:R-:W-:-:S02]  /*18450*/  ISETP.GE.AND P2, PT, R13, R244, PT ;  /* 0x000000f40d00720c */ /* 0x000fc40003f46270 */
[C---:B------:R-:W-:Y:S02]  /*18460*/  ISETP.GE.AND P1, PT, R24.reuse, R244, PT ;  /* 0x000000f41800720c */ /* 0x040fe40003f26270 */
[CC--:B------:R-:W-:Y:S02]  /*18470*/  ISETP.LT.OR P6, PT, R13.reuse, R247.reuse, P6 ;  /* 0x000000f70d00720c */ /* 0x0c0fe400037c1670 */
[-C--:B------:R-:W-:Y:S02]  /*18480*/  ISETP.LT.OR P2, PT, R13, R246.reuse, P2 ;  /* 0x000000f60d00720c */ /* 0x080fe40001741670 */
[C---:B------:R-:W-:Y:S02]  /*18490*/  ISETP.LT.OR P5, PT, R24.reuse, R247, P5 ;  /* 0x000000f71800720c */ /* 0x040fe40002fa1670 */
[----:B------:R-:W-:Y:S02]  /*184a0*/  ISETP.LT.OR P1, PT, R24, R246, P1 ;  /* 0x000000f61800720c */ /* 0x000fe40000f21670 */
[----:B-----5:R-:W-:-:S02]  /*184b0*/  FSEL R191, R191, -INF , !P4 ;  /* 0xff800000bfbf7808 */ /* 0x020fc40006000000 */
[----:B------:R-:W-:Y:S02]  /*184c0*/  FSEL R195, R195, -INF , !P6 ;  /* 0xff800000c3c37808 */ /* 0x000fe40007000000 */
[----:B-1----:R-:W-:Y:S02]  /*184d0*/  FSEL R190, R190, -INF , !P2 ;  /* 0xff800000bebe7808 */ /* 0x002fe40005000000 */
[----:B------:R-:W-:Y:S02]  /*184e0*/  FSEL R194, R194, -INF , !P5 ;  /* 0xff800000c2c27808 */ /* 0x000fe40006800000 */
[----:B--2---:R-:W-:Y:S01]  /*184f0*/  FSEL R188, R188, -INF , !P1 ;  /* 0xff800000bcbc7808 */ /* 0x004fe20004800000 */
        /* <DEDUP_REMOVED lines=62> */
.L_x_6870:
[----:B------:R-:W-:Y:S02]  /*188e0*/  ULDC UR12, c[0x0][0x248] ;  /* 0x00009200000c7ab9 */ /* 0x000fe40000000800 */
[----:B------:R-:W-:-:S06]  /*188f0*/  USHF.L.U32 UR5, UR12, 0x6, URZ ;  /* 0x000000060c057899 */ /* 0x000fcc000800063f */
[----:B------:R-:W-:-:S04]  /*18900*/  IADD3 R19, RZ, -UR5, RZ ;  /* 0x80000005ff137c10 */ /* 0x000fc8000fffe0ff */
[----:B------:R-:W-:-:S07]  /*18910*/  SHF.R.S32.HI R13, RZ, 0x1f, R19 ;  /* 0x0000001fff0d7819 */ /* 0x000fce0000011413 */
.L_x_6871:
        /* <DEDUP_REMOVED lines=44> */
.L_x_6869:
        /* <DEDUP_REMOVED lines=33> */
[----:B-1----:R-:W-:Y:S01]  /*18df0*/  LDSM.16.MT88.4 R40, [R224+0x12000] ;  /* 0x01200000e028783b */ /* 0x002fe20000004200 */
        /* <DEDUP_REMOVED lines=34> */
[--C-:B------:R-:W-:Y:S01]  /*19020*/  FFMA.FTZ R35, R5, UR10, -R196.reuse ;  /* 0x0000000a05237c23 */ /* 0x100fe200080108c4 */
[----:B------:R-:W-:Y:S01]  /*19030*/  MUFU.EX2 R179, R179 ;  /* 0x000000b300b37308 */ /* 0x000fe20000000800 */
[--C-:B------:R-:W-:Y:S01]  /*19040*/  FFMA.FTZ R173, R11, UR10, -R196.reuse ;  /* 0x0000000a0bad7c23 */ /* 0x100fe200080108c4 */
[----:B------:R-:W-:Y:S01]  /*19050*/  FSEL R193, R193, RZ, P1 ;  /* 0x000000ffc1c17208 */ /* 0x000fe20000800000 */
[--C-:B------:R-:W-:Y:S01]  /*19060*/  FFMA.FTZ R2, R9, UR10, -R196.reuse ;  /* 0x0000000a09027c23 */ /* 0x100fe200080108c4 */
        /* <DEDUP_REMOVED lines=8> */
[----:B------:R-:W1:Y:S01]  /*190f0*/  LDSM.16.MT88.4 R4, [R220+0x16000] ;  /* 0x01600000dc04783b */ /* 0x000e620000004200 */
[--C-:B------:R-:W-:Y:S01]  /*19100*/  FFMA.FTZ R32, R10, UR10, -R193.reuse ;  /* 0x0000000a0a207c23 */ /* 0x100fe200080108c1 */
[--C-:B------:R-:W-:Y:S01]  /*19110*/  FFMA.FTZ R33, R8, UR10, -R193.reuse ;  /* 0x0000000a08217c23 */ /* 0x100fe200080108c1 */
[--C-:B------:R-:W-:Y:S01]  /*19120*/  FFMA.FTZ R169, R14, UR10, -R193.reuse ;  /* 0x0000000a0ea97c23 */ /* 0x100fe200080108c1 */
[----:B------:R-:W1:Y:S01]  /*19130*/  LDSM.16.MT88.4 R8, [R222+0x10800] ;  /* 0x01080000de08783b */ /* 0x000e620000004200 */
[--C-:B------:R-:W-:Y:S01]  /*19140*/  FFMA.FTZ R0, R12, UR10, -R193.reuse ;  /* 0x0000000a0c007c23 */ /* 0x100fe200080108c1 */
[--C-:B------:R-:W-:Y:S01]  /*19150*/  FFMA.FTZ R187, R186, UR10, -R193.reuse ;  /* 0x0000000ababb7c23 */ /* 0x100fe200080108c1 */
[----:B------:R-:W-:Y:S01]  /*19160*/  MUFU.EX2 R175, R175 ;  /* 0x000000af00af7308 */ /* 0x000fe20000000800 */
[----:B------:R-:W1:Y:S01]  /*19170*/  LDSM.16.MT88.4 R16, [R224+0x10800] ;  /* 0x01080000e010783b */ /* 0x000e620000004200 */
[--C-:B------:R-:W-:Y:S01]  /*19180*/  FFMA.FTZ R183, R183, UR10, -R196.reuse ;  /* 0x0000000ab7b77c23 */ /* 0x100fe200080108c4 */
[--C-:B------:R-:W-:Y:S01]  /*19190*/  FFMA.FTZ R185, R185, UR10, -R196.reuse ;  /* 0x0000000ab9b97c23 */ /* 0x100fe200080108c4 */
[--C-:B------:R-:W-:Y:S01]  /*191a0*/  FFMA.FTZ R184, R184, UR10, -R193.reuse ;  /* 0x0000000ab8b87c23 */ /* 0x100fe200080108c1 */
[----:B------:R-:W1:Y:S01]  /*191b0*/  LDSM.16.MT88.4 R12, [R221+0x10800] ;  /* 0x01080000dd0c783b */ /* 0x000e620000004200 */
[--C-:B------:R-:W-:Y:S01]  /*191c0*/  FFMA.FTZ R186, R30, UR10, -R193.reuse ;  /* 0x0000000a1eba7c23 */ /* 0x100fe200080108c1 */
[--C-:B------:R-:W-:Y:S01]  /*191d0*/  FFMA.FTZ R189, R28, UR10, -R193.reuse ;  /* 0x0000000a1cbd7c23 */ /* 0x100fe200080108c1 */
        /* <DEDUP_REMOVED lines=13> */
[----:B------:R-:W-:-:S03]  /*192b0*/  FADD.FTZ R176, R179, R176 ;  /* 0x000000b0b3b07221 */ /* 0x000fc60000010000 */
[----:B------:R-:W4:Y:S01]  /*192c0*/  MUFU.EX2 R181, R181 ;  /* 0x000000b500b57308 */ /* 0x000f220000000800 */
[----:B---3--:R-:W-:Y:S01]  /*192d0*/  F2FP.F16.F32.PACK_AB R130, R172, R175 ;  /* 0x000000afac82723e */ /* 0x008fe200000000ff */
[----:B------:R-:W-:-:S04]  /*192e0*/  FADD.FTZ R175, R175, R176 ;  /* 0x000000b0afaf7221 */ /* 0x000fc80000010000 */
[----:B------:R-:W-:Y:S02]  /*192f0*/  FADD.FTZ R172, R172, R175 ;  /* 0x000000afacac7221 */ /* 0x000fe40000010000 */
        /* <DEDUP_REMOVED lines=30> */
[C---:B-----5:R-:W-:Y:S01]  /*194e0*/  HMMA.16816.F32 R92, R128.reuse, R96, RZ ;  /* 0x00000060805c723c */ /* 0x060fe200000018ff */
        /* <DEDUP_REMOVED lines=32> */
[----:B----4-:R-:W-:Y:S01]  /*196f0*/  F2FP.F16.F32.PACK_AB R4, R34, R173 ;  /* 0x000000ad2204723e */ /* 0x010fe200000000ff */
[----:B------:R-:W-:Y:S01]  /*19700*/  FADD.FTZ R173, R173, R172 ;  /* 0x000000acadad7221 */ /* 0x000fe20000010000 */
[----:B---3--:R-:W-:Y:S01]  /*19710*/  F2FP.F16.F32.PACK_AB R5, R32, R169 ;  /* 0x000000a92005723e */ /* 0x008fe200000000ff */
[----:B------:R-:W-:-:S02]  /*19720*/  FADD.FTZ R169, R169, R174 ;  /* 0x000000aea9a97221 */ /* 0x000fc40000010000 */
[----:B------:R-:W-:Y:S01]  /*19730*/  FADD.FTZ R34, R34, R173 ;  /* 0x000000ad22227221 */ /* 0x000fe20000010000 */
[----:B------:R-:W-:Y:S01]  /*19740*/  F2FP.F16.F32.PACK_AB R6, R2, R35 ;  /* 0x000000230206723e */ /* 0x000fe200000000ff */
[----:B------:R-:W-:Y:S01]  /*19750*/  FADD.FTZ R32, R32, R169 ;  /* 0x000000a920207221 */ /* 0x000fe20000010000 */
[----:B--2---:R-:W-:Y:S01]  /*19760*/  F2FP.F16.F32.PACK_AB R7, R0, R33 ;  /* 0x000000210007723e */ /* 0x004fe200000000ff */
        /* <DEDUP_REMOVED lines=233> */
.L_x_6873:
[----:B------:R-:W-:Y:S02]  /*1a600*/  ULDC UR8, c[0x0][0x250] ;  /* 0x0000940000087ab9 */ /* 0x000fe40000000800 */
[----:B------:R-:W-:-:S06]  /*1a610*/  USHF.L.U32 UR4, UR8, 0x6, URZ ;  /* 0x0000000608047899 */ /* 0x000fcc000800063f */
[----:B------:R-:W-:-:S04]  /*1a620*/  IADD3 R5, RZ, -UR4, RZ ;  /* 0x80000004ff057c10 */ /* 0x000fc8000fffe0ff */
[----:B------:R-:W-:-:S07]  /*1a630*/  SHF.R.S32.HI R0, RZ, 0x1f, R5 ;  /* 0x0000001fff007819 */ /* 0x000fce0000011405 */
.L_x_6874:
[----:B------:R-:W-:Y:S01]  /*1a640*/  IADD3 R167, P1, P0, R170, R5, R167 ;  /* 0x00000005aaa77210 */ /* 0x000fe2000783e0a7 */
[----:B------:R-:W-:Y:S01]  /*1a650*/  ULDC.64 UR4, c[0x0][0x220] ;  /* 0x0000880000047ab9 */ /* 0x000fe20000000a00 */
        /* <DEDUP_REMOVED lines=13> */
[----:B------:R-:W-:Y:S02]  /*1a730*/  LEA R4, P0, R167, UR4, 0x1 ;  /* 0x00000004a7047c11 */ /* 0x000fe4000f8008ff */
[----:B------:R-:W-:Y:S02]  /*1a740*/  IADD3.X R9, R241, UR9, RZ, P1, !PT ;  /* 0x00000009f1097c10 */ /* 0x000fe40008ffe4ff */
        /* <DEDUP_REMOVED lines=18> */
[C---:B------:R-:W-:Y:S01]  /*1a870*/  ISETP.GE.AND P1, PT, R201.reuse, R244, PT ;  /* 0x000000f4c900720c */ /* 0x040fe20003f26270 */
[----:B------:R-:W-:Y:S01]  /*1a880*/  LDGSTS.E.BYPASS.LTC128B.128 [R236+0x12800], desc[UR6][R4.64+0x80] ;  /* 0x1280008004ec7fae */ /* 0x000fe2000b901d46 */
[C---:B------:R-:W-:Y:S02]  /*1a890*/  ISETP.LT.OR P5, PT, R201.reuse, R247, P5 ;  /* 0x000000f7c900720c */ /* 0x040fe40002fa1670 */
[----:B------:R-:W-:Y:S01]  /*1a8a0*/  ISETP.LT.OR P1, PT, R201, R246, P1 ;  /* 0x000000f6c900720c */ /* 0x000fe20000f21670 */
        /* <DEDUP_REMOVED lines=22> */
[----:B------:R-:W-:Y:S04]  /*1aa10*/  LDSM.16.M88.4 R196, [R216] ;  /* 0x00000000d8c4783b */ /* 0x000fe80000000200 */
[----:B------:R-:W0:Y:S01]  /*1aa20*/  LDGDEPBAR ;  /* 0x00000000000079af */ /* 0x000e220000000000 */
        /* <DEDUP_REMOVED lines=19> */
[----:B------:R-:W5:Y:S04]  /*1ab60*/  LDSM.16.M88.4 R24, [R225] ;  /* 0x00000000e118783b */ /* 0x000f680000000200 */
        /* <DEDUP_REMOVED lines=10> */
[C---:B---3--:R-:W-:Y:S06]  /*1ac10*/  HMMA.16816.F32 R168, R12.reuse, R16, R168 ;  /* 0x000000100ca8723c */ /* 0x048fec00000018a8 */
[----:B------:R-:W-:Y:S01]  /*1ac20*/  HMMA.16816.F32 R32, R12, R18, R32 ;  /* 0x000000120c20723c */ /* 0x000fe20000001820 */
[----:B------:R-:W-:Y:S04]  /*1ac30*/  LDSM.16.M88.4 R16, [R230+0x2000] ;  /* 0x00200000e610783b */ /* 0x000fe80000000200 */
[----:B------:R-:W3:Y:S01]  /*1ac40*/  LDSM.16.M88.4 R12, [R229+0xa000] ;  /* 0x00a00000e50c783b */ /* 0x000ee20000000200 */
[C---:B-----5:R-:W-:Y:S06]  /*1ac50*/  HMMA.16816.F32 R4, R24.reuse, R196, R4 ;  /* 0x000000c41804723c */ /* 0x060fec0000001804 */
        /* <DEDUP_REMOVED lines=10> */
[----:B------:R-:W-:Y:S04]  /*1ad00*/  LDSM.16.M88.4 R188, [R215] ;  /* 0x00000000d7bc783b */ /* 0x000fe80000000200 */
[----:B------:R-:W-:Y:S01]  /*1ad10*/  LDSM.16.M88.4 R24, [R214] ;  /* 0x00000000d618783b */ /* 0x000fe20000000200 */
        /* <DEDUP_REMOVED lines=37> */
[----:B------:R-:W5:Y:S04]  /*1af70*/  LDSM.16.M88.4 R184, [R230+0x4000] ;  /* 0x00400000e6b8783b */ /* 0x000f680000000200 */
        /* <DEDUP_REMOVED lines=13> */
[----:B------:R-:W4:Y:S01]  /*1b050*/  LDSM.16.M88.4 R24, [R211] ;  /* 0x00000000d318783b */ /* 0x000f220000000200 */
[C---:B-----5:R-:W-:Y:S06]  /*1b060*/  HMMA.16816.F32 R4, R184.reuse, R196, R4 ;  /* 0x000000c4b804723c */ /* 0x060fec0000001804 */
[C---:B------:R-:W-:Y:S01]  /*1b070*/  HMMA.16816.F32 R8, R184.reuse, R198, R8 ;  /* 0x000000c6b808723c */ /* 0x040fe20000001808 */
[----:B------:R-:W-:Y:S05]  /*1b080*/  LDSM.16.M88.4 R196, [R223+0xd000] ;  /* 0x00d00000dfc4783b */ /* 0x000fea0000000200 */
[C---:B-1----:R-:W-:Y:S06]  /*1b090*/  HMMA.16816.F32 R20, R184.reuse, R28, R20 ;  /* 0x0000001cb814723c */ /* 0x042fec0000001814 */
[C---:B------:R-:W-:Y:S01]  /*1b0a0*/  HMMA.16816.F32 R180, R184.reuse, R30, R180 ;  /* 0x0000001eb8b4723c */ /* 0x040fe200000018b4 */
[----:B------:R-:W1:Y:S05]  /*1b0b0*/  LDSM.16.M88.4 R28, [R209] ;  /* 0x00000000d11c783b */ /* 0x000e6a0000000200 */
[C---:B--2---:R-:W-:Y:S06]  /*1b0c0*/  HMMA.16816.F32 R176, R184.reuse, R16, R176 ;  /* 0x00000010b8b0723c */ /* 0x044fec00000018b0 */
[C---:B------:R-:W-:Y:S01]  /*1b0d0*/  HMMA.16816.F32 R172, R184.reuse, R18, R172 ;  /* 0x00000012b8ac723c */ /* 0x040fe200000018ac */
[----:B------:R-:W2:Y:S05]  /*1b0e0*/  LDSM.16.M88.4 R16, [R208] ;  /* 0x00000000d010783b */ /* 0x000eaa0000000200 */
[C---:B---3--:R-:W-:Y:S06]  /*1b0f0*/  HMMA.16816.F32 R168, R184.reuse, R188, R168 ;  /* 0x000000bcb8a8723c */ /* 0x048fec00000018a8 */
[----:B------:R-:W-:Y:S01]  /*1b100*/  HMMA.16816.F32 R32, R184, R190, R32 ;  /* 0x000000beb820723c */ /* 0x000fe20000001820 */
[----:B------:R-:W-:Y:S04]  /*1b110*/  LDSM.16.M88.4 R188, [R223+0xc000] ;  /* 0x00c00000dfbc783b */ /* 0x000fe80000000200 */
[----:B------:R-:W-:Y:S01]  /*1b120*/  LDSM.16.M88.4 R184, [R223+0xc800] ;  /* 0x00c80000dfb8783b */ /* 0x000fe20000000200 */
[C---:B----4-:R-:W-:Y:S06]  /*1b130*/  HMMA.16816.F32 R4, R12.reuse, R24, R4 ;  /* 0x000000180c04723c */ /* 0x050fec0000001804 */
        /* <DEDUP_REMOVED lines=36> */
[----:B------:R-:W3:Y:S04]  /*1b380*/  LDSM.16.M88.4 R16, [R207] ;  /* 0x00000000cf10783b */ /* 0x000ee80000000200 */
[----:B------:R-:W4:Y:S01]  /*1b390*/  LDSM.16.M88.4 R184, [R229+0xf800] ;  /* 0x00f80000e5b8783b */ /* 0x000f220000000200 */
[C---:B-1----:R-:W-:Y:S06]  /*1b3a0*/  HMMA.16816.F32 R4, R24.reuse, R28, R4 ;  /* 0x0000001c1804723c */ /* 0x042fec0000001804 */
[C---:B------:R-:W-:Y:S01]  /*1b3b0*/  HMMA.16816.F32 R8, R24.reuse, R30, R8 ;  /* 0x0000001e1808723c */ /* 0x040fe20000001808 */
[----:B------:R-:W-:Y:S05]  /*1b3c0*/  LDSM.16.M88.4 R28, [R226+0x6000] ;  /* 0x00600000e21c783b */ /* 0x000fea0000000200 */
[C---:B--2---:R-:W-:Y:S06]  /*1b3d0*/  HMMA.16816.F32 R20, R24.reuse, R12, R20 ;  /* 0x0000000c1814723c */ /* 0x044fec0000001814 */
[C---:B------:R-:W-:Y:S01]  /*1b3e0*/  HMMA.16816.F32 R180, R24.reuse, R14, R180 ;  /* 0x0000000e18b4723c */ /* 0x040fe200000018b4 */
[----:B------:R-:W1:Y:S05]  /*1b3f0*/  LDSM.16.M88.4 R12, [R223+0xe000] ;  /* 0x00e00000df0c783b */ /* 0x000e6a0000000200 */
[C---:B-----5:R-:W-:Y:S06]  /*1b400*/  HMMA.16816.F32 R176, R24.reuse, R192, R176 ;  /* 0x000000c018b0723c */ /* 0x060fec00000018b0 */
[----:B------:R-:W-:Y:S01]  /*1b410*/  HMMA.16816.F32 R172, R24, R194, R172 ;  /* 0x000000c218ac723c */ /* 0x000fe200000018ac */
[----:B------:R-:W-:Y:S05]  /*1b420*/  LDSM.16.M88.4 R192, [R216+0x6000] ;  /* 0x00600000d8c0783b */ /* 0x000fea0000000200 */
[C---:B---3--:R-:W-:Y:S06]  /*1b430*/  HMMA.16816.F32 R4, R188.reuse, R16, R4 ;  /* 0x00000010bc04723c */ /* 0x048fec0000001804 */
[----:B------:R-:W-:Y:S01]  /*1b440*/  HMMA.16816.F32 R8, R188, R18, R8 ;  /* 0x00000012bc08723c */ /* 0x000fe20000001808 */
[----:B------:R-:W2:Y:S05]  /*1b450*/  LDSM.16.M88.4 R16, [R225+0x6000] ;  /* 0x00600000e110783b */ /* 0x000eaa0000000200 */
[C---:B----4-:R-:W-:Y:S06]  /*1b460*/  HMMA.16816.F32 R168, R24.reuse, R184, R168 ;  /* 0x000000b818a8723c */ /* 0x050fec00000018a8 */
[----:B------:R-:W-:Y:S01]  /*1b470*/  HMMA.16816.F32 R32, R24, R186, R32 ;  /* 0x000000ba1820723c */ /* 0x000fe20000001820 */
[----:B------:R-:W3:Y:S04]  /*1b480*/  LDSM.16.M88.4 R24, [R223+0xe800] ;  /* 0x00e80000df18783b */ /* 0x000ee80000000200 */
[----:B------:R-:W4:Y:S01]  /*1b490*/  LDSM.16.M88.4 R184, [R205] ;  /* 0x00000000cdb8783b */ /* 0x000f220000000200 */
[C---:B-1----:R-:W-:Y:S06]  /*1b4a0*/  HMMA.16816.F32 R4, R28.reuse, R12, R4 ;  /* 0x0000000c1c04723c */ /* 0x042fec0000001804 */
[----:B------:R-:W-:Y:S01]  /*1b4b0*/  HMMA.16816.F32 R8, R28, R14, R8 ;  /* 0x0000000e1c08723c */ /* 0x000fe20000001808 */
[----:B------:R-:W1:Y:S05]  /*1b4c0*/  LDSM.16.M88.4 R12, [R216+0x6800] ;  /* 0x00680000d80c783b */ /* 0x000e6a0000000200 */
[C---:B------:R-:W-:Y:S06]  /*1b4d0*/  HMMA.16816.F32 R20, R188.reuse, R196, R20 ;  /* 0x000000c4bc14723c */ /* 0x040fec0000001814 */
[----:B------:R-:W-:Y:S06]  /*1b4e0*/  HMMA.16816.F32 R180, R188, R198, R180 ;  /* 0x000000c6bcb4723c */ /* 0x000fec00000018b4 */
[C---:B--2---:R-:W-:Y:S06]  /*1b4f0*/  HMMA.16816.F32 R4, R16.reuse, R192, R4 ;  /* 0x000000c01004723c */ /* 0x044fec0000001804 */
[----:B------:R-:W-:Y:S01]  /*1b500*/  HMMA.16816.F32 R8, R16, R194, R8 ;  /* 0x000000c21008723c */ /* 0x000fe20000001808 */
[----:B------:R-:W2:Y:S05]  /*1b510*/  LDSM.16.M88.4 R192, [R223+0xf000] ;  /* 0x00f00000dfc0783b */ /* 0x000eaa0000000200 */
[----:B---3--:R-:W-:Y:S06]  /*1b520*/  HMMA.16816.F32 R20, R28, R24, R20 ;  /* 0x000000181c14723c */ /* 0x008fec0000001814 */
[----:B----4-:R-:W-:Y:S06]  /*1b530*/  HMMA.16816.F32 R176, R188, R184, R176 ;  /* 0x000000b8bcb0723c */ /* 0x010fec00000018b0 */
[----:B------:R-:W-:Y:S01]  /*1b540*/  FMUL.FTZ R0, R4, UR15 ;  /* 0x0000000f04007c20 */ /* 0x000fe20008410000 */
[----:B------:R-:W-:Y:S01]  /*1b550*/  FMUL.FTZ R2, R5, UR15 ;  /* 0x0000000f05027c20 */ /* 0x000fe20008410000 */
[----:B------:R-:W-:Y:S01]  /*1b560*/  FMUL.FTZ R165, R6, UR15 ;  /* 0x0000000f06a57c20 */ /* 0x000fe20008410000 */
[----:B------:R-:W-:Y:S01]  /*1b570*/  FMUL.FTZ R166, R7, UR15 ;  /* 0x0000000f07a67c20 */ /* 0x000fe20008410000 */
[----:B------:R-:W-:Y:S01]  /*1b580*/  HMMA.16816.F32 R180, R28, R26, R180 ;  /* 0x0000001a1cb4723c */ /* 0x000fe200000018b4 */
[----:B------:R-:W3:Y:S01]  /*1b590*/  LDSM.16.M88.4 R4, [R204] ;  /* 0x00000000cc04783b */ /* 0x000ee20000000200 */
[----:B------:R-:W-:Y:S01]  /*1b5a0*/  FMUL.FTZ R8, R8, UR15 ;  /* 0x0000000f08087c20 */ /* 0x000fe20008410000 */
[----:B------:R-:W-:Y:S01]  /*1b5b0*/  FMUL.FTZ R167, R10, UR15 ;  /* 0x0000000f0aa77c20 */ /* 0x000fe20008410000 */
[----:B------:R-:W-:Y:S01]  /*1b5c0*/  FMUL.FTZ R184, R11, UR15 ;  /* 0x0000000f0bb87c20 */ /* 0x000fe20008410000 */
[----:B------:R-:W4:Y:S01]  /*1b5d0*/  LDSM.16.M88.4 R24, [R216+0x7000] ;  /* 0x00700000d818783b */ /* 0x000f220000000200 */
[----:B------:R-:W-:Y:S01]  /*1b5e0*/  HMMA.16816.F32 R172, R188, R186, R172 ;  /* 0x000000babcac723c */ /* 0x000fe200000018ac */
[----:B------:R-:W5:Y:S05]  /*1b5f0*/  MUFU.TANH R0, R0 ;  /* 0x0000000000007308 */ /* 0x000f6a0000002400 */
[----:B-1----:R-:W-:Y:S03]  /*1b600*/  HMMA.16816.F32 R20, R16, R12, R20 ;  /* 0x0000000c1014723c */ /* 0x002fe60000001814 */
[----:B------:R1:W-:Y:S04]  /*1b610*/  MUFU.TANH R12, R8 ;  /* 0x00000008000c7308 */ /* 0x0003e80000002400 */
[----:B------:R-:W-:Y:S01]  /*1b620*/  FMUL.FTZ R13, R9, UR15 ;  /* 0x0000000f090d7c20 */ /* 0x000fe20008410000 */
[----:B--2---:R-:W-:Y:S03]  /*1b630*/  HMMA.16816.F32 R176, R28, R192, R176 ;  /* 0x000000c01cb0723c */ /* 0x004fe600000018b0 */
[----:B------:R-:W2:Y:S03]  /*1b640*/  MUFU.TANH R165, R165 ;  /* 0x000000a500a57308 */ /* 0x000ea60000002400 */
[----:B------:R-:W-:Y:S05]  /*1b650*/  HMMA.16816.F32 R180, R16, R14, R180 ;  /* 0x0000000e10b4723c */ /* 0x000fea00000018b4 */
[----:B------:R-:W2:Y:S01]  /*1b660*/  MUFU.TANH R2, R2 ;  /* 0x0000000200027308 */ /* 0x000ea20000002400 */
[----:B-1----:R-:W1:Y:S01]  /*1b670*/  LDSM.16.M88.4 R8, [R223+0xf800] ;  /* 0x00f80000df08783b */ /* 0x002e620000000200 */
[----:B------:R-:W-:Y:S03]  /*1b680*/  HMMA.16816.F32 R172, R28, R194, R172 ;  /* 0x000000c21cac723c */ /* 0x000fe600000018ac */
[----:B------:R-:W-:Y:S01]  /*1b690*/  FMUL.FTZ R14, R21, UR15 ;  /* 0x0000000f150e7c20 */ /* 0x000fe20008410000 */
[----:B------:R-:W-:Y:S01]  /*1b6a0*/  FMUL.FTZ R21, R23, UR15 ;  /* 0x0000000f17157c20 */ /* 0x000fe20008410000 */
[----:B------:R-:W-:Y:S01]  /*1b6b0*/  FMUL.FTZ R15, R20, UR15 ;  /* 0x0000000f140f7c20 */ /* 0x000fe20008410000 */
[----:B------:R-:W2:Y:S01]  /*1b6c0*/  MUFU.TANH R166, R166 ;  /* 0x000000a600a67308 */ /* 0x000ea20000002400 */
[----:B------:R-:W-:Y:S01]  /*1b6d0*/  FMUL.FTZ R20, R22, UR15 ;  /* 0x0000000f16147c20 */ /* 0x000fe20008410000 */
[C---:B---3--:R-:W-:Y:S06]  /*1b6e0*/  HMMA.16816.F32 R168, R188.reuse, R4, R168 ;  /* 0x00000004bca8723c */ /* 0x048fec00000018a8 */
[----:B------:R-:W-:Y:S01]  /*1b6f0*/  HMMA.16816.F32 R32, R188, R6, R32 ;  /* 0x00000006bc20723c */ /* 0x000fe20000001820 */
[----:B------:R-:W3:Y:S01]  /*1b700*/  LDSM.16.M88.4 R4, [R216+0x7800] ;  /* 0x00780000d804783b */ /* 0x000ee20000000200 */
[----:B------:R-:W3:Y:S01]  /*1b710*/  MUFU.TANH R167, R167 ;  /* 0x000000a700a77308 */ /* 0x000ee20000002400 */
[----:B------:R-:W-:Y:S01]  /*1b720*/  FMUL.FTZ R23, R181, UR15 ;  /* 0x0000000fb5177c20 */ /* 0x000fe20008410000 */
[----:B------:R-:W-:Y:S01]  /*1b730*/  FMUL.FTZ R22, R180, UR15 ;  /* 0x0000000fb4167c20 */ /* 0x000fe20008410000 */
[----:B------:R-:W-:Y:S01]  /*1b740*/  FMUL.FTZ R180, R182, UR15 ;  /* 0x0000000fb6b47c20 */ /* 0x000fe20008410000 */
[----:B----4-:R-:W-:Y:S01]  /*1b750*/  HMMA.16816.F32 R176, R16, R24, R176 ;  /* 0x0000001810b0723c */ /* 0x010fe200000018b0 */
[----:B------:R-:W-:-:S04]  /*1b760*/  DEPBAR.LE SB0, 0x0 ;  /* 0x000080000000791a */ /* 0x000fc80000000000 */
[----:B------:R-:W4:Y:S01]  /*1b770*/  MUFU.TANH R13, R13 ;  /* 0x0000000d000d7308 */ /* 0x000f220000002400 */
[----:B------:R-:W-:Y:S01]  /*1b780*/  HMMA.16816.F32 R172, R16, R26, R172 ;  /* 0x0000001a10ac723c */ /* 0x000fe200000018ac */
[C---:B------:R-:W-:Y:S02]  /*1b790*/  VIADD R24, R201.reuse, 0x1 ;  /* 0x00000001c9187836 */ /* 0x040fe40000000000 */
[----:B------:R-:W-:-:S03]  /*1b7a0*/  VIADD R25, R201, 0x10 ;  /* 0x00000010c9197836 */ /* 0x000fc60000000000 */
[C---:B------:R-:W-:Y:S01]  /*1b7b0*/  ISETP.GE.AND P0, PT, R24.reuse, R245, PT ;  /* 0x000000f51800720c */ /* 0x040fe20003f06270 */
[----:B------:R-:W4:Y:S01]  /*1b7c0*/  MUFU.TANH R184, R184 ;  /* 0x000000b800b87308 */ /* 0x000f220000002400 */
[C---:B------:R-:W-:Y:S02]  /*1b7d0*/  ISETP.GE.AND P4, PT, R24.reuse, R244, PT ;  /* 0x000000f41800720c */ /* 0x040fe40003f86270 */
[C---:B------:R-:W-:Y:S02]  /*1b7e0*/  ISETP.LT.OR P0, PT, R24.reuse, R247, P0 ;  /* 0x000000f71800720c */ /* 0x040fe40000701670 */
[----:B------:R-:W-:Y:S01]  /*1b7f0*/  ISETP.LT.OR P4, PT, R24, R246, P4 ;  /* 0x000000f61800720c */ /* 0x000fe20002781670 */
[C---:B-1----:R-:W-:Y:S01]  /*1b800*/  HMMA.16816.F32 R168, R28.reuse, R8, R168 ;  /* 0x000000081ca8723c */ /* 0x042fe200000018a8 */
[C---:B------:R-:W-:Y:S01]  /*1b810*/  VIADD R24, R201.reuse, 0x9 ;  /* 0x00000009c9187836 */ /* 0x040fe20000000000 */
[----:B------:R-:W1:Y:S03]  /*1b820*/  MUFU.TANH R14, R14 ;  /* 0x0000000e000e7308 */ /* 0x000e660000002400 */
[----:B------:R-:W-:Y:S01]  /*1b830*/  FMUL.FTZ R176, R176, UR15 ;  /* 0x0000000fb0b07c20 */ /* 0x000fe20008410000 */
[----:B------:R-:W-:Y:S01]  /*1b840*/  HMMA.16816.F32 R32, R28, R10, R32 ;  /* 0x0000000a1c20723c */ /* 0x000fe20000001820 */
[----:B------:R-:W-:-:S02]  /*1b850*/  VIADD R9, R201, 0x8 ;  /* 0x00000008c9097836 */ /* 0x000fc40000000000 */
[----:B------:R-:W-:Y:S01]  /*1b860*/  FMUL.FTZ R178, R178, UR15 ;  /* 0x0000000fb2b27c20 */ /* 0x000fe20008410000 */
[----:B------:R-:W-:Y:S01]  /*1b870*/  FMUL.FTZ R8, R183, UR15 ;  /* 0x0000000fb7087c20 */ /* 0x000fe20008410000 */
[----:B------:R-:W1:Y:S01]  /*1b880*/  MUFU.TANH R21, R21 ;  /* 0x0000001500157308 */ /* 0x000e620000002400 */
[----:B------:R-:W-:Y:S01]  /*1b890*/  FMUL.FTZ R172, R172, UR15 ;  /* 0x0000000facac7c20 */ /* 0x000fe20008410000 */
[----:B------:R-:W-:Y:S01]  /*1b8a0*/  ISETP.GE.AND P6, PT, R9, R245, PT ;  /* 0x000000f50900720c */ /* 0x000fe20003fc6270 */
[----:B------:R-:W-:Y:S01]  /*1b8b0*/  VIADD R11, R201, 0x20 ;  /* 0x00000020c90b7836 */ /* 0x000fe20000000000 */
[C---:B------:R-:W-:Y:S01]  /*1b8c0*/  ISETP.GE.AND P2, PT, R9.reuse, R244, PT ;  /* 0x000000f40900720c */ /* 0x040fe20003f46270 */
[----:B------:R-:W-:Y:S01]  /*1b8d0*/  FMUL.FTZ R174, R174, UR15 ;  /* 0x0000000faeae7c20 */ /* 0x000fe20008410000 */
[----:B------:R-:W-:Y:S01]  /*1b8e0*/  ISETP.LT.OR P6, PT, R9, R247, P6 ;  /* 0x000000f70900720c */ /* 0x000fe200037c1670 */
[----:B------:R-:W-:Y:S01]  /*1b8f0*/  FMUL.FTZ R177, R177, UR15 ;  /* 0x0000000fb1b17c20 */ /* 0x000fe20008410000 */
[----:B------:R-:W-:Y:S01]  /*1b900*/  ISETP.LT.OR P2, PT, R9, R246, P2 ;  /* 0x000000f60900720c */ /* 0x000fe20001741670 */
[----:B------:R-:W1:Y:S01]  /*1b910*/  MUFU.TANH R15, R15 ;  /* 0x0000000f000f7308 */ /* 0x000e620000002400 */
[----:B-----5:R-:W-:Y:S01]  /*1b920*/  FSEL R9, R0, -INF , !P5 ;  /* 0xff80000000097808 */ /* 0x020fe20006800000 */
[----:B------:R-:W-:Y:S01]  /*1b930*/  FMUL.FTZ R179, R179, UR15 ;  /* 0x0000000fb3b37c20 */ /* 0x000fe20008410000 */
[----:B--2---:R-:W-:Y:S01]  /*1b940*/  FSEL R0, R165, -INF , !P1 ;  /* 0xff800000a5007808 */ /* 0x004fe20004800000 */
[----:B------:R-:W-:Y:S01]  /*1b950*/  VIADD R10, R201, 0x21 ;  /* 0x00000021c90a7836 */ /* 0x000fe20000000000 */
[----:B------:R-:W-:Y:S01]  /*1b960*/  FSEL R165, R2, -INF , !P0 ;  /* 0xff80000002a57808 */ /* 0x000fe20004000000 */
[C---:B---3--:R-:W-:Y:S01]  /*1b970*/  HMMA.16816.F32 R168, R16.reuse, R4, R168 ;  /* 0x0000000410a8723c */ /* 0x048fe200000018a8 */
[----:B------:R-:W-:Y:S01]  /*1b980*/  FSEL R2, R166, -INF , !P4 ;  /* 0xff800000a6027808 */ /* 0x000fe20006000000 */
[----:B------:R-:W2:Y:S01]  /*1b990*/  MUFU.TANH R20, R20 ;  /* 0x0000001400147308 */ /* 0x000ea20000002400 */
[-C--:B------:R-:W-:Y:S01]  /*1b9a0*/  ISETP.GE.AND P0, PT, R25, R245.reuse, PT ;  /* 0x000000f51900720c */ /* 0x080fe20003f06270 */
[----:B------:R-:W-:Y:S01]  /*1b9b0*/  FMUL.FTZ R173, R173, UR15 ;  /* 0x0000000fadad7c20 */ /* 0x000fe20008410000 */
[-C--:B------:R-:W-:Y:S01]  /*1b9c0*/  ISETP.GE.AND P4, PT, R25, R244.reuse, PT ;  /* 0x000000f41900720c */ /* 0x080fe20003f86270 */
[----:B------:R-:W-:Y:S01]  /*1b9d0*/  HMMA.16816.F32 R32, R16, R6, R32 ;  /* 0x000000061020723c */ /* 0x000fe20000001820 */
[C---:B------:R-:W-:Y:S01]  /*1b9e0*/  ISETP.GE.AND P5, PT, R24.reuse, R245, PT ;  /* 0x000000f51800720c */ /* 0x040fe20003fa6270 */
[----:B------:R-:W-:Y:S01]  /*1b9f0*/  FMUL.FTZ R175, R175, UR15 ;  /* 0x0000000fafaf7c20 */ /* 0x000fe20008410000 */
[----:B------:R-:W-:Y:S01]  /*1ba00*/  ISETP.GE.AND P1, PT, R24, R244, PT ;  /* 0x000000f41800720c */ /* 0x000fe20003f26270 */
[----:B------:R-:W3:Y:S01]  /*1ba10*/  MUFU.TANH R195, R176 ;  /* 0x000000b000c37308 */ /* 0x000ee20000002400 */
[----:B------:R-:W-:-:S02]  /*1ba20*/  ISETP.LT.OR P0, PT, R25, R247, P0 ;  /* 0x000000f71900720c */ /* 0x000fc40000701670 */
[-C--:B------:R-:W-:Y:S01]  /*1ba30*/  ISETP.LT.OR P4, PT, R25, R246.reuse, P4 ;  /* 0x000000f61900720c */ /* 0x080fe20002781670 */
[C---:B------:R-:W-:Y:S01]  /*1ba40*/  VIADD R25, R201.reuse, 0x11 ;  /* 0x00000011c9197836 */ /* 0x040fe20000000000 */
[C---:B------:R-:W-:Y:S01]  /*1ba50*/  ISETP.LT.OR P5, PT, R24.reuse, R247, P5 ;  /* 0x000000f71800720c */ /* 0x040fe20002fa1670 */
[C---:B------:R-:W-:Y:S01]  /*1ba60*/  VIADD R7, R201.reuse, 0x29 ;  /* 0x00000029c9077836 */ /* 0x040fe20000000000 */
[----:B------:R-:W-:Y:S01]  /*1ba70*/  ISETP.LT.OR P1, PT, R24, R246, P1 ;  /* 0x000000f61800720c */ /* 0x000fe20000f21670 */
[----:B------:R-:W-:Y:S01]  /*1ba80*/  VIADD R24, R201, 0x18 ;  /* 0x00000018c9187836 */ /* 0x000fe20000000000 */
[----:B------:R-:W-:Y:S01]  /*1ba90*/  FSEL R5, R12, -INF , !P6 ;  /* 0xff8000000c057808 */ /* 0x000fe20007000000 */
[----:B------:R-:W5:Y:S01]  /*1baa0*/  MUFU.TANH R192, R178 ;  /* 0x000000b200c07308 */ /* 0x000f620000002400 */
[----:B------:R-:W-:Y:S01]  /*1bab0*/  FSEL R4, R167, -INF , !P2 ;  /* 0xff800000a7047808 */ /* 0x000fe20005000000 */
[----:B------:R-:W-:Y:S01]  /*1bac0*/  VIADD R12, R201, 0x19 ;  /* 0x00000019c90c7836 */ /* 0x000fe20000000000 */
[-C--:B------:R-:W-:Y:S01]  /*1bad0*/  ISETP.GE.AND P6, PT, R25, R245.reuse, PT ;  /* 0x000000f51900720c */ /* 0x080fe20003fc6270 */
[----:B------:R-:W-:Y:S01]  /*1bae0*/  VIADD R6, R201, 0x28 ;  /* 0x00000028c9067836 */ /* 0x000fe20000000000 */
[-C--:B------:R-:W-:Y:S01]  /*1baf0*/  ISETP.GE.AND P2, PT, R25, R244.reuse, PT ;  /* 0x000000f41900720c */ /* 0x080fe20003f46270 */
[----:B------:R-:W-:Y:S01]  /*1bb00*/  FMUL.FTZ R169, R169, UR15 ;  /* 0x0000000fa9a97c20 */ /* 0x000fe20008410000 */
[----:B----4-:R-:W-:Y:S01]  /*1bb10*/  FSEL R13, R13, -INF , !P5 ;  /* 0xff8000000d0d7808 */ /* 0x010fe20006800000 */
[----:B------:R-:W4:Y:S01]  /*1bb20*/  MUFU.TANH R23, R23 ;  /* 0x0000001700177308 */ /* 0x000f220000002400 */
[----:B------:R-:W-:Y:S01]  /*1bb30*/  FSEL R184, R184, -INF , !P1 ;  /* 0xff800000b8b87808 */ /* 0x000fe20004800000 */
[----:B------:R-:W-:Y:S01]  /*1bb40*/  FMUL.FTZ R168, R168, UR15 ;  /* 0x0000000fa8a87c20 */ /* 0x000fe20008410000 */
[----:B------:R-:W-:Y:S01]  /*1bb50*/  ISETP.GE.AND P5, PT, R24, R245, PT ;  /* 0x000000f51800720c */ /* 0x000fe20003fa6270 */
[----:B------:R-:W-:Y:S01]  /*1bb60*/  FMUL.FTZ R170, R170, UR15 ;  /* 0x0000000faaaa7c20 */ /* 0x000fe20008410000 */
[----:B------:R-:W-:Y:S01]  /*1bb70*/  ISETP.GE.AND P1, PT, R24, R244, PT ;  /* 0x000000f41800720c */ /* 0x000fe20003f26270 */
[----:B------:R-:W-:Y:S01]  /*1bb80*/  FMUL.FTZ R32, R32, UR15 ;  /* 0x0000000f20207c20 */ /* 0x000fe20008410000 */
[CC--:B------:R-:W-:Y:S01]  /*1bb90*/  ISETP.LT.OR P6, PT, R25.reuse, R247.reuse, P6 ;  /* 0x000000f71900720c */ /* 0x0c0fe200037c1670 */
[----:B------:R-:W4:Y:S01]  /*1bba0*/  MUFU.TANH R8, R8 ;  /* 0x0000000800087308 */ /* 0x000f220000002400 */
[-C--:B------:R-:W-:Y:S01]  /*1bbb0*/  ISETP.LT.OR P2, PT, R25, R246.reuse, P2 ;  /* 0x000000f61900720c */ /* 0x080fe20001741670 */
[----:B------:R-:W-:Y:S01]  /*1bbc0*/  FMUL.FTZ R34, R34, UR15 ;  /* 0x0000000f22227c20 */ /* 0x000fe20008410000 */
[C---:B------:R-:W-:Y:S01]  /*1bbd0*/  ISETP.LT.OR P5, PT, R24.reuse, R247, P5 ;  /* 0x000000f71800720c */ /* 0x040fe20002fa1670 */
[----:B------:R-:W-:Y:S01]  /*1bbe0*/  FMUL.FTZ R171, R171, UR15 ;  /* 0x0000000fabab7c20 */ /* 0x000fe20008410000 */
[----:B------:R-:W-:-:S02]  /*1bbf0*/  ISETP.LT.OR P1, PT, R24, R246, P1 ;  /* 0x000000f61800720c */ /* 0x000fc40000f21670 */
[----:B-1----:R-:W-:Y:S01]  /*1bc00*/  FSEL R25, R14, -INF , !P6 ;  /* 0xff8000000e197808 */ /* 0x002fe20007000000 */
[----:B------:R-:W1:Y:S01]  /*1bc10*/  MUFU.TANH R22, R22 ;  /* 0x0000001600167308 */ /* 0x000e620000002400 */
[----:B------:R-:W-:Y:S02]  /*1bc20*/  FSEL R24, R21, -INF , !P2 ;  /* 0xff80000015187808 */ /* 0x000fe40005000000 */
[----:B------:R-:W-:Y:S02]  /*1bc30*/  FSEL R27, R15, -INF , !P0 ;  /* 0xff8000000f1b7808 */ /* 0x000fe40004000000 */
[CC--:B------:R-:W-:Y:S02]  /*1bc40*/  ISETP.GE.AND P6, PT, R11.reuse, R245.reuse, PT ;  /* 0x000000f50b00720c */ /* 0x0c0fe40003fc6270 */
[----:B------:R-:W-:Y:S01]  /*1bc50*/  ISETP.GE.AND P2, PT, R11, R244, PT ;  /* 0x000000f40b00720c */ /* 0x000fe20003f46270 */
[----:B------:R-:W1:Y:S01]  /*1bc60*/  MUFU.TANH R180, R180 ;  /* 0x000000b400b47308 */ /* 0x000e620000002400 */
[----:B------:R-:W-:-:S02]  /*1bc70*/  ISETP.GE.AND P0, PT, R12, R245, PT ;  /* 0x000000f50c00720c */ /* 0x000fc40003f06270 */
[CC--:B------:R-:W-:Y:S02]  /*1bc80*/  ISETP.LT.OR P6, PT, R11.reuse, R247.reuse, P6 ;  /* 0x000000f70b00720c */ /* 0x0c0fe400037c1670 */
[----:B------:R-:W-:Y:S02]  /*1bc90*/  ISETP.LT.OR P2, PT, R11, R246, P2 ;  /* 0x000000f60b00720c */ /* 0x000fe40001741670 */
[----:B--2---:R-:W-:Y:S01]  /*1bca0*/  FSEL R26, R20, -INF , !P4 ;  /* 0xff800000141a7808 */ /* 0x004fe20006000000 */
[----:B------:R-:W2:Y:S01]  /*1bcb0*/  MUFU.TANH R191, R172 ;  /* 0x000000ac00bf7308 */ /* 0x000ea20000002400 */
[C---:B------:R-:W-:Y:S02]  /*1bcc0*/  ISETP.LT.OR P0, PT, R12.reuse, R247, P0 ;  /* 0x000000f70c00720c */ /* 0x040fe40000701670 */
[----:B------:R-:W-:Y:S02]  /*1bcd0*/  ISETP.GE.AND P4, PT, R12, R244, PT ;  /* 0x000000f40c00720c */ /* 0x000fe40003f86270 */
[----:B---3--:R-:W-:-:S02]  /*1bce0*/  FSEL R195, R195, -INF , !P6 ;  /* 0xff800000c3c37808 */ /* 0x008fc40007000000 */
[----:B-----5:R-:W-:Y:S01]  /*1bcf0*/  FSEL R192, R192, -INF , !P2 ;  /* 0xff800000c0c07808 */ /* 0x020fe20005000000 */
[----:B------:R-:W3:Y:S01]  /*1bd00*/  MUFU.TANH R188, R174 ;  /* 0x000000ae00bc7308 */ /* 0x000ee20000002400 */
[----:B----4-:R-:W-:Y:S02]  /*1bd10*/  FSEL R23, R23, -INF , !P0 ;  /* 0xff80000017177808 */ /* 0x010fe40004000000 */
[CC--:B------:R-:W-:Y:S02]  /*1bd20*/  ISETP.GE.AND P6, PT, R7.reuse, R245.reuse, PT ;  /* 0x000000f50700720c */ /* 0x0c0fe40003fc6270 */
[----:B------:R-:W-:Y:S02]  /*1bd30*/  ISETP.GE.AND P2, PT, R7, R244, PT ;  /* 0x000000f40700720c */ /* 0x000fe40003f46270 */
[----:B------:R-:W-:Y:S01]  /*1bd40*/  ISETP.LT.OR P4, PT, R12, R246, P4 ;  /* 0x000000f60c00720c */ /* 0x000fe20002781670 */
[----:B------:R-:W4:Y:S01]  /*1bd50*/  MUFU.TANH R193, R177 ;  /* 0x000000b100c17308 */ /* 0x000f220000002400 */
[----:B------:R-:W-:-:S02]  /*1bd60*/  ISETP.GE.AND P0, PT, R6, R245, PT ;  /* 0x000000f50600720c */ /* 0x000fc40003f06270 */
[CC--:B------:R-:W-:Y:S02]  /*1bd70*/  ISETP.LT.OR P6, PT, R7.reuse, R247.reuse, P6 ;  /* 0x000000f70700720c */ /* 0x0c0fe400037c1670 */
[----:B------:R-:W-:Y:S01]  /*1bd80*/  ISETP.LT.OR P2, PT, R7, R246, P2 ;  /* 0x000000f60700720c */ /* 0x000fe20001741670 */
[C---:B------:R-:W-:Y:S01]  /*1bd90*/  VIADD R7, R201.reuse, 0x31 ;  /* 0x00000031c9077836 */ /* 0x040fe20000000000 */
[----:B------:R-:W-:Y:S01]  /*1bda0*/  FSEL R20, R8, -INF , !P4 ;  /* 0xff80000008147808 */ /* 0x000fe20006000000 */
[----:B------:R-:W5:Y:S01]  /*1bdb0*/  MUFU.TANH R190, R179 ;  /* 0x000000b300be7308 */ /* 0x000f620000002400 */
[----:B------:R-:W-:Y:S01]  /*1bdc0*/  ISETP.LT.OR P0, PT, R6, R247, P0 ;  /* 0x000000f70600720c */ /* 0x000fe20000701670 */
[----:B------:R-:W-:Y:S01]  /*1bdd0*/  VIADD R8, R201, 0x30 ;  /* 0x00000030c9087836 */ /* 0x000fe20000000000 */
[----:B-1----:R-:W-:Y:S02]  /*1bde0*/  FSEL R21, R22, -INF , !P5 ;  /* 0xff80000016157808 */ /* 0x002fe40006800000 */
[----:B------:R-:W-:-:S02]  /*1bdf0*/  ISETP.GE.AND P4, PT, R6, R244, PT ;  /* 0x000000f40600720c */ /* 0x000fc40003f86270 */
[----:B------:R-:W-:Y:S01]  /*1be00*/  FSEL R22, R180, -INF , !P1 ;  /* 0xff800000b4167808 */ /* 0x000fe20004800000 */
[----:B------:R-:W1:Y:S01]  /*1be10*/  MUFU.TANH R177, R169 ;  /* 0x000000a900b17308 */ /* 0x000e620000002400 */
[CC--:B------:R-:W-:Y:S02]  /*1be20*/  ISETP.GE.AND P5, PT, R10.reuse, R245.reuse, PT ;  /* 0x000000f50a00720c */ /* 0x0c0fe40003fa6270 */
[----:B------:R-:W-:Y:S02]  /*1be30*/  ISETP.GE.AND P1, PT, R10, R244, PT ;  /* 0x000000f40a00720c */ /* 0x000fe40003f26270 */
[----:B--2---:R-:W-:Y:S02]  /*1be40*/  FSEL R191, R191, -INF , !P0 ;  /* 0xff800000bfbf7808 */ /* 0x004fe40004000000 */
[----:B------:R-:W-:Y:S01]  /*1be50*/  ISETP.LT.OR P4, PT, R6, R246, P4 ;  /* 0x000000f60600720c */ /* 0x000fe20002781670 */
[----:B------:R-:W2:Y:S01]  /*1be60*/  MUFU.TANH R189, R173 ;  /* 0x000000ad00bd7308 */ /* 0x000ea20000002400 */
[----:B------:R-:W-:Y:S01]  /*1be70*/  ISETP.GE.AND P0, PT, R7, R245, PT ;  /* 0x000000f50700720c */ /* 0x000fe20003f06270 */
[----:B------:R-:W-:Y:S01]  /*1be80*/  FMUL.FTZ R6, R33, UR15 ;  /* 0x0000000f21067c20 */ /* 0x000fe20008410000 */
[----:B------:R-:W-:-:S02]  /*1be90*/  ISETP.LT.OR P5, PT, R10, R247, P5 ;  /* 0x000000f70a00720c */ /* 0x000fc40002fa1670 */
[----:B------:R-:W-:Y:S02]  /*1bea0*/  ISETP.LT.OR P1, PT, R10, R246, P1 ;  /* 0x000000f60a00720c */ /* 0x000fe40000f21670 */
[----:B---3--:R-:W-:Y:S01]  /*1beb0*/  FSEL R188, R188, -INF , !P4 ;  /* 0xff800000bcbc7808 */ /* 0x008fe20006000000 */
[----:B------:R-:W3:Y:S01]  /*1bec0*/  MUFU.TANH R186, R175 ;  /* 0x000000af00ba7308 */ /* 0x000ee20000002400 */
[C---:B------:R-:W-:Y:S02]  /*1bed0*/  ISETP.LT.OR P0, PT, R7.reuse, R247, P0 ;  /* 0x000000f70700720c */ /* 0x040fe40000701670 */
[----:B------:R-:W-:Y:S02]  /*1bee0*/  ISETP.GE.AND P4, PT, R7, R244, PT ;  /* 0x000000f40700720c */ /* 0x000fe40003f86270 */
[----:B----4-:R-:W-:Y:S02]  /*1bef0*/  FSEL R193, R193, -INF , !P5 ;  /* 0xff800000c1c17808 */ /* 0x010fe40006800000 */
[----:B-----5:R-:W-:Y:S01]  /*1bf00*/  FSEL R190, R190, -INF , !P1 ;  /* 0xff800000bebe7808 */ /* 0x020fe20004800000 */
[----:B------:R-:W4:Y:S01]  /*1bf10*/  MUFU.TANH R179, R168 ;  /* 0x000000a800b37308 */ /* 0x000f220000002400 */
[----:B------:R-:W-:-:S02]  /*1bf20*/  ISETP.GE.AND P5, PT, R8, R245, PT ;  /* 0x000000f50800720c */ /* 0x000fc40003fa6270 */
[----:B------:R-:W-:Y:S02]  /*1bf30*/  ISETP.GE.AND P1, PT, R8, R244, PT ;  /* 0x000000f40800720c */ /* 0x000fe40003f26270 */
[----:B-1----:R-:W-:Y:S02]  /*1bf40*/  FSEL R177, R177, -INF , !P0 ;  /* 0xff800000b1b17808 */ /* 0x002fe40004000000 */
[-C--:B------:R-:W-:Y:S01]  /*1bf50*/  ISETP.LT.OR P4, PT, R7, R246.reuse, P4 ;  /* 0x000000f60700720c */ /* 0x080fe20002781670 */
[----:B------:R-:W1:Y:S01]  /*1bf60*/  MUFU.TANH R174, R170 ;  /* 0x000000aa00ae7308 */ /* 0x000e620000002400 */
[----:B------:R-:W-:Y:S01]  /*1bf70*/  ISETP.GT.AND P0, PT, R240, R231, PT ;  /* 0x000000e7f000720c */ /* 0x000fe20003f04270 */
[C---:B------:R-:W-:Y:S01]  /*1bf80*/  VIADD R7, R201.reuse, 0x38 ;  /* 0x00000038c9077836 */ /* 0x040fe20000000000 */
[C---:B------:R-:W-:Y:S01]  /*1bf90*/  ISETP.LT.OR P5, PT, R8.reuse, R247, P5 ;  /* 0x000000f70800720c */ /* 0x040fe20002fa1670 */
[----:B------:R-:W-:Y:S01]  /*1bfa0*/  VIADD R201, R201, 0x39 ;  /* 0x00000039c9c97836 */ /* 0x000fe20000000000 */
[----:B------:R-:W-:-:S02]  /*1bfb0*/  ISETP.LT.OR P1, PT, R8, R246, P1 ;  /* 0x000000f60800720c */ /* 0x000fc40000f21670 */
[----:B--2---:R-:W-:Y:S01]  /*1bfc0*/  FSEL R189, R189, -INF , !P6 ;  /* 0xff800000bdbd7808 */ /* 0x004fe20007000000 */
[----:B------:R2:W-:Y:S01]  /*1bfd0*/  MUFU.TANH R175, R32 ;  /* 0x0000002000af7308 */ /* 0x0005e20000002400 */
[----:B---3--:R-:W-:Y:S02]  /*1bfe0*/  FSEL R186, R186, -INF , !P2 ;  /* 0xff800000baba7808 */ /* 0x008fe40005000000 */
[----:B----4-:R-:W-:Y:S02]  /*1bff0*/  FSEL R179, R179, -INF , !P5 ;  /* 0xff800000b3b37808 */ /* 0x010fe40006800000 */
[C---:B------:R-:W-:Y:S02]  /*1c000*/  ISETP.GE.AND P6, PT, R7.reuse, R245, PT ;  /* 0x000000f50700720c */ /* 0x040fe40003fc6270 */
[----:B------:R-:W-:Y:S01]  /*1c010*/  ISETP.GE.AND P2, PT, R7, R244, PT ;  /* 0x000000f40700720c */ /* 0x000fe20003f46270 */
[----:B------:R-:W3:Y:S01]  /*1c020*/  MUFU.TANH R172, R171 ;  /* 0x000000ab00ac7308 */ /* 0x000ee20000002400 */
[----:B-1----:R-:W-:-:S02]  /*1c030*/  FSEL R174, R174, -INF , !P1 ;  /* 0xff800000aeae7808 */ /* 0x002fc40004800000 */
[C---:B------:R-:W-:Y:S02]  /*1c040*/  ISETP.GE.AND P5, PT, R201.reuse, R245, PT ;  /* 0x000000f5c900720c */ /* 0x040fe40003fa6270 */
[----:B------:R-:W-:Y:S02]  /*1c050*/  ISETP.GE.AND P1, PT, R201, R244, PT ;  /* 0x000000f4c900720c */ /* 0x000fe40003f26270 */
[-C--:B------:R-:W-:Y:S01]  /*1c060*/  ISETP.LT.OR P6, PT, R7, R247.reuse, P6 ;  /* 0x000000f70700720c */ /* 0x080fe200037c1670 */
[----:B------:R-:W1:Y:S01]  /*1c070*/  MUFU.TANH R6, R6 ;  /* 0x0000000600067308 */ /* 0x000e620000002400 */
[----:B--2---:R-:W-:Y:S01]  /*1c080*/  FMUL.FTZ R32, R35, UR15 ;  /* 0x0000000f23207c20 */ /* 0x004fe20008410000 */
[----:B------:R-:W-:Y:S01]  /*1c090*/  BAR.SYNC.DEFER_BLOCKING 0x0 ;  /* 0x0000000000007b1d */ /* 0x000fe20000010000 */
[----:B------:R-:W-:Y:S02]  /*1c0a0*/  ISETP.LT.OR P2, PT, R7, R246, P2 ;  /* 0x000000f60700720c */ /* 0x000fe40001741670 */
[----:B------:R-:W-:-:S02]  /*1c0b0*/  ISETP.LT.OR P5, PT, R201, R247, P5 ;  /* 0x000000f7c900720c */ /* 0x000fc40002fa1670 */
[----:B------:R-:W-:Y:S01]  /*1c0c0*/  ISETP.LT.OR P1, PT, R201, R246, P1 ;  /* 0x000000f6c900720c */ /* 0x000fe20000f21670 */
[----:B------:R-:W2:Y:S01]  /*1c0d0*/  MUFU.TANH R34, R34 ;  /* 0x0000002200227308 */ /* 0x000ea20000002400 */
[----:B---3--:R-:W-:Y:S02]  /*1c0e0*/  FSEL R172, R172, -INF , !P4 ;  /* 0xff800000acac7808 */ /* 0x008fe40006000000 */
[----:B------:R-:W-:-:S05]  /*1c0f0*/  FSEL R175, R175, -INF , !P6 ;  /* 0xff800000afaf7808 */ /* 0x000fca0007000000 */
[----:B------:R-:W3:Y:S01]  /*1c100*/  MUFU.TANH R32, R32 ;  /* 0x0000002000207308 */ /* 0x000ee20000002400 */
[----:B-1----:R-:W-:Y:S02]  /*1c110*/  FSEL R35, R6, -INF , !P5 ;  /* 0xff80000006237808 */ /* 0x002fe40006800000 */
[----:B--2---:R-:W-:Y:S02]  /*1c120*/  FSEL R34, R34, -INF , !P2 ;  /* 0xff80000022227808 */ /* 0x004fe40005000000 */
[----:B---3--:R-:W-:Y:S01]  /*1c130*/  FSEL R32, R32, -INF , !P1 ;  /* 0xff80000020207808 */ /* 0x008fe20004800000 */
        /* <DEDUP_REMOVED lines=62> */
.L_x_6876:
[----:B------:R-:W-:Y:S02]  /*1c520*/  ULDC UR8, c[0x0][0x248] ;  /* 0x0000920000087ab9 */ /* 0x000fe40000000800 */
[----:B------:R-:W-:-:S06]  /*1c530*/  USHF.L.U32 UR4, UR8, 0x6, URZ ;  /* 0x0000000608047899 */ /* 0x000fcc000800063f */
[----:B------:R-:W-:-:S04]  /*1c540*/  IADD3 R14, RZ, -UR4, RZ ;  /* 0x80000004ff0e7c10 */ /* 0x000fc8000fffe0ff */
[----:B------:R-:W-:-:S07]  /*1c550*/  SHF.R.S32.HI R6, RZ, 0x1f, R14 ;  /* 0x0000001fff067819 */ /* 0x000fce000001140e */
.L_x_6877:
        /* <DEDUP_REMOVED lines=32> */
.L_x_6875:
        /* <DEDUP_REMOVED lines=42> */
[----:B------:R-:W-:Y:S01]  /*1ca00*/  FMUL.FTZ R176, R171, UR10 ;  /* 0x0000000aabb07c20 */ /* 0x000fe20008410000 */
[----:B--2---:R-:W-:-:S04]  /*1ca10*/  FMNMX.FTZ R169, R6, R169, !PT ;  /* 0x000000a906a97209 */ /* 0x004fc80007810000 */
[----:B------:R-:W-:Y:S01]  /*1ca20*/  FSEL R176, R176, RZ, P2 ;  /* 0x000000ffb0b07208 */ /* 0x000fe20001000000 */
[C---:B------:R-:W-:Y:S01]  /*1ca30*/  FMUL.FTZ R33, R169.reuse, UR10 ;  /* 0x0000000aa9217c20 */ /* 0x040fe20008410000 */
[----:B------:R-:W-:-:S03]  /*1ca40*/  FSETP.NEU.FTZ.AND P1, PT, R169, -INF , PT ;  /* 0xff800000a900780b */ /* 0x000fc60003f3d000 */
[--C-:B------:R-:W-:Y:S01]  /*1ca50*/  FFMA.FTZ R167, R165, UR10, -R176.reuse ;  /* 0x0000000aa5a77c23 */ /* 0x100fe200080108b0 */
[----:B------:R-:W-:Y:S01]  /*1ca60*/  FSEL R33, R33, RZ, P1 ;  /* 0x000000ff21217208 */ /* 0x000fe20000800000 */
[--C-:B------:R-:W-:Y:S01]  /*1ca70*/  FFMA.FTZ R165, R13, UR10, -R176.reuse ;  /* 0x0000000a0da57c23 */ /* 0x100fe200080108b0 */
[--C-:B------:R-:W-:Y:S01]  /*1ca80*/  FFMA.FTZ R168, R5, UR10, -R176.reuse ;  /* 0x0000000a05a87c23 */ /* 0x100fe200080108b0 */
[----:B------:R-:W1:Y:S01]  /*1ca90*/  LDSM.16.MT88.4 R12, [R224+0x10000] ;  /* 0x01000000e00c783b */ /* 0x000e620000004200 */
[----:B------:R-:W-:Y:S01]  /*1caa0*/  FSEL R5, R171, RZ, P2 ;  /* 0x000000ffab057208 */ /* 0x000fe20001000000 */
[--C-:B------:R-:W-:Y:S01]  /*1cab0*/  FFMA.FTZ R166, R0, UR10, -R33.reuse ;  /* 0x0000000a00a67c23 */ /* 0x100fe20008010821 */
[----:B------:R-:W-:Y:S01]  /*1cac0*/  FSEL R6, R169, RZ, P1 ;  /* 0x000000ffa9067208 */ /* 0x000fe20000800000 */
[----:B------:R-:W-:Y:S01]  /*1cad0*/  FFMA.FTZ R0, R4, UR10, -R33 ;  /* 0x0000000a04007c23 */ /* 0x000fe20008010821 */
[----:B------:R-:W-:Y:S01]  /*1cae0*/  FFMA.FTZ R170, R9, UR10, -R176 ;  /* 0x0000000a09aa7c23 */ /* 0x000fe200080108b0 */
[----:B------:R-:W-:Y:S01]  /*1caf0*/  FADD.FTZ R4, R164, -R5 ;  /* 0x80000005a4047221 */ /* 0x000fe20000010000 */
[----:B------:R-:W2:Y:S01]  /*1cb00*/  LDSM.16.MT88.4 R8, [R222+0x10000] ;  /* 0x01000000de08783b */ /* 0x000ea20000004200 */
[----:B------:R-:W-:Y:S01]  /*1cb10*/  FADD.FTZ R6, R3, -R6 ;  /* 0x8000000603067221 */ /* 0x000fe20000010000 */
        /* <DEDUP_REMOVED lines=28> */
[----:B------:R-:W4:Y:S01]  /*1cce0*/  MUFU.EX2 R165, R165 ;  /* 0x000000a500a57308 */ /* 0x000f220000000800 */
[----:B---3--:R-:W-:Y:S01]  /*1ccf0*/  F2FP.F16.F32.PACK_AB R4, R167, R170 ;  /* 0x000000aaa704723e */ /* 0x008fe200000000ff */
[--C-:B------:R-:W-:Y:S01]  /*1cd00*/  FFMA.FTZ R177, R172, UR10, -R33.reuse ;  /* 0x0000000aacb17c23 */ /* 0x100fe20008010821 */
[----:B------:R-:W-:Y:S01]  /*1cd10*/  FFMA.FTZ R176, R35, UR10, -R176 ;  /* 0x0000000a23b07c23 */ /* 0x000fe200080108b0 */
[--C-:B------:R-:W-:Y:S01]  /*1cd20*/  FFMA.FTZ R174, R174, UR10, -R33.reuse ;  /* 0x0000000aaeae7c23 */ /* 0x100fe20008010821 */
[--C-:B------:R-:W-:Y:S01]  /*1cd30*/  FFMA.FTZ R172, R34, UR10, -R33.reuse ;  /* 0x0000000a22ac7c23 */ /* 0x100fe20008010821 */
[----:B------:R-:W-:-:S02]  /*1cd40*/  FFMA.FTZ R197, R32, UR10, -R33 ;  /* 0x0000000a20c57c23 */ /* 0x000fc40008010821 */
[----:B------:R-:W-:Y:S01]  /*1cd50*/  MUFU.EX2 R166, R166 ;  /* 0x000000a600a67308 */ /* 0x000fe20000000800 */
[----:B------:R-:W-:Y:S07]  /*1cd60*/  LDSM.16.MT88.4 R32, [R222+0x15800] ;  /* 0x01580000de20783b */ /* 0x000fee0000004200 */
        /* <DEDUP_REMOVED lines=8> */
[----:B------:R-:W4:Y:S01]  /*1cdf0*/  MUFU.EX2 R178, R178 ;  /* 0x000000b200b27308 */ /* 0x000f220000000800 */
        /* <DEDUP_REMOVED lines=141> */
[----:B------:R-:W5:Y:S01]  /*1d6d0*/  LDSM.16.MT88.4 R16, [R220+0x14000] ;  /* 0x01400000dc10783b */ /* 0x000f620000004200 */
[-C--:B------:R-:W-:Y:S01]  /*1d6e0*/  FMUL.FTZ R118, R118, R3.reuse ;  /* 0x0000000376767220 */ /* 0x080fe20000410000 */
[-C--:B------:R-:W-:Y:S01]  /*1d6f0*/  FMUL.FTZ R119, R119, R3.reuse ;  /* 0x0000000377777220 */ /* 0x080fe20000410000 */
[-C--:B------:R-:W-:Y:S01]  /*1d700*/  FMUL.FTZ R120, R120, R164.reuse ;  /* 0x000000a478787220 */ /* 0x080fe20000410000 */
[----:B------:R-:W3:Y:S01]  /*1d710*/  MUFU.EX2 R183, R183 ;  /* 0x000000b700b77308 */ /* 0x000ee20000000800 */
[-C--:B------:R-:W-:Y:S01]  /*1d720*/  FMUL.FTZ R121, R121, R164.reuse ;  /* 0x000000a479797220 */ /* 0x080fe20000410000 */
[-C--:B------:R-:W-:Y:S01]  /*1d730*/  FMUL.FTZ R122, R122, R3.reuse ;  /* 0x000000037a7a7220 */ /* 0x080fe20000410000 */
[-C--:B------:R-:W-:Y:S01]  /*1d740*/  FMUL.FTZ R123, R123, R3.reuse ;  /* 0x000000037b7b7220 */ /* 0x080fe20000410000 */
[-C--:B------:R-:W-:Y:S01]  /*1d750*/  FMUL.FTZ R124, R124, R164.reuse ;  /* 0x000000a47c7c7220 */ /* 0x080fe20000410000 */
[-C--:B------:R-:W-:Y:S01]  /*1d760*/  FMUL.FTZ R125, R125, R164.reuse ;  /* 0x000000a47d7d7220 */ /* 0x080fe20000410000 */
[-C--:B------:R-:W-:Y:S01]  /*1d770*/  FMUL.FTZ R126, R126, R3.reuse ;  /* 0x000000037e7e7220 */ /* 0x080fe20000410000 */
[-C--:B------:R-:W-:Y:S01]  /*1d780*/  FMUL.FTZ R127, R127, R3.reuse ;  /* 0x000000037f7f7220 */ /* 0x080fe20000410000 */
[----:B------:R-:W3:Y:S01]  /*1d790*/  MUFU.EX2 R180, R180 ;  /* 0x000000b400b47308 */ /* 0x000ee20000000800 */
[-C--:B------:R-:W-:Y:S01]  /*1d7a0*/  FMUL.FTZ R128, R128, R164.reuse ;  /* 0x000000a480807220 */ /* 0x080fe20000410000 */
[-C--:B------:R-:W-:Y:S01]  /*1d7b0*/  FMUL.FTZ R129, R129, R164.reuse ;  /* 0x000000a481817220 */ /* 0x080fe20000410000 */
[-C--:B------:R-:W-:Y:S01]  /*1d7c0*/  FMUL.FTZ R130, R130, R3.reuse ;  /* 0x0000000382827220 */ /* 0x080fe20000410000 */
[C---:B-1----:R-:W-:Y:S01]  /*1d7d0*/  HMMA.16816.F32 R76, R4.reuse, R12, R76 ;  /* 0x0000000c044c723c */ /* 0x042fe2000000184c */
[-C--:B------:R-:W-:Y:S01]  /*1d7e0*/  FMUL.FTZ R131, R131, R3.reuse ;  /* 0x0000000383837220 */ /* 0x080fe20000410000 */
[----:B------:R-:W-:Y:S01]  /*1d7f0*/  FFMA.FTZ R164, R251, R164, R170 ;  /* 0x000000a4fba47223 */ /* 0x000fe200000100aa */
[----:B------:R-:W-:Y:S01]  /*1d800*/  FFMA.FTZ R3, R249, R3, R166 ;  /* 0x00000003f9037223 */ /* 0x000fe200000100a6 */
[----:B------:R-:W-:Y:S02]  /*1d810*/  MUFU.EX2 R182, R182 ;  /* 0x000000b600b67308 */ /* 0x000fe40000000800 */
[----:B------:R-:W-:Y:S01]  /*1d820*/  HMMA.16816.F32 R80, R4, R14, R80 ;  /* 0x0000000e0450723c */ /* 0x000fe20000001850 */
[----:B------:R-:W1:Y:S01]  /*1d830*/  LDSM.16.MT88.4 R12, [R224+0x16000] ;  /* 0x01600000e00c783b */ /* 0x000e620000004200 */
[----:B------:R-:W-:Y:S01]  /*1d840*/  FADD.FTZ R167, R167, R164 ;  /* 0x000000a4a7a77221 */ /* 0x000fe20000010000 */
[----:B------:R-:W-:Y:S01]  /*1d850*/  FADD.FTZ R3, R2, R3 ;  /* 0x0000000302037221 */ /* 0x000fe20000010000 */
[----:B------:R-:W-:-:S02]  /*1d860*/  MOV R164, R171 ;  /* 0x000000ab00a47202 */ /* 0x000fc40000000f00 */
[----:B--2---:R-:W-:Y:S01]  /*1d870*/  HMMA.16816.F32 R84, R4, R8, R84 ;  /* 0x000000080454723c */ /* 0x004fe20000001854 */
[----:B------:R-:W2:Y:S01]  /*1d880*/  MUFU.EX2 R185, R185 ;  /* 0x000000b900b97308 */ /* 0x000ea20000000800 */
[----:B------:R-:W-:Y:S01]  /*1d890*/  FADD.FTZ R168, R168, R167 ;  /* 0x000000a7a8a87221 */ /* 0x000fe20000010000 */
[----:B------:R-:W-:-:S03]  /*1d8a0*/  FADD.FTZ R0, R0, R3 ;  /* 0x0000000300007221 */ /* 0x000fc60000010000 */
[C---:B------:R-:W-:Y:S01]  /*1d8b0*/  HMMA.16816.F32 R88, R4.reuse, R10, R88 ;  /* 0x0000000a0458723c */ /* 0x040fe20000001858 */
[----:B------:R-:W2:Y:S01]  /*1d8c0*/  LDSM.16.MT88.4 R8, [R222+0x16000] ;  /* 0x01600000de08783b */ /* 0x000ea20000004200 */
[----:B------:R-:W-:Y:S01]  /*1d8d0*/  FADD.FTZ R165, R165, R168 ;  /* 0x000000a8a5a57221 */ /* 0x000fe20000010000 */
[----:B------:R-:W-:Y:S01]  /*1d8e0*/  MUFU.EX2 R184, R184 ;  /* 0x000000b800b87308 */ /* 0x000fe20000000800 */
[----:B------:R-:W-:Y:S02]  /*1d8f0*/  FADD.FTZ R173, R173, R0 ;  /* 0x00000000adad7221 */ /* 0x000fe40000010000 */
[----:B-----5:R-:W-:Y:S01]  /*1d900*/  HMMA.16816.F32 R92, R4, R16, R92 ;  /* 0x00000010045c723c */ /* 0x020fe2000000185c */
[----:B----4-:R-:W-:-:S04]  /*1d910*/  FADD.FTZ R0, R178, R165 ;  /* 0x000000a5b2007221 */ /* 0x010fc80000010000 */
[----:B------:R-:W4:Y:S01]  /*1d920*/  MUFU.EX2 R187, R187 ;  /* 0x000000bb00bb7308 */ /* 0x000f220000000800 */
[----:B------:R-:W-:Y:S01]  /*1d930*/  HMMA.16816.F32 R96, R4, R18, R96 ;  /* 0x000000120460723c */ /* 0x000fe20000001860 */
[----:B------:R-:W5:Y:S01]  /*1d940*/  LDSM.16.MT88.4 R16, [R221+0x16000] ;  /* 0x01600000dd10783b */ /* 0x000f620000004200 */
[----:B---3--:R-:W-:-:S04]  /*1d950*/  FADD.FTZ R0, R181, R0 ;  /* 0x00000000b5007221 */ /* 0x008fc80000010000 */
[----:B------:R-:W-:Y:S01]  /*1d960*/  FADD.FTZ R3, R183, R0 ;  /* 0x00000000b7037221 */ /* 0x000fe20000010000 */
[----:B------:R-:W-:Y:S03]  /*1d970*/  MUFU.EX2 R194, R194 ;  /* 0x000000c200c27308 */ /* 0x000fe60000000800 */
[----:B------:R-:W-:-:S05]  /*1d980*/  FADD.FTZ R3, R180, R3 ;  /* 0x00000003b4037221 */ /* 0x000fca0000010000 */
[----:B------:R-:W3:Y:S01]  /*1d990*/  MUFU.EX2 R193, R193 ;  /* 0x000000c100c17308 */ /* 0x000ee20000000800 */
[C---:B-1----:R-:W-:Y:S06]  /*1d9a0*/  HMMA.16816.F32 R100, R4.reuse, R12, R100 ;  /* 0x0000000c0464723c */ /* 0x042fec0000001864 */
[C---:B------:R-:W-:Y:S01]  /*1d9b0*/  HMMA.16816.F32 R104, R4.reuse, R14, R104 ;  /* 0x0000000e0468723c */ /* 0x040fe20000001868 */
[----:B------:R-:W1:Y:S01]  /*1d9c0*/  LDSM.16.MT88.4 R12, [R220+0x16000] ;  /* 0x01600000dc0c783b */ /* 0x000e620000004200 */
[----:B------:R-:W-:Y:S04]  /*1d9d0*/  MUFU.EX2 R191, R191 ;  /* 0x000000bf00bf7308 */ /* 0x000fe80000000800 */
[C---:B--2---:R-:W-:Y:S04]  /*1d9e0*/  HMMA.16816.F32 R108, R4.reuse, R8, R108 ;  /* 0x00000008046c723c */ /* 0x044fe8000000186c */
[----:B------:R-:W-:Y:S02]  /*1d9f0*/  MUFU.EX2 R196, R196 ;  /* 0x000000c400c47308 */ /* 0x000fe40000000800 */
[C---:B------:R-:W-:Y:S01]  /*1da00*/  HMMA.16816.F32 R112, R4.reuse, R10, R112 ;  /* 0x0000000a0470723c */ /* 0x040fe20000001870 */
[----:B------:R-:W2:Y:S05]  /*1da10*/  LDSM.16.MT88.4 R8, [R224+0x10800] ;  /* 0x01080000e008783b */ /* 0x000eaa0000004200 */
[C---:B-----5:R-:W-:Y:S01]  /*1da20*/  HMMA.16816.F32 R116, R4.reuse, R16, R116 ;  /* 0x000000100474723c */ /* 0x060fe20000001874 */
[----:B------:R-:W-:Y:S05]  /*1da30*/  MUFU.EX2 R189, R189 ;  /* 0x000000bd00bd7308 */ /* 0x000fea0000000800 */
[C---:B------:R-:W-:Y:S01]  /*1da40*/  HMMA.16816.F32 R120, R4.reuse, R18, R120 ;  /* 0x000000120478723c */ /* 0x040fe20000001878 */
[----:B------:R-:W5:Y:S02]  /*1da50*/  LDSM.16.MT88.4 R16, [R221+0x10800] ;  /* 0x01080000dd10783b */ /* 0x000f640000004200 */
[----:B------:R-:W3:Y:S08]  /*1da60*/  MUFU.EX2 R190, R190 ;  /* 0x000000be00be7308 */ /* 0x000ef00000000800 */
[----:B------:R-:W-:Y:S01]  /*1da70*/  MUFU.EX2 R188, R188 ;  /* 0x000000bc00bc7308 */ /* 0x000fe20000000800 */
[C---:B-1----:R-:W-:Y:S07]  /*1da80*/  HMMA.16816.F32 R124, R4.reuse, R12, R124 ;  /* 0x0000000c047c723c */ /* 0x042fee000000187c */
[----:B------:R-:W1:Y:S01]  /*1da90*/  MUFU.EX2 R195, R195 ;  /* 0x000000c300c37308 */ /* 0x000e620000000800 */
[----:B------:R-:W-:Y:S01]  /*1daa0*/  HMMA.16816.F32 R128, R4, R14, R128 ;  /* 0x0000000e0480723c */ /* 0x000fe20000001880 */
[----:B------:R-:W3:Y:S06]  /*1dab0*/  LDSM.16.MT88.4 R12, [R222+0x12800] ;  /* 0x01280000de0c783b */ /* 0x000eec0000004200 */
[----:B------:R-:W-:Y:S01]  /*1dac0*/  MUFU.EX2 R179, R179 ;  /* 0x000000b300b37308 */ /* 0x000fe20000000800 */
[----:B------:R-:W-:-:S02]  /*1dad0*/  F2FP.F16.F32.PACK_AB R4, R181, R178 ;  /* 0x000000b2b504723e */ /* 0x000fc400000000ff */
[----:B------:R-:W-:Y:S01]  /*1dae0*/  F2FP.F16.F32.PACK_AB R5, R185, R182 ;  /* 0x000000b6b905723e */ /* 0x000fe200000000ff */
[----:B------:R-:W-:Y:S01]  /*1daf0*/  FADD.FTZ R182, R182, R173 ;  /* 0x000000adb6b67221 */ /* 0x000fe20000010000 */
[----:B------:R-:W-:-:S03]  /*1db00*/  F2FP.F16.F32.PACK_AB R6, R180, R183 ;  /* 0x000000b7b406723e */ /* 0x000fc600000000ff */
[----:B------:R-:W1:Y:S01]  /*1db10*/  MUFU.EX2 R186, R186 ;  /* 0x000000ba00ba7308 */ /* 0x000e620000000800 */
[----:B----4-:R-:W-:Y:S01]  /*1db20*/  F2FP.F16.F32.PACK_AB R7, R187, R184 ;  /* 0x000000b8bb07723e */ /* 0x010fe200000000ff */
[----:B------:R-:W-:-:S04]  /*1db30*/  FADD.FTZ R185, R185, R182 ;  /* 0x000000b6b9b97221 */ /* 0x000fc80000010000 */
[----:B------:R-:W-:Y:S02]  /*1db40*/  FADD.FTZ R0, R184, R185 ;  /* 0x000000b9b8007221 */ /* 0x000fe40000010000 */
[----:B--2---:R-:W-:Y:S01]  /*1db50*/  HMMA.16816.F32 R160, R4, R8, R160 ;  /* 0x0000000804a0723c */ /* 0x004fe200000018a0 */
[----:B------:R-:W-:Y:S01]  /*1db60*/  MUFU.EX2 R175, R175 ;  /* 0x000000af00af7308 */ /* 0x000fe20000000800 */
[----:B------:R-:W-:-:S04]  /*1db70*/  FADD.FTZ R0, R187, R0 ;  /* 0x00000000bb007221 */ /* 0x000fc80000010000 */
[C---:B------:R-:W-:Y:S01]  /*1db80*/  HMMA.16816.F32 R156, R4.reuse, R10, R156 ;  /* 0x0000000a049c723c */ /* 0x040fe2000000189c */
[----:B------:R-:W2:Y:S02]  /*1db90*/  LDSM.16.MT88.4 R8, [R221+0x12800] ;  /* 0x01280000dd08783b */ /* 0x000ea40000004200 */
[----:B------:R-:W-:Y:S03]  /*1dba0*/  MUFU.EX2 R176, R176 ;  /* 0x000000b000b07308 */ /* 0x000fe60000000800 */
[C---:B------:R-:W-:Y:S05]  /*1dbb0*/  HMMA.16816.F32 R152, R4.reuse, R28, R152 ;  /* 0x0000001c0498723c */ /* 0x040fea0000001898 */
[----:B------:R-:W-:Y:S01]  /*1dbc0*/  MUFU.EX2 R174, R174 ;  /* 0x000000ae00ae7308 */ /* 0x000fe20000000800 */
[C---:B------:R-:W-:Y:S01]  /*1dbd0*/  HMMA.16816.F32 R148, R4.reuse, R30, R148 ;  /* 0x0000001e0494723c */ /* 0x040fe20000001894 */
[----:B------:R-:W-:Y:S05]  /*1dbe0*/  LDSM.16.MT88.4 R28, [R224+0x14800] ;  /* 0x01480000e01c783b */ /* 0x000fea0000004200 */
[C---:B-----5:R-:W-:Y:S01]  /*1dbf0*/  HMMA.16816.F32 R144, R4.reuse, R16, R144 ;  /* 0x000000100490723c */ /* 0x060fe20000001890 */
[----:B------:R-:W4:Y:S05]  /*1dc00*/  MUFU.EX2 R177, R177 ;  /* 0x000000b100b17308 */ /* 0x000f2a0000000800 */
[C---:B------:R-:W-:Y:S01]  /*1dc10*/  HMMA.16816.F32 R140, R4.reuse, R18, R140 ;  /* 0x00000012048c723c */ /* 0x040fe2000000188c */
[----:B------:R-:W5:Y:S02]  /*1dc20*/  LDSM.16.MT88.4 R16, [R220+0x12800] ;  /* 0x01280000dc10783b */ /* 0x000f640000004200 */
[----:B------:R-:W-:Y:S03]  /*1dc30*/  MUFU.EX2 R172, R172 ;  /* 0x000000ac00ac7308 */ /* 0x000fe60000000800 */
[C---:B---3--:R-:W-:Y:S05]  /*1dc40*/  HMMA.16816.F32 R44, R4.reuse, R12, R44 ;  /* 0x0000000c042c723c */ /* 0x048fea000000182c */
[----:B------:R-:W3:Y:S01]  /*1dc50*/  MUFU.EX2 R197, R197 ;  /* 0x000000c500c57308 */ /* 0x000ee20000000800 */
        /* <DEDUP_REMOVED lines=8> */
[C---:B------:R-:W-:Y:S06]  /*1dce0*/  HMMA.16816.F32 R136, R4.reuse, R24, R136 ;  /* 0x000000180488723c */ /* 0x040fec0000001888 */
[C---:B------:R-:W-:Y:S01]  /*1dcf0*/  HMMA.16816.F32 R132, R4.reuse, R26, R132 ;  /* 0x0000001a0484723c */ /* 0x040fe20000001884 */
[----:B------:R-:W3:Y:S05]  /*1dd00*/  LDSM.16.MT88.4 R24, [R222+0x14800] ;  /* 0x01480000de18783b */ /* 0x000eea0000004200 */
[C---:B-----5:R-:W-:Y:S06]  /*1dd10*/  HMMA.16816.F32 R60, R4.reuse, R16, R60 ;  /* 0x00000010043c723c */ /* 0x060fec000000183c */
        /* <DEDUP_REMOVED lines=35> */
[----:B------:R-:W-:Y:S01]  /*1df50*/  FADD.FTZ R188, R188, R3 ;  /* 0x00000003bcbc7221 */ /* 0x000fe20000010000 */
[----:B------:R-:W-:Y:S01]  /*1df60*/  MOV R3, R169 ;  /* 0x000000a900037202 */ /* 0x000fe20000000f00 */
[----:B--2---:R-:W-:Y:S01]  /*1df70*/  HMMA.16816.F32 R160, R4, R8, R160 ;  /* 0x0000000804a0723c */ /* 0x004fe200000018a0 */
[----:B------:R-:W-:Y:S01]  /*1df80*/  FADD.FTZ R196, R196, R191 ;  /* 0x000000bfc4c47221 */ /* 0x000fe20000010000 */
[----:B------:R-:W-:-:S04]  /*1df90*/  FADD.FTZ R195, R195, R188 ;  /* 0x000000bcc3c37221 */ /* 0x000fc80000010000 */
        /* <DEDUP_REMOVED lines=42> */
[C---:B------:R-:W-:Y:S01]  /*1e240*/  HMMA.16816.F32 R112, R4.reuse, R30, R112 ;  /* 0x0000001e0470723c */ /* 0x040fe20000001870 */
[----:B------:R-:W3:Y:S05]  /*1e250*/  LDSM.16.MT88.4 R28, [R221+0x11800] ;  /* 0x01180000dd1c783b */ /* 0x000eea0000004200 */
        /* <DEDUP_REMOVED lines=43> */
[C---:B------:R-:W-:Y:S06]  /*1e510*/  HMMA.16816.F32 R72, R4.reuse, R30, R72 ;  /* 0x0000001e0448723c */ /* 0x040fec0000001848 */
[C---:B------:R-:W-:Y:S06]  /*1e520*/  HMMA.16816.F32 R76, R4.reuse, R32, R76 ;  /* 0x00000020044c723c */ /* 0x040fec000000184c */
        /* <DEDUP_REMOVED lines=9> */
[C---:B-----5:R-:W-:Y:S06]  /*1e5c0*/  HMMA.16816.F32 R124, R4.reuse, R20, R124 ;  /* 0x00000014047c723c */ /* 0x060fec000000187c */
[----:B------:R-:W-:-:S15]  /*1e5d0*/  HMMA.16816.F32 R128, R4, R22, R128 ;  /* 0x000000160480723c */ /* 0x000fde0000001880 */
[----:B------:R-:W-:-:S09]  /*1e5e0*/  NOP ;  /* 0x0000000000007918 */ /* 0x000fd20000000000 */
.L_x_6872:
[----:B------:R-:W-:Y:S05]  /*1e5f0*/  @!P0 BRA `(.L_x_6878) ;  /* 0x00000044004c8947 */ /* 0x000fea0003800000 */
[----:B------:R-:W1:Y:S01]  /*1e600*/  S2R R4, SR_TID.X ;  /* 0x0000000000047919 */ /* 0x000e620000002100 */
[----:B------:R-:W-:Y:S01]  /*1e610*/  ULDC.64 UR6, c[0x0][0x250] ;  /* 0x0000940000067ab9 */ /* 0x000fe20000000a00 */
[----:B------:R-:W-:Y:S01]  /*1e620*/  ULDC.64 UR4, c[0x0][0x248] ;  /* 0x0000920000047ab9 */ /* 0x000fe20000000a00 */
[----:B------:R-:W-:Y:S01]  /*1e630*/  ULEA UR9, -UR6, URZ, 0x6 ;  /* 0x0000003f06097291 */ /* 0x000fe2000f8e313f */
[----:B------:R-:W-:Y:S01]  /*1e640*/  IMAD.MOV.U32 R2, RZ, RZ, R3 ;  /* 0x000000ffff027224 */ /* 0x000fe200078e0003 */
[----:B------:R-:W-:Y:S01]  /*1e650*/  ULEA UR8, -UR4, URZ, 0x6 ;  /* 0x0000003f04087291 */ /* 0x000fe2000f8e313f */
[----:B------:R-:W-:Y:S01]  /*1e660*/  MOV R0, R164 ;  /* 0x000000a400007202 */ /* 0x000fe20000000f00 */
[----:B------:R-:W-:Y:S02]  /*1e670*/  USHF.R.S32.HI UR12, URZ, 0x1f, UR9 ;  /* 0x0000001f3f0c7899 */ /* 0x000fe40008011409 */
[----:B------:R-:W-:Y:S01]  /*1e680*/  USHF.L.U64.HI UR7, UR6, 0x5, UR7 ;  /* 0x0000000506077899 */ /* 0x000fe20008010207 */
[----:B------:R-:W-:Y:S01]  /*1e690*/  MOV R250, UR9 ;  /* 0x0000000900fa7c02 */ /* 0x000fe20008000f00 */
[----:B------:R-:W-:-:S02]  /*1e6a0*/  USHF.L.U64.HI UR5, UR4, 0x5, UR5 ;  /* 0x0000000504057899 */ /* 0x000fc40008010205 */
[----:B------:R-:W-:Y:S01]  /*1e6b0*/  USHF.L.U32 UR11, UR4, 0x5, URZ ;  /* 0x00000005040b7899 */ /* 0x000fe2000800063f */
[----:B------:R-:W-:Y:S01]  /*1e6c0*/  IMAD.U32 R248, RZ, RZ, UR12 ;  /* 0x0000000cfff87e24 */ /* 0x000fe2000f8e00ff */
[----:B------:R-:W-:Y:S02]  /*1e6d0*/  USHF.L.U32 UR6, UR6, 0x5, URZ ;  /* 0x0000000506067899 */ /* 0x000fe4000800063f */
[----:B------:R-:W-:Y:S01]  /*1e6e0*/  USHF.R.S32.HI UR10, URZ, 0x1f, UR8 ;  /* 0x0000001f3f0a7899 */ /* 0x000fe20008011408 */
[----:B------:R-:W-:Y:S01]  /*1e6f0*/  ULDC UR4, c[0x0][0x2ec] ;  /* 0x0000bb0000047ab9 */ /* 0x000fe20000000800 */
[----:B------:R-:W-:Y:S01]  /*1e700*/  ULDC UR9, c[0x0][0x39c] ;  /* 0x0000e70000097ab9 */ /* 0x000fe20000000800 */
[----:B------:R-:W-:Y:S01]  /*1e710*/  ULDC.64 UR12, c[0x0][0x208] ;  /* 0x00008200000c7ab9 */ /* 0x000fe20000000a00 */
[----:B-1----:R-:W-:-:S05]  /*1e720*/  IMAD.SHL.U32 R4, R4, 0x2, RZ ;  /* 0x0000000204047824 */ /* 0x002fca00078e00ff */
[----:B------:R-:W-:-:S07]  /*1e730*/  LOP3.LUT R252, R4, 0x6, RZ, 0xc0, !PT ;  /* 0x0000000604fc7812 */ /* 0x000fce00078ec0ff */
.L_x_6882:
        /* <DEDUP_REMOVED lines=67> */
.L_x_6879:
[C---:B------:R-:W-:Y:S04]  /*1eb70*/  LEA R242, P0, R12.reuse, R242, 0x1 ;  /* 0x000000f20cf27211 */ /* 0x040fe800078008ff */
        /* <DEDUP_REMOVED lines=182> */
[C---:B------:R-:W-:Y:S06]  /*1f6e0*/  HMMA.16816.F32 R4, R176.reuse, R180, R4 ;  /* 0x000000b4b004723c */ /* 0x040fec0000001804 */
[C---:B------:R-:W-:Y:S01]  /*1f6f0*/  HMMA.16816.F32 R8, R176.reuse, R182, R8 ;  /* 0x000000b6b008723c */ /* 0x040fe20000001808 */
[----:B------:R-:W3:Y:S05]  /*1f700*/  LDSM.16.M88.4 R180, [R229+0xf800] ;  /* 0x00f80000e5b4783b */ /* 0x000eea0000000200 */
[C---:B------:R-:W-:Y:S06]  /*1f710*/  HMMA.16816.F32 R12, R176.reuse, R200, R12 ;  /* 0x000000c8b00c723c */ /* 0x040fec000000180c */
[C---:B------:R-:W-:Y:S01]  /*1f720*/  HMMA.16816.F32 R16, R176.reuse, R202, R16 ;  /* 0x000000cab010723c */ /* 0x040fe20000001810 */
[----:B------:R-:W3:Y:S05]  /*1f730*/  LDSM.16.M88.4 R200, [R207] ;  /* 0x00000000cfc8783b */ /* 0x000eea0000000200 */
[C---:B----4-:R-:W-:Y:S06]  /*1f740*/  HMMA.16816.F32 R20, R176.reuse, R168, R20 ;  /* 0x000000a8b014723c */ /* 0x050fec0000001814 */
[C---:B------:R-:W-:Y:S01]  /*1f750*/  HMMA.16816.F32 R24, R176.reuse, R170, R24 ;  /* 0x000000aab018723c */ /* 0x040fe20000001818 */
[----:B------:R-:W4:Y:S05]  /*1f760*/  LDSM.16.M88.4 R168, [R206] ;  /* 0x00000000cea8783b */ /* 0x000f2a0000000200 */
[C---:B-----5:R-:W-:Y:S06]  /*1f770*/  HMMA.16816.F32 R28, R176.reuse, R184, R28 ;  /* 0x000000b8b01c723c */ /* 0x060fec000000181c */
[----:B------:R-:W-:Y:S01]  /*1f780*/  HMMA.16816.F32 R32, R176, R186, R32 ;  /* 0x000000bab020723c */ /* 0x000fe20000001820 */
[----:B------:R-:W5:Y:S04]  /*1f790*/  LDSM.16.M88.4 R176, [R205] ;  /* 0x00000000cdb0783b */ /* 0x000f680000000200 */
[----:B------:R-:W5:Y:S01]  /*1f7a0*/  LDSM.16.M88.4 R184, [R204] ;  /* 0x00000000ccb8783b */ /* 0x000f620000000200 */
        /* <DEDUP_REMOVED lines=12> */
[----:B------:R-:W3:Y:S01]  /*1f870*/  LDSM.16.M88.4 R192, [R223+0xf800] ;  /* 0x00f80000dfc0783b */ /* 0x000ee20000000200 */
[C---:B------:R-:W-:Y:S06]  /*1f880*/  HMMA.16816.F32 R4, R188.reuse, R200, R4 ;  /* 0x000000c8bc04723c */ /* 0x040fec0000001804 */
[C---:B------:R-:W-:Y:S01]  /*1f890*/  HMMA.16816.F32 R8, R188.reuse, R202, R8 ;  /* 0x000000cabc08723c */ /* 0x040fe20000001808 */
[----:B------:R-:W-:Y:S05]  /*1f8a0*/  LDSM.16.M88.4 R200, [R216+0x6000] ;  /* 0x00600000d8c8783b */ /* 0x000fea0000000200 */
[C---:B----4-:R-:W-:Y:S06]  /*1f8b0*/  HMMA.16816.F32 R12, R188.reuse, R168, R12 ;  /* 0x000000a8bc0c723c */ /* 0x050fec000000180c */
[C---:B------:R-:W-:Y:S01]  /*1f8c0*/  HMMA.16816.F32 R16, R188.reuse, R170, R16 ;  /* 0x000000aabc10723c */ /* 0x040fe20000001810 */
[----:B------:R-:W4:Y:S05]  /*1f8d0*/  LDSM.16.M88.4 R168, [R225+0x6000] ;  /* 0x00600000e1a8783b */ /* 0x000f2a0000000200 */
        /* <DEDUP_REMOVED lines=8> */
[C---:B---3--:R-:W-:Y:S06]  /*1f960*/  HMMA.16816.F32 R20, R164.reuse, R180, R20 ;  /* 0x000000b4a414723c */ /* 0x048fec0000001814 */
[C---:B------:R-:W-:Y:S06]  /*1f970*/  HMMA.16816.F32 R24, R164.reuse, R182, R24 ;  /* 0x000000b6a418723c */ /* 0x040fec0000001818 */
[C---:B------:R-:W-:Y:S06]  /*1f980*/  HMMA.16816.F32 R28, R164.reuse, R192, R28 ;  /* 0x000000c0a41c723c */ /* 0x040fec000000181c */
[----:B------:R-:W-:Y:S01]  /*1f990*/  HMMA.16816.F32 R32, R164, R194, R32 ;  /* 0x000000c2a420723c */ /* 0x000fe20000001820 */
[----:B------:R-:W1:Y:S05]  /*1f9a0*/  LDSM.16.M88.4 R164, [R216+0x6800] ;  /* 0x00680000d8a4783b */ /* 0x000e6a0000000200 */
[C---:B----4-:R-:W-:Y:S06]  /*1f9b0*/  HMMA.16816.F32 R4, R168.reuse, R200, R4 ;  /* 0x000000c8a804723c */ /* 0x050fec0000001804 */
[C---:B------:R-:W-:Y:S11]  /*1f9c0*/  HMMA.16816.F32 R8, R168.reuse, R202, R8 ;  /* 0x000000caa808723c */ /* 0x040ff60000001808 */
[----:B------:R-:W-:Y:S07]  /*1f9d0*/  @!UPT UIADD3 URZ, URZ, URZ, URZ ;  /* 0x0000003f3f3ff290 */ /* 0x000fee000fffe03f */
[----:B------:R-:W-:Y:S01]  /*1f9e0*/  FMUL.FTZ R3, R4, UR9 ;  /* 0x0000000904037c20 */ /* 0x000fe20008410000 */
[----:B------:R-:W-:Y:S01]  /*1f9f0*/  FMUL.FTZ R172, R5, UR9 ;  /* 0x0000000905ac7c20 */ /* 0x000fe20008410000 */
[----:B------:R-:W-:Y:S01]  /*1fa00*/  FMUL.FTZ R173, R6, UR9 ;  /* 0x0000000906ad7c20 */ /* 0x000fe20008410000 */
[----:B------:R-:W-:Y:S02]  /*1fa10*/  FMUL.FTZ R176, R7, UR9 ;  /* 0x0000000907b07c20 */ /* 0x000fe40008410000 */
[----:B------:R-:W2:Y:S01]  /*1fa20*/  LDSM.16.M88.4 R4, [R216+0x7000] ;  /* 0x00700000d804783b */ /* 0x000ea20000000200 */
[----:B------:R-:W3:Y:S01]  /*1fa30*/  MUFU.TANH R3, R3 ;  /* 0x0000000300037308 */ /* 0x000ee20000002400 */
[----:B------:R-:W-:Y:S01]  /*1fa40*/  FMUL.FTZ R8, R8, UR9 ;  /* 0x0000000908087c20 */ /* 0x000fe20008410000 */
[----:B------:R-:W-:Y:S01]  /*1fa50*/  FMUL.FTZ R9, R9, UR9 ;  /* 0x0000000909097c20 */ /* 0x000fe20008410000 */
[----:B------:R-:W-:Y:S01]  /*1fa60*/  FMUL.FTZ R10, R10, UR9 ;  /* 0x000000090a0a7c20 */ /* 0x000fe20008410000 */
[----:B------:R-:W-:Y:S01]  /*1fa70*/  FMUL.FTZ R11, R11, UR9 ;  /* 0x000000090b0b7c20 */ /* 0x000fe20008410000 */
[C---:B-1----:R-:W-:Y:S05]  /*1fa80*/  HMMA.16816.F32 R12, R168.reuse, R164, R12 ;  /* 0x000000a4a80c723c */ /* 0x042fea000000180c */
[----:B------:R-:W1:Y:S01]  /*1fa90*/  MUFU.TANH R174, R8 ;  /* 0x0000000800ae7308 */ /* 0x000e620000002400 */
[C---:B------:R-:W-:Y:S09]  /*1faa0*/  HMMA.16816.F32 R16, R168.reuse, R166, R16 ;  /* 0x000000a6a810723c */ /* 0x040ff20000001810 */
[----:B------:R-:W4:Y:S10]  /*1fab0*/  MUFU.TANH R175, R9 ;  /* 0x0000000900af7308 */ /* 0x000f340000002400 */
[----:B------:R-:W1:Y:S01]  /*1fac0*/  MUFU.TANH R165, R10 ;  /* 0x0000000a00a57308 */ /* 0x000e620000002400 */
[----:B------:R-:W-:Y:S01]  /*1fad0*/  FMUL.FTZ R12, R12, UR9 ;  /* 0x000000090c0c7c20 */ /* 0x000fe20008410000 */
[----:B------:R-:W-:Y:S01]  /*1fae0*/  FMUL.FTZ R13, R13, UR9 ;  /* 0x000000090d0d7c20 */ /* 0x000fe20008410000 */
[----:B------:R-:W-:Y:S07]  /*1faf0*/  FMUL.FTZ R15, R15, UR9 ;  /* 0x000000090f0f7c20 */ /* 0x000fee0008410000 */
[----:B------:R5:W1:Y:S01]  /*1fb00*/  MUFU.TANH R166, R11 ;  /* 0x0000000b00a67308 */ /* 0x000a620000002400 */
[----:B------:R-:W-:Y:S01]  /*1fb10*/  FMUL.FTZ R14, R14, UR9 ;  /* 0x000000090e0e7c20 */ /* 0x000fe20008410000 */
[----:B------:R-:W-:Y:S01]  /*1fb20*/  FMUL.FTZ R17, R17, UR9 ;  /* 0x0000000911117c20 */ /* 0x000fe20008410000 */
[----:B------:R-:W-:Y:S01]  /*1fb30*/  FMUL.FTZ R16, R16, UR9 ;  /* 0x0000000910107c20 */ /* 0x000fe20008410000 */
[----:B------:R-:W-:Y:S01]  /*1fb40*/  FMUL.FTZ R19, R19, UR9 ;  /* 0x0000000913137c20 */ /* 0x000fe20008410000 */
[C---:B--2---:R-:W-:Y:S05]  /*1fb50*/  HMMA.16816.F32 R20, R168.reuse, R4, R20 ;  /* 0x00000004a814723c */ /* 0x044fea0000001814 */
[----:B------:R2:W1:Y:S01]  /*1fb60*/  MUFU.TANH R188, R12 ;  /* 0x0000000c00bc7308 */ /* 0x0004620000002400 */
[C---:B------:R-:W-:Y:S09]  /*1fb70*/  HMMA.16816.F32 R24, R168.reuse, R6, R24 ;  /* 0x00000006a818723c */ /* 0x040ff20000001818 */
[----:B------:R-:W1:Y:S01]  /*1fb80*/  MUFU.TANH R194, R13 ;  /* 0x0000000d00c27308 */ /* 0x000e620000002400 */
[----:B-----5:R-:W5:Y:S01]  /*1fb90*/  LDSM.16.M88.4 R8, [R216+0x7800] ;  /* 0x00780000d808783b */ /* 0x020f620000000200 */
[----:B------:R-:W-:Y:S08]  /*1fba0*/  DEPBAR.LE SB0, 0x0 ;  /* 0x000080000000791a */ /* 0x000ff00000000000 */
[----:B------:R-:W1:Y:S01]  /*1fbb0*/  MUFU.TANH R197, R15 ;  /* 0x0000000f00c57308 */ /* 0x000e620000002400 */
[----:B------:R-:W-:Y:S01]  /*1fbc0*/  BAR.SYNC.DEFER_BLOCKING 0x0 ;  /* 0x0000000000007b1d */ /* 0x000fe20000010000 */
[----:B--2---:R-:W-:Y:S01]  /*1fbd0*/  FMUL.FTZ R12, R18, UR9 ;  /* 0x00000009120c7c20 */ /* 0x004fe20008410000 */
[----:B------:R-:W-:Y:S07]  /*1fbe0*/  FMUL.FTZ R20, R20, UR9 ;  /* 0x0000000914147c20 */ /* 0x000fee0008410000 */
        /* <DEDUP_REMOVED lines=8> */
[----:B------:R-:W-:Y:S09]  /*1fc70*/  FMUL.FTZ R27, R27, UR9 ;  /* 0x000000091b1b7c20 */ /* 0x000ff20008410000 */
[----:B------:R-:W1:Y:S10]  /*1fc80*/  MUFU.TANH R172, R172 ;  /* 0x000000ac00ac7308 */ /* 0x000e740000002400 */
[----:B------:R-:W1:Y:S01]  /*1fc90*/  MUFU.TANH R173, R173 ;  /* 0x000000ad00ad7308 */ /* 0x000e620000002400 */
[C---:B-----5:R-:W-:Y:S06]  /*1fca0*/  HMMA.16816.F32 R28, R168.reuse, R8, R28 ;  /* 0x00000008a81c723c */ /* 0x060fec000000181c */
[----:B------:R-:W-:Y:S03]  /*1fcb0*/  HMMA.16816.F32 R32, R168, R10, R32 ;  /* 0x0000000aa820723c */ /* 0x000fe60000001820 */
[----:B------:R1:W1:Y:S10]  /*1fcc0*/  MUFU.TANH R243, R14 ;  /* 0x0000000e00f37308 */ /* 0x0002740000002400 */
[----:B------:R1:W1:Y:S10]  /*1fcd0*/  MUFU.TANH R190, R16 ;  /* 0x0000001000be7308 */ /* 0x0002740000002400 */
[----:B------:R-:W1:Y:S01]  /*1fce0*/  MUFU.TANH R12, R12 ;  /* 0x0000000c000c7308 */ /* 0x000e620000002400 */
[----:B------:R-:W-:Y:S01]  /*1fcf0*/  FMUL.FTZ R8, R31, UR9 ;  /* 0x000000091f087c20 */ /* 0x000fe20008410000 */
[----:B------:R-:W-:Y:S01]  /*1fd00*/  FMUL.FTZ R28, R28, UR9 ;  /* 0x000000091c1c7c20 */ /* 0x000fe20008410000 */
[----:B------:R-:W-:Y:S01]  /*1fd10*/  FMUL.FTZ R29, R29, UR9 ;  /* 0x000000091d1d7c20 */ /* 0x000fe20008410000 */
[----:B------:R-:W-:Y:S01]  /*1fd20*/  FMUL.FTZ R30, R30, UR9 ;  /* 0x000000091e1e7c20 */ /* 0x000fe20008410000 */
[----:B--2---:R-:W-:Y:S05]  /*1fd30*/  FMUL.FTZ R17, R33, UR9 ;  /* 0x0000000921117c20 */ /* 0x004fea0008410000 */
        /* <DEDUP_REMOVED lines=19> */
[----:B------:R-:W1:Y:S01]  /*1fe70*/  MUFU.TANH R13, R13 ;  /* 0x0000000d000d7308 */ /* 0x000e620000002400 */
[----:B--234-:R-:W-:Y:S05]  /*1fe80*/  @!P0 BRA `(.L_x_6880) ;  /* 0x0000000400748947 */ /* 0x01cfea0003800000 */
[----:B------:R-:W-:Y:S02]  /*1fe90*/  MOV R18, UR8 ;  /* 0x0000000800127c02 */ /* 0x000fe40008000f00 */
[----:B------:R-:W-:Y:S01]  /*1fea0*/  MOV R7, UR10 ;  /* 0x0000000a00077c02 */ /* 0x000fe20008000f00 */
[----:B------:R-:W-:Y:S06]  /*1feb0*/  @!P3 BRA `(.L_x_6881) ;  /* 0x0000000000f4b947 */ /* 0x000fec0003800000 */
[----:B------:R-:W2:Y:S01]  /*1fec0*/  LDC R9, c[0x0][0x380] ;  /* 0x0000e000ff097b82 */ /* 0x000ea20000000800 */
[----:B------:R-:W-:Y:S04]  /*1fed0*/  SHF.L.U32 R6, R240, 0x6, RZ ;  /* 0x00000006f0067819 */ /* 0x000fe800000006ff */
[----:B------:R-:W-:Y:S01]  /*1fee0*/  IABS R10, R6 ;  /* 0x00000006000a7213 */ /* 0x000fe20000000000 */
[----:B-1----:R-:W-:Y:S05]  /*1fef0*/  VIADD R16, R6, 0xffffffc0 ;  /* 0xffffffc006107836 */ /* 0x002fea0000000000 */
[----:B------:R-:W-:Y:S02]  /*1ff00*/  IABS R7, R16 ;  /* 0x0000001000077213 */ /* 0x000fe40000000000 */
[-C--:B--2---:R-:W-:Y:S02]  /*1ff10*/  IABS R4, R9.reuse ;  /* 0x0000000900047213 */ /* 0x084fe40000000000 */
        /* <DEDUP_REMOVED lines=17> */
[----:B------:R-:W-:Y:S01]  /*20030*/  LOP3.LUT R5, RZ, R9, RZ, 0x33, !PT ;  /* 0x00000009ff057212 */ /* 0x000fe200078e33ff */
        /* <DEDUP_REMOVED lines=10> */
[----:B------:R-:W1:Y:S10]  /*200e0*/  LDC.64 R6, c[0x0][0x248] ;  /* 0x00009200ff067b82 */ /* 0x000e740000000a00 */
        /* <DEDUP_REMOVED lines=16> */
[-C--:B-1----:R-:W-:Y:S02]  /*201f0*/  IMAD R14, R19, R6.reuse, RZ ;  /* 0x00000006130e7224 */ /* 0x082fe400078e02ff */
[C---:B------:R-:W-:Y:S04]  /*20200*/  IMAD.WIDE.U32 R18, R9.reuse, R6, RZ ;  /* 0x0000000609127225 */ /* 0x040fe800078e00ff */
        /* <DEDUP_REMOVED lines=8> */
.L_x_6881:
        /* <DEDUP_REMOVED lines=29> */
.L_x_6880:
[----:B--2---:R-:W-:Y:S01]  /*20460*/  LEA R4, R240, R252, 0x6 ;  /* 0x000000fcf0047211 */ /* 0x004fe200078e30ff */
[----:B------:R-:W-:Y:S03]  /*20470*/  LDSM.16.MT88.4 R24, [R222+0x10000] ;  /* 0x01000000de18783b */ /* 0x000fe60000004200 */
[C---:B------:R-:W-:Y:S02]  /*20480*/  IADD3 R5, R4.reuse, 0x1, RZ ;  /* 0x0000000104057810 */ /* 0x040fe40007ffe0ff */
[C---:B------:R-:W-:Y:S02]  /*20490*/  IADD3 R6, R4.reuse, 0x8, RZ ;  /* 0x0000000804067810 */ /* 0x040fe40007ffe0ff */
[CC--:B------:R-:W-:Y:S01]  /*204a0*/  ISETP.GE.AND P6, PT, R4.reuse, R247.reuse, PT ;  /* 0x000000f70400720c */ /* 0x0c0fe20003fc6270 */
[----:B------:R-:W-:Y:S01]  /*204b0*/  LDSM.16.MT88.4 R32, [R221+0x10000] ;  /* 0x01000000dd20783b */ /* 0x000fe20000004200 */
[CC--:B------:R-:W-:Y:S02]  /*204c0*/  ISETP.GE.AND P5, PT, R5.reuse, R247.reuse, PT ;  /* 0x000000f70500720c */ /* 0x0c0fe40003fa6270 */
[-C--:B------:R-:W-:Y:S02]  /*204d0*/  ISETP.GE.AND P1, PT, R4, R246.reuse, PT ;  /* 0x000000f60400720c */ /* 0x080fe40003f26270 */
[C---:B------:R-:W-:Y:S02]  /*204e0*/  ISETP.GE.AND P0, PT, R6.reuse, R247, PT ;  /* 0x000000f70600720c */ /* 0x040fe40003f06270 */
[-C--:B------:R-:W-:Y:S02]  /*204f0*/  ISETP.GE.AND P4, PT, R6, R246.reuse, PT ;  /* 0x000000f60600720c */ /* 0x080fe40003f86270 */
[CC--:B------:R-:W-:Y:S02]  /*20500*/  ISETP.GE.OR P6, PT, R4.reuse, R245.reuse, !P6 ;  /* 0x000000f50400720c */ /* 0x0c0fe400077c6670 */
[C---:B------:R-:W-:Y:S02]  /*20510*/  IADD3 R7, R4.reuse, 0x9, RZ ;  /* 0x0000000904077810 */ /* 0x040fe40007ffe0ff */
[C---:B------:R-:W-:Y:S02]  /*20520*/  ISETP.GE.AND P2, PT, R5.reuse, R246, PT ;  /* 0x000000f60500720c */ /* 0x040fe40003f46270 */
[-C--:B------:R-:W-:Y:S02]  /*20530*/  ISETP.GE.OR P5, PT, R5, R245.reuse, !P5 ;  /* 0x000000f50500720c */ /* 0x080fe40006fa6670 */
[-C--:B------:R-:W-:Y:S02]  /*20540*/  ISETP.GE.OR P1, PT, R4, R244.reuse, !P1 ;  /* 0x000000f40400720c */ /* 0x080fe40004f26670 */
[C---:B------:R-:W-:Y:S02]  /*20550*/  ISETP.GE.OR P0, PT, R6.reuse, R245, !P0 ;  /* 0x000000f50600720c */ /* 0x040fe40004706670 */
[-C--:B------:R-:W-:Y:S02]  /*20560*/  ISETP.GE.OR P4, PT, R6, R244.reuse, !P4 ;  /* 0x000000f40600720c */ /* 0x080fe40006786670 */
[----:B-1----:R-:W-:Y:S02]  /*20570*/  FSEL R16, R3, -INF , !P6 ;  /* 0xff80000003107808 */ /* 0x002fe40007000000 */
[----:B------:R-:W-:Y:S02]  /*20580*/  IADD3 R6, R4, 0x10, RZ ;  /* 0x0000001004067810 */ /* 0x000fe40007ffe0ff */
[-C--:B------:R-:W-:Y:S02]  /*20590*/  ISETP.GE.AND P6, PT, R7, R247.reuse, PT ;  /* 0x000000f70700720c */ /* 0x080fe40003fc6270 */
[----:B------:R-:W-:Y:S02]  /*205a0*/  ISETP.GE.OR P2, PT, R5, R244, !P2 ;  /* 0x000000f40500720c */ /* 0x000fe40005746670 */
[----:B------:R-:W-:Y:S02]  /*205b0*/  FSEL R5, R173, -INF , !P1 ;  /* 0xff800000ad057808 */ /* 0x000fe40004800000 */
[----:B------:R-:W-:Y:S02]  /*205c0*/  FSEL R172, R172, -INF , !P5 ;  /* 0xff800000acac7808 */ /* 0x000fe40006800000 */
[C---:B------:R-:W-:Y:S02]  /*205d0*/  ISETP.GE.AND P1, PT, R7.reuse, R246, PT ;  /* 0x000000f60700720c */ /* 0x040fe40003f26270 */
[----:B------:R-:W-:Y:S02]  /*205e0*/  ISETP.GE.AND P5, PT, R6, R247, PT ;  /* 0x000000f70600720c */ /* 0x000fe40003fa6270 */
[CC--:B------:R-:W-:Y:S02]  /*205f0*/  ISETP.GE.OR P6, PT, R7.reuse, R245.reuse, !P6 ;  /* 0x000000f50700720c */ /* 0x0c0fe400077c6670 */
[----:B------:R-:W-:Y:S02]  /*20600*/  IADD3 R3, R4, 0x11, RZ ;  /* 0x0000001104037810 */ /* 0x000fe40007ffe0ff */
[----:B------:R-:W-:Y:S02]  /*20610*/  ISETP.GE.OR P1, PT, R7, R244, !P1 ;  /* 0x000000f40700720c */ /* 0x000fe40004f26670 */
[----:B------:R-:W-:Y:S02]  /*20620*/  ISETP.GE.OR P5, PT, R6, R245, !P5 ;  /* 0x000000f50600720c */ /* 0x000fe40006fa6670 */
[----:B------:R-:W-:Y:S02]  /*20630*/  FSEL R14, R174, -INF , !P0 ;  /* 0xff800000ae0e7808 */ /* 0x000fe40004000000 */
[----:B------:R-:W-:Y:S02]  /*20640*/  FSEL R10, R175, -INF , !P6 ;  /* 0xff800000af0a7808 */ /* 0x000fe40007000000 */
[----:B------:R-:W-:Y:S02]  /*20650*/  IADD3 R7, R4, 0x18, RZ ;  /* 0x0000001804077810 */ /* 0x000fe40007ffe0ff */
[----:B------:R-:W-:Y:S02]  /*20660*/  ISETP.GE.AND P0, PT, R6, R246, PT ;  /* 0x000000f60600720c */ /* 0x000fe40003f06270 */
[-C--:B------:R-:W-:Y:S02]  /*20670*/  ISETP.GE.AND P6, PT, R3, R247.reuse, PT ;  /* 0x000000f70300720c */ /* 0x080fe40003fc6270 */
[----:B------:R-:W-:Y:S02]  /*20680*/  FSEL R188, R188, -INF , !P5 ;  /* 0xff800000bcbc7808 */ /* 0x000fe40006800000 */
[----:B------:R-:W-:Y:S02]  /*20690*/  ISETP.GE.AND P5, PT, R7, R247, PT ;  /* 0x000000f70700720c */ /* 0x000fe40003fa6270 */
[----:B------:R-:W-:Y:S02]  /*206a0*/  ISETP.GE.OR P0, PT, R6, R244, !P0 ;  /* 0x000000f40600720c */ /* 0x000fe40004706670 */
[-C--:B------:R-:W-:Y:S02]  /*206b0*/  ISETP.GE.OR P6, PT, R3, R245.reuse, !P6 ;  /* 0x000000f50300720c */ /* 0x080fe400077c6670 */
[----:B------:R-:W-:Y:S02]  /*206c0*/  IADD3 R6, R4, 0x19, RZ ;  /* 0x0000001904067810 */ /* 0x000fe40007ffe0ff */
[----:B------:R-:W-:Y:S02]  /*206d0*/  ISETP.GE.OR P5, PT, R7, R245, !P5 ;  /* 0x000000f50700720c */ /* 0x000fe40006fa6670 */
[----:B------:R-:W-:Y:S02]  /*206e0*/  FSEL R11, R164, -INF , !P2 ;  /* 0xff800000a40b7808 */ /* 0x000fe40005000000 */
[----:B------:R-:W-:Y:S02]  /*206f0*/  FSEL R194, R194, -INF , !P6 ;  /* 0xff800000c2c27808 */ /* 0x000fe40007000000 */
[-C--:B------:R-:W-:Y:S02]  /*20700*/  ISETP.GE.AND P6, PT, R3, R246.reuse, PT ;  /* 0x000000f60300720c */ /* 0x080fe40003fc6270 */
[----:B------:R-:W-:Y:S02]  /*20710*/  ISETP.GE.AND P2, PT, R6, R247, PT ;  /* 0x000000f70600720c */ /* 0x000fe40003f46270 */
[----:B------:R-:W-:Y:S02]  /*20720*/  FSEL R190, R190, -INF , !P5 ;  /* 0xff800000bebe7808 */ /* 0x000fe40006800000 */
[----:B------:R-:W-:Y:S02]  /*20730*/  ISETP.GE.AND P5, PT, R7, R246, PT ;  /* 0x000000f60700720c */ /* 0x000fe40003fa6270 */
[-C--:B------:R-:W-:Y:S02]  /*20740*/  ISETP.GE.OR P6, PT, R3, R244.reuse, !P6 ;  /* 0x000000f40300720c */ /* 0x080fe400077c6670 */
[----:B------:R-:W-:Y:S02]  /*20750*/  ISETP.GE.OR P2, PT, R6, R245, !P2 ;  /* 0x000000f50600720c */ /* 0x000fe40005746670 */
[C---:B------:R-:W-:Y:S02]  /*20760*/  IADD3 R18, R4.reuse, 0x21, RZ ;  /* 0x0000002104127810 */ /* 0x040fe40007ffe0ff */
[----:B------:R-:W-:Y:S02]  /*20770*/  IADD3 R3, R4, 0x20, RZ ;  /* 0x0000002004037810 */ /* 0x000fe40007ffe0ff */
[----:B------:R-:W-:Y:S02]  /*20780*/  ISETP.GE.OR P5, PT, R7, R244, !P5 ;  /* 0x000000f40700720c */ /* 0x000fe40006fa6670 */
[----:B------:R-:W-:Y:S02]  /*20790*/  FSEL R9, R165, -INF , !P4 ;  /* 0xff800000a5097808 */ /* 0x000fe40006000000 */
[----:B------:R-:W-:Y:S02]  /*207a0*/  FSEL R7, R166, -INF , !P1 ;  /* 0xff800000a6077808 */ /* 0x000fe40004800000 */
[----:B------:R-:W-:Y:S02]  /*207b0*/  FSEL R192, R192, -INF , !P2 ;  /* 0xff800000c0c07808 */ /* 0x000fe40005000000 */
[-C--:B------:R-:W-:Y:S02]  /*207c0*/  ISETP.GE.AND P1, PT, R18, R247.reuse, PT ;  /* 0x000000f71200720c */ /* 0x080fe40003f26270 */
[C---:B------:R-:W-:Y:S02]  /*207d0*/  ISETP.GE.AND P2, PT, R3.reuse, R247, PT ;  /* 0x000000f70300720c */ /* 0x040fe40003f46270 */
[----:B------:R-:W-:Y:S02]  /*207e0*/  ISETP.GE.AND P4, PT, R6, R246, PT ;  /* 0x000000f60600720c */ /* 0x000fe40003f86270 */
[-C--:B------:R-:W-:Y:S02]  /*207f0*/  ISETP.GE.OR P1, PT, R18, R245.reuse, !P1 ;  /* 0x000000f51200720c */ /* 0x080fe40004f26670 */
[----:B------:R-:W-:Y:S02]  /*20800*/  ISETP.GE.OR P4, PT, R6, R244, !P4 ;  /* 0x000000f40600720c */ /* 0x000fe40006786670 */
[C---:B------:R-:W-:Y:S02]  /*20810*/  ISETP.GE.OR P2, PT, R3.reuse, R245, !P2 ;  /* 0x000000f50300720c */ /* 0x040fe40005746670 */
[----:B------:R-:W-:Y:S02]  /*20820*/  IADD3 R6, R4, 0x28, RZ ;  /* 0x0000002804067810 */ /* 0x000fe40007ffe0ff */
[----:B------:R-:W-:Y:S02]  /*20830*/  FSEL R200, R200, -INF , !P2 ;  /* 0xff800000c8c87808 */ /* 0x000fe40005000000 */
[----:B------:R-:W-:Y:S02]  /*20840*/  FSEL R198, R198, -INF , !P1 ;  /* 0xff800000c6c67808 */ /* 0x000fe40004800000 */
[C---:B------:R-:W-:Y:S02]  /*20850*/  ISETP.GE.AND P2, PT, R3.reuse, R246, PT ;  /* 0x000000f60300720c */ /* 0x040fe40003f46270 */
[----:B------:R-:W-:Y:S02]  /*20860*/  ISETP.GE.AND P1, PT, R6, R247, PT ;  /* 0x000000f70600720c */ /* 0x000fe40003f26270 */
[----:B------:R-:W-:Y:S02]  /*20870*/  FMNMX.FTZ R19, R16, R0, !PT ;  /* 0x0000000010137209 */ /* 0x000fe40007810000 */
[----:B------:R-:W-:Y:S02]  /*20880*/  ISETP.GE.OR P2, PT, R3, R244, !P2 ;  /* 0x000000f40300720c */ /* 0x000fe40005746670 */
        /* <DEDUP_REMOVED lines=15> */
[----:B------:R-:W-:Y:S02]  /*20980*/  FMNMX.FTZ R12, R9, R12, !PT ;  /* 0x0000000c090c7209 */ /* 0x000fe40007810000 */
[----:B------:R-:W-:Y:S02]  /*20990*/  ISETP.GE.AND P6, PT, R6, R246, PT ;  /* 0x000000f60600720c */ /* 0x000fe40003fc6270 */
[----:B------:R-:W-:Y:S02]  /*209a0*/  FMNMX.FTZ R19, R194, R3, !PT ;  /* 0x00000003c2137209 */ /* 0x000fe40007810000 */
[----:B------:R-:W-:Y:S02]  /*209b0*/  FMNMX.FTZ R12, R7, R12, !PT ;  /* 0x0000000c070c7209 */ /* 0x000fe40007810000 */
[----:B------:R-:W-:Y:S02]  /*209c0*/  FSEL R243, R243, -INF , !P0 ;  /* 0xff800000f3f37808 */ /* 0x000fe40004000000 */
[----:B------:R-:W-:Y:S02]  /*209d0*/  ISETP.GE.OR P6, PT, R6, R244, !P6 ;  /* 0x000000f40600720c */ /* 0x000fe400077c6670 */
[----:B------:R-:W-:Y:S02]  /*209e0*/  FMNMX.FTZ R19, R190, R19, !PT ;  /* 0x00000013be137209 */ /* 0x000fe40007810000 */
[----:B------:R-:W-:Y:S02]  /*209f0*/  IADD3 R6, R4, 0x30, RZ ;  /* 0x0000003004067810 */ /* 0x000fe40007ffe0ff */
[----:B------:R-:W-:Y:S02]  /*20a00*/  FSEL R182, R182, -INF , !P1 ;  /* 0xff800000b6b67808 */ /* 0x000fe40004800000 */
[----:B------:R-:W-:Y:S02]  /*20a10*/  FSEL R199, R199, -INF , !P4 ;  /* 0xff800000c7c77808 */ /* 0x000fe40006000000 */
[----:B------:R-:W-:Y:S02]  /*20a20*/  FMNMX.FTZ R12, R243, R12, !PT ;  /* 0x0000000cf30c7209 */ /* 0x000fe40007810000 */
[----:B------:R-:W-:Y:S02]  /*20a30*/  FMNMX.FTZ R19, R192, R19, !PT ;  /* 0x00000013c0137209 */ /* 0x000fe40007810000 */
[C---:B------:R-:W-:Y:S02]  /*20a40*/  ISETP.GE.AND P1, PT, R6.reuse, R247, PT ;  /* 0x000000f70600720c */ /* 0x040fe40003f26270 */
[C---:B------:R-:W-:Y:S02]  /*20a50*/  ISETP.GE.AND P4, PT, R6.reuse, R246, PT ;  /* 0x000000f60600720c */ /* 0x040fe40003f86270 */
[----:B------:R-:W-:Y:S02]  /*20a60*/  FMNMX.FTZ R12, R197, R12, !PT ;  /* 0x0000000cc50c7209 */ /* 0x000fe40007810000 */
[C---:B------:R-:W-:Y:S02]  /*20a70*/  ISETP.GE.OR P1, PT, R6.reuse, R245, !P1 ;  /* 0x000000f50600720c */ /* 0x040fe40004f26670 */
[----:B------:R-:W-:Y:S02]  /*20a80*/  ISETP.GE.OR P4, PT, R6, R244, !P4 ;  /* 0x000000f40600720c */ /* 0x000fe40006786670 */
[----:B------:R-:W-:Y:S02]  /*20a90*/  FMNMX.FTZ R19, R200, R19, !PT ;  /* 0x00000013c8137209 */ /* 0x000fe40007810000 */
[----:B------:R-:W-:Y:S02]  /*20aa0*/  IADD3 R6, R4, 0x31, RZ ;  /* 0x0000003104067810 */ /* 0x000fe40007ffe0ff */
[----:B------:R-:W-:Y:S02]  /*20ab0*/  ISETP.GE.AND P0, PT, R18, R246, PT ;  /* 0x000000f61200720c */ /* 0x000fe40003f06270 */
[----:B------:R-:W-:Y:S02]  /*20ac0*/  FMNMX.FTZ R12, R239, R12, !PT ;  /* 0x0000000cef0c7209 */ /* 0x000fe40007810000 */
[----:B------:R-:W-:Y:S02]  /*20ad0*/  FSEL R180, R180, -INF , !P1 ;  /* 0xff800000b4b47808 */ /* 0x000fe40004800000 */
[----:B------:R-:W-:Y:S02]  /*20ae0*/  FMNMX.FTZ R19, R198, R19, !PT ;  /* 0x00000013c6137209 */ /* 0x000fe40007810000 */
[----:B------:R-:W-:Y:S02]  /*20af0*/  ISETP.GE.AND P1, PT, R6, R247, PT ;  /* 0x000000f70600720c */ /* 0x000fe40003f26270 */
[----:B------:R-:W-:Y:S02]  /*20b00*/  ISETP.GE.OR P0, PT, R18, R244, !P0 ;  /* 0x000000f41200720c */ /* 0x000fe40004706670 */
[----:B------:R-:W-:Y:S02]  /*20b10*/  FSEL R203, R203, -INF , !P2 ;  /* 0xff800000cbcb7808 */ /* 0x000fe40005000000 */
[----:B------:R-:W-:Y:S02]  /*20b20*/  FMNMX.FTZ R12, R199, R12, !PT ;  /* 0x0000000cc70c7209 */ /* 0x000fe40007810000 */
[----:B------:R-:W-:Y:S02]  /*20b30*/  IADD3 R3, R4, 0x38, RZ ;  /* 0x0000003804037810 */ /* 0x000fe40007ffe0ff */
[----:B------:R-:W-:Y:S02]  /*20b40*/  FMNMX.FTZ R19, R196, R19, !PT ;  /* 0x00000013c4137209 */ /* 0x000fe40007810000 */
[----:B------:R-:W-:Y:S02]  /*20b50*/  ISETP.GE.OR P1, PT, R6, R245, !P1 ;  /* 0x000000f50600720c */ /* 0x000fe40004f26670 */
[----:B------:R-:W-:Y:S02]  /*20b60*/  IADD3 R4, R4, 0x39, RZ ;  /* 0x0000003904047810 */ /* 0x000fe40007ffe0ff */
[----:B------:R-:W-:Y:S02]  /*20b70*/  FMNMX.FTZ R12, R203, R12, !PT ;  /* 0x0000000ccb0c7209 */ /* 0x000fe40007810000 */
[----:B------:R-:W-:Y:S02]  /*20b80*/  FSEL R201, R201, -INF , !P0 ;  /* 0xff800000c9c97808 */ /* 0x000fe40004000000 */
[----:B------:R-:W-:Y:S02]  /*20b90*/  FMNMX.FTZ R19, R182, R19, !PT ;  /* 0x00000013b6137209 */ /* 0x000fe40007810000 */
[-C--:B------:R-:W-:Y:S02]  /*20ba0*/  ISETP.GE.AND P2, PT, R3, R247.reuse, PT ;  /* 0x000000f70300720c */ /* 0x080fe40003f46270 */
[----:B------:R-:W-:Y:S02]  /*20bb0*/  FSEL R178, R178, -INF , !P1 ;  /* 0xff800000b2b27808 */ /* 0x000fe40004800000 */
[----:B------:R-:W-:Y:S02]  /*20bc0*/  ISETP.GE.AND P1, PT, R4, R247, PT ;  /* 0x000000f70400720c */ /* 0x000fe40003f26270 */
[----:B------:R-:W-:Y:S02]  /*20bd0*/  FSEL R183, R183, -INF , !P6 ;  /* 0xff800000b7b77808 */ /* 0x000fe40007000000 */
[----:B------:R-:W-:Y:S02]  /*20be0*/  FMNMX.FTZ R18, R201, R12, !PT ;  /* 0x0000000cc9127209 */ /* 0x000fe40007810000 */
[----:B------:R-:W-:Y:S02]  /*20bf0*/  FMNMX.FTZ R19, R180, R19, !PT ;  /* 0x00000013b4137209 */ /* 0x000fe40007810000 */
[-C--:B------:R-:W-:Y:S02]  /*20c00*/  ISETP.GE.OR P2, PT, R3, R245.reuse, !P2 ;  /* 0x000000f50300720c */ /* 0x080fe40005746670 */
[----:B------:R-:W-:Y:S02]  /*20c10*/  ISETP.GE.OR P1, PT, R4, R245, !P1 ;  /* 0x000000f50400720c */ /* 0x000fe40004f26670 */
[----:B------:R-:W-:Y:S02]  /*20c20*/  ISETP.GE.AND P0, PT, R6, R246, PT ;  /* 0x000000f60600720c */ /* 0x000fe40003f06270 */
[----:B------:R-:W-:Y:S02]  /*20c30*/  FSEL R181, R181, -INF , !P5 ;  /* 0xff800000b5b57808 */ /* 0x000fe40006800000 */
[----:B------:R-:W-:Y:S02]  /*20c40*/  FMNMX.FTZ R18, R183, R18, !PT ;  /* 0x00000012b7127209 */ /* 0x000fe40007810000 */
[----:B------:R-:W-:Y:S02]  /*20c50*/  FSEL R176, R176, -INF , !P2 ;  /* 0xff800000b0b07808 */ /* 0x000fe40005000000 */
[----:B------:R-:W-:Y:S02]  /*20c60*/  FMNMX.FTZ R19, R178, R19, !PT ;  /* 0x00000013b2137209 */ /* 0x000fe40007810000 */
[----:B------:R-:W-:Y:S02]  /*20c70*/  FSEL R174, R17, -INF , !P1 ;  /* 0xff80000011ae7808 */ /* 0x000fe40004800000 */
[----:B------:R-:W-:Y:S02]  /*20c80*/  ISETP.GE.OR P0, PT, R6, R244, !P0 ;  /* 0x000000f40600720c */ /* 0x000fe40004706670 */
[----:B------:R-:W-:Y:S02]  /*20c90*/  FMNMX.FTZ R18, R181, R18, !PT ;  /* 0x00000012b5127209 */ /* 0x000fe40007810000 */
[----:B------:R-:W-:Y:S02]  /*20ca0*/  FSEL R177, R177, -INF , !P4 ;  /* 0xff800000b1b17808 */ /* 0x000fe40006000000 */
[----:B------:R-:W-:Y:S02]  /*20cb0*/  ISETP.GE.AND P1, PT, R3, R246, PT ;  /* 0x000000f60300720c */ /* 0x000fe40003f26270 */
[----:B------:R-:W-:Y:S02]  /*20cc0*/  FMNMX.FTZ R19, R176, R19, !PT ;  /* 0x00000013b0137209 */ /* 0x000fe40007810000 */
[----:B------:R-:W-:Y:S02]  /*20cd0*/  FSEL R175, R8, -INF , !P0 ;  /* 0xff80000008af7808 */ /* 0x000fe40004000000 */
[----:B------:R-:W-:Y:S02]  /*20ce0*/  FMNMX.FTZ R8, R177, R18, !PT ;  /* 0x00000012b1087209 */ /* 0x000fe40007810000 */
[----:B------:R-:W-:Y:S02]  /*20cf0*/  ISETP.GE.OR P1, PT, R3, R244, !P1 ;  /* 0x000000f40300720c */ /* 0x000fe40004f26670 */
[----:B------:R-:W-:Y:S02]  /*20d00*/  ISETP.GE.AND P2, PT, R4, R246, PT ;  /* 0x000000f60400720c */ /* 0x000fe40003f46270 */
[----:B------:R-:W-:Y:S02]  /*20d10*/  FMNMX.FTZ R12, R174, R19, !PT ;  /* 0x00000013ae0c7209 */ /* 0x000fe40007810000 */
[----:B------:R-:W-:Y:S02]  /*20d20*/  FSEL R173, R15, -INF , !P1 ;  /* 0xff8000000fad7808 */ /* 0x000fe40004800000 */
[----:B------:R-:W-:Y:S01]  /*20d30*/  FMNMX.FTZ R8, R175, R8, !PT ;  /* 0x00000008af087209 */ /* 0x000fe20007810000 */
[----:B------:R-:W-:Y:S01]  /*20d40*/  SHFL.BFLY PT, R17, R12, 0x2, 0x1f ;  /* 0x0c401f000c117f89 */ /* 0x000fe200000e0000 */
[----:B------:R-:W-:Y:S02]  /*20d50*/  ISETP.GE.OR P2, PT, R4, R244, !P2 ;  /* 0x000000f40400720c */ /* 0x000fe40005746670 */
[----:B------:R-:W-:Y:S02]  /*20d60*/  FMNMX.FTZ R8, R173, R8, !PT ;  /* 0x00000008ad087209 */ /* 0x000fe40007810000 */
[----:B------:R-:W-:Y:S04]  /*20d70*/  FSEL R165, R13, -INF , !P2 ;  /* 0xff8000000da57808 */ /* 0x000fe80005000000 */
[----:B------:R-:W-:Y:S05]  /*20d80*/  FMNMX.FTZ R6, R165, R8, !PT ;  /* 0x00000008a5067209 */ /* 0x000fea0007810000 */
[----:B------:R-:W1:Y:S02]  /*20d90*/  SHFL.BFLY PT, R3, R6, 0x2, 0x1f ;  /* 0x0c401f0006037f89 */ /* 0x000e6400000e0000 */
[----:B-1----:R-:W-:Y:S02]  /*20da0*/  FMNMX.FTZ R4, R6, R3, !PT ;  /* 0x0000000306047209 */ /* 0x002fe40007810000 */
[----:B------:R-:W-:Y:S04]  /*20db0*/  FMNMX.FTZ R17, R12, R17, !PT ;  /* 0x000000110c117209 */ /* 0x000fe80007810000 */
[----:B------:R-:W1:Y:S08]  /*20dc0*/  SHFL.BFLY PT, R3, R4, 0x1, 0x1f ;  /* 0x0c201f0004037f89 */ /* 0x000e7000000e0000 */
[----:B------:R-:W2:Y:S01]  /*20dd0*/  SHFL.BFLY PT, R164, R17, 0x1, 0x1f ;  /* 0x0c201f0011a47f89 */ /* 0x000ea200000e0000 */
[----:B-1----:R-:W-:Y:S02]  /*20de0*/  FMNMX.FTZ R3, R4, R3, !PT ;  /* 0x0000000304037209 */ /* 0x002fe40007810000 */
[----:B--2---:R-:W-:Y:S02]  /*20df0*/  FMNMX.FTZ R164, R17, R164, !PT ;  /* 0x000000a411a47209 */ /* 0x004fe40007810000 */
[----:B------:R-:W-:Y:S02]  /*20e00*/  FSETP.NEU.FTZ.AND P0, PT, R3, -INF , PT ;  /* 0xff8000000300780b */ /* 0x000fe40003f1d000 */
[C---:B------:R-:W-:Y:S01]  /*20e10*/  FSETP.NEU.FTZ.AND P1, PT, R164.reuse, -INF , PT ;  /* 0xff800000a400780b */ /* 0x040fe20003f3d000 */
[----:B------:R-:W-:Y:S05]  /*20e20*/  FMUL.FTZ R179, R164, UR4 ;  /* 0x00000004a4b37c20 */ /* 0x000fea0008410000 */
[----:B------:R-:W-:Y:S05]  /*20e30*/  FSEL R179, R179, RZ, P1 ;  /* 0x000000ffb3b37208 */ /* 0x000fea0000800000 */
[--C-:B------:R-:W-:Y:S01]  /*20e40*/  FFMA.FTZ R186, R172, UR4, -R179.reuse ;  /* 0x00000004acba7c23 */ /* 0x100fe200080108b3 */
[----:B------:R-:W-:Y:S01]  /*20e50*/  FMUL.FTZ R172, R3, UR4 ;  /* 0x0000000403ac7c20 */ /* 0x000fe20008410000 */
[--C-:B------:R-:W-:Y:S01]  /*20e60*/  FFMA.FTZ R189, R16, UR4, -R179.reuse ;  /* 0x0000000410bd7c23 */ /* 0x100fe200080108b3 */
[--C-:B------:R-:W-:Y:S01]  /*20e70*/  FFMA.FTZ R185, R14, UR4, -R179.reuse ;  /* 0x000000040eb97c23 */ /* 0x100fe200080108b3 */
[----:B------:R-:W1:Y:S01]  /*20e80*/  LDSM.16.MT88.4 R16, [R224+0x10000] ;  /* 0x01000000e010783b */ /* 0x000e620000004200 */
[--C-:B------:R-:W-:Y:S01]  /*20e90*/  FFMA.FTZ R184, R10, UR4, -R179.reuse ;  /* 0x000000040ab87c23 */ /* 0x100fe200080108b3 */
[----:B------:R-:W-:Y:S01]  /*20ea0*/  FSEL R172, R172, RZ, P0 ;  /* 0x000000ffacac7208 */ /* 0x000fe20000000000 */
[----:B------:R-:W-:Y:S01]  /*20eb0*/  MUFU.EX2 R186, R186 ;  /* 0x000000ba00ba7308 */ /* 0x000fe20000000800 */
[--C-:B------:R-:W-:Y:S01]  /*20ec0*/  FFMA.FTZ R180, R180, UR4, -R179.reuse ;  /* 0x00000004b4b47c23 */ /* 0x100fe200080108b3 */
[--C-:B------:R-:W-:Y:S01]  /*20ed0*/  FFMA.FTZ R178, R178, UR4, -R179.reuse ;  /* 0x00000004b2b27c23 */ /* 0x100fe200080108b3 */
[--C-:B------:R-:W-:Y:S01]  /*20ee0*/  FFMA.FTZ R176, R176, UR4, -R179.reuse ;  /* 0x00000004b0b07c23 */ /* 0x100fe200080108b3 */
[--C-:B------:R-:W-:Y:S01]  /*20ef0*/  FFMA.FTZ R191, R5, UR4, -R172.reuse ;  /* 0x0000000405bf7c23 */ /* 0x100fe200080108ac */
[----:B------:R-:W-:Y:S01]  /*20f00*/  FSEL R5, R164, RZ, P1 ;  /* 0x000000ffa4057208 */ /* 0x000fe20000800000 */
[--C-:B------:R-:W-:Y:S01]  /*20f10*/  FFMA.FTZ R167, R11, UR4, -R172.reuse ;  /* 0x000000040ba77c23 */ /* 0x100fe200080108ac */
[--C-:B------:R-:W-:Y:S01]  /*20f20*/  FFMA.FTZ R166, R9, UR4, -R172.reuse ;  /* 0x0000000409a67c23 */ /* 0x100fe200080108ac */
[----:B------:R-:W-:Y:S02]  /*20f30*/  FFMA.FTZ R187, R7, UR4, -R172 ;  /* 0x0000000407bb7c23 */ /* 0x000fe400080108ac */
[----:B------:R-:W2:Y:S01]  /*20f40*/  MUFU.EX2 R189, R189 ;  /* 0x000000bd00bd7308 */ /* 0x000ea20000000800 */
[----:B------:R-:W-:Y:S01]  /*20f50*/  FADD.FTZ R0, -R5, R0 ;  /* 0x0000000005007221 */ /* 0x000fe20000010100 */
[----:B------:R-:W-:Y:S01]  /*20f60*/  FSEL R5, R3, RZ, P0 ;  /* 0x000000ff03057208 */ /* 0x000fe20000000000 */
[----:B------:R-:W-:Y:S01]  /*20f70*/  FFMA.FTZ R177, R177, UR4, -R172 ;  /* 0x00000004b1b17c23 */ /* 0x000fe200080108ac */
[--C-:B------:R-:W-:Y:S01]  /*20f80*/  FFMA.FTZ R193, R194, UR4, -R179.reuse ;  /* 0x00000004c2c17c23 */ /* 0x100fe200080108b3 */
[----:B------:R-:W-:Y:S01]  /*20f90*/  FMUL.FTZ R6, R0, UR4 ;  /* 0x0000000400067c20 */ /* 0x000fe20008410000 */
[--C-:B------:R-:W-:Y:S01]  /*20fa0*/  FFMA.FTZ R195, R192, UR4, -R179.reuse ;  /* 0x00000004c0c37c23 */ /* 0x100fe200080108b3 */
[----:B------:R-:W-:Y:S03]  /*20fb0*/  FADD.FTZ R0, -R5, R2 ;  /* 0x0000000205007221 */ /* 0x000fe60000010100 */
        /* <DEDUP_REMOVED lines=8> */
[----:B------:R-:W3:Y:S01]  /*21040*/  MUFU.EX2 R184, R184 ;  /* 0x000000b800b87308 */ /* 0x000ee20000000800 */
[----:B--2---:R-:W-:Y:S01]  /*21050*/  F2FP.F16.F32.PACK_AB R168, R186, R189 ;  /* 0x000000bdbaa8723e */ /* 0x004fe200000000ff */
[--C-:B------:R-:W-:Y:S01]  /*21060*/  FFMA.FTZ R239, R198, UR4, -R179.reuse ;  /* 0x00000004c6ef7c23 */ /* 0x100fe200080108b3 */
[--C-:B------:R-:W-:Y:S01]  /*21070*/  FFMA.FTZ R198, R203, UR4, -R172.reuse ;  /* 0x00000004cbc67c23 */ /* 0x100fe200080108ac */
[--C-:B------:R-:W-:Y:S01]  /*21080*/  FFMA.FTZ R200, R200, UR4, -R179.reuse ;  /* 0x00000004c8c87c23 */ /* 0x100fe200080108b3 */
[--C-:B------:R-:W-:Y:S01]  /*21090*/  FFMA.FTZ R196, R196, UR4, -R179.reuse ;  /* 0x00000004c4c47c23 */ /* 0x100fe200080108b3 */
[--C-:B------:R-:W-:Y:S01]  /*210a0*/  FFMA.FTZ R243, R182, UR4, -R179.reuse ;  /* 0x00000004b6f37c23 */ /* 0x100fe200080108b3 */
[----:B------:R-:W-:Y:S03]  /*210b0*/  FFMA.FTZ R179, R174, UR4, -R179 ;  /* 0x00000004aeb37c23 */ /* 0x000fe600080108b3 */
[----:B------:R-:W-:Y:S01]  /*210c0*/  MUFU.EX2 R191, R191 ;  /* 0x000000bf00bf7308 */ /* 0x000fe20000000800 */
[--C-:B------:R-:W-:Y:S01]  /*210d0*/  FFMA.FTZ R201, R201, UR4, -R172.reuse ;  /* 0x00000004c9c97c23 */ /* 0x100fe200080108ac */
[--C-:B------:R-:W-:Y:S01]  /*210e0*/  FFMA.FTZ R202, R183, UR4, -R172.reuse ;  /* 0x00000004b7ca7c23 */ /* 0x100fe200080108ac */
[----:B------:R-:W-:Y:S01]  /*210f0*/  FFMA.FTZ R203, R181, UR4, -R172 ;  /* 0x00000004b5cb7c23 */ /* 0x000fe200080108ac */
[----:B------:R-:W-:Y:S06]  /*21100*/  ISETP.GT.AND P0, PT, R240, R231, PT ;  /* 0x000000e7f000720c */ /* 0x000fec0003f04270 */
        /* <DEDUP_REMOVED lines=247> */
[----:B------:R-:W-:Y:S01]  /*22080*/  MOV R0, R164 ;  /* 0x000000a400007202 */ /* 0x000fe20000000f00 */
        /* <DEDUP_REMOVED lines=21> */
[C---:B-1----:R-:W-:Y:S06]  /*221e0*/  HMMA.16816.F32 R108, R132.reuse, R136, R108 ;  /* 0x00000088846c723c */ /* 0x042fec000000186c */
[C---:B------:R-:W-:Y:S05]  /*221f0*/  HMMA.16816.F32 R112, R132.reuse, R138, R112 ;  /* 0x0000008a8470723c */ /* 0x040fea0000001870 */
[----:B------:R-:W-:Y:S01]  /*22200*/  F2FP.F16.F32.PACK_AB R136, R239, R200 ;  /* 0x000000c8ef88723e */ /* 0x000fe200000000ff */
[C---:B----4-:R-:W-:Y:S05]  /*22210*/  HMMA.16816.F32 R116, R132.reuse, R144, R116 ;  /* 0x000000908474723c */ /* 0x050fea0000001874 */
        /* <DEDUP_REMOVED lines=49> */
[C---:B-1----:R-:W-:Y:S01]  /*22530*/  HMMA.16816.F32 R92, R136.reuse, R144, R92 ;  /* 0x00000090885c723c */ /* 0x042fe2000000185c */
[----:B------:R1:W3:Y:S05]  /*22540*/  MUFU.EX2 R144, R177 ;  /* 0x000000b100907308 */ /* 0x0002ea0000000800 */
[C---:B------:R-:W-:Y:S05]  /*22550*/  HMMA.16816.F32 R96, R136.reuse, R146, R96 ;  /* 0x000000928860723c */ /* 0x040fea0000001860 */
[--C-:B------:R-:W-:Y:S01]  /*22560*/  FFMA.FTZ R145, R175, UR4, -R172.reuse ;  /* 0x00000004af917c23 */ /* 0x100fe200080108ac */
[C---:B--2---:R-:W-:Y:S03]  /*22570*/  HMMA.16816.F32 R100, R136.reuse, R132, R100 ;  /* 0x000000848864723c */ /* 0x044fe60000001864 */
[----:B------:R3:W2:Y:S02]  /*22580*/  MUFU.EX2 R160, R145 ;  /* 0x0000009100a07308 */ /* 0x0006a40000000800 */
[----:B------:R-:W-:Y:S01]  /*22590*/  MOV R146, R181 ;  /* 0x000000b500927202 */ /* 0x000fe20000000f00 */
[C---:B------:R-:W-:Y:S01]  /*225a0*/  HMMA.16816.F32 R104, R136.reuse, R134, R104 ;  /* 0x000000868868723c */ /* 0x040fe20000001868 */
[----:B------:R-:W5:Y:S04]  /*225b0*/  LDSM.16.MT88.4 R132, [R222+0x11800] ;  /* 0x01180000de84783b */ /* 0x000f680000004200 */
[----:B------:R-:W-:Y:S01]  /*225c0*/  MOV R147, R183 ;  /* 0x000000b700937202 */ /* 0x000fe20000000f00 */
[C---:B----4-:R-:W-:Y:S03]  /*225d0*/  HMMA.16816.F32 R108, R136.reuse, R148, R108 ;  /* 0x00000094886c723c */ /* 0x050fe6000000186c */
[----:B-1----:R-:W-:Y:S02]  /*225e0*/  LDSM.16.MT88.4 R176, [R220+0x11800] ;  /* 0x01180000dcb0783b */ /* 0x002fe40000004200 */
[----:B------:R-:W-:Y:S01]  /*225f0*/  F2FP.F16.F32.PACK_AB R168, R147, R146 ;  /* 0x0000009293a8723e */ /* 0x000fe200000000ff */
[C---:B------:R-:W-:Y:S05]  /*22600*/  HMMA.16816.F32 R112, R136.reuse, R150, R112 ;  /* 0x000000968870723c */ /* 0x040fea0000001870 */
[----:B---3--:R-:W-:Y:S01]  /*22610*/  MOV R145, R144 ;  /* 0x0000009000917202 */ /* 0x008fe20000000f00 */
[C---:B------:R-:W-:Y:S05]  /*22620*/  HMMA.16816.F32 R116, R136.reuse, R140, R116 ;  /* 0x0000008c8874723c */ /* 0x040fea0000001874 */
[--C-:B------:R-:W-:Y:S01]  /*22630*/  FFMA.FTZ R144, R173, UR4, -R172.reuse ;  /* 0x00000004ad907c23 */ /* 0x100fe200080108ac */
[C---:B------:R-:W-:Y:S03]  /*22640*/  HMMA.16816.F32 R120, R136.reuse, R142, R120 ;  /* 0x0000008e8878723c */ /* 0x040fe60000001878 */
[----:B------:R-:W1:Y:S02]  /*22650*/  MUFU.EX2 R162, R144 ;  /* 0x0000009000a27308 */ /* 0x000e640000000800 */
[----:B------:R-:W-:Y:S01]  /*22660*/  FFMA.FTZ R172, R165, UR4, -R172 ;  /* 0x00000004a5ac7c23 */ /* 0x000fe200080108ac */
[C---:B------:R-:W-:Y:S07]  /*22670*/  HMMA.16816.F32 R124, R136.reuse, R152, R124 ;  /* 0x00000098887c723c */ /* 0x040fee000000187c */
[----:B------:R3:W4:Y:S01]  /*22680*/  MUFU.EX2 R165, R172 ;  /* 0x000000ac00a57308 */ /* 0x0007220000000800 */
[----:B------:R-:W-:Y:S03]  /*22690*/  HMMA.16816.F32 R128, R136, R154, R128 ;  /* 0x0000009a8880723c */ /* 0x000fe60000001880 */
[----:B------:R-:W-:Y:S02]  /*226a0*/  MOV R140, R182 ;  /* 0x000000b6008c7202 */ /* 0x000fe40000000f00 */
[----:B--2---:R-:W-:Y:S01]  /*226b0*/  F2FP.F16.F32.PACK_AB R169, R160, R145 ;  /* 0x00000091a0a9723e */ /* 0x004fe200000000ff */
[----:B------:R-:W-:Y:S01]  /*226c0*/  LDSM.16.MT88.4 R180, [R224+0x13800] ;  /* 0x01380000e0b4783b */ /* 0x000fe20000004200 */
[----:B-1----:R-:W-:Y:S04]  /*226d0*/  MOV R141, R162 ;  /* 0x000000a2008d7202 */ /* 0x002fe80000000f00 */
        /* <DEDUP_REMOVED lines=44> */
[----:B------:R-:W-:Y:S01]  /*229a0*/  FADD.FTZ R249, R165, R202 ;  /* 0x000000caa5f97221 */ /* 0x000fe20000010000 */
        /* <DEDUP_REMOVED lines=24> */
.L_x_6878:
        /* <DEDUP_REMOVED lines=328> */
.L_x_6883:
[----:B------:R-:W2:Y:S01]  /*23fb0*/  S2R R42, SR_CTAID.Z ;  /* 0x00000000002a7919 */ /* 0x000ea20000002700 */
[----:B------:R-:W2:Y:S01]  /*23fc0*/  LDC R0, c[0x0][0x270] ;  /* 0x00009c00ff007b82 */ /* 0x000ea20000000800 */
[----:B------:R-:W2:Y:S07]  /*23fd0*/  S2R R11, SR_CTAID.Y ;  /* 0x00000000000b7919 */ /* 0x000eae0000002600 */
[----:B------:R-:W3:Y:S01]  /*23fe0*/  LDC R3, c[0x0][0x2c4] ;  /* 0x0000b100ff037b82 */ /* 0x000ee20000000800 */
[----:B--2---:R-:W-:-:S04]  /*23ff0*/  IMAD R0, R11, R0, R42 ;  /* 0x000000000b007224 */ /* 0x004fc800078e022a */
[----:B---3--:R-:W-:-:S07]  /*24000*/  IMAD R3, R0, R3, RZ ;  /* 0x0000000300037224 */ /* 0x008fce00078e02ff */
.L_x_6884:
        /* <DEDUP_REMOVED lines=34> */
.L_x_6886:
[----:B------:R-:W-:Y:S05]  /*24230*/  BSYNC B0 ;  /* 0x0000000000007941 */ /* 0x000fea0003800000 */
.L_x_6885:
        /* <DEDUP_REMOVED lines=64> */
.L_x_6888:
[----:B------:R-:W-:Y:S05]  /*24640*/  BSYNC B0 ;  /* 0x0000000000007941 */ /* 0x000fea0003800000 */
.L_x_6887:
        /* <DEDUP_REMOVED lines=21> */
.L_x_6890:
[----:B------:R-:W-:Y:S05]  /*247a0*/  BSYNC B0 ;  /* 0x0000000000007941 */ /* 0x000fea0003800000 */
.L_x_6889:
        /* <DEDUP_REMOVED lines=21> */
.L_x_6892:
[----:B------:R-:W-:Y:S05]  /*24900*/  BSYNC B0 ;  /* 0x0000000000007941 */ /* 0x000fea0003800000 */
.L_x_6891:
        /* <DEDUP_REMOVED lines=17> */
.L_x_6893:
        /* <DEDUP_REMOVED lines=14> */
.L_x_8921:


//--------------------- .text._ZN5flash24flash_fwd_splitkv_kernelI23Flash_fwd_kernel_traitsILi256ELi64ELi64ELi4ELb0ELb0EN7cutlass6half_tE19Flash_kernel_traitsILi256ELi64ELi64ELi4ES3_EELb0ELb1ELb1ELb0ELb0ELb0ELb0ELb1EEEvNS_16Flash_fwd_paramsE --------------------------
	.section	.text._ZN5flash24flash_fwd_splitkv_kernelI23Flash_fwd_kernel_traitsILi256ELi64ELi64ELi4ELb0ELb0EN7cutlass6half_tE19Flash_kernel_traitsILi256ELi64ELi64ELi4ES3_EELb0ELb1ELb1ELb0ELb0ELb0ELb0ELb1EEEvNS_16Flash_fwd_paramsE,"ax",@progbits
	.align	128
        .global         _ZN5flash24flash_fwd_splitkv_kernelI23Flash_fwd_kernel_traitsILi256ELi64ELi64ELi4ELb0ELb0EN7cutlass6half_tE19Flash_kernel_traitsILi256ELi64ELi64ELi4ES3_EELb0ELb1ELb1ELb0ELb0ELb0ELb0ELb1EEEvNS_16Flash_fwd_paramsE
        .type           _ZN5flash24flash_fwd_splitkv_kernelI23Flash_fwd_kernel_traitsILi256ELi64ELi64ELi4ELb0ELb0EN7cutlass6half_tE19Flash_kernel_traitsILi256ELi64ELi64ELi4ES3_EELb0ELb1ELb1ELb0ELb0ELb0ELb0ELb1EEEvNS_16Flash_fwd_paramsE,@function
        .size           _ZN5flash24flash_fwd_splitkv_kernelI23Flash_fwd_kernel_traitsILi256ELi64ELi64ELi4ELb0ELb0EN7cutlass6half_tE19Flash_kernel_traitsILi256ELi64ELi64ELi4ES3_EELb0ELb1ELb1ELb0ELb0ELb0ELb0ELb1EEEvNS_16Flash_fwd_paramsE,(.L_x_8864 - _ZN5flash24flash_fwd_splitkv_kernelI23Flash_fwd_kernel_traitsILi256ELi64ELi64ELi4ELb0ELb0EN7cutlass6half_tE19Flash_kernel_traitsILi256ELi64ELi64ELi4ES3_EELb0ELb1ELb1ELb0ELb0ELb0ELb0ELb1EEEvNS_16Flash_fwd_paramsE)
        .other          _ZN5flash24flash_fwd_splitkv_kernelI23Flash_fwd_kernel_traitsILi256ELi64ELi64ELi4ELb0ELb0EN7cutlass6half_tE19Flash_kernel_traitsILi256ELi64ELi64ELi4ES3_EELb0ELb1ELb1ELb0ELb0ELb0ELb0ELb1EEEvNS_16Flash_fwd_paramsE,@"STO_CUDA_ENTRY STV_DEFAULT"
_ZN5flash24flash_fwd_splitkv_kernelI23Flash_fwd_kernel_traitsILi256ELi64ELi64ELi4ELb0ELb0EN7cutlass6half_tE19Flash_kernel_traitsILi256ELi64ELi64ELi4ES3_EELb0ELb1ELb1ELb0ELb0ELb0ELb0ELb1EEEvNS_16Flash_fwd_paramsE:
.text._ZN5flash24flash_fwd_splitkv_kernelI23Flash_fwd_kernel_traitsILi256ELi64ELi64ELi4ELb0ELb0EN7cutlass6half_tE19Flash_kernel_traitsILi256ELi64ELi64ELi4ES3_EELb0ELb1ELb1ELb0ELb0ELb0ELb0ELb1EEEvNS_16Flash_fwd_paramsE:
        /* <DEDUP_REMOVED lines=8> */
[----:B-1-34-:R-:W-:Y:S05]  /*0080*/  CALL.REL.NOINC `($_ZN5flash24flash_fwd_splitkv_kernelI23Flash_fwd_kernel_traitsILi256ELi64ELi64ELi4ELb0ELb0EN7cutlass6half_tE19Flash_kernel_traitsILi256ELi64ELi64ELi4ES3_EELb0ELb1ELb1ELb0ELb0ELb0ELb0ELb1EEEvNS_16Flash_fwd_paramsE$_ZN5flash30compute_attn_1rowblock_splitkvI23Flash_fwd_kernel_traitsILi256ELi64ELi64ELi4ELb0ELb0EN7cutlass6half_tE19Flash_kernel_traitsILi256ELi64ELi64ELi4ES3_EELb0ELb1ELb1ELb0ELb0ELb0ELb0ELb1ENS_16Flash_fwd_paramsEEEvRKT8_iiiii) ;  /* 0x0000000000087944 */ /* 0x01afea0003c00000 */
[----:B------:R-:W-:Y:S05]  /*0090*/  BSYNC B4 ;  /* 0x0000000000047941 */ /* 0x000fea0003800000 */
.L_x_6894:
[----:B------:R-:W-:Y:S05]  /*00a0*/  EXIT ;  /* 0x000000000000794d */ /* 0x000fea0003800000 */
        .type           $_ZN5flash24flash_fwd_splitkv_kernelI23Flash_fwd_kernel_traitsILi256ELi64ELi64ELi4ELb0ELb0EN7cutlass6half_tE19Flash_kernel_traitsILi256ELi64ELi64ELi4ES3_EELb0ELb1ELb1ELb0ELb0ELb0ELb0ELb1EEEvNS_16Flash_fwd_paramsE$_ZN5flash30compute_attn_1rowblock_splitkvI23Flash_fwd_kernel_traitsILi256ELi64ELi64ELi4ELb0ELb0EN7cutlass6half_tE19Flash_kernel_traitsILi256ELi64ELi64ELi4ES3_EELb0ELb1ELb1ELb0ELb0ELb0ELb0ELb1ENS_16Flash_fwd_paramsEEEvRKT8_iiiii,@function
        .size           $_ZN5flash24flash_fwd_splitkv_kernelI23Flash_fwd_kernel_traitsILi256ELi64ELi64ELi4ELb0ELb0EN7cutlass6half_tE19Flash_kernel_traitsILi256ELi64ELi64ELi4ES3_EELb0ELb1ELb1ELb0ELb0ELb0ELb0ELb1EEEvNS_16Flash_fwd_paramsE$_ZN5flash30compute_attn_1rowblock_splitkvI23Flash_fwd_kernel_traitsILi256ELi64ELi64ELi4ELb0ELb0EN7cutlass6half_tE19Flash_kernel_traitsILi256ELi64ELi64ELi4ES3_EELb0ELb1ELb1ELb0ELb0ELb0ELb0ELb1ENS_16Flash_fwd_paramsEEEvRKT8_iiiii,(.L_x_8864 - $_ZN5flash24flash_fwd_splitkv_kernelI23Flash_fwd_kernel_traitsILi256ELi64ELi64ELi4ELb0ELb0EN7cutlass6half_tE19Flash_kernel_traitsILi256ELi64ELi64ELi4ES3_EELb0ELb1ELb1ELb0ELb0ELb0ELb0ELb1EEEvNS_16Flash_fwd_paramsE$_ZN5flash30compute_attn_1rowblock_splitkvI23Flash_fwd_kernel_traitsILi256ELi64ELi64ELi4ELb0ELb0EN7cutlass6half_tE19Flash_kernel_traitsILi256ELi64ELi64ELi4ES3_EELb0ELb1ELb1ELb0ELb0ELb0ELb0ELb1ENS_16Flash_fwd_paramsEEEvRKT8_iiiii)
$_ZN5flash24flash_fwd_splitkv_kernelI23Flash_fwd_kernel_traitsILi256ELi64ELi64ELi4ELb0ELb0EN7cutlass6half_tE19Flash_kernel_traitsILi256ELi64ELi64ELi4ES3_EELb0ELb1ELb1ELb0ELb0ELb0ELb0ELb1EEEvNS_16Flash_fwd_paramsE$_ZN5flash30compute_attn_1rowblock_splitkvI23Flash_fwd_kernel_traitsILi256ELi64ELi64ELi4ELb0ELb0EN7cutlass6half_tE19Flash_kernel_traitsILi256ELi64ELi64ELi4ES3_EELb0ELb1ELb1ELb0ELb0ELb0ELb0ELb1ENS_16Flash_fwd_paramsEEEvRKT8_iiiii:
        /* <DEDUP_REMOVED lines=27> */
.L_x_6896:
[----:B------:R-:W-:Y:S05]  /*0260*/  BSYNC B0 ;  /* 0x0000000000007941 */ /* 0x000fea0003800000 */
.L_x_6895:
        /* <DEDUP_REMOVED lines=8> */
.L_x_6898:
[----:B------:R2:W5:Y:S02]  /*02f0*/  LD.E R84, desc[UR6][R18.64+0xb8] ;  /* 0x0000b80612547980 */ /* 0x000564000c101900 */
.L_x_6899:
[----:B------:R-:W-:Y:S05]  /*0300*/  BSYNC B0 ;  /* 0x0000000000007941 */ /* 0x000fea0003800000 */
.L_x_6897:
        /* <DEDUP_REMOVED lines=10> */
.L_x_6901:
[----:B------:R-:W3:Y:S01]  /*03b0*/  LD.E.64 R2, desc[UR6][R18.64+0x108] ;  /* 0x0001080612027980 */ /* 0x000ee2000c101b00 */
[----:B------:R-:W-:Y:S01]  /*03c0*/  BSSY B0, `(.L_x_6903) ;  /* 0x0000006000007945 */ /* 0x000fe20003800000 */
[----:B------:R-:W-:Y:S01]  /*03d0*/  IMAD.MOV.U32 R53, RZ, RZ, RZ ;  /* 0x000000ffff357224 */ /* 0x000fe200078e00ff */
[----:B---3--:R-:W-:-:S04]  /*03e0*/  ISETP.NE.U32.AND P0, PT, R2, RZ, PT ;  /* 0x000000ff0200720c */ /* 0x008fc80003f05070 */
[----:B------:R-:W-:-:S13]  /*03f0*/  ISETP.NE.AND.EX P0, PT, R3, RZ, PT, P0 ;  /* 0x000000ff0300720c */ /* 0x000fda0003f05300 */
[----:B------:R-:W-:Y:S05]  /*0400*/  @!P0 BRA `(.L_x_6904) ;  /* 0x0000000000048947 */ /* 0x000fea0003800000 */
[----:B------:R1:W5:Y:S02]  /*0410*/  LD.E R53, desc[UR6][R18.64+0xbc] ;  /* 0x0000bc0612357980 */ /* 0x000364000c101900 */
.L_x_6904:
[----:B------:R-:W-:Y:S05]  /*0420*/  BSYNC B0 ;  /* 0x0000000000007941 */ /* 0x000fea0003800000 */
.L_x_6903:
[----:B-----5:R-:W-:Y:S02]  /*0430*/  IADD3 R53, R84, R53, RZ ;  /* 0x0000003554357210 */ /* 0x020fe40007ffe0ff */
.L_x_6902:
[----:B------:R-:W-:Y:S05]  /*0440*/  BSYNC B1 ;  /* 0x0000000000017941 */ /* 0x000fea0003800000 */
.L_x_6900:
[----:B------:R-:W-:Y:S01]  /*0450*/  IMAD.SHL.U32 R52, R234, 0x40, RZ ;  /* 0x00000040ea347824 */ /* 0x000fe200078e00ff */
[----:B------:R-:W-:Y:S01]  /*0460*/  MOV R2, R231 ;  /* 0x000000e700027202 */ /* 0x000fe20000000f00 */
[----:B------:R-:W-:-:S03]  /*0470*/  IMAD.MOV.U32 R3, RZ, RZ, 0x0 ;  /* 0x00000000ff037424 */ /* 0x000fc600078e00ff */
[----:B------:R-:W-:-:S13]  /*0480*/  ISETP.GT.AND P0, PT, R235, R52, PT ;  /* 0x00000034eb00720c */ /* 0x000fda0003f04270 */
[----:B-12---:R-:W-:Y:S05]  /*0490*/  @!P0 RET.REL.NODEC R2 `(_ZN5flash24flash_fwd_splitkv_kernelI23Flash_fwd_kernel_traitsILi256ELi64ELi64ELi4ELb0ELb0EN7cutlass6half_tE19Flash_kernel_traitsILi256ELi64ELi64ELi4ES3_EELb0ELb1ELb1ELb0ELb0ELb0ELb0ELb1EEEvNS_16Flash_fwd_paramsE) ;  /* 0xfffffff802d88950 */ /* 0x006fea0003c3ffff */
[----:B------:R-:W2:Y:S04]  /*04a0*/  LD.E R10, desc[UR6][R18.64+0xb8] ;  /* 0x0000b806120a7980 */ /* 0x000ea8000c101900 */
[----:B------:R-:W3:Y:S04]  /*04b0*/  LD.E R8, desc[UR6][R18.64+0x184] ;  /* 0x0001840612087980 */ /* 0x000ee8000c101900 */
[----:B------:R-:W4:Y:S01]  /*04c0*/  LD.E R2, desc[UR6][R18.64+0x188] ;  /* 0x0001880612027980 */ /* 0x000f22000c101900 */
[----:B------:R-:W-:Y:S02]  /*04d0*/  IADD3 R0, R53, R52, -R235 ;  /* 0x0000003435007210 */ /* 0x000fe40007ffe8eb */
        /* <DEDUP_REMOVED lines=85> */
.L_x_6907:
[----:B------:R-:W-:Y:S05]  /*0a30*/  BSYNC B0 ;  /* 0x0000000000007941 */ /* 0x000fea0003800000 */
.L_x_6906:
        /* <DEDUP_REMOVED lines=21> */
.L_x_6909:
[----:B------:R-:W-:Y:S05]  /*0b90*/  BSYNC B0 ;  /* 0x0000000000007941 */ /* 0x000fea0003800000 */
.L_x_6908:
        /* <DEDUP_REMOVED lines=23> */
.L_x_6911:
[----:B------:R-:W-:Y:S05]  /*0d10*/  BSYNC B0 ;  /* 0x0000000000007941 */ /* 0x000fea0003800000 */
.L_x_6910:
        /* <DEDUP_REMOVED lines=32> */
.L_x_6913:
[----:B------:R-:W-:Y:S05]  /*0f20*/  BSYNC B0 ;  /* 0x0000000000007941 */ /* 0x000fea0003800000 */
.L_x_6912:
[----:B------:R5:W-:Y:S01]  /*0f30*/  @!P5 ST.E desc[UR6][R12.64+0x40], R3 ;  /* 0x000040030c00d985 */ /* 0x000be2000c101906 */
[----:B------:R-:W-:-:S03]  /*0f40*/  MOV R2, R231 ;  /* 0x000000e700027202 */ /* 0x000fc60000000f00 */
[----:B------:R-:W-:Y:S04]  /*0f50*/  @!P6 ST.E desc[UR6][R12.64], R4 ;  /* 0x000000040c00e985 */ /* 0x000fe8000c101906 */
[----:B------:R1:W-:Y:S01]  /*0f60*/  @!P4 ST.E desc[UR6][R12.64+0x80], R0 ;  /* 0x000080000c00c985 */ /* 0x0003e2000c101906 */
[----:B-----5:R-:W-:-:S04]  /*0f70*/  MOV R3, 0x0 ;  /* 0x0000000000037802 */ /* 0x020fc80000000f00 */
[----:B-1234-:R-:W-:Y:S05]  /*0f80*/  @P3 RET.REL.NODEC R2 `(_ZN5flash24flash_fwd_splitkv_kernelI23Flash_fwd_kernel_traitsILi256ELi64ELi64ELi4ELb0ELb0EN7cutlass6half_tE19Flash_kernel_traitsILi256ELi64ELi64ELi4ES3_EELb0ELb1ELb1ELb0ELb0ELb0ELb0ELb1EEEvNS_16Flash_fwd_paramsE) ;  /* 0xfffffff0021c3950 */ /* 0x01efea0003c3ffff */
[----:B------:R-:W-:Y:S02]  /*0f90*/  MOV R0, 0x7f800000 ;  /* 0x7f80000000007802 */ /* 0x000fe40000000f00 */
[----:B------:R-:W-:Y:S02]  /*0fa0*/  MOV R2, R231 ;  /* 0x000000e700027202 */ /* 0x000fe40000000f00 */
[----:B------:R-:W-:Y:S01]  /*0fb0*/  MOV R3, 0x0 ;  /* 0x0000000000037802 */ /* 0x000fe20000000f00 */
[----:B------:R1:W-:Y:S03]  /*0fc0*/  ST.E desc[UR6][R12.64+0xc0], R0 ;  /* 0x0000c0000c007985 */ /* 0x0003e6000c101906 */
[----:B-1----:R-:W-:Y:S05]  /*0fd0*/  RET.REL.NODEC R2 `(_ZN5flash24flash_fwd_splitkv_kernelI23Flash_fwd_kernel_traitsILi256ELi64ELi64ELi4ELb0ELb0EN7cutlass6half_tE19Flash_kernel_traitsILi256ELi64ELi64ELi4ES3_EELb0ELb1ELb1ELb0ELb0ELb0ELb0ELb1EEEvNS_16Flash_fwd_paramsE) ;  /* 0xfffffff002087950 */ /* 0x002fea0003c3ffff */
.L_x_6905:
        /* <DEDUP_REMOVED lines=31> */
[----:B-----5:R-:W4:Y:S04]  /*11d0*/  LD.E.64 R12, desc[UR6][R18.64+0x50] ;  /* 0x00005006120c7980 */ /* 0x020f28000c101b00 */
        /* <DEDUP_REMOVED lines=27> */
[----:B------:R-:W2:Y:S04]  /*1390*/  LD.E R3, desc[UR6][R10.64] ;  /* 0x000000060a037980 */ /* 0x000ea8000c101900 */
[----:B------:R-:W4:Y:S01]  /*13a0*/  LD.E.64 R10, desc[UR6][R18.64+0x28] ;  /* 0x00002806120a7980 */ /* 0x000f22000c101b00 */
        /* <DEDUP_REMOVED lines=22> */
[----:B------:R-:W-:-:S05]  /*1510*/  IMAD R17, R17, R9, R2 ;  /* 0x0000000911117224 */ /* 0x000fca00078e0202 */
[----:B------:R-:W-:Y:S02]  /*1520*/  SHF.R.S32.HI R9, RZ, 0x1f, R17 ;  /* 0x0000001fff097819 */ /* 0x000fe40000011411 */
[----:B------:R-:W-:-:S05]  /*1530*/  @P2 IADD3 R16, R16, 0x1, RZ ;  /* 0x0000000110102810 */ /* 0x000fca0007ffe0ff */
[----:B------:R-:W-:Y:S02]  /*1540*/  @!P0 IADD3 R16, -R16, RZ, RZ ;  /* 0x000000ff10108210 */ /* 0x000fe40007ffe1ff */
[----:B------:R-:W-:-:S04]  /*1550*/  @!P1 LOP3.LUT R16, RZ, R6, RZ, 0x33, !PT ;  /* 0x00000006ff109212 */ /* 0x000fc800078e33ff */
[----:B------:R-:W-:Y:S02]  /*1560*/  SHF.R.S32.HI R8, RZ, 0x1f, R16 ;  /* 0x0000001fff087819 */ /* 0x000fe40000011410 */
[----:B--2---:R-:W-:Y:S01]  /*1570*/  SHF.R.S32.HI R0, RZ, 0x1f, R3 ;  /* 0x0000001fff007819 */ /* 0x004fe20000011403 */
[----:B----4-:R-:W-:-:S04]  /*1580*/  IMAD R7, R15, R3, RZ ;  /* 0x000000030f077224 */ /* 0x010fc800078e02ff */
[C---:B------:R-:W-:Y:S02]  /*1590*/  IMAD R7, R14.reuse, R0, R7 ;  /* 0x000000000e077224 */ /* 0x040fe400078e0207 */
[----:B------:R-:W-:-:S04]  /*15a0*/  IMAD.WIDE.U32 R14, R14, R3, RZ ;  /* 0x000000030e0e7225 */ /* 0x000fc800078e00ff */
[----:B------:R-:W-:Y:S02]  /*15b0*/  IMAD.IADD R15, R15, 0x1, R7 ;  /* 0x000000010f0f7824 */ /* 0x000fe400078e0207 */
[----:B------:R-:W-:Y:S02]  /*15c0*/  IMAD R7, R49, R17, RZ ;  /* 0x0000001131077224 */ /* 0x000fe400078e02ff */
[----:B------:R-:W-:-:S04]  /*15d0*/  IMAD.WIDE.U32 R14, R17, R48, R14 ;  /* 0x00000030110e7225 */ /* 0x000fc800078e000e */
[----:B------:R-:W-:-:S04]  /*15e0*/  IMAD R7, R48, R9, R7 ;  /* 0x0000000930077224 */ /* 0x000fc800078e0207 */
[----:B------:R-:W-:Y:S02]  /*15f0*/  IMAD.IADD R15, R15, 0x1, R7 ;  /* 0x000000010f0f7824 */ /* 0x000fe400078e0207 */
[----:B------:R-:W-:Y:S02]  /*1600*/  IMAD R7, R13, R16, RZ ;  /* 0x000000100d077224 */ /* 0x000fe400078e02ff */
[-C--:B------:R-:W-:Y:S02]  /*1610*/  IMAD R6, R11, R3.reuse, RZ ;  /* 0x000000030b067224 */ /* 0x080fe400078e02ff */
[----:B------:R-:W-:Y:S02]  /*1620*/  IMAD R7, R12, R8, R7 ;  /* 0x000000080c077224 */ /* 0x000fe400078e0207 */
[----:B------:R-:W-:-:S04]  /*1630*/  IMAD.WIDE.U32 R20, R10, R3, RZ ;  /* 0x000000030a147225 */ /* 0x000fc800078e00ff */
[----:B------:R-:W-:-:S04]  /*1640*/  IMAD.WIDE.U32 R12, R16, R12, R14 ;  /* 0x0000000c100c7225 */ /* 0x000fc800078e000e */
[----:B------:R-:W-:Y:S01]  /*1650*/  IMAD R6, R10, R0, R6 ;  /* 0x000000000a067224 */ /* 0x000fe200078e0206 */
[----:B------:R-:W-:Y:S02]  /*1660*/  MOV R15, R20 ;  /* 0x00000014000f7202 */ /* 0x000fe40000000f00 */
[----:B------:R-:W-:Y:S01]  /*1670*/  IADD3 R0, R13, R7, RZ ;  /* 0x000000070d007210 */ /* 0x000fe20007ffe0ff */
[----:B------:R-:W-:Y:S01]  /*1680*/  IMAD.IADD R21, R21, 0x1, R6 ;  /* 0x0000000115157824 */ /* 0x000fe200078e0206 */
[----:B------:R-:W-:Y:S01]  /*1690*/  MOV R3, R12 ;  /* 0x0000000c00037202 */ /* 0x000fe20000000f00 */
[----:B-1----:R-:W-:Y:S05]  /*16a0*/  BRA `(.L_x_6916) ;  /* 0x0000000400447947 */ /* 0x002fea0003800000 */
.L_x_6915:
        /* <DEDUP_REMOVED lines=34> */
[----:B------:R-:W-:Y:S02]  /*18d0*/  ISETP.GE.U32.AND P2, PT, R0, R3, PT ;  /* 0x000000030000720c */ /* 0x000fe40003f46070 */
[----:B------:R-:W-:Y:S01]  /*18e0*/  LOP3.LUT R3, R232, R7, RZ, 0x3c, !PT ;  /* 0x00000007e8037212 */ /* 0x000fe200078e3cff */
[C---:B------:R-:W-:Y:S02]  /*18f0*/  @!P4 IMAD R2, R22.reuse, R8, R2 ;  /* 0x000000081602c224 */ /* 0x040fe400078e0202 */
[----:B------:R-:W-:Y:S01]  /*1900*/  @!P4 IMAD.WIDE.U32 R22, R22, R13, R24 ;  /* 0x0000000d1616c225 */ /* 0x000fe200078e0018 */
[----:B------:R-:W-:-:S02]  /*1910*/  @P4 IADD3 R11, R27, R11, RZ ;  /* 0x0000000b1b0b4210 */ /* 0x000fc40007ffe0ff */
[----:B------:R-:W-:Y:S01]  /*1920*/  ISETP.GE.AND P1, PT, R3, RZ, PT ;  /* 0x000000ff0300720c */ /* 0x000fe20003f26270 */
[----:B------:R-:W-:Y:S01]  /*1930*/  @P4 IMAD.MOV.U32 R12, RZ, RZ, R26 ;  /* 0x000000ffff0c4224 */ /* 0x000fe200078e001a */
[----:B------:R-:W-:Y:S01]  /*1940*/  @!P4 IADD3 R11, R23, R2, RZ ;  /* 0x00000002170bc210 */ /* 0x000fe20007ffe0ff */
[----:B------:R-:W-:Y:S01]  /*1950*/  @!P0 VIADD R6, R6, 0x1 ;  /* 0x0000000106068836 */ /* 0x000fe20000000000 */
[----:B------:R-:W-:Y:S01]  /*1960*/  ISETP.NE.AND P0, PT, R7, RZ, PT ;  /* 0x000000ff0700720c */ /* 0x000fe20003f05270 */
[----:B------:R-:W-:Y:S01]  /*1970*/  @!P4 IMAD.MOV.U32 R12, RZ, RZ, R22 ;  /* 0x000000ffff0cc224 */ /* 0x000fe200078e0016 */
[----:B------:R-:W-:Y:S01]  /*1980*/  LEA R2, R165, 0xffffffc0, 0x6 ;  /* 0xffffffc0a5027811 */ /* 0x000fe200078e30ff */
[----:B------:R-:W-:Y:S01]  /*1990*/  @!P4 IMAD R8, R47, R14, RZ ;  /* 0x0000000e2f08c224 */ /* 0x000fe200078e02ff */
[----:B------:R-:W-:Y:S02]  /*19a0*/  @!P4 SHF.R.S32.HI R0, RZ, 0x1f, R14 ;  /* 0x0000001fff00c819 */ /* 0x000fe4000001140e */
[----:B------:R-:W-:Y:S01]  /*19b0*/  SHF.R.S32.HI R9, RZ, 0x1f, R2 ;  /* 0x0000001fff097819 */ /* 0x000fe20000011402 */
[----:B------:R-:W-:Y:S01]  /*19c0*/  IMAD R10, R49, R2, RZ ;  /* 0x00000002310a7224 */ /* 0x000fe200078e02ff */
[----:B------:R-:W-:-:S02]  /*19d0*/  MOV R24, R12 ;  /* 0x0000000c00187202 */ /* 0x000fc40000000f00 */
[----:B------:R-:W-:Y:S01]  /*19e0*/  MOV R25, R11 ;  /* 0x0000000b00197202 */ /* 0x000fe20000000f00 */
[----:B------:R-:W-:Y:S01]  /*19f0*/  @!P4 IMAD R0, R0, R46, R8 ;  /* 0x0000002e0000c224 */ /* 0x000fe200078e0208 */
[----:B------:R-:W-:Y:S01]  /*1a00*/  @P2 IADD3 R6, R6, 0x1, RZ ;  /* 0x0000000106062810 */ /* 0x000fe20007ffe0ff */
[----:B------:R-:W-:Y:S01]  /*1a10*/  @!P4 IMAD.WIDE.U32 R22, R46, R14, RZ ;  /* 0x0000000e2e16c225 */ /* 0x000fe200078e00ff */
[----:B------:R-:W-:-:S03]  /*1a20*/  @P4 IADD3 R14, R14, R15, RZ ;  /* 0x0000000f0e0e4210 */ /* 0x000fc60007ffe0ff */
[----:B------:R-:W-:Y:S02]  /*1a30*/  IMAD R10, R9, R48, R10 ;  /* 0x00000030090a7224 */ /* 0x000fe400078e020a */
[----:B------:R-:W-:-:S04]  /*1a40*/  IMAD.WIDE.U32 R24, R48, R2, R24 ;  /* 0x0000000230187225 */ /* 0x000fc800078e0018 */
[----:B------:R-:W-:Y:S01]  /*1a50*/  @!P4 IMAD.IADD R23, R23, 0x1, R0 ;  /* 0x000000011717c824 */ /* 0x000fe200078e0200 */
[----:B------:R-:W-:Y:S01]  /*1a60*/  @!P4 SHF.R.S32.HI R0, RZ, 0x1f, R13 ;  /* 0x0000001fff00c819 */ /* 0x000fe2000001140d */
[----:B------:R-:W-:Y:S01]  /*1a70*/  @!P1 IMAD.MOV R6, RZ, RZ, -R6 ;  /* 0x000000ffff069224 */ /* 0x000fe200078e0a06 */
[----:B------:R-:W-:Y:S01]  /*1a80*/  @!P0 LOP3.LUT R6, RZ, R7, RZ, 0x33, !PT ;  /* 0x00000007ff068212 */ /* 0x000fe200078e33ff */
[----:B------:R-:W-:Y:S01]  /*1a90*/  @!P4 IMAD R3, R21, R13, RZ ;  /* 0x0000000d1503c224 */ /* 0x000fe200078e02ff */
[----:B------:R-:W-:Y:S02]  /*1aa0*/  IADD3 R11, R25, R10, RZ ;  /* 0x0000000a190b7210 */ /* 0x000fe40007ffe0ff */
[----:B------:R-:W-:Y:S01]  /*1ab0*/  MOV R10, R24 ;  /* 0x00000018000a7202 */ /* 0x000fe20000000f00 */
[----:B------:R-:W-:Y:S01]  /*1ac0*/  @!P4 IMAD R0, R20, R0, R3 ;  /* 0x000000001400c224 */ /* 0x000fe200078e0203 */
[----:B------:R-:W-:Y:S01]  /*1ad0*/  SHF.R.S32.HI R8, RZ, 0x1f, R6 ;  /* 0x0000001fff087819 */ /* 0x000fe20000011406 */
[----:B------:R-:W-:-:S02]  /*1ae0*/  @P4 IMAD R21, R47, R14, RZ ;  /* 0x0000000e2f154224 */ /* 0x000fc400078e02ff */
[----:B------:R-:W-:Y:S02]  /*1af0*/  IMAD R3, R17, R6, RZ ;  /* 0x0000000611037224 */ /* 0x000fe400078e02ff */
[----:B------:R-:W-:-:S04]  /*1b00*/  @P4 IMAD.WIDE.U32 R14, R46, R14, RZ ;  /* 0x0000000e2e0e4225 */ /* 0x000fc800078e00ff */
[----:B------:R-:W-:Y:S01]  /*1b10*/  @!P4 IMAD.WIDE.U32 R22, R20, R13, R22 ;  /* 0x0000000d1416c225 */ /* 0x000fe200078e0016 */
[----:B------:R-:W-:-:S03]  /*1b20*/  @P4 IADD3 R21, R15, R21, RZ ;  /* 0x000000150f154210 */ /* 0x000fc60007ffe0ff */
[----:B------:R-:W-:-:S04]  /*1b30*/  IMAD.WIDE.U32 R10, R16, R6, R10 ;  /* 0x00000006100a7225 */ /* 0x000fc800078e000a */
[----:B------:R-:W-:Y:S01]  /*1b40*/  IMAD R16, R16, R8, R3 ;  /* 0x0000000810107224 */ /* 0x000fe200078e0203 */
[----:B------:R-:W-:Y:S01]  /*1b50*/  @P4 MOV R15, R14 ;  /* 0x0000000e000f4202 */ /* 0x000fe20000000f00 */
[----:B------:R-:W-:Y:S01]  /*1b60*/  @!P4 IMAD.IADD R21, R23, 0x1, R0 ;  /* 0x000000011715c824 */ /* 0x000fe200078e0200 */
[----:B------:R-:W-:Y:S01]  /*1b70*/  @!P4 MOV R15, R22 ;  /* 0x00000016000fc202 */ /* 0x000fe20000000f00 */
[----:B------:R-:W-:Y:S01]  /*1b80*/  IMAD.IADD R0, R11, 0x1, R16 ;  /* 0x000000010b007824 */ /* 0x000fe200078e0210 */
[----:B------:R-:W-:Y:S02]  /*1b90*/  MOV R3, R10 ;  /* 0x0000000a00037202 */ /* 0x000fe40000000f00 */
[----:B------:R-:W-:Y:S02]  /*1ba0*/  MOV R17, R2 ;  /* 0x0000000200117202 */ /* 0x000fe40000000f00 */
[----:B-1----:R-:W-:Y:S02]  /*1bb0*/  MOV R16, R6 ;  /* 0x0000000600107202 */ /* 0x002fe40000000f00 */
.L_x_6916:
[----:B------:R-:W-:Y:S05]  /*1bc0*/  BSYNC B0 ;  /* 0x0000000000007941 */ /* 0x000fea0003800000 */
.L_x_6914:
[----:B------:R-:W-:Y:S01]  /*1bd0*/  ISETP.NE.AND P0, PT, R236, -0x1, PT ;  /* 0xffffffffec00780c */ /* 0x000fe20003f05270 */
[----:B------:R-:W2:Y:S04]  /*1be0*/  LD.E.64 R12, desc[UR6][R18.64+0x30] ;  /* 0x00003006120c7980 */ /* 0x000ea8000c101b00 */
[----:B------:R-:W3:Y:S04]  /*1bf0*/  LD.E.64 R10, desc[UR6][R18.64+0x10] ;  /* 0x00001006120a7980 */ /* 0x000ee8000c101b00 */
[----:B------:R-:W4:Y:S04]  /*1c00*/  LD.E R154, desc[UR6][R18.64+0xc0] ;  /* 0x0000c006129a7980 */ /* 0x000f28000c101900 */
[----:B------:R-:W4:Y:S04]  /*1c10*/  @!P0 LD.E.64 R26, desc[UR6][R18.64+0x18] ;  /* 0x00001806121a8980 */ /* 0x000f28000c101b00 */
[----:B------:R-:W4:Y:S04]  /*1c20*/  LD.E.64 R6, desc[UR6][R18.64+0x48] ;  /* 0x0000480612067980 */ /* 0x000f28000c101b00 */
[----:B------:R-:W4:Y:S04]  /*1c30*/  LD.E.64 R166, desc[UR6][R18.64+0x8] ;  /* 0x0000080612a67980 */ /* 0x000f28000c101b00 */
[----:B------:R1:W5:Y:S04]  /*1c40*/  @P3 LD.E R20, desc[UR6][R4.64] ;  /* 0x0000000604143980 */ /* 0x000368000c101900 */
[----:B------:R2:W5:Y:S01]  /*1c50*/  LD.E.64 R174, desc[UR6][R18.64] ;  /* 0x0000000612ae7980 */ /* 0x000562000c101b00 */
[----:B------:R-:W-:-:S04]  /*1c60*/  SHF.R.S32.HI R51, RZ, 0x1f, R45 ;  /* 0x0000001fff337819 */ /* 0x000fc8000001142d */
[----:B------:R-:W-:-:S04]  /*1c70*/  LEA.HI R22, R51, R45, RZ, 0x4 ;  /* 0x0000002d33167211 */ /* 0x000fc800078f20ff */
[----:B------:R-:W-:-:S05]  /*1c80*/  LOP3.LUT R14, R22, 0xfffffff0, RZ, 0xc0, !PT ;  /* 0xfffffff0160e7812 */ /* 0x000fca00078ec0ff */
[----:B------:R-:W-:Y:S01]  /*1c90*/  IMAD.IADD R14, R45, 0x1, -R14 ;  /* 0x000000012d0e7824 */ /* 0x000fe200078e0a0e */
[----:B------:R-:W-:-:S04]  /*1ca0*/  LEA.HI R162, R51, R45, RZ, 0x3 ;  /* 0x0000002d33a27211 */ /* 0x000fc800078f18ff */
[----:B-1----:R-:W-:Y:S02]  /*1cb0*/  SHF.R.S32.HI R4, RZ, 0x1f, R14 ;  /* 0x0000001fff047819 */ /* 0x002fe4000001140e */
[----:B------:R-:W-:Y:S02]  /*1cc0*/  LOP3.LUT R54, R162, 0xfffffff8, RZ, 0xc0, !PT ;  /* 0xfffffff8a2367812 */ /* 0x000fe400078ec0ff */
[----:B------:R-:W-:-:S04]  /*1cd0*/  LEA.HI R4, R4, R14, RZ, 0x3 ;  /* 0x0000000e04047211 */ /* 0x000fc800078f18ff */
[----:B------:R-:W-:Y:S01]  /*1ce0*/  LOP3.LUT R5, R4, 0xfffffff8, RZ, 0xc0, !PT ;  /* 0xfffffff804057812 */ /* 0x000fe200078ec0ff */
[----:B------:R-:W-:Y:S01]  /*1cf0*/  IMAD.IADD R54, R45, 0x1, -R54 ;  /* 0x000000012d367824 */ /* 0x000fe200078e0a36 */
[----:B------:R-:W-:-:S03]  /*1d00*/  SHF.R.S32.HI R162, RZ, 0x3, R162 ;  /* 0x00000003ffa27819 */ /* 0x000fc600000114a2 */
[----:B------:R-:W-:Y:S02]  /*1d10*/  IMAD.IADD R5, R14, 0x1, -R5 ;  /* 0x000000010e057824 */ /* 0x000fe400078e0a05 */
[----:B------:R-:W-:Y:S02]  /*1d20*/  IMAD.SHL.U32 R14, R54, 0x8, RZ ;  /* 0x00000008360e7824 */ /* 0x000fe400078e00ff */
[----:B------:R-:W-:-:S03]  /*1d30*/  IMAD.SHL.U32 R23, R162, 0x40, RZ ;  /* 0x00000040a2177824 */ /* 0x000fc600078e00ff */
[----:B------:R-:W-:Y:S02]  /*1d40*/  IADD3 R30, P1, R14, R15, RZ ;  /* 0x0000000f0e1e7210 */ /* 0x000fe40007f3e0ff */
[----:B------:R-:W-:Y:S01]  /*1d50*/  SHF.R.S32.HI R15, RZ, 0x1f, R14 ;  /* 0x0000001fff0f7819 */ /* 0x000fe2000001140e */
[-C--:B-----5:R-:W-:Y:S01]  /*1d60*/  IMAD R9, R9, R46.reuse, RZ ;  /* 0x0000002e09097224 */ /* 0x0a0fe200078e02ff */
[----:B------:R-:W-:Y:S02]  /*1d70*/  SHF.R.S32.HI R55, RZ, 0x4, R22 ;  /* 0x00000004ff377819 */ /* 0x000fe40000011416 */
[----:B------:R-:W-:Y:S01]  /*1d80*/  LOP3.LUT R23, R23, 0x1c0, RZ, 0xc0, !PT ;  /* 0x000001c017177812 */ /* 0x000fe200078ec0ff */
[----:B------:R-:W-:Y:S01]  /*1d90*/  IMAD.X R31, R15, 0x1, R21, P1 ;  /* 0x000000010f1f7824 */ /* 0x000fe200008e0615 */
[----:B------:R-:W-:Y:S01]  /*1da0*/  LEA.HI R21, R51, R45, RZ, 0x6 ;  /* 0x0000002d33157211 */ /* 0x000fe200078f30ff */
[C---:B------:R-:W-:Y:S01]  /*1db0*/  IMAD R9, R17.reuse, R47, R9 ;  /* 0x0000002f11097224 */ /* 0x040fe200078e0209 */
[----:B------:R-:W-:Y:S01]  /*1dc0*/  LEA.HI R22, R22, R55, RZ, 0x1 ;  /* 0x0000003716167211 */ /* 0x000fe200078f08ff */
[----:B------:R-:W-:Y:S01]  /*1dd0*/  IMAD.WIDE.U32 R30, R17, R46, R30 ;  /* 0x0000002e111e7225 */ /* 0x000fe200078e001e */
[----:B------:R-:W-:-:S02]  /*1de0*/  LOP3.LUT R24, R23, 0x38, R14, 0xf8, !PT ;  /* 0x0000003817187812 */ /* 0x000fc400078ef80e */
[----:B------:R-:W-:Y:S01]  /*1df0*/  SHF.R.U32.HI R23, RZ, 0x3, R23 ;  /* 0x00000003ff177819 */ /* 0x000fe20000011617 */
[----:B------:R-:W-:Y:S01]  /*1e00*/  IMAD.SHL.U32 R21, R21, 0x8, RZ ;  /* 0x0000000815157824 */ /* 0x000fe200078e00ff */
[----:B------:R-:W-:Y:S01]  /*1e10*/  LOP3.LUT R22, R22, 0xfffffffe, RZ, 0xc0, !PT ;  /* 0xfffffffe16167812 */ /* 0x000fe200078ec0ff */
[----:B------:R-:W-:Y:S01]  /*1e20*/  IMAD.IADD R31, R31, 0x1, R9 ;  /* 0x000000011f1f7824 */ /* 0x000fe200078e0209 */
[----:B------:R-:W-:Y:S01]  /*1e30*/  LOP3.LUT R23, R24, R23, RZ, 0x3c, !PT ;  /* 0x0000001718177212 */ /* 0x000fe200078e3cff */
[----:B------:R-:W-:Y:S02]  /*1e40*/  IMAD R9, R29, R16, RZ ;  /* 0x000000101d097224 */ /* 0x000fe400078e02ff */
[----:B------:R-:W-:Y:S01]  /*1e50*/  IMAD.IADD R55, R55, 0x1, -R22 ;  /* 0x0000000137377824 */ /* 0x000fe200078e0a16 */
[----:B------:R-:W-:Y:S01]  /*1e60*/  LOP3.LUT R155, R23, 0xfffffe00, R21, 0xf8, !PT ;  /* 0xfffffe00179b7812 */ /* 0x000fe200078ef815 */
[-C--:B------:R-:W-:Y:S02]  /*1e70*/  IMAD R9, R8, R28.reuse, R9 ;  /* 0x0000001c08097224 */ /* 0x080fe400078e0209 */
[----:B------:R-:W-:Y:S01]  /*1e80*/  IMAD.WIDE.U32 R22, R16, R28, R30 ;  /* 0x0000001c10167225 */ /* 0x000fe200078e001e */
[----:B------:R-:W-:-:S02]  /*1e90*/  SHF.R.S32.HI R163, RZ, 0x1f, R162 ;  /* 0x0000001fffa37819 */ /* 0x000fc400000114a2 */
[----:B------:R-:W-:Y:S01]  /*1ea0*/  SHF.R.S32.HI R59, RZ, 0x1f, R233 ;  /* 0x0000001fff3b7819 */ /* 0x000fe200000114e9 */
[----:B------:R-:W-:Y:S02]  /*1eb0*/  IMAD.SHL.U32 R17, R5, 0x40, RZ ;  /* 0x0000004005117824 */ /* 0x000fe400078e00ff */
[----:B------:R-:W-:Y:S02]  /*1ec0*/  IMAD.IADD R23, R23, 0x1, R9 ;  /* 0x0000000117177824 */ /* 0x000fe400078e0209 */
[----:B------:R-:W-:Y:S01]  /*1ed0*/  IMAD R180, R47, R162, RZ ;  /* 0x000000a22fb47224 */ /* 0x000fe200078e02ff */
[----:B------:R-:W-:Y:S01]  /*1ee0*/  LOP3.LUT R17, R17, 0x1c0, RZ, 0xc0, !PT ;  /* 0x000001c011117812 */ /* 0x000fe200078ec0ff */
[----:B------:R-:W-:Y:S02]  /*1ef0*/  IMAD.SHL.U32 R21, R55, 0x8, RZ ;  /* 0x0000000837157824 */ /* 0x000fe400078e00ff */
[-C--:B------:R-:W-:Y:S02]  /*1f00*/  IMAD R180, R163, R46.reuse, R180 ;  /* 0x0000002ea3b47224 */ /* 0x080fe400078e02b4 */
[----:B------:R-:W-:Y:S01]  /*1f10*/  IMAD.WIDE.U32 R22, R162, R46, R22 ;  /* 0x0000002ea2167225 */ /* 0x000fe200078e0016 */
[----:B------:R-:W-:-:S02]  /*1f20*/  LOP3.LUT R21, R17, 0x8, R21, 0xf8, !PT ;  /* 0x0000000811157812 */ /* 0x000fc400078ef815 */
[----:B------:R-:W-:Y:S01]  /*1f30*/  SHF.R.U32.HI R35, RZ, 0x3, R17 ;  /* 0x00000003ff237819 */ /* 0x000fe20000011611 */
[----:B------:R-:W-:Y:S01]  /*1f40*/  IMAD.IADD R180, R23, 0x1, R180 ;  /* 0x0000000117b47824 */ /* 0x000fe200078e02b4 */
[C---:B------:R-:W-:Y:S02]  /*1f50*/  LOP3.LUT P5, RZ, R5.reuse, 0x4, RZ, 0xc0, !PT ;  /* 0x0000000405ff7812 */ /* 0x040fe400078ac0ff */
[----:B------:R-:W-:Y:S01]  /*1f60*/  LOP3.LUT P4, RZ, R5, 0x2, RZ, 0xc0, !PT ;  /* 0x0000000205ff7812 */ /* 0x000fe2000788c0ff */
[----:B------:R-:W-:Y:S01]  /*1f70*/  IMAD.SHL.U32 R4, R4, 0x40, RZ ;  /* 0x0000004004047824 */ /* 0x000fe200078e00ff */
[----:B------:R-:W-:Y:S02]  /*1f80*/  LOP3.LUT R35, R21, R35, RZ, 0x3c, !PT ;  /* 0x0000002315237212 */ /* 0x000fe400078e3cff */
[----:B------:R-:W-:Y:S02]  /*1f90*/  SHF.R.S32.HI R83, RZ, 0x1f, R84 ;  /* 0x0000001fff537819 */ /* 0x000fe40000011454 */
[----:B------:R-:W-:-:S02]  /*1fa0*/  LOP3.LUT R35, R35, 0xfffffe00, R4, 0xf8, !PT ;  /* 0xfffffe0023237812 */ /* 0x000fc400078ef804 */
[----:B------:R-:W-:Y:S02]  /*1fb0*/  SHF.R.S32.HI R159, RZ, 0x1f, R232 ;  /* 0x0000001fff9f7819 */ /* 0x000fe400000114e8 */
[----:B------:R-:W-:-:S04]  /*1fc0*/  LEA.HI R83, R83, R84, RZ, 0x6 ;  /* 0x0000005453537211 */ /* 0x000fc800078f30ff */
[----:B------:R-:W-:-:S04]  /*1fd0*/  SHF.R.S32.HI R83, RZ, 0x6, R83 ;  /* 0x00000006ff537819 */ /* 0x000fc80000011453 */
[----:B------:R-:W-:Y:S01]  /*1fe0*/  VIMNMX R83, R228, R83, !PT ;  /* 0x00000053e4537248 */ /* 0x000fe20007fe0100 */
[----:B------:R-:W-:-:S04]  /*1ff0*/  IMAD.WIDE R168, R234, 0x40, R162 ;  /* 0x00000040eaa87825 */ /* 0x000fc800078e02a2 */
[----:B------:R-:W-:Y:S01]  /*2000*/  IMAD R160, R49, R162, RZ ;  /* 0x000000a231a07224 */ /* 0x000fe200078e02ff */
[----:B------:R-:W-:-:S03]  /*2010*/  LEA.HI R51, R51, R45, RZ, 0x5 ;  /* 0x0000002d33337211 */ /* 0x000fc600078f28ff */
[----:B------:R-:W-:Y:S01]  /*2020*/  IMAD R160, R163, R48, R160 ;  /* 0x00000030a3a07224 */ /* 0x000fe200078e02a0 */
[----:B------:R-:W-:Y:S01]  /*2030*/  LOP3.LUT R50, R51, 0xffffffe0, RZ, 0xc0, !PT ;  /* 0xffffffe033327812 */ /* 0x000fe200078ec0ff */
[----:B------:R-:W-:Y:S02]  /*2040*/  IMAD.MOV.U32 R34, RZ, RZ, 0x10 ;  /* 0x00000010ff227424 */ /* 0x000fe400078e00ff */
[----:B------:R-:W-:Y:S01]  /*2050*/  IMAD.MOV.U32 R33, RZ, RZ, 0x20 ;  /* 0x00000020ff217424 */ /* 0x000fe200078e00ff */
[----:B------:R-:W-:Y:S01]  /*2060*/  SHF.L.U64.HI R227, R48, 0x4, R49 ;  /* 0x0000000430e37819 */ /* 0x000fe20000010231 */
[----:B------:R-:W-:Y:S01]  /*2070*/  IMAD.SHL.U32 R224, R46, 0x10, RZ ;  /* 0x000000102ee07824 */ /* 0x000fe200078e00ff */
[----:B------:R-:W-:Y:S01]  /*2080*/  SHF.L.U32 R226, R48, 0x4, RZ ;  /* 0x0000000430e27819 */ /* 0x000fe200000006ff */
[----:B------:R-:W-:Y:S01]  /*2090*/  IMAD.IADD R50, R45, 0x1, -R50 ;  /* 0x000000012d327824 */ /* 0x000fe200078e0a32 */
[----:B------:R-:W-:Y:S01]  /*20a0*/  SHF.L.U64.HI R225, R46, 0x4, R47 ;  /* 0x000000042ee17819 */ /* 0x000fe2000001022f */
[----:B------:R-:W-:Y:S01]  /*20b0*/  IMAD.SHL.U32 R152, R54, 0x4, RZ ;  /* 0x0000000436987824 */ /* 0x000fe200078e00ff */
[----:B------:R-:W-:-:S02]  /*20c0*/  SHF.R.S32.HI R51, RZ, 0x5, R51 ;  /* 0x00000005ff337819 */ /* 0x000fc40000011433 */
[----:B------:R-:W-:Y:S02]  /*20d0*/  SEL R34, R34, 0xfffffff0, !P4 ;  /* 0xfffffff022227807 */ /* 0x000fe40006000000 */
[----:B------:R-:W-:Y:S01]  /*20e0*/  SEL R33, R33, 0xffffffe0, !P5 ;  /* 0xffffffe021217807 */ /* 0x000fe20006800000 */
[----:B--2---:R-:W-:Y:S01]  /*20f0*/  @P0 IMAD.WIDE.U32 R24, R12, R236, RZ ;  /* 0x000000ec0c180225 */ /* 0x004fe200078e00ff */
[----:B---3--:R-:W-:-:S03]  /*2100*/  LEA R181, P1, R22, R10, 0x1 ;  /* 0x0000000a16b57211 */ /* 0x008fc600078208ff */
[----:B----4-:R-:W-:-:S04]  /*2110*/  @!P0 IMAD R9, R27, R233, RZ ;  /* 0x000000e91b098224 */ /* 0x010fc800078e02ff */
[C---:B------:R-:W-:Y:S02]  /*2120*/  @!P0 IMAD R9, R26.reuse, R59, R9 ;  /* 0x0000003b1a098224 */ /* 0x040fe400078e0209 */
[----:B------:R-:W-:Y:S01]  /*2130*/  @!P0 IMAD.WIDE.U32 R26, R26, R233, RZ ;  /* 0x000000e91a1a8225 */ /* 0x000fe200078e00ff */
[----:B------:R-:W-:-:S03]  /*2140*/  @P0 MOV R17, R24 ;  /* 0x0000001800110202 */ /* 0x000fc60000000f00 */
[----:B------:R-:W-:Y:S01]  /*2150*/  @!P0 IMAD.MOV.U32 R17, RZ, RZ, R26 ;  /* 0x000000ffff118224 */ /* 0x000fe200078e001a */
[----:B------:R-:W-:Y:S01]  /*2160*/  LEA.HI.X R180, R22, R11, R180, 0x1, P1 ;  /* 0x0000000b16b47211 */ /* 0x000fe200008f0cb4 */
[----:B------:R-:W-:Y:S02]  /*2170*/  @P0 IMAD R5, R13, R236, RZ ;  /* 0x000000ec0d050224 */ /* 0x000fe400078e02ff */
[C---:B------:R-:W-:Y:S01]  /*2180*/  VIADD R11, R14.reuse, 0x40 ;  /* 0x000000400e0b7836 */ /* 0x040fe20000000000 */
[----:B------:R-:W-:Y:S01]  /*2190*/  IADD3 R24, P2, R14, R17, RZ ;  /* 0x000000110e187210 */ /* 0x000fe20007f5e0ff */
[----:B------:R-:W-:Y:S02]  /*21a0*/  @P0 IMAD.IADD R5, R25, 0x1, R5 ;  /* 0x0000000119050824 */ /* 0x000fe400078e0205 */
[----:B------:R-:W-:Y:S02]  /*21b0*/  @!P0 IMAD.IADD R5, R27, 0x1, R9 ;  /* 0x000000011b058824 */ /* 0x000fe400078e0209 */
[----:B------:R-:W-:Y:S01]  /*21c0*/  @P0 IMAD.MOV.U32 R172, RZ, RZ, R12 ;  /* 0x000000ffffac0224 */ /* 0x000fe200078e000c */
[----:B------:R-:W-:Y:S01]  /*21d0*/  @!P0 MOV R172, R12 ;  /* 0x0000000c00ac8202 */ /* 0x000fe20000000f00 */
[----:B------:R-:W-:-:S02]  /*21e0*/  @P0 IMAD.MOV.U32 R173, RZ, RZ, R13 ;  /* 0x000000ffffad0224 */ /* 0x000fc400078e000d */
[----:B------:R-:W-:Y:S01]  /*21f0*/  @!P0 IMAD.MOV.U32 R173, RZ, RZ, R13 ;  /* 0x000000ffffad8224 */ /* 0x000fe200078e000d */
[-C--:B------:R-:W-:Y:S01]  /*2200*/  ISETP.GE.AND P0, PT, R11, R154.reuse, PT ;  /* 0x0000009a0b00720c */ /* 0x080fe20003f06270 */
[C---:B------:R-:W-:Y:S01]  /*2210*/  VIADD R9, R14.reuse, 0xc0 ;  /* 0x000000c00e097836 */ /* 0x040fe20000000000 */
[C---:B------:R-:W-:Y:S01]  /*2220*/  ISETP.GE.AND P1, PT, R14.reuse, R154, PT ;  /* 0x0000009a0e00720c */ /* 0x040fe20003f26270 */
[----:B------:R-:W-:Y:S02]  /*2230*/  IMAD R4, R7, R232, RZ ;  /* 0x000000e807047224 */ /* 0x000fe400078e02ff */
[----:B------:R-:W-:Y:S01]  /*2240*/  IMAD.X R25, R15, 0x1, R5, P2 ;  /* 0x000000010f197824 */ /* 0x000fe200010e0605 */
[----:B------:R-:W-:Y:S01]  /*2250*/  SEL R5, RZ, 0xffffffff, P0 ;  /* 0xffffffffff057807 */ /* 0x000fe20000000000 */
[----:B------:R-:W-:Y:S01]  /*2260*/  VIADD R10, R14, 0x80 ;  /* 0x000000800e0a7836 */ /* 0x000fe20000000000 */
[----:B------:R-:W-:Y:S01]  /*2270*/  ISETP.GE.AND P0, PT, R9, R154, PT ;  /* 0x0000009a0900720c */ /* 0x000fe20003f06270 */
[----:B------:R-:W-:-:S02]  /*2280*/  IMAD R4, R6, R159, R4 ;  /* 0x0000009f06047224 */ /* 0x000fc400078e0204 */
[----:B------:R-:W-:Y:S01]  /*2290*/  IMAD.WIDE.U32 R12, R232, R6, R24 ;  /* 0x00000006e80c7225 */ /* 0x000fe200078e0018 */
[----:B------:R-:W-:Y:S02]  /*22a0*/  SEL R6, RZ, 0x1, P1 ;  /* 0x00000001ff067807 */ /* 0x000fe40000800000 */
[----:B------:R-:W-:Y:S02]  /*22b0*/  ISETP.GE.AND P1, PT, R10, R154, PT ;  /* 0x0000009a0a00720c */ /* 0x000fe40003f26270 */
[----:B------:R-:W-:Y:S01]  /*22c0*/  SEL R153, RZ, 0x8, P0 ;  /* 0x00000008ff997807 */ /* 0x000fe20000000000 */
[----:B------:R-:W-:Y:S01]  /*22d0*/  IMAD.IADD R13, R13, 0x1, R4 ;  /* 0x000000010d0d7824 */ /* 0x000fe200078e0204 */
[----:B------:R-:W-:Y:S02]  /*22e0*/  IADD3 R156, P0, R14, R3, RZ ;  /* 0x000000030e9c7210 */ /* 0x000fe40007f1e0ff */
[----:B------:R-:W-:Y:S02]  /*22f0*/  SEL R4, RZ, 0x4, P1 ;  /* 0x00000004ff047807 */ /* 0x000fe40000800000 */
[----:B------:R-:W-:Y:S01]  /*2300*/  ISETP.GT.AND P1, PT, R165, R83, PT ;  /* 0x00000053a500720c */ /* 0x000fe20003f24270 */
[----:B------:R-:W-:-:S02]  /*2310*/  IMAD.X R157, R15, 0x1, R0, P0 ;  /* 0x000000010f9d7824 */ /* 0x000fc400000e0600 */
[----:B------:R-:W-:Y:S02]  /*2320*/  IMAD.SHL.U32 R5, R5, 0x2, RZ ;  /* 0x0000000205057824 */ /* 0x000fe400078e00ff */
[----:B------:R-:W-:Y:S02]  /*2330*/  IMAD R170, R169, R172, RZ ;  /* 0x000000aca9aa7224 */ /* 0x000fe400078e02ff */
[----:B------:R-:W-:Y:S01]  /*2340*/  IMAD.WIDE.U32 R156, R162, R48, R156 ;  /* 0x00000030a29c7225 */ /* 0x000fe200078e009c */
[----:B------:R-:W-:-:S03]  /*2350*/  LOP3.LUT R5, R5, 0x2, R6, 0xe2, !PT ;  /* 0x0000000205057812 */ /* 0x000fc600078ee206 */
[----:B------:R-:W-:Y:S01]  /*2360*/  IMAD R170, R168, R173, R170 ;  /* 0x000000ada8aa7224 */ /* 0x000fe200078e02aa */
[----:B------:R-:W-:Y:S01]  /*2370*/  LEA R230, P0, R156, R166, 0x1 ;  /* 0x000000a69ce67211 */ /* 0x000fe200078008ff */
[----:B------:R-:W-:Y:S02]  /*2380*/  IMAD.IADD R161, R157, 0x1, R160 ;  /* 0x000000019da17824 */ /* 0x000fe400078e02a0 */
[----:B------:R-:W-:Y:S01]  /*2390*/  IMAD.WIDE.U32 R168, R168, R172, R12 ;  /* 0x000000aca8a87225 */ /* 0x000fe200078e000c */
[----:B------:R-:W-:Y:S02]  /*23a0*/  LOP3.LUT R153, R153, R5, R4, 0xfe, !PT ;  /* 0x0000000599997212 */ /* 0x000fe400078efe04 */
[----:B------:R-:W-:Y:S01]  /*23b0*/  LEA.HI.X R229, R156, R167, R161, 0x1, P0 ;  /* 0x000000a79ce57211 */ /* 0x000fe200000f0ca1 */
[----:B------:R-:W-:Y:S02]  /*23c0*/  @!P3 IMAD.MOV.U32 R20, RZ, RZ, RZ ;  /* 0x000000ffff14b224 */ /* 0x000fe400078e00ff */
[----:B------:R-:W-:Y:S01]  /*23d0*/  IMAD.IADD R171, R169, 0x1, R170 ;  /* 0x00000001a9ab7824 */ /* 0x000fe200078e02aa */
        /* <DEDUP_REMOVED lines=112> */
[----:B------:R-:W-:Y:S01]  /*2ae0*/  IMAD.X R77, R79, 0x1, R227, P2 ;  /* 0x000000014f4d7824 */ /* 0x000fe200010e06e3 */
        /* <DEDUP_REMOVED lines=15> */
[C---:B------:R-:W-:Y:S01]  /*2be0*/  SHF.L.U64.HI R107, R178.reuse, 0x4, R179 ;  /* 0x00000004b26b7819 */ /* 0x040fe200000102b3 */
[----:B------:R-:W-:Y:S01]  /*2bf0*/  IMAD.X R65, R73, 0x1, R227, P3 ;  /* 0x0000000149417824 */ /* 0x000fe200018e06e3 */
        /* <DEDUP_REMOVED lines=43> */
.L_x_7035:
        /* <DEDUP_REMOVED lines=33> */
.L_x_6919:
[----:B------:R-:W-:Y:S05]  /*30c0*/  BSYNC B0 ;  /* 0x0000000000007941 */ /* 0x000fea0003800000 */
.L_x_6918:
        /* <DEDUP_REMOVED lines=18> */
.L_x_6921:
[----:B------:R-:W-:Y:S05]  /*31f0*/  BSYNC B0 ;  /* 0x0000000000007941 */ /* 0x000fea0003800000 */
.L_x_6920:
        /* <DEDUP_REMOVED lines=21> */
.L_x_6923:
[----:B------:R-:W-:Y:S05]  /*3350*/  BSYNC B0 ;  /* 0x0000000000007941 */ /* 0x000fea0003800000 */
.L_x_6922:
        /* <DEDUP_REMOVED lines=18> */
.L_x_6925:
[----:B------:R-:W-:Y:S05]  /*3480*/  BSYNC B0 ;  /* 0x0000000000007941 */ /* 0x000fea0003800000 */
.L_x_6924:
        /* <DEDUP_REMOVED lines=72> */
.L_x_6932:
[----:B------:R-:W-:Y:S05]  /*3910*/  BSYNC B0 ;  /* 0x0000000000007941 */ /* 0x000fea0003800000 */
.L_x_6931:
        /* <DEDUP_REMOVED lines=53> */
.L_x_6934:
[----:B------:R-:W-:Y:S05]  /*3c70*/  BSYNC B0 ;  /* 0x0000000000007941 */ /* 0x000fea0003800000 */
.L_x_6933:
        /* <DEDUP_REMOVED lines=53> */
.L_x_6936:
[----:B------:R-:W-:Y:S05]  /*3fd0*/  BSYNC B0 ;  /* 0x0000000000007941 */ /* 0x000fea0003800000 */
.L_x_6935:
        /* <DEDUP_REMOVED lines=52> */
.L_x_6930:
[----:B------:R-:W-:Y:S05]  /*4320*/  BSYNC B1 ;  /* 0x0000000000017941 */ /* 0x000fea0003800000 */
.L_x_6929:
        /* <DEDUP_REMOVED lines=70> */
.L_x_6940:
[----:B------:R-:W-:Y:S05]  /*4790*/  BSYNC B0 ;  /* 0x0000000000007941 */ /* 0x000fea0003800000 */
.L_x_6939:
        /* <DEDUP_REMOVED lines=55> */
.L_x_6942:
[----:B------:R-:W-:Y:S05]  /*4b10*/  BSYNC B0 ;  /* 0x0000000000007941 */ /* 0x000fea0003800000 */
.L_x_6941:
        /* <DEDUP_REMOVED lines=55> */
.L_x_6944:
[----:B------:R-:W-:Y:S05]  /*4e90*/  BSYNC B0 ;  /* 0x0000000000007941 */ /* 0x000fea0003800000 */
.L_x_6943:
        /* <DEDUP_REMOVED lines=54> */
.L_x_6938:
[----:B------:R-:W-:Y:S05]  /*5200*/  BSYNC B1 ;  /* 0x0000000000017941 */ /* 0x000fea0003800000 */
.L_x_6937:
        /* <DEDUP_REMOVED lines=70> */
.L_x_6948:
[----:B------:R-:W-:Y:S05]  /*5670*/  BSYNC B0 ;  /* 0x0000000000007941 */ /* 0x000fea0003800000 */
.L_x_6947:
        /* <DEDUP_REMOVED lines=55> */
.L_x_6950:
[----:B------:R-:W-:Y:S05]  /*59f0*/  BSYNC B0 ;  /* 0x0000000000007941 */ /* 0x000fea0003800000 */
.L_x_6949:
        /* <DEDUP_REMOVED lines=55> */
.L_x_6952:
[----:B------:R-:W-:Y:S05]  /*5d70*/  BSYNC B0 ;  /* 0x0000000000007941 */ /* 0x000fea0003800000 */
.L_x_6951:
        /* <DEDUP_REMOVED lines=54> */
.L_x_6946:
[----:B------:R-:W-:Y:S05]  /*60e0*/  BSYNC B1 ;  /* 0x0000000000017941 */ /* 0x000fea0003800000 */
.L_x_6945:
        /* <DEDUP_REMOVED lines=74> */
.L_x_6956:
[----:B------:R-:W-:Y:S05]  /*6590*/  BSYNC B0 ;  /* 0x0000000000007941 */ /* 0x000fea0003800000 */
.L_x_6955:
        /* <DEDUP_REMOVED lines=55> */
.L_x_6958:
[----:B------:R-:W-:Y:S05]  /*6910*/  BSYNC B0 ;  /* 0x0000000000007941 */ /* 0x000fea0003800000 */
.L_x_6957:
        /* <DEDUP_REMOVED lines=55> */
.L_x_6960:
[----:B------:R-:W-:Y:S05]  /*6c90*/  BSYNC B0 ;  /* 0x0000000000007941 */ /* 0x000fea0003800000 */
.L_x_6959:
        /* <DEDUP_REMOVED lines=54> */
.L_x_6954:
[----:B------:R-:W-:Y:S05]  /*7000*/  BSYNC B1 ;  /* 0x0000000000017941 */ /* 0x000fea0003800000 */
.L_x_6953:
[----:B------:R-:W2:Y:S02]  /*7010*/  LD.E R0, desc[UR6][R18.64+0xd0] ;  /* 0x0000d00612007980 */ /* 0x000ea4000c101900 */
[----:B--2---:R-:W-:Y:S05]  /*7020*/  IMAD.U32 R0, R0, -0x20, RZ ;  /* 0xffffffe000007824 */ /* 0x004fea00078e00ff */
[C---:B------:R-:W-:Y:S02]  /*7030*/  LEA R20, P1, R0.reuse, R20, 0x1 ;  /* 0x0000001400147211 */ /* 0x040fe400078208ff */
[C---:B------:R-:W-:Y:S02]  /*7040*/  LEA R36, P0, R0.reuse, R36, 0x1 ;  /* 0x0000002400247211 */ /* 0x040fe400078008ff */
[C---:B------:R-:W-:Y:S02]  /*7050*/  LEA.HI.X.SX32 R21, R0.reuse, R21, 0x1, P1 ;  /* 0x0000001500157211 */ /* 0x040fe400008f0eff */
[----:B------:R-:W-:Y:S01]  /*7060*/  LEA.HI.X.SX32 R37, R0, R37, 0x1, P0 ;  /* 0x0000002500257211 */ /* 0x000fe200000f0eff */
[----:B------:R-:W-:Y:S05]  /*7070*/  BRA `(.L_x_6961) ;  /* 0x0000007000487947 */ /* 0x000fea0003800000 */
.L_x_6928:
        /* <DEDUP_REMOVED lines=101> */
.L_x_6967:
[----:B------:R-:W-:Y:S05]  /*76d0*/  BSYNC B0 ;  /* 0x0000000000007941 */ /* 0x000fea0003800000 */
.L_x_6966:
[----:B-----5:R2:W-:Y:S02]  /*76e0*/  ST.E.128 desc[UR6][R120.64], R28 ;  /* 0x0000001c78007985 */ /* 0x0205e4000c101d06 */
.L_x_6965:
[----:B------:R-:W-:Y:S05]  /*76f0*/  BSYNC B1 ;  /* 0x0000000000017941 */ /* 0x000fea0003800000 */
.L_x_6964:
        /* <DEDUP_REMOVED lines=99> */
.L_x_6971:
[----:B------:R-:W-:Y:S05]  /*7d30*/  BSYNC B0 ;  /* 0x0000000000007941 */ /* 0x000fea0003800000 */
.L_x_6970:
[----:B-----5:R3:W-:Y:S02]  /*7d40*/  ST.E.128 desc[UR6][R120.64+0x80], R28 ;  /* 0x0000801c78007985 */ /* 0x0207e4000c101d06 */
.L_x_6969:
[----:B------:R-:W-:Y:S05]  /*7d50*/  BSYNC B1 ;  /* 0x0000000000017941 */ /* 0x000fea0003800000 */
.L_x_6968:
        /* <DEDUP_REMOVED lines=99> */
.L_x_6975:
[----:B------:R-:W-:Y:S05]  /*8390*/  BSYNC B0 ;  /* 0x0000000000007941 */ /* 0x000fea0003800000 */
.L_x_6974:
[----:B-----5:R3:W-:Y:S02]  /*83a0*/  ST.E.128 desc[UR6][R120.64+0x100], R28 ;  /* 0x0001001c78007985 */ /* 0x0207e4000c101d06 */
.L_x_6973:
[----:B------:R-:W-:Y:S05]  /*83b0*/  BSYNC B1 ;  /* 0x0000000000017941 */ /* 0x000fea0003800000 */
.L_x_6972:
        /* <DEDUP_REMOVED lines=98> */
.L_x_6977:
[----:B------:R-:W-:Y:S05]  /*89e0*/  BSYNC B0 ;  /* 0x0000000000007941 */ /* 0x000fea0003800000 */
.L_x_6976:
[----:B-----5:R3:W-:Y:S02]  /*89f0*/  ST.E.128 desc[UR6][R120.64+0x180], R28 ;  /* 0x0001801c78007985 */ /* 0x0207e4000c101d06 */
.L_x_6963:
[----:B------:R-:W-:Y:S05]  /*8a00*/  BSYNC B2 ;  /* 0x0000000000027941 */ /* 0x000fea0003800000 */
.L_x_6962:
        /* <DEDUP_REMOVED lines=106> */
.L_x_6983:
[----:B------:R-:W-:Y:S05]  /*90b0*/  BSYNC B0 ;  /* 0x0000000000007941 */ /* 0x000fea0003800000 */
.L_x_6982:
[----:B-----5:R3:W-:Y:S02]  /*90c0*/  ST.E.128 desc[UR6][R186.64], R28 ;  /* 0x0000001cba007985 */ /* 0x0207e4000c101d06 */
.L_x_6981:
[----:B------:R-:W-:Y:S05]  /*90d0*/  BSYNC B1 ;  /* 0x0000000000017941 */ /* 0x000fea0003800000 */
.L_x_6980:
        /* <DEDUP_REMOVED lines=101> */
.L_x_6987:
[----:B------:R-:W-:Y:S05]  /*9730*/  BSYNC B0 ;  /* 0x0000000000007941 */ /* 0x000fea0003800000 */
.L_x_6986:
[----:B-----5:R3:W-:Y:S02]  /*9740*/  ST.E.128 desc[UR6][R186.64], R28 ;  /* 0x0000001cba007985 */ /* 0x0207e4000c101d06 */
.L_x_6985:
[----:B------:R-:W-:Y:S05]  /*9750*/  BSYNC B1 ;  /* 0x0000000000017941 */ /* 0x000fea0003800000 */
.L_x_6984:
        /* <DEDUP_REMOVED lines=101> */
.L_x_6991:
[----:B------:R-:W-:Y:S05]  /*9db0*/  BSYNC B0 ;  /* 0x0000000000007941 */ /* 0x000fea0003800000 */
.L_x_6990:
[----:B-----5:R3:W-:Y:S02]  /*9dc0*/  ST.E.128 desc[UR6][R186.64], R28 ;  /* 0x0000001cba007985 */ /* 0x0207e4000c101d06 */
.L_x_6989:
[----:B------:R-:W-:Y:S05]  /*9dd0*/  BSYNC B1 ;  /* 0x0000000000017941 */ /* 0x000fea0003800000 */
.L_x_6988:
        /* <DEDUP_REMOVED lines=100> */
.L_x_6993:
[----:B------:R-:W-:Y:S05]  /*a420*/  BSYNC B0 ;  /* 0x0000000000007941 */ /* 0x000fea0003800000 */
.L_x_6992:
[----:B-----5:R3:W-:Y:S02]  /*a430*/  ST.E.128 desc[UR6][R186.64], R28 ;  /* 0x0000001cba007985 */ /* 0x0207e4000c101d06 */
.L_x_6979:
[----:B------:R-:W-:Y:S05]  /*a440*/  BSYNC B2 ;  /* 0x0000000000027941 */ /* 0x000fea0003800000 */
.L_x_6978:
        /* <DEDUP_REMOVED lines=106> */
.L_x_6999:
[----:B------:R-:W-:Y:S05]  /*aaf0*/  BSYNC B0 ;  /* 0x0000000000007941 */ /* 0x000fea0003800000 */
.L_x_6998:
[----:B-----5:R3:W-:Y:S02]  /*ab00*/  ST.E.128 desc[UR6][R186.64], R28 ;  /* 0x0000001cba007985 */ /* 0x0207e4000c101d06 */
.L_x_6997:
[----:B------:R-:W-:Y:S05]  /*ab10*/  BSYNC B1 ;  /* 0x0000000000017941 */ /* 0x000fea0003800000 */
.L_x_6996:
        /* <DEDUP_REMOVED lines=101> */
.L_x_7003:
[----:B------:R-:W-:Y:S05]  /*b170*/  BSYNC B0 ;  /* 0x0000000000007941 */ /* 0x000fea0003800000 */
.L_x_7002:
[----:B-----5:R3:W-:Y:S02]  /*b180*/  ST.E.128 desc[UR6][R186.64], R28 ;  /* 0x0000001cba007985 */ /* 0x0207e4000c101d06 */
.L_x_7001:
[----:B------:R-:W-:Y:S05]  /*b190*/  BSYNC B1 ;  /* 0x0000000000017941 */ /* 0x000fea0003800000 */
.L_x_7000:
        /* <DEDUP_REMOVED lines=101> */
.L_x_7007:
[----:B------:R-:W-:Y:S05]  /*b7f0*/  BSYNC B0 ;  /* 0x0000000000007941 */ /* 0x000fea0003800000 */
.L_x_7006:
[----:B-----5:R3:W-:Y:S02]  /*b800*/  ST.E.128 desc[UR6][R186.64], R28 ;  /* 0x0000001cba007985 */ /* 0x0207e4000c101d06 */
.L_x_7005:
[----:B------:R-:W-:Y:S05]  /*b810*/  BSYNC B1 ;  /* 0x0000000000017941 */ /* 0x000fea0003800000 */
.L_x_7004:
        /* <DEDUP_REMOVED lines=100> */
.L_x_7009:
[----:B------:R-:W-:Y:S05]  /*be60*/  BSYNC B0 ;  /* 0x0000000000007941 */ /* 0x000fea0003800000 */
.L_x_7008:
[----:B-----5:R3:W-:Y:S02]  /*be70*/  ST.E.128 desc[UR6][R186.64], R28 ;  /* 0x0000001cba007985 */ /* 0x0207e4000c101d06 */
.L_x_6995:
[----:B------:R-:W-:Y:S05]  /*be80*/  BSYNC B2 ;  /* 0x0000000000027941 */ /* 0x000fea0003800000 */
.L_x_6994:
        /* <DEDUP_REMOVED lines=110> */
.L_x_7015:
[----:B------:R-:W-:Y:S05]  /*c570*/  BSYNC B0 ;  /* 0x0000000000007941 */ /* 0x000fea0003800000 */
.L_x_7014:
[----:B-----5:R3:W-:Y:S02]  /*c580*/  ST.E.128 desc[UR6][R188.64], R28 ;  /* 0x0000001cbc007985 */ /* 0x0207e4000c101d06 */
.L_x_7013:
[----:B------:R-:W-:Y:S05]  /*c590*/  BSYNC B1 ;  /* 0x0000000000017941 */ /* 0x000fea0003800000 */
.L_x_7012:
        /* <DEDUP_REMOVED lines=101> */
.L_x_7019:
[----:B------:R-:W-:Y:S05]  /*cbf0*/  BSYNC B0 ;  /* 0x0000000000007941 */ /* 0x000fea0003800000 */
.L_x_7018:
[----:B-----5:R3:W-:Y:S02]  /*cc00*/  ST.E.128 desc[UR6][R188.64], R28 ;  /* 0x0000001cbc007985 */ /* 0x0207e4000c101d06 */
.L_x_7017:
[----:B------:R-:W-:Y:S05]  /*cc10*/  BSYNC B1 ;  /* 0x0000000000017941 */ /* 0x000fea0003800000 */
.L_x_7016:
        /* <DEDUP_REMOVED lines=101> */
.L_x_7023:
[----:B------:R-:W-:Y:S05]  /*d270*/  BSYNC B0 ;  /* 0x0000000000007941 */ /* 0x000fea0003800000 */
.L_x_7022:
[----:B-----5:R3:W-:Y:S02]  /*d280*/  ST.E.128 desc[UR6][R188.64], R28 ;  /* 0x0000001cbc007985 */ /* 0x0207e4000c101d06 */
.L_x_7021:
[----:B------:R-:W-:Y:S05]  /*d290*/  BSYNC B1 ;  /* 0x0000000000017941 */ /* 0x000fea0003800000 */
.L_x_7020:
        /* <DEDUP_REMOVED lines=101> */
.L_x_7025:
[----:B------:R-:W-:Y:S05]  /*d8f0*/  BSYNC B0 ;  /* 0x0000000000007941 */ /* 0x000fea0003800000 */
.L_x_7024:
[----:B-----5:R3:W-:Y:S02]  /*d900*/  ST.E.128 desc[UR6][R188.64], R40 ;  /* 0x00000028bc007985 */ /* 0x0207e4000c101d06 */
.L_x_7011:
[----:B------:R-:W-:Y:S05]  /*d910*/  BSYNC B2 ;  /* 0x0000000000027941 */ /* 0x000fea0003800000 */
.L_x_7010:
        /* <DEDUP_REMOVED lines=11> */
.L_x_6927:
        /* <DEDUP_REMOVED lines=29> */
.L_x_7027:
[----:B------:R-:W-:Y:S05]  /*dba0*/  BSYNC B0 ;  /* 0x0000000000007941 */ /* 0x000fea0003800000 */
.L_x_7026:
        /* <DEDUP_REMOVED lines=30> */
.L_x_7029:
[----:B------:R-:W-:Y:S05]  /*dd90*/  BSYNC B0 ;  /* 0x0000000000007941 */ /* 0x000fea0003800000 */
.L_x_7028:
        /* <DEDUP_REMOVED lines=30> */
.L_x_7031:
[----:B------:R-:W-:Y:S05]  /*df80*/  BSYNC B0 ;  /* 0x0000000000007941 */ /* 0x000fea0003800000 */
.L_x_7030:
        /* <DEDUP_REMOVED lines=33> */
.L_x_6961:
[----:B------:R-:W-:Y:S05]  /*e1a0*/  BSYNC B3 ;  /* 0x0000000000037941 */ /* 0x000fea0003800000 */
.L_x_6926:
        /* <DEDUP_REMOVED lines=91> */
.L_x_7033:
        /* <DEDUP_REMOVED lines=10> */
.L_x_7034:
[----:B------:R-:W-:Y:S05]  /*e800*/  BSYNC B0 ;  /* 0x0000000000007941 */ /* 0x000fea0003800000 */
.L_x_7032:
[----:B------:R-:W-:Y:S04]  /*e810*/  IADD3 R12, R12, -0x1, RZ ;  /* 0xffffffff0c0c7810 */ /* 0x000fe80007ffe0ff */
[----:B------:R-:W-:Y:S11]  /*e820*/  ISETP.GT.AND P0, PT, R12, R83, PT ;  /* 0x000000530c00720c */ /* 0x000ff60003f04270 */
[----:B------:R-:W-:Y:S02]  /*e830*/  @!UPT UIADD3 URZ, URZ, URZ, URZ ;  /* 0x0000003f3f3ff290 */ /* 0x000fe4000fffe03f */
[----:B------:R-:W-:Y:S05]  /*e840*/  @P0 BRA `(.L_x_7035) ;  /* 0xffffff4400980947 */ /* 0x000fea000383ffff */
.L_x_6917:
        /* <DEDUP_REMOVED lines=27> */
[----:B------:R-:W-:Y:S02]  /*ea00*/  LEA R38, P2, R168, R174, 0x1 ;  /* 0x000000aea8267211 */ /* 0x000fe400078408ff */
        /* <DEDUP_REMOVED lines=89> */
.L_x_7044:
[----:B------:R-:W-:Y:S05]  /*efa0*/  BSYNC B0 ;  /* 0x0000000000007941 */ /* 0x000fea0003800000 */
.L_x_7043:
[----:B-----5:R3:W-:Y:S02]  /*efb0*/  STS.128 [R237], R40 ;  /* 0x00000028ed007388 */ /* 0x0207e40000000c00 */
.L_x_7042:
[----:B------:R-:W-:Y:S05]  /*efc0*/  BSYNC B1 ;  /* 0x0000000000017941 */ /* 0x000fea0003800000 */
.L_x_7041:
        /* <DEDUP_REMOVED lines=53> */
.L_x_7048:
[----:B------:R-:W-:Y:S05]  /*f320*/  BSYNC B0 ;  /* 0x0000000000007941 */ /* 0x000fea0003800000 */
.L_x_7047:
[----:B-----5:R1:W-:Y:S02]  /*f330*/  STS.128 [R237+0x2000], R40 ;  /* 0x00200028ed007388 */ /* 0x0203e40000000c00 */
.L_x_7046:
[----:B------:R-:W-:Y:S05]  /*f340*/  BSYNC B1 ;  /* 0x0000000000017941 */ /* 0x000fea0003800000 */
.L_x_7045:
        /* <DEDUP_REMOVED lines=53> */
.L_x_7052:
[----:B------:R-:W-:Y:S05]  /*f6a0*/  BSYNC B0 ;  /* 0x0000000000007941 */ /* 0x000fea0003800000 */
.L_x_7051:
[----:B-----5:R3:W-:Y:S02]  /*f6b0*/  STS.128 [R237+0x4000], R40 ;  /* 0x00400028ed007388 */ /* 0x0207e40000000c00 */
.L_x_7050:
[----:B------:R-:W-:Y:S05]  /*f6c0*/  BSYNC B1 ;  /* 0x0000000000017941 */ /* 0x000fea0003800000 */
.L_x_7049:
        /* <DEDUP_REMOVED lines=51> */
.L_x_7054:
[----:B------:R-:W-:Y:S05]  /*fa00*/  BSYNC B0 ;  /* 0x0000000000007941 */ /* 0x000fea0003800000 */
.L_x_7053:
[----:B-----5:R3:W-:Y:S02]  /*fa10*/  STS.128 [R237+0x6000], R40 ;  /* 0x00600028ed007388 */ /* 0x0207e40000000c00 */
.L_x_7040:
[----:B------:R-:W-:Y:S05]  /*fa20*/  BSYNC B2 ;  /* 0x0000000000027941 */ /* 0x000fea0003800000 */
.L_x_7039:
        /* <DEDUP_REMOVED lines=67> */
.L_x_7060:
[----:B------:R-:W-:Y:S05]  /*fe60*/  BSYNC B0 ;  /* 0x0000000000007941 */ /* 0x000fea0003800000 */
.L_x_7059:
[----:B-----5:R3:W-:Y:S02]  /*fe70*/  STS.128 [R237+0x800], R40 ;  /* 0x00080028ed007388 */ /* 0x0207e40000000c00 */
.L_x_7058:
[----:B------:R-:W-:Y:S05]  /*fe80*/  BSYNC B1 ;  /* 0x0000000000017941 */ /* 0x000fea0003800000 */
.L_x_7057:
        /* <DEDUP_REMOVED lines=54> */
.L_x_7064:
[----:B------:R-:W-:Y:S05]  /*101f0*/  BSYNC B0 ;  /* 0x0000000000007941 */ /* 0x000fea0003800000 */
.L_x_7063:
[----:B-----5:R3:W-:Y:S02]  /*10200*/  STS.128 [R237+0x2800], R40 ;  /* 0x00280028ed007388 */ /* 0x0207e40000000c00 */
.L_x_7062:
[----:B------:R-:W-:Y:S05]  /*10210*/  BSYNC B1 ;  /* 0x0000000000017941 */ /* 0x000fea0003800000 */
.L_x_7061:
        /* <DEDUP_REMOVED lines=54> */
.L_x_7068:
[----:B------:R-:W-:Y:S05]  /*10580*/  BSYNC B0 ;  /* 0x0000000000007941 */ /* 0x000fea0003800000 */
.L_x_7067:
[----:B-----5:R3:W-:Y:S02]  /*10590*/  STS.128 [R237+0x4800], R40 ;  /* 0x00480028ed007388 */ /* 0x0207e40000000c00 */
.L_x_7066:
[----:B------:R-:W-:Y:S05]  /*105a0*/  BSYNC B1 ;  /* 0x0000000000017941 */ /* 0x000fea0003800000 */
.L_x_7065:
        /* <DEDUP_REMOVED lines=53> */
.L_x_7070:
[----:B------:R-:W-:Y:S05]  /*10900*/  BSYNC B0 ;  /* 0x0000000000007941 */ /* 0x000fea0003800000 */
.L_x_7069:
[----:B-----5:R1:W-:Y:S02]  /*10910*/  STS.128 [R237+0x6800], R36 ;  /* 0x00680024ed007388 */ /* 0x0203e40000000c00 */
.L_x_7056:
[----:B------:R-:W-:Y:S05]  /*10920*/  BSYNC B2 ;  /* 0x0000000000027941 */ /* 0x000fea0003800000 */
.L_x_7055:
        /* <DEDUP_REMOVED lines=67> */
.L_x_7076:
[----:B------:R-:W-:Y:S05]  /*10d60*/  BSYNC B0 ;  /* 0x0000000000007941 */ /* 0x000fea0003800000 */
.L_x_7075:
[----:B-----5:R3:W-:Y:S02]  /*10d70*/  STS.128 [R237+0x1000], R36 ;  /* 0x00100024ed007388 */ /* 0x0207e40000000c00 */
.L_x_7074:
[----:B------:R-:W-:Y:S05]  /*10d80*/  BSYNC B1 ;  /* 0x0000000000017941 */ /* 0x000fea0003800000 */
.L_x_7073:
        /* <DEDUP_REMOVED lines=53> */
.L_x_7080:
[----:B------:R-:W-:Y:S05]  /*110e0*/  BSYNC B0 ;  /* 0x0000000000007941 */ /* 0x000fea0003800000 */
.L_x_7079:
[----:B-----5:R3:W-:Y:S02]  /*110f0*/  STS.128 [R237+0x3000], R36 ;  /* 0x00300024ed007388 */ /* 0x0207e40000000c00 */
.L_x_7078:
[----:B------:R-:W-:Y:S05]  /*11100*/  BSYNC B1 ;  /* 0x0000000000017941 */ /* 0x000fea0003800000 */
.L_x_7077:
        /* <DEDUP_REMOVED lines=53> */
.L_x_7084:
[----:B------:R-:W-:Y:S05]  /*11460*/  BSYNC B0 ;  /* 0x0000000000007941 */ /* 0x000fea0003800000 */
.L_x_7083:
[----:B-----5:R3:W-:Y:S02]  /*11470*/  STS.128 [R237+0x5000], R36 ;  /* 0x00500024ed007388 */ /* 0x0207e40000000c00 */
.L_x_7082:
[----:B------:R-:W-:Y:S05]  /*11480*/  BSYNC B1 ;  /* 0x0000000000017941 */ /* 0x000fea0003800000 */
.L_x_7081:
        /* <DEDUP_REMOVED lines=8> */
[----:B------:R1:W4:Y:S01]  /*11510*/  LD.E.64 R6, desc[UR6][R22.64+0xc0] ;  /* 0x0000c00616067980 */ /* 0x000322000c101b00 */
[----:B-----5:R-:W-:Y:S02]  /*11520*/  MOV R8, R39 ;  /* 0x0000002700087202 */ /* 0x020fe40000000f00 */
[----:B------:R-:W-:Y:S02]  /*11530*/  MOV R13, R36 ;  /* 0x00000024000d7202 */ /* 0x000fe40000000f00 */
[----:B------:R-:W-:Y:S01]  /*11540*/  MOV R36, R38 ;  /* 0x0000002600247202 */ /* 0x000fe20000000f00 */
[----:B--2---:R-:W-:-:S02]  /*11550*/  HADD2.F32 R31, -RZ, R8.H1_H1 ;  /* 0x30000008ff1f7230 */ /* 0x004fc40000004100 */
[----:B---3--:R-:W-:Y:S01]  /*11560*/  HADD2.F32 R40, -RZ, R8.H0_H0 ;  /* 0x20000008ff287230 */ /* 0x008fe20000004100 */
[----:B-1----:R-:W-:-:S05]  /*11570*/  MOV R22, R37 ;  /* 0x0000002500167202 */ /* 0x002fca0000000f00 */
[--C-:B------:R-:W-:Y:S02]  /*11580*/  HADD2.F32 R37, -RZ, R22.reuse.H0_H0 ;  /* 0x20000016ff257230 */ /* 0x100fe40000004100 */
[----:B------:R-:W-:Y:S02]  /*11590*/  HADD2.F32 R38, -RZ, R22.H1_H1 ;  /* 0x30000016ff267230 */ /* 0x000fe40000004100 */
[----:B----4-:R-:W-:Y:S02]  /*115a0*/  HADD2.F32 R22, -RZ, R5.H1_H1 ;  /* 0x30000005ff167230 */ /* 0x010fe40000004100 */
[----:B------:R-:W-:Y:S02]  /*115b0*/  HADD2.F32 R23, -RZ, R4.H1_H1 ;  /* 0x30000004ff177230 */ /* 0x000fe40000004100 */
[----:B------:R-:W-:Y:S02]  /*115c0*/  HADD2.F32 R24, -RZ, R7.H1_H1 ;  /* 0x30000007ff187230 */ /* 0x000fe40000004100 */
        /* <DEDUP_REMOVED lines=33> */
.L_x_7086:
[----:B------:R-:W-:Y:S05]  /*117e0*/  BSYNC B0 ;  /* 0x0000000000007941 */ /* 0x000fea0003800000 */
.L_x_7085:
[----:B-----5:R3:W-:Y:S02]  /*117f0*/  STS.128 [R237+0x7000], R36 ;  /* 0x00700024ed007388 */ /* 0x0207e40000000c00 */
.L_x_7072:
[----:B------:R-:W-:Y:S05]  /*11800*/  BSYNC B2 ;  /* 0x0000000000027941 */ /* 0x000fea0003800000 */
.L_x_7071:
[----:B--2---:R-:W-:-:S05]  /*11810*/  VIADD R30, R162, 0x30 ;  /* 0x00000030a21e7836 */ /* 0x004fca0000000000 */
        /* <DEDUP_REMOVED lines=66> */
.L_x_7091:
[----:B------:R-:W-:Y:S05]  /*11c40*/  BSYNC B0 ;  /* 0x0000000000007941 */ /* 0x000fea0003800000 */
.L_x_7090:
[----:B-----5:R1:W-:Y:S02]  /*11c50*/  STS.128 [R237+0x1800], R20 ;  /* 0x00180014ed007388 */ /* 0x0203e40000000c00 */
.L_x_7089:
[----:B------:R-:W-:Y:S05]  /*11c60*/  BSYNC B1 ;  /* 0x0000000000017941 */ /* 0x000fea0003800000 */
.L_x_7088:
        /* <DEDUP_REMOVED lines=53> */
.L_x_7095:
[----:B------:R-:W-:Y:S05]  /*11fc0*/  BSYNC B0 ;  /* 0x0000000000007941 */ /* 0x000fea0003800000 */
.L_x_7094:
[----:B-----5:R1:W-:Y:S02]  /*11fd0*/  STS.128 [R237+0x3800], R12 ;  /* 0x0038000ced007388 */ /* 0x0203e40000000c00 */
.L_x_7093:
[----:B------:R-:W-:Y:S05]  /*11fe0*/  BSYNC B1 ;  /* 0x0000000000017941 */ /* 0x000fea0003800000 */
.L_x_7092:
        /* <DEDUP_REMOVED lines=53> */
.L_x_7099:
[----:B------:R-:W-:Y:S05]  /*12340*/  BSYNC B0 ;  /* 0x0000000000007941 */ /* 0x000fea0003800000 */
.L_x_7098:
[----:B-----5:R1:W-:Y:S02]  /*12350*/  STS.128 [R237+0x5800], R12 ;  /* 0x0058000ced007388 */ /* 0x0203e40000000c00 */
.L_x_7097:
[----:B------:R-:W-:Y:S05]  /*12360*/  BSYNC B1 ;  /* 0x0000000000017941 */ /* 0x000fea0003800000 */
.L_x_7096:
        /* <DEDUP_REMOVED lines=53> */
.L_x_7101:
[----:B------:R-:W-:Y:S05]  /*126c0*/  BSYNC B0 ;  /* 0x0000000000007941 */ /* 0x000fea0003800000 */
.L_x_7100:
[----:B-----5:R1:W-:Y:S01]  /*126d0*/  STS.128 [R237+0x7800], R12 ;  /* 0x0078000ced007388 */ /* 0x0203e20000000c00 */
[----:B------:R-:W-:Y:S05]  /*126e0*/  BRA `(.L_x_7087) ;  /* 0x0000007000147947 */ /* 0x000fea0003800000 */
.L_x_7038:
        /* <DEDUP_REMOVED lines=99> */
.L_x_7107:
[----:B------:R-:W-:Y:S05]  /*12d20*/  BSYNC B0 ;  /* 0x0000000000007941 */ /* 0x000fea0003800000 */
.L_x_7106:
[----:B-----5:R3:W-:Y:S02]  /*12d30*/  STS.128 [R237], R60 ;  /* 0x0000003ced007388 */ /* 0x0207e40000000c00 */
.L_x_7105:
[----:B------:R-:W-:Y:S05]  /*12d40*/  BSYNC B1 ;  /* 0x0000000000017941 */ /* 0x000fea0003800000 */
.L_x_7104:
        /* <DEDUP_REMOVED lines=97> */
.L_x_7111:
[----:B------:R-:W-:Y:S05]  /*13360*/  BSYNC B0 ;  /* 0x0000000000007941 */ /* 0x000fea0003800000 */
.L_x_7110:
[----:B-----5:R1:W-:Y:S02]  /*13370*/  STS.128 [R237+0x2000], R60 ;  /* 0x0020003ced007388 */ /* 0x0203e40000000c00 */
.L_x_7109:
[----:B------:R-:W-:Y:S05]  /*13380*/  BSYNC B1 ;  /* 0x0000000000017941 */ /* 0x000fea0003800000 */
.L_x_7108:
        /* <DEDUP_REMOVED lines=97> */
.L_x_7115:
[----:B------:R-:W-:Y:S05]  /*139a0*/  BSYNC B0 ;  /* 0x0000000000007941 */ /* 0x000fea0003800000 */
.L_x_7114:
[----:B-----5:R3:W-:Y:S02]  /*139b0*/  STS.128 [R237+0x4000], R60 ;  /* 0x0040003ced007388 */ /* 0x0207e40000000c00 */
.L_x_7113:
[----:B------:R-:W-:Y:S05]  /*139c0*/  BSYNC B1 ;  /* 0x0000000000017941 */ /* 0x000fea0003800000 */
.L_x_7112:
        /* <DEDUP_REMOVED lines=96> */
.L_x_7117:
[----:B------:R-:W-:Y:S05]  /*13fd0*/  BSYNC B0 ;  /* 0x0000000000007941 */ /* 0x000fea0003800000 */
.L_x_7116:
[----:B-----5:R3:W-:Y:S02]  /*13fe0*/  STS.128 [R237+0x6000], R60 ;  /* 0x0060003ced007388 */ /* 0x0207e40000000c00 */
.L_x_7103:
[----:B------:R-:W-:Y:S05]  /*13ff0*/  BSYNC B2 ;  /* 0x0000000000027941 */ /* 0x000fea0003800000 */
.L_x_7102:
        /* <DEDUP_REMOVED lines=104> */
.L_x_7123:
[----:B------:R-:W-:Y:S05]  /*14680*/  BSYNC B0 ;  /* 0x0000000000007941 */ /* 0x000fea0003800000 */
.L_x_7122:
[----:B-----5:R3:W-:Y:S02]  /*14690*/  STS.128 [R237+0x800], R60 ;  /* 0x0008003ced007388 */ /* 0x0207e40000000c00 */
.L_x_7121:
[----:B------:R-:W-:Y:S05]  /*146a0*/  BSYNC B1 ;  /* 0x0000000000017941 */ /* 0x000fea0003800000 */
.L_x_7120:
        /* <DEDUP_REMOVED lines=100> */
.L_x_7127:
[----:B------:R-:W-:Y:S05]  /*14cf0*/  BSYNC B0 ;  /* 0x0000000000007941 */ /* 0x000fea0003800000 */
.L_x_7126:
[----:B-----5:R3:W-:Y:S02]  /*14d00*/  STS.128 [R237+0x2800], R60 ;  /* 0x0028003ced007388 */ /* 0x0207e40000000c00 */
.L_x_7125:
[----:B------:R-:W-:Y:S05]  /*14d10*/  BSYNC B1 ;  /* 0x0000000000017941 */ /* 0x000fea0003800000 */
.L_x_7124:
        /* <DEDUP_REMOVED lines=100> */
.L_x_7131:
[----:B------:R-:W-:Y:S05]  /*15360*/  BSYNC B0 ;  /* 0x0000000000007941 */ /* 0x000fea0003800000 */
.L_x_7130:
[----:B-----5:R3:W-:Y:S02]  /*15370*/  STS.128 [R237+0x4800], R60 ;  /* 0x0048003ced007388 */ /* 0x0207e40000000c00 */
.L_x_7129:
[----:B------:R-:W-:Y:S05]  /*15380*/  BSYNC B1 ;  /* 0x0000000000017941 */ /* 0x000fea0003800000 */
.L_x_7128:
        /* <DEDUP_REMOVED lines=98> */
.L_x_7133:
[----:B------:R-:W-:Y:S05]  /*159b0*/  BSYNC B0 ;  /* 0x0000000000007941 */ /* 0x000fea0003800000 */
.L_x_7132:
[----:B-----5:R1:W-:Y:S02]  /*159c0*/  STS.128 [R237+0x6800], R40 ;  /* 0x00680028ed007388 */ /* 0x0203e40000000c00 */
.L_x_7119:
[----:B------:R-:W-:Y:S05]  /*159d0*/  BSYNC B2 ;  /* 0x0000000000027941 */ /* 0x000fea0003800000 */
.L_x_7118:
        /* <DEDUP_REMOVED lines=103> */
.L_x_7139:
[----:B------:R-:W-:Y:S05]  /*16050*/  BSYNC B0 ;  /* 0x0000000000007941 */ /* 0x000fea0003800000 */
.L_x_7138:
[----:B-----5:R1:W-:Y:S02]  /*16060*/  STS.128 [R237+0x1000], R40 ;  /* 0x00100028ed007388 */ /* 0x0203e40000000c00 */
.L_x_7137:
[----:B------:R-:W-:Y:S05]  /*16070*/  BSYNC B1 ;  /* 0x0000000000017941 */ /* 0x000fea0003800000 */
.L_x_7136:
        /* <DEDUP_REMOVED lines=98> */
.L_x_7143:
[----:B------:R-:W-:Y:S05]  /*166a0*/  BSYNC B0 ;  /* 0x0000000000007941 */ /* 0x000fea0003800000 */
.L_x_7142:
[----:B-----5:R1:W-:Y:S02]  /*166b0*/  STS.128 [R237+0x3000], R40 ;  /* 0x00300028ed007388 */ /* 0x0203e40000000c00 */
.L_x_7141:
[----:B------:R-:W-:Y:S05]  /*166c0*/  BSYNC B1 ;  /* 0x0000000000017941 */ /* 0x000fea0003800000 */
.L_x_7140:
        /* <DEDUP_REMOVED lines=98> */
.L_x_7147:
[----:B------:R-:W-:Y:S05]  /*16cf0*/  BSYNC B0 ;  /* 0x0000000000007941 */ /* 0x000fea0003800000 */
.L_x_7146:
[----:B-----5:R1:W-:Y:S02]  /*16d00*/  STS.128 [R237+0x5000], R40 ;  /* 0x00500028ed007388 */ /* 0x0203e40000000c00 */
.L_x_7145:
[----:B------:R-:W-:Y:S05]  /*16d10*/  BSYNC B1 ;  /* 0x0000000000017941 */ /* 0x000fea0003800000 */
.L_x_7144:
        /* <DEDUP_REMOVED lines=30> */
[----:B-1----:R-:W-:Y:S02]  /*16f00*/  MOV R31, R36 ;  /* 0x00000024001f7202 */ /* 0x002fe40000000f00 */
        /* <DEDUP_REMOVED lines=38> */
[--C-:B---3--:R-:W-:Y:S02]  /*17170*/  HADD2.F32 R31, -RZ, R20.reuse.H0_H0 ;  /* 0x20000014ff1f7230 */ /* 0x108fe40000004100 */
        /* <DEDUP_REMOVED lines=31> */
.L_x_7149:
[----:B------:R-:W-:Y:S05]  /*17370*/  BSYNC B0 ;  /* 0x0000000000007941 */ /* 0x000fea0003800000 */
.L_x_7148:
[----:B-----5:R2:W-:Y:S02]  /*17380*/  STS.128 [R237+0x7000], R36 ;  /* 0x00700024ed007388 */ /* 0x0205e40000000c00 */
.L_x_7135:
[----:B------:R-:W-:Y:S05]  /*17390*/  BSYNC B2 ;  /* 0x0000000000027941 */ /* 0x000fea0003800000 */
.L_x_7134:
[----:B-1----:R-:W-:-:S05]  /*173a0*/  VIADD R30, R162, 0x30 ;  /* 0x00000030a21e7836 */ /* 0x002fca0000000000 */
        /* <DEDUP_REMOVED lines=68> */
[----:B------:R-:W-:Y:S02]  /*177f0*/  HADD2.F32 R36, -RZ, R21.H0_H0 ;  /* 0x20000015ff247230 */ /* 0x000fe40000004100 */
[----:B------:R-:W-:Y:S01]  /*17800*/  @!P0 FADD.FTZ R41, -R41, -RZ ;  /* 0x800000ff29298221 */ /* 0x000fe20000010100 */
[----:B------:R-:W-:Y:S02]  /*17810*/  HADD2.F32 R37, -RZ, R37.H1_H1 ;  /* 0x30000025ff257230 */ /* 0x000fe40000004100 */
[----:B------:R-:W-:Y:S01]  /*17820*/  FMUL.FTZ R44, R44, R40 ;  /* 0x000000282c2c7220 */ /* 0x000fe20000410000 */
[----:B---3--:R-:W-:-:S02]  /*17830*/  HADD2.F32 R31, -RZ, R12.H0_H0 ;  /* 0x2000000cff1f7230 */ /* 0x008fc40000004100 */
[----:B------:R-:W-:Y:S02]  /*17840*/  HADD2.F32 R39, -RZ, R12.H1_H1 ;  /* 0x3000000cff277230 */ /* 0x000fe40000004100 */
[--C-:B------:R-:W-:Y:S02]  /*17850*/  HADD2.F32 R12, -RZ, R13.reuse.H0_H0 ;  /* 0x2000000dff0c7230 */ /* 0x100fe40000004100 */
[----:B------:R-:W-:Y:S01]  /*17860*/  FMUL.FTZ R37, R37, R41 ;  /* 0x0000002925257220 */ /* 0x000fe20000410000 */
[----:B------:R-:W-:Y:S02]  /*17870*/  HADD2.F32 R40, -RZ, R13.H1_H1 ;  /* 0x3000000dff287230 */ /* 0x000fe40000004100 */
[----:B------:R-:W-:Y:S01]  /*17880*/  FFMA.FTZ R4, R4, R31, R43 ;  /* 0x0000001f04047223 */ /* 0x000fe2000001002b */
[----:B------:R-:W-:Y:S01]  /*17890*/  FFMA.FTZ R12, R36, R12, R22 ;  /* 0x0000000c240c7223 */ /* 0x000fe20000010016 */
[----:B------:R-:W-:Y:S02]  /*178a0*/  HADD2.F32 R22, -RZ, R21.H1_H1 ;  /* 0x30000015ff167230 */ /* 0x000fe40000004100 */
[----:B------:R-:W-:-:S02]  /*178b0*/  HADD2.F32 R13, -RZ, R14.H0_H0 ;  /* 0x2000000eff0d7230 */ /* 0x000fc40000004100 */
[----:B------:R-:W-:Y:S02]  /*178c0*/  HADD2.F32 R41, -RZ, R14.H1_H1 ;  /* 0x3000000eff297230 */ /* 0x000fe40000004100 */
[--C-:B------:R-:W-:Y:S02]  /*178d0*/  HADD2.F32 R21, -RZ, R23.reuse.H0_H0 ;  /* 0x20000017ff157230 */ /* 0x100fe40000004100 */
[----:B------:R-:W-:Y:S02]  /*178e0*/  HADD2.F32 R31, -RZ, R23.H1_H1 ;  /* 0x30000017ff1f7230 */ /* 0x000fe40000004100 */
[--C-:B------:R-:W-:Y:S02]  /*178f0*/  HADD2.F32 R14, -RZ, R15.reuse.H0_H0 ;  /* 0x2000000fff0e7230 */ /* 0x100fe40000004100 */
[----:B------:R-:W-:Y:S02]  /*17900*/  HADD2.F32 R23, -RZ, R20.H0_H0 ;  /* 0x20000014ff177230 */ /* 0x000fe40000004100 */
        /* <DEDUP_REMOVED lines=16> */
.L_x_7153:
[----:B------:R-:W-:Y:S05]  /*17a10*/  BSYNC B0 ;  /* 0x0000000000007941 */ /* 0x000fea0003800000 */
.L_x_7152:
[----:B-----5:R1:W-:Y:S02]  /*17a20*/  STS.128 [R237+0x1800], R20 ;  /* 0x00180014ed007388 */ /* 0x0203e40000000c00 */
.L_x_7151:
[----:B------:R-:W-:Y:S05]  /*17a30*/  BSYNC B1 ;  /* 0x0000000000017941 */ /* 0x000fea0003800000 */
.L_x_7150:
        /* <DEDUP_REMOVED lines=71> */
[----:B---3--:R-:W-:Y:S02]  /*17eb0*/  HADD2.F32 R21, -RZ, R12.H0_H0 ;  /* 0x2000000cff157230 */ /* 0x008fe40000004100 */
[----:B------:R-:W-:Y:S02]  /*17ec0*/  HADD2.F32 R36, -RZ, R36.H1_H1 ;  /* 0x30000024ff247230 */ /* 0x000fe40000004100 */
[----:B------:R-:W-:Y:S02]  /*17ed0*/  HADD2.F32 R38, -RZ, R12.H1_H1 ;  /* 0x3000000cff267230 */ /* 0x000fe40000004100 */
[----:B------:R-:W-:Y:S01]  /*17ee0*/  FFMA.FTZ R4, R4, R21, R42 ;  /* 0x0000001504047223 */ /* 0x000fe2000001002a */
[----:B------:R-:W-:Y:S02]  /*17ef0*/  HADD2.F32 R31, -RZ, R11.H0_H0 ;  /* 0x2000000bff1f7230 */ /* 0x000fe40000004100 */
[----:B------:R-:W-:Y:S01]  /*17f00*/  FMUL.FTZ R36, R36, R40 ;  /* 0x0000002824247220 */ /* 0x000fe20000410000 */
[----:B------:R-:W-:-:S02]  /*17f10*/  HADD2.F32 R12, -RZ, R13.H0_H0 ;  /* 0x2000000dff0c7230 */ /* 0x000fc40000004100 */
[----:B------:R-:W-:Y:S01]  /*17f20*/  FFMA.FTZ R37, R37, R38, R43 ;  /* 0x0000002625257223 */ /* 0x000fe2000001002b */
[----:B------:R-:W-:Y:S02]  /*17f30*/  HADD2.F32 R39, -RZ, R13.H1_H1 ;  /* 0x3000000dff277230 */ /* 0x000fe40000004100 */
[----:B------:R-:W-:Y:S02]  /*17f40*/  HADD2.F32 R21, -RZ, R11.H1_H1 ;  /* 0x3000000bff157230 */ /* 0x000fe40000004100 */
[----:B------:R-:W-:Y:S01]  /*17f50*/  FFMA.FTZ R12, R31, R12, R22 ;  /* 0x0000000c1f0c7223 */ /* 0x000fe20000010016 */
[--C-:B------:R-:W-:Y:S01]  /*17f60*/  HADD2.F32 R13, -RZ, R14.reuse.H0_H0 ;  /* 0x2000000eff0d7230 */ /* 0x100fe20000004100 */
[----:B------:R-:W-:Y:S01]  /*17f70*/  F2FP.F16.F32.PACK_AB R4, R37, R4 ;  /* 0x000000042504723e */ /* 0x000fe200000000ff */
[----:B------:R-:W-:Y:S02]  /*17f80*/  HADD2.F32 R40, -RZ, R14.H1_H1 ;  /* 0x3000000eff287230 */ /* 0x000fe40000004100 */
[----:B------:R-:W-:Y:S01]  /*17f90*/  FFMA.FTZ R21, R21, R39, R36 ;  /* 0x0000002715157223 */ /* 0x000fe20000010024 */
[----:B------:R-:W-:-:S02]  /*17fa0*/  HADD2.F32 R11, -RZ, R23.H0_H0 ;  /* 0x20000017ff0b7230 */ /* 0x000fc40000004100 */
[----:B------:R-:W-:Y:S02]  /*17fb0*/  HADD2.F32 R14, -RZ, R15.H0_H0 ;  /* 0x2000000fff0e7230 */ /* 0x000fe40000004100 */
[----:B------:R-:W-:Y:S02]  /*17fc0*/  HADD2.F32 R23, -RZ, R23.H1_H1 ;  /* 0x30000017ff177230 */ /* 0x000fe40000004100 */
[----:B------:R-:W-:Y:S01]  /*17fd0*/  FFMA.FTZ R5, R11, R13, R5 ;  /* 0x0000000d0b057223 */ /* 0x000fe20000010005 */
[--C-:B------:R-:W-:Y:S01]  /*17fe0*/  HADD2.F32 R22, -RZ, R20.reuse.H0_H0 ;  /* 0x20000014ff167230 */ /* 0x100fe20000004100 */
[----:B------:R-:W-:Y:S01]  /*17ff0*/  F2FP.F16.F32.PACK_AB R21, R21, R12 ;  /* 0x0000000c1515723e */ /* 0x000fe200000000ff */
[----:B------:R-:W-:Y:S02]  /*18000*/  HADD2.F32 R15, -RZ, R15.H1_H1 ;  /* 0x3000000fff0f7230 */ /* 0x000fe40000004100 */
[----:B------:R-:W-:Y:S01]  /*18010*/  FFMA.FTZ R23, R23, R40, R41 ;  /* 0x0000002817177223 */ /* 0x000fe20000010029 */
[----:B------:R-:W-:-:S02]  /*18020*/  HADD2.F32 R20, -RZ, R20.H1_H1 ;  /* 0x30000014ff147230 */ /* 0x000fc40000004100 */
[----:B------:R-:W-:Y:S02]  /*18030*/  FFMA.FTZ R6, R22, R14, R6 ;  /* 0x0000000e16067223 */ /* 0x000fe40000010006 */
[----:B------:R-:W-:Y:S01]  /*18040*/  F2FP.F16.F32.PACK_AB R23, R23, R5 ;  /* 0x000000051717723e */ /* 0x000fe200000000ff */
[----:B------:R-:W-:Y:S01]  /*18050*/  FFMA.FTZ R7, R20, R15, R7 ;  /* 0x0000000f14077223 */ /* 0x000fe20000010007 */
[----:B------:R-:W-:Y:S02]  /*18060*/  MOV R20, R4 ;  /* 0x0000000400147202 */ /* 0x000fe40000000f00 */
[----:B------:R-:W-:Y:S02]  /*18070*/  MOV R22, R23 ;  /* 0x0000001700167202 */ /* 0x000fe40000000f00 */
[----:B------:R-:W-:-:S04]  /*18080*/  F2FP.F16.F32.PACK_AB R6, R7, R6 ;  /* 0x000000060706723e */ /* 0x000fc800000000ff */
[----:B------:R-:W-:Y:S02]  /*18090*/  MOV R23, R6 ;  /* 0x0000000600177202 */ /* 0x000fe40000000f00 */
.L_x_7157:
[----:B------:R-:W-:Y:S05]  /*180a0*/  BSYNC B0 ;  /* 0x0000000000007941 */ /* 0x000fea0003800000 */
.L_x_7156:
[----:B-----5:R1:W-:Y:S02]  /*180b0*/  STS.128 [R237+0x3800], R20 ;  /* 0x00380014ed007388 */ /* 0x0203e40000000c00 */
.L_x_7155:
[----:B------:R-:W-:Y:S05]  /*180c0*/  BSYNC B1 ;  /* 0x0000000000017941 */ /* 0x000fea0003800000 */
.L_x_7154:
        /* <DEDUP_REMOVED lines=57> */
[----:B------:R-:W-:Y:S02]  /*18460*/  HADD2.F32 R36, -RZ, R23.H0_H0 ;  /* 0x20000017ff247230 */ /* 0x000fe40000004100 */
        /* <DEDUP_REMOVED lines=42> */
.L_x_7161:
[----:B------:R-:W-:Y:S05]  /*18710*/  BSYNC B0 ;  /* 0x0000000000007941 */ /* 0x000fea0003800000 */
.L_x_7160:
[----:B-----5:R1:W-:Y:S02]  /*18720*/  STS.128 [R237+0x5800], R20 ;  /* 0x00580014ed007388 */ /* 0x0203e40000000c00 */
.L_x_7159:
[----:B------:R-:W-:Y:S05]  /*18730*/  BSYNC B1 ;  /* 0x0000000000017941 */ /* 0x000fea0003800000 */
.L_x_7158:
        /* <DEDUP_REMOVED lines=24> */
[----:B-1----:R-:W2:Y:S01]  /*188c0*/  LD.E.128 R20, desc[UR6][R6.64] ;  /* 0x0000000606147980 */ /* 0x002ea2000c101d00 */
[----:B------:R-:W-:-:S04]  /*188d0*/  @P0 IADD3 R0, -R3, RZ, RZ ;  /* 0x000000ff03000210 */ /* 0x000fc80007ffe1ff */
[----:B------:R-:W-:-:S04]  /*188e0*/  IADD3 R8, P1, R0, R8, RZ ;  /* 0x0000000800087210 */ /* 0x000fc80007f3e0ff */
[----:B------:R-:W-:Y:S01]  /*188f0*/  LEA.HI.X.SX32 R0, R0, R24, 0x1, P1 ;  /* 0x0000001800007211 */ /* 0x000fe200008f0eff */
[----:B------:R1:W3:Y:S02]  /*18900*/  LD.E.128 R4, desc[UR6][R10.64] ;  /* 0x000000060a047980 */ /* 0x0002e4000c101d00 */
        /* <DEDUP_REMOVED lines=15> */
[--C-:B---3--:R-:W-:Y:S02]  /*18a00*/  HADD2.F32 R16, -RZ, R4.reuse.H0_H0 ;  /* 0x20000004ff107230 */ /* 0x108fe40000004100 */
        /* <DEDUP_REMOVED lines=30> */
[--C-:B----4-:R-:W-:Y:S02]  /*18bf0*/  HADD2.F32 R3, -RZ, R8.reuse.H0_H0 ;  /* 0x20000008ff037230 */ /* 0x110fe40000004100 */
        /* <DEDUP_REMOVED lines=13> */
[----:B------:R-:W-:-:S02]  /*18cd0*/  HADD2.F32 R0, -RZ, R2.H0_H0 ;  /* 0x20000002ff007230 */ /* 0x000fc40000004100 */
[----:B------:R-:W-:Y:S02]  /*18ce0*/  HADD2.F32 R11, -RZ, R11.H1_H1 ;  /* 0x3000000bff0b7230 */ /* 0x000fe40000004100 */
[----:B------:R-:W-:Y:S01]  /*18cf0*/  FFMA.FTZ R4, R4, R9, R5 ;  /* 0x0000000904047223 */ /* 0x000fe20000010005 */
[----:B------:R-:W-:Y:S02]  /*18d00*/  HADD2.F32 R2, -RZ, R2.H1_H1 ;  /* 0x30000002ff027230 */ /* 0x000fe40000004100 */
[----:B------:R-:W-:Y:S01]  /*18d10*/  FFMA.FTZ R0, R0, R10, R6 ;  /* 0x0000000a00007223 */ /* 0x000fe20000010006 */
[----:B------:R-:W-:Y:S01]  /*18d20*/  HADD2.F32 R13, -RZ, R13.H1_H1 ;  /* 0x3000000dff0d7230 */ /* 0x000fe20000004100 */
[----:B------:R-:W-:Y:S01]  /*18d30*/  F2FP.F16.F32.PACK_AB R12, R12, R8 ;  /* 0x000000080c0c723e */ /* 0x000fe200000000ff */
[----:B------:R-:W-:-:S03]  /*18d40*/  FFMA.FTZ R2, R2, R11, R7 ;  /* 0x0000000b02027223 */ /* 0x000fc60000010007 */
[----:B------:R-:W-:Y:S02]  /*18d50*/  FFMA.FTZ R13, R13, R21, R22 ;  /* 0x000000150d0d7223 */ /* 0x000fe40000010016 */
[----:B------:R-:W-:-:S03]  /*18d60*/  F2FP.F16.F32.PACK_AB R0, R2, R0 ;  /* 0x000000000200723e */ /* 0x000fc600000000ff */
[----:B------:R-:W-:Y:S02]  /*18d70*/  F2FP.F16.F32.PACK_AB R4, R13, R4 ;  /* 0x000000040d04723e */ /* 0x000fe400000000ff */
[----:B------:R-:W-:Y:S02]  /*18d80*/  MOV R13, R12 ;  /* 0x0000000c000d7202 */ /* 0x000fe40000000f00 */
[----:B------:R-:W-:Y:S02]  /*18d90*/  MOV R12, R3 ;  /* 0x00000003000c7202 */ /* 0x000fe40000000f00 */
[----:B------:R-:W-:Y:S02]  /*18da0*/  MOV R14, R4 ;  /* 0x00000004000e7202 */ /* 0x000fe40000000f00 */
[----:B------:R-:W-:Y:S02]  /*18db0*/  MOV R15, R0 ;  /* 0x00000000000f7202 */ /* 0x000fe40000000f00 */
.L_x_7163:
[----:B------:R-:W-:Y:S05]  /*18dc0*/  BSYNC B0 ;  /* 0x0000000000007941 */ /* 0x000fea0003800000 */
.L_x_7162:
[----:B-----5:R1:W-:Y:S01]  /*18dd0*/  STS.128 [R237+0x7800], R12 ;  /* 0x0078000ced007388 */ /* 0x0203e20000000c00 */
[----:B------:R-:W-:Y:S05]  /*18de0*/  BRA `(.L_x_7087) ;  /* 0x0000000800547947 */ /* 0x000fea0003800000 */
.L_x_7037:
        /* <DEDUP_REMOVED lines=42> */
.L_x_7165:
[----:B------:R-:W-:Y:S05]  /*19090*/  BSYNC B0 ;  /* 0x0000000000007941 */ /* 0x000fea0003800000 */
.L_x_7164:
        /* <DEDUP_REMOVED lines=35> */
.L_x_7167:
[----:B------:R-:W-:Y:S05]  /*192d0*/  BSYNC B0 ;  /* 0x0000000000007941 */ /* 0x000fea0003800000 */
.L_x_7166:
        /* <DEDUP_REMOVED lines=34> */
.L_x_7169:
[----:B------:R-:W-:Y:S05]  /*19500*/  BSYNC B0 ;  /* 0x0000000000007941 */ /* 0x000fea0003800000 */
.L_x_7168:
        /* <DEDUP_REMOVED lines=35> */
.L_x_7087:
[----:B------:R-:W-:Y:S05]  /*19740*/  BSYNC B3 ;  /* 0x0000000000037941 */ /* 0x000fea0003800000 */
.L_x_7036:
[----:B------:R-:W-:Y:S01]  /*19750*/  VIADD R240, R165, 0xffffffff ;  /* 0xffffffffa5f07836 */ /* 0x000fe20000000000 */
[----:B------:R-:W-:Y:S01]  /*19760*/  BSSY B0, `(.L_x_7170) ;  /* 0x0000028000007945 */ /* 0x000fe20003800000 */
[----:B------:R-:W-:Y:S02]  /*19770*/  LOP3.LUT R241, R153, 0xff, RZ, 0xc0, !PT ;  /* 0x000000ff99f17812 */ /* 0x000fe400078ec0ff */
[----:B-1--4-:R-:W-:-:S04]  /*19780*/  IMAD.SHL.U32 R3, R240, 0x40, RZ ;  /* 0x00000040f0037824 */ /* 0x012fc800078e00ff */
[----:B------:R-:W-:-:S05]  /*19790*/  IMAD.IADD R0, R53, 0x1, -R3 ;  /* 0x0000000135007824 */ /* 0x000fca00078e0a03 */
[-C--:B------:R-:W-:Y:S02]  /*197a0*/  ISETP.GE.AND P1, PT, R162, R0.reuse, PT ;  /* 0x00000000a200720c */ /* 0x080fe40003f26270 */
[-C--:B------:R-:W-:Y:S02]  /*197b0*/  ISETP.GE.AND P5, PT, R25, R0.reuse, PT ;  /* 0x000000001900720c */ /* 0x080fe40003fa6270 */
[-C--:B------:R-:W-:Y:S02]  /*197c0*/  ISETP.GE.AND P4, PT, R32, R0.reuse, PT ;  /* 0x000000002000720c */ /* 0x080fe40003f86270 */
[----:B------:R-:W-:-:S07]  /*197d0*/  ISETP.GE.AND P0, PT, R30, R0, PT ;  /* 0x000000001e00720c */ /* 0x000fce0003f06270 */
[----:B------:R-:W-:Y:S06]  /*197e0*/  @P1 BRA `(.L_x_7171) ;  /* 0x00000000007c1947 */ /* 0x000fec0003800000 */
[C---:B-----5:R-:W-:Y:S02]  /*197f0*/  LOP3.LUT R2, R241.reuse, 0x1, RZ, 0xc0, !PT ;  /* 0x00000001f1027812 */ /* 0x060fe400078ec0ff */
[----:B------:R-:W-:Y:S02]  /*19800*/  R2P PR, R241, 0xe ;  /* 0x0000000ef1007804 */ /* 0x000fe40000000000 */
[----:B------:R-:W-:-:S11]  /*19810*/  ISETP.NE.U32.AND P6, PT, R2, 0x1, PT ;  /* 0x000000010200780c */ /* 0x000fd60003fc5070 */
[----:B---3--:R-:W-:Y:S01]  /*19820*/  @P1 IMAD.MOV.U32 R8, RZ, RZ, R230 ;  /* 0x000000ffff081224 */ /* 0x008fe200078e00e6 */
        /* <DEDUP_REMOVED lines=27> */
.L_x_7171:
[----:B------:R-:W-:Y:S05]  /*199e0*/  BSYNC B0 ;  /* 0x0000000000007941 */ /* 0x000fea0003800000 */
.L_x_7170:
[----:B------:R-:W-:Y:S04]  /*199f0*/  BSSY B0, `(.L_x_7172) ;  /* 0x0000025000007945 */ /* 0x000fe80003800000 */
[----:B------:R-:W-:Y:S05]  /*19a00*/  @P5 BRA `(.L_x_7173) ;  /* 0x00000000008c5947 */ /* 0x000fea0003800000 */
[C---:B-----5:R-:W-:Y:S02]  /*19a10*/  LOP3.LUT R2, R241.reuse, 0x1, RZ, 0xc0, !PT ;  /* 0x00000001f1027812 */ /* 0x060fe400078ec0ff */
[C---:B------:R-:W-:Y:S02]  /*19a20*/  LOP3.LUT P5, RZ, R241.reuse, 0x2, RZ, 0xc0, !PT ;  /* 0x00000002f1ff7812 */ /* 0x040fe400078ac0ff */
[----:B------:R-:W-:Y:S02]  /*19a30*/  ISETP.NE.U32.AND P6, PT, R2, 0x1, PT ;  /* 0x000000010200780c */ /* 0x000fe40003fc5070 */
[----:B------:R-:W-:Y:S02]  /*19a40*/  LOP3.LUT P3, RZ, R241, 0x4, RZ, 0xc0, !PT ;  /* 0x00000004f1ff7812 */ /* 0x000fe4000786c0ff */
[----:B----4-:R-:W-:-:S05]  /*19a50*/  IADD3 R4, P1, R226, R156, RZ ;  /* 0x0000009ce2047210 */ /* 0x010fca0007f3e0ff */
[----:B------:R-:W-:Y:S02]  /*19a60*/  IMAD.X R2, R227, 0x1, R161, P1 ;  /* 0x00000001e3027824 */ /* 0x000fe400008e06a1 */
[----:B---3--:R-:W-:Y:S02]  /*19a70*/  @P5 LEA R10, P1, R4, R166, 0x1 ;  /* 0x000000a6040a5211 */ /* 0x008fe400078208ff */
        /* <DEDUP_REMOVED lines=15> */
[----:B--2---:R-:W-:-:S02]  /*19b70*/  @P2 LEA R6, P1, R4, R166, 0x1 ;  /* 0x000000a604062211 */ /* 0x004fc400078208ff */
        /* <DEDUP_REMOVED lines=12> */
.L_x_7173:
[----:B------:R-:W-:Y:S05]  /*19c40*/  BSYNC B0 ;  /* 0x0000000000007941 */ /* 0x000fea0003800000 */
.L_x_7172:
[----:B------:R-:W-:Y:S04]  /*19c50*/  BSSY B0, `(.L_x_7174) ;  /* 0x0000027000007945 */ /* 0x000fe80003800000 */
[----:B------:R-:W-:Y:S05]  /*19c60*/  @P4 BRA `(.L_x_7175) ;  /* 0x0000000000944947 */ /* 0x000fea0003800000 */
[C---:B-----5:R-:W-:Y:S02]  /*19c70*/  LOP3.LUT R2, R241.reuse, 0x1, RZ, 0xc0, !PT ;  /* 0x00000001f1027812 */ /* 0x060fe400078ec0ff */
[C---:B------:R-:W-:Y:S02]  /*19c80*/  LOP3.LUT P5, RZ, R241.reuse, 0x2, RZ, 0xc0, !PT ;  /* 0x00000002f1ff7812 */ /* 0x040fe400078ac0ff */
[----:B------:R-:W-:Y:S01]  /*19c90*/  ISETP.NE.U32.AND P6, PT, R2, 0x1, PT ;  /* 0x000000010200780c */ /* 0x000fe20003fc5070 */
[C---:B------:R-:W-:Y:S01]  /*19ca0*/  IMAD.SHL.U32 R2, R48.reuse, 0x20, RZ ;  /* 0x0000002030027824 */ /* 0x040fe200078e00ff */
[C---:B------:R-:W-:Y:S02]  /*19cb0*/  LOP3.LUT P4, RZ, R241.reuse, 0x4, RZ, 0xc0, !PT ;  /* 0x00000004f1ff7812 */ /* 0x040fe4000788c0ff */
[----:B------:R-:W-:Y:S02]  /*19cc0*/  LOP3.LUT P2, RZ, R241, 0x8, RZ, 0xc0, !PT ;  /* 0x00000008f1ff7812 */ /* 0x000fe4000784c0ff */
[----:B----4-:R-:W-:-:S02]  /*19cd0*/  SHF.L.U64.HI R4, R48, 0x5, R49 ;  /* 0x0000000530047819 */ /* 0x010fc40000010231 */
[----:B------:R-:W-:-:S05]  /*19ce0*/  LEA R5, P1, R48, R156, 0x5 ;  /* 0x0000009c30057211 */ /* 0x000fca00078228ff */
[----:B-123--:R-:W-:-:S04]  /*19cf0*/  @!P6 LEA R6, P3, R2, R230, 0x1 ;  /* 0x000000e60206e211 */ /* 0x00efc800078608ff */
        /* <DEDUP_REMOVED lines=28> */
.L_x_7175:
[----:B------:R-:W-:Y:S05]  /*19ec0*/  BSYNC B0 ;  /* 0x0000000000007941 */ /* 0x000fea0003800000 */
.L_x_7174:
[----:B------:R-:W-:Y:S04]  /*19ed0*/  BSSY B0, `(.L_x_7176) ;  /* 0x000002a000007945 */ /* 0x000fe80003800000 */
[----:B------:R-:W-:Y:S05]  /*19ee0*/  @P0 BRA `(.L_x_7177) ;  /* 0x0000000000a00947 */ /* 0x000fea0003800000 */
[C---:B-----5:R-:W-:Y:S01]  /*19ef0*/  LOP3.LUT R2, R241.reuse, 0x1, RZ, 0xc0, !PT ;  /* 0x00000001f1027812 */ /* 0x060fe200078ec0ff */
        /* <DEDUP_REMOVED lines=9> */
[----:B------:R-:W-:Y:S02]  /*19f90*/  @!P5 IMAD.MOV.U32 R4, RZ, RZ, R230 ;  /* 0x000000ffff04d224 */ /* 0x000fe400078e00e6 */
[----:B------:R-:W-:Y:S01]  /*19fa0*/  @!P5 IMAD.MOV.U32 R5, RZ, RZ, R229 ;  /* 0x000000ffff05d224 */ /* 0x000fe200078e00e5 */
[CC--:B--2---:R-:W-:Y:S01]  /*19fb0*/  @P3 LEA R6, P2, R160.reuse, R166.reuse, 0x1 ;  /* 0x000000a6a0063211 */ /* 0x0c4fe200078408ff */
[----:B------:R-:W-:Y:S01]  /*19fc0*/  @!P5 IMAD R49, R49, 0x60, RZ ;  /* 0x000000603131d824 */ /* 0x000fe200078e02ff */
[----:B------:R-:W-:Y:S01]  /*19fd0*/  @P1 LEA R10, P0, R160, R166, 0x1 ;  /* 0x000000a6a00a1211 */ /* 0x000fe200078008ff */
[----:B------:R-:W-:Y:S01]  /*19fe0*/  @!P5 IMAD.WIDE.U32 R4, R48, 0x60, R4 ;  /* 0x000000603004d825 */ /* 0x000fe200078e0004 */
[CCC-:B------:R-:W-:Y:S02]  /*19ff0*/  @P4 LEA.HI.X R9, R160.reuse, R167.reuse, R2.reuse, 0x1, P6 ;  /* 0x000000a7a0094211 */ /* 0x1c0fe400030f0c02 */
[CCC-:B------:R-:W-:Y:S01]  /*1a000*/  @P3 LEA.HI.X R7, R160.reuse, R167.reuse, R2.reuse, 0x1, P2 ;  /* 0x000000a7a0073211 */ /* 0x1c0fe200010f0c02 */
        /* <DEDUP_REMOVED lines=22> */
.L_x_7177:
[----:B------:R-:W-:Y:S05]  /*1a170*/  BSYNC B0 ;  /* 0x0000000000007941 */ /* 0x000fea0003800000 */
.L_x_7176:
[----:B-1-3--:R-:W3:Y:S04]  /*1a180*/  LD.E.64 R10, desc[UR6][R18.64+0x1c0] ;  /* 0x0001c006120a7980 */ /* 0x00aee8000c101b00 */
[----:B--2-4-:R-:W2:Y:S01]  /*1a190*/  LD.E.64 R6, desc[UR6][R18.64+0x1b8] ;  /* 0x0001b80612067980 */ /* 0x014ea2000c101b00 */
[----:B------:R-:W-:Y:S01]  /*1a1a0*/  IMAD.MOV.U32 R158, RZ, RZ, R232 ;  /* 0x000000ffff9e7224 */ /* 0x000fe200078e00e8 */
[-C--:B------:R-:W-:Y:S01]  /*1a1b0*/  ISETP.GE.AND P4, PT, R32, R0.reuse, PT ;  /* 0x000000002000720c */ /* 0x080fe20003f86270 */
[----:B------:R-:W-:Y:S01]  /*1a1c0*/  IMAD.SHL.U32 R5, R54, 0x40, RZ ;  /* 0x0000004036057824 */ /* 0x000fe200078e00ff */
[----:B------:R-:W0:Y:S01]  /*1a1d0*/  LDGDEPBAR ;  /* 0x00000000000079af */ /* 0x000e220000000000 */
[CC--:B------:R-:W-:Y:S01]  /*1a1e0*/  ISETP.GE.AND P1, PT, R162.reuse, R0.reuse, PT ;  /* 0x00000000a200720c */ /* 0x0c0fe20003f26270 */
[----:B------:R-:W-:Y:S01]  /*1a1f0*/  IMAD.SHL.U32 R4, R162, 0x8, RZ ;  /* 0x00000008a2047824 */ /* 0x000fe200078e00ff */
[----:B------:R-:W-:Y:S01]  /*1a200*/  ISETP.GE.AND P6, PT, R25, R0, PT ;  /* 0x000000001900720c */ /* 0x000fe20003fc6270 */
[----:B------:R1:W5:Y:S01]  /*1a210*/  LD.E R44, desc[UR6][R18.64+0xd8] ;  /* 0x0000d806122c7980 */ /* 0x000362000c101900 */
[----:B------:R-:W-:Y:S01]  /*1a220*/  LOP3.LUT R5, R5, 0x1c0, RZ, 0xc0, !PT ;  /* 0x000001c005057812 */ /* 0x000fe200078ec0ff */
[----:B------:R-:W-:-:S02]  /*1a230*/  IMAD R219, R51, 0x400, R35 ;  /* 0x0000040033db7824 */ /* 0x000fc400078e0223 */
[----:B-----5:R1:W5:Y:S01]  /*1a240*/  LD.E R16, desc[UR6][R18.64+0x184] ;  /* 0x0001840612107980 */ /* 0x020362000c101900 */
[----:B------:R-:W-:Y:S02]  /*1a250*/  LOP3.LUT R4, R5, 0x8, R4, 0xf8, !PT ;  /* 0x0000000805047812 */ /* 0x000fe400078ef804 */
[----:B------:R-:W-:Y:S01]  /*1a260*/  SHF.R.U32.HI R5, RZ, 0x3, R5 ;  /* 0x00000003ff057819 */ /* 0x000fe20000011605 */
[----:B------:R1:W5:Y:S03]  /*1a270*/  LD.E R32, desc[UR6][R18.64+0x188] ;  /* 0x0001880612207980 */ /* 0x000366000c101900 */
[----:B------:R-:W-:Y:S01]  /*1a280*/  LOP3.LUT R4, R4, R5, RZ, 0x3c, !PT ;  /* 0x0000000504047212 */ /* 0x000fe200078e3cff */
[----:B------:R-:W-:Y:S04]  /*1a290*/  BSSY B0, `(.L_x_7178) ;  /* 0x0000032000007945 */ /* 0x000fe80003800000 */
[----:B------:R-:W-:Y:S01]  /*1a2a0*/  IMAD R218, R55, 0x200, R4 ;  /* 0x0000020037da7824 */ /* 0x000fe200078e0204 */
[----:B------:R-:W-:-:S04]  /*1a2b0*/  LEA R219, R219, UR4, 0x1 ;  /* 0x00000004dbdb7c11 */ /* 0x000fc8000f8e08ff */
[----:B------:R-:W-:Y:S01]  /*1a2c0*/  LEA R218, R218, UR4, 0x1 ;  /* 0x00000004dada7c11 */ /* 0x000fe2000f8e08ff */
[----:B---3--:R-:W-:Y:S02]  /*1a2d0*/  IMAD R2, R11, R233, RZ ;  /* 0x000000e90b027224 */ /* 0x008fe400078e02ff */
[----:B------:R-:W-:-:S04]  /*1a2e0*/  IMAD.WIDE.U32 R8, R233, R10, R158 ;  /* 0x0000000ae9087225 */ /* 0x000fc800078e009e */
[----:B------:R-:W-:Y:S01]  /*1a2f0*/  IMAD R2, R10, R59, R2 ;  /* 0x0000003b0a027224 */ /* 0x000fe200078e0202 */
[----:B--2---:R-:W-:-:S03]  /*1a300*/  LEA R6, P0, R8, R6, 0x2 ;  /* 0x0000000608067211 */ /* 0x004fc600078010ff */
[----:B------:R-:W-:-:S05]  /*1a310*/  IMAD.IADD R2, R9, 0x1, R2 ;  /* 0x0000000109027824 */ /* 0x000fca00078e0202 */
[----:B------:R-:W-:Y:S02]  /*1a320*/  LEA.HI.X R7, R8, R7, R2, 0x2, P0 ;  /* 0x0000000708077211 */ /* 0x000fe400000f1402 */
[----:B------:R-:W-:-:S03]  /*1a330*/  ISETP.GE.AND P0, PT, R30, R0, PT ;  /* 0x000000001e00720c */ /* 0x000fc60003f06270 */
[----:B------:R1:W5:Y:S01]  /*1a340*/  LD.E R17, desc[UR6][R6.64] ;  /* 0x0000000606117980 */ /* 0x000362000c101900 */
        /* <DEDUP_REMOVED lines=11> */
[-C--:B-1----:R-:W-:Y:S01]  /*1a400*/  @P2 MOV R6, R181.reuse ;  /* 0x000000b500062202 */ /* 0x082fe20000000f00 */
        /* <DEDUP_REMOVED lines=26> */
.L_x_7179:
[----:B------:R-:W-:Y:S05]  /*1a5b0*/  BSYNC B0 ;  /* 0x0000000000007941 */ /* 0x000fea0003800000 */
.L_x_7178:
        /* <DEDUP_REMOVED lines=13> */
[----:B--2---:R-:W-:-:S03]  /*1a690*/  @P5 LEA R8, P1, R224, R181, 0x1 ;  /* 0x000000b5e0085211 */ /* 0x004fc600078208ff */
[----:B------:R-:W-:Y:S01]  /*1a6a0*/  @!PT LDS RZ, [RZ] ;  /* 0x00000000fffff984 */ /* 0x000fe20000000800 */
[----:B------:R-:W-:Y:S01]  /*1a6b0*/  @!PT LDS RZ, [RZ] ;  /* 0x00000000fffff984 */ /* 0x000fe20000000800 */
[----:B------:R-:W-:Y:S01]  /*1a6c0*/  @!PT LDS RZ, [RZ] ;  /* 0x00000000fffff984 */ /* 0x000fe20000000800 */
[----:B------:R4:W-:Y:S01]  /*1a6d0*/  @!P6 LDGSTS.E.BYPASS.LTC128B.128 [R237+0x10800], desc[UR6][R10.64] ;  /* 0x108000000aedefae */ /* 0x0009e2000b901d46 */
[CCC-:B------:R-:W-:Y:S02]  /*1a6e0*/  @P5 LEA.HI.X R9, R224.reuse, R180.reuse, R225.reuse, 0x1, P1 ;  /* 0x000000b4e0095211 */ /* 0x1c0fe400008f0ce1 */
[CC--:B-1----:R-:W-:Y:S01]  /*1a6f0*/  @P3 LEA R6, P1, R224.reuse, R181.reuse, 0x1 ;  /* 0x000000b5e0063211 */ /* 0x0c2fe200078208ff */
        /* <DEDUP_REMOVED lines=19> */
.L_x_7181:
[----:B------:R-:W-:Y:S05]  /*1a830*/  BSYNC B0 ;  /* 0x0000000000007941 */ /* 0x000fea0003800000 */
.L_x_7180:
        /* <DEDUP_REMOVED lines=12> */
[----:B------:R-:W-:-:S05]  /*1a900*/  SHF.L.U64.HI R2, R46, 0x5, R47 ;  /* 0x000000052e027819 */ /* 0x000fca000001022f */
[CC--:B--2-4-:R-:W-:Y:S02]  /*1a910*/  @P5 LEA R8, P1, R0.reuse, R181.reuse, 0x1 ;  /* 0x000000b500085211 */ /* 0x0d4fe400078208ff */
[CC--:B------:R-:W-:Y:S02]  /*1a920*/  @!P6 LEA R10, P3, R0.reuse, R181.reuse, 0x1 ;  /* 0x000000b5000ae211 */ /* 0x0c0fe400078608ff */
[CCC-:B------:R-:W-:Y:S02]  /*1a930*/  @P5 LEA.HI.X R9, R0.reuse, R180.reuse, R2.reuse, 0x1, P1 ;  /* 0x000000b400095211 */ /* 0x1c0fe400008f0c02 */
[CCC-:B------:R-:W-:Y:S02]  /*1a940*/  @!P6 LEA.HI.X R11, R0.reuse, R180.reuse, R2.reuse, 0x1, P3 ;  /* 0x000000b4000be211 */ /* 0x1c0fe400018f0c02 */
[CC--:B-1----:R-:W-:Y:S02]  /*1a950*/  @P4 LEA R6, P3, R0.reuse, R181.reuse, 0x1 ;  /* 0x000000b500064211 */ /* 0x0c2fe400078608ff */
        /* <DEDUP_REMOVED lines=23> */
.L_x_7183:
[----:B------:R-:W-:Y:S05]  /*1aad0*/  BSYNC B0 ;  /* 0x0000000000007941 */ /* 0x000fea0003800000 */
.L_x_7182:
        /* <DEDUP_REMOVED lines=9> */
[----:B-12-4-:R-:W-:Y:S01]  /*1ab70*/  @P1 MOV R8, R181 ;  /* 0x000000b500081202 */ /* 0x016fe20000000f00 */
        /* <DEDUP_REMOVED lines=9> */
[----:B------:R-:W-:Y:S02]  /*1ac10*/  @!P0 MOV R4, R181 ;  /* 0x000000b500048202 */ /* 0x000fe40000000f00 */
[----:B------:R-:W-:Y:S01]  /*1ac20*/  @P2 IADD3 R2, R2, R9, RZ ;  /* 0x0000000902022210 */ /* 0x000fe20007ffe0ff */
[----:B------:R-:W-:Y:S02]  /*1ac30*/  @!P0 IMAD.MOV.U32 R5, RZ, RZ, R180 ;  /* 0x000000ffff058224 */ /* 0x000fe400078e00b4 */
[----:B------:R-:W-:Y:S01]  /*1ac40*/  @P3 IMAD R0, R47, 0x60, RZ ;  /* 0x000000602f003824 */ /* 0x000fe200078e02ff */
[----:B------:R-:W-:Y:S01]  /*1ac50*/  @P2 MOV R9, R2 ;  /* 0x0000000200092202 */ /* 0x000fe20000000f00 */
[----:B------:R-:W-:-:S04]  /*1ac60*/  @!P0 IMAD.WIDE.U32 R12, R46, 0x60, R4 ;  /* 0x000000602e0c8825 */ /* 0x000fc800078e0004 */
[C---:B------:R-:W-:Y:S02]  /*1ac70*/  @P1 IMAD R4, R47.reuse, 0x60, RZ ;  /* 0x000000602f041824 */ /* 0x040fe400078e02ff */
[----:B------:R-:W-:Y:S02]  /*1ac80*/  @!P0 IMAD R47, R47, 0x60, RZ ;  /* 0x000000602f2f8824 */ /* 0x000fe400078e02ff */
[----:B------:R-:W-:Y:S01]  /*1ac90*/  @P3 IMAD.IADD R0, R0, 0x1, R7 ;  /* 0x0000000100003824 */ /* 0x000fe200078e0207 */
[----:B------:R-:W-:Y:S02]  /*1aca0*/  @P1 IADD3 R4, R4, R11, RZ ;  /* 0x0000000b04041210 */ /* 0x000fe40007ffe0ff */
[----:B------:R-:W-:Y:S02]  /*1acb0*/  @!P0 IADD3 R13, R47, R13, RZ ;  /* 0x0000000d2f0d8210 */ /* 0x000fe40007ffe0ff */
        /* <DEDUP_REMOVED lines=23> */
.L_x_7185:
[----:B------:R-:W-:Y:S05]  /*1ae30*/  BSYNC B0 ;  /* 0x0000000000007941 */ /* 0x000fea0003800000 */
.L_x_7184:
[----:B-12-4-:R-:W-:Y:S01]  /*1ae40*/  LDSM.16.M88.4 R8, [R219] ;  /* 0x00000000db08783b */ /* 0x016fe20000000200 */
[----:B------:R-:W-:Y:S01]  /*1ae50*/  R2P PR, R54, 0x6 ;  /* 0x0000000636007804 */ /* 0x000fe20000000000 */
[C---:B------:R-:W-:Y:S01]  /*1ae60*/  VIADD R0, R218.reuse, 0x8000 ;  /* 0x00008000da007836 */ /* 0x040fe20000000000 */
[----:B------:R-:W1:Y:S01]  /*1ae70*/  MUFU.RCP R44, R44 ;  /* 0x0000002c002c7308 */ /* 0x000e620000001000 */
[----:B------:R-:W2:Y:S01]  /*1ae80*/  LDSM.16.M88.4 R40, [R218+0x8000] ;  /* 0x00800000da28783b */ /* 0x000ea20000000200 */
[----:B------:R-:W-:Y:S01]  /*1ae90*/  VIADD R217, R218, 0x8020 ;  /* 0x00008020dad97836 */ /* 0x000fe20000000000 */
[----:B------:R-:W-:Y:S01]  /*1aea0*/  ISETP.GT.AND P6, PT, R240, R228, PT ;  /* 0x000000e4f000720c */ /* 0x000fe20003fc4270 */
[--C-:B------:R-:W-:Y:S01]  /*1aeb0*/  IMAD R188, R34, 0x2, R219.reuse ;  /* 0x0000000222bc7824 */ /* 0x100fe200078e02db */
[----:B------:R-:W4:Y:S01]  /*1aec0*/  LDSM.16.M88.4 R28, [R218+0x8800] ;  /* 0x00880000da1c783b */ /* 0x000f220000000200 */
[----:B------:R-:W-:Y:S01]  /*1aed0*/  IMAD R46, R33, 0x2, R219 ;  /* 0x00000002212e7824 */ /* 0x000fe200078e02db */
[----:B------:R-:W-:Y:S01]  /*1aee0*/  ISETP.NE.U32.AND P0, PT, R238, RZ, PT ;  /* 0x000000ffee00720c */ /* 0x000fe20003f05070 */
[----:B------:R-:W-:Y:S01]  /*1aef0*/  IMAD.IADD R242, R53, 0x1, -R235 ;  /* 0x0000000135f27824 */ /* 0x000fe200078e0aeb */
[----:B------:R-:W3:Y:S01]  /*1af00*/  LDSM.16.M88.4 R20, [R218+0x9000] ;  /* 0x00900000da14783b */ /* 0x000ee20000000200 */
[----:B------:R-:W-:Y:S01]  /*1af10*/  LEA R2, R33, R188, 0x1 ;  /* 0x000000bc21027211 */ /* 0x000fe200078e08ff */
[----:B------:R-:W-:Y:S01]  /*1af20*/  BSSY B1, `(.L_x_7186) ;  /* 0x00001b8000017945 */ /* 0x000fe20003800000 */
[----:B------:R-:W-:Y:S01]  /*1af30*/  @P1 IADD3 R217, R0, -0x20, RZ ;  /* 0xffffffe000d91810 */ /* 0x000fe20007ffe0ff */
[----:B------:R-:W3:Y:S01]  /*1af40*/  LDSM.16.M88.4 R72, [R218+0x9800] ;  /* 0x00980000da48783b */ /* 0x000ee20000000200 */
[----:B------:R-:W-:Y:S01]  /*1af50*/  IMAD.MOV.U32 R0, RZ, RZ, 0x40 ;  /* 0x00000040ff007424 */ /* 0x000fe200078e00ff */
[----:B------:R-:W-:-:S02]  /*1af60*/  ISETP.NE.AND.EX P0, PT, R239, RZ, PT, P0 ;  /* 0x000000ffef00720c */ /* 0x000fc40003f05300 */
[----:B------:R-:W-:Y:S01]  /*1af70*/  LDSM.16.M88.4 R68, [R188] ;  /* 0x00000000bc44783b */ /* 0x000fe20000000200 */
[----:B-1---5:R-:W-:Y:S01]  /*1af80*/  FMUL.FTZ R246, R17, R44 ;  /* 0x0000002c11f67220 */ /* 0x022fe20000410000 */
[----:B------:R-:W-:Y:S01]  /*1af90*/  SEL R0, R0, 0xffffffc0, !P2 ;  /* 0xffffffc000007807 */ /* 0x000fe20005000000 */
[C---:B------:R-:W-:Y:S01]  /*1afa0*/  VIADD R215, R217.reuse, 0x800 ;  /* 0x00000800d9d77836 */ /* 0x040fe20000000000 */
[----:B------:R-:W1:Y:S01]  /*1afb0*/  LDSM.16.M88.4 R60, [R217] ;  /* 0x00000000d93c783b */ /* 0x000e620000000200 */
[C---:B------:R-:W-:Y:S01]  /*1afc0*/  IADD3 R214, R217.reuse, 0x1000, RZ ;  /* 0x00001000d9d67810 */ /* 0x040fe20007ffe0ff */
[C---:B------:R-:W-:Y:S01]  /*1afd0*/  VIADD R213, R217.reuse, 0x1800 ;  /* 0x00001800d9d57836 */ /* 0x040fe20000000000 */
[C---:B------:R-:W-:Y:S01]  /*1afe0*/  IADD3 R210, R217.reuse, 0x2800, RZ ;  /* 0x00002800d9d27810 */ /* 0x040fe20007ffe0ff */
[----:B------:R-:W1:Y:S01]  /*1aff0*/  LDSM.16.M88.4 R64, [R217+0x800] ;  /* 0x00080000d940783b */ /* 0x000e620000000200 */
[----:B------:R-:W-:Y:S01]  /*1b000*/  IMAD.IADD R216, R218, 0x1, R0 ;  /* 0x00000001dad87824 */ /* 0x000fe200078e0200 */
[C---:B------:R-:W-:Y:S01]  /*1b010*/  IADD3 R207, R217.reuse, 0x4000, RZ ;  /* 0x00004000d9cf7810 */ /* 0x040fe20007ffe0ff */
[----:B------:R-:W-:Y:S01]  /*1b020*/  IMAD.IADD R212, R0, 0x1, R217 ;  /* 0x0000000100d47824 */ /* 0x000fe200078e02d9 */
[----:B------:R-:W1:Y:S01]  /*1b030*/  LDSM.16.M88.4 R4, [R217+0x1000] ;  /* 0x00100000d904783b */ /* 0x000e620000000200 */
[----:B------:R-:W-:Y:S01]  /*1b040*/  SHF.R.S32.HI R0, RZ, 0x1f, R50 ;  /* 0x0000001fff007819 */ /* 0x000fe20000011432 */
[C---:B------:R-:W-:Y:S01]  /*1b050*/  VIADD R211, R217.reuse, 0x2000 ;  /* 0x00002000d9d37836 */ /* 0x040fe20000000000 */
[C---:B------:R-:W-:Y:S01]  /*1b060*/  IADD3 R204, R217.reuse, 0x5800, RZ ;  /* 0x00005800d9cc7810 */ /* 0x040fe20007ffe0ff */
[----:B------:R-:W1:Y:S01]  /*1b070*/  LDSM.16.M88.4 R76, [R217+0x1800] ;  /* 0x00180000d94c783b */ /* 0x000e620000000200 */
[----:B------:R-:W-:Y:S01]  /*1b080*/  LEA.HI R50, R0, R50, RZ, 0x2 ;  /* 0x0000003200327211 */ /* 0x000fe200078f10ff */
[----:B------:R-:W-:Y:S01]  /*1b090*/  VIADD R209, R217, 0x3000 ;  /* 0x00003000d9d17836 */ /* 0x000fe20000000000 */
[----:B------:R-:W-:Y:S01]  /*1b0a0*/  IADD3 R0, R53, 0x1, -R235 ;  /* 0x0000000135007810 */ /* 0x000fe20007ffe8eb */
[----:B------:R-:W-:Y:S01]  /*1b0b0*/  LDSM.16.M88.4 R80, [R46] ;  /* 0x000000002e50783b */ /* 0x000fe20000000200 */
[----:B------:R-:W-:Y:S01]  /*1b0c0*/  SHF.R.S32.HI R50, RZ, 0x2, R50 ;  /* 0x00000002ff327819 */ /* 0x000fe20000011432 */
[C---:B------:R-:W-:Y:S01]  /*1b0d0*/  VIADD R208, R217.reuse, 0x3800 ;  /* 0x00003800d9d07836 */ /* 0x040fe20000000000 */
[----:B------:R-:W-:Y:S01]  /*1b0e0*/  IADD3 R201, R217, 0x7000, RZ ;  /* 0x00007000d9c97810 */ /* 0x000fe20007ffe0ff */
[----:B--2---:R-:W-:Y:S01]  /*1b0f0*/  HMMA.16816.F32 R56, R8, R40, RZ ;  /* 0x000000280838723c */ /* 0x004fe200000018ff */
[----:B------:R-:W2:Y:S01]  /*1b100*/  LDSM.16.M88.4 R12, [R216+0x8000] ;  /* 0x00800000d80c783b */ /* 0x000ea20000000200 */
[----:B------:R-:W-:-:S02]  /*1b110*/  IMAD R51, R51, 0x10, R50 ;  /* 0x0000001033337824 */ /* 0x000fc400078e0232 */
[----:B------:R-:W-:Y:S01]  /*1b120*/  IMAD.IADD R32, R32, 0x1, R0 ;  /* 0x0000000120207824 */ /* 0x000fe200078e0200 */
[----:B------:R-:W-:Y:S01]  /*1b130*/  LDSM.16.M88.4 R88, [R216+0x9800] ;  /* 0x00980000d858783b */ /* 0x000fe20000000200 */
[C---:B------:R-:W-:Y:S01]  /*1b140*/  HMMA.16816.F32 R40, R8.reuse, R42, RZ ;  /* 0x0000002a0828723c */ /* 0x040fe200000018ff */
[----:B------:R-:W-:Y:S01]  /*1b150*/  IADD3 R52, R52, R51, RZ ;  /* 0x0000003334347210 */ /* 0x000fe20007ffe0ff */
[C---:B------:R-:W-:Y:S01]  /*1b160*/  VIADD R206, R217.reuse, 0x4800 ;  /* 0x00004800d9ce7836 */ /* 0x040fe20000000000 */
[----:B------:R-:W-:Y:S01]  /*1b170*/  LDSM.16.M88.4 R92, [R212+0x3800] ;  /* 0x00380000d45c783b */ /* 0x000fe20000000200 */
[C---:B------:R-:W-:Y:S01]  /*1b180*/  VIADD R205, R217.reuse, 0x5000 ;  /* 0x00005000d9cd7836 */ /* 0x040fe20000000000 */
[----:B------:R-:W-:Y:S01]  /*1b190*/  IADD3 R244, R52, R242, RZ ;  /* 0x000000f234f47210 */ /* 0x000fe20007ffe0ff */
[C---:B----4-:R-:W-:Y:S01]  /*1b1a0*/  HMMA.16816.F32 R36, R8.reuse, R28, RZ ;  /* 0x0000001c0824723c */ /* 0x050fe200000018ff */
[----:B------:R-:W0:Y:S01]  /*1b1b0*/  LDGDEPBAR ;  /* 0x00000000000079af */ /* 0x000e220000000000 */
[--C-:B------:R-:W-:Y:S01]  /*1b1c0*/  IADD3 R242, R242, 0x8, R52.reuse ;  /* 0x00000008f2f27810 */ /* 0x100fe20007ffe034 */
[C---:B------:R-:W-:Y:S01]  /*1b1d0*/  VIADD R203, R217.reuse, 0x6000 ;  /* 0x00006000d9cb7836 */ /* 0x040fe20000000000 */
[C---:B------:R-:W-:Y:S01]  /*1b1e0*/  IADD3 R245, R32.reuse, 0x8, R52 ;  /* 0x0000000820f57810 */ /* 0x040fe20007ffe034 */
[C---:B------:R-:W-:Y:S01]  /*1b1f0*/  VIADD R202, R217.reuse, 0x6800 ;  /* 0x00006800d9ca7836 */ /* 0x040fe20000000000 */
[----:B---3--:R-:W-:Y:S01]  /*1b200*/  HMMA.16816.F32 R24, R8, R20, RZ ;  /* 0x000000140818723c */ /* 0x008fe200000018ff */
[----:B------:R-:W-:Y:S01]  /*1b210*/  VIADDMNMX R243, R32, R52, R53, PT ;  /* 0x0000003420f37246 */ /* 0x000fe20003800135 */
[----:B------:R-:W-:Y:S01]  /*1b220*/  VIADD R200, R217, 0x7800 ;  /* 0x00007800d9c87836 */ /* 0x000fe20000000000 */
[----:B------:R-:W-:-:S02]  /*1b230*/  VIMNMX R245, R245, R53, PT ;  /* 0x00000035f5f57248 */ /* 0x000fc40003fe0100 */
[-C--:B------:R-:W-:Y:S01]  /*1b240*/  VIADDMNMX R248, R244, -R16.reuse, RZ, !PT ;  /* 0x80000010f4f87246 */ /* 0x080fe200078001ff */
[----:B------:R-:W-:Y:S01]  /*1b250*/  HMMA.16816.F32 R28, R8, R30, RZ ;  /* 0x0000001e081c723c */ /* 0x000fe200000018ff */
[----:B------:R-:W-:-:S05]  /*1b260*/  VIADDMNMX R247, R242, -R16, RZ, !PT ;  /* 0x80000010f2f77246 */ /* 0x000fca00078001ff */
        /* <DEDUP_REMOVED lines=77> */
[----:B------:R-:W-:Y:S05]  /*1b740*/  LDSM.16.M88.4 R68, [R218+0xd000] ;  /* 0x00d00000da44783b */ /* 0x000fea0000000200 */
[C---:B------:R-:W-:Y:S06]  /*1b750*/  HMMA.16816.F32 R84, R8.reuse, R64, R84 ;  /* 0x000000400854723c */ /* 0x040fec0000001854 */
[----:B------:R-:W-:Y:S01]  /*1b760*/  HMMA.16816.F32 R80, R8, R66, R80 ;  /* 0x000000420850723c */ /* 0x000fe20000001850 */
[----:B------:R-:W-:Y:S04]  /*1b770*/  LDSM.16.M88.4 R64, [R219+0x4000] ;  /* 0x00400000db40783b */ /* 0x000fe80000000200 */
[----:B------:R-:W2:Y:S01]  /*1b780*/  LDSM.16.M88.4 R8, [R218+0xc000] ;  /* 0x00c00000da08783b */ /* 0x000ea20000000200 */
[C---:B-1----:R-:W-:Y:S06]  /*1b790*/  HMMA.16816.F32 R56, R88.reuse, R60, R56 ;  /* 0x0000003c5838723c */ /* 0x042fec0000001838 */
[C---:B------:R-:W-:Y:S01]  /*1b7a0*/  HMMA.16816.F32 R40, R88.reuse, R62, R40 ;  /* 0x0000003e5828723c */ /* 0x040fe20000001828 */
[----:B------:R-:W-:Y:S05]  /*1b7b0*/  LDSM.16.M88.4 R60, [R217+0x4000] ;  /* 0x00400000d93c783b */ /* 0x000fea0000000200 */
[C---:B---3--:R-:W-:Y:S06]  /*1b7c0*/  HMMA.16816.F32 R24, R88.reuse, R4, R24 ;  /* 0x000000045818723c */ /* 0x048fec0000001818 */
[C---:B------:R-:W-:Y:S01]  /*1b7d0*/  HMMA.16816.F32 R20, R88.reuse, R6, R20 ;  /* 0x000000065814723c */ /* 0x040fe20000001814 */
[----:B------:R-:W1:Y:S05]  /*1b7e0*/  LDSM.16.M88.4 R4, [R188+0x4000] ;  /* 0x00400000bc04783b */ /* 0x000e6a0000000200 */
[C---:B------:R-:W-:Y:S06]  /*1b7f0*/  HMMA.16816.F32 R36, R88.reuse, R12, R36 ;  /* 0x0000000c5824723c */ /* 0x040fec0000001824 */
        /* <DEDUP_REMOVED lines=22> */
[C---:B---3--:R-:W-:Y:S06]  /*1b960*/  HMMA.16816.F32 R36, R4.reuse, R12, R36 ;  /* 0x0000000c0424723c */ /* 0x048fec0000001824 */
        /* <DEDUP_REMOVED lines=8> */
[----:B------:R-:W3:Y:S01]  /*1b9f0*/  LDSM.16.M88.4 R88, [R212+0x5800] ;  /* 0x00580000d458783b */ /* 0x000ee20000000200 */
[C---:B----4-:R-:W-:Y:S06]  /*1ba00*/  HMMA.16816.F32 R36, R68.reuse, R72, R36 ;  /* 0x000000484424723c */ /* 0x050fec0000001824 */
[C---:B------:R-:W-:Y:S06]  /*1ba10*/  HMMA.16816.F32 R56, R68.reuse, R76, R56 ;  /* 0x0000004c4438723c */ /* 0x040fec0000001838 */
[C---:B------:R-:W-:Y:S01]  /*1ba20*/  HMMA.16816.F32 R40, R68.reuse, R78, R40 ;  /* 0x0000004e4428723c */ /* 0x040fe20000001828 */
[----:B------:R-:W-:Y:S05]  /*1ba30*/  LDSM.16.M88.4 R76, [R218+0xe000] ;  /* 0x00e00000da4c783b */ /* 0x000fea0000000200 */
        /* <DEDUP_REMOVED lines=12> */
[----:B------:R-:W2:Y:S05]  /*1bb00*/  LDSM.16.M88.4 R64, [R218+0xf800] ;  /* 0x00f80000da40783b */ /* 0x000eaa0000000200 */
        /* <DEDUP_REMOVED lines=18> */
[C---:B--2---:R-:W-:Y:S06]  /*1bc30*/  HMMA.16816.F32 R84, R60.reuse, R64, R84 ;  /* 0x000000403c54723c */ /* 0x044fec0000001854 */
[----:B------:R-:W-:Y:S01]  /*1bc40*/  HMMA.16816.F32 R80, R60, R66, R80 ;  /* 0x000000423c50723c */ /* 0x000fe20000001850 */
[----:B------:R-:W2:Y:S04]  /*1bc50*/  LDSM.16.M88.4 R60, [R216+0xf800] ;  /* 0x00f80000d83c783b */ /* 0x000ea80000000200 */
[----:B------:R-:W4:Y:S01]  /*1bc60*/  LDSM.16.M88.4 R64, [R216+0xf000] ;  /* 0x00f00000d840783b */ /* 0x000f220000000200 */
[C---:B---3--:R-:W-:Y:S06]  /*1bc70*/  HMMA.16816.F32 R36, R92.reuse, R4, R36 ;  /* 0x000000045c24723c */ /* 0x048fec0000001824 */
[C---:B------:R-:W-:Y:S01]  /*1bc80*/  HMMA.16816.F32 R28, R92.reuse, R6, R28 ;  /* 0x000000065c1c723c */ /* 0x040fe2000000181c */
[----:B------:R-:W-:Y:S05]  /*1bc90*/  LDSM.16.M88.4 R4, [R2+0x6000] ;  /* 0x006000000204783b */ /* 0x000fea0000000200 */
[C---:B------:R-:W-:Y:S06]  /*1bca0*/  HMMA.16816.F32 R84, R92.reuse, R88, R84 ;  /* 0x000000585c54723c */ /* 0x040fec0000001854 */
[C---:B------:R-:W-:Y:S06]  /*1bcb0*/  HMMA.16816.F32 R56, R92.reuse, R12, R56 ;  /* 0x0000000c5c38723c */ /* 0x040fec0000001838 */
[C---:B------:R-:W-:Y:S01]  /*1bcc0*/  HMMA.16816.F32 R40, R92.reuse, R14, R40 ;  /* 0x0000000e5c28723c */ /* 0x040fe20000001828 */
[----:B------:R-:W-:Y:S05]  /*1bcd0*/  LDSM.16.M88.4 R12, [R212+0x6000] ;  /* 0x00600000d40c783b */ /* 0x000fea0000000200 */
[C---:B------:R-:W-:Y:S06]  /*1bce0*/  HMMA.16816.F32 R24, R92.reuse, R8, R24 ;  /* 0x000000085c18723c */ /* 0x040fec0000001818 */
[C---:B------:R-:W-:Y:S01]  /*1bcf0*/  HMMA.16816.F32 R20, R92.reuse, R10, R20 ;  /* 0x0000000a5c14723c */ /* 0x040fe20000001814 */
[----:B------:R-:W-:Y:S05]  /*1bd00*/  LDSM.16.M88.4 R8, [R212+0x6800] ;  /* 0x00680000d408783b */ /* 0x000fea0000000200 */
[----:B------:R-:W-:Y:S01]  /*1bd10*/  HMMA.16816.F32 R80, R92, R90, R80 ;  /* 0x0000005a5c50723c */ /* 0x000fe20000001850 */
[----:B------:R-:W-:Y:S05]  /*1bd20*/  LDSM.16.M88.4 R88, [R212+0x7000] ;  /* 0x00700000d458783b */ /* 0x000fea0000000200 */
[C---:B-1----:R-:W-:Y:S06]  /*1bd30*/  HMMA.16816.F32 R36, R76.reuse, R68, R36 ;  /* 0x000000444c24723c */ /* 0x042fec0000001824 */
[----:B------:R-:W-:Y:S01]  /*1bd40*/  HMMA.16816.F32 R68, R76, R70, R28 ;  /* 0x000000464c44723c */ /* 0x000fe2000000181c */
[----:B------:R-:W1:Y:S01]  /*1bd50*/  LDSM.16.M88.4 R28, [R212+0x7800] ;  /* 0x00780000d41c783b */ /* 0x000e620000000200 */
[----:B------:R-:W-:-:S04]  /*1bd60*/  DEPBAR.LE SB0, 0x0 ;  /* 0x000080000000791a */ /* 0x000fc80000000000 */
[C---:B--2---:R-:W-:Y:S06]  /*1bd70*/  HMMA.16816.F32 R84, R76.reuse, R60, R84 ;  /* 0x0000003c4c54723c */ /* 0x044fec0000001854 */
[C---:B------:R-:W-:Y:S06]  /*1bd80*/  HMMA.16816.F32 R56, R76.reuse, R72, R56 ;  /* 0x000000484c38723c */ /* 0x040fec0000001838 */
[C---:B------:R-:W-:Y:S06]  /*1bd90*/  HMMA.16816.F32 R40, R76.reuse, R74, R40 ;  /* 0x0000004a4c28723c */ /* 0x040fec0000001828 */
[C---:B----4-:R-:W-:Y:S06]  /*1bda0*/  HMMA.16816.F32 R24, R76.reuse, R64, R24 ;  /* 0x000000404c18723c */ /* 0x050fec0000001818 */
[C---:B------:R-:W-:Y:S06]  /*1bdb0*/  HMMA.16816.F32 R20, R76.reuse, R66, R20 ;  /* 0x000000424c14723c */ /* 0x040fec0000001814 */
[----:B------:R-:W-:Y:S06]  /*1bdc0*/  HMMA.16816.F32 R80, R76, R62, R80 ;  /* 0x0000003e4c50723c */ /* 0x000fec0000001850 */
[C---:B-1----:R-:W-:Y:S06]  /*1bdd0*/  HMMA.16816.F32 R84, R4.reuse, R28, R84 ;  /* 0x0000001c0454723c */ /* 0x042fec0000001854 */
[----:B------:R-:W-:Y:S01]  /*1bde0*/  HMMA.16816.F32 R56, R4, R12, R56 ;  /* 0x0000000c0438723c */ /* 0x000fe20000001838 */
[----:B------:R-:W-:-:S05]  /*1bdf0*/  IMAD.SHL.U32 R28, R45, 0x2, RZ ;  /* 0x000000022d1c7824 */ /* 0x000fca00078e00ff */
[----:B------:R-:W-:Y:S01]  /*1be00*/  HMMA.16816.F32 R40, R4, R14, R40 ;  /* 0x0000000e0428723c */ /* 0x000fe20000001828 */
[----:B------:R-:W-:-:S05]  /*1be10*/  LOP3.LUT R28, R28, 0x6, RZ, 0xc0, !PT ;  /* 0x000000061c1c7812 */ /* 0x000fca00078ec0ff */
[C---:B------:R-:W-:Y:S06]  /*1be20*/  HMMA.16816.F32 R36, R4.reuse, R8, R36 ;  /* 0x000000080424723c */ /* 0x040fec0000001824 */
[C---:B------:R-:W-:Y:S06]  /*1be30*/  HMMA.16816.F32 R68, R4.reuse, R10, R68 ;  /* 0x0000000a0444723c */ /* 0x040fec0000001844 */
[C---:B------:R-:W-:Y:S06]  /*1be40*/  HMMA.16816.F32 R24, R4.reuse, R88, R24 ;  /* 0x000000580418723c */ /* 0x040fec0000001818 */
[C---:B------:R-:W-:Y:S06]  /*1be50*/  HMMA.16816.F32 R20, R4.reuse, R90, R20 ;  /* 0x0000005a0414723c */ /* 0x040fec0000001814 */
        /* <DEDUP_REMOVED lines=67> */
.L_x_7189:
[----:B------:R-:W2:Y:S02]  /*1c290*/  LD.E R5, desc[UR6][R18.64+0x38] ;  /* 0x0000380612057980 */ /* 0x000ea4000c101900 */
[----:B--2---:R-:W-:-:S04]  /*1c2a0*/  LEA R5, -R5, RZ, 0x6 ;  /* 0x000000ff05057211 */ /* 0x004fc800078e31ff */
[----:B------:R-:W-:Y:S02]  /*1c2b0*/  SHF.R.S32.HI R0, RZ, 0x1f, R5 ;  /* 0x0000001fff007819 */ /* 0x000fe40000011405 */
.L_x_7190:
[----:B------:R-:W-:Y:S05]  /*1c2c0*/  BSYNC B0 ;  /* 0x0000000000007941 */ /* 0x000fea0003800000 */
.L_x_7188:
        /* <DEDUP_REMOVED lines=125> */
.L_x_7187:
[----:B------:R-:W-:Y:S05]  /*1caa0*/  BSYNC B1 ;  /* 0x0000000000017941 */ /* 0x000fea0003800000 */
.L_x_7186:
[----:B------:R2:W3:Y:S01]  /*1cab0*/  LD.E R190, desc[UR6][R18.64+0xdc] ;  /* 0x0000dc0612be7980 */ /* 0x0004e2000c101900 */
[----:B------:R-:W-:-:S04]  /*1cac0*/  IMAD.IADD R28, R3, 0x1, R28 ;  /* 0x00000001031c7824 */ /* 0x000fc800078e021c */
[----:B-1----:R-:W-:-:S05]  /*1cad0*/  IMAD.IADD R12, R244, 0x1, -R28 ;  /* 0x00000001f40c7824 */ /* 0x002fca00078e0a1c */
[----:B------:R-:W-:Y:S01]  /*1cae0*/  IABS R12, R12 ;  /* 0x0000000c000c7213 */ /* 0x000fe20000000000 */
[C---:B------:R-:W-:Y:S01]  /*1caf0*/  VIADD R10, R28.reuse, 0x1 ;  /* 0x000000011c0a7836 */ /* 0x040fe20000000000 */
[C---:B------:R-:W-:Y:S02]  /*1cb00*/  ISETP.GE.AND P4, PT, R28.reuse, R248, PT ;  /* 0x000000f81c00720c */ /* 0x040fe40003f86270 */
[----:B------:R-:W-:Y:S01]  /*1cb10*/  I2FP.F32.S32 R12, R12 ;  /* 0x0000000c000c7245 */ /* 0x000fe20000201400 */
[C---:B------:R-:W-:Y:S01]  /*1cb20*/  VIADD R7, R28.reuse, 0x8 ;  /* 0x000000081c077836 */ /* 0x040fe20000000000 */
[----:B------:R-:W-:Y:S01]  /*1cb30*/  ISETP.GE.OR P4, PT, R28, R243, !P4 ;  /* 0x000000f31c00720c */ /* 0x000fe20006786670 */
[----:B------:R-:W-:Y:S02]  /*1cb40*/  IMAD.IADD R11, R242, 0x1, -R28 ;  /* 0x00000001f20b7824 */ /* 0x000fe400078e0a1c */
[----:B------:R-:W-:Y:S01]  /*1cb50*/  FFMA.FTZ R12, -R246, R12, R56 ;  /* 0x0000000cf60c7223 */ /* 0x000fe20000010138 */
[----:B------:R-:W-:Y:S01]  /*1cb60*/  IMAD.IADD R3, R244, 0x1, -R10 ;  /* 0x00000001f4037824 */ /* 0x000fe200078e0a0a */
[----:B------:R-:W-:Y:S01]  /*1cb70*/  ISETP.GE.AND P3, PT, R7, R248, PT ;  /* 0x000000f80700720c */ /* 0x000fe20003f66270 */
[----:B------:R-:W-:-:S02]  /*1cb80*/  VIADD R4, R28, 0x9 ;  /* 0x000000091c047836 */ /* 0x000fc40000000000 */
[----:B------:R-:W-:Y:S02]  /*1cb90*/  FSEL R12, R12, -INF , !P4 ;  /* 0xff8000000c0c7808 */ /* 0x000fe40006000000 */
[C---:B------:R-:W-:Y:S02]  /*1cba0*/  ISETP.GE.AND P4, PT, R7.reuse, R247, PT ;  /* 0x000000f70700720c */ /* 0x040fe40003f86270 */
[----:B------:R-:W-:Y:S02]  /*1cbb0*/  IABS R11, R11 ;  /* 0x0000000b000b7213 */ /* 0x000fe40000000000 */
[----:B------:R-:W-:Y:S01]  /*1cbc0*/  IABS R3, R3 ;  /* 0x0000000300037213 */ /* 0x000fe20000000000 */
[C-C-:B------:R-:W-:Y:S01]  /*1cbd0*/  IMAD.IADD R0, R244.reuse, 0x1, -R7.reuse ;  /* 0x00000001f4007824 */ /* 0x140fe200078e0a07 */
[C---:B------:R-:W-:Y:S01]  /*1cbe0*/  ISETP.GE.OR P3, PT, R7.reuse, R243, !P3 ;  /* 0x000000f30700720c */ /* 0x040fe20005f66670 */
[----:B------:R-:W-:Y:S01]  /*1cbf0*/  IMAD.IADD R15, R244, 0x1, -R4 ;  /* 0x00000001f40f7824 */ /* 0x000fe200078e0a04 */
[----:B------:R-:W-:Y:S01]  /*1cc00*/  ISETP.GE.OR P4, PT, R7, R245, !P4 ;  /* 0x000000f50700720c */ /* 0x000fe20006786670 */
[----:B------:R-:W-:Y:S01]  /*1cc10*/  IMAD.IADD R7, R242, 0x1, -R7 ;  /* 0x00000001f2077824 */ /* 0x000fe200078e0a07 */
[----:B------:R-:W-:-:S02]  /*1cc20*/  I2FP.F32.S32 R11, R11 ;  /* 0x0000000b000b7245 */ /* 0x000fc40000201400 */
[----:B------:R-:W-:Y:S02]  /*1cc30*/  I2FP.F32.S32 R3, R3 ;  /* 0x0000000300037245 */ /* 0x000fe40000201400 */
[----:B------:R-:W-:Y:S02]  /*1cc40*/  ISETP.GE.AND P2, PT, R10, R248, PT ;  /* 0x000000f80a00720c */ /* 0x000fe40003f46270 */
[----:B------:R-:W-:Y:S01]  /*1cc50*/  ISETP.GE.AND P1, PT, R28, R247, PT ;  /* 0x000000f71c00720c */ /* 0x000fe20003f26270 */
[----:B------:R-:W-:Y:S01]  /*1cc60*/  FFMA.FTZ R11, -R246, R11, R58 ;  /* 0x0000000bf60b7223 */ /* 0x000fe2000001013a */
[----:B------:R-:W-:Y:S01]  /*1cc70*/  ISETP.GE.AND P5, PT, R10, R247, PT ;  /* 0x000000f70a00720c */ /* 0x000fe20003fa6270 */
[----:B------:R-:W-:Y:S01]  /*1cc80*/  FFMA.FTZ R3, -R246, R3, R57 ;  /* 0x00000003f6037223 */ /* 0x000fe20000010139 */
[----:B------:R-:W-:Y:S02]  /*1cc90*/  IABS R7, R7 ;  /* 0x0000000700077213 */ /* 0x000fe40000000000 */
[----:B------:R-:W-:-:S02]  /*1cca0*/  IABS R15, R15 ;  /* 0x0000000f000f7213 */ /* 0x000fc40000000000 */
[----:B------:R-:W-:Y:S02]  /*1ccb0*/  ISETP.GE.OR P2, PT, R10, R243, !P2 ;  /* 0x000000f30a00720c */ /* 0x000fe40005746670 */
[-C--:B------:R-:W-:Y:S02]  /*1ccc0*/  ISETP.GE.OR P1, PT, R28, R245.reuse, !P1 ;  /* 0x000000f51c00720c */ /* 0x080fe40004f26670 */
[----:B------:R-:W-:Y:S01]  /*1ccd0*/  ISETP.GE.OR P5, PT, R10, R245, !P5 ;  /* 0x000000f50a00720c */ /* 0x000fe20006fa6670 */
[----:B------:R-:W-:Y:S01]  /*1cce0*/  IMAD.IADD R10, R242, 0x1, -R10 ;  /* 0x00000001f20a7824 */ /* 0x000fe200078e0a0a */
[----:B------:R-:W-:Y:S02]  /*1ccf0*/  I2FP.F32.S32 R7, R7 ;  /* 0x0000000700077245 */ /* 0x000fe40000201400 */
[----:B------:R-:W-:Y:S02]  /*1cd00*/  I2FP.F32.S32 R15, R15 ;  /* 0x0000000f000f7245 */ /* 0x000fe40000201400 */
[----:B------:R-:W-:-:S02]  /*1cd10*/  FSEL R11, R11, -INF , !P1 ;  /* 0xff8000000b0b7808 */ /* 0x000fc40004800000 */
[----:B------:R-:W-:Y:S02]  /*1cd20*/  FSEL R3, R3, -INF , !P2 ;  /* 0xff80000003037808 */ /* 0x000fe40005000000 */
[C---:B------:R-:W-:Y:S02]  /*1cd30*/  ISETP.GE.AND P1, PT, R4.reuse, R248, PT ;  /* 0x000000f80400720c */ /* 0x040fe40003f26270 */
[----:B------:R-:W-:Y:S01]  /*1cd40*/  ISETP.GE.AND P2, PT, R4, R247, PT ;  /* 0x000000f70400720c */ /* 0x000fe20003f46270 */
[C---:B------:R-:W-:Y:S01]  /*1cd50*/  FFMA.FTZ R7, -R246.reuse, R7, R42 ;  /* 0x00000007f6077223 */ /* 0x040fe2000001012a */
[----:B------:R-:W-:Y:S01]  /*1cd60*/  FFMA.FTZ R15, -R246, R15, R41 ;  /* 0x0000000ff60f7223 */ /* 0x000fe20000010129 */
[----:B------:R-:W-:Y:S01]  /*1cd70*/  IABS R10, R10 ;  /* 0x0000000a000a7213 */ /* 0x000fe20000000000 */
[C---:B------:R-:W-:Y:S01]  /*1cd80*/  VIADD R6, R28.reuse, 0x10 ;  /* 0x000000101c067836 */ /* 0x040fe20000000000 */
[----:B------:R-:W-:Y:S01]  /*1cd90*/  IABS R0, R0 ;  /* 0x0000000000007213 */ /* 0x000fe20000000000 */
[----:B------:R-:W-:Y:S01]  /*1cda0*/  VIADD R5, R28, 0x11 ;  /* 0x000000111c057836 */ /* 0x000fe20000000000 */
[----:B------:R-:W-:-:S02]  /*1cdb0*/  ISETP.GE.OR P1, PT, R4, R243, !P1 ;  /* 0x000000f30400720c */ /* 0x000fc40004f26670 */
[----:B------:R-:W-:Y:S01]  /*1cdc0*/  ISETP.GE.OR P2, PT, R4, R245, !P2 ;  /* 0x000000f50400720c */ /* 0x000fe20005746670 */
[----:B------:R-:W-:Y:S01]  /*1cdd0*/  IMAD.IADD R4, R242, 0x1, -R4 ;  /* 0x00000001f2047824 */ /* 0x000fe200078e0a04 */
[----:B------:R-:W-:Y:S01]  /*1cde0*/  I2FP.F32.S32 R10, R10 ;  /* 0x0000000a000a7245 */ /* 0x000fe20000201400 */
[----:B------:R-:W-:Y:S01]  /*1cdf0*/  IMAD.IADD R14, R244, 0x1, -R6 ;  /* 0x00000001f40e7824 */ /* 0x000fe200078e0a06 */
[----:B------:R-:W-:Y:S02]  /*1ce00*/  I2FP.F32.S32 R0, R0 ;  /* 0x0000000000007245 */ /* 0x000fe40000201400 */
[----:B------:R-:W-:Y:S02]  /*1ce10*/  FSEL R7, R7, -INF , !P4 ;  /* 0xff80000007077808 */ /* 0x000fe40006000000 */
[----:B------:R-:W-:Y:S01]  /*1ce20*/  FSEL R15, R15, -INF , !P1 ;  /* 0xff8000000f0f7808 */ /* 0x000fe20004800000 */
[----:B------:R-:W-:Y:S01]  /*1ce30*/  VIADD R9, R28, 0x18 ;  /* 0x000000181c097836 */ /* 0x000fe20000000000 */
[----:B------:R-:W-:-:S02]  /*1ce40*/  ISETP.GE.AND P4, PT, R5, R248, PT ;  /* 0x000000f80500720c */ /* 0x000fc40003f86270 */
[C---:B------:R-:W-:Y:S02]  /*1ce50*/  ISETP.GE.AND P1, PT, R5.reuse, R247, PT ;  /* 0x000000f70500720c */ /* 0x040fe40003f26270 */
[----:B------:R-:W-:Y:S01]  /*1ce60*/  IABS R4, R4 ;  /* 0x0000000400047213 */ /* 0x000fe20000000000 */
[C---:B------:R-:W-:Y:S01]  /*1ce70*/  FFMA.FTZ R10, -R246.reuse, R10, R59 ;  /* 0x0000000af60a7223 */ /* 0x040fe2000001013b */
[----:B------:R-:W-:Y:S01]  /*1ce80*/  FFMA.FTZ R0, -R246, R0, R40 ;  /* 0x00000000f6007223 */ /* 0x000fe20000010128 */
[----:B------:R-:W-:Y:S01]  /*1ce90*/  IABS R14, R14 ;  /* 0x0000000e000e7213 */ /* 0x000fe20000000000 */
[C---:B------:R-:W-:Y:S01]  /*1cea0*/  IMAD.IADD R17, R244.reuse, 0x1, -R5 ;  /* 0x00000001f4117824 */ /* 0x040fe200078e0a05 */
[C---:B------:R-:W-:Y:S01]  /*1ceb0*/  ISETP.GE.OR P4, PT, R5.reuse, R243, !P4 ;  /* 0x000000f30500720c */ /* 0x040fe20006786670 */
[----:B------:R-:W-:Y:S01]  /*1cec0*/  IMAD.IADD R16, R244, 0x1, -R9 ;  /* 0x00000001f4107824 */ /* 0x000fe200078e0a09 */
[----:B------:R-:W-:Y:S01]  /*1ced0*/  ISETP.GE.OR P1, PT, R5, R245, !P1 ;  /* 0x000000f50500720c */ /* 0x000fe20004f26670 */
[----:B------:R-:W-:Y:S01]  /*1cee0*/  IMAD.IADD R5, R242, 0x1, -R5 ;  /* 0x00000001f2057824 */ /* 0x000fe200078e0a05 */
[----:B------:R-:W-:-:S02]  /*1cef0*/  I2FP.F32.S32 R4, R4 ;  /* 0x0000000400047245 */ /* 0x000fc40000201400 */
[----:B------:R-:W-:Y:S02]  /*1cf00*/  I2FP.F32.S32 R14, R14 ;  /* 0x0000000e000e7245 */ /* 0x000fe40000201400 */
[----:B------:R-:W-:Y:S01]  /*1cf10*/  FSEL R10, R10, -INF , !P5 ;  /* 0xff8000000a0a7808 */ /* 0x000fe20006800000 */
[----:B------:R-:W-:Y:S01]  /*1cf20*/  FFMA.FTZ R4, -R246, R4, R43 ;  /* 0x00000004f6047223 */ /* 0x000fe2000001012b */
[----:B------:R-:W-:Y:S02]  /*1cf30*/  FSEL R0, R0, -INF , !P3 ;  /* 0xff80000000007808 */ /* 0x000fe40005800000 */
[C---:B------:R-:W-:Y:S02]  /*1cf40*/  ISETP.GE.AND P5, PT, R6.reuse, R248, PT ;  /* 0x000000f80600720c */ /* 0x040fe40003fa6270 */
[----:B------:R-:W-:Y:S02]  /*1cf50*/  ISETP.GE.AND P3, PT, R6, R247, PT ;  /* 0x000000f70600720c */ /* 0x000fe40003f66270 */
[----:B------:R-:W-:-:S02]  /*1cf60*/  IABS R5, R5 ;  /* 0x0000000500057213 */ /* 0x000fc40000000000 */
[----:B------:R-:W-:Y:S01]  /*1cf70*/  IABS R16, R16 ;  /* 0x0000001000107213 */ /* 0x000fe20000000000 */
[----:B------:R-:W-:Y:S01]  /*1cf80*/  FFMA.FTZ R14, -R246, R14, R36 ;  /* 0x0000000ef60e7223 */ /* 0x000fe20000010124 */
[C---:B------:R-:W-:Y:S02]  /*1cf90*/  ISETP.GE.OR P5, PT, R6.reuse, R243, !P5 ;  /* 0x000000f30600720c */ /* 0x040fe40006fa6670 */
[----:B------:R-:W-:Y:S01]  /*1cfa0*/  ISETP.GE.OR P3, PT, R6, R245, !P3 ;  /* 0x000000f50600720c */ /* 0x000fe20005f66670 */
[----:B------:R-:W-:Y:S01]  /*1cfb0*/  IMAD.IADD R6, R242, 0x1, -R6 ;  /* 0x00000001f2067824 */ /* 0x000fe200078e0a06 */
[----:B------:R-:W-:Y:S02]  /*1cfc0*/  I2FP.F32.S32 R5, R5 ;  /* 0x0000000500057245 */ /* 0x000fe40000201400 */
[----:B------:R-:W-:Y:S02]  /*1cfd0*/  I2FP.F32.S32 R16, R16 ;  /* 0x0000001000107245 */ /* 0x000fe40000201400 */
[----:B------:R-:W-:-:S02]  /*1cfe0*/  FSEL R4, R4, -INF , !P2 ;  /* 0xff80000004047808 */ /* 0x000fc40005000000 */
[C---:B------:R-:W-:Y:S01]  /*1cff0*/  ISETP.GE.AND P2, PT, R9.reuse, R248, PT ;  /* 0x000000f80900720c */ /* 0x040fe20003f46270 */
[----:B------:R-:W-:Y:S01]  /*1d000*/  FFMA.FTZ R5, -R246, R5, R39 ;  /* 0x00000005f6057223 */ /* 0x000fe20000010127 */
[----:B------:R-:W-:Y:S01]  /*1d010*/  FSEL R14, R14, -INF , !P5 ;  /* 0xff8000000e0e7808 */ /* 0x000fe20006800000 */
[----:B------:R-:W-:Y:S01]  /*1d020*/  FFMA.FTZ R16, -R246, R16, R68 ;  /* 0x00000010f6107223 */ /* 0x000fe20000010144 */
[C---:B------:R-:W-:Y:S01]  /*1d030*/  ISETP.GE.AND P5, PT, R9.reuse, R247, PT ;  /* 0x000000f70900720c */ /* 0x040fe20003fa6270 */
[C---:B------:R-:W-:Y:S01]  /*1d040*/  VIADD R8, R28.reuse, 0x19 ;  /* 0x000000191c087836 */ /* 0x040fe20000000000 */
[----:B------:R-:W-:Y:S01]  /*1d050*/  IABS R6, R6 ;  /* 0x0000000600067213 */ /* 0x000fe20000000000 */
[----:B------:R-:W-:Y:S01]  /*1d060*/  VIADD R251, R28, 0x20 ;  /* 0x000000201cfb7836 */ /* 0x000fe20000000000 */
[C---:B------:R-:W-:Y:S02]  /*1d070*/  ISETP.GE.OR P2, PT, R9.reuse, R243, !P2 ;  /* 0x000000f30900720c */ /* 0x040fe40005746670 */
[----:B------:R-:W-:Y:S01]  /*1d080*/  IABS R17, R17 ;  /* 0x0000001100117213 */ /* 0x000fe20000000000 */
[----:B------:R-:W-:Y:S01]  /*1d090*/  IMAD.IADD R13, R244, 0x1, -R8 ;  /* 0x00000001f40d7824 */ /* 0x000fe200078e0a08 */
[----:B------:R-:W-:Y:S01]  /*1d0a0*/  ISETP.GE.OR P5, PT, R9, R245, !P5 ;  /* 0x000000f50900720c */ /* 0x000fe20006fa6670 */
[----:B------:R-:W-:Y:S01]  /*1d0b0*/  IMAD.IADD R9, R242, 0x1, -R9 ;  /* 0x00000001f2097824 */ /* 0x000fe200078e0a09 */
[----:B------:R-:W-:-:S02]  /*1d0c0*/  I2FP.F32.S32 R6, R6 ;  /* 0x0000000600067245 */ /* 0x000fc40000201400 */
[----:B------:R-:W-:Y:S02]  /*1d0d0*/  I2FP.F32.S32 R17, R17 ;  /* 0x0000001100117245 */ /* 0x000fe40000201400 */
[----:B------:R-:W-:Y:S02]  /*1d0e0*/  FSEL R5, R5, -INF , !P1 ;  /* 0xff80000005057808 */ /* 0x000fe40004800000 */
[----:B------:R-:W-:Y:S02]  /*1d0f0*/  FSEL R16, R16, -INF , !P2 ;  /* 0xff80000010107808 */ /* 0x000fe40005000000 */
[C---:B------:R-:W-:Y:S02]  /*1d100*/  ISETP.GE.AND P1, PT, R251.reuse, R248, PT ;  /* 0x000000f8fb00720c */ /* 0x040fe40003f26270 */
[C---:B------:R-:W-:Y:S01]  /*1d110*/  ISETP.GE.AND P2, PT, R251.reuse, R247, PT ;  /* 0x000000f7fb00720c */ /* 0x040fe20003f46270 */
[C---:B------:R-:W-:Y:S01]  /*1d120*/  FFMA.FTZ R6, -R246.reuse, R6, R38 ;  /* 0x00000006f6067223 */ /* 0x040fe20000010126 */
[----:B------:R-:W-:Y:S01]  /*1d130*/  IABS R9, R9 ;  /* 0x0000000900097213 */ /* 0x000fe20000000000 */
[----:B------:R-:W-:Y:S01]  /*1d140*/  FFMA.FTZ R17, -R246, R17, R37 ;  /* 0x00000011f6117223 */ /* 0x000fe20000010125 */
[----:B------:R-:W-:Y:S01]  /*1d150*/  IABS R13, R13 ;  /* 0x0000000d000d7213 */ /* 0x000fe20000000000 */
[--C-:B--2---:R-:W-:Y:S01]  /*1d160*/  IMAD.IADD R18, R244, 0x1, -R251.reuse ;  /* 0x00000001f4127824 */ /* 0x104fe200078e0afb */
[C---:B------:R-:W-:Y:S01]  /*1d170*/  ISETP.GE.OR P1, PT, R251.reuse, R243, !P1 ;  /* 0x000000f3fb00720c */ /* 0x040fe20004f26670 */
[----:B------:R-:W-:Y:S01]  /*1d180*/  VIADD R19, R28, 0x21 ;  /* 0x000000211c137836 */ /* 0x000fe20000000000 */
[----:B------:R-:W-:Y:S01]  /*1d190*/  ISETP.GE.OR P2, PT, R251, R245, !P2 ;  /* 0x000000f5fb00720c */ /* 0x000fe20005746670 */
[----:B------:R-:W-:Y:S01]  /*1d1a0*/  IMAD.IADD R251, R242, 0x1, -R251 ;  /* 0x00000001f2fb7824 */ /* 0x000fe200078e0afb */
[----:B------:R-:W-:Y:S01]  /*1d1b0*/  I2FP.F32.S32 R9, R9 ;  /* 0x0000000900097245 */ /* 0x000fe20000201400 */
[----:B------:R-:W-:Y:S01]  /*1d1c0*/  IMAD.IADD R29, R244, 0x1, -R19 ;  /* 0x00000001f41d7824 */ /* 0x000fe200078e0a13 */
[----:B------:R-:W-:-:S02]  /*1d1d0*/  I2FP.F32.S32 R13, R13 ;  /* 0x0000000d000d7245 */ /* 0x000fc40000201400 */
[----:B------:R-:W-:Y:S02]  /*1d1e0*/  FSEL R6, R6, -INF , !P3 ;  /* 0xff80000006067808 */ /* 0x000fe40005800000 */
[----:B------:R-:W-:Y:S02]  /*1d1f0*/  FSEL R17, R17, -INF , !P4 ;  /* 0xff80000011117808 */ /* 0x000fe40006000000 */
[C---:B------:R-:W-:Y:S02]  /*1d200*/  ISETP.GE.AND P3, PT, R8.reuse, R248, PT ;  /* 0x000000f80800720c */ /* 0x040fe40003f66270 */
[----:B------:R-:W-:Y:S02]  /*1d210*/  ISETP.GE.AND P4, PT, R8, R247, PT ;  /* 0x000000f70800720c */ /* 0x000fe40003f86270 */
[----:B------:R-:W-:Y:S01]  /*1d220*/  IABS R251, R251 ;  /* 0x000000fb00fb7213 */ /* 0x000fe20000000000 */
[C---:B------:R-:W-:Y:S01]  /*1d230*/  FFMA.FTZ R9, -R246.reuse, R9, R70 ;  /* 0x00000009f6097223 */ /* 0x040fe20000010146 */
[----:B------:R-:W-:Y:S01]  /*1d240*/  FFMA.FTZ R13, -R246, R13, R69 ;  /* 0x0000000df60d7223 */ /* 0x000fe20000010145 */
[----:B------:R-:W-:-:S02]  /*1d250*/  ISETP.GE.OR P3, PT, R8, R243, !P3 ;  /* 0x000000f30800720c */ /* 0x000fc40005f66670 */
[----:B------:R-:W-:Y:S01]  /*1d260*/  ISETP.GE.OR P4, PT, R8, R245, !P4 ;  /* 0x000000f50800720c */ /* 0x000fe20006786670 */
[----:B------:R-:W-:Y:S01]  /*1d270*/  IMAD.IADD R8, R242, 0x1, -R8 ;  /* 0x00000001f2087824 */ /* 0x000fe200078e0a08 */
[----:B------:R-:W-:Y:S02]  /*1d280*/  IABS R29, R29 ;  /* 0x0000001d001d7213 */ /* 0x000fe40000000000 */
[----:B------:R-:W-:Y:S02]  /*1d290*/  I2FP.F32.S32 R251, R251 ;  /* 0x000000fb00fb7245 */ /* 0x000fe40000201400 */
[----:B------:R-:W-:Y:S02]  /*1d2a0*/  FSEL R9, R9, -INF , !P5 ;  /* 0xff80000009097808 */ /* 0x000fe40006800000 */
[----:B------:R-:W-:Y:S01]  /*1d2b0*/  FSEL R13, R13, -INF , !P3 ;  /* 0xff8000000d0d7808 */ /* 0x000fe20005800000 */
[----:B------:R-:W-:Y:S01]  /*1d2c0*/  FFMA.FTZ R251, -R246, R251, R26 ;  /* 0x000000fbf6fb7223 */ /* 0x000fe2000001011a */
[----:B------:R-:W-:Y:S01]  /*1d2d0*/  I2FP.F32.S32 R29, R29 ;  /* 0x0000001d001d7245 */ /* 0x000fe20000201400 */
[----:B------:R-:W-:Y:S01]  /*1d2e0*/  VIADD R26, R28, 0x28 ;  /* 0x000000281c1a7836 */ /* 0x000fe20000000000 */
[----:B------:R-:W-:-:S02]  /*1d2f0*/  ISETP.GE.AND P5, PT, R19, R248, PT ;  /* 0x000000f81300720c */ /* 0x000fc40003fa6270 */
[C---:B------:R-:W-:Y:S02]  /*1d300*/  ISETP.GE.AND P3, PT, R19.reuse, R247, PT ;  /* 0x000000f71300720c */ /* 0x040fe40003f66270 */
[----:B------:R-:W-:Y:S01]  /*1d310*/  IABS R8, R8 ;  /* 0x0000000800087213 */ /* 0x000fe20000000000 */
[----:B------:R-:W-:Y:S01]  /*1d320*/  FFMA.FTZ R25, -R246, R29, R25 ;  /* 0x0000001df6197223 */ /* 0x000fe20000010119 */
[C---:B------:R-:W-:Y:S01]  /*1d330*/  ISETP.GE.OR P5, PT, R19.reuse, R243, !P5 ;  /* 0x000000f31300720c */ /* 0x040fe20006fa6670 */
[----:B------:R-:W-:Y:S01]  /*1d340*/  IMAD.IADD R29, R244, 0x1, -R26 ;  /* 0x00000001f41d7824 */ /* 0x000fe200078e0a1a */
[----:B------:R-:W-:Y:S01]  /*1d350*/  ISETP.GE.OR P3, PT, R19, R245, !P3 ;  /* 0x000000f51300720c */ /* 0x000fe20005f66670 */
[----:B------:R-:W-:Y:S01]  /*1d360*/  IMAD.IADD R19, R242, 0x1, -R19 ;  /* 0x00000001f2137824 */ /* 0x000fe200078e0a13 */
[----:B------:R-:W-:Y:S02]  /*1d370*/  I2FP.F32.S32 R8, R8 ;  /* 0x0000000800087245 */ /* 0x000fe40000201400 */
[----:B------:R-:W-:-:S02]  /*1d380*/  IABS R29, R29 ;  /* 0x0000001d001d7213 */ /* 0x000fc40000000000 */
[----:B------:R-:W-:Y:S01]  /*1d390*/  IABS R19, R19 ;  /* 0x0000001300137213 */ /* 0x000fe20000000000 */
[----:B------:R-:W-:Y:S01]  /*1d3a0*/  FFMA.FTZ R8, -R246, R8, R71 ;  /* 0x00000008f6087223 */ /* 0x000fe20000010147 */
[----:B------:R-:W-:Y:S02]  /*1d3b0*/  IABS R18, R18 ;  /* 0x0000001200127213 */ /* 0x000fe40000000000 */
[----:B------:R-:W-:Y:S02]  /*1d3c0*/  I2FP.F32.S32 R19, R19 ;  /* 0x0000001300137245 */ /* 0x000fe40000201400 */
[----:B------:R-:W-:Y:S02]  /*1d3d0*/  I2FP.F32.S32 R29, R29 ;  /* 0x0000001d001d7245 */ /* 0x000fe40000201400 */
[----:B------:R-:W-:Y:S02]  /*1d3e0*/  FSEL R8, R8, -INF , !P4 ;  /* 0xff80000008087808 */ /* 0x000fe40006000000 */
[----:B------:R-:W-:Y:S01]  /*1d3f0*/  ISETP.GE.AND P4, PT, R26, R248, PT ;  /* 0x000000f81a00720c */ /* 0x000fe20003f86270 */
[C---:B------:R-:W-:Y:S01]  /*1d400*/  FFMA.FTZ R27, -R246.reuse, R19, R27 ;  /* 0x00000013f61b7223 */ /* 0x040fe2000001011b */
[----:B------:R-:W-:Y:S01]  /*1d410*/  I2FP.F32.S32 R18, R18 ;  /* 0x0000001200127245 */ /* 0x000fe20000201400 */
[----:B------:R-:W-:Y:S01]  /*1d420*/  FFMA.FTZ R20, -R246, R29, R20 ;  /* 0x0000001df6147223 */ /* 0x000fe20000010114 */
[----:B------:R-:W-:Y:S01]  /*1d430*/  VIADD R19, R28, 0x29 ;  /* 0x000000291c137836 */ /* 0x000fe20000000000 */
[----:B------:R-:W-:-:S02]  /*1d440*/  ISETP.GE.OR P4, PT, R26, R243, !P4 ;  /* 0x000000f31a00720c */ /* 0x000fc40006786670 */
[----:B------:R-:W-:Y:S01]  /*1d450*/  FFMA.FTZ R18, -R246, R18, R24 ;  /* 0x00000012f6127223 */ /* 0x000fe20000010118 */
[----:B------:R-:W-:Y:S02]  /*1d460*/  FSEL R251, R251, -INF , !P2 ;  /* 0xff800000fbfb7808 */ /* 0x000fe40005000000 */
[----:B------:R-:W-:Y:S02]  /*1d470*/  FSEL R31, R25, -INF , !P5 ;  /* 0xff800000191f7808 */ /* 0x000fe40006800000 */
[----:B------:R-:W-:Y:S02]  /*1d480*/  FSEL R231, R20, -INF , !P4 ;  /* 0xff80000014e77808 */ /* 0x000fe40006000000 */
[C---:B------:R-:W-:Y:S02]  /*1d490*/  ISETP.GE.AND P2, PT, R19.reuse, R248, PT ;  /* 0x000000f81300720c */ /* 0x040fe40003f46270 */
[----:B------:R-:W-:Y:S02]  /*1d4a0*/  ISETP.GE.AND P5, PT, R19, R247, PT ;  /* 0x000000f71300720c */ /* 0x000fe40003fa6270 */
[----:B------:R-:W-:Y:S01]  /*1d4b0*/  FMNMX.FTZ R20, R12, R3, !PT ;  /* 0x000000030c147209 */ /* 0x000fe20007810000 */
[----:B------:R-:W-:Y:S01]  /*1d4c0*/  IMAD.IADD R25, R244, 0x1, -R19 ;  /* 0x00000001f4197824 */ /* 0x000fe200078e0a13 */
[----:B------:R-:W-:-:S02]  /*1d4d0*/  FSEL R30, R18, -INF , !P1 ;  /* 0xff800000121e7808 */ /* 0x000fc40004800000 */
[----:B------:R-:W-:Y:S02]  /*1d4e0*/  ISETP.GE.AND P1, PT, R26, R247, PT ;  /* 0x000000f71a00720c */ /* 0x000fe40003f26270 */
[C---:B------:R-:W-:Y:S02]  /*1d4f0*/  ISETP.GE.OR P2, PT, R19.reuse, R243, !P2 ;  /* 0x000000f31300720c */ /* 0x040fe40005746670 */
[-C--:B------:R-:W-:Y:S01]  /*1d500*/  ISETP.GE.OR P5, PT, R19, R245.reuse, !P5 ;  /* 0x000000f51300720c */ /* 0x080fe20006fa6670 */
[----:B------:R-:W-:Y:S01]  /*1d510*/  IMAD.IADD R19, R242, 0x1, -R19 ;  /* 0x00000001f2137824 */ /* 0x000fe200078e0a13 */
[----:B------:R-:W-:Y:S01]  /*1d520*/  FMNMX.FTZ R20, R0, R20, !PT ;  /* 0x0000001400147209 */ /* 0x000fe20007810000 */
[----:B------:R-:W-:Y:S01]  /*1d530*/  VIADD R24, R28, 0x30 ;  /* 0x000000301c187836 */ /* 0x000fe20000000000 */
[----:B------:R-:W-:Y:S01]  /*1d540*/  ISETP.GE.OR P1, PT, R26, R245, !P1 ;  /* 0x000000f51a00720c */ /* 0x000fe20004f26670 */
[----:B------:R-:W-:Y:S01]  /*1d550*/  IMAD.IADD R26, R242, 0x1, -R26 ;  /* 0x00000001f21a7824 */ /* 0x000fe200078e0a1a */
[----:B------:R-:W-:Y:S01]  /*1d560*/  FMNMX.FTZ R20, R15, R20, !PT ;  /* 0x000000140f147209 */ /* 0x000fe20007810000 */
[----:B------:R-:W-:Y:S01]  /*1d570*/  IMAD.IADD R18, R244, 0x1, -R24 ;  /* 0x00000001f4127824 */ /* 0x000fe200078e0a18 */
[----:B------:R-:W-:-:S02]  /*1d580*/  IABS R19, R19 ;  /* 0x0000001300137213 */ /* 0x000fc40000000000 */
[----:B------:R-:W-:Y:S02]  /*1d590*/  FMNMX.FTZ R20, R14, R20, !PT ;  /* 0x000000140e147209 */ /* 0x000fe40007810000 */
[----:B------:R-:W-:Y:S02]  /*1d5a0*/  IABS R26, R26 ;  /* 0x0000001a001a7213 */ /* 0x000fe40000000000 */
[----:B------:R-:W-:Y:S02]  /*1d5b0*/  I2FP.F32.S32 R19, R19 ;  /* 0x0000001300137245 */ /* 0x000fe40000201400 */
[----:B------:R-:W-:Y:S02]  /*1d5c0*/  IABS R18, R18 ;  /* 0x0000001200127213 */ /* 0x000fe40000000000 */
[----:B------:R-:W-:Y:S01]  /*1d5d0*/  FMNMX.FTZ R20, R17, R20, !PT ;  /* 0x0000001411147209 */ /* 0x000fe20007810000 */
[----:B------:R-:W-:Y:S01]  /*1d5e0*/  FFMA.FTZ R23, -R246, R19, R23 ;  /* 0x00000013f6177223 */ /* 0x000fe20000010117 */
[----:B------:R-:W-:Y:S01]  /*1d5f0*/  I2FP.F32.S32 R26, R26 ;  /* 0x0000001a001a7245 */ /* 0x000fe20000201400 */
[----:B------:R-:W-:Y:S01]  /*1d600*/  VIADD R19, R28, 0x31 ;  /* 0x000000311c137836 */ /* 0x000fe20000000000 */
[----:B------:R-:W-:-:S02]  /*1d610*/  IABS R25, R25 ;  /* 0x0000001900197213 */ /* 0x000fc40000000000 */
[----:B------:R-:W-:Y:S02]  /*1d620*/  I2FP.F32.S32 R18, R18 ;  /* 0x0000001200127245 */ /* 0x000fe40000201400 */
[----:B------:R-:W-:Y:S01]  /*1d630*/  FMNMX.FTZ R20, R16, R20, !PT ;  /* 0x0000001410147209 */ /* 0x000fe20007810000 */
[C---:B------:R-:W-:Y:S01]  /*1d640*/  FFMA.FTZ R22, -R246.reuse, R26, R22 ;  /* 0x0000001af6167223 */ /* 0x040fe20000010116 */
[----:B------:R-:W-:Y:S01]  /*1d650*/  I2FP.F32.S32 R25, R25 ;  /* 0x0000001900197245 */ /* 0x000fe20000201400 */
[----:B------:R-:W-:Y:S01]  /*1d660*/  FFMA.FTZ R84, -R246, R18, R84 ;  /* 0x00000012f6547223 */ /* 0x000fe20000010154 */
[----:B------:R-:W-:Y:S01]  /*1d670*/  IMAD.IADD R26, R244, 0x1, -R19 ;  /* 0x00000001f41a7824 */ /* 0x000fe200078e0a13 */
[----:B------:R-:W-:Y:S01]  /*1d680*/  FMNMX.FTZ R20, R13, R20, !PT ;  /* 0x000000140d147209 */ /* 0x000fe20007810000 */
[----:B------:R-:W-:Y:S01]  /*1d690*/  VIADD R18, R28, 0x38 ;  /* 0x000000381c127836 */ /* 0x000fe20000000000 */
[----:B------:R-:W-:Y:S01]  /*1d6a0*/  FSEL R250, R27, -INF , !P3 ;  /* 0xff8000001bfa7808 */ /* 0x000fe20005800000 */
[----:B------:R-:W-:Y:S01]  /*1d6b0*/  FFMA.FTZ R21, -R246, R25, R21 ;  /* 0x00000019f6157223 */ /* 0x000fe20000010115 */
[----:B------:R-:W-:Y:S01]  /*1d6c0*/  ISETP.GE.AND P3, PT, R24, R248, PT ;  /* 0x000000f81800720c */ /* 0x000fe20003f66270 */
[----:B------:R-:W-:Y:S01]  /*1d6d0*/  VIADD R28, R28, 0x39 ;  /* 0x000000391c1c7836 */ /* 0x000fe20000000000 */
[----:B------:R-:W-:Y:S01]  /*1d6e0*/  ISETP.GE.AND P4, PT, R24, R247, PT ;  /* 0x000000f71800720c */ /* 0x000fe20003f86270 */
[----:B------:R-:W-:Y:S01]  /*1d6f0*/  IMAD.IADD R25, R244, 0x1, -R18 ;  /* 0x00000001f4197824 */ /* 0x000fe200078e0a12 */
[----:B------:R-:W-:-:S02]  /*1d700*/  FMNMX.FTZ R20, R30, R20, !PT ;  /* 0x000000141e147209 */ /* 0x000fc40007810000 */
[----:B------:R-:W-:Y:S01]  /*1d710*/  IABS R26, R26 ;  /* 0x0000001a001a7213 */ /* 0x000fe20000000000 */
[----:B------:R-:W-:Y:S01]  /*1d720*/  IMAD.IADD R27, R242, 0x1, -R24 ;  /* 0x00000001f21b7824 */ /* 0x000fe200078e0a18 */
[C---:B------:R-:W-:Y:S02]  /*1d730*/  ISETP.GE.OR P3, PT, R24.reuse, R243, !P3 ;  /* 0x000000f31800720c */ /* 0x040fe40005f66670 */
[----:B------:R-:W-:Y:S01]  /*1d740*/  ISETP.GE.OR P4, PT, R24, R245, !P4 ;  /* 0x000000f51800720c */ /* 0x000fe20006786670 */
[----:B------:R-:W-:Y:S01]  /*1d750*/  IMAD.IADD R24, R244, 0x1, -R28 ;  /* 0x00000001f4187824 */ /* 0x000fe200078e0a1c */
[----:B------:R-:W-:Y:S02]  /*1d760*/  FMNMX.FTZ R20, R31, R20, !PT ;  /* 0x000000141f147209 */ /* 0x000fe40007810000 */
[----:B------:R-:W-:Y:S02]  /*1d770*/  I2FP.F32.S32 R26, R26 ;  /* 0x0000001a001a7245 */ /* 0x000fe40000201400 */
[----:B------:R-:W-:-:S02]  /*1d780*/  IABS R25, R25 ;  /* 0x0000001900197213 */ /* 0x000fc40000000000 */
[----:B------:R-:W-:Y:S02]  /*1d790*/  FSEL R252, R21, -INF , !P2 ;  /* 0xff80000015fc7808 */ /* 0x000fe40005000000 */
[----:B------:R-:W-:Y:S02]  /*1d7a0*/  ISETP.GE.AND P2, PT, R19, R248, PT ;  /* 0x000000f81300720c */ /* 0x000fe40003f46270 */
[----:B------:R-:W-:Y:S01]  /*1d7b0*/  FMNMX.FTZ R21, R231, R20, !PT ;  /* 0x00000014e7157209 */ /* 0x000fe20007810000 */
[----:B------:R-:W-:Y:S01]  /*1d7c0*/  FFMA.FTZ R26, -R246, R26, R85 ;  /* 0x0000001af61a7223 */ /* 0x000fe20000010155 */
[----:B------:R-:W-:Y:S02]  /*1d7d0*/  I2FP.F32.S32 R25, R25 ;  /* 0x0000001900197245 */ /* 0x000fe40000201400 */
[----:B------:R-:W-:Y:S02]  /*1d7e0*/  IABS R24, R24 ;  /* 0x0000001800187213 */ /* 0x000fe40000000000 */
[----:B------:R-:W-:-:S02]  /*1d7f0*/  FSEL R199, R84, -INF , !P3 ;  /* 0xff80000054c77808 */ /* 0x000fc40005800000 */
[----:B------:R-:W-:Y:S02]  /*1d800*/  ISETP.GE.OR P2, PT, R19, R243, !P2 ;  /* 0x000000f31300720c */ /* 0x000fe40005746670 */
[----:B------:R-:W-:Y:S02]  /*1d810*/  FMNMX.FTZ R20, R11, R10, !PT ;  /* 0x0000000a0b147209 */ /* 0x000fe40007810000 */
[----:B------:R-:W-:Y:S02]  /*1d820*/  ISETP.GE.AND P3, PT, R18, R248, PT ;  /* 0x000000f81200720c */ /* 0x000fe40003f66270 */
[----:B------:R-:W-:Y:S01]  /*1d830*/  FMNMX.FTZ R21, R252, R21, !PT ;  /* 0x00000015fc157209 */ /* 0x000fe20007810000 */
[----:B------:R-:W-:Y:S01]  /*1d840*/  FFMA.FTZ R25, -R246, R25, R80 ;  /* 0x00000019f6197223 */ /* 0x000fe20000010150 */
[----:B------:R-:W-:Y:S02]  /*1d850*/  I2FP.F32.S32 R24, R24 ;  /* 0x0000001800187245 */ /* 0x000fe40000201400 */
[----:B------:R-:W-:-:S02]  /*1d860*/  FSEL R198, R26, -INF , !P2 ;  /* 0xff8000001ac67808 */ /* 0x000fc40005000000 */
[----:B------:R-:W-:Y:S02]  /*1d870*/  FMNMX.FTZ R20, R7, R20, !PT ;  /* 0x0000001407147209 */ /* 0x000fe40007810000 */
[----:B------:R-:W-:Y:S02]  /*1d880*/  ISETP.GE.OR P3, PT, R18, R243, !P3 ;  /* 0x000000f31200720c */ /* 0x000fe40005f66670 */
[----:B------:R-:W-:Y:S02]  /*1d890*/  ISETP.GE.AND P2, PT, R28, R248, PT ;  /* 0x000000f81c00720c */ /* 0x000fe40003f46270 */
[----:B------:R-:W-:Y:S01]  /*1d8a0*/  FMNMX.FTZ R21, R199, R21, !PT ;  /* 0x00000015c7157209 */ /* 0x000fe20007810000 */
[----:B------:R-:W-:Y:S01]  /*1d8b0*/  FFMA.FTZ R81, -R246, R24, R81 ;  /* 0x00000018f6517223 */ /* 0x000fe20000010151 */
[----:B------:R-:W-:Y:S02]  /*1d8c0*/  FMNMX.FTZ R20, R4, R20, !PT ;  /* 0x0000001404147209 */ /* 0x000fe40007810000 */
[----:B------:R-:W-:-:S02]  /*1d8d0*/  FSEL R197, R25, -INF , !P3 ;  /* 0xff80000019c57808 */ /* 0x000fc40005800000 */
[----:B------:R-:W-:Y:S02]  /*1d8e0*/  ISETP.GE.OR P2, PT, R28, R243, !P2 ;  /* 0x000000f31c00720c */ /* 0x000fe40005746670 */
[----:B------:R-:W-:Y:S02]  /*1d8f0*/  FMNMX.FTZ R21, R198, R21, !PT ;  /* 0x00000015c6157209 */ /* 0x000fe40007810000 */
[----:B------:R-:W-:Y:S02]  /*1d900*/  ISETP.GE.AND P3, PT, R19, R247, PT ;  /* 0x000000f71300720c */ /* 0x000fe40003f66270 */
[----:B------:R-:W-:Y:S02]  /*1d910*/  FMNMX.FTZ R20, R6, R20, !PT ;  /* 0x0000001406147209 */ /* 0x000fe40007810000 */
[----:B------:R-:W-:Y:S02]  /*1d920*/  FSEL R196, R81, -INF , !P2 ;  /* 0xff80000051c47808 */ /* 0x000fe40005000000 */
[----:B------:R-:W-:Y:S01]  /*1d930*/  FMNMX.FTZ R21, R197, R21, !PT ;  /* 0x00000015c5157209 */ /* 0x000fe20007810000 */
[----:B------:R-:W-:Y:S01]  /*1d940*/  IMAD.IADD R24, R242, 0x1, -R19 ;  /* 0x00000001f2187824 */ /* 0x000fe200078e0a13 */
[----:B------:R-:W-:-:S02]  /*1d950*/  ISETP.GE.OR P3, PT, R19, R245, !P3 ;  /* 0x000000f51300720c */ /* 0x000fc40005f66670 */
[----:B------:R-:W-:Y:S02]  /*1d960*/  FMNMX.FTZ R20, R5, R20, !PT ;  /* 0x0000001405147209 */ /* 0x000fe40007810000 */
[----:B------:R-:W-:Y:S02]  /*1d970*/  FMNMX.FTZ R19, R196, R21, !PT ;  /* 0x00000015c4137209 */ /* 0x000fe40007810000 */
[----:B------:R-:W-:Y:S02]  /*1d980*/  FSEL R249, R22, -INF , !P1 ;  /* 0xff80000016f97808 */ /* 0x000fe40004800000 */
[----:B------:R-:W-:Y:S02]  /*1d990*/  FMNMX.FTZ R22, R9, R20, !PT ;  /* 0x0000001409167209 */ /* 0x000fe40007810000 */
[----:B------:R-:W1:Y:S02]  /*1d9a0*/  SHFL.BFLY PT, R20, R19, 0x2, 0x1f ;  /* 0x0c401f0013147f89 */ /* 0x000e6400000e0000 */
[----:B------:R-:W-:-:S02]  /*1d9b0*/  FMNMX.FTZ R22, R8, R22, !PT ;  /* 0x0000001608167209 */ /* 0x000fc40007810000 */
[----:B------:R-:W-:Y:S01]  /*1d9c0*/  IABS R27, R27 ;  /* 0x0000001b001b7213 */ /* 0x000fe20000000000 */
[----:B------:R-:W-:Y:S01]  /*1d9d0*/  IMAD.IADD R21, R242, 0x1, -R18 ;  /* 0x00000001f2157824 */ /* 0x000fe200078e0a12 */
[C---:B------:R-:W-:Y:S02]  /*1d9e0*/  ISETP.GE.AND P2, PT, R18.reuse, R247, PT ;  /* 0x000000f71200720c */ /* 0x040fe40003f46270 */
[----:B------:R-:W-:Y:S02]  /*1d9f0*/  FMNMX.FTZ R22, R251, R22, !PT ;  /* 0x00000016fb167209 */ /* 0x000fe40007810000 */
[----:B------:R-:W-:Y:S02]  /*1da00*/  I2FP.F32.S32 R27, R27 ;  /* 0x0000001b001b7245 */ /* 0x000fe40000201400 */
[----:B------:R-:W-:Y:S02]  /*1da10*/  IABS R24, R24 ;  /* 0x0000001800187213 */ /* 0x000fe40000000000 */
[----:B------:R-:W-:Y:S01]  /*1da20*/  ISETP.GE.OR P2, PT, R18, R245, !P2 ;  /* 0x000000f51200720c */ /* 0x000fe20005746670 */
[----:B------:R-:W-:Y:S01]  /*1da30*/  IMAD.IADD R18, R242, 0x1, -R28 ;  /* 0x00000001f2127824 */ /* 0x000fe200078e0a1c */
[----:B------:R-:W-:Y:S01]  /*1da40*/  FMNMX.FTZ R22, R250, R22, !PT ;  /* 0x00000016fa167209 */ /* 0x000fe20007810000 */
[----:B------:R-:W-:Y:S01]  /*1da50*/  FFMA.FTZ R86, -R246, R27, R86 ;  /* 0x0000001bf6567223 */ /* 0x000fe20000010156 */
[----:B------:R-:W-:-:S02]  /*1da60*/  IABS R21, R21 ;  /* 0x0000001500157213 */ /* 0x000fc40000000000 */
[----:B------:R-:W-:Y:S02]  /*1da70*/  I2FP.F32.S32 R24, R24 ;  /* 0x0000001800187245 */ /* 0x000fe40000201400 */
[----:B------:R-:W-:Y:S02]  /*1da80*/  FSEL R183, R23, -INF , !P5 ;  /* 0xff80000017b77808 */ /* 0x000fe40006800000 */
[----:B------:R-:W-:Y:S01]  /*1da90*/  FMNMX.FTZ R22, R249, R22, !PT ;  /* 0x00000016f9167209 */ /* 0x000fe20007810000 */
[----:B------:R-:W-:Y:S01]  /*1daa0*/  FFMA.FTZ R24, -R246, R24, R87 ;  /* 0x00000018f6187223 */ /* 0x000fe20000010157 */
[----:B------:R-:W-:Y:S02]  /*1dab0*/  IABS R18, R18 ;  /* 0x0000001200127213 */ /* 0x000fe40000000000 */
[----:B------:R-:W-:Y:S02]  /*1dac0*/  I2FP.F32.S32 R21, R21 ;  /* 0x0000001500157245 */ /* 0x000fe40000201400 */
[----:B------:R-:W-:-:S02]  /*1dad0*/  FSEL R194, R86, -INF , !P4 ;  /* 0xff80000056c27808 */ /* 0x000fc40006000000 */
[----:B------:R-:W-:Y:S01]  /*1dae0*/  FMNMX.FTZ R22, R183, R22, !PT ;  /* 0x00000016b7167209 */ /* 0x000fe20007810000 */
[----:B------:R-:W-:Y:S01]  /*1daf0*/  FFMA.FTZ R21, -R246, R21, R82 ;  /* 0x00000015f6157223 */ /* 0x000fe20000010152 */
[----:B------:R-:W-:Y:S02]  /*1db00*/  I2FP.F32.S32 R18, R18 ;  /* 0x0000001200127245 */ /* 0x000fe40000201400 */
[----:B------:R-:W-:Y:S02]  /*1db10*/  ISETP.GE.AND P1, PT, R28, R247, PT ;  /* 0x000000f71c00720c */ /* 0x000fe40003f26270 */
[----:B------:R-:W-:Y:S02]  /*1db20*/  FSEL R193, R24, -INF , !P3 ;  /* 0xff80000018c17808 */ /* 0x000fe40005800000 */
[----:B------:R-:W-:Y:S02]  /*1db30*/  FMNMX.FTZ R22, R194, R22, !PT ;  /* 0x00000016c2167209 */ /* 0x000fe40007810000 */
[----:B-1----:R-:W-:Y:S01]  /*1db40*/  FMNMX.FTZ R20, R19, R20, !PT ;  /* 0x0000001413147209 */ /* 0x002fe20007810000 */
[----:B------:R-:W-:Y:S01]  /*1db50*/  FFMA.FTZ R18, -R246, R18, R83 ;  /* 0x00000012f6127223 */ /* 0x000fe20000010153 */
[----:B------:R-:W-:-:S02]  /*1db60*/  ISETP.GE.OR P1, PT, R28, R245, !P1 ;  /* 0x000000f51c00720c */ /* 0x000fc40004f26670 */
[----:B------:R-:W-:Y:S02]  /*1db70*/  FSEL R192, R21, -INF , !P2 ;  /* 0xff80000015c07808 */ /* 0x000fe40005000000 */
[----:B------:R-:W-:Y:S01]  /*1db80*/  FMNMX.FTZ R22, R193, R22, !PT ;  /* 0x00000016c1167209 */ /* 0x000fe20007810000 */
[----:B------:R-:W1:Y:S01]  /*1db90*/  SHFL.BFLY PT, R164, R20, 0x1, 0x1f ;  /* 0x0c201f0014a47f89 */ /* 0x000e6200000e0000 */
[----:B------:R-:W-:Y:S02]  /*1dba0*/  FSEL R191, R18, -INF , !P1 ;  /* 0xff80000012bf7808 */ /* 0x000fe40004800000 */
[----:B------:R-:W-:-:S04]  /*1dbb0*/  FMNMX.FTZ R19, R192, R22, !PT ;  /* 0x00000016c0137209 */ /* 0x000fc80007810000 */
[----:B------:R-:W-:-:S05]  /*1dbc0*/  FMNMX.FTZ R19, R191, R19, !PT ;  /* 0x00000013bf137209 */ /* 0x000fca0007810000 */
[----:B------:R-:W2:Y:S01]  /*1dbd0*/  SHFL.BFLY PT, R18, R19, 0x2, 0x1f ;  /* 0x0c401f0013127f89 */ /* 0x000ea200000e0000 */
[----:B-1----:R-:W-:-:S04]  /*1dbe0*/  FMNMX.FTZ R164, R20, R164, !PT ;  /* 0x000000a414a47209 */ /* 0x002fc80007810000 */
[----:B------:R-:W-:Y:S01]  /*1dbf0*/  FSETP.NEU.FTZ.AND P1, PT, R164, -INF , PT ;  /* 0xff800000a400780b */ /* 0x000fe20003f3d000 */
[----:B---3--:R-:W-:-:S05]  /*1dc00*/  FMUL.FTZ R195, R190, R164 ;  /* 0x000000a4bec37220 */ /* 0x008fca0000410000 */
[----:B------:R-:W-:Y:S02]  /*1dc10*/  FSEL R195, R195, RZ, P1 ;  /* 0x000000ffc3c37208 */ /* 0x000fe40000800000 */
[----:B--2---:R-:W-:-:S03]  /*1dc20*/  FMNMX.FTZ R18, R19, R18, !PT ;  /* 0x0000001213127209 */ /* 0x004fc60007810000 */
[-CC-:B------:R-:W-:Y:S02]  /*1dc30*/  FFMA.FTZ R178, R12, R190.reuse, -R195.reuse ;  /* 0x000000be0cb27223 */ /* 0x180fe400000108c3 */
[----:B------:R-:W1:Y:S01]  /*1dc40*/  SHFL.BFLY PT, R12, R18, 0x1, 0x1f ;  /* 0x0c201f00120c7f89 */ /* 0x000e6200000e0000 */
[----:B------:R-:W-:Y:S01]  /*1dc50*/  FFMA.FTZ R177, R3, R190, -R195 ;  /* 0x000000be03b17223 */ /* 0x000fe200000108c3 */
[----:B------:R-:W-:-:S05]  /*1dc60*/  LEA R223, R35, UR4, 0x1 ;  /* 0x0000000423df7c11 */ /* 0x000fca000f8e08ff */
[----:B------:R-:W2:Y:S01]  /*1dc70*/  LDSM.16.MT88.4 R156, [R223+0x10000] ;  /* 0x01000000df9c783b */ /* 0x000ea20000004200 */
[-CC-:B------:R-:W-:Y:S01]  /*1dc80*/  FFMA.FTZ R175, R0, R190.reuse, -R195.reuse ;  /* 0x000000be00af7223 */ /* 0x180fe200000108c3 */
[--C-:B------:R-:W-:Y:S01]  /*1dc90*/  FFMA.FTZ R173, R15, R190, -R195.reuse ;  /* 0x000000be0fad7223 */ /* 0x100fe200000108c3 */
[----:B-1----:R-:W-:Y:S01]  /*1dca0*/  FMNMX.FTZ R3, R18, R12, !PT ;  /* 0x0000000c12037209 */ /* 0x002fe20007810000 */
[----:B------:R-:W-:Y:S01]  /*1dcb0*/  MUFU.EX2 R178, R178 ;  /* 0x000000b200b27308 */ /* 0x000fe20000000800 */
[-CC-:B------:R-:W-:Y:S01]  /*1dcc0*/  FFMA.FTZ R171, R14, R190.reuse, -R195.reuse ;  /* 0x000000be0eab7223 */ /* 0x180fe200000108c3 */
[-CC-:B------:R-:W-:Y:S01]  /*1dcd0*/  FFMA.FTZ R168, R17, R190.reuse, -R195.reuse ;  /* 0x000000be11a87223 */ /* 0x180fe200000108c3 */
[----:B------:R-:W-:Y:S01]  /*1dce0*/  FSETP.NEU.FTZ.AND P1, PT, R3, -INF , PT ;  /* 0xff8000000300780b */ /* 0x000fe20003f3d000 */
[----:B------:R-:W-:Y:S01]  /*1dcf0*/  FMUL.FTZ R189, R190, R3 ;  /* 0x00000003bebd7220 */ /* 0x000fe20000410000 */
[-C--:B------:R-:W-:Y:S01]  /*1dd00*/  FFMA.FTZ R167, R16, R190.reuse, -R195 ;  /* 0x000000be10a77223 */ /* 0x080fe200000108c3 */
[----:B------:R-:W1:Y:S03]  /*1dd10*/  LDSM.16.MT88.4 R40, [R223+0x12000] ;  /* 0x01200000df28783b */ /* 0x000e660000004200 */
[----:B------:R-:W-:Y:S01]  /*1dd20*/  FSEL R189, R189, RZ, P1 ;  /* 0x000000ffbdbd7208 */ /* 0x000fe20000800000 */
[----:B------:R-:W3:Y:S01]  /*1dd30*/  MUFU.EX2 R177, R177 ;  /* 0x000000b100b17308 */ /* 0x000ee20000000800 */
[----:B------:R-:W-:Y:S03]  /*1dd40*/  LDSM.16.MT88.4 R20, [R223+0x12800] ;  /* 0x01280000df14783b */ /* 0x000fe60000004200 */
[-CC-:B------:R-:W-:Y:S01]  /*1dd50*/  FFMA.FTZ R182, R11, R190.reuse, -R189.reuse ;  /* 0x000000be0bb67223 */ /* 0x180fe200000108bd */
[-CC-:B------:R-:W-:Y:S01]  /*1dd60*/  FFMA.FTZ R179, R10, R190.reuse, -R189.reuse ;  /* 0x000000be0ab37223 */ /* 0x180fe200000108bd */
[-CC-:B------:R-:W-:Y:S01]  /*1dd70*/  FFMA.FTZ R176, R7, R190.reuse, -R189.reuse ;  /* 0x000000be07b07223 */ /* 0x180fe200000108bd */
[-CC-:B------:R-:W-:Y:S01]  /*1dd80*/  FFMA.FTZ R174, R4, R190.reuse, -R189.reuse ;  /* 0x000000be04ae7223 */ /* 0x180fe200000108bd */
[----:B------:R-:W-:Y:S01]  /*1dd90*/  MUFU.EX2 R175, R175 ;  /* 0x000000af00af7308 */ /* 0x000fe20000000800 */
[----:B------:R-:W4:Y:S04]  /*1dda0*/  LDSM.16.MT88.4 R104, [R223+0x16000] ;  /* 0x01600000df68783b */ /* 0x000f280000004200 */
[----:B------:R-:W-:Y:S03]  /*1ddb0*/  LDSM.16.MT88.4 R72, [R223+0x14000] ;  /* 0x01400000df48783b */ /* 0x000fe60000004200 */
[----:B------:R-:W5:Y:S08]  /*1ddc0*/  MUFU.EX2 R173, R173 ;  /* 0x000000ad00ad7308 */ /* 0x000f700000000800 */
[----:B------:R-:W-:Y:S08]  /*1ddd0*/  MUFU.EX2 R182, R182 ;  /* 0x000000b600b67308 */ /* 0x000ff00000000800 */
[----:B------:R-:W2:Y:S08]  /*1dde0*/  MUFU.EX2 R179, R179 ;  /* 0x000000b300b37308 */ /* 0x000eb00000000800 */
[----:B------:R-:W-:Y:S08]  /*1ddf0*/  MUFU.EX2 R176, R176 ;  /* 0x000000b000b07308 */ /* 0x000ff00000000800 */
[----:B------:R-:W1:Y:S01]  /*1de00*/  MUFU.EX2 R174, R174 ;  /* 0x000000ae00ae7308 */ /* 0x000e620000000800 */
[-CC-:B------:R-:W-:Y:S01]  /*1de10*/  FFMA.FTZ R172, R6, R190.reuse, -R189.reuse ;  /* 0x000000be06ac7223 */ /* 0x180fe200000108bd */
[----:B------:R-:W-:-:S02]  /*1de20*/  FFMA.FTZ R170, R5, R190, -R189 ;  /* 0x000000be05aa7223 */ /* 0x000fc400000108bd */
[----:B------:R-:W4:Y:S01]  /*1de30*/  LDSM.16.MT88.4 R4, [R223+0x10800] ;  /* 0x01080000df04783b */ /* 0x000f220000004200 */
[----:B------:R-:W-:Y:S01]  /*1de40*/  IMAD R222, R34, 0x2, R223 ;  /* 0x0000000222de7824 */ /* 0x000fe200078e02df */
[----:B---3--:R-:W-:Y:S02]  /*1de50*/  F2FP.F16.F32.PACK_AB R128, R177, R178 ;  /* 0x000000b2b180723e */ /* 0x008fe400000000ff */
[----:B-----5:R-:W-:Y:S02]  /*1de60*/  F2FP.F16.F32.PACK_AB R130, R173, R175 ;  /* 0x000000afad82723e */ /* 0x020fe400000000ff */
[----:B--2---:R-:W-:Y:S01]  /*1de70*/  F2FP.F16.F32.PACK_AB R129, R179, R182 ;  /* 0x000000b6b381723e */ /* 0x004fe200000000ff */
[-C--:B------:R-:W-:Y:S01]  /*1de80*/  FFMA.FTZ R0, R13, R190.reuse, -R195 ;  /* 0x000000be0d007223 */ /* 0x080fe200000108c3 */
[-CC-:B------:R-:W-:Y:S01]  /*1de90*/  FFMA.FTZ R169, R9, R190.reuse, -R189.reuse ;  /* 0x000000be09a97223 */ /* 0x180fe200000108bd */
[----:B------:R-:W-:Y:S01]  /*1dea0*/  FFMA.FTZ R166, R8, R190, -R189 ;  /* 0x000000be08a67223 */ /* 0x000fe200000108bd */
[C---:B------:R-:W-:Y:S01]  /*1deb0*/  IMAD R221, R33.reuse, 0x2, R223 ;  /* 0x0000000221dd7824 */ /* 0x040fe200078e02df */
[----:B-1----:R-:W-:Y:S01]  /*1dec0*/  F2FP.F16.F32.PACK_AB R131, R174, R176 ;  /* 0x000000b0ae83723e */ /* 0x002fe200000000ff */
[----:B------:R-:W-:Y:S01]  /*1ded0*/  IMAD R220, R33, 0x2, R222 ;  /* 0x0000000221dc7824 */ /* 0x000fe200078e02de */
[----:B------:R-:W-:Y:S02]  /*1dee0*/  MUFU.EX2 R171, R171 ;  /* 0x000000ab00ab7308 */ /* 0x000fe40000000800 */
[----:B------:R-:W1:Y:S03]  /*1def0*/  LDSM.16.MT88.4 R56, [R221+0x12000] ;  /* 0x01200000dd38783b */ /* 0x000e660000004200 */
[C---:B------:R-:W-:Y:S01]  /*1df00*/  HMMA.16816.F32 R160, R128.reuse, R156, RZ ;  /* 0x0000009c80a0723c */ /* 0x040fe200000018ff */
[----:B------:R-:W2:Y:S02]  /*1df10*/  LDSM.16.MT88.4 R64, [R220+0x12000] ;  /* 0x01200000dc40783b */ /* 0x000ea40000004200 */
[----:B------:R-:W3:Y:S02]  /*1df20*/  MUFU.EX2 R168, R168 ;  /* 0x000000a800a87308 */ /* 0x000ee40000000800 */
[----:B------:R-:W5:Y:S01]  /*1df30*/  LDSM.16.MT88.4 R12, [R221+0x12800] ;  /* 0x01280000dd0c783b */ /* 0x000f620000004200 */
[C---:B------:R-:W-:Y:S03]  /*1df40*/  HMMA.16816.F32 R156, R128.reuse, R158, RZ ;  /* 0x0000009e809c723c */ /* 0x040fe600000018ff */
[----:B------:R-:W-:Y:S02]  /*1df50*/  LDSM.16.MT88.4 R148, [R222+0x10000] ;  /* 0x01000000de94783b */ /* 0x000fe40000004200 */
[----:B------:R-:W-:Y:S02]  /*1df60*/  MUFU.EX2 R167, R167 ;  /* 0x000000a700a77308 */ /* 0x000fe40000000800 */
[----:B------:R-:W-:Y:S04]  /*1df70*/  LDSM.16.MT88.4 R48, [R222+0x12000] ;  /* 0x01200000de30783b */ /* 0x000fe80000004200 */
[----:B------:R-:W-:Y:S02]  /*1df80*/  LDSM.16.MT88.4 R80, [R222+0x14000] ;  /* 0x01400000de50783b */ /* 0x000fe40000004200 */
[----:B------:R-:W4:Y:S02]  /*1df90*/  MUFU.EX2 R0, R0 ;  /* 0x0000000000007308 */ /* 0x000f240000000800 */
[----:B------:R-:W-:Y:S04]  /*1dfa0*/  LDSM.16.MT88.4 R184, [R222+0x10800] ;  /* 0x01080000deb8783b */ /* 0x000fe80000004200 */
[----:B------:R-:W-:Y:S02]  /*1dfb0*/  LDSM.16.MT88.4 R16, [R222+0x12800] ;  /* 0x01280000de10783b */ /* 0x000fe40000004200 */
[----:B------:R-:W-:Y:S02]  /*1dfc0*/  MUFU.EX2 R172, R172 ;  /* 0x000000ac00ac7308 */ /* 0x000fe40000000800 */
[----:B------:R-:W-:Y:S06]  /*1dfd0*/  LDSM.16.MT88.4 R112, [R222+0x16000] ;  /* 0x01600000de70783b */ /* 0x000fec0000004200 */
[----:B------:R-:W1:Y:S08]  /*1dfe0*/  MUFU.EX2 R170, R170 ;  /* 0x000000aa00aa7308 */ /* 0x000e700000000800 */
[----:B------:R-:W-:Y:S08]  /*1dff0*/  MUFU.EX2 R169, R169 ;  /* 0x000000a900a97308 */ /* 0x000ff00000000800 */
[----:B------:R-:W2:Y:S01]  /*1e000*/  MUFU.EX2 R166, R166 ;  /* 0x000000a600a67308 */ /* 0x000ea20000000800 */
[----:B---3--:R-:W-:Y:S01]  /*1e010*/  F2FP.F16.F32.PACK_AB R8, R168, R171 ;  /* 0x000000aba808723e */ /* 0x008fe200000000ff */
[----:B------:R-:W-:Y:S01]  /*1e020*/  HMMA.16816.F32 R36, R128, R40, RZ ;  /* 0x000000288024723c */ /* 0x000fe200000018ff */
[----:B----4-:R-:W-:Y:S01]  /*1e030*/  F2FP.F16.F32.PACK_AB R10, R0, R167 ;  /* 0x000000a7000a723e */ /* 0x010fe200000000ff */
[----:B------:R-:W-:Y:S01]  /*1e040*/  LDSM.16.MT88.4 R132, [R220+0x10000] ;  /* 0x01000000dc84783b */ /* 0x000fe20000004200 */
[----:B-1----:R-:W-:-:S03]  /*1e050*/  F2FP.F16.F32.PACK_AB R9, R170, R172 ;  /* 0x000000acaa09723e */ /* 0x002fc600000000ff */
[----:B------:R-:W-:Y:S04]  /*1e060*/  LDSM.16.MT88.4 R96, [R220+0x14000] ;  /* 0x01400000dc60783b */ /* 0x000fe80000004200 */
[----:B------:R-:W-:Y:S01]  /*1e070*/  LDSM.16.MT88.4 R24, [R220+0x10800] ;  /* 0x01080000dc18783b */ /* 0x000fe20000004200 */
[----:B------:R-:W-:Y:S03]  /*1e080*/  HMMA.16816.F32 R100, R128, R104, RZ ;  /* 0x000000688064723c */ /* 0x000fe600000018ff */
[----:B------:R-:W-:Y:S01]  /*1e090*/  LDSM.16.MT88.4 R140, [R221+0x10000] ;  /* 0x01000000dd8c783b */ /* 0x000fe20000004200 */
[----:B--2---:R-:W-:-:S03]  /*1e0a0*/  F2FP.F16.F32.PACK_AB R11, R166, R169 ;  /* 0x000000a9a60b723e */ /* 0x004fc600000000ff */
[----:B------:R-:W-:Y:S04]  /*1e0b0*/  LDSM.16.MT88.4 R88, [R221+0x14000] ;  /* 0x01400000dd58783b */ /* 0x000fe80000004200 */
[C---:B------:R-:W-:Y:S01]  /*1e0c0*/  HMMA.16816.F32 R160, R8.reuse, R4, R160 ;  /* 0x0000000408a0723c */ /* 0x040fe200000018a0 */
[----:B------:R-:W-:Y:S04]  /*1e0d0*/  LDSM.16.MT88.4 R120, [R221+0x16000] ;  /* 0x01600000dd78783b */ /* 0x000fe80000004200 */
[----:B------:R-:W-:Y:S01]  /*1e0e0*/  LDSM.16.MT88.4 R32, [R220+0x16000] ;  /* 0x01600000dc20783b */ /* 0x000fe20000004200 */
[----:B------:R-:W-:Y:S03]  /*1e0f0*/  HMMA.16816.F32 R156, R8, R6, R156 ;  /* 0x00000006089c723c */ /* 0x000fe6000000189c */
[----:B------:R-:W1:Y:S03]  /*1e100*/  LDSM.16.MT88.4 R4, [R220+0x12800] ;  /* 0x01280000dc04783b */ /* 0x000e660000004200 */
        /* <DEDUP_REMOVED lines=8> */
[C---:B-----5:R-:W-:Y:S06]  /*1e190*/  HMMA.16816.F32 R52, R8.reuse, R12, R52 ;  /* 0x0000000c0834723c */ /* 0x060fec0000001834 */
[C---:B------:R-:W-:Y:S01]  /*1e1a0*/  HMMA.16816.F32 R56, R8.reuse, R14, R56 ;  /* 0x0000000e0838723c */ /* 0x040fe20000001838 */
[----:B------:R-:W-:Y:S05]  /*1e1b0*/  LDSM.16.MT88.4 R12, [R223+0x16800] ;  /* 0x01680000df0c783b */ /* 0x000fea0000004200 */
        /* <DEDUP_REMOVED lines=12> */
[----:B------:R-:W-:Y:S06]  /*1e280*/  HMMA.16816.F32 R104, R128, R106, RZ ;  /* 0x0000006a8068723c */ /* 0x000fec00000018ff */
[C---:B------:R-:W-:Y:S06]  /*1e290*/  HMMA.16816.F32 R152, R8.reuse, R184, R152 ;  /* 0x000000b80898723c */ /* 0x040fec0000001898 */
[----:B------:R-:W-:Y:S01]  /*1e2a0*/  HMMA.16816.F32 R136, R8, R24, R136 ;  /* 0x000000180888723c */ /* 0x000fe20000001888 */
[----:B------:R-:W-:-:S02]  /*1e2b0*/  IMAD.MOV.U32 R185, RZ, RZ, R31 ;  /* 0x000000ffffb97224 */ /* 0x000fc400078e001f */
[----:B------:R-:W-:Y:S02]  /*1e2c0*/  IMAD.MOV.U32 R184, RZ, RZ, R30 ;  /* 0x000000ffffb87224 */ /* 0x000fe400078e001e */
[----:B------:R-:W3:Y:S01]  /*1e2d0*/  LDSM.16.MT88.4 R28, [R221+0x10800] ;  /* 0x01080000dd1c783b */ /* 0x000ee20000004200 */
[C---:B------:R-:W-:Y:S03]  /*1e2e0*/  HMMA.16816.F32 R132, R8.reuse, R26, R132 ;  /* 0x0000001a0884723c */ /* 0x040fe60000001884 */
[----:B------:R-:W4:Y:S03]  /*1e2f0*/  LDSM.16.MT88.4 R24, [R223+0x14800] ;  /* 0x01480000df18783b */ /* 0x000f260000004200 */
[C---:B------:R-:W-:Y:S06]  /*1e300*/  HMMA.16816.F32 R44, R8.reuse, R16, R44 ;  /* 0x00000010082c723c */ /* 0x040fec000000182c */
        /* <DEDUP_REMOVED lines=34> */
[C---:B------:R-:W-:Y:S06]  /*1e530*/  HMMA.16816.F32 R120, R8.reuse, R6, R120 ;  /* 0x000000060878723c */ /* 0x040fec0000001878 */
[C---:B------:R-:W-:Y:S06]  /*1e540*/  HMMA.16816.F32 R124, R8.reuse, R12, R124 ;  /* 0x0000000c087c723c */ /* 0x040fec000000187c */
[----:B------:R-:W-:Y:S01]  /*1e550*/  HMMA.16816.F32 R128, R8, R14, R128 ;  /* 0x0000000e0880723c */ /* 0x000fe20000001880 */
[----:B------:R-:W1:Y:S01]  /*1e560*/  LDSM.16.MT88.4 R8, [R222+0x13000] ;  /* 0x01300000de08783b */ /* 0x000e620000004200 */
[-CC-:B------:R-:W-:Y:S01]  /*1e570*/  FFMA.FTZ R32, R184, R190.reuse, -R195.reuse ;  /* 0x000000beb8207223 */ /* 0x180fe200000108c3 */
[-CC-:B------:R-:W-:Y:S01]  /*1e580*/  FFMA.FTZ R33, R185, R190.reuse, -R195.reuse ;  /* 0x000000beb9217223 */ /* 0x180fe200000108c3 */
[-CC-:B------:R-:W-:Y:S01]  /*1e590*/  FFMA.FTZ R34, R231, R190.reuse, -R195.reuse ;  /* 0x000000bee7227223 */ /* 0x180fe200000108c3 */
[-C--:B------:R-:W-:Y:S01]  /*1e5a0*/  FFMA.FTZ R35, R252, R190.reuse, -R195 ;  /* 0x000000befc237223 */ /* 0x080fe200000108c3 */
[-CC-:B------:R-:W-:Y:S01]  /*1e5b0*/  FFMA.FTZ R186, R251, R190.reuse, -R189.reuse ;  /* 0x000000befbba7223 */ /* 0x180fe200000108bd */
[-CC-:B------:R-:W-:Y:S01]  /*1e5c0*/  FFMA.FTZ R185, R250, R190.reuse, -R189.reuse ;  /* 0x000000befab97223 */ /* 0x180fe200000108bd */
[-CC-:B------:R-:W-:Y:S01]  /*1e5d0*/  FFMA.FTZ R184, R249, R190.reuse, -R189.reuse ;  /* 0x000000bef9b87223 */ /* 0x180fe200000108bd */
[----:B------:R-:W-:Y:S01]  /*1e5e0*/  FFMA.FTZ R183, R183, R190, -R189 ;  /* 0x000000beb7b77223 */ /* 0x000fe200000108bd */
[----:B------:R-:W-:Y:S01]  /*1e5f0*/  MUFU.EX2 R32, R32 ;  /* 0x0000002000207308 */ /* 0x000fe20000000800 */
[----:B------:R-:W2:Y:S04]  /*1e600*/  LDSM.16.MT88.4 R16, [R223+0x11000] ;  /* 0x01100000df10783b */ /* 0x000ea80000004200 */
[----:B------:R-:W3:Y:S03]  /*1e610*/  LDSM.16.MT88.4 R12, [R223+0x13000] ;  /* 0x01300000df0c783b */ /* 0x000ee60000004200 */
[----:B------:R-:W4:Y:S01]  /*1e620*/  MUFU.EX2 R33, R33 ;  /* 0x0000002100217308 */ /* 0x000f220000000800 */
[----:B------:R-:W-:Y:S04]  /*1e630*/  LDSM.16.MT88.4 R20, [R220+0x11000] ;  /* 0x01100000dc14783b */ /* 0x000fe80000004200 */
[----:B------:R-:W-:Y:S03]  /*1e640*/  LDSM.16.MT88.4 R28, [R222+0x11000] ;  /* 0x01100000de1c783b */ /* 0x000fe60000004200 */
[----:B------:R-:W-:Y:S01]  /*1e650*/  MUFU.EX2 R34, R34 ;  /* 0x0000002200227308 */ /* 0x000fe20000000800 */
[----:B------:R-:W-:Y:S07]  /*1e660*/  LDSM.16.MT88.4 R24, [R221+0x11000] ;  /* 0x01100000dd18783b */ /* 0x000fee0000004200 */
[----:B------:R-:W5:Y:S08]  /*1e670*/  MUFU.EX2 R35, R35 ;  /* 0x0000002300237308 */ /* 0x000f700000000800 */
[----:B------:R-:W-:Y:S08]  /*1e680*/  MUFU.EX2 R186, R186 ;  /* 0x000000ba00ba7308 */ /* 0x000ff00000000800 */
[----:B------:R-:W1:Y:S08]  /*1e690*/  MUFU.EX2 R185, R185 ;  /* 0x000000b900b97308 */ /* 0x000e700000000800 */
[----:B------:R-:W-:Y:S08]  /*1e6a0*/  MUFU.EX2 R184, R184 ;  /* 0x000000b800b87308 */ /* 0x000ff00000000800 */
[----:B------:R-:W2:Y:S01]  /*1e6b0*/  MUFU.EX2 R183, R183 ;  /* 0x000000b700b77308 */ /* 0x000ea20000000800 */
[----:B----4-:R-:W-:-:S02]  /*1e6c0*/  F2FP.F16.F32.PACK_AB R4, R33, R32 ;  /* 0x000000202104723e */ /* 0x010fc400000000ff */
[----:B-----5:R-:W-:Y:S02]  /*1e6d0*/  F2FP.F16.F32.PACK_AB R6, R35, R34 ;  /* 0x000000222306723e */ /* 0x020fe400000000ff */
[----:B-1----:R-:W-:Y:S02]  /*1e6e0*/  F2FP.F16.F32.PACK_AB R5, R185, R186 ;  /* 0x000000bab905723e */ /* 0x002fe400000000ff */
[----:B--2---:R-:W-:-:S07]  /*1e6f0*/  F2FP.F16.F32.PACK_AB R7, R183, R184 ;  /* 0x000000b8b707723e */ /* 0x004fce00000000ff */
        /* <DEDUP_REMOVED lines=34> */
[----:B------:R-:W-:Y:S01]  /*1e920*/  HMMA.16816.F32 R128, R4, R10, R128 ;  /* 0x0000000a0480723c */ /* 0x000fe20000001880 */
[----:B------:R-:W1:Y:S01]  /*1e930*/  LDSM.16.MT88.4 R8, [R220+0x11800] ;  /* 0x01180000dc08783b */ /* 0x000e620000004200 */
[-C--:B------:R-:W-:Y:S01]  /*1e940*/  FFMA.FTZ R250, R196, R190.reuse, -R195 ;  /* 0x000000bec4fa7223 */ /* 0x080fe200000108c3 */
[-CC-:B------:R-:W-:Y:S01]  /*1e950*/  FFMA.FTZ R187, R193, R190.reuse, -R189.reuse ;  /* 0x000000bec1bb7223 */ /* 0x180fe200000108bd */
[----:B------:R-:W-:-:S02]  /*1e960*/  FFMA.FTZ R249, R191, R190, -R189 ;  /* 0x000000bebff97223 */ /* 0x000fc400000108bd */
[----:B------:R-:W-:Y:S01]  /*1e970*/  HMMA.16816.F32 R152, R4, R28, R152 ;  /* 0x0000001c0498723c */ /* 0x000fe20000001898 */
[----:B------:R-:W-:-:S05]  /*1e980*/  FFMA.FTZ R192, R192, R190, -R189 ;  /* 0x000000bec0c07223 */ /* 0x000fca00000108bd */
[----:B------:R-:W-:Y:S01]  /*1e990*/  HMMA.16816.F32 R148, R4, R30, R148 ;  /* 0x0000001e0494723c */ /* 0x000fe20000001894 */
[-CC-:B------:R-:W-:Y:S01]  /*1e9a0*/  FFMA.FTZ R28, R199, R190.reuse, -R195.reuse ;  /* 0x000000bec71c7223 */ /* 0x180fe200000108c3 */
[----:B------:R-:W-:-:S05]  /*1e9b0*/  FFMA.FTZ R29, R198, R190, -R195 ;  /* 0x000000bec61d7223 */ /* 0x000fca00000108c3 */
[-C--:B------:R-:W-:Y:S01]  /*1e9c0*/  FFMA.FTZ R30, R197, R190.reuse, -R195 ;  /* 0x000000bec51e7223 */ /* 0x080fe200000108c3 */
[----:B------:R-:W-:Y:S01]  /*1e9d0*/  FFMA.FTZ R31, R194, R190, -R189 ;  /* 0x000000bec21f7223 */ /* 0x000fe200000108bd */
[----:B------:R-:W-:Y:S08]  /*1e9e0*/  MUFU.EX2 R28, R28 ;  /* 0x0000001c001c7308 */ /* 0x000ff00000000800 */
[----:B------:R-:W5:Y:S08]  /*1e9f0*/  MUFU.EX2 R29, R29 ;  /* 0x0000001d001d7308 */ /* 0x000f700000000800 */
[----:B------:R-:W-:Y:S08]  /*1ea00*/  MUFU.EX2 R30, R30 ;  /* 0x0000001e001e7308 */ /* 0x000ff00000000800 */
[----:B------:R-:W3:Y:S08]  /*1ea10*/  MUFU.EX2 R250, R250 ;  /* 0x000000fa00fa7308 */ /* 0x000ef00000000800 */
[----:B------:R-:W-:Y:S08]  /*1ea20*/  MUFU.EX2 R31, R31 ;  /* 0x0000001f001f7308 */ /* 0x000ff00000000800 */
[----:B------:R-:W1:Y:S08]  /*1ea30*/  MUFU.EX2 R187, R187 ;  /* 0x000000bb00bb7308 */ /* 0x000e700000000800 */
[----:B------:R-:W-:Y:S08]  /*1ea40*/  MUFU.EX2 R189, R192 ;  /* 0x000000c000bd7308 */ /* 0x000ff00000000800 */
[----:B------:R-:W1:Y:S01]  /*1ea50*/  MUFU.EX2 R249, R249 ;  /* 0x000000f900f97308 */ /* 0x000e620000000800 */
[C---:B------:R-:W-:Y:S06]  /*1ea60*/  HMMA.16816.F32 R144, R4.reuse, R24, R144 ;  /* 0x000000180490723c */ /* 0x040fec0000001890 */
[C---:B------:R-:W-:Y:S01]  /*1ea70*/  HMMA.16816.F32 R140, R4.reuse, R26, R140 ;  /* 0x0000001a048c723c */ /* 0x040fe2000000188c */
[----:B------:R-:W-:Y:S05]  /*1ea80*/  LDSM.16.MT88.4 R24, [R222+0x13800] ;  /* 0x01380000de18783b */ /* 0x000fea0000004200 */
[C---:B----4-:R-:W-:Y:S06]  /*1ea90*/  HMMA.16816.F32 R108, R4.reuse, R20, R108 ;  /* 0x00000014046c723c */ /* 0x050fec000000186c */
[C---:B------:R-:W-:Y:S01]  /*1eaa0*/  HMMA.16816.F32 R112, R4.reuse, R22, R112 ;  /* 0x000000160470723c */ /* 0x040fe20000001870 */
[----:B------:R-:W4:Y:S05]  /*1eab0*/  LDSM.16.MT88.4 R20, [R222+0x11800] ;  /* 0x01180000de14783b */ /* 0x000f2a0000004200 */
[C---:B--2---:R-:W-:Y:S06]  /*1eac0*/  HMMA.16816.F32 R116, R4.reuse, R16, R116 ;  /* 0x000000100474723c */ /* 0x044fec0000001874 */
[----:B------:R-:W-:Y:S01]  /*1ead0*/  HMMA.16816.F32 R120, R4, R18, R120 ;  /* 0x000000120478723c */ /* 0x000fe20000001878 */
[----:B------:R-:W2:Y:S06]  /*1eae0*/  LDSM.16.MT88.4 R16, [R221+0x11800] ;  /* 0x01180000dd10783b */ /* 0x000eac0000004200 */
[----:B-----5:R-:W-:-:S02]  /*1eaf0*/  F2FP.F16.F32.PACK_AB R4, R29, R28 ;  /* 0x0000001c1d04723e */ /* 0x020fc400000000ff */
[----:B---3--:R-:W-:Y:S02]  /*1eb00*/  F2FP.F16.F32.PACK_AB R6, R250, R30 ;  /* 0x0000001efa06723e */ /* 0x008fe400000000ff */
[----:B-1----:R-:W-:Y:S02]  /*1eb10*/  F2FP.F16.F32.PACK_AB R5, R187, R31 ;  /* 0x0000001fbb05723e */ /* 0x002fe400000000ff */
[----:B------:R-:W-:-:S07]  /*1eb20*/  F2FP.F16.F32.PACK_AB R7, R249, R189 ;  /* 0x000000bdf907723e */ /* 0x000fce00000000ff */
[C---:B------:R-:W-:Y:S06]  /*1eb30*/  HMMA.16816.F32 R160, R4.reuse, R12, R160 ;  /* 0x0000000c04a0723c */ /* 0x040fec00000018a0 */
[C---:B------:R-:W-:Y:S01]  /*1eb40*/  HMMA.16816.F32 R156, R4.reuse, R14, R156 ;  /* 0x0000000e049c723c */ /* 0x040fe2000000189c */
[----:B------:R-:W1:Y:S05]  /*1eb50*/  LDSM.16.MT88.4 R12, [R223+0x13800] ;  /* 0x01380000df0c783b */ /* 0x000e6a0000004200 */
        /* <DEDUP_REMOVED lines=13> */
[----:B------:R-:W-:Y:S01]  /*1ec30*/  HMMA.16816.F32 R64, R4, R10, R64 ;  /* 0x0000000a0440723c */ /* 0x000fe20000001840 */
[----:B------:R-:W3:Y:S01]  /*1ec40*/  LDSM.16.MT88.4 R8, [R220+0x15800] ;  /* 0x01580000dc08783b */ /* 0x000ee20000004200 */
        /* <DEDUP_REMOVED lines=9> */
[----:B------:R-:W-:Y:S01]  /*1ece0*/  HMMA.16816.F32 R48, R4, R26, R48 ;  /* 0x0000001a0430723c */ /* 0x000fe20000001830 */
[----:B------:R-:W5:Y:S01]  /*1ecf0*/  LDSM.16.MT88.4 R24, [R221+0x15800] ;  /* 0x01580000dd18783b */ /* 0x000f620000004200 */
[----:B------:R-:W-:-:S04]  /*1ed00*/  FADD.FTZ R177, R168, R177 ;  /* 0x000000b1a8b17221 */ /* 0x000fc80000010000 */
[----:B----4-:R-:W-:Y:S01]  /*1ed10*/  HMMA.16816.F32 R52, R4, R20, R52 ;  /* 0x000000140434723c */ /* 0x010fe20000001834 */
[----:B------:R-:W-:-:S05]  /*1ed20*/  FADD.FTZ R179, R170, R179 ;  /* 0x000000b3aab37221 */ /* 0x000fca0000010000 */
        /* <DEDUP_REMOVED lines=27> */
[----:B-----5:R-:W-:Y:S02]  /*1eee0*/  HMMA.16816.F32 R84, R4, R24, R84 ;  /* 0x000000180454723c */ /* 0x020fe40000001854 */
[----:B------:R-:W-:Y:S01]  /*1eef0*/  FADD.FTZ R34, R30, R34 ;  /* 0x000000221e227221 */ /* 0x000fe20000010000 */
[----:B------:R-:W-:-:S03]  /*1ef00*/  FADD.FTZ R184, R189, R184 ;  /* 0x000000b8bdb87221 */ /* 0x000fc60000010000 */
[----:B------:R-:W-:Y:S01]  /*1ef10*/  HMMA.16816.F32 R88, R4, R26, R88 ;  /* 0x0000001a0458723c */ /* 0x000fe20000001858 */
[----:B------:R-:W-:Y:S01]  /*1ef20*/  MOV R231, 0x90 ;  /* 0x0000009000e77802 */ /* 0x000fe20000000f00 */
[----:B------:R-:W-:Y:S01]  /*1ef30*/  FADD.FTZ R250, R250, R34 ;  /* 0x00000022fafa7221 */ /* 0x000fe20000010000 */
[----:B------:R-:W-:-:S03]  /*1ef40*/  FADD.FTZ R249, R249, R184 ;  /* 0x000000b8f9f97221 */ /* 0x000fc60000010000 */
[C---:B----4-:R-:W-:Y:S06]  /*1ef50*/  HMMA.16816.F32 R100, R4.reuse, R20, R100 ;  /* 0x000000140464723c */ /* 0x050fec0000001864 */
[C---:B------:R-:W-:Y:S06]  /*1ef60*/  HMMA.16816.F32 R104, R4.reuse, R22, R104 ;  /* 0x000000160468723c */ /* 0x040fec0000001868 */
[C---:B--2---:R-:W-:Y:S06]  /*1ef70*/  HMMA.16816.F32 R108, R4.reuse, R16, R108 ;  /* 0x00000010046c723c */ /* 0x044fec000000186c */
[C---:B------:R-:W-:Y:S06]  /*1ef80*/  HMMA.16816.F32 R112, R4.reuse, R18, R112 ;  /* 0x000000120470723c */ /* 0x040fec0000001870 */
[C---:B-1----:R-:W-:Y:S06]  /*1ef90*/  HMMA.16816.F32 R116, R4.reuse, R12, R116 ;  /* 0x0000000c0474723c */ /* 0x042fec0000001874 */
[C---:B------:R-:W-:Y:S06]  /*1efa0*/  HMMA.16816.F32 R120, R4.reuse, R14, R120 ;  /* 0x0000000e0478723c */ /* 0x040fec0000001878 */
[C---:B---3--:R-:W-:Y:S06]  /*1efb0*/  HMMA.16816.F32 R124, R4.reuse, R8, R124 ;  /* 0x00000008047c723c */ /* 0x048fec000000187c */
[----:B------:R-:W-:Y:S01]  /*1efc0*/  HMMA.16816.F32 R128, R4, R10, R128 ;  /* 0x0000000a0480723c */ /* 0x000fe20000001880 */
[----:B------:R-:W-:-:S08]  /*1efd0*/  NOP ;  /* 0x0000000000007918 */ /* 0x000fd00000000000 */
[----:B------:R-:W-:-:S15]  /*1efe0*/  @!P6 BRA `(.L_x_7191) ;  /* 0x000000580048e947 */ /* 0x000fde0003800000 */
[----:B------:R-:W1:Y:S01]  /*1eff0*/  LDC.64 R196, c[0x0][0x208] ;  /* 0x00008200ffc47b82 */ /* 0x000e620000000a00 */
[----:B------:R-:W-:-:S04]  /*1f000*/  DEPBAR.LE SB0, 0x0 ;  /* 0x000080000000791a */ /* 0x000fc80000000000 */
[----:B------:R-:W-:Y:S05]  /*1f010*/  WARPSYNC.ALL ;  /* 0x0000000000007948 */ /* 0x000fea0003800000 */
[----:B------:R-:W2:Y:S01]  /*1f020*/  LDC.64 R166, c[0x0][0x198] ;  /* 0x00006600ffa67b82 */ /* 0x000ea20000000a00 */
[----:B------:R-:W-:Y:S01]  /*1f030*/  BSSY B0, `(.L_x_7192) ;  /* 0x000004f000007945 */ /* 0x000fe20003800000 */
[----:B------:R-:W-:-:S06]  /*1f040*/  IADD3 R240, R165, -0x2, RZ ;  /* 0xfffffffea5f07810 */ /* 0x000fcc0007ffe0ff */
[----:B------:R-:W-:Y:S06]  /*1f050*/  BAR.SYNC.DEFER_BLOCKING 0x0 ;  /* 0x0000000000007b1d */ /* 0x000fec0000010000 */
[----:B------:R-:W-:Y:S05]  /*1f060*/  @!P0 BRA `(.L_x_7193) ;  /* 0x0000000400188947 */ /* 0x000fea0003800000 */
[----:B-1----:R-:W-:Y:S02]  /*1f070*/  R2UR UR4, R196 ;  /* 0x00000000c40472ca */ /* 0x002fe400000e0000 */
[----:B------:R-:W-:-:S13]  /*1f080*/  R2UR UR5, R197 ;  /* 0x00000000c50572ca */ /* 0x000fda00000e0000 */
[----:B--2---:R-:W2:Y:S01]  /*1f090*/  LD.E R10, desc[UR4][R166.64+0x170] ;  /* 0x00017004a60a7980 */ /* 0x004ea2000c101900 */
        /* <DEDUP_REMOVED lines=31> */
[-C--:B------:R-:W-:Y:S01]  /*1f290*/  @!P2 IADD3 R4, R4, -R7.reuse, RZ ;  /* 0x800000070404a210 */ /* 0x080fe20007ffe0ff */
[----:B------:R-:W-:Y:S01]  /*1f2a0*/  @!P2 VIADD R8, R8, 0x1 ;  /* 0x000000010808a836 */ /* 0x000fe20000000000 */
[----:B------:R-:W-:Y:S02]  /*1f2b0*/  ISETP.NE.AND P2, PT, R10, RZ, PT ;  /* 0x000000ff0a00720c */ /* 0x000fe40003f45270 */
[----:B------:R-:W-:Y:S02]  /*1f2c0*/  ISETP.GE.U32.AND P5, PT, R4, R7, PT ;  /* 0x000000070400720c */ /* 0x000fe40003fa6070 */
[----:B------:R-:W-:Y:S01]  /*1f2d0*/  @!P4 IMAD.IADD R5, R5, 0x1, -R7 ;  /* 0x000000010505c824 */ /* 0x000fe200078e0a07 */
[----:B------:R-:W-:-:S04]  /*1f2e0*/  @!P4 IADD3 R9, R9, 0x1, RZ ;  /* 0x000000010909c810 */ /* 0x000fc80007ffe0ff */
[----:B------:R-:W-:Y:S02]  /*1f2f0*/  ISETP.GE.U32.AND P6, PT, R5, R7, PT ;  /* 0x000000070500720c */ /* 0x000fe40003fc6070 */
[----:B------:R-:W-:-:S04]  /*1f300*/  LOP3.LUT R5, RZ, R10, RZ, 0x33, !PT ;  /* 0x0000000aff057212 */ /* 0x000fc800078e33ff */
[----:B------:R-:W-:-:S05]  /*1f310*/  @P5 VIADD R8, R8, 0x1 ;  /* 0x0000000108085836 */ /* 0x000fca0000000000 */
[----:B------:R-:W-:Y:S02]  /*1f320*/  MOV R6, R8 ;  /* 0x0000000800067202 */ /* 0x000fe40000000f00 */
[----:B------:R-:W-:-:S03]  /*1f330*/  @P6 VIADD R9, R9, 0x1 ;  /* 0x0000000109096836 */ /* 0x000fc60000000000 */
[----:B------:R-:W-:Y:S02]  /*1f340*/  @!P1 IMAD.MOV R6, RZ, RZ, -R6 ;  /* 0x000000ffff069224 */ /* 0x000fe400078e0a06 */
[----:B------:R-:W-:-:S03]  /*1f350*/  @!P3 IMAD.MOV R9, RZ, RZ, -R9 ;  /* 0x000000ffff09b224 */ /* 0x000fc600078e0a09 */
[C---:B------:R-:W-:Y:S02]  /*1f360*/  SEL R6, R5.reuse, R6, !P2 ;  /* 0x0000000605067207 */ /* 0x040fe40005000000 */
[----:B------:R-:W-:Y:S02]  /*1f370*/  SEL R5, R5, R9, !P2 ;  /* 0x0000000905057207 */ /* 0x000fe40005000000 */
[----:B------:R-:W2:Y:S01]  /*1f380*/  LD.E.64 R8, desc[UR4][R166.64+0x40] ;  /* 0x00004004a6087980 */ /* 0x000ea2000c101b00 */
[----:B------:R-:W-:-:S04]  /*1f390*/  IMAD.WIDE R14, R6, 0x4, R238 ;  /* 0x00000004060e7825 */ /* 0x000fc800078e02ee */
[C---:B------:R-:W-:Y:S01]  /*1f3a0*/  IMAD.WIDE R12, R5.reuse, 0x4, R238 ;  /* 0x00000004050c7825 */ /* 0x040fe200078e02ee */
        /* <DEDUP_REMOVED lines=8> */
[----:B------:R-:W-:Y:S02]  /*1f430*/  IMAD R5, R8, R6, R5 ;  /* 0x0000000608057224 */ /* 0x000fe400078e0205 */
[----:B---3--:R-:W-:Y:S02]  /*1f440*/  IMAD.IADD R0, R0, 0x1, -R4 ;  /* 0x0000000100007824 */ /* 0x008fe400078e0a04 */
[----:B------:R-:W-:-:S03]  /*1f450*/  IMAD.IADD R11, R11, 0x1, R5 ;  /* 0x000000010b0b7824 */ /* 0x000fc600078e0205 */
[----:B------:R-:W-:Y:S01]  /*1f460*/  SHF.R.S32.HI R6, RZ, 0x1f, R0 ;  /* 0x0000001fff067819 */ /* 0x000fe20000011400 */
[----:B----4-:R-:W-:Y:S02]  /*1f470*/  IMAD R4, R13, R0, RZ ;  /* 0x000000000d047224 */ /* 0x010fe400078e02ff */
[----:B------:R-:W-:-:S04]  /*1f480*/  IMAD.WIDE.U32 R10, R0, R12, R10 ;  /* 0x0000000c000a7225 */ /* 0x000fc800078e000a */
[----:B------:R-:W-:Y:S02]  /*1f490*/  IMAD R4, R12, R6, R4 ;  /* 0x000000060c047224 */ /* 0x000fe400078e0204 */
[----:B------:R-:W-:-:S03]  /*1f4a0*/  IMAD.MOV.U32 R5, RZ, RZ, R10 ;  /* 0x000000ffff057224 */ /* 0x000fc600078e000a */
[----:B------:R-:W-:Y:S01]  /*1f4b0*/  IADD3 R4, R11, R4, RZ ;  /* 0x000000040b047210 */ /* 0x000fe20007ffe0ff */
[----:B------:R-:W-:Y:S05]  /*1f4c0*/  BRA `(.L_x_7194) ;  /* 0x0000000000147947 */ /* 0x000fea0003800000 */
.L_x_7193:
[----:B-1----:R-:W-:Y:S02]  /*1f4d0*/  R2UR UR4, R196 ;  /* 0x00000000c40472ca */ /* 0x002fe400000e0000 */
[----:B------:R-:W-:-:S13]  /*1f4e0*/  R2UR UR5, R197 ;  /* 0x00000000c50572ca */ /* 0x000fda00000e0000 */
[----:B--2---:R-:W2:Y:S02]  /*1f4f0*/  LD.E R5, desc[UR4][R166.64+0x40] ;  /* 0x00004004a6057980 */ /* 0x004ea4000c101900 */
[----:B--2---:R-:W-:-:S05]  /*1f500*/  IMAD.U32 R5, R5, -0x40, RZ ;  /* 0xffffffc005057824 */ /* 0x004fca00078e00ff */
[----:B------:R-:W-:Y:S02]  /*1f510*/  SHF.R.S32.HI R4, RZ, 0x1f, R5 ;  /* 0x0000001fff047819 */ /* 0x000fe40000011405 */
.L_x_7194:
[----:B------:R-:W-:Y:S05]  /*1f520*/  BSYNC B0 ;  /* 0x0000000000007941 */ /* 0x000fea0003800000 */
.L_x_7192:
[C---:B------:R-:W-:Y:S01]  /*1f530*/  LOP3.LUT P6, RZ, R241.reuse, 0x1, RZ, 0xc0, !PT ;  /* 0x00000001f1ff7812 */ /* 0x040fe200078cc0ff */
[----:B------:R-:W-:Y:S01]  /*1f540*/  BSSY B1, `(.L_x_7195) ;  /* 0x0000350000017945 */ /* 0x000fe20003800000 */
[C---:B------:R-:W-:Y:S02]  /*1f550*/  LOP3.LUT P5, RZ, R241.reuse, 0x2, RZ, 0xc0, !PT ;  /* 0x00000002f1ff7812 */ /* 0x040fe400078ac0ff */
[----:B------:R-:W-:Y:S02]  /*1f560*/  LOP3.LUT P4, RZ, R241, 0x4, RZ, 0xc0, !PT ;  /* 0x00000004f1ff7812 */ /* 0x000fe4000788c0ff */
[C---:B------:R-:W-:Y:S02]  /*1f570*/  LEA R198, P2, R5.reuse, R181, 0x1 ;  /* 0x000000b505c67211 */ /* 0x040fe400078408ff */
[----:B------:R-:W-:Y:S02]  /*1f580*/  IADD3 R0, P1, R5, R224, RZ ;  /* 0x000000e005007210 */ /* 0x000fe40007f3e0ff */
[----:B------:R-:W-:-:S02]  /*1f590*/  LOP3.LUT P3, RZ, R241, 0x8, RZ, 0xc0, !PT ;  /* 0x00000008f1ff7812 */ /* 0x000fc4000786c0ff */
[-C--:B------:R-:W-:Y:S01]  /*1f5a0*/  LEA.HI.X R199, R5, R180.reuse, R4, 0x1, P2 ;  /* 0x000000b405c77211 */ /* 0x080fe200010f0c04 */
[----:B------:R-:W-:Y:S01]  /*1f5b0*/  IMAD.X R4, R4, 0x1, R225, P1 ;  /* 0x0000000104047824 */ /* 0x000fe200008e06e1 */
[CC--:B------:R-:W-:Y:S02]  /*1f5c0*/  @P6 LEA R12, P2, R0.reuse, R181.reuse, 0x1 ;  /* 0x000000b5000c6211 */ /* 0x0c0fe400078408ff */
[CC--:B------:R-:W-:Y:S02]  /*1f5d0*/  @P5 LEA R10, P1, R0.reuse, R181.reuse, 0x1 ;  /* 0x000000b5000a5211 */ /* 0x0c0fe400078208ff */
[CCC-:B------:R-:W-:Y:S02]  /*1f5e0*/  @P6 LEA.HI.X R13, R0.reuse, R180.reuse, R4.reuse, 0x1, P2 ;  /* 0x000000b4000d6211 */ /* 0x1c0fe400010f0c04 */
[C---:B------:R-:W-:Y:S02]  /*1f5f0*/  @P4 LEA R8, P2, R0.reuse, R181, 0x1 ;  /* 0x000000b500084211 */ /* 0x040fe400078408ff */
[----:B------:R-:W-:-:S02]  /*1f600*/  @P5 LEA.HI.X R11, R0, R180, R4, 0x1, P1 ;  /* 0x000000b4000b5211 */ /* 0x000fc400008f0c04 */
[C-C-:B------:R-:W-:Y:S02]  /*1f610*/  @P4 LEA.HI.X R9, R0.reuse, R180, R4.reuse, 0x1, P2 ;  /* 0x000000b400094211 */ /* 0x140fe400010f0c04 */
[CC--:B------:R-:W-:Y:S02]  /*1f620*/  @P3 LEA R6, P1, R0.reuse, R181.reuse, 0x1 ;  /* 0x000000b500063211 */ /* 0x0c0fe400078208ff */
[C---:B------:R-:W-:Y:S02]  /*1f630*/  IADD3 R5, P2, R0.reuse, R224, RZ ;  /* 0x000000e000057210 */ /* 0x040fe40007f5e0ff */
[----:B------:R-:W-:Y:S02]  /*1f640*/  @P3 LEA.HI.X R7, R0, R180, R4, 0x1, P1 ;  /* 0x000000b400073211 */ /* 0x000fe400008f0c04 */
[CC--:B------:R-:W-:Y:S01]  /*1f650*/  @P5 LEA R18, P1, R5.reuse, R181.reuse, 0x1 ;  /* 0x000000b505125211 */ /* 0x0c0fe200078208ff */
[----:B------:R-:W-:Y:S01]  /*1f660*/  IMAD.X R4, R4, 0x1, R225, P2 ;  /* 0x0000000104047824 */ /* 0x000fe200010e06e1 */
[----:B------:R-:W-:-:S02]  /*1f670*/  @P6 LEA R20, P2, R5, R181, 0x1 ;  /* 0x000000b505146211 */ /* 0x000fc400078408ff */
[----:B------:R-:W-:Y:S02]  /*1f680*/  @P6 R2UR UR10, R196 ;  /* 0x00000000c40a62ca */ /* 0x000fe400000e0000 */
[CCC-:B------:R-:W-:Y:S02]  /*1f690*/  @P6 LEA.HI.X R21, R5.reuse, R180.reuse, R4.reuse, 0x1, P2 ;  /* 0x000000b405156211 */ /* 0x1c0fe400010f0c04 */
[CC--:B------:R-:W-:Y:S02]  /*1f6a0*/  @P4 LEA R16, P2, R5.reuse, R181.reuse, 0x1 ;  /* 0x000000b505104211 */ /* 0x0c0fe400078408ff */
[CCC-:B------:R-:W-:Y:S02]  /*1f6b0*/  @P5 LEA.HI.X R19, R5.reuse, R180.reuse, R4.reuse, 0x1, P1 ;  /* 0x000000b405135211 */ /* 0x1c0fe400008f0c04 */
[C---:B------:R-:W-:Y:S02]  /*1f6c0*/  @P4 LEA.HI.X R17, R5.reuse, R180, R4, 0x1, P2 ;  /* 0x000000b405114211 */ /* 0x040fe400010f0c04 */
[----:B------:R-:W-:-:S02]  /*1f6d0*/  @P3 LEA R14, P1, R5, R181, 0x1 ;  /* 0x000000b5050e3211 */ /* 0x000fc400078208ff */
[C---:B------:R-:W-:Y:S02]  /*1f6e0*/  IADD3 R0, P2, R5.reuse, R224, RZ ;  /* 0x000000e005007210 */ /* 0x040fe40007f5e0ff */
[----:B------:R-:W-:Y:S01]  /*1f6f0*/  @P3 LEA.HI.X R15, R5, R180, R4, 0x1, P1 ;  /* 0x000000b4050f3211 */ /* 0x000fe200008f0c04 */
[----:B------:R-:W-:Y:S01]  /*1f700*/  @P5 IMAD.MOV.U32 R5, RZ, RZ, R199 ;  /* 0x000000ffff055224 */ /* 0x000fe200078e00c7 */
[----:B------:R-:W-:Y:S01]  /*1f710*/  @P6 R2UR UR11, R197 ;  /* 0x00000000c50b62ca */ /* 0x000fe200000e0000 */
[----:B------:R-:W-:Y:S01]  /*1f720*/  IMAD.X R4, R4, 0x1, R225, P2 ;  /* 0x0000000104047824 */ /* 0x000fe200010e06e1 */
[CC--:B------:R-:W-:Y:S02]  /*1f730*/  @P6 LEA R26, P2, R0.reuse, R181.reuse, 0x1 ;  /* 0x000000b5001a6211 */ /* 0x0c0fe400078408ff */
[----:B------:R-:W-:Y:S02]  /*1f740*/  @P5 LEA R24, P1, R0, R181, 0x1 ;  /* 0x000000b500185211 */ /* 0x000fe400078208ff */
[----:B------:R-:W-:-:S02]  /*1f750*/  @P5 R2UR UR8, R196 ;  /* 0x00000000c40852ca */ /* 0x000fc400000e0000 */
[----:B------:R-:W-:Y:S02]  /*1f760*/  @P5 R2UR UR9, R197 ;  /* 0x00000000c50952ca */ /* 0x000fe400000e0000 */
[CCC-:B------:R-:W-:Y:S02]  /*1f770*/  @P6 LEA.HI.X R27, R0.reuse, R180.reuse, R4.reuse, 0x1, P2 ;  /* 0x000000b4001b6211 */ /* 0x1c0fe400010f0c04 */
        /* <DEDUP_REMOVED lines=9> */
[C---:B------:R-:W-:Y:S02]  /*1f810*/  @P4 R2UR UR5, R197.reuse ;  /* 0x00000000c50542ca */ /* 0x040fe400000e0000 */
[CCC-:B------:R-:W-:Y:S02]  /*1f820*/  @P4 LEA.HI.X R23, R0.reuse, R180.reuse, R4.reuse, 0x1, P2 ;  /* 0x000000b400174211 */ /* 0x1c0fe400010f0c04 */
[----:B------:R-:W-:Y:S01]  /*1f830*/  @P3 LEA.HI.X R29, R0, R180, R4, 0x1, P1 ;  /* 0x000000b4001d3211 */ /* 0x000fe200008f0c04 */
[----:B------:R-:W-:Y:S01]  /*1f840*/  @P5 IMAD.MOV.U32 R4, RZ, RZ, R198 ;  /* 0x000000ffff045224 */ /* 0x000fe200078e00c6 */
[C---:B------:R-:W-:Y:S01]  /*1f850*/  @P3 R2UR UR12, R196.reuse ;  /* 0x00000000c40c32ca */ /* 0x040fe200000e0000 */
[----:B------:R-:W1:Y:S01]  /*1f860*/  S2R R0, SR_TID.X ;  /* 0x0000000000007919 */ /* 0x000e620000002100 */
[C---:B------:R-:W-:Y:S02]  /*1f870*/  @P3 R2UR UR13, R197.reuse ;  /* 0x00000000c50d32ca */ /* 0x040fe400000e0000 */
[----:B------:R-:W-:Y:S01]  /*1f880*/  @P3 R2UR UR14, R196 ;  /* 0x00000000c40e32ca */ /* 0x000fe200000e0000 */
[----:B------:R-:W-:Y:S01]  /*1f890*/  @!PT LDS RZ, [RZ] ;  /* 0x00000000fffff984 */ /* 0x000fe20000000800 */
[----:B------:R-:W-:Y:S01]  /*1f8a0*/  @!PT LDS RZ, [RZ] ;  /* 0x00000000fffff984 */ /* 0x000fe20000000800 */
[----:B------:R-:W-:Y:S01]  /*1f8b0*/  @!PT LDS RZ, [RZ] ;  /* 0x00000000fffff984 */ /* 0x000fe20000000800 */
[----:B------:R2:W-:Y:S01]  /*1f8c0*/  @P5 LDGSTS.E.BYPASS.LTC128B.128 [R237+0x12000], desc[UR8][R4.64+0x80] ;  /* 0x1200008004ed5fae */ /* 0x0005e2000b901d48 */
[----:B------:R-:W-:-:S03]  /*1f8d0*/  @P3 R2UR UR15, R197 ;  /* 0x00000000c50f32ca */ /* 0x000fc600000e0000 */
[----:B------:R-:W-:Y:S01]  /*1f8e0*/  @!P5 STS.128 [R237+0x12000], RZ ;  /* 0x012000ffed00d388 */ /* 0x000fe20000000c00 */
[----:B--2---:R-:W-:Y:S02]  /*1f8f0*/  @P4 IMAD.MOV.U32 R4, RZ, RZ, R198 ;  /* 0x000000ffff044224 */ /* 0x004fe400078e00c6 */
[----:B------:R-:W-:-:S05]  /*1f900*/  @P4 IMAD.MOV.U32 R5, RZ, RZ, R199 ;  /* 0x000000ffff054224 */ /* 0x000fca00078e00c7 */
[----:B------:R-:W-:Y:S01]  /*1f910*/  @!PT LDS RZ, [RZ] ;  /* 0x00000000fffff984 */ /* 0x000fe20000000800 */
[----:B------:R-:W-:Y:S01]  /*1f920*/  @!PT LDS RZ, [RZ] ;  /* 0x00000000fffff984 */ /* 0x000fe20000000800 */
[----:B------:R-:W-:Y:S01]  /*1f930*/  @!PT LDS RZ, [RZ] ;  /* 0x00000000fffff984 */ /* 0x000fe20000000800 */
[----:B------:R2:W-:Y:S04]  /*1f940*/  @P4 LDGSTS.E.BYPASS.LTC128B.128 [R237+0x14000], desc[UR4][R4.64+0x100] ;  /* 0x1400010004ed4fae */ /* 0x0005e8000b901d44 */
[----:B------:R-:W-:Y:S01]  /*1f950*/  @!P4 STS.128 [R237+0x14000], RZ ;  /* 0x014000ffed00c388 */ /* 0x000fe20000000c00 */
[----:B--2---:R-:W-:Y:S02]  /*1f960*/  @P3 IMAD.MOV.U32 R4, RZ, RZ, R198 ;  /* 0x000000ffff043224 */ /* 0x004fe400078e00c6 */
        /* <DEDUP_REMOVED lines=74> */
[----:B--2---:R-:W-:Y:S04]  /*1fe10*/  LDSM.16.M88.4 R12, [R219] ;  /* 0x00000000db0c783b */ /* 0x004fe80000000200 */
[----:B------:R-:W2:Y:S04]  /*1fe20*/  LDSM.16.M88.4 R168, [R218+0x8000] ;  /* 0x00800000daa8783b */ /* 0x000ea80000000200 */
[----:B------:R-:W4:Y:S04]  /*1fe30*/  LDSM.16.M88.4 R180, [R218+0x9800] ;  /* 0x00980000dab4783b */ /* 0x000f280000000200 */
[----:B------:R-:W-:Y:S04]  /*1fe40*/  LDSM.16.M88.4 R4, [R188] ;  /* 0x00000000bc04783b */ /* 0x000fe80000000200 */
[----:B------:R-:W-:Y:S04]  /*1fe50*/  LDSM.16.M88.4 R176, [R217] ;  /* 0x00000000d9b0783b */ /* 0x000fe80000000200 */
[----:B---3--:R-:W3:Y:S04]  /*1fe60*/  LDSM.16.M88.4 R28, [R218+0x8800] ;  /* 0x00880000da1c783b */ /* 0x008ee80000000200 */
[----:B------:R-:W5:Y:S04]  /*1fe70*/  LDSM.16.M88.4 R8, [R215] ;  /* 0x00000000d708783b */ /* 0x000f680000000200 */
[----:B------:R-:W5:Y:S04]  /*1fe80*/  LDSM.16.M88.4 R20, [R218+0x9000] ;  /* 0x00900000da14783b */ /* 0x000f680000000200 */
[----:B------:R-:W-:Y:S04]  /*1fe90*/  LDSM.16.M88.4 R184, [R216+0x8000] ;  /* 0x00800000d8b8783b */ /* 0x000fe80000000200 */
[----:B------:R-:W0:Y:S01]  /*1fea0*/  LDGDEPBAR ;  /* 0x00000000000079af */ /* 0x000e220000000000 */
[C---:B--2---:R-:W-:Y:S06]  /*1feb0*/  HMMA.16816.F32 R172, R12.reuse, R168, RZ ;  /* 0x000000a80cac723c */ /* 0x044fec00000018ff */
[C---:B------:R-:W-:Y:S06]  /*1fec0*/  HMMA.16816.F32 R168, R12.reuse, R170, RZ ;  /* 0x000000aa0ca8723c */ /* 0x040fec00000018ff */
[C---:B----4-:R-:W-:Y:S06]  /*1fed0*/  HMMA.16816.F32 R16, R12.reuse, R180, RZ ;  /* 0x000000b40c10723c */ /* 0x050fec00000018ff */
[----:B---3--:R-:W-:Y:S01]  /*1fee0*/  HMMA.16816.F32 R32, R12, R28, RZ ;  /* 0x0000001c0c20723c */ /* 0x008fe200000018ff */
[----:B-1----:R-:W-:-:S04]  /*1fef0*/  SHF.R.S32.HI R180, RZ, 0x1f, R0 ;  /* 0x0000001fffb47819 */ /* 0x002fc80000011400 */
[----:B------:R-:W-:Y:S01]  /*1ff00*/  LEA.HI R180, R180, R0, RZ, 0x4 ;  /* 0x00000000b4b47211 */ /* 0x000fe200078f20ff */
[----:B------:R-:W-:Y:S03]  /*1ff10*/  HMMA.16816.F32 R28, R12, R30, RZ ;  /* 0x0000001e0c1c723c */ /* 0x000fe600000018ff */
[----:B------:R-:W-:-:S03]  /*1ff20*/  LOP3.LUT R180, R180, 0xfffffff0, RZ, 0xc0, !PT ;  /* 0xfffffff0b4b47812 */ /* 0x000fc600078ec0ff */
[C---:B------:R-:W-:Y:S02]  /*1ff30*/  HMMA.16816.F32 R172, R4.reuse, R176, R172 ;  /* 0x000000b004ac723c */ /* 0x040fe400000018ac */
[C---:B------:R-:W-:Y:S02]  /*1ff40*/  IMAD.IADD R180, R0.reuse, 0x1, -R180 ;  /* 0x0000000100b47824 */ /* 0x040fe400078e0ab4 */
[----:B------:R-:W-:Y:S02]  /*1ff50*/  IMAD.SHL.U32 R0, R0, 0x2, RZ ;  /* 0x0000000200007824 */ /* 0x000fe400078e00ff */
[----:B------:R-:W-:Y:S01]  /*1ff60*/  HMMA.16816.F32 R168, R4, R178, R168 ;  /* 0x000000b204a8723c */ /* 0x000fe200000018a8 */
[----:B------:R-:W1:Y:S01]  /*1ff70*/  LDSM.16.M88.4 R176, [R214] ;  /* 0x00000000d6b0783b */ /* 0x000e620000000200 */
[----:B------:R-:W-:Y:S02]  /*1ff80*/  SHF.R.S32.HI R165, RZ, 0x1f, R180 ;  /* 0x0000001fffa57819 */ /* 0x000fe400000114b4 */
[----:B------:R-:W-:-:S02]  /*1ff90*/  LOP3.LUT R0, R0, 0x6, RZ, 0xc0, !PT ;  /* 0x0000000600007812 */ /* 0x000fc400078ec0ff */
[C---:B-----5:R-:W-:Y:S01]  /*1ffa0*/  HMMA.16816.F32 R32, R4.reuse, R8, R32 ;  /* 0x000000080420723c */ /* 0x060fe20000001820 */
[----:B------:R-:W-:Y:S02]  /*1ffb0*/  LEA.HI R165, R165, R180, RZ, 0x3 ;  /* 0x000000b4a5a57211 */ /* 0x000fe400078f18ff */
[----:B------:R-:W-:Y:S02]  /*1ffc0*/  IMAD R0, R240, 0x40, R0 ;  /* 0x00000040f0007824 */ /* 0x000fe400078e0200 */
[----:B------:R-:W-:Y:S01]  /*1ffd0*/  LOP3.LUT R165, R165, 0xfffffff8, RZ, 0xc0, !PT ;  /* 0xfffffff8a5a57812 */ /* 0x000fe200078ec0ff */
[----:B------:R-:W-:Y:S01]  /*1ffe0*/  HMMA.16816.F32 R28, R4, R10, R28 ;  /* 0x0000000a041c723c */ /* 0x000fe2000000181c */
[----:B------:R-:W2:Y:S01]  /*1fff0*/  LDSM.16.M88.4 R8, [R213] ;  /* 0x00000000d508783b */ /* 0x000ea20000000200 */
[----:B------:R-:W-:Y:S02]  /*20000*/  ISETP.GE.AND P2, PT, R0, R248, PT ;  /* 0x000000f80000720c */ /* 0x000fe40003f46270 */
[----:B------:R-:W-:-:S02]  /*20010*/  IMAD.IADD R165, R180, 0x1, -R165 ;  /* 0x00000001b4a57824 */ /* 0x000fc400078e0aa5 */
[C---:B------:R-:W-:Y:S01]  /*20020*/  HMMA.16816.F32 R24, R12.reuse, R20, RZ ;  /* 0x000000140c18723c */ /* 0x040fe200000018ff */
[C---:B------:R-:W-:Y:S02]  /*20030*/  ISETP.GE.OR P2, PT, R0.reuse, R243, !P2 ;  /* 0x000000f30000720c */ /* 0x040fe40005746670 */
[----:B------:R-:W-:Y:S01]  /*20040*/  LOP3.LUT P1, RZ, R165, 0x4, RZ, 0xc0, !PT ;  /* 0x00000004a5ff7812 */ /* 0x000fe2000782c0ff */
[----:B------:R-:W-:Y:S02]  /*20050*/  IMAD.MOV.U32 R165, RZ, RZ, 0x20 ;  /* 0x00000020ffa57424 */ /* 0x000fe400078e00ff */
[C---:B------:R-:W-:Y:S03]  /*20060*/  HMMA.16816.F32 R20, R12.reuse, R22, RZ ;  /* 0x000000160c14723c */ /* 0x040fe600000018ff */
[----:B------:R-:W-:Y:S02]  /*20070*/  SEL R165, R165, 0xffffffe0, !P1 ;  /* 0xffffffe0a5a57807 */ /* 0x000fe40004800000 */
[C---:B------:R-:W-:Y:S01]  /*20080*/  ISETP.GE.AND P1, PT, R0.reuse, R247, PT ;  /* 0x000000f70000720c */ /* 0x040fe20003f26270 */
[----:B------:R-:W-:Y:S01]  /*20090*/  HMMA.16816.F32 R12, R12, R182, RZ ;  /* 0x000000b60c0c723c */ /* 0x000fe200000018ff */
[----:B------:R-:W-:Y:S01]  /*200a0*/  LDSM.16.M88.4 R180, [R216+0x8800] ;  /* 0x00880000d8b4783b */ /* 0x000fe20000000200 */
[----:B------:R-:W-:Y:S01]  /*200b0*/  IMAD R192, R165, 0x2, R219 ;  /* 0x00000002a5c07824 */ /* 0x000fe200078e02db */
[----:B------:R-:W-:-:S09]  /*200c0*/  ISETP.GE.OR P1, PT, R0, R245, !P1 ;  /* 0x000000f50000720c */ /* 0x000fd20004f26670 */
[C---:B-1----:R-:W-:Y:S06]  /*200d0*/  HMMA.16816.F32 R24, R4.reuse, R176, R24 ;  /* 0x000000b00418723c */ /* 0x042fec0000001818 */
[C---:B------:R-:W-:Y:S01]  /*200e0*/  HMMA.16816.F32 R20, R4.reuse, R178, R20 ;  /* 0x000000b20414723c */ /* 0x040fe20000001814 */
[----:B------:R-:W-:Y:S05]  /*200f0*/  LDSM.16.M88.4 R176, [R216+0x9000] ;  /* 0x00900000d8b0783b */ /* 0x000fea0000000200 */
[C---:B--2---:R-:W-:Y:S06]  /*20100*/  HMMA.16816.F32 R16, R4.reuse, R8, R16 ;  /* 0x000000080410723c */ /* 0x044fec0000001810 */
[----:B------:R-:W-:Y:S01]  /*20110*/  HMMA.16816.F32 R12, R4, R10, R12 ;  /* 0x0000000a040c723c */ /* 0x000fe2000000180c */
[----:B------:R-:W1:Y:S04]  /*20120*/  LDSM.16.M88.4 R4, [R192] ;  /* 0x00000000c004783b */ /* 0x000e680000000200 */
[----:B------:R-:W2:Y:S01]  /*20130*/  LDSM.16.M88.4 R8, [R216+0x9800] ;  /* 0x00980000d808783b */ /* 0x000ea20000000200 */
[C---:B-1----:R-:W-:Y:S06]  /*20140*/  HMMA.16816.F32 R172, R4.reuse, R184, R172 ;  /* 0x000000b804ac723c */ /* 0x042fec00000018ac */
[C---:B------:R-:W-:Y:S01]  /*20150*/  HMMA.16816.F32 R168, R4.reuse, R186, R168 ;  /* 0x000000ba04a8723c */ /* 0x040fe200000018a8 */
[----:B------:R-:W-:Y:S05]  /*20160*/  LDSM.16.M88.4 R184, [R212] ;  /* 0x00000000d4b8783b */ /* 0x000fea0000000200 */
        /* <DEDUP_REMOVED lines=31> */
[----:B------:R-:W-:Y:S05]  /*20360*/  LDSM.16.M88.4 R176, [R209] ;  /* 0x00000000d1b0783b */ /* 0x000fea0000000200 */
[C---:B--2---:R-:W-:Y:S06]  /*20370*/  HMMA.16816.F32 R16, R4.reuse, R8, R16 ;  /* 0x000000080410723c */ /* 0x044fec0000001810 */
[----:B------:R-:W-:Y:S01]  /*20380*/  HMMA.16816.F32 R12, R4, R10, R12 ;  /* 0x0000000a040c723c */ /* 0x000fe2000000180c */
[----:B------:R-:W1:Y:S04]  /*20390*/  LDSM.16.M88.4 R4, [R188+0x2000] ;  /* 0x00200000bc04783b */ /* 0x000e680000000200 */
[----:B------:R-:W2:Y:S01]  /*203a0*/  LDSM.16.M88.4 R8, [R208] ;  /* 0x00000000d008783b */ /* 0x000ea20000000200 */
        /* <DEDUP_REMOVED lines=64> */
[----:B------:R-:W2:Y:S04]  /*207b0*/  LDSM.16.M88.4 R8, [R216+0xd800] ;  /* 0x00d80000d808783b */ /* 0x000ea80000000200 */
[----:B------:R-:W-:Y:S01]  /*207c0*/  LDSM.16.M88.4 R192, [R192+0x6000] ;  /* 0x00600000c0c0783b */ /* 0x000fe20000000200 */
        /* <DEDUP_REMOVED lines=38> */
[----:B------:R-:W2:Y:S04]  /*20a30*/  LDSM.16.M88.4 R8, [R200] ;  /* 0x00000000c808783b */ /* 0x000ea80000000200 */
[----:B------:R-:W3:Y:S01]  /*20a40*/  LDSM.16.M88.4 R188, [R216+0xe000] ;  /* 0x00e00000d8bc783b */ /* 0x000ee20000000200 */
        /* <DEDUP_REMOVED lines=8> */
[----:B------:R-:W4:Y:S05]  /*20ad0*/  LDSM.16.M88.4 R176, [R216+0xf800] ;  /* 0x00f80000d8b0783b */ /* 0x000f2a0000000200 */
[C---:B--2---:R-:W-:Y:S06]  /*20ae0*/  HMMA.16816.F32 R16, R4.reuse, R8, R16 ;  /* 0x000000080410723c */ /* 0x044fec0000001810 */
[----:B------:R-:W-:Y:S01]  /*20af0*/  HMMA.16816.F32 R12, R4, R10, R12 ;  /* 0x0000000a040c723c */ /* 0x000fe2000000180c */
[----:B------:R2:W-:Y:S04]  /*20b00*/  LDSM.16.M88.4 R8, [R2+0x6000] ;  /* 0x006000000208783b */ /* 0x0005e80000000200 */
[----:B------:R-:W5:Y:S01]  /*20b10*/  LDSM.16.M88.4 R4, [R212+0x6000] ;  /* 0x00600000d404783b */ /* 0x000f620000000200 */
[C---:B---3--:R-:W-:Y:S06]  /*20b20*/  HMMA.16816.F32 R172, R192.reuse, R188, R172 ;  /* 0x000000bcc0ac723c */ /* 0x048fec00000018ac */
[C---:B------:R-:W-:Y:S06]  /*20b30*/  HMMA.16816.F32 R168, R192.reuse, R190, R168 ;  /* 0x000000bec0a8723c */ /* 0x040fec00000018a8 */
[----:B-1----:R-:W-:Y:S01]  /*20b40*/  HMMA.16816.F32 R32, R192, R184, R32 ;  /* 0x000000b8c020723c */ /* 0x002fe20000001820 */
[----:B--2---:R-:W-:-:S05]  /*20b50*/  VIADD R2, R0, 0x1 ;  /* 0x0000000100027836 */ /* 0x004fca0000000000 */
[----:B------:R-:W-:Y:S01]  /*20b60*/  HMMA.16816.F32 R28, R192, R186, R28 ;  /* 0x000000bac01c723c */ /* 0x000fe2000000181c */
[----:B------:R-:W-:-:S05]  /*20b70*/  ISETP.GE.AND P6, PT, R2, R248, PT ;  /* 0x000000f80200720c */ /* 0x000fca0003fc6270 */
[----:B----4-:R-:W-:Y:S01]  /*20b80*/  HMMA.16816.F32 R16, R192, R176, R16 ;  /* 0x000000b0c010723c */ /* 0x010fe20000001810 */
[----:B------:R-:W-:-:S05]  /*20b90*/  ISETP.GE.OR P6, PT, R2, R243, !P6 ;  /* 0x000000f30200720c */ /* 0x000fca00077c6670 */
[----:B------:R-:W-:Y:S01]  /*20ba0*/  HMMA.16816.F32 R12, R192, R178, R12 ;  /* 0x000000b2c00c723c */ /* 0x000fe2000000180c */
[----:B------:R-:W-:-:S05]  /*20bb0*/  IMAD.IADD R176, R242, 0x1, -R0 ;  /* 0x00000001f2b07824 */ /* 0x000fca00078e0a00 */
[----:B------:R-:W-:Y:S06]  /*20bc0*/  HMMA.16816.F32 R24, R192, R180, R24 ;  /* 0x000000b4c018723c */ /* 0x000fec0000001818 */
[----:B-----5:R-:W-:Y:S01]  /*20bd0*/  HMMA.16816.F32 R172, R8, R4, R172 ;  /* 0x0000000408ac723c */ /* 0x020fe200000018ac */
[----:B------:R-:W-:Y:S02]  /*20be0*/  IMAD.MOV.U32 R181, RZ, RZ, R198 ;  /* 0x000000ffffb57224 */ /* 0x000fe400078e00c6 */
[----:B------:R-:W-:-:S03]  /*20bf0*/  IMAD.MOV.U32 R180, RZ, RZ, R199 ;  /* 0x000000ffffb47224 */ /* 0x000fc600078e00c7 */
[----:B------:R-:W-:Y:S01]  /*20c00*/  HMMA.16816.F32 R168, R8, R6, R168 ;  /* 0x0000000608a8723c */ /* 0x000fe200000018a8 */
[C---:B------:R-:W-:Y:S02]  /*20c10*/  IMAD.IADD R4, R244.reuse, 0x1, -R0 ;  /* 0x00000001f4047824 */ /* 0x040fe400078e0a00 */
[----:B------:R-:W-:-:S03]  /*20c20*/  IMAD.IADD R5, R244, 0x1, -R2 ;  /* 0x00000001f4057824 */ /* 0x000fc600078e0a02 */
[----:B------:R-:W-:Y:S01]  /*20c30*/  IABS R165, R4 ;  /* 0x0000000400a57213 */ /* 0x000fe20000000000 */
[----:B------:R-:W-:Y:S01]  /*20c40*/  VIADD R7, R0, 0x8 ;  /* 0x0000000800077836 */ /* 0x000fe20000000000 */
[----:B------:R-:W-:Y:S01]  /*20c50*/  IABS R4, R176 ;  /* 0x000000b000047213 */ /* 0x000fe20000000000 */
[----:B------:R-:W-:Y:S01]  /*20c60*/  HMMA.16816.F32 R20, R192, R182, R20 ;  /* 0x000000b6c014723c */ /* 0x000fe20000001814 */
[----:B------:R-:W1:Y:S01]  /*20c70*/  LDSM.16.M88.4 R176, [R212+0x6800] ;  /* 0x00680000d4b0783b */ /* 0x000e620000000200 */
[----:B------:R-:W-:Y:S01]  /*20c80*/  I2FP.F32.S32 R165, R165 ;  /* 0x000000a500a57245 */ /* 0x000fe20000201400 */
[----:B------:R-:W-:Y:S01]  /*20c90*/  IMAD.IADD R6, R244, 0x1, -R7 ;  /* 0x00000001f4067824 */ /* 0x000fe200078e0a07 */
[----:B------:R-:W-:Y:S02]  /*20ca0*/  IABS R5, R5 ;  /* 0x0000000500057213 */ /* 0x000fe40000000000 */
[----:B------:R-:W-:Y:S02]  /*20cb0*/  I2FP.F32.S32 R4, R4 ;  /* 0x0000000400047245 */ /* 0x000fe40000201400 */
[----:B------:R-:W-:Y:S01]  /*20cc0*/  I2FP.F32.S32 R5, R5 ;  /* 0x0000000500057245 */ /* 0x000fe20000201400 */
[C---:B------:R-:W-:Y:S01]  /*20cd0*/  FFMA.FTZ R165, -R246.reuse, R165, R172 ;  /* 0x000000a5f6a57223 */ /* 0x040fe200000101ac */
[----:B------:R-:W-:Y:S01]  /*20ce0*/  IABS R6, R6 ;  /* 0x0000000600067213 */ /* 0x000fe20000000000 */
[----:B------:R-:W-:Y:S01]  /*20cf0*/  FFMA.FTZ R174, -R246, R4, R174 ;  /* 0x00000004f6ae7223 */ /* 0x000fe200000101ae */
[----:B------:R-:W-:-:S02]  /*20d00*/  VIADD R4, R0, 0x9 ;  /* 0x0000000900047836 */ /* 0x000fc40000000000 */
[----:B------:R-:W-:Y:S01]  /*20d10*/  FFMA.FTZ R5, -R246, R5, R173 ;  /* 0x00000005f6057223 */ /* 0x000fe200000101ad */
[----:B------:R-:W-:Y:S01]  /*20d20*/  FSEL R192, R165, -INF , !P2 ;  /* 0xff800000a5c07808 */ /* 0x000fe20005000000 */
[----:B------:R-:W-:Y:S01]  /*20d30*/  IMAD.IADD R165, R242, 0x1, -R2 ;  /* 0x00000001f2a57824 */ /* 0x000fe200078e0a02 */
[----:B------:R-:W-:Y:S01]  /*20d40*/  ISETP.GE.AND P2, PT, R2, R247, PT ;  /* 0x000000f70200720c */ /* 0x000fe20003f46270 */
[----:B------:R-:W-:Y:S01]  /*20d50*/  IMAD.IADD R172, R244, 0x1, -R4 ;  /* 0x00000001f4ac7824 */ /* 0x000fe200078e0a04 */
[----:B------:R-:W-:Y:S01]  /*20d60*/  FSEL R191, R5, -INF , !P6 ;  /* 0xff80000005bf7808 */ /* 0x000fe20007000000 */
[----:B------:R-:W-:Y:S01]  /*20d70*/  IMAD.IADD R5, R242, 0x1, -R7 ;  /* 0x00000001f2057824 */ /* 0x000fe200078e0a07 */
[----:B------:R-:W-:Y:S02]  /*20d80*/  IABS R165, R165 ;  /* 0x000000a500a57213 */ /* 0x000fe40000000000 */
[----:B------:R-:W-:Y:S02]  /*20d90*/  ISETP.GE.OR P2, PT, R2, R245, !P2 ;  /* 0x000000f50200720c */ /* 0x000fe40005746670 */
[----:B------:R-:W-:-:S02]  /*20da0*/  I2FP.F32.S32 R165, R165 ;  /* 0x000000a500a57245 */ /* 0x000fc40000201400 */
[----:B------:R-:W-:Y:S02]  /*20db0*/  I2FP.F32.S32 R6, R6 ;  /* 0x0000000600067245 */ /* 0x000fe40000201400 */
[----:B------:R-:W-:Y:S01]  /*20dc0*/  FSEL R2, R174, -INF , !P1 ;  /* 0xff800000ae027808 */ /* 0x000fe20004800000 */
[C---:B------:R-:W-:Y:S01]  /*20dd0*/  FFMA.FTZ R175, -R246.reuse, R165, R175 ;  /* 0x000000a5f6af7223 */ /* 0x040fe200000101af */
[C---:B------:R-:W-:Y:S01]  /*20de0*/  ISETP.GE.AND P1, PT, R7.reuse, R248, PT ;  /* 0x000000f80700720c */ /* 0x040fe20003f26270 */
[----:B------:R-:W-:Y:S01]  /*20df0*/  FFMA.FTZ R6, -R246, R6, R168 ;  /* 0x00000006f6067223 */ /* 0x000fe200000101a8 */
[C---:B------:R-:W-:Y:S01]  /*20e00*/  ISETP.GE.AND P6, PT, R7.reuse, R247, PT ;  /* 0x000000f70700720c */ /* 0x040fe20003fc6270 */
[----:B------:R-:W-:Y:S01]  /*20e10*/  VIADD R165, R0, 0x11 ;  /* 0x0000001100a57836 */ /* 0x000fe20000000000 */
[----:B------:R-:W-:Y:S02]  /*20e20*/  IABS R5, R5 ;  /* 0x0000000500057213 */ /* 0x000fe40000000000 */
[----:B------:R-:W-:-:S02]  /*20e30*/  ISETP.GE.OR P1, PT, R7, R243, !P1 ;  /* 0x000000f30700720c */ /* 0x000fc40004f26670 */
[----:B------:R-:W-:Y:S02]  /*20e40*/  ISETP.GE.OR P6, PT, R7, R245, !P6 ;  /* 0x000000f50700720c */ /* 0x000fe400077c6670 */
[----:B------:R-:W-:Y:S01]  /*20e50*/  IABS R7, R172 ;  /* 0x000000ac00077213 */ /* 0x000fe20000000000 */
[C---:B-1----:R-:W-:Y:S01]  /*20e60*/  HMMA.16816.F32 R32, R8.reuse, R176, R32 ;  /* 0x000000b00820723c */ /* 0x042fe20000001820 */
[----:B------:R-:W-:Y:S02]  /*20e70*/  I2FP.F32.S32 R5, R5 ;  /* 0x0000000500057245 */ /* 0x000fe40000201400 */
[----:B------:R-:W-:Y:S02]  /*20e80*/  FSEL R194, R175, -INF , !P2 ;  /* 0xff800000afc27808 */ /* 0x000fe40005000000 */
[----:B------:R-:W-:Y:S01]  /*20e90*/  FSEL R251, R6, -INF , !P1 ;  /* 0xff80000006fb7808 */ /* 0x000fe20004800000 */
[----:B------:R-:W-:Y:S01]  /*20ea0*/  FFMA.FTZ R170, -R246, R5, R170 ;  /* 0x00000005f6aa7223 */ /* 0x000fe200000101aa */
[----:B------:R-:W-:Y:S01]  /*20eb0*/  ISETP.GE.AND P2, PT, R4, R248, PT ;  /* 0x000000f80400720c */ /* 0x000fe20003f46270 */
[----:B------:R-:W-:Y:S01]  /*20ec0*/  VIADD R5, R0, 0x10 ;  /* 0x0000001000057836 */ /* 0x000fe20000000000 */
[----:B------:R-:W-:Y:S01]  /*20ed0*/  ISETP.GE.AND P1, PT, R4, R247, PT ;  /* 0x000000f70400720c */ /* 0x000fe20003f26270 */
[----:B------:R-:W-:Y:S01]  /*20ee0*/  HMMA.16816.F32 R28, R8, R178, R28 ;  /* 0x000000b2081c723c */ /* 0x000fe2000000181c */
[----:B------:R-:W-:Y:S01]  /*20ef0*/  I2FP.F32.S32 R7, R7 ;  /* 0x0000000700077245 */ /* 0x000fe20000201400 */
[----:B------:R-:W-:Y:S01]  /*20f00*/  IMAD.IADD R168, R242, 0x1, -R5 ;  /* 0x00000001f2a87824 */ /* 0x000fe200078e0a05 */
[----:B------:R-:W-:-:S02]  /*20f10*/  ISETP.GE.OR P2, PT, R4, R243, !P2 ;  /* 0x000000f30400720c */ /* 0x000fc40005746670 */
[----:B------:R-:W-:Y:S01]  /*20f20*/  ISETP.GE.OR P1, PT, R4, R245, !P1 ;  /* 0x000000f50400720c */ /* 0x000fe20004f26670 */
[----:B------:R-:W-:Y:S02]  /*20f30*/  IMAD.IADD R4, R242, 0x1, -R4 ;  /* 0x00000001f2047824 */ /* 0x000fe400078e0a04 */
[----:B------:R-:W-:Y:S01]  /*20f40*/  FFMA.FTZ R169, -R246, R7, R169 ;  /* 0x00000007f6a97223 */ /* 0x000fe200000101a9 */
[----:B------:R-:W-:Y:S01]  /*20f50*/  FSEL R193, R170, -INF , !P6 ;  /* 0xff800000aac17808 */ /* 0x000fe20007000000 */
[----:B------:R-:W-:Y:S01]  /*20f60*/  IMAD.IADD R170, R244, 0x1, -R5 ;  /* 0x00000001f4aa7824 */ /* 0x000fe200078e0a05 */
[----:B------:R-:W-:Y:S01]  /*20f70*/  IABS R168, R168 ;  /* 0x000000a800a87213 */ /* 0x000fe20000000000 */
[--C-:B------:R-:W-:Y:S01]  /*20f80*/  IMAD.IADD R178, R242, 0x1, -R165.reuse ;  /* 0x00000001f2b27824 */ /* 0x100fe200078e0aa5 */
[----:B------:R-:W-:Y:S02]  /*20f90*/  IABS R4, R4 ;  /* 0x0000000400047213 */ /* 0x000fe40000000000 */
[----:B------:R-:W-:Y:S01]  /*20fa0*/  FSEL R195, R169, -INF , !P2 ;  /* 0xff800000a9c37808 */ /* 0x000fe20005000000 */
[----:B------:R-:W-:Y:S01]  /*20fb0*/  IMAD.IADD R169, R244, 0x1, -R165 ;  /* 0x00000001f4a97824 */ /* 0x000fe200078e0aa5 */
[----:B------:R-:W-:-:S02]  /*20fc0*/  I2FP.F32.S32 R4, R4 ;  /* 0x0000000400047245 */ /* 0x000fc40000201400 */
[----:B------:R-:W-:Y:S02]  /*20fd0*/  IABS R170, R170 ;  /* 0x000000aa00aa7213 */ /* 0x000fe40000000000 */
[C---:B------:R-:W-:Y:S01]  /*20fe0*/  ISETP.GE.AND P6, PT, R5.reuse, R248, PT ;  /* 0x000000f80500720c */ /* 0x040fe20003fc6270 */
[C---:B------:R-:W-:Y:S01]  /*20ff0*/  FFMA.FTZ R171, -R246.reuse, R4, R171 ;  /* 0x00000004f6ab7223 */ /* 0x040fe200000101ab */
[C---:B------:R-:W-:Y:S02]  /*21000*/  ISETP.GE.AND P2, PT, R5.reuse, R247, PT ;  /* 0x000000f70500720c */ /* 0x040fe40003f46270 */
[----:B------:R-:W-:Y:S02]  /*21010*/  I2FP.F32.S32 R168, R168 ;  /* 0x000000a800a87245 */ /* 0x000fe40000201400 */
[----:B------:R-:W-:Y:S02]  /*21020*/  IABS R169, R169 ;  /* 0x000000a900a97213 */ /* 0x000fe40000000000 */
[----:B------:R-:W-:Y:S01]  /*21030*/  I2FP.F32.S32 R170, R170 ;  /* 0x000000aa00aa7245 */ /* 0x000fe20000201400 */
[----:B------:R-:W-:Y:S01]  /*21040*/  FFMA.FTZ R176, -R246, R168, R34 ;  /* 0x000000a8f6b07223 */ /* 0x000fe20000010122 */
[C---:B------:R-:W-:Y:S01]  /*21050*/  ISETP.GE.OR P6, PT, R5.reuse, R243, !P6 ;  /* 0x000000f30500720c */ /* 0x040fe200077c6670 */
[----:B------:R-:W-:Y:S01]  /*21060*/  VIADD R168, R0, 0x18 ;  /* 0x0000001800a87836 */ /* 0x000fe20000000000 */
[----:B------:R-:W-:Y:S01]  /*21070*/  ISETP.GE.OR P2, PT, R5, R245, !P2 ;  /* 0x000000f50500720c */ /* 0x000fe20005746670 */
[----:B------:R-:W-:Y:S01]  /*21080*/  FFMA.FTZ R32, -R246, R170, R32 ;  /* 0x000000aaf6207223 */ /* 0x000fe20000010120 */
[----:B------:R-:W1:Y:S01]  /*21090*/  LDSM.16.M88.4 R4, [R212+0x7000] ;  /* 0x00700000d404783b */ /* 0x000e620000000200 */
[----:B------:R-:W-:-:S02]  /*210a0*/  I2FP.F32.S32 R169, R169 ;  /* 0x000000a900a97245 */ /* 0x000fc40000201400 */
[----:B------:R-:W-:Y:S02]  /*210b0*/  FSEL R34, R171, -INF , !P1 ;  /* 0xff800000ab227808 */ /* 0x000fe40004800000 */
[CC--:B------:R-:W-:Y:S01]  /*210c0*/  ISETP.GE.AND P1, PT, R165.reuse, R248.reuse, PT ;  /* 0x000000f8a500720c */ /* 0x0c0fe20003f26270 */
[----:B------:R-:W-:Y:S01]  /*210d0*/  FFMA.FTZ R33, -R246, R169, R33 ;  /* 0x000000a9f6217223 */ /* 0x000fe20000010121 */
[----:B------:R-:W-:Y:S01]  /*210e0*/  FSEL R190, R32, -INF , !P6 ;  /* 0xff80000020be7808 */ /* 0x000fe20007000000 */
[----:B------:R-:W-:Y:S01]  /*210f0*/  VIADD R32, R0, 0x19 ;  /* 0x0000001900207836 */ /* 0x000fe20000000000 */
[C---:B------:R-:W-:Y:S02]  /*21100*/  ISETP.GE.OR P1, PT, R165.reuse, R243, !P1 ;  /* 0x000000f3a500720c */ /* 0x040fe40004f26670 */
[----:B------:R-:W-:Y:S01]  /*21110*/  ISETP.GE.AND P6, PT, R165, R247, PT ;  /* 0x000000f7a500720c */ /* 0x000fe20003fc6270 */
[--C-:B------:R-:W-:Y:S01]  /*21120*/  IMAD.IADD R169, R244, 0x1, -R32.reuse ;  /* 0x00000001f4a97824 */ /* 0x100fe200078e0a20 */
[----:B------:R-:W-:Y:S01]  /*21130*/  FSEL R176, R176, -INF , !P2 ;  /* 0xff800000b0b07808 */ /* 0x000fe20005000000 */
[C---:B------:R-:W-:Y:S01]  /*21140*/  IMAD.IADD R179, R242.reuse, 0x1, -R32 ;  /* 0x00000001f2b37824 */ /* 0x040fe200078e0a20 */
[----:B------:R-:W-:Y:S01]  /*21150*/  FSEL R173, R33, -INF , !P1 ;  /* 0xff80000021ad7808 */ /* 0x000fe20004800000 */
[--C-:B------:R-:W-:Y:S01]  /*21160*/  IMAD.IADD R33, R242, 0x1, -R168.reuse ;  /* 0x00000001f2217824 */ /* 0x100fe200078e0aa8 */
[----:B------:R-:W-:Y:S01]  /*21170*/  ISETP.GE.OR P6, PT, R165, R245, !P6 ;  /* 0x000000f5a500720c */ /* 0x000fe200077c6670 */
[----:B------:R-:W-:Y:S01]  /*21180*/  IMAD.IADD R165, R244, 0x1, -R168 ;  /* 0x00000001f4a57824 */ /* 0x000fe200078e0aa8 */
[----:B------:R-:W-:-:S02]  /*21190*/  ISETP.GE.AND P2, PT, R168, R248, PT ;  /* 0x000000f8a800720c */ /* 0x000fc40003f46270 */
[C---:B------:R-:W-:Y:S02]  /*211a0*/  ISETP.GE.AND P1, PT, R168.reuse, R247, PT ;  /* 0x000000f7a800720c */ /* 0x040fe40003f26270 */
[----:B------:R-:W-:Y:S02]  /*211b0*/  IABS R178, R178 ;  /* 0x000000b200b27213 */ /* 0x000fe40000000000 */
[C---:B------:R-:W-:Y:S02]  /*211c0*/  ISETP.GE.OR P2, PT, R168.reuse, R243, !P2 ;  /* 0x000000f3a800720c */ /* 0x040fe40005746670 */
[----:B------:R-:W-:Y:S02]  /*211d0*/  I2FP.F32.S32 R178, R178 ;  /* 0x000000b200b27245 */ /* 0x000fe40000201400 */
[----:B------:R-:W-:Y:S02]  /*211e0*/  ISETP.GE.OR P1, PT, R168, R245, !P1 ;  /* 0x000000f5a800720c */ /* 0x000fe40004f26670 */
[----:B------:R-:W-:Y:S01]  /*211f0*/  IABS R168, R169 ;  /* 0x000000a900a87213 */ /* 0x000fe20000000000 */
[----:B------:R-:W-:Y:S01]  /*21200*/  FFMA.FTZ R178, -R246, R178, R35 ;  /* 0x000000b2f6b27223 */ /* 0x000fe20000010123 */
[----:B------:R-:W-:-:S02]  /*21210*/  IABS R165, R165 ;  /* 0x000000a500a57213 */ /* 0x000fc40000000000 */
[----:B------:R-:W-:Y:S01]  /*21220*/  IABS R33, R33 ;  /* 0x0000002100217213 */ /* 0x000fe20000000000 */
[----:B------:R-:W-:Y:S01]  /*21230*/  IMAD.MOV.U32 R35, RZ, RZ, R168 ;  /* 0x000000ffff237224 */ /* 0x000fe200078e00a8 */
[----:B------:R-:W-:Y:S02]  /*21240*/  I2FP.F32.S32 R165, R165 ;  /* 0x000000a500a57245 */ /* 0x000fe40000201400 */
[----:B------:R-:W-:Y:S01]  /*21250*/  I2FP.F32.S32 R33, R33 ;  /* 0x0000002100217245 */ /* 0x000fe20000201400 */
[C---:B-1----:R-:W-:Y:S01]  /*21260*/  HMMA.16816.F32 R24, R8.reuse, R4, R24 ;  /* 0x000000040818723c */ /* 0x042fe20000001818 */
[----:B------:R-:W-:Y:S01]  /*21270*/  I2FP.F32.S32 R35, R35 ;  /* 0x0000002300237245 */ /* 0x000fe20000201400 */
[----:B------:R-:W-:Y:S01]  /*21280*/  FFMA.FTZ R28, -R246, R165, R28 ;  /* 0x000000a5f61c7223 */ /* 0x000fe2000001011c */
[----:B------:R-:W-:Y:S01]  /*21290*/  FSEL R178, R178, -INF , !P6 ;  /* 0xff800000b2b27808 */ /* 0x000fe20007000000 */
[----:B------:R-:W-:Y:S01]  /*212a0*/  FFMA.FTZ R30, -R246, R33, R30 ;  /* 0x00000021f61e7223 */ /* 0x000fe2000001011e */
[----:B------:R-:W-:Y:S01]  /*212b0*/  ISETP.GE.AND P6, PT, R32, R248, PT ;  /* 0x000000f82000720c */ /* 0x000fe20003fc6270 */
[----:B------:R-:W-:Y:S01]  /*212c0*/  FFMA.FTZ R29, -R246, R35, R29 ;  /* 0x00000023f61d7223 */ /* 0x000fe2000001011d */
[----:B------:R-:W-:Y:S01]  /*212d0*/  FSEL R174, R28, -INF , !P2 ;  /* 0xff8000001cae7808 */ /* 0x000fe20005000000 */
[----:B------:R-:W-:Y:S01]  /*212e0*/  VIADD R28, R0, 0x20 ;  /* 0x00000020001c7836 */ /* 0x000fe20000000000 */
[----:B------:R-:W-:Y:S01]  /*212f0*/  ISETP.GE.OR P6, PT, R32, R243, !P6 ;  /* 0x000000f32000720c */ /* 0x000fe200077c6670 */
[----:B------:R-:W-:Y:S01]  /*21300*/  VIADD R4, R0, 0x21 ;  /* 0x0000002100047836 */ /* 0x000fe20000000000 */
[----:B------:R-:W-:Y:S01]  /*21310*/  IABS R179, R179 ;  /* 0x000000b300b37213 */ /* 0x000fe20000000000 */
[--C-:B------:R-:W-:Y:S01]  /*21320*/  IMAD.IADD R33, R244, 0x1, -R28.reuse ;  /* 0x00000001f4217824 */ /* 0x100fe200078e0a1c */
[----:B------:R-:W-:Y:S01]  /*21330*/  FSEL R177, R30, -INF , !P1 ;  /* 0xff8000001eb17808 */ /* 0x000fe20004800000 */
[----:B------:R-:W-:Y:S01]  /*21340*/  IMAD.IADD R5, R242, 0x1, -R28 ;  /* 0x00000001f2057824 */ /* 0x000fe200078e0a1c */
[----:B------:R-:W-:Y:S01]  /*21350*/  FSEL R175, R29, -INF , !P6 ;  /* 0xff8000001daf7808 */ /* 0x000fe20007000000 */
[----:B------:R-:W-:Y:S01]  /*21360*/  HMMA.16816.F32 R20, R8, R6, R20 ;  /* 0x000000060814723c */ /* 0x000fe20000001814 */
[----:B------:R-:W-:-:S02]  /*21370*/  I2FP.F32.S32 R179, R179 ;  /* 0x000000b300b37245 */ /* 0x000fc40000201400 */
[C---:B------:R-:W-:Y:S02]  /*21380*/  ISETP.GE.AND P1, PT, R28.reuse, R248, PT ;  /* 0x000000f81c00720c */ /* 0x040fe40003f26270 */
[----:B------:R-:W-:Y:S01]  /*21390*/  ISETP.GE.AND P6, PT, R28, R247, PT ;  /* 0x000000f71c00720c */ /* 0x000fe20003fc6270 */
[----:B------:R-:W-:Y:S01]  /*213a0*/  FFMA.FTZ R179, -R246, R179, R31 ;  /* 0x000000b3f6b37223 */ /* 0x000fe2000001011f */
[----:B------:R-:W-:Y:S01]  /*213b0*/  ISETP.GE.OR P1, PT, R28, R243, !P1 ;  /* 0x000000f31c00720c */ /* 0x000fe20004f26670 */
[----:B------:R-:W-:Y:S01]  /*213c0*/  VIADD R7, R0, 0x28 ;  /* 0x0000002800077836 */ /* 0x000fe20000000000 */
[----:B------:R-:W-:Y:S02]  /*213d0*/  ISETP.GE.OR P6, PT, R28, R245, !P6 ;  /* 0x000000f51c00720c */ /* 0x000fe400077c6670 */
[----:B------:R-:W1:Y:S01]  /*213e0*/  LDSM.16.M88.4 R28, [R212+0x7800] ;  /* 0x00780000d41c783b */ /* 0x000e620000000200 */
[----:B------:R-:W-:Y:S01]  /*213f0*/  ISETP.GE.AND P2, PT, R32, R247, PT ;  /* 0x000000f72000720c */ /* 0x000fe20003f46270 */
[----:B------:R-:W-:-:S04]  /*21400*/  DEPBAR.LE SB0, 0x0 ;  /* 0x000080000000791a */ /* 0x000fc80000000000 */
[----:B------:R-:W-:Y:S01]  /*21410*/  BAR.SYNC.DEFER_BLOCKING 0x0 ;  /* 0x0000000000007b1d */ /* 0x000fe20000010000 */
[----:B------:R-:W-:Y:S01]  /*21420*/  ISETP.GE.OR P2, PT, R32, R245, !P2 ;  /* 0x000000f52000720c */ /* 0x000fe20005746670 */
[----:B------:R-:W-:Y:S01]  /*21430*/  IMAD.IADD R32, R244, 0x1, -R4 ;  /* 0x00000001f4207824 */ /* 0x000fe200078e0a04 */
[----:B------:R-:W-:Y:S02]  /*21440*/  IABS R33, R33 ;  /* 0x0000002100217213 */ /* 0x000fe40000000000 */
[----:B------:R-:W-:Y:S02]  /*21450*/  IABS R5, R5 ;  /* 0x0000000500057213 */ /* 0x000fe40000000000 */
[----:B------:R-:W-:Y:S02]  /*21460*/  IABS R32, R32 ;  /* 0x0000002000207213 */ /* 0x000fe40000000000 */
[----:B------:R-:W-:Y:S02]  /*21470*/  I2FP.F32.S32 R33, R33 ;  /* 0x0000002100217245 */ /* 0x000fe40000201400 */
[----:B------:R-:W-:-:S02]  /*21480*/  I2FP.F32.S32 R32, R32 ;  /* 0x0000002000207245 */ /* 0x000fc40000201400 */
[----:B------:R-:W-:Y:S01]  /*21490*/  FSEL R179, R179, -INF , !P2 ;  /* 0xff800000b3b37808 */ /* 0x000fe20005000000 */
[----:B------:R-:W-:Y:S01]  /*214a0*/  FFMA.FTZ R24, -R246, R33, R24 ;  /* 0x00000021f6187223 */ /* 0x000fe20000010118 */
[----:B------:R-:W-:Y:S01]  /*214b0*/  ISETP.GE.AND P2, PT, R4, R248, PT ;  /* 0x000000f80400720c */ /* 0x000fe20003f46270 */
[----:B------:R-:W-:Y:S01]  /*214c0*/  FFMA.FTZ R25, -R246, R32, R25 ;  /* 0x00000020f6197223 */ /* 0x000fe20000010119 */
[----:B------:R-:W-:Y:S02]  /*214d0*/  I2FP.F32.S32 R5, R5 ;  /* 0x0000000500057245 */ /* 0x000fe40000201400 */
[----:B------:R-:W-:Y:S02]  /*214e0*/  ISETP.GE.OR P2, PT, R4, R243, !P2 ;  /* 0x000000f30400720c */ /* 0x000fe40005746670 */
[----:B------:R-:W-:Y:S01]  /*214f0*/  FSEL R189, R24, -INF , !P1 ;  /* 0xff80000018bd7808 */ /* 0x000fe20004800000 */
[----:B------:R-:W-:Y:S01]  /*21500*/  FFMA.FTZ R26, -R246, R5, R26 ;  /* 0x00000005f61a7223 */ /* 0x000fe2000001011a */
[----:B------:R-:W-:Y:S01]  /*21510*/  FSEL R186, R25, -INF , !P2 ;  /* 0xff80000019ba7808 */ /* 0x000fe20005000000 */
[----:B------:R-:W-:Y:S01]  /*21520*/  IMAD.IADD R24, R242, 0x1, -R4 ;  /* 0x00000001f2187824 */ /* 0x000fe200078e0a04 */
[----:B------:R-:W-:Y:S01]  /*21530*/  ISETP.GE.AND P1, PT, R4, R247, PT ;  /* 0x000000f70400720c */ /* 0x000fe20003f26270 */
[----:B------:R-:W-:Y:S01]  /*21540*/  IMAD.IADD R25, R244, 0x1, -R7 ;  /* 0x00000001f4197824 */ /* 0x000fe200078e0a07 */
[----:B------:R-:W-:Y:S01]  /*21550*/  FSEL R183, R26, -INF , !P6 ;  /* 0xff8000001ab77808 */ /* 0x000fe20007000000 */
[----:B------:R-:W-:Y:S01]  /*21560*/  VIADD R5, R0, 0x29 ;  /* 0x0000002900057836 */ /* 0x000fe20000000000 */
[----:B------:R-:W-:-:S02]  /*21570*/  ISETP.GE.AND P6, PT, R7, R248, PT ;  /* 0x000000f80700720c */ /* 0x000fc40003fc6270 */
[C---:B------:R-:W-:Y:S01]  /*21580*/  ISETP.GE.AND P2, PT, R7.reuse, R247, PT ;  /* 0x000000f70700720c */ /* 0x040fe20003f46270 */
[----:B------:R-:W-:Y:S01]  /*21590*/  IMAD.IADD R6, R244, 0x1, -R5 ;  /* 0x00000001f4067824 */ /* 0x000fe200078e0a05 */
[----:B------:R-:W-:Y:S01]  /*215a0*/  IABS R24, R24 ;  /* 0x0000001800187213 */ /* 0x000fe20000000000 */
[C---:B-1----:R-:W-:Y:S01]  /*215b0*/  HMMA.16816.F32 R16, R8.reuse, R28, R16 ;  /* 0x0000001c0810723c */ /* 0x042fe20000001810 */
[----:B------:R-:W-:Y:S02]  /*215c0*/  IABS R25, R25 ;  /* 0x0000001900197213 */ /* 0x000fe40000000000 */
[----:B------:R-:W-:Y:S01]  /*215d0*/  ISETP.GE.OR P1, PT, R4, R245, !P1 ;  /* 0x000000f50400720c */ /* 0x000fe20004f26670 */
[----:B------:R-:W-:Y:S01]  /*215e0*/  IMAD.IADD R4, R242, 0x1, -R7 ;  /* 0x00000001f2047824 */ /* 0x000fe200078e0a07 */
[C---:B------:R-:W-:Y:S01]  /*215f0*/  ISETP.GE.OR P6, PT, R7.reuse, R243, !P6 ;  /* 0x000000f30700720c */ /* 0x040fe200077c6670 */
[----:B------:R-:W-:Y:S01]  /*21600*/  HMMA.16816.F32 R12, R8, R30, R12 ;  /* 0x0000001e080c723c */ /* 0x000fe2000000180c */
[----:B------:R-:W-:-:S02]  /*21610*/  ISETP.GE.OR P2, PT, R7, R245, !P2 ;  /* 0x000000f50700720c */ /* 0x000fc40005746670 */
[----:B------:R-:W-:Y:S02]  /*21620*/  I2FP.F32.S32 R24, R24 ;  /* 0x0000001800187245 */ /* 0x000fe40000201400 */
[----:B------:R-:W-:Y:S02]  /*21630*/  I2FP.F32.S32 R7, R25 ;  /* 0x0000001900077245 */ /* 0x000fe40000201400 */
[----:B------:R-:W-:Y:S01]  /*21640*/  IABS R6, R6 ;  /* 0x0000000600067213 */ /* 0x000fe20000000000 */
[C---:B------:R-:W-:Y:S01]  /*21650*/  FFMA.FTZ R27, -R246.reuse, R24, R27 ;  /* 0x00000018f61b7223 */ /* 0x040fe2000001011b */
[----:B------:R-:W-:Y:S01]  /*21660*/  IABS R4, R4 ;  /* 0x0000000400047213 */ /* 0x000fe20000000000 */
[----:B------:R-:W-:Y:S01]  /*21670*/  FFMA.FTZ R7, -R246, R7, R20 ;  /* 0x00000007f6077223 */ /* 0x000fe20000010114 */
[----:B------:R-:W-:Y:S01]  /*21680*/  I2FP.F32.S32 R6, R6 ;  /* 0x0000000600067245 */ /* 0x000fe20000201400 */
[----:B------:R-:W-:Y:S01]  /*21690*/  IMAD.IADD R20, R242, 0x1, -R5 ;  /* 0x00000001f2147824 */ /* 0x000fe200078e0a05 */
[----:B------:R-:W-:-:S02]  /*216a0*/  FSEL R184, R27, -INF , !P1 ;  /* 0xff8000001bb87808 */ /* 0x000fc40004800000 */
[----:B------:R-:W-:Y:S01]  /*216b0*/  FSEL R188, R7, -INF , !P6 ;  /* 0xff80000007bc7808 */ /* 0x000fe20007000000 */
[----:B------:R-:W-:Y:S01]  /*216c0*/  VIADD R7, R0, 0x30 ;  /* 0x0000003000077836 */ /* 0x000fe20000000000 */
[C---:B------:R-:W-:Y:S01]  /*216d0*/  ISETP.GE.AND P1, PT, R5.reuse, R248, PT ;  /* 0x000000f80500720c */ /* 0x040fe20003f26270 */
[----:B------:R-:W-:Y:S01]  /*216e0*/  FFMA.FTZ R6, -R246, R6, R21 ;  /* 0x00000006f6067223 */ /* 0x000fe20000010115 */
[----:B------:R-:W-:Y:S01]  /*216f0*/  I2FP.F32.S32 R4, R4 ;  /* 0x0000000400047245 */ /* 0x000fe20000201400 */
[----:B------:R-:W-:Y:S01]  /*21700*/  IMAD.IADD R21, R244, 0x1, -R7 ;  /* 0x00000001f4157824 */ /* 0x000fe200078e0a07 */
[----:B------:R-:W-:Y:S02]  /*21710*/  ISETP.GE.OR P1, PT, R5, R243, !P1 ;  /* 0x000000f30500720c */ /* 0x000fe40004f26670 */
[----:B------:R-:W-:Y:S01]  /*21720*/  IABS R20, R20 ;  /* 0x0000001400147213 */ /* 0x000fe20000000000 */
[----:B------:R-:W-:Y:S01]  /*21730*/  FFMA.FTZ R22, -R246, R4, R22 ;  /* 0x00000004f6167223 */ /* 0x000fe20000010116 */
[----:B------:R-:W-:Y:S01]  /*21740*/  FSEL R187, R6, -INF , !P1 ;  /* 0xff80000006bb7808 */ /* 0x000fe20004800000 */
[----:B------:R-:W-:Y:S01]  /*21750*/  VIADD R4, R0, 0x31 ;  /* 0x0000003100047836 */ /* 0x000fe20000000000 */
[----:B------:R-:W-:-:S02]  /*21760*/  IABS R6, R21 ;  /* 0x0000001500067213 */ /* 0x000fc40000000000 */
[----:B------:R-:W-:Y:S02]  /*21770*/  ISETP.GE.AND P6, PT, R5, R247, PT ;  /* 0x000000f70500720c */ /* 0x000fe40003fc6270 */
[----:B------:R-:W-:Y:S02]  /*21780*/  I2FP.F32.S32 R20, R20 ;  /* 0x0000001400147245 */ /* 0x000fe40000201400 */
[----:B------:R-:W-:Y:S02]  /*21790*/  I2FP.F32.S32 R6, R6 ;  /* 0x0000000600067245 */ /* 0x000fe40000201400 */
[----:B------:R-:W-:Y:S01]  /*217a0*/  FSEL R182, R22, -INF , !P2 ;  /* 0xff80000016b67808 */ /* 0x000fe20005000000 */
[C---:B------:R-:W-:Y:S01]  /*217b0*/  FFMA.FTZ R23, -R246.reuse, R20, R23 ;  /* 0x00000014f6177223 */ /* 0x040fe20000010117 */
[----:B------:R-:W-:Y:S01]  /*217c0*/  ISETP.GE.AND P2, PT, R7, R248, PT ;  /* 0x000000f80700720c */ /* 0x000fe20003f46270 */
[----:B------:R-:W-:Y:S01]  /*217d0*/  FFMA.FTZ R6, -R246, R6, R16 ;  /* 0x00000006f6067223 */ /* 0x000fe20000010110 */
[----:B------:R-:W-:Y:S01]  /*217e0*/  ISETP.GE.OR P6, PT, R5, R245, !P6 ;  /* 0x000000f50500720c */ /* 0x000fe200077c6670 */
[----:B------:R-:W-:Y:S01]  /*217f0*/  IMAD.IADD R5, R242, 0x1, -R7 ;  /* 0x00000001f2057824 */ /* 0x000fe200078e0a07 */
[----:B------:R-:W-:-:S02]  /*21800*/  ISETP.GE.OR P2, PT, R7, R243, !P2 ;  /* 0x000000f30700720c */ /* 0x000fc40005746670 */
[----:B------:R-:W-:Y:S02]  /*21810*/  ISETP.GE.AND P1, PT, R7, R247, PT ;  /* 0x000000f70700720c */ /* 0x000fe40003f26270 */
[----:B------:R-:W-:Y:S02]  /*21820*/  IABS R5, R5 ;  /* 0x0000000500057213 */ /* 0x000fe40000000000 */
[----:B------:R-:W-:Y:S02]  /*21830*/  FSEL R185, R23, -INF , !P6 ;  /* 0xff80000017b97808 */ /* 0x000fe40007000000 */
[----:B------:R-:W-:Y:S01]  /*21840*/  FSEL R172, R6, -INF , !P2 ;  /* 0xff80000006ac7808 */ /* 0x000fe20005000000 */
[----:B------:R-:W-:Y:S01]  /*21850*/  VIADD R6, R0, 0x38 ;  /* 0x0000003800067836 */ /* 0x000fe20000000000 */
[----:B------:R-:W-:Y:S01]  /*21860*/  ISETP.GE.OR P1, PT, R7, R245, !P1 ;  /* 0x000000f50700720c */ /* 0x000fe20004f26670 */
[----:B------:R-:W-:Y:S01]  /*21870*/  IMAD.IADD R7, R244, 0x1, -R4 ;  /* 0x00000001f4077824 */ /* 0x000fe200078e0a04 */
[----:B------:R-:W-:Y:S01]  /*21880*/  ISETP.GE.AND P6, PT, R4, R248, PT ;  /* 0x000000f80400720c */ /* 0x000fe20003fc6270 */
[----:B------:R-:W-:Y:S01]  /*21890*/  VIADD R0, R0, 0x39 ;  /* 0x0000003900007836 */ /* 0x000fe20000000000 */
[----:B------:R-:W-:-:S02]  /*218a0*/  ISETP.GE.AND P2, PT, R4, R247, PT ;  /* 0x000000f70400720c */ /* 0x000fc40003f46270 */
[----:B------:R-:W-:Y:S02]  /*218b0*/  I2FP.F32.S32 R5, R5 ;  /* 0x0000000500057245 */ /* 0x000fe40000201400 */
[C---:B------:R-:W-:Y:S02]  /*218c0*/  ISETP.GE.OR P6, PT, R4.reuse, R243, !P6 ;  /* 0x000000f30400720c */ /* 0x040fe400077c6670 */
[----:B------:R-:W-:Y:S01]  /*218d0*/  ISETP.GE.OR P2, PT, R4, R245, !P2 ;  /* 0x000000f50400720c */ /* 0x000fe20005746670 */
[----:B------:R-:W-:Y:S01]  /*218e0*/  IMAD.IADD R4, R242, 0x1, -R4 ;  /* 0x00000001f2047824 */ /* 0x000fe200078e0a04 */
[----:B------:R-:W-:Y:S01]  /*218f0*/  IABS R7, R7 ;  /* 0x0000000700077213 */ /* 0x000fe20000000000 */
[----:B------:R-:W-:-:S03]  /*21900*/  FFMA.FTZ R5, -R246, R5, R18 ;  /* 0x00000005f6057223 */ /* 0x000fc60000010112 */
[----:B------:R-:W-:Y:S02]  /*21910*/  I2FP.F32.S32 R7, R7 ;  /* 0x0000000700077245 */ /* 0x000fe40000201400 */
[----:B------:R-:W-:Y:S02]  /*21920*/  IABS R4, R4 ;  /* 0x0000000400047213 */ /* 0x000fe40000000000 */
[----:B------:R-:W-:Y:S01]  /*21930*/  FSEL R168, R5, -INF , !P1 ;  /* 0xff80000005a87808 */ /* 0x000fe20004800000 */
[----:B------:R-:W-:Y:S01]  /*21940*/  FFMA.FTZ R17, -R246, R7, R17 ;  /* 0x00000007f6117223 */ /* 0x000fe20000010111 */
[----:B------:R-:W-:Y:S01]  /*21950*/  I2FP.F32.S32 R5, R4 ;  /* 0x0000000400057245 */ /* 0x000fe20000201400 */
[--C-:B------:R-:W-:Y:S01]  /*21960*/  IMAD.IADD R4, R242, 0x1, -R6.reuse ;  /* 0x00000001f2047824 */ /* 0x100fe200078e0a06 */
[----:B------:R-:W-:Y:S01]  /*21970*/  ISETP.GE.AND P1, PT, R6, R248, PT ;  /* 0x000000f80600720c */ /* 0x000fe20003f26270 */
[----:B------:R-:W-:Y:S01]  /*21980*/  IMAD.IADD R7, R244, 0x1, -R6 ;  /* 0x00000001f4077824 */ /* 0x000fe200078e0a06 */
[----:B------:R-:W-:Y:S01]  /*21990*/  FSEL R171, R17, -INF , !P6 ;  /* 0xff80000011ab7808 */ /* 0x000fe20007000000 */
[----:B------:R-:W-:Y:S01]  /*219a0*/  FFMA.FTZ R5, -R246, R5, R19 ;  /* 0x00000005f6057223 */ /* 0x000fe20000010113 */
[----:B------:R-:W-:-:S02]  /*219b0*/  IABS R4, R4 ;  /* 0x0000000400047213 */ /* 0x000fc40000000000 */
[----:B------:R-:W-:Y:S02]  /*219c0*/  IABS R7, R7 ;  /* 0x0000000700077213 */ /* 0x000fe40000000000 */
[----:B------:R-:W-:Y:S02]  /*219d0*/  I2FP.F32.S32 R4, R4 ;  /* 0x0000000400047245 */ /* 0x000fe40000201400 */
[----:B------:R-:W-:Y:S02]  /*219e0*/  I2FP.F32.S32 R7, R7 ;  /* 0x0000000700077245 */ /* 0x000fe40000201400 */
[----:B------:R-:W-:Y:S01]  /*219f0*/  ISETP.GE.AND P6, PT, R6, R247, PT ;  /* 0x000000f70600720c */ /* 0x000fe20003fc6270 */
[----:B------:R-:W-:Y:S01]  /*21a00*/  FFMA.FTZ R4, -R246, R4, R14 ;  /* 0x00000004f6047223 */ /* 0x000fe2000001010e */
[----:B------:R-:W-:Y:S01]  /*21a10*/  ISETP.GE.OR P1, PT, R6, R243, !P1 ;  /* 0x000000f30600720c */ /* 0x000fe20004f26670 */
[----:B------:R-:W-:Y:S01]  /*21a20*/  FFMA.FTZ R12, -R246, R7, R12 ;  /* 0x00000007f60c7223 */ /* 0x000fe2000001010c */
[----:B------:R-:W-:Y:S01]  /*21a30*/  ISETP.GE.OR P6, PT, R6, R245, !P6 ;  /* 0x000000f50600720c */ /* 0x000fe200077c6670 */
[--C-:B------:R-:W-:Y:S01]  /*21a40*/  IMAD.IADD R6, R244, 0x1, -R0.reuse ;  /* 0x00000001f4067824 */ /* 0x100fe200078e0a00 */
[----:B------:R-:W-:Y:S01]  /*21a50*/  FSEL R165, R5, -INF , !P2 ;  /* 0xff80000005a57808 */ /* 0x000fe20005000000 */
[----:B------:R-:W-:Y:S01]  /*21a60*/  IMAD.IADD R7, R242, 0x1, -R0 ;  /* 0x00000001f2077824 */ /* 0x000fe200078e0a00 */
[----:B------:R-:W-:-:S02]  /*21a70*/  FSEL R24, R4, -INF , !P6 ;  /* 0xff80000004187808 */ /* 0x000fc40007000000 */
[----:B------:R-:W-:Y:S02]  /*21a80*/  ISETP.GT.AND P6, PT, R240, R228, PT ;  /* 0x000000e4f000720c */ /* 0x000fe40003fc4270 */
[----:B------:R-:W-:Y:S02]  /*21a90*/  IABS R6, R6 ;  /* 0x0000000600067213 */ /* 0x000fe40000000000 */
[----:B------:R-:W-:Y:S02]  /*21aa0*/  IABS R7, R7 ;  /* 0x0000000700077213 */ /* 0x000fe40000000000 */
[----:B------:R-:W-:Y:S02]  /*21ab0*/  I2FP.F32.S32 R6, R6 ;  /* 0x0000000600067245 */ /* 0x000fe40000201400 */
[----:B------:R-:W-:Y:S02]  /*21ac0*/  I2FP.F32.S32 R7, R7 ;  /* 0x0000000700077245 */ /* 0x000fe40000201400 */
[----:B------:R-:W-:Y:S01]  /*21ad0*/  FSEL R170, R12, -INF , !P1 ;  /* 0xff8000000caa7808 */ /* 0x000fe20004800000 */
[----:B------:R-:W-:Y:S01]  /*21ae0*/  FFMA.FTZ R6, -R246, R6, R13 ;  /* 0x00000006f6067223 */ /* 0x000fe2000001010d */
[----:B------:R-:W-:Y:S01]  /*21af0*/  ISETP.GE.AND P2, PT, R0, R248, PT ;  /* 0x000000f80000720c */ /* 0x000fe20003f46270 */
[----:B------:R-:W-:Y:S01]  /*21b00*/  FFMA.FTZ R7, -R246, R7, R15 ;  /* 0x00000007f6077223 */ /* 0x000fe2000001010f */
[----:B------:R-:W-:-:S02]  /*21b10*/  ISETP.GE.AND P1, PT, R0, R247, PT ;  /* 0x000000f70000720c */ /* 0x000fc40003f26270 */
[C---:B------:R-:W-:Y:S02]  /*21b20*/  ISETP.GE.OR P2, PT, R0.reuse, R243, !P2 ;  /* 0x000000f30000720c */ /* 0x040fe40005746670 */
        /* <DEDUP_REMOVED lines=11> */
[C---:B------:R-:W-:Y:S02]  /*21be0*/  R2UR UR13, R197.reuse ;  /* 0x00000000c50d72ca */ /* 0x040fe400000e0000 */
[----:B------:R-:W-:Y:S02]  /*21bf0*/  IABS R6, R4 ;  /* 0x0000000400067213 */ /* 0x000fe40000000000 */
[----:B------:R-:W-:Y:S02]  /*21c00*/  R2UR UR10, R196 ;  /* 0x00000000c40a72ca */ /* 0x000fe400000e0000 */
[----:B------:R-:W-:-:S02]  /*21c10*/  R2UR UR11, R197 ;  /* 0x00000000c50b72ca */ /* 0x000fc400000e0000 */
[----:B------:R-:W-:Y:S02]  /*21c20*/  R2UR UR8, R196 ;  /* 0x00000000c40872ca */ /* 0x000fe400000e0000 */
[----:B------:R-:W-:Y:S02]  /*21c30*/  R2UR UR9, R197 ;  /* 0x00000000c50972ca */ /* 0x000fe400000e0000 */
[-C--:B--2---:R-:W-:Y:S02]  /*21c40*/  IABS R7, R11.reuse ;  /* 0x0000000b00077213 */ /* 0x084fe40000000000 */
[----:B------:R-:W-:Y:S02]  /*21c50*/  IABS R5, R11 ;  /* 0x0000000b00057213 */ /* 0x000fe40000000000 */
[----:B------:R-:W1:Y:S03]  /*21c60*/  I2F.RP R8, R7 ;  /* 0x0000000700087306 */ /* 0x000e660000209400 */
[----:B------:R-:W-:-:S05]  /*21c70*/  IMAD.MOV R5, RZ, RZ, -R5 ;  /* 0x000000ffff057224 */ /* 0x000fca00078e0a05 */
[----:B-1----:R-:W1:Y:S02]  /*21c80*/  MUFU.RCP R8, R8 ;  /* 0x0000000800087308 */ /* 0x002e640000001000 */
[----:B-1----:R-:W-:-:S06]  /*21c90*/  VIADD R8, R8, 0xffffffe ;  /* 0x0ffffffe08087836 */ /* 0x002fcc0000000000 */
[----:B------:R-:W1:Y:S02]  /*21ca0*/  F2I.FTZ.U32.TRUNC.NTZ R9, R8 ;  /* 0x0000000800097305 */ /* 0x000e64000021f000 */
[----:B-1----:R-:W-:Y:S01]  /*21cb0*/  IMAD.MOV R10, RZ, RZ, -R9 ;  /* 0x000000ffff0a7224 */ /* 0x002fe200078e0a09 */
[----:B------:R-:W-:-:S03]  /*21cc0*/  MOV R8, RZ ;  /* 0x000000ff00087202 */ /* 0x000fc60000000f00 */
[----:B------:R-:W-:-:S04]  /*21cd0*/  IMAD R10, R10, R7, RZ ;  /* 0x000000070a0a7224 */ /* 0x000fc800078e02ff */
[----:B------:R-:W-:-:S04]  /*21ce0*/  IMAD.HI.U32 R10, R9, R10, R8 ;  /* 0x0000000a090a7227 */ /* 0x000fc800078e0008 */
[C---:B------:R-:W-:Y:S01]  /*21cf0*/  VIADD R8, R4.reuse, 0xffffffc0 ;  /* 0xffffffc004087836 */ /* 0x040fe20000000000 */
[----:B------:R-:W-:Y:S01]  /*21d00*/  LOP3.LUT R4, R4, R11, RZ, 0x3c, !PT ;  /* 0x0000000b04047212 */ /* 0x000fe200078e3cff */
[----:B------:R-:W-:-:S03]  /*21d10*/  IMAD.HI.U32 R9, R10, R6, RZ ;  /* 0x000000060a097227 */ /* 0x000fc600078e00ff */
[----:B------:R-:W-:Y:S01]  /*21d20*/  IABS R0, R8 ;  /* 0x0000000800007213 */ /* 0x000fe20000000000 */
[----:B------:R-:W-:Y:S01]  /*21d30*/  IMAD R6, R9, R5, R6 ;  /* 0x0000000509067224 */ /* 0x000fe200078e0206 */
[----:B------:R-:W-:-:S03]  /*21d40*/  LOP3.LUT R8, R8, R11, RZ, 0x3c, !PT ;  /* 0x0000000b08087212 */ /* 0x000fc600078e3cff */
[----:B------:R-:W-:Y:S01]  /*21d50*/  IMAD.HI.U32 R10, R10, R0, RZ ;  /* 0x000000000a0a7227 */ /* 0x000fe200078e00ff */
[----:B------:R-:W-:-:S03]  /*21d60*/  ISETP.GT.U32.AND P2, PT, R7, R6, PT ;  /* 0x000000060700720c */ /* 0x000fc60003f44070 */
[----:B------:R-:W-:-:S05]  /*21d70*/  IMAD R0, R10, R5, R0 ;  /* 0x000000050a007224 */ /* 0x000fca00078e0200 */
[----:B------:R-:W-:-:S05]  /*21d80*/  ISETP.GT.U32.AND P0, PT, R7, R0, PT ;  /* 0x000000000700720c */ /* 0x000fca0003f04070 */
[----:B------:R-:W-:Y:S01]  /*21d90*/  @!P2 IADD3 R6, R6, -R7, RZ ;  /* 0x800000070606a210 */ /* 0x000fe20007ffe0ff */
[----:B------:R-:W-:-:S03]  /*21da0*/  @!P2 VIADD R9, R9, 0x1 ;  /* 0x000000010909a836 */ /* 0x000fc60000000000 */
[----:B------:R-:W-:-:S04]  /*21db0*/  ISETP.GE.U32.AND P1, PT, R6, R7, PT ;  /* 0x000000070600720c */ /* 0x000fc80003f26070 */
[----:B------:R-:W-:Y:S02]  /*21dc0*/  @!P0 IMAD.IADD R0, R0, 0x1, -R7 ;  /* 0x0000000100008824 */ /* 0x000fe400078e0a07 */
[----:B------:R-:W-:Y:S01]  /*21dd0*/  @!P0 VIADD R10, R10, 0x1 ;  /* 0x000000010a0a8836 */ /* 0x000fe20000000000 */
[----:B------:R-:W-:Y:S02]  /*21de0*/  ISETP.GE.AND P0, PT, R8, RZ, PT ;  /* 0x000000ff0800720c */ /* 0x000fe40003f06270 */
[----:B------:R-:W-:Y:S02]  /*21df0*/  ISETP.GE.U32.AND P2, PT, R0, R7, PT ;  /* 0x000000070000720c */ /* 0x000fe40003f46070 */
[----:B------:R-:W-:Y:S02]  /*21e00*/  LOP3.LUT R0, RZ, R11, RZ, 0x33, !PT ;  /* 0x0000000bff007212 */ /* 0x000fe400078e33ff */
[----:B------:R-:W-:Y:S02]  /*21e10*/  @P1 IADD3 R9, R9, 0x1, RZ ;  /* 0x0000000109091810 */ /* 0x000fe40007ffe0ff */
[----:B------:R-:W-:-:S02]  /*21e20*/  ISETP.GE.AND P1, PT, R4, RZ, PT ;  /* 0x000000ff0400720c */ /* 0x000fc40003f26270 */
[----:B------:R-:W-:Y:S02]  /*21e30*/  MOV R5, R9 ;  /* 0x0000000900057202 */ /* 0x000fe40000000f00 */
[----:B------:R-:W2:Y:S03]  /*21e40*/  LD.E.64 R8, desc[UR4][R166.64+0x38] ;  /* 0x00003804a6087980 */ /* 0x000ea6000c101b00 */
[----:B------:R-:W-:Y:S01]  /*21e50*/  @P2 VIADD R10, R10, 0x1 ;  /* 0x000000010a0a2836 */ /* 0x000fe20000000000 */
[----:B------:R-:W-:-:S03]  /*21e60*/  ISETP.NE.AND P2, PT, R11, RZ, PT ;  /* 0x000000ff0b00720c */ /* 0x000fc60003f45270 */
[----:B------:R-:W-:Y:S02]  /*21e70*/  IMAD.MOV.U32 R6, RZ, RZ, R10 ;  /* 0x000000ffff067224 */ /* 0x000fe400078e000a */
[----:B------:R-:W-:-:S03]  /*21e80*/  @!P1 IMAD.MOV R5, RZ, RZ, -R5 ;  /* 0x000000ffff059224 */ /* 0x000fc600078e0a05 */
[----:B------:R-:W-:Y:S02]  /*21e90*/  @!P0 IADD3 R6, -R6, RZ, RZ ;  /* 0x000000ff06068210 */ /* 0x000fe40007ffe1ff */
[C---:B------:R-:W-:Y:S02]  /*21ea0*/  SEL R5, R0.reuse, R5, !P2 ;  /* 0x0000000500057207 */ /* 0x040fe40005000000 */
[----:B------:R-:W-:-:S03]  /*21eb0*/  SEL R6, R0, R6, !P2 ;  /* 0x0000000600067207 */ /* 0x000fc60005000000 */
[----:B------:R-:W-:-:S04]  /*21ec0*/  IMAD.WIDE R14, R5, 0x4, R238 ;  /* 0x00000004050e7825 */ /* 0x000fc800078e02ee */
[----:B------:R-:W-:Y:S01]  /*21ed0*/  IMAD.WIDE R12, R6, 0x4, R238 ;  /* 0x00000004060c7825 */ /* 0x000fe200078e02ee */
        /* <DEDUP_REMOVED lines=14> */
[----:B------:R-:W-:-:S04]  /*21fc0*/  IMAD R4, R12, R6, R4 ;  /* 0x000000060c047224 */ /* 0x000fc800078e0204 */
[----:B------:R-:W-:Y:S01]  /*21fd0*/  IMAD.IADD R7, R9, 0x1, R4 ;  /* 0x0000000109077824 */ /* 0x000fe200078e0204 */
[----:B------:R-:W-:Y:S05]  /*21fe0*/  BRA `(.L_x_7199) ;  /* 0x0000000000147947 */ /* 0x000fea0003800000 */
.L_x_7198:
[----:B------:R-:W-:Y:S02]  /*21ff0*/  R2UR UR4, R196 ;  /* 0x00000000c40472ca */ /* 0x000fe400000e0000 */
[----:B------:R-:W-:-:S13]  /*22000*/  R2UR UR5, R197 ;  /* 0x00000000c50572ca */ /* 0x000fda00000e0000 */
[----:B------:R-:W2:Y:S02]  /*22010*/  LD.E R8, desc[UR4][R166.64+0x38] ;  /* 0x00003804a6087980 */ /* 0x000ea4000c101900 */
[----:B--2---:R-:W-:-:S05]  /*22020*/  IMAD.U32 R8, R8, -0x40, RZ ;  /* 0xffffffc008087824 */ /* 0x004fca00078e00ff */
[----:B------:R-:W-:Y:S02]  /*22030*/  SHF.R.S32.HI R7, RZ, 0x1f, R8 ;  /* 0x0000001fff077819 */ /* 0x000fe40000011408 */
.L_x_7199:
[----:B------:R-:W-:Y:S05]  /*22040*/  BSYNC B0 ;  /* 0x0000000000007941 */ /* 0x000fea0003800000 */
.L_x_7197:
[C---:B------:R-:W-:Y:S02]  /*22050*/  @P5 IADD3 R4, P0, R8.reuse, R226, RZ ;  /* 0x000000e208045210 */ /* 0x040fe40007f1e0ff */
[CC--:B------:R-:W-:Y:S02]  /*22060*/  LEA R18, P1, R8.reuse, R230.reuse, 0x1 ;  /* 0x000000e608127211 */ /* 0x0c0fe400078208ff */
[----:B------:R-:W-:Y:S01]  /*22070*/  LOP3.LUT R6, R241, 0x1, RZ, 0xc0, !PT ;  /* 0x00000001f1067812 */ /* 0x000fe200078ec0ff */
[----:B------:R-:W-:Y:S01]  /*22080*/  @P5 IMAD.X R0, R7, 0x1, R227, P0 ;  /* 0x0000000107005824 */ /* 0x000fe200000e06e3 */
[----:B------:R-:W-:Y:S02]  /*22090*/  LEA.HI.X R19, R8, R229, R7, 0x1, P1 ;  /* 0x000000e508137211 */ /* 0x000fe400008f0c07 */
[----:B------:R-:W-:Y:S02]  /*220a0*/  @P5 LEA R14, P1, R4, R230, 0x1 ;  /* 0x000000e6040e5211 */ /* 0x000fe400078208ff */
[----:B------:R-:W-:Y:S01]  /*220b0*/  @P4 IADD3 R5, P0, R8, R226, RZ ;  /* 0x000000e208054210 */ /* 0x000fe20007f1e0ff */
[----:B------:R-:W-:Y:S01]  /*220c0*/  @P5 IMAD.MOV.U32 R9, RZ, RZ, R19 ;  /* 0x000000ffff095224 */ /* 0x000fe200078e0013 */
[----:B------:R-:W-:-:S02]  /*220d0*/  ISETP.NE.U32.AND P2, PT, R6, 0x1, PT ;  /* 0x000000010600780c */ /* 0x000fc40003f45070 */
[-C--:B------:R-:W-:Y:S01]  /*220e0*/  @P5 LEA.HI.X R15, R4, R229.reuse, R0, 0x1, P1 ;  /* 0x000000e5040f5211 */ /* 0x080fe200008f0c00 */
[--C-:B------:R-:W-:Y:S01]  /*220f0*/  @P4 IMAD.X R0, R7, 0x1, R227.reuse, P0 ;  /* 0x0000000107004824 */ /* 0x100fe200000e06e3 */
[C---:B------:R-:W-:Y:S02]  /*22100*/  @P4 LEA R12, P1, R5.reuse, R230, 0x1 ;  /* 0x000000e6050c4211 */ /* 0x040fe400078208ff */
[-C--:B------:R-:W-:Y:S02]  /*22110*/  @P3 IADD3 R4, P0, R8, R226.reuse, RZ ;  /* 0x000000e208043210 */ /* 0x080fe40007f1e0ff */
[----:B------:R-:W-:Y:S02]  /*22120*/  @P4 LEA.HI.X R13, R5, R229, R0, 0x1, P1 ;  /* 0x000000e5050d4211 */ /* 0x000fe400008f0c00 */
[----:B------:R-:W-:Y:S01]  /*22130*/  @P5 R2UR UR12, R196 ;  /* 0x00000000c40c52ca */ /* 0x000fe200000e0000 */
[----:B------:R-:W-:Y:S01]  /*22140*/  @P3 IMAD.X R0, R7, 0x1, R227, P0 ;  /* 0x0000000107003824 */ /* 0x000fe200000e06e3 */
[----:B------:R-:W-:-:S02]  /*22150*/  IADD3 R6, P1, P0, R226, R226, R8 ;  /* 0x000000e2e2067210 */ /* 0x000fc4000783e008 */
[----:B------:R-:W-:Y:S02]  /*22160*/  @!P2 R2UR UR4, R196 ;  /* 0x00000000c404a2ca */ /* 0x000fe400000e0000 */
[----:B------:R-:W-:Y:S02]  /*22170*/  IADD3.X R5, R227, R227, R7, P1, P0 ;  /* 0x000000e3e3057210 */ /* 0x000fe40000fe0407 */
[-C--:B------:R-:W-:Y:S02]  /*22180*/  @P3 LEA R10, P0, R4, R230.reuse, 0x1 ;  /* 0x000000e6040a3211 */ /* 0x080fe400078008ff */
[----:B------:R-:W-:Y:S02]  /*22190*/  @!P2 LEA R16, P1, R6, R230, 0x1 ;  /* 0x000000e60610a211 */ /* 0x000fe400078208ff */
[-C--:B------:R-:W-:Y:S02]  /*221a0*/  @P3 LEA.HI.X R11, R4, R229.reuse, R0, 0x1, P0 ;  /* 0x000000e5040b3211 */ /* 0x080fe400000f0c00 */
[----:B------:R-:W-:-:S02]  /*221b0*/  @!P2 LEA.HI.X R17, R6, R229, R5, 0x1, P1 ;  /* 0x000000e50611a211 */ /* 0x000fc400008f0c05 */
[CC--:B------:R-:W-:Y:S02]  /*221c0*/  @P5 LEA R26, P0, R6.reuse, R230.reuse, 0x1 ;  /* 0x000000e6061a5211 */ /* 0x0c0fe400078008ff */
[CC--:B------:R-:W-:Y:S02]  /*221d0*/  @P4 LEA R22, P1, R6.reuse, R230.reuse, 0x1 ;  /* 0x000000e606164211 */ /* 0x0c0fe400078208ff */
[CCC-:B------:R-:W-:Y:S02]  /*221e0*/  @P5 LEA.HI.X R27, R6.reuse, R229.reuse, R5.reuse, 0x1, P0 ;  /* 0x000000e5061b5211 */ /* 0x1c0fe400000f0c05 */
[C---:B------:R-:W-:Y:S02]  /*221f0*/  @P4 LEA.HI.X R23, R6.reuse, R229, R5, 0x1, P1 ;  /* 0x000000e506174211 */ /* 0x040fe400008f0c05 */
[C---:B------:R-:W-:Y:S02]  /*22200*/  @P3 LEA R20, P0, R6.reuse, R230, 0x1 ;  /* 0x000000e606143211 */ /* 0x040fe400078008ff */
[----:B------:R-:W-:-:S02]  /*22210*/  IADD3 R0, P1, R6, R226, RZ ;  /* 0x000000e206007210 */ /* 0x000fc40007f3e0ff */
[-C--:B------:R-:W-:Y:S02]  /*22220*/  @P3 LEA.HI.X R21, R6, R229.reuse, R5, 0x1, P0 ;  /* 0x000000e506153211 */ /* 0x080fe400000f0c05 */
[----:B------:R-:W-:Y:S01]  /*22230*/  @!P2 IADD3 R8, P0, R8, R226, RZ ;  /* 0x000000e20808a210 */ /* 0x000fe20007f1e0ff */
[--C-:B------:R-:W-:Y:S01]  /*22240*/  IMAD.X R5, R5, 0x1, R227.reuse, P1 ;  /* 0x0000000105057824 */ /* 0x100fe200008e06e3 */
[CC--:B------:R-:W-:Y:S02]  /*22250*/  @!P2 LEA R32, P1, R0.reuse, R230.reuse, 0x1 ;  /* 0x000000e60020a211 */ /* 0x0c0fe400078208ff */
[----:B------:R-:W-:Y:S01]  /*22260*/  @!P2 R2UR UR5, R197 ;  /* 0x00000000c505a2ca */ /* 0x000fe200000e0000 */
[----:B------:R-:W-:Y:S01]  /*22270*/  @!P2 IMAD.X R7, R7, 0x1, R227, P0 ;  /* 0x000000010707a824 */ /* 0x000fe200000e06e3 */
[C---:B------:R-:W-:Y:S02]  /*22280*/  @!P2 LEA.HI.X R33, R0.reuse, R229, R5, 0x1, P1 ;  /* 0x000000e50021a211 */ /* 0x040fe400008f0c05 */
[----:B------:R-:W-:-:S02]  /*22290*/  @P4 LEA R28, P1, R0, R230, 0x1 ;  /* 0x000000e6001c4211 */ /* 0x000fc400078208ff */
[C---:B------:R-:W-:Y:S02]  /*222a0*/  @P5 R2UR UR13, R197.reuse ;  /* 0x00000000c50d52ca */ /* 0x040fe400000e0000 */
[-C--:B------:R-:W-:Y:S02]  /*222b0*/  @P4 LEA.HI.X R29, R0, R229.reuse, R5, 0x1, P1 ;  /* 0x000000e5001d4211 */ /* 0x080fe400008f0c05 */
[----:B------:R-:W-:Y:S02]  /*222c0*/  @!P2 LEA R6, P1, R8, R230, 0x1 ;  /* 0x000000e60806a211 */ /* 0x000fe400078208ff */
[----:B------:R-:W-:Y:S01]  /*222d0*/  @P4 R2UR UR10, R196 ;  /* 0x00000000c40a42ca */ /* 0x000fe200000e0000 */
[----:B------:R-:W-:Y:S01]  /*222e0*/  @!PT LDS RZ, [RZ] ;  /* 0x00000000fffff984 */ /* 0x000fe20000000800 */
[----:B------:R-:W-:Y:S01]  /*222f0*/  @!PT LDS RZ, [RZ] ;  /* 0x00000000fffff984 */ /* 0x000fe20000000800 */
[----:B------:R-:W-:Y:S01]  /*22300*/  @!PT LDS RZ, [RZ] ;  /* 0x00000000fffff984 */ /* 0x000fe20000000800 */
[----:B------:R-:W-:Y:S01]  /*22310*/  @!P2 LDGSTS.E.BYPASS.LTC128B.128 [R237+0x8000], desc[UR4][R18.64] ;  /* 0x0800000012edafae */ /* 0x000fe2000b901d44 */
[C---:B------:R-:W-:Y:S02]  /*22320*/  @P4 R2UR UR11, R197.reuse ;  /* 0x00000000c50b42ca */ /* 0x040fe400000e0000 */
[----:B------:R-:W-:Y:S01]  /*22330*/  @!P2 LEA.HI.X R7, R8, R229, R7, 0x1, P1 ;  /* 0x000000e50807a211 */ /* 0x000fe200008f0c07 */
[----:B------:R-:W-:Y:S01]  /*22340*/  @P5 IMAD.MOV.U32 R8, RZ, RZ, R18 ;  /* 0x000000ffff085224 */ /* 0x000fe200078e0012 */
        /* <DEDUP_REMOVED lines=8> */
[C---:B------:R-:W-:Y:S02]  /*223d0*/  @P3 R2UR UR15, R197.reuse ;  /* 0x00000000c50f32ca */ /* 0x040fe400000e0000 */
[----:B------:R-:W-:Y:S01]  /*223e0*/  @!P2 R2UR UR12, R196 ;  /* 0x00000000c40ca2ca */ /* 0x000fe200000e0000 */
[----:B------:R1:W-:Y:S01]  /*223f0*/  @!P5 STS.128 [R237+0xa000], RZ ;  /* 0x00a000ffed00d388 */ /* 0x0003e20000000c00 */
[----:B------:R-:W-:Y:S02]  /*22400*/  @!P2 R2UR UR13, R197 ;  /* 0x00000000c50da2ca */ /* 0x000fe400000e0000 */
[----:B------:R-:W-:-:S04]  /*22410*/  @P5 LEA R30, P0, R0, R230, 0x1 ;  /* 0x000000e6001e5211 */ /* 0x000fc800078008ff */
[C---:B------:R-:W-:Y:S02]  /*22420*/  @P5 LEA.HI.X R31, R0.reuse, R229, R5, 0x1, P0 ;  /* 0x000000e5001f5211 */ /* 0x040fe400000f0c05 */
[----:B------:R-:W-:Y:S01]  /*22430*/  @P3 LEA R4, P0, R0, R230, 0x1 ;  /* 0x000000e600043211 */ /* 0x000fe200078008ff */
[----:B------:R-:W-:-:S03]  /*22440*/  IMAD.MOV.U32 R230, RZ, RZ, R18 ;  /* 0x000000ffffe67224 */ /* 0x000fc600078e0012 */
[----:B------:R-:W-:Y:S01]  /*22450*/  @P3 LEA.HI.X R5, R0, R229, R5, 0x1, P0 ;  /* 0x000000e500053211 */ /* 0x000fe200000f0c05 */
[--C-:B------:R-:W-:Y:S02]  /*22460*/  IMAD.MOV.U32 R229, RZ, RZ, R19.reuse ;  /* 0x000000ffffe57224 */ /* 0x100fe400078e0013 */
        /* <DEDUP_REMOVED lines=14> */
[----:B------:R1:W-:Y:S01]  /*22550*/  @P3 LDGSTS.E.BYPASS.LTC128B.128 [R237+0xe000], desc[UR8][R8.64+0x180] ;  /* 0x0e00018008ed3fae */ /* 0x0003e2000b901d48 */
        /* <DEDUP_REMOVED lines=78> */
.L_x_7196:
[----:B------:R-:W-:Y:S05]  /*22a40*/  BSYNC B1 ;  /* 0x0000000000017941 */ /* 0x000fea0003800000 */
.L_x_7195:
[----:B------:R-:W-:Y:S01]  /*22a50*/  R2UR UR4, R196 ;  /* 0x00000000c40472ca */ /* 0x000fe200000e0000 */
[----:B-1----:R-:W-:Y:S01]  /*22a60*/  LDSM.16.MT88.4 R16, [R223+0x10000] ;  /* 0x01000000df10783b */ /* 0x002fe20000004200 */
[----:B------:R-:W-:Y:S02]  /*22a70*/  R2UR UR5, R197 ;  /* 0x00000000c50572ca */ /* 0x000fe400000e0000 */
[----:B------:R-:W-:Y:S01]  /*22a80*/  FMNMX.FTZ R5, R3, R2, !PT ;  /* 0x0000000203057209 */ /* 0x000fe20007810000 */
[----:B------:R-:W-:Y:S01]  /*22a90*/  LDSM.16.MT88.4 R12, [R222+0x10000] ;  /* 0x01000000de0c783b */ /* 0x000fe20000004200 */
[----:B------:R-:W-:-:S03]  /*22aa0*/  FMNMX.FTZ R6, R164, R192, !PT ;  /* 0x000000c0a4067209 */ /* 0x000fc60007810000 */
[----:B------:R-:W-:Y:S06]  /*22ab0*/  LDSM.16.MT88.4 R8, [R221+0x10000] ;  /* 0x01000000dd08783b */ /* 0x000fec0000004200 */
[----:B------:R-:W2:Y:S01]  /*22ac0*/  LD.E R27, desc[UR4][R166.64+0xdc] ;  /* 0x0000dc04a61b7980 */ /* 0x000ea2000c101900 */
        /* <DEDUP_REMOVED lines=40> */
[----:B------:R-:W-:Y:S02]  /*22d50*/  FSEL R5, R32, RZ, P0 ;  /* 0x000000ff20057208 */ /* 0x000fe40000000000 */
[----:B------:R-:W-:-:S03]  /*22d60*/  FSEL R4, R33, RZ, P1 ;  /* 0x000000ff21047208 */ /* 0x000fc60000800000 */
[----:B------:R-:W-:Y:S02]  /*22d70*/  FADD.FTZ R5, R3, -R5 ;  /* 0x8000000503057221 */ /* 0x000fe40000010000 */
[----:B------:R-:W-:Y:S01]  /*22d80*/  FADD.FTZ R4, R164, -R4 ;  /* 0x80000004a4047221 */ /* 0x000fe20000010000 */
[C---:B--2---:R-:W-:Y:S01]  /*22d90*/  FMUL.FTZ R26, R27.reuse, R32 ;  /* 0x000000201b1a7220 */ /* 0x044fe20000410000 */
[C---:B------:R-:W-:Y:S01]  /*22da0*/  FMUL.FTZ R166, R27.reuse, R33 ;  /* 0x000000211ba67220 */ /* 0x040fe20000410000 */
[C---:B------:R-:W-:Y:S01]  /*22db0*/  FMUL.FTZ R3, R27.reuse, R5 ;  /* 0x000000051b037220 */ /* 0x040fe20000410000 */
[----:B------:R-:W-:Y:S02]  /*22dc0*/  FMUL.FTZ R4, R27, R4 ;  /* 0x000000041b047220 */ /* 0x000fe40000410000 */
[----:B------:R-:W-:Y:S02]  /*22dd0*/  FSEL R26, R26, RZ, P0 ;  /* 0x000000ff1a1a7208 */ /* 0x000fe40000000000 */
[----:B------:R-:W-:Y:S01]  /*22de0*/  FSEL R166, R166, RZ, P1 ;  /* 0x000000ffa6a67208 */ /* 0x000fe20000800000 */
[----:B------:R-:W1:Y:S02]  /*22df0*/  MUFU.EX2 R164, R4 ;  /* 0x0000000400a47308 */ /* 0x000e640000000800 */
[-CC-:B------:R-:W-:Y:S01]  /*22e00*/  FFMA.FTZ R28, R2, R27.reuse, -R26.reuse ;  /* 0x0000001b021c7223 */ /* 0x180fe2000001081a */
[-C--:B------:R-:W-:Y:S01]  /*22e10*/  FFMA.FTZ R2, R194, R27.reuse, -R26 ;  /* 0x0000001bc2027223 */ /* 0x080fe2000001081a */
[-CC-:B------:R-:W-:Y:S01]  /*22e20*/  FFMA.FTZ R35, R192, R27.reuse, -R166.reuse ;  /* 0x0000001bc0237223 */ /* 0x180fe200000108a6 */
[-CC-:B------:R-:W-:Y:S01]  /*22e30*/  FFMA.FTZ R31, R191, R27.reuse, -R166.reuse ;  /* 0x0000001bbf1f7223 */ /* 0x180fe200000108a6 */
[-CC-:B------:R-:W-:Y:S01]  /*22e40*/  FFMA.FTZ R30, R251, R27.reuse, -R166.reuse ;  /* 0x0000001bfb1e7223 */ /* 0x180fe200000108a6 */
[-C--:B------:R-:W-:Y:S01]  /*22e50*/  FFMA.FTZ R29, R195, R27.reuse, -R166 ;  /* 0x0000001bc31d7223 */ /* 0x080fe200000108a6 */
        /* <DEDUP_REMOVED lines=8> */
[--C-:B------:R-:W-:Y:S01]  /*22ee0*/  FFMA.FTZ R176, R176, R27, -R26.reuse ;  /* 0x0000001bb0b07223 */ /* 0x100fe2000001081a */
[-C--:B-1----:R-:W-:Y:S01]  /*22ef0*/  FMUL.FTZ R160, R160, R164.reuse ;  /* 0x000000a4a0a07220 */ /* 0x082fe20000410000 */
        /* <DEDUP_REMOVED lines=65> */
[----:B--2---:R-:W-:Y:S01]  /*23310*/  F2FP.F16.F32.PACK_AB R7, R34, R0 ;  /* 0x000000002207723e */ /* 0x004fe200000000ff */
[-C--:B------:R-:W-:Y:S01]  /*23320*/  FMUL.FTZ R113, R113, R164.reuse ;  /* 0x000000a471717220 */ /* 0x080fe20000410000 */
[-C--:B------:R-:W-:Y:S01]  /*23330*/  FMUL.FTZ R116, R116, R164.reuse ;  /* 0x000000a474747220 */ /* 0x080fe20000410000 */
[-C--:B------:R-:W-:Y:S01]  /*23340*/  FMUL.FTZ R117, R117, R164.reuse ;  /* 0x000000a475757220 */ /* 0x080fe20000410000 */
[-C--:B------:R-:W-:Y:S01]  /*23350*/  FMUL.FTZ R120, R120, R164.reuse ;  /* 0x000000a478787220 */ /* 0x080fe20000410000 */
[-C--:B------:R-:W-:Y:S01]  /*23360*/  FMUL.FTZ R121, R121, R164.reuse ;  /* 0x000000a479797220 */ /* 0x080fe20000410000 */
[-CC-:B------:R-:W-:Y:S01]  /*23370*/  FFMA.FTZ R178, R177, R27.reuse, -R26.reuse ;  /* 0x0000001bb1b27223 */ /* 0x180fe2000001081a */
[----:B------:R-:W-:Y:S01]  /*23380*/  FFMA.FTZ R179, R179, R27, -R26 ;  /* 0x0000001bb3b37223 */ /* 0x000fe2000001081a */
        /* <DEDUP_REMOVED lines=75> */
[----:B------:R-:W4:Y:S01]  /*23840*/  MUFU.EX2 R167, R167 ;  /* 0x000000a700a77308 */ /* 0x000f220000000800 */
        /* <DEDUP_REMOVED lines=11> */
[----:B------:R-:W-:Y:S01]  /*23900*/  FMUL.FTZ R131, R131, R3 ;  /* 0x0000000383837220 */ /* 0x000fe20000410000 */
        /* <DEDUP_REMOVED lines=12> */
[-CC-:B------:R-:W-:Y:S01]  /*239d0*/  FFMA.FTZ R170, R170, R27.reuse, -R166.reuse ;  /* 0x0000001baaaa7223 */ /* 0x180fe200000108a6 */
[-C--:B------:R-:W-:Y:S01]  /*239e0*/  FFMA.FTZ R166, R169, R27.reuse, -R166 ;  /* 0x0000001ba9a67223 */ /* 0x080fe200000108a6 */
[C---:B-1----:R-:W-:Y:S01]  /*239f0*/  HMMA.16816.F32 R52, R4.reuse, R16, R52 ;  /* 0x000000100434723c */ /* 0x042fe20000001834 */
[-CC-:B------:R-:W-:Y:S01]  /*23a00*/  FFMA.FTZ R168, R168, R27.reuse, -R26.reuse ;  /* 0x0000001ba8a87223 */ /* 0x180fe2000001081a */
[-CC-:B------:R-:W-:Y:S01]  /*23a10*/  FFMA.FTZ R165, R165, R27.reuse, -R26.reuse ;  /* 0x0000001ba5a57223 */ /* 0x180fe2000001081a */
[-CC-:B------:R-:W-:Y:S01]  /*23a20*/  FFMA.FTZ R169, R24, R27.reuse, -R26.reuse ;  /* 0x0000001b18a97223 */ /* 0x180fe2000001081a */
[----:B------:R-:W-:Y:S01]  /*23a30*/  FFMA.FTZ R190, R25, R27, -R26 ;  /* 0x0000001b19be7223 */ /* 0x000fe2000001081a */
[----:B------:R-:W1:Y:S01]  /*23a40*/  MUFU.EX2 R176, R176 ;  /* 0x000000b000b07308 */ /* 0x000e620000000800 */
[C---:B------:R-:W-:Y:S01]  /*23a50*/  HMMA.16816.F32 R56, R4.reuse, R18, R56 ;  /* 0x000000120438723c */ /* 0x040fe20000001838 */
[----:B------:R-:W5:Y:S01]  /*23a60*/  LDSM.16.MT88.4 R16, [R222+0x14000] ;  /* 0x01400000de10783b */ /* 0x000f620000004200 */
[----:B------:R-:W-:Y:S01]  /*23a70*/  FFMA.FTZ R35, R250, R164, R35 ;  /* 0x000000a4fa237223 */ /* 0x000fe20000010023 */
[----:B------:R-:W-:Y:S01]  /*23a80*/  FFMA.FTZ R3, R249, R3, R28 ;  /* 0x00000003f9037223 */ /* 0x000fe2000001001c */
[----:B------:R-:W-:Y:S01]  /*23a90*/  MOV R164, R33 ;  /* 0x0000002100a47202 */ /* 0x000fe20000000f00 */
[----:B------:R-:W-:Y:S01]  /*23aa0*/  LDSM.16.MT88.4 R24, [R221+0x13800] ;  /* 0x01380000dd18783b */ /* 0x000fe20000004200 */
[----:B--2---:R-:W-:Y:S01]  /*23ab0*/  HMMA.16816.F32 R60, R4, R12, R60 ;  /* 0x0000000c043c723c */ /* 0x004fe2000000183c */
[----:B------:R2:W5:Y:S01]  /*23ac0*/  MUFU.EX2 R177, R20 ;  /* 0x0000001400b17308 */ /* 0x0005620000000800 */
[----:B------:R-:W-:Y:S01]  /*23ad0*/  FADD.FTZ R35, R31, R35 ;  /* 0x000000231f237221 */ /* 0x000fe20000010000 */
[----:B------:R-:W-:-:S03]  /*23ae0*/  FADD.FTZ R3, R2, R3 ;  /* 0x0000000302037221 */ /* 0x000fc60000010000 */
[C---:B------:R-:W-:Y:S01]  /*23af0*/  HMMA.16816.F32 R64, R4.reuse, R14, R64 ;  /* 0x0000000e0440723c */ /* 0x040fe20000001840 */
[----:B------:R-:W5:Y:S01]  /*23b00*/  LDSM.16.MT88.4 R12, [R221+0x14000] ;  /* 0x01400000dd0c783b */ /* 0x000f620000004200 */
[----:B------:R-:W-:Y:S01]  /*23b10*/  FADD.FTZ R35, R30, R35 ;  /* 0x000000231e237221 */ /* 0x000fe20000010000 */
[----:B------:R-:W-:Y:S01]  /*23b20*/  MUFU.EX2 R178, R178 ;  /* 0x000000b200b27308 */ /* 0x000fe20000000800 */
[----:B------:R-:W-:Y:S02]  /*23b30*/  FADD.FTZ R3, R0, R3 ;  /* 0x0000000300037221 */ /* 0x000fe40000010000 */
[----:B---3--:R-:W-:Y:S01]  /*23b40*/  HMMA.16816.F32 R68, R4, R8, R68 ;  /* 0x000000080444723c */ /* 0x008fe20000001844 */
[----:B------:R-:W-:Y:S01]  /*23b50*/  FADD.FTZ R35, R29, R35 ;  /* 0x000000231d237221 */ /* 0x000fe20000010000 */
[----:B------:R-:W-:-:S03]  /*23b60*/  FADD.FTZ R3, R34, R3 ;  /* 0x0000000322037221 */ /* 0x000fc60000010000 */
[----:B------:R-:W3:Y:S01]  /*23b70*/  MUFU.EX2 R179, R179 ;  /* 0x000000b300b37308 */ /* 0x000ee20000000800 */
[C---:B------:R-:W-:Y:S01]  /*23b80*/  HMMA.16816.F32 R72, R4.reuse, R10, R72 ;  /* 0x0000000a0448723c */ /* 0x040fe20000001848 */
[----:B------:R-:W3:Y:S01]  /*23b90*/  LDSM.16.MT88.4 R8, [R220+0x14000] ;  /* 0x01400000dc08783b */ /* 0x000ee20000004200 */
[----:B----4-:R-:W-:Y:S01]  /*23ba0*/  FADD.FTZ R35, R167, R35 ;  /* 0x00000023a7237221 */ /* 0x010fe20000010000 */
[----:B-1----:R-:W-:Y:S02]  /*23bb0*/  FADD.FTZ R3, R176, R3 ;  /* 0x00000003b0037221 */ /* 0x002fe40000010000 */
[----:B--2---:R-:W-:Y:S02]  /*23bc0*/  LDSM.16.MT88.4 R20, [R222+0x12800] ;  /* 0x01280000de14783b */ /* 0x004fe40000004200 */
[----:B------:R-:W1:Y:S08]  /*23bd0*/  MUFU.EX2 R189, R189 ;  /* 0x000000bd00bd7308 */ /* 0x000e700000000800 */
[----:B------:R-:W-:Y:S01]  /*23be0*/  MUFU.EX2 R186, R186 ;  /* 0x000000ba00ba7308 */ /* 0x000fe20000000800 */
[C---:B-----5:R-:W-:Y:S06]  /*23bf0*/  HMMA.16816.F32 R76, R4.reuse, R16, R76 ;  /* 0x00000010044c723c */ /* 0x060fec000000184c */
[C---:B------:R-:W-:Y:S01]  /*23c00*/  HMMA.16816.F32 R80, R4.reuse, R18, R80 ;  /* 0x000000120450723c */ /* 0x040fe20000001850 */
[----:B------:R-:W2:Y:S01]  /*23c10*/  LDSM.16.MT88.4 R16, [R223+0x16000] ;  /* 0x01600000df10783b */ /* 0x000ea20000004200 */
[----:B------:R-:W-:Y:S04]  /*23c20*/  MUFU.EX2 R188, R188 ;  /* 0x000000bc00bc7308 */ /* 0x000fe80000000800 */
[C---:B------:R-:W-:Y:S04]  /*23c30*/  HMMA.16816.F32 R84, R4.reuse, R12, R84 ;  /* 0x0000000c0454723c */ /* 0x040fe80000001854 */
[----:B------:R-:W-:Y:S02]  /*23c40*/  MUFU.EX2 R187, R187 ;  /* 0x000000bb00bb7308 */ /* 0x000fe40000000800 */
[C---:B------:R-:W-:Y:S01]  /*23c50*/  HMMA.16816.F32 R88, R4.reuse, R14, R88 ;  /* 0x0000000e0458723c */ /* 0x040fe20000001858 */
[----:B------:R-:W4:Y:S05]  /*23c60*/  LDSM.16.MT88.4 R12, [R222+0x16000] ;  /* 0x01600000de0c783b */ /* 0x000f2a0000004200 */
[C---:B---3--:R-:W-:Y:S01]  /*23c70*/  HMMA.16816.F32 R92, R4.reuse, R8, R92 ;  /* 0x00000008045c723c */ /* 0x048fe2000000185c */
[----:B------:R-:W3:Y:S05]  /*23c80*/  MUFU.EX2 R183, R183 ;  /* 0x000000b700b77308 */ /* 0x000eea0000000800 */
[C---:B------:R-:W-:Y:S01]  /*23c90*/  HMMA.16816.F32 R96, R4.reuse, R10, R96 ;  /* 0x0000000a0460723c */ /* 0x040fe20000001860 */
[----:B------:R-:W5:Y:S02]  /*23ca0*/  LDSM.16.MT88.4 R8, [R221+0x16000] ;  /* 0x01600000dd08783b */ /* 0x000f640000004200 */
[----:B------:R-:W3:Y:S08]  /*23cb0*/  MUFU.EX2 R184, R184 ;  /* 0x000000b800b87308 */ /* 0x000ef00000000800 */
[----:B------:R-:W-:Y:S01]  /*23cc0*/  MUFU.EX2 R182, R182 ;  /* 0x000000b600b67308 */ /* 0x000fe20000000800 */
[C---:B--2---:R-:W-:Y:S07]  /*23cd0*/  HMMA.16816.F32 R100, R4.reuse, R16, R100 ;  /* 0x000000100464723c */ /* 0x044fee0000001864 */
[----:B------:R-:W2:Y:S01]  /*23ce0*/  MUFU.EX2 R185, R185 ;  /* 0x000000b900b97308 */ /* 0x000ea20000000800 */
[C---:B------:R-:W-:Y:S01]  /*23cf0*/  HMMA.16816.F32 R104, R4.reuse, R18, R104 ;  /* 0x000000120468723c */ /* 0x040fe20000001868 */
[----:B------:R-:W1:Y:S06]  /*23d00*/  LDSM.16.MT88.4 R16, [R220+0x16000] ;  /* 0x01600000dc10783b */ /* 0x000e6c0000004200 */
[----:B------:R-:W2:Y:S01]  /*23d10*/  MUFU.EX2 R172, R172 ;  /* 0x000000ac00ac7308 */ /* 0x000ea20000000800 */
[C---:B----4-:R-:W-:Y:S06]  /*23d20*/  HMMA.16816.F32 R108, R4.reuse, R12, R108 ;  /* 0x0000000c046c723c */ /* 0x050fec000000186c */
[C---:B------:R-:W-:Y:S01]  /*23d30*/  HMMA.16816.F32 R112, R4.reuse, R14, R112 ;  /* 0x0000000e0470723c */ /* 0x040fe20000001870 */
[----:B------:R-:W4:Y:S01]  /*23d40*/  LDSM.16.MT88.4 R12, [R223+0x10800] ;  /* 0x01080000df0c783b */ /* 0x000f220000004200 */
[----:B------:R-:W-:Y:S04]  /*23d50*/  MUFU.EX2 R171, R171 ;  /* 0x000000ab00ab7308 */ /* 0x000fe80000000800 */
[C---:B-----5:R-:W-:Y:S04]  /*23d60*/  HMMA.16816.F32 R116, R4.reuse, R8, R116 ;  /* 0x000000080474723c */ /* 0x060fe80000001874 */
[----:B------:R-:W-:Y:S02]  /*23d70*/  MUFU.EX2 R170, R170 ;  /* 0x000000aa00aa7308 */ /* 0x000fe40000000800 */
[C---:B------:R-:W-:Y:S01]  /*23d80*/  HMMA.16816.F32 R120, R4.reuse, R10, R120 ;  /* 0x0000000a0478723c */ /* 0x040fe20000001878 */
[----:B------:R-:W5:Y:S05]  /*23d90*/  LDSM.16.MT88.4 R8, [R222+0x10800] ;  /* 0x01080000de08783b */ /* 0x000f6a0000004200 */
[----:B------:R-:W-:Y:S08]  /*23da0*/  MUFU.EX2 R166, R166 ;  /* 0x000000a600a67308 */ /* 0x000ff00000000800 */
[----:B------:R-:W2:Y:S01]  /*23db0*/  MUFU.EX2 R168, R168 ;  /* 0x000000a800a87308 */ /* 0x000ea20000000800 */
[C---:B-1----:R-:W-:Y:S07]  /*23dc0*/  HMMA.16816.F32 R124, R4.reuse, R16, R124 ;  /* 0x00000010047c723c */ /* 0x042fee000000187c */
[----:B------:R-:W1:Y:S01]  /*23dd0*/  MUFU.EX2 R165, R165 ;  /* 0x000000a500a57308 */ /* 0x000e620000000800 */
[----:B------:R-:W-:Y:S01]  /*23de0*/  HMMA.16816.F32 R128, R4, R18, R128 ;  /* 0x000000120480723c */ /* 0x000fe20000001880 */
[----:B------:R-:W2:Y:S06]  /*23df0*/  LDSM.16.MT88.4 R16, [R221+0x10800] ;  /* 0x01080000dd10783b */ /* 0x000eac0000004200 */
[----:B------:R-:W-:Y:S01]  /*23e00*/  F2FP.F16.F32.PACK_AB R4, R173, R167 ;  /* 0x000000a7ad04723e */ /* 0x000fe200000000ff */
[----:B------:R-:W1:Y:S01]  /*23e10*/  MUFU.EX2 R169, R169 ;  /* 0x000000a900a97308 */ /* 0x000e620000000800 */
[----:B------:R-:W-:Y:S01]  /*23e20*/  F2FP.F16.F32.PACK_AB R5, R177, R176 ;  /* 0x000000b0b105723e */ /* 0x000fe200000000ff */
[----:B------:R-:W-:Y:S01]  /*23e30*/  FADD.FTZ R173, R173, R35 ;  /* 0x00000023adad7221 */ /* 0x000fe20000010000 */
[----:B------:R-:W-:Y:S01]  /*23e40*/  F2FP.F16.F32.PACK_AB R6, R175, R174 ;  /* 0x000000aeaf06723e */ /* 0x000fe200000000ff */
[----:B------:R-:W-:Y:S01]  /*23e50*/  FADD.FTZ R177, R177, R3 ;  /* 0x00000003b1b17221 */ /* 0x000fe20000010000 */
[----:B------:R-:W-:Y:S01]  /*23e60*/  F2FP.F16.F32.PACK_AB R7, R179, R178 ;  /* 0x000000b2b307723e */ /* 0x000fe200000000ff */
[----:B------:R-:W-:Y:S01]  /*23e70*/  FADD.FTZ R173, R174, R173 ;  /* 0x000000adaead7221 */ /* 0x000fe20000010000 */
[----:B------:R-:W-:Y:S01]  /*23e80*/  MOV R3, R32 ;  /* 0x0000002000037202 */ /* 0x000fe20000000f00 */
[----:B------:R-:W1:Y:S01]  /*23e90*/  MUFU.EX2 R190, R190 ;  /* 0x000000be00be7308 */ /* 0x000e620000000800 */
[----:B------:R-:W-:Y:S01]  /*23ea0*/  FADD.FTZ R177, R178, R177 ;  /* 0x000000b1b2b17221 */ /* 0x000fe20000010000 */
[----:B------:R-:W-:-:S02]  /*23eb0*/  FADD.FTZ R175, R175, R173 ;  /* 0x000000adafaf7221 */ /* 0x000fc40000010000 */
[----:B----4-:R-:W-:Y:S01]  /*23ec0*/  HMMA.16816.F32 R160, R4, R12, R160 ;  /* 0x0000000c04a0723c */ /* 0x010fe200000018a0 */
[----:B------:R-:W-:Y:S01]  /*23ed0*/  FADD.FTZ R179, R179, R177 ;  /* 0x000000b1b3b37221 */ /* 0x000fe20000010000 */
[----:B------:R-:W-:-:S03]  /*23ee0*/  FADD.FTZ R175, R189, R175 ;  /* 0x000000afbdaf7221 */ /* 0x000fc60000010000 */
[----:B---3--:R-:W-:Y:S01]  /*23ef0*/  FADD.FTZ R179, R183, R179 ;  /* 0x000000b3b7b37221 */ /* 0x008fe20000010000 */
[C---:B------:R-:W-:Y:S01]  /*23f00*/  HMMA.16816.F32 R156, R4.reuse, R14, R156 ;  /* 0x0000000e049c723c */ /* 0x040fe2000000189c */
[----:B------:R-:W3:Y:S05]  /*23f10*/  LDSM.16.MT88.4 R12, [R220+0x10800] ;  /* 0x01080000dc0c783b */ /* 0x000eea0000004200 */
[C---:B-----5:R-:W-:Y:S06]  /*23f20*/  HMMA.16816.F32 R152, R4.reuse, R8, R152 ;  /* 0x000000080498723c */ /* 0x060fec0000001898 */
        /* <DEDUP_REMOVED lines=17> */
[C---:B-----5:R-:W-:Y:S06]  /*24040*/  HMMA.16816.F32 R76, R4.reuse, R20, R76 ;  /* 0x00000014044c723c */ /* 0x060fec000000184c */
        /* <DEDUP_REMOVED lines=24> */
[----:B------:R-:W-:Y:S01]  /*241d0*/  HMMA.16816.F32 R128, R4, R10, R128 ;  /* 0x0000000a0480723c */ /* 0x000fe20000001880 */
[----:B------:R-:W4:Y:S06]  /*241e0*/  LDSM.16.MT88.4 R8, [R221+0x11000] ;  /* 0x01100000dd08783b */ /* 0x000f2c0000004200 */
        /* <DEDUP_REMOVED lines=12> */
[----:B------:R-:W-:-:S03]  /*242b0*/  FADD.FTZ R185, R168, R185 ;  /* 0x000000b9a8b97221 */ /* 0x000fc60000010000 */
[----:B------:R-:W-:Y:S01]  /*242c0*/  FADD.FTZ R187, R171, R187 ;  /* 0x000000bbabbb7221 */ /* 0x000fe20000010000 */
[----:B------:R-:W-:Y:S01]  /*242d0*/  HMMA.16816.F32 R156, R4, R18, R156 ;  /* 0x00000012049c723c */ /* 0x000fe2000000189c */
[----:B------:R-:W2:Y:S01]  /*242e0*/  LDSM.16.MT88.4 R16, [R220+0x11000] ;  /* 0x01100000dc10783b */ /* 0x000ea20000004200 */
[----:B-1----:R-:W-:Y:S01]  /*242f0*/  FADD.FTZ R185, R165, R185 ;  /* 0x000000b9a5b97221 */ /* 0x002fe20000010000 */
[----:B------:R-:W-:-:S03]  /*24300*/  FADD.FTZ R187, R170, R187 ;  /* 0x000000bbaabb7221 */ /* 0x000fc60000010000 */
[----:B---3--:R-:W-:Y:S01]  /*24310*/  HMMA.16816.F32 R152, R4, R12, R152 ;  /* 0x0000000c0498723c */ /* 0x008fe20000001898 */
[----:B------:R-:W-:Y:S01]  /*24320*/  FADD.FTZ R185, R169, R185 ;  /* 0x000000b9a9b97221 */ /* 0x000fe20000010000 */
[----:B------:R-:W-:-:S03]  /*24330*/  FADD.FTZ R250, R166, R187 ;  /* 0x000000bba6fa7221 */ /* 0x000fc60000010000 */
        /* <DEDUP_REMOVED lines=42> */
[C---:B--2---:R-:W-:Y:S06]  /*245e0*/  HMMA.16816.F32 R124, R4.reuse, R16, R124 ;  /* 0x00000010047c723c */ /* 0x044fec000000187c */
        /* <DEDUP_REMOVED lines=50> */
.L_x_7191:
[----:B------:R-:W-:Y:S05]  /*24910*/  @!P6 BRA `(.L_x_7200) ;  /* 0x0000005c0040e947 */ /* 0x000fea0003800000 */
[----:B------:R-:W-:Y:S02]  /*24920*/  MOV R2, R3 ;  /* 0x0000000300027202 */ /* 0x000fe40000000f00 */
[----:B------:R-:W-:-:S07]  /*24930*/  MOV R0, R164 ;  /* 0x000000a400007202 */ /* 0x000fce0000000f00 */
.L_x_7209:
        /* <DEDUP_REMOVED lines=64> */
[C---:B------:R-:W-:Y:S03]  /*24d40*/  LEA.HI.X.SX32 R5, R9.reuse, R239, 0x2, P0 ;  /* 0x000000ef09057211 */ /* 0x040fe600000f16ff */
[----:B------:R1:W2:Y:S04]  /*24d50*/  LD.E R3, desc[UR10][R6.64] ;  /* 0x0000000a06037980 */ /* 0x0002a8000c101900 */
[----:B------:R3:W2:Y:S01]  /*24d60*/  LD.E R4, desc[UR12][R4.64] ;  /* 0x0000000c04047980 */ /* 0x0006a2000c101900 */
[----:B-1----:R-:W-:Y:S05]  /*24d70*/  IADD3 R6, R9, -R8, RZ ;  /* 0x8000000809067210 */ /* 0x002fea0007ffe0ff */
[----:B------:R-:W-:Y:S04]  /*24d80*/  IMAD R6, R10, R6, -0x40 ;  /* 0xffffffc00a067424 */ /* 0x000fe800078e0206 */
[-C--:B---3--:R-:W-:Y:S01]  /*24d90*/  IMAD R5, R13, R6.reuse, RZ ;  /* 0x000000060d057224 */ /* 0x088fe200078e02ff */
[----:B------:R-:W-:Y:S01]  /*24da0*/  SHF.R.S32.HI R8, RZ, 0x1f, R6 ;  /* 0x0000001fff087819 */ /* 0x000fe20000011406 */
        /* <DEDUP_REMOVED lines=10> */
.L_x_7202:
[----:B-1----:R-:W-:Y:S02]  /*24e50*/  R2UR UR4, R166 ;  /* 0x00000000a60472ca */ /* 0x002fe400000e0000 */
[----:B------:R-:W-:Y:S11]  /*24e60*/  R2UR UR5, R167 ;  /* 0x00000000a70572ca */ /* 0x000ff600000e0000 */
[----:B------:R-:W-:Y:S02]  /*24e70*/  @!UPT UIADD3 URZ, URZ, URZ, URZ ;  /* 0x0000003f3f3ff290 */ /* 0x000fe4000fffe03f */
[----:B--2---:R-:W2:Y:S02]  /*24e80*/  LD.E R6, desc[UR4][R164.64+0x40] ;  /* 0x00004004a4067980 */ /* 0x004ea4000c101900 */
[----:B--2---:R-:W-:Y:S05]  /*24e90*/  IMAD.U32 R6, R6, -0x40, RZ ;  /* 0xffffffc006067824 */ /* 0x004fea00078e00ff */
[----:B------:R-:W-:Y:S02]  /*24ea0*/  SHF.R.S32.HI R4, RZ, 0x1f, R6 ;  /* 0x0000001fff047819 */ /* 0x000fe40000011406 */
.L_x_7203:
[----:B------:R-:W-:Y:S05]  /*24eb0*/  BSYNC B0 ;  /* 0x0000000000007941 */ /* 0x000fea0003800000 */
.L_x_7201:
[----:B------:R1:W-:Y:S01]  /*24ec0*/  STL.64 [R1], R36 ;  /* 0x0000002401007387 */ /* 0x0003e20000100a00 */
[C---:B------:R-:W-:Y:S01]  /*24ed0*/  LOP3.LUT P4, RZ, R241.reuse, 0x1, RZ, 0xc0, !PT ;  /* 0x00000001f1ff7812 */ /* 0x040fe2000788c0ff */
[----:B------:R-:W-:Y:S01]  /*24ee0*/  IMAD.MOV.U32 R198, RZ, RZ, 0x10 ;  /* 0x00000010ffc67424 */ /* 0x000fe200078e00ff */
[C---:B------:R-:W-:Y:S01]  /*24ef0*/  LOP3.LUT P3, RZ, R241.reuse, 0x2, RZ, 0xc0, !PT ;  /* 0x00000002f1ff7812 */ /* 0x040fe2000786c0ff */
[----:B------:R-:W-:Y:S01]  /*24f00*/  IMAD.MOV.U32 R196, RZ, RZ, 0x20 ;  /* 0x00000020ffc47424 */ /* 0x000fe200078e00ff */
[C---:B------:R-:W-:Y:S01]  /*24f10*/  LOP3.LUT P2, RZ, R241.reuse, 0x4, RZ, 0xc0, !PT ;  /* 0x00000004f1ff7812 */ /* 0x040fe2000784c0ff */
[----:B------:R-:W-:Y:S01]  /*24f20*/  BSSY B1, `(.L_x_7204) ;  /* 0x0000256000017945 */ /* 0x000fe20003800000 */
[----:B------:R-:W-:Y:S02]  /*24f30*/  LOP3.LUT P1, RZ, R241, 0x8, RZ, 0xc0, !PT ;  /* 0x00000008f1ff7812 */ /* 0x000fe4000782c0ff */
[----:B------:R-:W-:Y:S05]  /*24f40*/  IADD3 R3, P0, R6, R224, RZ ;  /* 0x000000e006037210 */ /* 0x000fea0007f1e0ff */
[----:B------:R-:W-:Y:S01]  /*24f50*/  IMAD.X R5, R4, 0x1, R225, P0 ;  /* 0x0000000104057824 */ /* 0x000fe200000e06e1 */
[CC--:B------:R-:W-:Y:S02]  /*24f60*/  @P4 LEA R28, P0, R3.reuse, R181.reuse, 0x1 ;  /* 0x000000b5031c4211 */ /* 0x0c0fe400078008ff */
[CC--:B------:R-:W-:Y:S02]  /*24f70*/  @P3 LEA R24, P6, R3.reuse, R181.reuse, 0x1 ;  /* 0x000000b503183211 */ /* 0x0c0fe400078c08ff */
[CCC-:B------:R-:W-:Y:S02]  /*24f80*/  @P4 LEA.HI.X R29, R3.reuse, R180.reuse, R5.reuse, 0x1, P0 ;  /* 0x000000b4031d4211 */ /* 0x1c0fe400000f0c05 */
[CCC-:B------:R-:W-:Y:S02]  /*24f90*/  @P3 LEA.HI.X R25, R3.reuse, R180.reuse, R5.reuse, 0x1, P6 ;  /* 0x000000b403193211 */ /* 0x1c0fe400030f0c05 */
[-C--:B------:R-:W-:Y:S02]  /*24fa0*/  @P1 LEA R20, P0, R3, R181.reuse, 0x1 ;  /* 0x000000b503141211 */ /* 0x080fe400078008ff */
[----:B------:R-:W-:Y:S02]  /*24fb0*/  @P4 R2UR UR4, R166 ;  /* 0x00000000a60442ca */ /* 0x000fe400000e0000 */
[CC--:B-1----:R-:W-:Y:S02]  /*24fc0*/  LEA R36, P5, R6.reuse, R181.reuse, 0x1 ;  /* 0x000000b506247211 */ /* 0x0c2fe400078a08ff */
[----:B------:R-:W-:Y:S02]  /*24fd0*/  @P4 R2UR UR5, R167 ;  /* 0x00000000a70542ca */ /* 0x000fe400000e0000 */
[----:B------:R-:W-:Y:S02]  /*24fe0*/  LEA.HI.X R37, R6, R180, R4, 0x1, P5 ;  /* 0x000000b406257211 */ /* 0x000fe400028f0c04 */
[CC--:B------:R-:W-:Y:S02]  /*24ff0*/  @P2 LEA R22, P5, R3.reuse, R181.reuse, 0x1 ;  /* 0x000000b503162211 */ /* 0x0c0fe400078a08ff */
[C---:B------:R-:W-:Y:S02]  /*25000*/  IADD3 R6, P6, R3.reuse, R224, RZ ;  /* 0x000000e003067210 */ /* 0x040fe40007fde0ff */
[CCC-:B------:R-:W-:Y:S02]  /*25010*/  @P2 LEA.HI.X R23, R3.reuse, R180.reuse, R5.reuse, 0x1, P5 ;  /* 0x000000b403172211 */ /* 0x1c0fe400028f0c05 */
[----:B------:R-:W-:Y:S01]  /*25020*/  @P1 LEA.HI.X R21, R3, R180, R5, 0x1, P0 ;  /* 0x000000b403151211 */ /* 0x000fe200000f0c05 */
[--C-:B------:R-:W-:Y:S01]  /*25030*/  IMAD.X R5, R5, 0x1, R225.reuse, P6 ;  /* 0x0000000105057824 */ /* 0x100fe200030e06e1 */
[C---:B------:R-:W-:Y:S01]  /*25040*/  IADD3 R4, P6, R6.reuse, R224, RZ ;  /* 0x000000e006047210 */ /* 0x040fe20007fde0ff */
[----:B------:R-:W-:Y:S01]  /*25050*/  @!PT LDS RZ, [RZ] ;  /* 0x00000000fffff984 */ /* 0x000fe20000000800 */
[----:B------:R-:W-:Y:S01]  /*25060*/  @!PT LDS RZ, [RZ] ;  /* 0x00000000fffff984 */ /* 0x000fe20000000800 */
[----:B------:R-:W-:Y:S01]  /*25070*/  @!PT LDS RZ, [RZ] ;  /* 0x00000000fffff984 */ /* 0x000fe20000000800 */
[----:B------:R-:W-:Y:S01]  /*25080*/  @P4 LDGSTS.E.BYPASS.LTC128B.128 [R237+0x10000], desc[UR4][R36.64] ;  /* 0x1000000024ed4fae */ /* 0x000fe2000b901d44 */
[CC--:B------:R-:W-:Y:S02]  /*25090*/  @P4 LEA R26, P5, R6.reuse, R181.reuse, 0x1 ;  /* 0x000000b5061a4211 */ /* 0x0c0fe400078a08ff */
[CC--:B------:R-:W-:Y:S01]  /*250a0*/  @P3 LEA R18, P0, R6.reuse, R181.reuse, 0x1 ;  /* 0x000000b506123211 */ /* 0x0c0fe200078008ff */
[----:B------:R-:W-:Y:S01]  /*250b0*/  IMAD.X R3, R5, 0x1, R225, P6 ;  /* 0x0000000105037824 */ /* 0x000fe200030e06e1 */
[CCC-:B------:R-:W-:Y:S01]  /*250c0*/  @P4 LEA.HI.X R27, R6.reuse, R180.reuse, R5.reuse, 0x1, P5 ;  /* 0x000000b4061b4211 */ /* 0x1c0fe200028f0c05 */
[----:B------:R-:W-:Y:S01]  /*250d0*/  @!P4 STS.128 [R237+0x10000], RZ ;  /* 0x010000ffed00c388 */ /* 0x000fe20000000c00 */
[CCC-:B------:R-:W-:Y:S02]  /*250e0*/  @P3 LEA.HI.X R19, R6.reuse, R180.reuse, R5.reuse, 0x1, P0 ;  /* 0x000000b406133211 */ /* 0x1c0fe400000f0c05 */
[CC--:B------:R-:W-:Y:S02]  /*250f0*/  @P2 LEA R16, P6, R6.reuse, R181.reuse, 0x1 ;  /* 0x000000b506102211 */ /* 0x0c0fe400078c08ff */
[-C--:B------:R-:W-:Y:S02]  /*25100*/  @P1 LEA R14, P5, R6, R181.reuse, 0x1 ;  /* 0x000000b5060e1211 */ /* 0x080fe400078a08ff */
[-C--:B------:R-:W-:Y:S02]  /*25110*/  @P4 LEA R12, P0, R4, R181.reuse, 0x1 ;  /* 0x000000b5040c4211 */ /* 0x080fe400078008ff */
[----:B------:R-:W-:Y:S02]  /*25120*/  @P3 R2UR UR4, R166 ;  /* 0x00000000a60432ca */ /* 0x000fe400000e0000 */
[C---:B------:R-:W-:Y:S02]  /*25130*/  @P3 R2UR UR5, R167.reuse ;  /* 0x00000000a70532ca */ /* 0x040fe400000e0000 */
[CCC-:B------:R-:W-:Y:S02]  /*25140*/  @P2 LEA.HI.X R17, R6.reuse, R180.reuse, R5.reuse, 0x1, P6 ;  /* 0x000000b406112211 */ /* 0x1c0fe400030f0c05 */
[-C--:B------:R-:W-:Y:S01]  /*25150*/  @P1 LEA.HI.X R15, R6, R180.reuse, R5, 0x1, P5 ;  /* 0x000000b4060f1211 */ /* 0x080fe200028f0c05 */
[----:B------:R-:W-:Y:S01]  /*25160*/  @P3 IMAD.MOV.U32 R5, RZ, RZ, R37 ;  /* 0x000000ffff053224 */ /* 0x000fe200078e0025 */
[CCC-:B------:R-:W-:Y:S02]  /*25170*/  @P4 LEA.HI.X R13, R4.reuse, R180.reuse, R3.reuse, 0x1, P0 ;  /* 0x000000b4040d4211 */ /* 0x1c0fe400000f0c03 */
[CC--:B------:R-:W-:Y:S02]  /*25180*/  @P3 LEA R10, P6, R4.reuse, R181.reuse, 0x1 ;  /* 0x000000b5040a3211 */ /* 0x0c0fe400078c08ff */
[CC--:B------:R-:W-:Y:S02]  /*25190*/  @P2 LEA R8, P5, R4.reuse, R181.reuse, 0x1 ;  /* 0x000000b504082211 */ /* 0x0c0fe400078a08ff */
[C---:B------:R-:W-:Y:S02]  /*251a0*/  @P1 LEA R6, P0, R4.reuse, R181, 0x1 ;  /* 0x000000b504061211 */ /* 0x040fe400078008ff */
[CCC-:B------:R-:W-:Y:S02]  /*251b0*/  @P3 LEA.HI.X R11, R4.reuse, R180.reuse, R3.reuse, 0x1, P6 ;  /* 0x000000b4040b3211 */ /* 0x1c0fe400030f0c03 */
[CCC-:B------:R-:W-:Y:S02]  /*251c0*/  @P2 LEA.HI.X R9, R4.reuse, R180.reuse, R3.reuse, 0x1, P5 ;  /* 0x000000b404092211 */ /* 0x1c0fe400028f0c03 */
[----:B------:R-:W-:Y:S01]  /*251d0*/  @P1 LEA.HI.X R7, R4, R180, R3, 0x1, P0 ;  /* 0x000000b404071211 */ /* 0x000fe200000f0c03 */
[--C-:B------:R-:W-:Y:S01]  /*251e0*/  @P3 IMAD.MOV.U32 R4, RZ, RZ, R36.reuse ;  /* 0x000000ffff043224 */ /* 0x100fe200078e0024 */
[C---:B------:R-:W-:Y:S01]  /*251f0*/  @P2 R2UR UR8, R166.reuse ;  /* 0x00000000a60822ca */ /* 0x040fe200000e0000 */
[----:B------:R-:W1:Y:S01]  /*25200*/  S2R R3, SR_TID.X ;  /* 0x0000000000037919 */ /* 0x000e620000002100 */
        /* <DEDUP_REMOVED lines=11> */
[C---:B------:R-:W-:Y:S01]  /*252c0*/  @P3 R2UR UR11, R167.reuse ;  /* 0x00000000a70b32ca */ /* 0x040fe200000e0000 */
[--C-:B--2---:R-:W-:Y:S02]  /*252d0*/  @P2 IMAD.MOV.U32 R4, RZ, RZ, R36.reuse ;  /* 0x000000ffff042224 */ /* 0x104fe400078e0024 */
[--C-:B------:R-:W-:Y:S05]  /*252e0*/  @P2 IMAD.MOV.U32 R5, RZ, RZ, R37.reuse ;  /* 0x000000ffff052224 */ /* 0x100fea00078e0025 */
[----:B------:R-:W-:Y:S01]  /*252f0*/  @!PT LDS RZ, [RZ] ;  /* 0x00000000fffff984 */ /* 0x000fe20000000800 */
[----:B------:R-:W-:Y:S01]  /*25300*/  @!PT LDS RZ, [RZ] ;  /* 0x00000000fffff984 */ /* 0x000fe20000000800 */
[----:B------:R-:W-:Y:S01]  /*25310*/  @!PT LDS RZ, [RZ] ;  /* 0x00000000fffff984 */ /* 0x000fe20000000800 */
[----:B------:R2:W-:Y:S04]  /*25320*/  @P2 LDGSTS.E.BYPASS.LTC128B.128 [R237+0x14000], desc[UR8][R4.64+0x100] ;  /* 0x1400010004ed2fae */ /* 0x0005e8000b901d48 */
[----:B------:R-:W-:Y:S01]  /*25330*/  @!P2 STS.128 [R237+0x14000], RZ ;  /* 0x014000ffed00a388 */ /* 0x000fe20000000c00 */
[----:B--2---:R-:W-:Y:S02]  /*25340*/  @P1 IMAD.MOV.U32 R4, RZ, RZ, R36 ;  /* 0x000000ffff041224 */ /* 0x004fe400078e0024 */
[----:B------:R-:W-:Y:S05]  /*25350*/  @P1 IMAD.MOV.U32 R5, RZ, RZ, R37 ;  /* 0x000000ffff051224 */ /* 0x000fea00078e0025 */
        /* <DEDUP_REMOVED lines=19> */
[----:B-1----:R-:W-:Y:S03]  /*25490*/  SHF.R.S32.HI R4, RZ, 0x1f, R3 ;  /* 0x0000001fff047819 */ /* 0x002fe60000011403 */
[----:B------:R-:W-:Y:S01]  /*254a0*/  @!P2 STS.128 [R237+0x14800], RZ ;  /* 0x014800ffed00a388 */ /* 0x000fe20000000c00 */
[----:B------:R-:W-:Y:S03]  /*254b0*/  LEA.HI R4, R4, R3, RZ, 0x4 ;  /* 0x0000000304047211 */ /* 0x000fe600078f20ff */
[----:B------:R-:W-:Y:S01]  /*254c0*/  @!PT LDS RZ, [RZ] ;  /* 0x00000000fffff984 */ /* 0x000fe20000000800 */
[----:B------:R-:W-:Y:S01]  /*254d0*/  @!PT LDS RZ, [RZ] ;  /* 0x00000000fffff984 */ /* 0x000fe20000000800 */
[----:B------:R-:W-:Y:S01]  /*254e0*/  @!PT LDS RZ, [RZ] ;  /* 0x00000000fffff984 */ /* 0x000fe20000000800 */
[----:B------:R-:W-:Y:S01]  /*254f0*/  @P1 LDGSTS.E.BYPASS.LTC128B.128 [R237+0x16800], desc[UR12][R20.64+0x180] ;  /* 0x1680018014ed1fae */ /* 0x000fe2000b901d4c */
[----:B------:R-:W-:Y:S02]  /*25500*/  @P4 R2UR UR12, R166 ;  /* 0x00000000a60c42ca */ /* 0x000fe400000e0000 */
[----:B------:R-:W-:Y:S01]  /*25510*/  @P4 R2UR UR13, R167 ;  /* 0x00000000a70d42ca */ /* 0x000fe200000e0000 */
[----:B------:R-:W-:Y:S01]  /*25520*/  @!P1 STS.128 [R237+0x16800], RZ ;  /* 0x016800ffed009388 */ /* 0x000fe20000000c00 */
[----:B------:R-:W-:Y:S03]  /*25530*/  LOP3.LUT R4, R4, 0xfffffff0, RZ, 0xc0, !PT ;  /* 0xfffffff004047812 */ /* 0x000fe600078ec0ff */
[----:B------:R-:W-:Y:S01]  /*25540*/  @!PT LDS RZ, [RZ] ;  /* 0x00000000fffff984 */ /* 0x000fe20000000800 */
[----:B------:R-:W-:Y:S01]  /*25550*/  @!PT LDS RZ, [RZ] ;  /* 0x00000000fffff984 */ /* 0x000fe20000000800 */
[----:B------:R-:W-:Y:S01]  /*25560*/  @!PT LDS RZ, [RZ] ;  /* 0x00000000fffff984 */ /* 0x000fe20000000800 */
[----:B------:R-:W-:Y:S01]  /*25570*/  @P4 LDGSTS.E.BYPASS.LTC128B.128 [R237+0x11000], desc[UR4][R26.64] ;  /* 0x110000001aed4fae */ /* 0x000fe2000b901d44 */
[----:B------:R-:W-:Y:S01]  /*25580*/  @P1 R2UR UR4, R166 ;  /* 0x00000000a60412ca */ /* 0x000fe200000e0000 */
[----:B------:R-:W-:Y:S01]  /*25590*/  IMAD.IADD R4, R3, 0x1, -R4 ;  /* 0x0000000103047824 */ /* 0x000fe200078e0a04 */
[----:B------:R-:W-:Y:S01]  /*255a0*/  @P1 R2UR UR5, R167 ;  /* 0x00000000a70512ca */ /* 0x000fe200000e0000 */
[----:B------:R-:W-:Y:S03]  /*255b0*/  @!P4 STS.128 [R237+0x11000], RZ ;  /* 0x011000ffed00c388 */ /* 0x000fe60000000c00 */
[----:B------:R-:W-:Y:S01]  /*255c0*/  SHF.R.S32.HI R192, RZ, 0x1f, R4 ;  /* 0x0000001fffc07819 */ /* 0x000fe20000011404 */
[----:B------:R-:W-:Y:S01]  /*255d0*/  @!PT LDS RZ, [RZ] ;  /* 0x00000000fffff984 */ /* 0x000fe20000000800 */
[----:B------:R-:W-:Y:S01]  /*255e0*/  @!PT LDS RZ, [RZ] ;  /* 0x00000000fffff984 */ /* 0x000fe20000000800 */
[----:B------:R-:W-:Y:S01]  /*255f0*/  @!PT LDS RZ, [RZ] ;  /* 0x00000000fffff984 */ /* 0x000fe20000000800 */
[----:B------:R-:W-:Y:S03]  /*25600*/  @P3 LDGSTS.E.BYPASS.LTC128B.128 [R237+0x13000], desc[UR10][R18.64+0x80] ;  /* 0x1300008012ed3fae */ /* 0x000fe6000b901d4a */
[----:B------:R-:W-:Y:S01]  /*25610*/  LEA.HI R192, R192, R4, RZ, 0x3 ;  /* 0x00000004c0c07211 */ /* 0x000fe200078f18ff */
[----:B------:R-:W-:Y:S03]  /*25620*/  @!P3 STS.128 [R237+0x13000], RZ ;  /* 0x013000ffed00b388 */ /* 0x000fe60000000c00 */
[----:B------:R-:W-:Y:S01]  /*25630*/  LOP3.LUT R192, R192, 0xfffffff8, RZ, 0xc0, !PT ;  /* 0xfffffff8c0c07812 */ /* 0x000fe200078ec0ff */
[----:B------:R-:W-:Y:S01]  /*25640*/  @!PT LDS RZ, [RZ] ;  /* 0x00000000fffff984 */ /* 0x000fe20000000800 */
[----:B------:R-:W-:Y:S01]  /*25650*/  @!PT LDS RZ, [RZ] ;  /* 0x00000000fffff984 */ /* 0x000fe20000000800 */
[----:B------:R-:W-:Y:S01]  /*25660*/  @!PT LDS RZ, [RZ] ;  /* 0x00000000fffff984 */ /* 0x000fe20000000800 */
[----:B------:R1:W-:Y:S04]  /*25670*/  @P2 LDGSTS.E.BYPASS.LTC128B.128 [R237+0x15000], desc[UR8][R16.64+0x100] ;  /* 0x1500010010ed2fae */ /* 0x0003e8000b901d48 */
[----:B------:R-:W-:Y:S01]  /*25680*/  @!P2 STS.128 [R237+0x15000], RZ ;  /* 0x015000ffed00a388 */ /* 0x000fe20000000c00 */
[----:B------:R-:W-:Y:S03]  /*25690*/  IMAD.IADD R192, R4, 0x1, -R192 ;  /* 0x0000000104c07824 */ /* 0x000fe600078e0ac0 */
[----:B------:R-:W-:Y:S01]  /*256a0*/  @!PT LDS RZ, [RZ] ;  /* 0x00000000fffff984 */ /* 0x000fe20000000800 */
[----:B------:R-:W-:Y:S01]  /*256b0*/  @!PT LDS RZ, [RZ] ;  /* 0x00000000fffff984 */ /* 0x000fe20000000800 */
[----:B------:R-:W-:Y:S01]  /*256c0*/  @!PT LDS RZ, [RZ] ;  /* 0x00000000fffff984 */ /* 0x000fe20000000800 */
[----:B------:R-:W-:Y:S02]  /*256d0*/  @P1 LDGSTS.E.BYPASS.LTC128B.128 [R237+0x17000], desc[UR4][R14.64+0x180] ;  /* 0x170001800eed1fae */ /* 0x000fe4000b901d44 */
[----:B------:R-:W-:Y:S02]  /*256e0*/  LOP3.LUT P0, RZ, R192, 0x2, RZ, 0xc0, !PT ;  /* 0x00000002c0ff7812 */ /* 0x000fe4000780c0ff */
[----:B------:R-:W-:Y:S02]  /*256f0*/  @!P1 STS.128 [R237+0x17000], RZ ;  /* 0x017000ffed009388 */ /* 0x000fe40000000c00 */
[----:B------:R-:W-:Y:S02]  /*25700*/  SEL R198, R198, 0xfffffff0, !P0 ;  /* 0xfffffff0c6c67807 */ /* 0x000fe40004000000 */
[----:B------:R-:W-:Y:S01]  /*25710*/  @!PT LDS RZ, [RZ] ;  /* 0x00000000fffff984 */ /* 0x000fe20000000800 */
[----:B------:R-:W-:Y:S01]  /*25720*/  @!PT LDS RZ, [RZ] ;  /* 0x00000000fffff984 */ /* 0x000fe20000000800 */
[----:B------:R-:W-:Y:S01]  /*25730*/  @!PT LDS RZ, [RZ] ;  /* 0x00000000fffff984 */ /* 0x000fe20000000800 */
[----:B------:R-:W-:Y:S01]  /*25740*/  @P4 LDGSTS.E.BYPASS.LTC128B.128 [R237+0x11800], desc[UR12][R12.64] ;  /* 0x118000000ced4fae */ /* 0x000fe2000b901d4c */
[----:B------:R-:W-:Y:S02]  /*25750*/  LOP3.LUT P0, RZ, R192, 0x4, RZ, 0xc0, !PT ;  /* 0x00000004c0ff7812 */ /* 0x000fe4000780c0ff */
[--C-:B------:R-:W-:Y:S01]  /*25760*/  IMAD R198, R198, 0x2, R219.reuse ;  /* 0x00000002c6c67824 */ /* 0x100fe200078e02db */
[----:B------:R-:W-:Y:S01]  /*25770*/  @!P4 STS.128 [R237+0x11800], RZ ;  /* 0x011800ffed00c388 */ /* 0x000fe20000000c00 */
[----:B------:R-:W-:Y:S02]  /*25780*/  SEL R196, R196, 0xffffffe0, !P0 ;  /* 0xffffffe0c4c47807 */ /* 0x000fe40004000000 */
[----:B------:R-:W-:Y:S01]  /*25790*/  ISETP.GT.AND P0, PT, R240, R228, PT ;  /* 0x000000e4f000720c */ /* 0x000fe20003f04270 */
[----:B------:R-:W-:Y:S01]  /*257a0*/  @!PT LDS RZ, [RZ] ;  /* 0x00000000fffff984 */ /* 0x000fe20000000800 */
[----:B------:R-:W-:Y:S01]  /*257b0*/  @!PT LDS RZ, [RZ] ;  /* 0x00000000fffff984 */ /* 0x000fe20000000800 */
[----:B------:R-:W-:Y:S01]  /*257c0*/  @!PT LDS RZ, [RZ] ;  /* 0x00000000fffff984 */ /* 0x000fe20000000800 */
[----:B------:R-:W-:Y:S02]  /*257d0*/  @P3 LDGSTS.E.BYPASS.LTC128B.128 [R237+0x13800], desc[UR10][R10.64+0x80] ;  /* 0x138000800aed3fae */ /* 0x000fe4000b901d4a */
[C---:B------:R-:W-:Y:S02]  /*257e0*/  IMAD R197, R196.reuse, 0x2, R219 ;  /* 0x00000002c4c57824 */ /* 0x040fe400078e02db */
[----:B------:R-:W-:Y:S01]  /*257f0*/  @!P3 STS.128 [R237+0x13800], RZ ;  /* 0x013800ffed00b388 */ /* 0x000fe20000000c00 */
[----:B------:R-:W-:Y:S03]  /*25800*/  IMAD R196, R196, 0x2, R198 ;  /* 0x00000002c4c47824 */ /* 0x000fe600078e02c6 */
        /* <DEDUP_REMOVED lines=21> */
[----:B------:R-:W-:Y:S01]  /*25960*/  LDSM.16.M88.4 R192, [R216+0x8800] ;  /* 0x00880000d8c0783b */ /* 0x000fe20000000200 */
[C---:B---3--:R-:W-:Y:S06]  /*25970*/  HMMA.16816.F32 R4, R32.reuse, R8, RZ ;  /* 0x000000082004723c */ /* 0x048fec00000018ff */
[C---:B------:R-:W-:Y:S06]  /*25980*/  HMMA.16816.F32 R8, R32.reuse, R10, RZ ;  /* 0x0000000a2008723c */ /* 0x040fec00000018ff */
[C---:B------:R-:W-:Y:S06]  /*25990*/  HMMA.16816.F32 R12, R32.reuse, R16, RZ ;  /* 0x00000010200c723c */ /* 0x040fec00000018ff */
[C---:B------:R-:W-:Y:S06]  /*259a0*/  HMMA.16816.F32 R16, R32.reuse, R18, RZ ;  /* 0x000000122010723c */ /* 0x040fec00000018ff */
[C---:B------:R-:W-:Y:S06]  /*259b0*/  HMMA.16816.F32 R20, R32.reuse, R24, RZ ;  /* 0x000000182014723c */ /* 0x040fec00000018ff */
[C---:B------:R-:W-:Y:S06]  /*259c0*/  HMMA.16816.F32 R24, R32.reuse, R26, RZ ;  /* 0x0000001a2018723c */ /* 0x040fec00000018ff */
[C---:B-1----:R-:W-:Y:S06]  /*259d0*/  HMMA.16816.F32 R28, R32.reuse, R168, RZ ;  /* 0x000000a8201c723c */ /* 0x042fec00000018ff */
[----:B------:R-:W-:Y:S01]  /*259e0*/  HMMA.16816.F32 R32, R32, R170, RZ ;  /* 0x000000aa2020723c */ /* 0x000fe200000018ff */
[----:B------:R-:W-:Y:S05]  /*259f0*/  LDSM.16.M88.4 R168, [R197] ;  /* 0x00000000c5a8783b */ /* 0x000fea0000000200 */
[C---:B--2---:R-:W-:Y:S06]  /*25a00*/  HMMA.16816.F32 R4, R172.reuse, R176, R4 ;  /* 0x000000b0ac04723c */ /* 0x044fec0000001804 */
[C---:B------:R-:W-:Y:S01]  /*25a10*/  HMMA.16816.F32 R8, R172.reuse, R178, R8 ;  /* 0x000000b2ac08723c */ /* 0x040fe20000001808 */
[----:B------:R-:W1:Y:S05]  /*25a20*/  LDSM.16.M88.4 R176, [R216+0x8000] ;  /* 0x00800000d8b0783b */ /* 0x000e6a0000000200 */
[C---:B----4-:R-:W-:Y:S06]  /*25a30*/  HMMA.16816.F32 R12, R172.reuse, R180, R12 ;  /* 0x000000b4ac0c723c */ /* 0x050fec000000180c */
[C---:B------:R-:W-:Y:S01]  /*25a40*/  HMMA.16816.F32 R16, R172.reuse, R182, R16 ;  /* 0x000000b6ac10723c */ /* 0x040fe20000001810 */
[----:B------:R-:W2:Y:S05]  /*25a50*/  LDSM.16.M88.4 R180, [R216+0x9000] ;  /* 0x00900000d8b4783b */ /* 0x000eaa0000000200 */
[C---:B------:R-:W-:Y:S06]  /*25a60*/  HMMA.16816.F32 R20, R172.reuse, R184, R20 ;  /* 0x000000b8ac14723c */ /* 0x040fec0000001814 */
[C---:B------:R-:W-:Y:S01]  /*25a70*/  HMMA.16816.F32 R24, R172.reuse, R186, R24 ;  /* 0x000000baac18723c */ /* 0x040fe20000001818 */
[----:B------:R-:W3:Y:S05]  /*25a80*/  LDSM.16.M88.4 R184, [R216+0x9800] ;  /* 0x00980000d8b8783b */ /* 0x000eea0000000200 */
[C---:B------:R-:W-:Y:S06]  /*25a90*/  HMMA.16816.F32 R28, R172.reuse, R188, R28 ;  /* 0x000000bcac1c723c */ /* 0x040fec000000181c */
[----:B------:R-:W-:Y:S01]  /*25aa0*/  HMMA.16816.F32 R32, R172, R190, R32 ;  /* 0x000000beac20723c */ /* 0x000fe20000001820 */
[----:B------:R-:W-:Y:S04]  /*25ab0*/  LDSM.16.M88.4 R172, [R196] ;  /* 0x00000000c4ac783b */ /* 0x000fe80000000200 */
[----:B------:R-:W4:Y:S01]  /*25ac0*/  LDSM.16.M88.4 R188, [R212] ;  /* 0x00000000d4bc783b */ /* 0x000f220000000200 */
        /* <DEDUP_REMOVED lines=23> */
[----:B------:R-:W-:Y:S01]  /*25c40*/  HMMA.16816.F32 R32, R172, R182, R32 ;  /* 0x000000b6ac20723c */ /* 0x000fe20000001820 */
[----:B------:R-:W-:Y:S04]  /*25c50*/  LDSM.16.M88.4 R172, [R198+0x2000] ;  /* 0x00200000c6ac783b */ /* 0x000fe80000000200 */
        /* <DEDUP_REMOVED lines=52> */
[----:B------:R-:W-:Y:S01]  /*25fa0*/  LDSM.16.M88.4 R192, [R206] ;  /* 0x00000000cec0783b */ /* 0x000fe20000000200 */
        /* <DEDUP_REMOVED lines=38> */
[----:B------:R-:W3:Y:S01]  /*26210*/  LDSM.16.M88.4 R192, [R218+0xe000] ;  /* 0x00e00000dac0783b */ /* 0x000ee20000000200 */
[C---:B-1----:R-:W-:Y:S06]  /*26220*/  HMMA.16816.F32 R4, R172.reuse, R176, R4 ;  /* 0x000000b0ac04723c */ /* 0x042fec0000001804 */
[C---:B------:R-:W-:Y:S05]  /*26230*/  HMMA.16816.F32 R8, R172.reuse, R178, R8 ;  /* 0x000000b2ac08723c */ /* 0x040fea0000001808 */
[----:B------:R-:W-:Y:S01]  /*26240*/  IMAD.MOV.U32 R176, RZ, RZ, R36 ;  /* 0x000000ffffb07224 */ /* 0x000fe200078e0024 */
[C---:B------:R-:W-:Y:S05]  /*26250*/  HMMA.16816.F32 R12, R172.reuse, R184, R12 ;  /* 0x000000b8ac0c723c */ /* 0x040fea000000180c */
[----:B------:R-:W-:Y:S01]  /*26260*/  IMAD.MOV.U32 R177, RZ, RZ, R37 ;  /* 0x000000ffffb17224 */ /* 0x000fe200078e0025 */
[C---:B------:R-:W-:Y:S01]  /*26270*/  HMMA.16816.F32 R16, R172.reuse, R186, R16 ;  /* 0x000000baac10723c */ /* 0x040fe20000001810 */
[----:B------:R1:W5:Y:S04]  /*26280*/  LDL.LU.64 R36, [R1] ;  /* 0x0000000001247983 */ /* 0x0003680000300a00 */
[----:B------:R-:W-:Y:S01]  /*26290*/  IMAD.MOV.U32 R184, RZ, RZ, R176 ;  /* 0x000000ffffb87224 */ /* 0x000fe200078e00b0 */
[C---:B--2---:R-:W-:Y:S05]  /*262a0*/  HMMA.16816.F32 R20, R172.reuse, R180, R20 ;  /* 0x000000b4ac14723c */ /* 0x044fea0000001814 */
[----:B------:R-:W-:Y:S01]  /*262b0*/  IMAD.MOV.U32 R185, RZ, RZ, R177 ;  /* 0x000000ffffb97224 */ /* 0x000fe200078e00b1 */
[C---:B------:R-:W-:Y:S01]  /*262c0*/  HMMA.16816.F32 R24, R172.reuse, R182, R24 ;  /* 0x000000b6ac18723c */ /* 0x040fe20000001818 */
[----:B------:R-:W2:Y:S04]  /*262d0*/  LDSM.16.M88.4 R176, [R218+0xe800] ;  /* 0x00e80000dab0783b */ /* 0x000ea80000000200 */
[----:B------:R-:W4:Y:S01]  /*262e0*/  LDSM.16.M88.4 R180, [R218+0xf000] ;  /* 0x00f00000dab4783b */ /* 0x000f220000000200 */
[C---:B------:R-:W-:Y:S06]  /*262f0*/  HMMA.16816.F32 R28, R172.reuse, R188, R28 ;  /* 0x000000bcac1c723c */ /* 0x040fec000000181c */
[----:B------:R-:W-:Y:S01]  /*26300*/  HMMA.16816.F32 R32, R172, R190, R32 ;  /* 0x000000beac20723c */ /* 0x000fe20000001820 */
[----:B------:R-:W1:Y:S04]  /*26310*/  LDSM.16.M88.4 R172, [R218+0xf800] ;  /* 0x00f80000daac783b */ /* 0x000e680000000200 */
[----:B------:R-:W-:Y:S01]  /*26320*/  IMAD.MOV.U32 R188, RZ, RZ, R184 ;  /* 0x000000ffffbc7224 */ /* 0x000fe200078e00b8 */
[C---:B---3--:R-:W-:Y:S05]  /*26330*/  HMMA.16816.F32 R4, R168.reuse, R192, R4 ;  /* 0x000000c0a804723c */ /* 0x048fea0000001804 */
[----:B------:R-:W-:Y:S01]  /*26340*/  IMAD.MOV.U32 R189, RZ, RZ, R185 ;  /* 0x000000ffffbd7224 */ /* 0x000fe200078e00b9 */
[C---:B------:R-:W-:Y:S01]  /*26350*/  HMMA.16816.F32 R8, R168.reuse, R194, R8 ;  /* 0x000000c2a808723c */ /* 0x040fe20000001808 */
[----:B------:R3:W-:Y:S04]  /*26360*/  LDSM.16.M88.4 R184, [R198+0x6000] ;  /* 0x00600000c6b8783b */ /* 0x0007e80000000200 */
[----:B------:R-:W-:Y:S01]  /*26370*/  IMAD.MOV.U32 R199, RZ, RZ, R189 ;  /* 0x000000ffffc77224 */ /* 0x000fe200078e00bd */
[----:B------:R-:W-:Y:S01]  /*26380*/  LDSM.16.M88.4 R192, [R202] ;  /* 0x00000000cac0783b */ /* 0x000fe20000000200 */
[C---:B--2---:R-:W-:Y:S06]  /*26390*/  HMMA.16816.F32 R12, R168.reuse, R176, R12 ;  /* 0x000000b0a80c723c */ /* 0x044fec000000180c */
[C---:B------:R-:W-:Y:S01]  /*263a0*/  HMMA.16816.F32 R16, R168.reuse, R178, R16 ;  /* 0x000000b2a810723c */ /* 0x040fe20000001810 */
[----:B------:R-:W-:Y:S04]  /*263b0*/  LDSM.16.M88.4 R176, [R201] ;  /* 0x00000000c9b0783b */ /* 0x000fe80000000200 */
[----:B---3--:R-:W-:Y:S01]  /*263c0*/  IMAD.MOV.U32 R198, RZ, RZ, R188 ;  /* 0x000000ffffc67224 */ /* 0x008fe200078e00bc */
[C---:B----4-:R-:W-:Y:S01]  /*263d0*/  HMMA.16816.F32 R20, R168.reuse, R180, R20 ;  /* 0x000000b4a814723c */ /* 0x050fe20000001814 */
[----:B------:R-:W2:Y:S05]  /*263e0*/  LDSM.16.M88.4 R188, [R203] ;  /* 0x00000000cbbc783b */ /* 0x000eaa0000000200 */
[C---:B------:R-:W-:Y:S01]  /*263f0*/  HMMA.16816.F32 R24, R168.reuse, R182, R24 ;  /* 0x000000b6a818723c */ /* 0x040fe20000001818 */
[----:B------:R-:W-:Y:S05]  /*26400*/  LDSM.16.M88.4 R180, [R216+0xe000] ;  /* 0x00e00000d8b4783b */ /* 0x000fea0000000200 */
[C---:B-1----:R-:W-:Y:S06]  /*26410*/  HMMA.16816.F32 R28, R168.reuse, R172, R28 ;  /* 0x000000aca81c723c */ /* 0x042fec000000181c */
[----:B------:R-:W-:Y:S01]  /*26420*/  HMMA.16816.F32 R32, R168, R174, R32 ;  /* 0x000000aea820723c */ /* 0x000fe20000001820 */
[----:B------:R-:W1:Y:S04]  /*26430*/  LDSM.16.M88.4 R168, [R200] ;  /* 0x00000000c8a8783b */ /* 0x000e680000000200 */
[----:B------:R-:W3:Y:S01]  /*26440*/  LDSM.16.M88.4 R172, [R197+0x6000] ;  /* 0x00600000c5ac783b */ /* 0x000ee20000000200 */
[C---:B--2---:R-:W-:Y:S06]  /*26450*/  HMMA.16816.F32 R4, R184.reuse, R188, R4 ;  /* 0x000000bcb804723c */ /* 0x044fec0000001804 */
[C---:B------:R-:W-:Y:S01]  /*26460*/  HMMA.16816.F32 R8, R184.reuse, R190, R8 ;  /* 0x000000beb808723c */ /* 0x040fe20000001808 */
[----:B------:R-:W2:Y:S05]  /*26470*/  LDSM.16.M88.4 R188, [R216+0xe800] ;  /* 0x00e80000d8bc783b */ /* 0x000eaa0000000200 */
        /* <DEDUP_REMOVED lines=8> */
[----:B------:R-:W-:Y:S04]  /*26500*/  LDSM.16.M88.4 R168, [R196+0x6000] ;  /* 0x00600000c4a8783b */ /* 0x000fe80000000200 */
[----:B------:R-:W-:Y:S01]  /*26510*/  LDSM.16.M88.4 R184, [R212+0x6800] ;  /* 0x00680000d4b8783b */ /* 0x000fe20000000200 */
[C---:B---3--:R-:W-:Y:S06]  /*26520*/  HMMA.16816.F32 R4, R172.reuse, R180, R4 ;  /* 0x000000b4ac04723c */ /* 0x048fec0000001804 */
[C---:B------:R-:W-:Y:S01]  /*26530*/  HMMA.16816.F32 R8, R172.reuse, R182, R8 ;  /* 0x000000b6ac08723c */ /* 0x040fe20000001808 */
[----:B------:R-:W1:Y:S05]  /*26540*/  LDSM.16.M88.4 R180, [R212+0x6000] ;  /* 0x00600000d4b4783b */ /* 0x000e6a0000000200 */
[C---:B--2---:R-:W-:Y:S06]  /*26550*/  HMMA.16816.F32 R12, R172.reuse, R188, R12 ;  /* 0x000000bcac0c723c */ /* 0x044fec000000180c */
[C---:B------:R-:W-:Y:S01]  /*26560*/  HMMA.16816.F32 R16, R172.reuse, R190, R16 ;  /* 0x000000beac10723c */ /* 0x040fe20000001810 */
[----:B------:R-:W2:Y:S05]  /*26570*/  LDSM.16.M88.4 R188, [R212+0x7000] ;  /* 0x00700000d4bc783b */ /* 0x000eaa0000000200 */
[C---:B----4-:R-:W-:Y:S06]  /*26580*/  HMMA.16816.F32 R20, R172.reuse, R192, R20 ;  /* 0x000000c0ac14723c */ /* 0x050fec0000001814 */
[C---:B------:R-:W-:Y:S05]  /*26590*/  HMMA.16816.F32 R24, R172.reuse, R194, R24 ;  /* 0x000000c2ac18723c */ /* 0x040fea0000001818 */
[----:B------:R-:W-:Y:S01]  /*265a0*/  IMAD.MOV.U32 R192, RZ, RZ, R198 ;  /* 0x000000ffffc07224 */ /* 0x000fe200078e00c6 */
[C---:B------:R-:W-:Y:S05]  /*265b0*/  HMMA.16816.F32 R28, R172.reuse, R176, R28 ;  /* 0x000000b0ac1c723c */ /* 0x040fea000000181c */
[----:B------:R-:W-:Y:S01]  /*265c0*/  IMAD.MOV.U32 R193, RZ, RZ, R199 ;  /* 0x000000ffffc17224 */ /* 0x000fe200078e00c7 */
[----:B------:R-:W-:Y:S01]  /*265d0*/  HMMA.16816.F32 R32, R172, R178, R32 ;  /* 0x000000b2ac20723c */ /* 0x000fe20000001820 */
[----:B------:R-:W3:Y:S01]  /*265e0*/  LDSM.16.M88.4 R196, [R212+0x7800] ;  /* 0x00780000d4c4783b */ /* 0x000ee20000000200 */
[----:B------:R-:W-:Y:S04]  /*265f0*/  DEPBAR.LE SB0, 0x0 ;  /* 0x000080000000791a */ /* 0x000fe80000000000 */
[C---:B-1----:R-:W-:Y:S01]  /*26600*/  HMMA.16816.F32 R4, R168.reuse, R180, R4 ;  /* 0x000000b4a804723c */ /* 0x042fe20000001804 */
[----:B------:R-:W-:Y:S05]  /*26610*/  BAR.SYNC.DEFER_BLOCKING 0x0 ;  /* 0x0000000000007b1d */ /* 0x000fea0000010000 */
[C---:B------:R-:W-:Y:S05]  /*26620*/  HMMA.16816.F32 R8, R168.reuse, R182, R8 ;  /* 0x000000b6a808723c */ /* 0x040fea0000001808 */
[----:B------:R-:W-:Y:S01]  /*26630*/  IMAD.MOV.U32 R181, RZ, RZ, R192 ;  /* 0x000000ffffb57224 */ /* 0x000fe200078e00c0 */
[C---:B------:R-:W-:Y:S05]  /*26640*/  HMMA.16816.F32 R12, R168.reuse, R184, R12 ;  /* 0x000000b8a80c723c */ /* 0x040fea000000180c */
[----:B------:R-:W-:Y:S01]  /*26650*/  IMAD.MOV.U32 R180, RZ, RZ, R193 ;  /* 0x000000ffffb47224 */ /* 0x000fe200078e00c1 */
[C---:B------:R-:W-:Y:S06]  /*26660*/  HMMA.16816.F32 R16, R168.reuse, R186, R16 ;  /* 0x000000baa810723c */ /* 0x040fec0000001810 */
[C---:B--2---:R-:W-:Y:S06]  /*26670*/  HMMA.16816.F32 R20, R168.reuse, R188, R20 ;  /* 0x000000bca814723c */ /* 0x044fec0000001814 */
        /* <DEDUP_REMOVED lines=60> */
[----:B------:R-:W-:Y:S05]  /*26a40*/  @!P5 IMAD.MOV R175, RZ, RZ, -R175 ;  /* 0x000000ffffafd224 */ /* 0x000fea00078e0aaf */
        /* <DEDUP_REMOVED lines=8> */
[----:B------:R1:W4:Y:S04]  /*26ad0*/  LD.E R169, desc[UR12][R170.64] ;  /* 0x0000000caaa97980 */ /* 0x000328000c101900 */
        /* <DEDUP_REMOVED lines=12> */
.L_x_7207:
[----:B------:R-:W-:Y:S02]  /*26ba0*/  R2UR UR4, R166 ;  /* 0x00000000a60472ca */ /* 0x000fe400000e0000 */
[----:B------:R-:W-:Y:S11]  /*26bb0*/  R2UR UR5, R167 ;  /* 0x00000000a70572ca */ /* 0x000ff600000e0000 */
[----:B------:R-:W-:Y:S02]  /*26bc0*/  @!UPT UIADD3 URZ, URZ, URZ, URZ ;  /* 0x0000003f3f3ff290 */ /* 0x000fe4000fffe03f */
[----:B------:R-:W2:Y:S02]  /*26bd0*/  LD.E R176, desc[UR4][R164.64+0x38] ;  /* 0x00003804a4b07980 */ /* 0x000ea4000c101900 */
[----:B--2---:R-:W-:Y:S05]  /*26be0*/  IMAD.U32 R176, R176, -0x40, RZ ;  /* 0xffffffc0b0b07824 */ /* 0x004fea00078e00ff */
[----:B------:R-:W-:Y:S02]  /*26bf0*/  SHF.R.S32.HI R169, RZ, 0x1f, R176 ;  /* 0x0000001fffa97819 */ /* 0x000fe400000114b0 */
.L_x_7208:
[----:B------:R-:W-:Y:S05]  /*26c00*/  BSYNC B0 ;  /* 0x0000000000007941 */ /* 0x000fea0003800000 */
.L_x_7206:
        /* <DEDUP_REMOVED lines=135> */
.L_x_7205:
[----:B------:R-:W-:Y:S05]  /*27480*/  BSYNC B1 ;  /* 0x0000000000017941 */ /* 0x000fea0003800000 */
.L_x_7204:
[----:B------:R-:W-:Y:S02]  /*27490*/  R2UR UR4, R166 ;  /* 0x00000000a60472ca */ /* 0x000fe400000e0000 */
[----:B------:R-:W-:Y:S02]  /*274a0*/  R2UR UR5, R167 ;  /* 0x00000000a70572ca */ /* 0x000fe400000e0000 */
[----:B------:R-:W-:Y:S04]  /*274b0*/  SHF.L.U32 R3, R3, 0x1, RZ ;  /* 0x0000000103037819 */ /* 0x000fe800000006ff */
[----:B------:R-:W-:Y:S05]  /*274c0*/  LOP3.LUT R3, R3, 0x6, RZ, 0xc0, !PT ;  /* 0x0000000603037812 */ /* 0x000fea00078ec0ff */
[----:B------:R-:W-:Y:S02]  /*274d0*/  IMAD R3, R240, 0x40, R3 ;  /* 0x00000040f0037824 */ /* 0x000fe400078e0203 */
[----:B------:R2:W3:Y:S02]  /*274e0*/  LD.E R165, desc[UR4][R164.64+0xdc] ;  /* 0x0000dc04a4a57980 */ /* 0x0004e4000c101900 */
[----:B-1----:R-:W-:Y:S01]  /*274f0*/  IMAD.IADD R173, R242, 0x1, -R3 ;  /* 0x00000001f2ad7824 */ /* 0x002fe200078e0a03 */
[C---:B------:R-:W-:Y:S02]  /*27500*/  IADD3 R168, R244.reuse, -R3, RZ ;  /* 0x80000003f4a87210 */ /* 0x040fe40007ffe0ff */
[C---:B------:R-:W-:Y:S02]  /*27510*/  ISETP.GE.AND P0, PT, R3.reuse, R248, PT ;  /* 0x000000f80300720c */ /* 0x040fe40003f06270 */
[----:B------:R-:W-:Y:S02]  /*27520*/  IABS R168, R168 ;  /* 0x000000a800a87213 */ /* 0x000fe40000000000 */
[----:B------:R-:W-:Y:S02]  /*27530*/  IABS R173, R173 ;  /* 0x000000ad00ad7213 */ /* 0x000fe40000000000 */
[----:B------:R-:W-:Y:S01]  /*27540*/  I2FP.F32.S32 R166, R168 ;  /* 0x000000a800a67245 */ /* 0x000fe20000201400 */
[C---:B------:R-:W-:Y:S01]  /*27550*/  VIADD R168, R3.reuse, 0x10 ;  /* 0x0000001003a87836 */ /* 0x040fe20000000000 */
[----:B------:R-:W-:Y:S02]  /*27560*/  I2FP.F32.S32 R173, R173 ;  /* 0x000000ad00ad7245 */ /* 0x000fe40000201400 */
[C---:B------:R-:W-:Y:S01]  /*27570*/  ISETP.GE.AND P1, PT, R3.reuse, R247, PT ;  /* 0x000000f70300720c */ /* 0x040fe20003f26270 */
[----:B------:R-:W-:Y:S02]  /*27580*/  IMAD.IADD R167, R244, 0x1, -R168 ;  /* 0x00000001f4a77824 */ /* 0x000fe400078e0aa8 */
[C---:B------:R-:W-:Y:S01]  /*27590*/  FFMA.FTZ R4, -R246.reuse, R166, R4 ;  /* 0x000000a6f6047223 */ /* 0x040fe20000010104 */
[C---:B------:R-:W-:Y:S01]  /*275a0*/  IADD3 R166, R3.reuse, 0x1, RZ ;  /* 0x0000000103a67810 */ /* 0x040fe20007ffe0ff */
[----:B------:R-:W-:Y:S01]  /*275b0*/  FFMA.FTZ R6, -R246, R173, R6 ;  /* 0x000000adf6067223 */ /* 0x000fe20000010106 */
[C---:B------:R-:W-:Y:S02]  /*275c0*/  ISETP.GE.OR P0, PT, R3.reuse, R243, !P0 ;  /* 0x000000f30300720c */ /* 0x040fe40004706670 */
[----:B------:R-:W-:Y:S01]  /*275d0*/  IABS R167, R167 ;  /* 0x000000a700a77213 */ /* 0x000fe20000000000 */
[----:B------:R-:W-:Y:S01]  /*275e0*/  IMAD.IADD R173, R242, 0x1, -R166 ;  /* 0x00000001f2ad7824 */ /* 0x000fe200078e0aa6 */
[C---:B------:R-:W-:Y:S01]  /*275f0*/  IADD3 R172, R244.reuse, -R166, RZ ;  /* 0x800000a6f4ac7210 */ /* 0x040fe20007ffe0ff */
[C---:B--2---:R-:W-:Y:S01]  /*27600*/  VIADD R164, R3.reuse, 0x8 ;  /* 0x0000000803a47836 */ /* 0x044fe20000000000 */
[----:B------:R-:W-:Y:S02]  /*27610*/  I2FP.F32.S32 R167, R167 ;  /* 0x000000a700a77245 */ /* 0x000fe40000201400 */
[----:B------:R-:W-:Y:S01]  /*27620*/  IABS R172, R172 ;  /* 0x000000ac00ac7213 */ /* 0x000fe20000000000 */
[----:B------:R-:W-:Y:S01]  /*27630*/  IMAD.IADD R170, R244, 0x1, -R164 ;  /* 0x00000001f4aa7824 */ /* 0x000fe200078e0aa4 */
[----:B------:R-:W-:Y:S01]  /*27640*/  ISETP.GE.AND P4, PT, R164, R248, PT ;  /* 0x000000f8a400720c */ /* 0x000fe20003f86270 */
[----:B------:R-:W-:Y:S01]  /*27650*/  FFMA.FTZ R12, -R246, R167, R12 ;  /* 0x000000a7f60c7223 */ /* 0x000fe2000001010c */
[C---:B------:R-:W-:Y:S02]  /*27660*/  ISETP.GE.AND P6, PT, R164.reuse, R247, PT ;  /* 0x000000f7a400720c */ /* 0x040fe40003fc6270 */
[----:B------:R-:W-:Y:S02]  /*27670*/  IABS R170, R170 ;  /* 0x000000aa00aa7213 */ /* 0x000fe40000000000 */
[C---:B------:R-:W-:Y:S02]  /*27680*/  ISETP.GE.OR P4, PT, R164.reuse, R243, !P4 ;  /* 0x000000f3a400720c */ /* 0x040fe40006786670 */
[----:B------:R-:W-:Y:S02]  /*27690*/  I2FP.F32.S32 R170, R170 ;  /* 0x000000aa00aa7245 */ /* 0x000fe40000201400 */
[----:B------:R-:W-:Y:S01]  /*276a0*/  ISETP.GE.OR P6, PT, R164, R245, !P6 ;  /* 0x000000f5a400720c */ /* 0x000fe200077c6670 */
[----:B------:R-:W-:Y:S01]  /*276b0*/  IMAD.IADD R164, R242, 0x1, -R164 ;  /* 0x00000001f2a47824 */ /* 0x000fe200078e0aa4 */
[----:B------:R-:W-:Y:S01]  /*276c0*/  I2FP.F32.S32 R172, R172 ;  /* 0x000000ac00ac7245 */ /* 0x000fe20000201400 */
[----:B------:R-:W-:Y:S01]  /*276d0*/  FFMA.FTZ R8, -R246, R170, R8 ;  /* 0x000000aaf6087223 */ /* 0x000fe20000010108 */
[C---:B------:R-:W-:Y:S01]  /*276e0*/  VIADD R170, R3.reuse, 0x18 ;  /* 0x0000001803aa7836 */ /* 0x040fe20000000000 */
[----:B------:R-:W-:Y:S02]  /*276f0*/  ISETP.GE.AND P2, PT, R166, R248, PT ;  /* 0x000000f8a600720c */ /* 0x000fe40003f46270 */
[----:B------:R-:W-:Y:S01]  /*27700*/  IABS R164, R164 ;  /* 0x000000a400a47213 */ /* 0x000fe20000000000 */
[----:B------:R-:W-:Y:S01]  /*27710*/  FFMA.FTZ R5, -R246, R172, R5 ;  /* 0x000000acf6057223 */ /* 0x000fe20000010105 */
[----:B------:R-:W-:Y:S02]  /*27720*/  IADD3 R167, R244, -R170, RZ ;  /* 0x800000aaf4a77210 */ /* 0x000fe40007ffe0ff */
[----:B------:R-:W-:Y:S02]  /*27730*/  IABS R173, R173 ;  /* 0x000000ad00ad7213 */ /* 0x000fe40000000000 */
[----:B------:R-:W-:Y:S02]  /*27740*/  IABS R167, R167 ;  /* 0x000000a700a77213 */ /* 0x000fe40000000000 */
[----:B------:R-:W-:Y:S02]  /*27750*/  I2FP.F32.S32 R164, R164 ;  /* 0x000000a400a47245 */ /* 0x000fe40000201400 */
[----:B------:R-:W-:Y:S02]  /*27760*/  I2FP.F32.S32 R167, R167 ;  /* 0x000000a700a77245 */ /* 0x000fe40000201400 */
[C---:B------:R-:W-:Y:S01]  /*27770*/  IADD3 R171, R3.reuse, 0x9, RZ ;  /* 0x0000000903ab7810 */ /* 0x040fe20007ffe0ff */
[C---:B------:R-:W-:Y:S01]  /*27780*/  FFMA.FTZ R10, -R246.reuse, R164, R10 ;  /* 0x000000a4f60a7223 */ /* 0x040fe2000001010a */
[C---:B------:R-:W-:Y:S01]  /*27790*/  ISETP.GE.OR P1, PT, R3.reuse, R245, !P1 ;  /* 0x000000f50300720c */ /* 0x040fe20004f26670 */
[----:B------:R-:W-:Y:S01]  /*277a0*/  FFMA.FTZ R16, -R246, R167, R16 ;  /* 0x000000a7f6107223 */ /* 0x000fe20000010110 */
[----:B------:R-:W-:Y:S01]  /*277b0*/  ISETP.GE.OR P2, PT, R166, R243, !P2 ;  /* 0x000000f3a600720c */ /* 0x000fe20005746670 */
[----:B------:R-:W-:Y:S01]  /*277c0*/  VIADD R164, R3, 0x21 ;  /* 0x0000002103a47836 */ /* 0x000fe20000000000 */
[----:B------:R-:W-:Y:S02]  /*277d0*/  I2FP.F32.S32 R173, R173 ;  /* 0x000000ad00ad7245 */ /* 0x000fe40000201400 */
[----:B------:R-:W-:Y:S02]  /*277e0*/  FSEL R167, R4, -INF , !P0 ;  /* 0xff80000004a77808 */ /* 0x000fe40004000000 */
[----:B------:R-:W-:Y:S01]  /*277f0*/  FSEL R6, R6, -INF , !P1 ;  /* 0xff80000006067808 */ /* 0x000fe20004800000 */
[----:B------:R-:W-:Y:S01]  /*27800*/  FFMA.FTZ R7, -R246, R173, R7 ;  /* 0x000000adf6077223 */ /* 0x000fe20000010107 */
[----:B------:R-:W-:Y:S02]  /*27810*/  FSEL R5, R5, -INF , !P2 ;  /* 0xff80000005057808 */ /* 0x000fe40005000000 */
[CC--:B------:R-:W-:Y:S02]  /*27820*/  ISETP.GE.AND P3, PT, R171.reuse, R248.reuse, PT ;  /* 0x000000f8ab00720c */ /* 0x0c0fe40003f66270 */
[-C--:B------:R-:W-:Y:S02]  /*27830*/  ISETP.GE.AND P0, PT, R171, R247.reuse, PT ;  /* 0x000000f7ab00720c */ /* 0x080fe40003f06270 */
[C---:B------:R-:W-:Y:S02]  /*27840*/  ISETP.GE.AND P1, PT, R168.reuse, R248, PT ;  /* 0x000000f8a800720c */ /* 0x040fe40003f26270 */
[----:B------:R-:W-:Y:S02]  /*27850*/  ISETP.GE.AND P2, PT, R168, R247, PT ;  /* 0x000000f7a800720c */ /* 0x000fe40003f46270 */
[----:B------:R-:W-:Y:S02]  /*27860*/  IADD3 R172, R3, 0x11, RZ ;  /* 0x0000001103ac7810 */ /* 0x000fe40007ffe0ff */
[C---:B------:R-:W-:Y:S02]  /*27870*/  ISETP.GE.OR P3, PT, R171.reuse, R243, !P3 ;  /* 0x000000f3ab00720c */ /* 0x040fe40005f66670 */
[----:B------:R-:W-:Y:S01]  /*27880*/  ISETP.GE.OR P0, PT, R171, R245, !P0 ;  /* 0x000000f5ab00720c */ /* 0x000fe20004706670 */
[C---:B------:R-:W-:Y:S01]  /*27890*/  IMAD.IADD R4, R242.reuse, 0x1, -R172 ;  /* 0x00000001f2047824 */ /* 0x040fe200078e0aac */
[-C--:B------:R-:W-:Y:S02]  /*278a0*/  IADD3 R173, R242, -R171.reuse, RZ ;  /* 0x800000abf2ad7210 */ /* 0x080fe40007ffe0ff */
[----:B------:R-:W-:Y:S01]  /*278b0*/  IADD3 R169, R244, -R171, RZ ;  /* 0x800000abf4a97210 */ /* 0x000fe20007ffe0ff */
[----:B------:R-:W-:Y:S01]  /*278c0*/  IMAD.IADD R171, R242, 0x1, -R168 ;  /* 0x00000001f2ab7824 */ /* 0x000fe200078e0aa8 */
[C---:B------:R-:W-:Y:S02]  /*278d0*/  ISETP.GE.OR P1, PT, R168.reuse, R243, !P1 ;  /* 0x000000f3a800720c */ /* 0x040fe40004f26670 */
[----:B------:R-:W-:Y:S02]  /*278e0*/  ISETP.GE.OR P2, PT, R168, R245, !P2 ;  /* 0x000000f5a800720c */ /* 0x000fe40005746670 */
[C---:B------:R-:W-:Y:S02]  /*278f0*/  IADD3 R174, R244.reuse, -R172, RZ ;  /* 0x800000acf4ae7210 */ /* 0x040fe40007ffe0ff */
[----:B------:R-:W-:Y:S02]  /*27900*/  IADD3 R168, R244, -R164, RZ ;  /* 0x800000a4f4a87210 */ /* 0x000fe40007ffe0ff */
[----:B------:R-:W-:Y:S02]  /*27910*/  IABS R174, R174 ;  /* 0x000000ae00ae7213 */ /* 0x000fe40000000000 */
[----:B------:R-:W-:Y:S02]  /*27920*/  IABS R168, R168 ;  /* 0x000000a800a87213 */ /* 0x000fe40000000000 */
[----:B------:R-:W-:Y:S02]  /*27930*/  IABS R169, R169 ;  /* 0x000000a900a97213 */ /* 0x000fe40000000000 */
[----:B------:R-:W-:Y:S02]  /*27940*/  I2FP.F32.S32 R174, R174 ;  /* 0x000000ae00ae7245 */ /* 0x000fe40000201400 */
[----:B------:R-:W-:Y:S02]  /*27950*/  I2FP.F32.S32 R168, R168 ;  /* 0x000000a800a87245 */ /* 0x000fe40000201400 */
[----:B------:R-:W-:Y:S01]  /*27960*/  IABS R171, R171 ;  /* 0x000000ab00ab7213 */ /* 0x000fe20000000000 */
[----:B------:R-:W-:Y:S01]  /*27970*/  FFMA.FTZ R13, -R246, R174, R13 ;  /* 0x000000aef60d7223 */ /* 0x000fe2000001010d */
[----:B------:R-:W-:Y:S01]  /*27980*/  FSEL R8, R8, -INF , !P4 ;  /* 0xff80000008087808 */ /* 0x000fe20006000000 */
[----:B------:R-:W-:Y:S01]  /*27990*/  FFMA.FTZ R21, -R246, R168, R21 ;  /* 0x000000a8f6157223 */ /* 0x000fe20000010115 */
[----:B------:R-:W-:Y:S01]  /*279a0*/  FSEL R191, R12, -INF , !P1 ;  /* 0xff8000000cbf7808 */ /* 0x000fe20004800000 */
[C---:B------:R-:W-:Y:S01]  /*279b0*/  VIADD R168, R3.reuse, 0x28 ;  /* 0x0000002803a87836 */ /* 0x040fe20000000000 */
[----:B------:R-:W-:Y:S02]  /*279c0*/  I2FP.F32.S32 R169, R169 ;  /* 0x000000a900a97245 */ /* 0x000fe40000201400 */
[-C--:B------:R-:W-:Y:S02]  /*279d0*/  ISETP.GE.AND P4, PT, R172, R248.reuse, PT ;  /* 0x000000f8ac00720c */ /* 0x080fe40003f86270 */
[----:B------:R-:W-:Y:S01]  /*279e0*/  ISETP.GE.AND P1, PT, R170, R248, PT ;  /* 0x000000f8aa00720c */ /* 0x000fe20003f26270 */
[----:B------:R-:W-:Y:S01]  /*279f0*/  FFMA.FTZ R9, -R246, R169, R9 ;  /* 0x000000a9f6097223 */ /* 0x000fe20000010109 */
[----:B------:R-:W-:Y:S02]  /*27a00*/  ISETP.GE.AND P5, PT, R166, R247, PT ;  /* 0x000000f7a600720c */ /* 0x000fe40003fa6270 */
[----:B------:R-:W-:Y:S02]  /*27a10*/  I2FP.F32.S32 R171, R171 ;  /* 0x000000ab00ab7245 */ /* 0x000fe40000201400 */
[----:B------:R-:W-:Y:S02]  /*27a20*/  IABS R4, R4 ;  /* 0x0000000400047213 */ /* 0x000fe40000000000 */
[----:B------:R-:W-:Y:S01]  /*27a30*/  ISETP.GE.OR P4, PT, R172, R243, !P4 ;  /* 0x000000f3ac00720c */ /* 0x000fe20006786670 */
[----:B------:R-:W-:Y:S01]  /*27a40*/  FFMA.FTZ R14, -R246, R171, R14 ;  /* 0x000000abf60e7223 */ /* 0x000fe2000001010e */
[----:B------:R-:W-:Y:S01]  /*27a50*/  ISETP.GE.OR P1, PT, R170, R243, !P1 ;  /* 0x000000f3aa00720c */ /* 0x000fe20004f26670 */
[----:B------:R-:W-:Y:S01]  /*27a60*/  IMAD.IADD R171, R244, 0x1, -R168 ;  /* 0x00000001f4ab7824 */ /* 0x000fe200078e0aa8 */
[----:B------:R-:W-:Y:S02]  /*27a70*/  ISETP.GE.OR P5, PT, R166, R245, !P5 ;  /* 0x000000f5a600720c */ /* 0x000fe40006fa6670 */
[----:B------:R-:W-:Y:S02]  /*27a80*/  IADD3 R169, R3, 0x19, RZ ;  /* 0x0000001903a97810 */ /* 0x000fe40007ffe0ff */
[----:B------:R-:W-:Y:S02]  /*27a90*/  I2FP.F32.S32 R4, R4 ;  /* 0x0000000400047245 */ /* 0x000fe40000201400 */
[----:B------:R-:W-:Y:S01]  /*27aa0*/  FSEL R193, R16, -INF , !P1 ;  /* 0xff80000010c17808 */ /* 0x000fe20004800000 */
[----:B------:R-:W-:Y:S01]  /*27ab0*/  IMAD.IADD R166, R244, 0x1, -R169 ;  /* 0x00000001f4a67824 */ /* 0x000fe200078e0aa9 */
[----:B------:R-:W-:Y:S01]  /*27ac0*/  FSEL R190, R13, -INF , !P4 ;  /* 0xff8000000dbe7808 */ /* 0x000fe20006000000 */
[----:B------:R-:W-:Y:S01]  /*27ad0*/  FFMA.FTZ R15, -R246, R4, R15 ;  /* 0x00000004f60f7223 */ /* 0x000fe2000001010f */
[----:B------:R-:W-:Y:S01]  /*27ae0*/  FSEL R7, R7, -INF , !P5 ;  /* 0xff80000007077808 */ /* 0x000fe20006800000 */
[C---:B------:R-:W-:Y:S01]  /*27af0*/  VIADD R4, R3.reuse, 0x30 ;  /* 0x0000003003047836 */ /* 0x040fe20000000000 */
[----:B------:R-:W-:Y:S02]  /*27b00*/  IADD3 R12, R3, 0x29, RZ ;  /* 0x00000029030c7810 */ /* 0x000fe40007ffe0ff */
[C---:B------:R-:W-:Y:S02]  /*27b10*/  ISETP.GE.AND P5, PT, R169.reuse, R248, PT ;  /* 0x000000f8a900720c */ /* 0x040fe40003fa6270 */
[CC--:B------:R-:W-:Y:S02]  /*27b20*/  ISETP.GE.AND P1, PT, R169.reuse, R247.reuse, PT ;  /* 0x000000f7a900720c */ /* 0x0c0fe40003f26270 */
[C---:B------:R-:W-:Y:S02]  /*27b30*/  ISETP.GE.AND P4, PT, R170.reuse, R247, PT ;  /* 0x000000f7aa00720c */ /* 0x040fe40003f86270 */
[C---:B------:R-:W-:Y:S02]  /*27b40*/  ISETP.GE.OR P5, PT, R169.reuse, R243, !P5 ;  /* 0x000000f3a900720c */ /* 0x040fe40006fa6670 */
[-C--:B------:R-:W-:Y:S02]  /*27b50*/  ISETP.GE.OR P1, PT, R169, R245.reuse, !P1 ;  /* 0x000000f5a900720c */ /* 0x080fe40004f26670 */
[----:B------:R-:W-:Y:S02]  /*27b60*/  ISETP.GE.OR P4, PT, R170, R245, !P4 ;  /* 0x000000f5aa00720c */ /* 0x000fe40006786670 */
[----:B------:R-:W-:Y:S02]  /*27b70*/  IABS R171, R171 ;  /* 0x000000ab00ab7213 */ /* 0x000fe40000000000 */
[----:B------:R-:W-:Y:S01]  /*27b80*/  IADD3 R16, R242, -R169, RZ ;  /* 0x800000a9f2107210 */ /* 0x000fe20007ffe0ff */
[----:B------:R-:W-:Y:S01]  /*27b90*/  IMAD.IADD R169, R244, 0x1, -R12 ;  /* 0x00000001f4a97824 */ /* 0x000fe200078e0a0c */
[----:B------:R-:W-:Y:S02]  /*27ba0*/  IADD3 R170, R242, -R170, RZ ;  /* 0x800000aaf2aa7210 */ /* 0x000fe40007ffe0ff */
[----:B------:R-:W-:Y:S02]  /*27bb0*/  FSEL R9, R9, -INF , !P3 ;  /* 0xff80000009097808 */ /* 0x000fe40005800000 */
[----:B------:R-:W-:Y:S02]  /*27bc0*/  IABS R166, R166 ;  /* 0x000000a600a67213 */ /* 0x000fe40000000000 */
[----:B------:R-:W-:Y:S02]  /*27bd0*/  ISETP.GE.AND P3, PT, R172, R247, PT ;  /* 0x000000f7ac00720c */ /* 0x000fe40003f66270 */
[----:B------:R-:W-:Y:S02]  /*27be0*/  I2FP.F32.S32 R171, R171 ;  /* 0x000000ab00ab7245 */ /* 0x000fe40000201400 */
[----:B------:R-:W-:Y:S02]  /*27bf0*/  FSEL R195, R14, -INF , !P2 ;  /* 0xff8000000ec37808 */ /* 0x000fe40005000000 */
[----:B------:R-:W-:Y:S01]  /*27c00*/  IADD3 R13, R244, -R4, RZ ;  /* 0x80000004f40d7210 */ /* 0x000fe20007ffe0ff */
[----:B------:R-:W-:Y:S01]  /*27c10*/  FFMA.FTZ R24, -R246, R171, R24 ;  /* 0x000000abf6187223 */ /* 0x000fe20000010118 */
[----:B------:R-:W-:Y:S02]  /*27c20*/  IABS R170, R170 ;  /* 0x000000aa00aa7213 */ /* 0x000fe40000000000 */
[----:B------:R-:W-:Y:S02]  /*27c30*/  ISETP.GE.AND P2, PT, R168, R248, PT ;  /* 0x000000f8a800720c */ /* 0x000fe40003f46270 */
[----:B------:R-:W-:Y:S02]  /*27c40*/  I2FP.F32.S32 R166, R166 ;  /* 0x000000a600a67245 */ /* 0x000fe40000201400 */
[----:B------:R-:W-:Y:S02]  /*27c50*/  IABS R169, R169 ;  /* 0x000000a900a97213 */ /* 0x000fe40000000000 */
[----:B------:R-:W-:Y:S01]  /*27c60*/  ISETP.GE.OR P3, PT, R172, R245, !P3 ;  /* 0x000000f5ac00720c */ /* 0x000fe20005f66670 */
[C---:B------:R-:W-:Y:S01]  /*27c70*/  FFMA.FTZ R17, -R246.reuse, R166, R17 ;  /* 0x000000a6f6117223 */ /* 0x040fe20000010111 */
[----:B------:R-:W-:Y:S02]  /*27c80*/  IABS R13, R13 ;  /* 0x0000000d000d7213 */ /* 0x000fe40000000000 */
[----:B------:R-:W-:Y:S02]  /*27c90*/  I2FP.F32.S32 R170, R170 ;  /* 0x000000aa00aa7245 */ /* 0x000fe40000201400 */
[----:B------:R-:W-:Y:S02]  /*27ca0*/  IABS R16, R16 ;  /* 0x0000001000107213 */ /* 0x000fe40000000000 */
[----:B------:R-:W-:Y:S01]  /*27cb0*/  I2FP.F32.S32 R169, R169 ;  /* 0x000000a900a97245 */ /* 0x000fe20000201400 */
[----:B------:R-:W-:Y:S01]  /*27cc0*/  FFMA.FTZ R18, -R246, R170, R18 ;  /* 0x000000aaf6127223 */ /* 0x000fe20000010112 */
[----:B------:R-:W-:Y:S02]  /*27cd0*/  ISETP.GE.OR P2, PT, R168, R243, !P2 ;  /* 0x000000f3a800720c */ /* 0x000fe40005746670 */
[----:B------:R-:W-:Y:S01]  /*27ce0*/  IADD3 R14, R242, -R168, RZ ;  /* 0x800000a8f20e7210 */ /* 0x000fe20007ffe0ff */
[----:B------:R-:W-:Y:S01]  /*27cf0*/  FFMA.FTZ R25, -R246, R169, R25 ;  /* 0x000000a9f6197223 */ /* 0x000fe20000010119 */
[----:B------:R-:W-:Y:S01]  /*27d00*/  FSEL R194, R15, -INF , !P3 ;  /* 0xff8000000fc27808 */ /* 0x000fe20005800000 */
[----:B------:R-:W-:Y:S01]  /*27d10*/  IMAD.IADD R15, R242, 0x1, -R12 ;  /* 0x00000001f20f7824 */ /* 0x000fe200078e0a0c */
[C---:B------:R-:W-:Y:S02]  /*27d20*/  IADD3 R166, R3.reuse, 0x20, RZ ;  /* 0x0000002003a67810 */ /* 0x040fe40007ffe0ff */
[----:B------:R-:W-:Y:S02]  /*27d30*/  ISETP.GE.AND P3, PT, R12, R248, PT ;  /* 0x000000f80c00720c */ /* 0x000fe40003f66270 */
[----:B------:R-:W-:Y:S02]  /*27d40*/  I2FP.F32.S32 R13, R13 ;  /* 0x0000000d000d7245 */ /* 0x000fe40000201400 */
[----:B------:R-:W-:Y:S02]  /*27d50*/  I2FP.F32.S32 R16, R16 ;  /* 0x0000001000107245 */ /* 0x000fe40000201400 */
[----:B------:R-:W-:Y:S01]  /*27d60*/  FSEL R24, R24, -INF , !P2 ;  /* 0xff80000018187808 */ /* 0x000fe20005000000 */
[C---:B------:R-:W-:Y:S01]  /*27d70*/  FFMA.FTZ R28, -R246.reuse, R13, R28 ;  /* 0x0000000df61c7223 */ /* 0x040fe2000001011c */
[----:B------:R-:W-:Y:S01]  /*27d80*/  IABS R14, R14 ;  /* 0x0000000e000e7213 */ /* 0x000fe20000000000 */
[----:B------:R-:W-:Y:S01]  /*27d90*/  FFMA.FTZ R19, -R246, R16, R19 ;  /* 0x00000010f6137223 */ /* 0x000fe20000010113 */
[----:B------:R-:W-:Y:S01]  /*27da0*/  ISETP.GE.AND P2, PT, R4, R248, PT ;  /* 0x000000f80400720c */ /* 0x000fe20003f46270 */
[----:B------:R-:W-:Y:S01]  /*27db0*/  VIADD R16, R3, 0x31 ;  /* 0x0000003103107836 */ /* 0x000fe20000000000 */
[----:B------:R-:W-:Y:S02]  /*27dc0*/  IABS R173, R173 ;  /* 0x000000ad00ad7213 */ /* 0x000fe40000000000 */
[----:B------:R-:W-:Y:S02]  /*27dd0*/  IADD3 R174, R244, -R166, RZ ;  /* 0x800000a6f4ae7210 */ /* 0x000fe40007ffe0ff */
[-C--:B------:R-:W-:Y:S02]  /*27de0*/  ISETP.GE.OR P3, PT, R12, R243.reuse, !P3 ;  /* 0x000000f30c00720c */ /* 0x080fe40005f66670 */
[----:B------:R-:W-:Y:S02]  /*27df0*/  FSEL R192, R17, -INF , !P5 ;  /* 0xff80000011c07808 */ /* 0x000fe40006800000 */
[----:B------:R-:W-:Y:S02]  /*27e00*/  I2FP.F32.S32 R14, R14 ;  /* 0x0000000e000e7245 */ /* 0x000fe40000201400 */
[----:B------:R-:W-:Y:S02]  /*27e10*/  ISETP.GE.OR P2, PT, R4, R243, !P2 ;  /* 0x000000f30400720c */ /* 0x000fe40005746670 */
[----:B------:R-:W-:Y:S01]  /*27e20*/  I2FP.F32.S32 R173, R173 ;  /* 0x000000ad00ad7245 */ /* 0x000fe20000201400 */
[----:B------:R-:W-:Y:S01]  /*27e30*/  FFMA.FTZ R26, -R246, R14, R26 ;  /* 0x0000000ef61a7223 */ /* 0x000fe2000001011a */
[C---:B------:R-:W-:Y:S01]  /*27e40*/  IADD3 R13, R3.reuse, 0x38, RZ ;  /* 0x00000038030d7810 */ /* 0x040fe20007ffe0ff */
[----:B------:R-:W-:Y:S01]  /*27e50*/  VIADD R3, R3, 0x39 ;  /* 0x0000003903037836 */ /* 0x000fe20000000000 */
[----:B------:R-:W-:Y:S01]  /*27e60*/  FSEL R196, R18, -INF , !P4 ;  /* 0xff80000012c47808 */ /* 0x000fe20006000000 */
[----:B------:R-:W-:Y:S01]  /*27e70*/  FFMA.FTZ R11, -R246, R173, R11 ;  /* 0x000000adf60b7223 */ /* 0x000fe2000001010b */
[----:B------:R-:W-:Y:S01]  /*27e80*/  ISETP.GE.AND P5, PT, R164, R248, PT ;  /* 0x000000f8a400720c */ /* 0x000fe20003fa6270 */
[C---:B------:R-:W-:Y:S01]  /*27e90*/  IMAD.IADD R14, R244.reuse, 0x1, -R3 ;  /* 0x00000001f40e7824 */ /* 0x040fe200078e0a03 */
[----:B------:R-:W-:Y:S01]  /*27ea0*/  IABS R172, R174 ;  /* 0x000000ae00ac7213 */ /* 0x000fe20000000000 */
[----:B------:R-:W-:Y:S01]  /*27eb0*/  IMAD.IADD R17, R244, 0x1, -R13 ;  /* 0x00000001f4117824 */ /* 0x000fe200078e0a0d */
[----:B------:R-:W-:Y:S02]  /*27ec0*/  FSEL R25, R25, -INF , !P3 ;  /* 0xff80000019197808 */ /* 0x000fe40005800000 */
[-C--:B------:R-:W-:Y:S02]  /*27ed0*/  ISETP.GE.AND P4, PT, R12, R247.reuse, PT ;  /* 0x000000f70c00720c */ /* 0x080fe40003f86270 */
[----:B------:R-:W-:Y:S02]  /*27ee0*/  ISETP.GE.AND P3, PT, R4, R247, PT ;  /* 0x000000f70400720c */ /* 0x000fe40003f66270 */
[----:B------:R-:W-:Y:S02]  /*27ef0*/  FSEL R189, R28, -INF , !P2 ;  /* 0xff8000001cbd7808 */ /* 0x000fe40005000000 */
[----:B------:R-:W-:Y:S02]  /*27f00*/  FSEL R197, R19, -INF , !P1 ;  /* 0xff80000013c57808 */ /* 0x000fe40004800000 */
[----:B------:R-:W-:Y:S02]  /*27f10*/  ISETP.GE.OR P5, PT, R164, R243, !P5 ;  /* 0x000000f3a400720c */ /* 0x000fe40006fa6670 */
[----:B------:R-:W-:Y:S02]  /*27f20*/  I2FP.F32.S32 R172, R172 ;  /* 0x000000ac00ac7245 */ /* 0x000fe40000201400 */
[C---:B------:R-:W-:Y:S02]  /*27f30*/  ISETP.GE.AND P1, PT, R16.reuse, R248, PT ;  /* 0x000000f81000720c */ /* 0x040fe40003f26270 */
[----:B------:R-:W-:Y:S01]  /*27f40*/  ISETP.GE.AND P2, PT, R16, R247, PT ;  /* 0x000000f71000720c */ /* 0x000fe20003f46270 */
[----:B------:R-:W-:Y:S01]  /*27f50*/  FFMA.FTZ R20, -R246, R172, R20 ;  /* 0x000000acf6147223 */ /* 0x000fe20000010114 */
[-C--:B------:R-:W-:Y:S02]  /*27f60*/  ISETP.GE.OR P4, PT, R12, R245.reuse, !P4 ;  /* 0x000000f50c00720c */ /* 0x080fe40006786670 */
        /* <DEDUP_REMOVED lines=8> */
[----:B------:R-:W-:Y:S02]  /*27ff0*/  ISETP.GE.OR P2, PT, R16, R245, !P2 ;  /* 0x000000f51000720c */ /* 0x000fe40005746670 */
[----:B------:R-:W-:Y:S02]  /*28000*/  FSEL R11, R11, -INF , !P0 ;  /* 0xff8000000b0b7808 */ /* 0x000fe40004000000 */
[----:B------:R-:W-:Y:S02]  /*28010*/  IABS R16, R14 ;  /* 0x0000000e00107213 */ /* 0x000fe40000000000 */
[C---:B------:R-:W-:Y:S02]  /*28020*/  ISETP.GE.OR P6, PT, R166.reuse, R243, !P6 ;  /* 0x000000f3a600720c */ /* 0x040fe400077c6670 */
[----:B------:R-:W-:Y:S02]  /*28030*/  ISETP.GE.AND P0, PT, R166, R247, PT ;  /* 0x000000f7a600720c */ /* 0x000fe40003f06270 */
[----:B------:R-:W-:Y:S02]  /*28040*/  FMNMX.FTZ R14, R167, R0, !PT ;  /* 0x00000000a70e7209 */ /* 0x000fe40007810000 */
[----:B------:R-:W-:Y:S02]  /*28050*/  IABS R4, R4 ;  /* 0x0000000400047213 */ /* 0x000fe40000000000 */
[----:B------:R-:W-:Y:S02]  /*28060*/  FSEL R176, R20, -INF , !P6 ;  /* 0xff80000014b07808 */ /* 0x000fe40007000000 */
[----:B------:R-:W-:Y:S01]  /*28070*/  ISETP.GE.OR P0, PT, R166, R245, !P0 ;  /* 0x000000f5a600720c */ /* 0x000fe20004706670 */
[----:B------:R-:W-:Y:S01]  /*28080*/  IMAD.IADD R166, R242, 0x1, -R166 ;  /* 0x00000001f2a67824 */ /* 0x000fe200078e0aa6 */
[----:B------:R-:W-:Y:S02]  /*28090*/  I2FP.F32.S32 R4, R4 ;  /* 0x0000000400047245 */ /* 0x000fe40000201400 */
[----:B------:R-:W-:Y:S02]  /*280a0*/  FMNMX.FTZ R14, R5, R14, !PT ;  /* 0x0000000e050e7209 */ /* 0x000fe40007810000 */
[----:B------:R-:W-:Y:S01]  /*280b0*/  ISETP.GE.AND P6, PT, R164, R247, PT ;  /* 0x000000f7a400720c */ /* 0x000fe20003fc6270 */
[----:B------:R-:W-:Y:S01]  /*280c0*/  FFMA.FTZ R31, -R246, R4, R31 ;  /* 0x00000004f61f7223 */ /* 0x000fe2000001011f */
[----:B------:R-:W-:Y:S02]  /*280d0*/  FMNMX.FTZ R14, R8, R14, !PT ;  /* 0x0000000e080e7209 */ /* 0x000fe40007810000 */
[----:B------:R-:W-:Y:S02]  /*280e0*/  ISETP.GE.OR P6, PT, R164, R245, !P6 ;  /* 0x000000f5a400720c */ /* 0x000fe400077c6670 */
[----:B------:R-:W-:Y:S02]  /*280f0*/  IADD3 R20, R242, -R164, RZ ;  /* 0x800000a4f2147210 */ /* 0x000fe40007ffe0ff */
[----:B------:R-:W-:Y:S02]  /*28100*/  IABS R21, R21 ;  /* 0x0000001500157213 */ /* 0x000fe40000000000 */
[----:B------:R-:W-:Y:S02]  /*28110*/  IABS R164, R166 ;  /* 0x000000a600a47213 */ /* 0x000fe40000000000 */
[----:B------:R-:W-:Y:S02]  /*28120*/  FMNMX.FTZ R4, R6, R2, !PT ;  /* 0x0000000206047209 */ /* 0x000fe40007810000 */
[----:B------:R-:W-:Y:S02]  /*28130*/  FMNMX.FTZ R14, R9, R14, !PT ;  /* 0x0000000e090e7209 */ /* 0x000fe40007810000 */
[----:B------:R-:W-:Y:S02]  /*28140*/  I2FP.F32.S32 R21, R21 ;  /* 0x0000001500157245 */ /* 0x000fe40000201400 */
[----:B------:R-:W-:Y:S02]  /*28150*/  I2FP.F32.S32 R164, R164 ;  /* 0x000000a400a47245 */ /* 0x000fe40000201400 */
[----:B------:R-:W-:Y:S01]  /*28160*/  FMNMX.FTZ R4, R7, R4, !PT ;  /* 0x0000000407047209 */ /* 0x000fe20007810000 */
[C---:B------:R-:W-:Y:S01]  /*28170*/  FFMA.FTZ R29, -R246.reuse, R21, R29 ;  /* 0x00000015f61d7223 */ /* 0x040fe2000001011d */
[----:B------:R-:W-:Y:S01]  /*28180*/  FMNMX.FTZ R14, R191, R14, !PT ;  /* 0x0000000ebf0e7209 */ /* 0x000fe20007810000 */
[----:B------:R-:W-:Y:S01]  /*28190*/  FFMA.FTZ R22, -R246, R164, R22 ;  /* 0x000000a4f6167223 */ /* 0x000fe20000010116 */
[----:B------:R-:W-:Y:S02]  /*281a0*/  FMNMX.FTZ R4, R10, R4, !PT ;  /* 0x000000040a047209 */ /* 0x000fe40007810000 */
[----:B------:R-:W-:Y:S02]  /*281b0*/  IABS R12, R12 ;  /* 0x0000000c000c7213 */ /* 0x000fe40000000000 */
[----:B------:R-:W-:Y:S02]  /*281c0*/  FMNMX.FTZ R14, R190, R14, !PT ;  /* 0x0000000ebe0e7209 */ /* 0x000fe40007810000 */
[----:B------:R-:W-:Y:S02]  /*281d0*/  I2FP.F32.S32 R12, R12 ;  /* 0x0000000c000c7245 */ /* 0x000fe40000201400 */
[----:B------:R-:W-:Y:S02]  /*281e0*/  FMNMX.FTZ R4, R11, R4, !PT ;  /* 0x000000040b047209 */ /* 0x000fe40007810000 */
[----:B------:R-:W-:Y:S01]  /*281f0*/  IABS R17, R17 ;  /* 0x0000001100117213 */ /* 0x000fe20000000000 */
[----:B------:R-:W-:Y:S01]  /*28200*/  FFMA.FTZ R30, -R246, R12, R30 ;  /* 0x0000000cf61e7223 */ /* 0x000fe2000001011e */
[----:B------:R-:W-:Y:S02]  /*28210*/  FSEL R252, R22, -INF , !P0 ;  /* 0xff80000016fc7808 */ /* 0x000fe40004000000 */
[----:B------:R-:W-:Y:S02]  /*28220*/  FSEL R179, R29, -INF , !P1 ;  /* 0xff8000001db37808 */ /* 0x000fe40004800000 */
[----:B------:R-:W-:Y:S02]  /*28230*/  FMNMX.FTZ R14, R193, R14, !PT ;  /* 0x0000000ec10e7209 */ /* 0x000fe40007810000 */
[C---:B------:R-:W-:Y:S02]  /*28240*/  ISETP.GE.AND P0, PT, R13.reuse, R248, PT ;  /* 0x000000f80d00720c */ /* 0x040fe40003f06270 */
[----:B------:R-:W-:Y:S02]  /*28250*/  ISETP.GE.AND P1, PT, R13, R247, PT ;  /* 0x000000f70d00720c */ /* 0x000fe40003f26270 */
[----:B------:R-:W-:Y:S02]  /*28260*/  I2FP.F32.S32 R17, R17 ;  /* 0x0000001100117245 */ /* 0x000fe40000201400 */
[----:B------:R-:W-:Y:S02]  /*28270*/  FMNMX.FTZ R4, R195, R4, !PT ;  /* 0x00000004c3047209 */ /* 0x000fe40007810000 */
[----:B------:R-:W-:Y:S01]  /*28280*/  IABS R20, R20 ;  /* 0x0000001400147213 */ /* 0x000fe20000000000 */
[----:B------:R-:W-:Y:S01]  /*28290*/  FFMA.FTZ R32, -R246, R17, R32 ;  /* 0x00000011f6207223 */ /* 0x000fe20000010120 */
[----:B------:R-:W-:Y:S01]  /*282a0*/  FMNMX.FTZ R12, R192, R14, !PT ;  /* 0x0000000ec00c7209 */ /* 0x000fe20007810000 */
[----:B------:R-:W-:Y:S01]  /*282b0*/  IMAD.IADD R14, R242, 0x1, -R13 ;  /* 0x00000001f20e7824 */ /* 0x000fe200078e0a0d */
[C---:B------:R-:W-:Y:S02]  /*282c0*/  ISETP.GE.OR P0, PT, R13.reuse, R243, !P0 ;  /* 0x000000f30d00720c */ /* 0x040fe40004706670 */
[----:B------:R-:W-:Y:S02]  /*282d0*/  ISETP.GE.OR P1, PT, R13, R245, !P1 ;  /* 0x000000f50d00720c */ /* 0x000fe40004f26670 */
[----:B------:R-:W-:Y:S02]  /*282e0*/  FMNMX.FTZ R13, R194, R4, !PT ;  /* 0x00000004c20d7209 */ /* 0x000fe40007810000 */
[----:B------:R-:W-:Y:S02]  /*282f0*/  I2FP.F32.S32 R20, R20 ;  /* 0x0000001400147245 */ /* 0x000fe40000201400 */
[----:B------:R-:W-:Y:S02]  /*28300*/  MOV R17, R176 ;  /* 0x000000b000117202 */ /* 0x000fe40000000f00 */
[----:B------:R-:W-:Y:S01]  /*28310*/  FMNMX.FTZ R13, R196, R13, !PT ;  /* 0x0000000dc40d7209 */ /* 0x000fe20007810000 */
[----:B------:R-:W-:Y:S01]  /*28320*/  FFMA.FTZ R23, -R246, R20, R23 ;  /* 0x00000014f6177223 */ /* 0x000fe20000010117 */
[----:B------:R-:W-:Y:S02]  /*28330*/  MOV R18, R175 ;  /* 0x000000af00127202 */ /* 0x000fe40000000f00 */
[----:B------:R-:W-:Y:S02]  /*28340*/  FMNMX.FTZ R12, R17, R12, !PT ;  /* 0x0000000c110c7209 */ /* 0x000fe40007810000 */
[----:B------:R-:W-:Y:S02]  /*28350*/  IABS R15, R15 ;  /* 0x0000000f000f7213 */ /* 0x000fe40000000000 */
[----:B------:R-:W-:Y:S02]  /*28360*/  ISETP.GE.AND P5, PT, R168, R247, PT ;  /* 0x000000f7a800720c */ /* 0x000fe40003fa6270 */
[----:B------:R-:W-:Y:S02]  /*28370*/  FMNMX.FTZ R13, R197, R13, !PT ;  /* 0x0000000dc50d7209 */ /* 0x000fe40007810000 */
[----:B------:R-:W-:Y:S02]  /*28380*/  FMNMX.FTZ R12, R18, R12, !PT ;  /* 0x0000000c120c7209 */ /* 0x000fe40007810000 */
[----:B------:R-:W-:Y:S02]  /*28390*/  I2FP.F32.S32 R15, R15 ;  /* 0x0000000f000f7245 */ /* 0x000fe40000201400 */
[----:B------:R-:W-:Y:S02]  /*283a0*/  FSEL R251, R23, -INF , !P6 ;  /* 0xff80000017fb7808 */ /* 0x000fe40007000000 */
[----:B------:R-:W-:Y:S01]  /*283b0*/  ISETP.GE.OR P5, PT, R168, R245, !P5 ;  /* 0x000000f5a800720c */ /* 0x000fe20006fa6670 */
[----:B------:R-:W-:Y:S01]  /*283c0*/  FFMA.FTZ R27, -R246, R15, R27 ;  /* 0x0000000ff61b7223 */ /* 0x000fe2000001011b */
[----:B------:R-:W-:Y:S01]  /*283d0*/  FMNMX.FTZ R13, R252, R13, !PT ;  /* 0x0000000dfc0d7209 */ /* 0x000fe20007810000 */
[----:B------:R-:W-:Y:S01]  /*283e0*/  LDSM.16.MT88.4 R20, [R222+0x10000] ;  /* 0x01000000de14783b */ /* 0x000fe20000004200 */
[----:B------:R-:W-:Y:S02]  /*283f0*/  FMNMX.FTZ R12, R24, R12, !PT ;  /* 0x0000000c180c7209 */ /* 0x000fe40007810000 */
[----:B------:R-:W-:Y:S02]  /*28400*/  FSEL R199, R26, -INF , !P5 ;  /* 0xff8000001ac77808 */ /* 0x000fe40006800000 */
[----:B------:R-:W-:Y:S02]  /*28410*/  FMNMX.FTZ R13, R251, R13, !PT ;  /* 0x0000000dfb0d7209 */ /* 0x000fe40007810000 */
[----:B------:R-:W-:Y:S02]  /*28420*/  IADD3 R4, R242, -R3, RZ ;  /* 0x80000003f2047210 */ /* 0x000fe40007ffe0ff */
[----:B------:R-:W-:Y:S02]  /*28430*/  FMNMX.FTZ R12, R25, R12, !PT ;  /* 0x0000000c190c7209 */ /* 0x000fe40007810000 */
[----:B------:R-:W-:Y:S02]  /*28440*/  IABS R14, R14 ;  /* 0x0000000e000e7213 */ /* 0x000fe40000000000 */
[----:B------:R-:W-:Y:S02]  /*28450*/  I2FP.F32.S32 R16, R16 ;  /* 0x0000001000107245 */ /* 0x000fe40000201400 */
[----:B------:R-:W-:Y:S02]  /*28460*/  FSEL R198, R27, -INF , !P4 ;  /* 0xff8000001bc67808 */ /* 0x000fe40006000000 */
[----:B------:R-:W-:Y:S01]  /*28470*/  FMNMX.FTZ R13, R199, R13, !PT ;  /* 0x0000000dc70d7209 */ /* 0x000fe20007810000 */
[C---:B------:R-:W-:Y:S01]  /*28480*/  FFMA.FTZ R33, -R246.reuse, R16, R33 ;  /* 0x00000010f6217223 */ /* 0x040fe20000010121 */
[----:B------:R-:W-:Y:S02]  /*28490*/  I2FP.F32.S32 R14, R14 ;  /* 0x0000000e000e7245 */ /* 0x000fe40000201400 */
[----:B------:R-:W-:Y:S02]  /*284a0*/  ISETP.GE.AND P6, PT, R3, R248, PT ;  /* 0x000000f80300720c */ /* 0x000fe40003fc6270 */
[----:B------:R-:W-:Y:S01]  /*284b0*/  FMNMX.FTZ R12, R189, R12, !PT ;  /* 0x0000000cbd0c7209 */ /* 0x000fe20007810000 */
[----:B------:R-:W-:Y:S01]  /*284c0*/  FFMA.FTZ R34, -R246, R14, R34 ;  /* 0x0000000ef6227223 */ /* 0x000fe20000010122 */
[----:B------:R-:W-:Y:S02]  /*284d0*/  IABS R4, R4 ;  /* 0x0000000400047213 */ /* 0x000fe40000000000 */
[----:B------:R-:W-:Y:S02]  /*284e0*/  FSEL R175, R30, -INF , !P3 ;  /* 0xff8000001eaf7808 */ /* 0x000fe40005800000 */
[----:B------:R-:W-:Y:S02]  /*284f0*/  FMNMX.FTZ R15, R198, R13, !PT ;  /* 0x0000000dc60f7209 */ /* 0x000fe40007810000 */
[----:B------:R-:W-:Y:S02]  /*28500*/  FSEL R178, R32, -INF , !P0 ;  /* 0xff80000020b27808 */ /* 0x000fe40004000000 */
[----:B------:R-:W-:Y:S02]  /*28510*/  ISETP.GE.OR P6, PT, R3, R243, !P6 ;  /* 0x000000f30300720c */ /* 0x000fe400077c6670 */
[----:B------:R-:W-:Y:S02]  /*28520*/  FMNMX.FTZ R12, R179, R12, !PT ;  /* 0x0000000cb30c7209 */ /* 0x000fe40007810000 */
[----:B------:R-:W-:Y:S02]  /*28530*/  I2FP.F32.S32 R4, R4 ;  /* 0x0000000400047245 */ /* 0x000fe40000201400 */
[----:B------:R-:W-:Y:S02]  /*28540*/  ISETP.GE.AND P0, PT, R3, R247, PT ;  /* 0x000000f70300720c */ /* 0x000fe40003f06270 */
[----:B------:R-:W-:Y:S01]  /*28550*/  FSEL R174, R31, -INF , !P2 ;  /* 0xff8000001fae7808 */ /* 0x000fe20005000000 */
[----:B------:R-:W-:Y:S01]  /*28560*/  FFMA.FTZ R35, -R246, R4, R35 ;  /* 0x00000004f6237223 */ /* 0x000fe20000010123 */
[----:B------:R-:W-:Y:S01]  /*28570*/  FMNMX.FTZ R15, R175, R15, !PT ;  /* 0x0000000faf0f7209 */ /* 0x000fe20007810000 */
[----:B------:R-:W-:Y:S01]  /*28580*/  LDSM.16.MT88.4 R28, [R221+0x10000] ;  /* 0x01000000dd1c783b */ /* 0x000fe20000004200 */
[----:B------:R-:W-:Y:S02]  /*28590*/  FSEL R176, R33, -INF , !P6 ;  /* 0xff80000021b07808 */ /* 0x000fe40007000000 */
[----:B------:R-:W-:Y:S02]  /*285a0*/  FMNMX.FTZ R12, R178, R12, !PT ;  /* 0x0000000cb20c7209 */ /* 0x000fe40007810000 */
[----:B------:R-:W-:Y:S02]  /*285b0*/  ISETP.GE.OR P0, PT, R3, R245, !P0 ;  /* 0x000000f50300720c */ /* 0x000fe40004706670 */
[----:B------:R-:W-:Y:S02]  /*285c0*/  FMNMX.FTZ R3, R174, R15, !PT ;  /* 0x0000000fae037209 */ /* 0x000fe40007810000 */
[----:B------:R-:W-:Y:S02]  /*285d0*/  FSEL R173, R34, -INF , !P1 ;  /* 0xff80000022ad7808 */ /* 0x000fe40004800000 */
        /* <DEDUP_REMOVED lines=12> */
[----:B---3--:R-:W-:Y:S01]  /*286a0*/  FMUL.FTZ R172, R165, R3 ;  /* 0x00000003a5ac7220 */ /* 0x008fe20000410000 */
[----:B------:R-:W-:Y:S01]  /*286b0*/  FSETP.NEU.FTZ.AND P0, PT, R3, -INF , PT ;  /* 0xff8000000300780b */ /* 0x000fe20003f1d000 */
[----:B------:R-:W1:Y:S01]  /*286c0*/  LDSM.16.MT88.4 R12, [R223+0x10000] ;  /* 0x01000000df0c783b */ /* 0x000e620000004200 */
[----:B------:R-:W-:Y:S01]  /*286d0*/  FSETP.NEU.FTZ.AND P1, PT, R164, -INF , PT ;  /* 0xff800000a400780b */ /* 0x000fe20003f3d000 */
[----:B------:R-:W-:Y:S01]  /*286e0*/  FMUL.FTZ R177, R165, R164 ;  /* 0x000000a4a5b17220 */ /* 0x000fe20000410000 */
[----:B------:R-:W-:Y:S02]  /*286f0*/  FSEL R172, R172, RZ, P0 ;  /* 0x000000ffacac7208 */ /* 0x000fe40000000000 */
[----:B------:R-:W-:Y:S02]  /*28700*/  FSEL R4, R164, RZ, P1 ;  /* 0x000000ffa4047208 */ /* 0x000fe40000800000 */
[----:B------:R-:W-:Y:S01]  /*28710*/  FSEL R177, R177, RZ, P1 ;  /* 0x000000ffb1b17208 */ /* 0x000fe20000800000 */
[-CC-:B------:R-:W-:Y:S01]  /*28720*/  FFMA.FTZ R188, R6, R165.reuse, -R172.reuse ;  /* 0x000000a506bc7223 */ /* 0x180fe200000108ac */
[-C--:B------:R-:W-:Y:S01]  /*28730*/  FFMA.FTZ R182, R7, R165.reuse, -R172 ;  /* 0x000000a507b67223 */ /* 0x080fe200000108ac */
[----:B------:R-:W-:Y:S01]  /*28740*/  FADD.FTZ R4, -R4, R0 ;  /* 0x0000000004047221 */ /* 0x000fe20000010100 */
[----:B------:R-:W-:Y:S01]  /*28750*/  FSEL R0, R3, RZ, P0 ;  /* 0x000000ff03007208 */ /* 0x000fe20000000000 */
[-CC-:B------:R-:W-:Y:S01]  /*28760*/  FFMA.FTZ R187, R167, R165.reuse, -R177.reuse ;  /* 0x000000a5a7bb7223 */ /* 0x180fe200000108b1 */
[-CC-:B------:R-:W-:Y:S01]  /*28770*/  FFMA.FTZ R185, R5, R165.reuse, -R177.reuse ;  /* 0x000000a505b97223 */ /* 0x180fe200000108b1 */
[-CC-:B------:R-:W-:Y:S01]  /*28780*/  FFMA.FTZ R184, R8, R165.reuse, -R177.reuse ;  /* 0x000000a508b87223 */ /* 0x180fe200000108b1 */
[-CC-:B------:R-:W-:Y:S01]  /*28790*/  FFMA.FTZ R183, R9, R165.reuse, -R177.reuse ;  /* 0x000000a509b77223 */ /* 0x180fe200000108b1 */
[----:B------:R-:W-:Y:S01]  /*287a0*/  FADD.FTZ R0, -R0, R2 ;  /* 0x0000000200007221 */ /* 0x000fe20000010100 */
        /* <DEDUP_REMOVED lines=30> */
[----:B------:R-:W-:Y:S02]  /*28990*/  IMAD.MOV.U32 R160, RZ, RZ, R18 ;  /* 0x000000ffffa07224 */ /* 0x000fe400078e0012 */
[----:B------:R-:W-:Y:S01]  /*289a0*/  FMUL.FTZ R16, R2, R148 ;  /* 0x0000009402107220 */ /* 0x000fe20000410000 */
[----:B------:R-:W-:Y:S02]  /*289b0*/  MOV R161, R24 ;  /* 0x0000001800a17202 */ /* 0x000fe40000000f00 */
        /* <DEDUP_REMOVED lines=218> */
[----:B------:R-:W-:Y:S01]  /*29760*/  IMAD.MOV.U32 R168, RZ, RZ, R163 ;  /* 0x000000ffffa87224 */ /* 0x000fe200078e00a3 */
        /* <DEDUP_REMOVED lines=55> */
[-C--:B---3--:R-:W-:Y:S01]  /*29ae0*/  FFMA.FTZ R140, R171, R165.reuse, -R177 ;  /* 0x000000a5ab8c7223 */ /* 0x088fe200000108b1 */
[----:B------:R-:W-:Y:S01]  /*29af0*/  IMAD.MOV.U32 R132, RZ, RZ, R163 ;  /* 0x000000ffff847224 */ /* 0x000fe200078e00a3 */
        /* <DEDUP_REMOVED lines=15> */
[----:B------:R-:W-:Y:S01]  /*29bf0*/  IMAD.MOV.U32 R148, RZ, RZ, R134 ;  /* 0x000000ffff947224 */ /* 0x000fe200078e0086 */
        /* <DEDUP_REMOVED lines=14> */
[----:B------:R-:W-:Y:S01]  /*29ce0*/  IMAD.MOV.U32 R156, RZ, RZ, R148 ;  /* 0x000000ffff9c7224 */ /* 0x000fe200078e0094 */
        /* <DEDUP_REMOVED lines=9> */
[----:B------:R-:W-:Y:S01]  /*29d80*/  IMAD.MOV.U32 R169, RZ, RZ, R156 ;  /* 0x000000ffffa97224 */ /* 0x000fe200078e009c */
        /* <DEDUP_REMOVED lines=27> */
[----:B------:R-:W-:Y:S01]  /*29f40*/  IMAD.MOV.U32 R161, RZ, RZ, R171 ;  /* 0x000000ffffa17224 */ /* 0x000fe200078e00ab */
[C---:B------:R-:W-:Y:S04]  /*29f50*/  HMMA.16816.F32 R92, R132.reuse, R144, R92 ;  /* 0x00000090845c723c */ /* 0x040fe8000000185c */
[----:B--2---:R-:W-:Y:S02]  /*29f60*/  IMAD.MOV.U32 R163, RZ, RZ, R149 ;  /* 0x000000ffffa37224 */ /* 0x004fe400078e0095 */
        /* <DEDUP_REMOVED lines=22> */
[----:B------:R-:W-:Y:S03]  /*2a0d0*/  IMAD.MOV.U32 R149, RZ, RZ, R169 ;  /* 0x000000ffff957224 */ /* 0x000fe600078e00a9 */
[C---:B------:R-:W-:Y:S05]  /*2a0e0*/  HMMA.16816.F32 R124, R132.reuse, R152, R124 ;  /* 0x00000098847c723c */ /* 0x040fea000000187c */
[----:B------:R-:W-:Y:S01]  /*2a0f0*/  F2FP.F16.F32.PACK_AB R169, R162, R160 ;  /* 0x000000a0a2a9723e */ /* 0x000fe200000000ff */
[----:B------:R-:W-:Y:S07]  /*2a100*/  HMMA.16816.F32 R128, R132, R154, R128 ;  /* 0x0000009a8480723c */ /* 0x000fee0000001880 */
[----:B------:R-:W-:Y:S01]  /*2a110*/  MOV R132, R162 ;  /* 0x000000a200847202 */ /* 0x000fe20000000f00 */
[----:B------:R-:W-:Y:S03]  /*2a120*/  IMAD.MOV.U32 R133, RZ, RZ, R163 ;  /* 0x000000ffff857224 */ /* 0x000fe600078e00a3 */
        /* <DEDUP_REMOVED lines=8> */
[----:B------:R-:W-:Y:S01]  /*2a1b0*/  IMAD.MOV.U32 R136, RZ, RZ, R149 ;  /* 0x000000ffff887224 */ /* 0x000fe200078e0095 */
[----:B------:R-:W-:Y:S01]  /*2a1c0*/  MOV R137, R146 ;  /* 0x0000009200897202 */ /* 0x000fe20000000f00 */
[C---:B------:R-:W-:Y:S07]  /*2a1d0*/  HMMA.16816.F32 R148, R168.reuse, R138, R16 ;  /* 0x0000008aa894723c */ /* 0x040fee0000001810 */
[----:B------:R-:W-:Y:S01]  /*2a1e0*/  MOV R17, R147 ;  /* 0x0000009300117202 */ /* 0x000fe20000000f00 */
[----:B------:R-:W-:Y:S03]  /*2a1f0*/  IMAD.MOV.U32 R18, RZ, RZ, R144 ;  /* 0x000000ffff127224 */ /* 0x000fe600078e0090 */
[----:B------:R-:W-:Y:S02]  /*2a200*/  MOV R19, R145 ;  /* 0x0000009100137202 */ /* 0x000fe40000000f00 */
[C---:B---3--:R-:W-:Y:S06]  /*2a210*/  HMMA.16816.F32 R144, R168.reuse, R140, R20 ;  /* 0x0000008ca890723c */ /* 0x048fec0000001814 */
[C---:B------:R-:W-:Y:S05]  /*2a220*/  HMMA.16816.F32 R140, R168.reuse, R142, R24 ;  /* 0x0000008ea88c723c */ /* 0x040fea0000001818 */
[----:B------:R-:W-:Y:S01]  /*2a230*/  MOV R23, R136 ;  /* 0x0000008800177202 */ /* 0x000fe20000000f00 */
[----:B------:R-:W-:Y:S01]  /*2a240*/  IMAD.MOV.U32 R21, RZ, RZ, R18 ;  /* 0x000000ffff157224 */ /* 0x000fe200078e0012 */
[----:B------:R-:W-:Y:S01]  /*2a250*/  MOV R20, R17 ;  /* 0x0000001100147202 */ /* 0x000fe20000000f00 */
[----:B------:R-:W-:Y:S02]  /*2a260*/  IMAD.MOV.U32 R27, RZ, RZ, R137 ;  /* 0x000000ffff1b7224 */ /* 0x000fe400078e0089 */
[C---:B-1----:R-:W-:Y:S03]  /*2a270*/  HMMA.16816.F32 R136, R168.reuse, R172, R28 ;  /* 0x000000aca888723c */ /* 0x042fe6000000181c */
[----:B------:R-:W-:Y:S02]  /*2a280*/  MOV R22, R19 ;  /* 0x0000001300167202 */ /* 0x000fe40000000f00 */
[----:B------:R-:W1:Y:S02]  /*2a290*/  LDSM.16.MT88.4 R16, [R223+0x15800] ;  /* 0x01580000df10783b */ /* 0x000e640000004200 */
[----:B------:R-:W-:Y:S01]  /*2a2a0*/  IMAD.MOV.U32 R29, RZ, RZ, R132 ;  /* 0x000000ffff1d7224 */ /* 0x000fe200078e0084 */
[----:B------:R-:W-:Y:S03]  /*2a2b0*/  MOV R28, R133 ;  /* 0x00000085001c7202 */ /* 0x000fe60000000f00 */
[----:B------:R-:W-:Y:S01]  /*2a2c0*/  MOV R173, R134 ;  /* 0x0000008600ad7202 */ /* 0x000fe20000000f00 */
[----:B------:R-:W-:Y:S01]  /*2a2d0*/  IMAD.MOV.U32 R172, RZ, RZ, R135 ;  /* 0x000000ffffac7224 */ /* 0x000fe200078e0087 */
[----:B------:R-:W-:Y:S01]  /*2a2e0*/  MOV R30, R20 ;  /* 0x00000014001e7202 */ /* 0x000fe20000000f00 */
[C---:B------:R-:W-:Y:S03]  /*2a2f0*/  HMMA.16816.F32 R132, R168.reuse, R174, R32 ;  /* 0x000000aea884723c */ /* 0x040fe60000001820 */
[----:B------:R-:W-:Y:S01]  /*2a300*/  MOV R31, R27 ;  /* 0x0000001b001f7202 */ /* 0x000fe20000000f00 */
[----:B------:R-:W-:Y:S01]  /*2a310*/  FADD.FTZ R188, R173, R188 ;  /* 0x000000bcadbc7221 */ /* 0x000fe20000010000 */
[----:B------:R-:W-:Y:S01]  /*2a320*/  LDSM.16.MT88.4 R24, [R221+0x15800] ;  /* 0x01580000dd18783b */ /* 0x000fe20000004200 */
        /* <DEDUP_REMOVED lines=47> */
.L_x_7200:
        /* <DEDUP_REMOVED lines=14> */
.L_x_7226:
        /* <DEDUP_REMOVED lines=341> */
.L_x_7212:
        /* <DEDUP_REMOVED lines=8> */
.L_x_7213:
[----:B------:R-:W-:Y:S05]  /*2bcd0*/  BSYNC B0 ;  /* 0x0000000000007941 */ /* 0x000fea0003800000 */
.L_x_7211:
        /* <DEDUP_REMOVED lines=58> */
.L_x_7215:
[----:B------:R-:W-:Y:S05]  /*2c080*/  BSYNC B0 ;  /* 0x0000000000007941 */ /* 0x000fea0003800000 */
.L_x_7214:
[----:B---3--:R-:W-:Y:S02]  /*2c090*/  LEA.HI R4, R12, R6, RZ, 0x3 ;  /* 0x000000060c047211 */ /* 0x008fe400078f18ff */
[----:B------:R-:W-:Y:S02]  /*2c0a0*/  R2UR UR4, R8 ;  /* 0x00000000080472ca */ /* 0x000fe400000e0000 */
[----:B------:R-:W-:Y:S02]  /*2c0b0*/  LOP3.LUT R4, R4, 0xfffffff8, RZ, 0xc0, !PT ;  /* 0xfffffff804047812 */ /* 0x000fe400078ec0ff */
[----:B------:R-:W-:-:S03]  /*2c0c0*/  R2UR UR5, R9 ;  /* 0x00000000090572ca */ /* 0x000fc600000e0000 */
[----:B------:R-:W-:-:S04]  /*2c0d0*/  IMAD.IADD R4, R6, 0x1, -R4 ;  /* 0x0000000106047824 */ /* 0x000fc800078e0a04 */
[----:B------:R-:W-:Y:S02]  /*2c0e0*/  IMAD.SHL.U32 R12, R4, 0x8, RZ ;  /* 0x00000008040c7824 */ /* 0x000fe400078e00ff */
[----:B------:R-:W-:-:S03]  /*2c0f0*/  IMAD.SHL.U32 R234, R234, 0x40, RZ ;  /* 0x00000040eaea7824 */ /* 0x000fc600078e00ff */
[----:B------:R-:W-:Y:S01]  /*2c100*/  SHF.R.S32.HI R13, RZ, 0x1f, R12 ;  /* 0x0000001fff0d7819 */ /* 0x000fe2000001140c */
        /* <DEDUP_REMOVED lines=54> */
.L_x_7217:
[----:B------:R-:W-:Y:S05]  /*2c470*/  BSYNC B0 ;  /* 0x0000000000007941 */ /* 0x000fea0003800000 */
.L_x_7216:
        /* <DEDUP_REMOVED lines=28> */
.L_x_7219:
[----:B------:R-:W-:Y:S05]  /*2c640*/  BSYNC B0 ;  /* 0x0000000000007941 */ /* 0x000fea0003800000 */
.L_x_7218:
        /* <DEDUP_REMOVED lines=28> */
.L_x_7221:
[----:B------:R-:W-:Y:S05]  /*2c810*/  BSYNC B0 ;  /* 0x0000000000007941 */ /* 0x000fea0003800000 */
.L_x_7220:
[----:B---34-:R-:W-:Y:S02]  /*2c820*/  MOV R6, R231 ;  /* 0x000000e700067202 */ /* 0x018fe40000000f00 */
[----:B------:R-:W-:-:S04]  /*2c830*/  MOV R7, 0x0 ;  /* 0x0000000000077802 */ /* 0x000fc80000000f00 */
[----:B-12--5:R-:W-:Y:S05]  /*2c840*/  @P5 RET.REL.NODEC R6 `(_ZN5flash24flash_fwd_splitkv_kernelI23Flash_fwd_kernel_traitsILi256ELi64ELi64ELi4ELb0ELb0EN7cutlass6half_tE19Flash_kernel_traitsILi256ELi64ELi64ELi4ES3_EELb0ELb1ELb1ELb0ELb0ELb0ELb0ELb1EEEvNS_16Flash_fwd_paramsE) ;  /* 0xfffffd3406ec5950 */ /* 0x026fea0003c3ffff */
        /* <DEDUP_REMOVED lines=11> */
[----:B------:R-:W-:Y:S02]  /*2c900*/  IMAD.MOV.U32 R4, RZ, RZ, R231 ;  /* 0x000000ffff047224 */ /* 0x000fe400078e00e7 */
        /* <DEDUP_REMOVED lines=9> */
[----:B------:R-:W-:-:S04]  /*2c9a0*/  IMAD.MOV.U32 R5, RZ, RZ, 0x0 ;  /* 0x00000000ff057424 */ /* 0x000fc800078e00ff */
[----:B------:R-:W-:Y:S04]  /*2c9b0*/  @!P3 ST.E.128 desc[UR10][R2.64], R60 ;  /* 0x0000003c0200b985 */ /* 0x000fe8000c101d0a */
[----:B------:R-:W-:Y:S04]  /*2c9c0*/  @!P2 ST.E.128 desc[UR8][R2.64+0x80], R44 ;  /* 0x0000802c0200a985 */ /* 0x000fe8000c101d08 */
[----:B------:R1:W-:Y:S02]  /*2c9d0*/  @!P1 ST.E.128 desc[UR4][R2.64+0x100], R28 ;  /* 0x0001001c02009985 */ /* 0x0003e4000c101d04 */
[----:B-1----:R-:W-:Y:S05]  /*2c9e0*/  @P0 RET.REL.NODEC R4 `(_ZN5flash24flash_fwd_splitkv_kernelI23Flash_fwd_kernel_traitsILi256ELi64ELi64ELi4ELb0ELb0EN7cutlass6half_tE19Flash_kernel_traitsILi256ELi64ELi64ELi4ES3_EELb0ELb1ELb1ELb0ELb0ELb0ELb0ELb1EEEvNS_16Flash_fwd_paramsE) ;  /* 0xfffffd3404840950 */ /* 0x002fea0003c3ffff */
[----:B------:R-:W-:Y:S02]  /*2c9f0*/  R2UR UR4, R8 ;  /* 0x00000000080472ca */ /* 0x000fe400000e0000 */
[----:B------:R-:W-:-:S13]  /*2ca00*/  R2UR UR5, R9 ;  /* 0x00000000090572ca */ /* 0x000fda00000e0000 */
[----:B------:R1:W-:Y:S02]  /*2ca10*/  ST.E.128 desc[UR4][R2.64+0x180], R76 ;  /* 0x0001804c02007985 */ /* 0x0003e4000c101d04 */
[----:B-1----:R-:W-:Y:S02]  /*2ca20*/  IMAD.MOV.U32 R2, RZ, RZ, R231 ;  /* 0x000000ffff027224 */ /* 0x002fe400078e00e7 */
[----:B------:R-:W-:-:S04]  /*2ca30*/  IMAD.MOV.U32 R3, RZ, RZ, 0x0 ;  /* 0x00000000ff037424 */ /* 0x000fc800078e00ff */
[----:B------:R-:W-:Y:S05]  /*2ca40*/  RET.REL.NODEC R2 `(_ZN5flash24flash_fwd_splitkv_kernelI23Flash_fwd_kernel_traitsILi256ELi64ELi64ELi4ELb0ELb0EN7cutlass6half_tE19Flash_kernel_traitsILi256ELi64ELi64ELi4ES3_EELb0ELb1ELb1ELb0ELb0ELb0ELb0ELb1EEEvNS_16Flash_fwd_paramsE) ;  /* 0xfffffd34026c7950 */ /* 0x000fea0003c3ffff */
.L_x_7210:
[----:B------:R-:W-:Y:S01]  /*2ca50*/  MOV R0, 0x1f ;  /* 0x0000001f00007802 */ /* 0x000fe20000000f00 */
[----:B------:R-:W-:Y:S01]  /*2ca60*/  IMAD.MOV.U32 R2, RZ, RZ, 0x2 ;  /* 0x00000002ff027424 */ /* 0x000fe200078e00ff */
[----:B------:R-:W-:Y:S01]  /*2ca70*/  MOV R6, R250 ;  /* 0x000000fa00067202 */ /* 0x000fe20000000f00 */
[----:B------:R-:W-:-:S07]  /*2ca80*/  IMAD.MOV.U32 R4, RZ, RZ, -0x1 ;  /* 0xffffffffff047424 */ /* 0x000fce00078e00ff */
[----:B-1---5:R-:W-:Y:S05]  /*2ca90*/  WARPSYNC.COLLECTIVE R4, `(.L_x_7222) ;  /* 0x0000000004087348 */ /* 0x022fea0003c00000 */
[----:B------:R2:W3:Y:S02]  /*2caa0*/  SHFL.BFLY P0, R0, R6, R2, R0 ;  /* 0x0c00000206007389 */ /* 0x0004e40000000000 */
[----:B-123-5:R-:W-:Y:S01]  /*2cab0*/  ENDCOLLECTIVE ;  /* 0x000000000000791b */ /* 0x02efe20003800000 */
.L_x_7222:
        /* <DEDUP_REMOVED lines=8> */
.L_x_7223:
        /* <DEDUP_REMOVED lines=8> */
.L_x_7224:
[----:B------:R-:W-:Y:S01]  /*2cbc0*/  FADD.FTZ R249, R0, R249 ;  /* 0x000000f900f97221 */ /* 0x000fe20000010000 */
[----:B------:R-:W-:Y:S02]  /*2cbd0*/  MOV R0, 0x1f ;  /* 0x0000001f00007802 */ /* 0x000fe40000000f00 */
[----:B------:R-:W-:Y:S01]  /*2cbe0*/  MOV R2, 0x1 ;  /* 0x0000000100027802 */ /* 0x000fe20000000f00 */
[----:B------:R-:W-:-:S07]  /*2cbf0*/  IMAD.MOV.U32 R6, RZ, RZ, R249 ;  /* 0x000000ffff067224 */ /* 0x000fce00078e00f9 */
[----:B------:R-:W-:Y:S05]  /*2cc00*/  WARPSYNC.COLLECTIVE R4, `(.L_x_7225) ;  /* 0x0000000004087348 */ /* 0x000fea0003c00000 */
[----:B------:R1:W2:Y:S02]  /*2cc10*/  SHFL.BFLY P0, R0, R6, R2, R0 ;  /* 0x0c00000206007389 */ /* 0x0002a40000000000 */
[----:B-12---:R-:W-:Y:S01]  /*2cc20*/  ENDCOLLECTIVE ;  /* 0x000000000000791b */ /* 0x006fe20003800000 */
.L_x_7225:
[----:B------:R-:W-:Y:S05]  /*2cc30*/  BRA `(.L_x_7226) ;  /* 0xffffffd800b07947 */ /* 0x000fea000383ffff */
.L_x_7227:
        /* <DEDUP_REMOVED lines=12> */
.L_x_8864:


//--------------------- .text._ZN5flash24flash_fwd_splitkv_kernelI23Flash_fwd_kernel_traitsILi256ELi64ELi64ELi4ELb0ELb0EN7cutlass6half_tE19Flash_kernel_traitsILi256ELi64ELi64ELi4ES3_EELb0ELb1ELb1ELb0ELb0ELb1ELb0ELb1EEEvNS_16Flash_fwd_paramsE --------------------------
	.section	.text._ZN5flash24flash_fwd_splitkv_kernelI23Flash_fwd_kernel_traitsILi256ELi64ELi64ELi4ELb0ELb0EN7cutlass6half_tE19Flash_kernel_traitsILi256ELi64ELi64ELi4ES3_EELb0ELb1ELb1ELb0ELb0ELb1ELb0ELb1EEEvNS_16Flash_fwd_paramsE,"ax",@progbits
	.align	128
        .global         _ZN5flash24flash_fwd_splitkv_kernelI23Flash_fwd_kernel_traitsILi256ELi64ELi64ELi4ELb0ELb0EN7cutlass6half_tE19Flash_kernel_traitsILi256ELi64ELi64ELi4ES3_EELb0ELb1ELb1ELb0ELb0ELb1ELb0ELb1EEEvNS_16Flash_fwd_paramsE
        .type           _ZN5flash24flash_fwd_splitkv_kernelI23Flash_fwd_kernel_traitsILi256ELi64ELi64ELi4ELb0ELb0EN7cutlass6half_tE19Flash_kernel_traitsILi256ELi64ELi64ELi4ES3_EELb0ELb1ELb1ELb0ELb0ELb1ELb0ELb1EEEvNS_16Flash_fwd_paramsE,@function
        .size           _ZN5flash24flash_fwd_splitkv_kernelI23Flash_fwd_kernel_traitsILi256ELi64ELi64ELi4ELb0ELb0EN7cutlass6half_tE19Flash_kernel_traitsILi256ELi64ELi64ELi4ES3_EELb0ELb1ELb1ELb0ELb0ELb1ELb0ELb1EEEvNS_16Flash_fwd_paramsE,(.L_x_8865 - _ZN5flash24flash_fwd_splitkv_kernelI23Flash_fwd_kernel_traitsILi256ELi64ELi64ELi4ELb0ELb0EN7cutlass6half_tE19Flash_kernel_traitsILi256ELi64ELi64ELi4ES3_EELb0ELb1ELb1ELb0ELb0ELb1ELb0ELb1EEEvNS_16Flash_fwd_paramsE)
        .other          _ZN5flash24flash_fwd_splitkv_kernelI23Flash_fwd_kernel_traitsILi256ELi64ELi64ELi4ELb0ELb0EN7cutlass6half_tE19Flash_kernel_traitsILi256ELi64ELi64ELi4ES3_EELb0ELb1ELb1ELb0ELb0ELb1ELb0ELb1EEEvNS_16Flash_fwd_paramsE,@"STO_CUDA_ENTRY STV_DEFAULT"
_ZN5flash24flash_fwd_splitkv_kernelI23Flash_fwd_kernel_traitsILi256ELi64ELi64ELi4ELb0ELb0EN7cutlass6half_tE19Flash_kernel_traitsILi256ELi64ELi64ELi4ES3_EELb0ELb1ELb1ELb0ELb0ELb1ELb0ELb1EEEvNS_16Flash_fwd_paramsE:
.text._ZN5flash24flash_fwd_splitkv_kernelI23Flash_fwd_kernel_traitsILi256ELi64ELi64ELi4ELb0ELb0EN7cutlass6half_tE19Flash_kernel_traitsILi256ELi64ELi64ELi4ES3_EELb0ELb1ELb1ELb0ELb0ELb1ELb0ELb1EEEvNS_16Flash_fwd_paramsE:
        /* <DEDUP_REMOVED lines=8> */
[----:B-1-34-:R-:W-:Y:S05]  /*0080*/  CALL.REL.NOINC `($_ZN5flash24flash_fwd_splitkv_kernelI23Flash_fwd_kernel_traitsILi256ELi64ELi64ELi4ELb0ELb0EN7cutlass6half_tE19Flash_kernel_traitsILi256ELi64ELi64ELi4ES3_EELb0ELb1ELb1ELb0ELb0ELb1ELb0ELb1EEEvNS_16Flash_fwd_paramsE$_ZN5flash30compute_attn_1rowblock_splitkvI23Flash_fwd_kernel_traitsILi256ELi64ELi64ELi4ELb0ELb0EN7cutlass6half_tE19Flash_kernel_traitsILi256ELi64ELi64ELi4ES3_EELb0ELb1ELb1ELb0ELb0ELb1ELb0ELb1ENS_16Flash_fwd_paramsEEEvRKT8_iiiii) ;  /* 0x0000000000087944 */ /* 0x01afea0003c00000 */
[----:B------:R-:W-:Y:S05]  /*0090*/  BSYNC B4 ;  /* 0x0000000000047941 */ /* 0x000fea0003800000 */
.L_x_7228:
[----:B------:R-:W-:Y:S05]  /*00a0*/  EXIT ;  /* 0x000000000000794d */ /* 0x000fea0003800000 */
        .type           $_ZN5flash24flash_fwd_splitkv_kernelI23Flash_fwd_kernel_traitsILi256ELi64ELi64ELi4ELb0ELb0EN7cutlass6half_tE19Flash_kernel_traitsILi256ELi64ELi64ELi4ES3_EELb0ELb1ELb1ELb0ELb0ELb1ELb0ELb1EEEvNS_16Flash_fwd_paramsE$_ZN5flash30compute_attn_1rowblock_splitkvI23Flash_fwd_kernel_traitsILi256ELi64ELi64ELi4ELb0ELb0EN7cutlass6half_tE19Flash_kernel_traitsILi256ELi64ELi64ELi4ES3_EELb0ELb1ELb1ELb0ELb0ELb1ELb0ELb1ENS_16Flash_fwd_paramsEEEvRKT8_iiiii,@function
        .size           $_ZN5flash24flash_fwd_splitkv_kernelI23Flash_fwd_kernel_traitsILi256ELi64ELi64ELi4ELb0ELb0EN7cutlass6half_tE19Flash_kernel_traitsILi256ELi64ELi64ELi4ES3_EELb0ELb1ELb1ELb0ELb0ELb1ELb0ELb1EEEvNS_16Flash_fwd_paramsE$_ZN5flash30compute_attn_1rowblock_splitkvI23Flash_fwd_kernel_traitsILi256ELi64ELi64ELi4ELb0ELb0EN7cutlass6half_tE19Flash_kernel_traitsILi256ELi64ELi64ELi4ES3_EELb0ELb1ELb1ELb0ELb0ELb1ELb0ELb1ENS_16Flash_fwd_paramsEEEvRKT8_iiiii,(.L_x_8865 - $_ZN5flash24flash_fwd_splitkv_kernelI23Flash_fwd_kernel_traitsILi256ELi64ELi64ELi4ELb0ELb0EN7cutlass6half_tE19Flash_kernel_traitsILi256ELi64ELi64ELi4ES3_EELb0ELb1ELb1ELb0ELb0ELb1ELb0ELb1EEEvNS_16Flash_fwd_paramsE$_ZN5flash30compute_attn_1rowblock_splitkvI23Flash_fwd_kernel_traitsILi256ELi64ELi64ELi4ELb0ELb0EN7cutlass6half_tE19Flash_kernel_traitsILi256ELi64ELi64ELi4ES3_EELb0ELb1ELb1ELb0ELb0ELb1ELb0ELb1ENS_16Flash_fwd_paramsEEEvRKT8_iiiii)
$_ZN5flash24flash_fwd_splitkv_kernelI23Flash_fwd_kernel_traitsILi256ELi64ELi64ELi4ELb0ELb0EN7cutlass6half_tE19Flash_kernel_traitsILi256ELi64ELi64ELi4ES3_EELb0ELb1ELb1ELb0ELb0ELb1ELb0ELb1EEEvNS_16Flash_fwd_paramsE$_ZN5flash30compute_attn_1rowblock_splitkvI23Flash_fwd_kernel_traitsILi256ELi64ELi64ELi4ELb0ELb0EN7cutlass6half_tE19Flash_kernel_traitsILi256ELi64ELi64ELi4ES3_EELb0ELb1ELb1ELb0ELb0ELb1ELb0ELb1ENS_16Flash_fwd_paramsEEEvRKT8_iiiii:
        /* <DEDUP_REMOVED lines=27> */
.L_x_7230:
[----:B------:R-:W-:Y:S05]  /*0260*/  BSYNC B0 ;  /* 0x0000000000007941 */ /* 0x000fea0003800000 */
.L_x_7229:
        /* <DEDUP_REMOVED lines=8> */
.L_x_7232:
[----:B------:R2:W5:Y:S02]  /*02f0*/  LD.E R84, desc[UR6][R18.64+0xb8] ;  /* 0x0000b80612547980 */ /* 0x000564000c101900 */
.L_x_7233:
[----:B------:R-:W-:Y:S05]  /*0300*/  BSYNC B0 ;  /* 0x0000000000007941 */ /* 0x000fea0003800000 */
.L_x_7231:
        /* <DEDUP_REMOVED lines=10> */
.L_x_7235:
[----:B------:R-:W3:Y:S01]  /*03b0*/  LD.E.64 R2, desc[UR6][R18.64+0x108] ;  /* 0x0001080612027980 */ /* 0x000ee2000c101b00 */
[----:B------:R-:W-:Y:S01]  /*03c0*/  BSSY B0, `(.L_x_7237) ;  /* 0x0000006000007945 */ /* 0x000fe20003800000 */
[----:B------:R-:W-:Y:S01]  /*03d0*/  IMAD.MOV.U32 R53, RZ, RZ, RZ ;  /* 0x000000ffff357224 */ /* 0x000fe200078e00ff */
[----:B---3--:R-:W-:-:S04]  /*03e0*/  ISETP.NE.U32.AND P0, PT, R2, RZ, PT ;  /* 0x000000ff0200720c */ /* 0x008fc80003f05070 */
[----:B------:R-:W-:-:S13]  /*03f0*/  ISETP.NE.AND.EX P0, PT, R3, RZ, PT, P0 ;  /* 0x000000ff0300720c */ /* 0x000fda0003f05300 */
[----:B------:R-:W-:Y:S05]  /*0400*/  @!P0 BRA `(.L_x_7238) ;  /* 0x0000000000048947 */ /* 0x000fea0003800000 */
[----:B------:R1:W5:Y:S02]  /*0410*/  LD.E R53, desc[UR6][R18.64+0xbc] ;  /* 0x0000bc0612357980 */ /* 0x000364000c101900 */
.L_x_7238:
[----:B------:R-:W-:Y:S05]  /*0420*/  BSYNC B0 ;  /* 0x0000000000007941 */ /* 0x000fea0003800000 */
.L_x_7237:
[----:B-----5:R-:W-:Y:S02]  /*0430*/  IADD3 R53, R84, R53, RZ ;  /* 0x0000003554357210 */ /* 0x020fe40007ffe0ff */
.L_x_7236:
[----:B------:R-:W-:Y:S05]  /*0440*/  BSYNC B1 ;  /* 0x0000000000017941 */ /* 0x000fea0003800000 */
.L_x_7234:
[----:B------:R-:W-:Y:S01]  /*0450*/  IMAD.SHL.U32 R52, R233, 0x40, RZ ;  /* 0x00000040e9347824 */ /* 0x000fe200078e00ff */
[----:B------:R-:W-:Y:S01]  /*0460*/  MOV R2, R230 ;  /* 0x000000e600027202 */ /* 0x000fe20000000f00 */
[----:B------:R-:W-:-:S03]  /*0470*/  IMAD.MOV.U32 R3, RZ, RZ, 0x0 ;  /* 0x00000000ff037424 */ /* 0x000fc600078e00ff */
[----:B------:R-:W-:-:S13]  /*0480*/  ISETP.GT.AND P0, PT, R234, R52, PT ;  /* 0x00000034ea00720c */ /* 0x000fda0003f04270 */
[----:B-12---:R-:W-:Y:S05]  /*0490*/  @!P0 RET.REL.NODEC R2 `(_ZN5flash24flash_fwd_splitkv_kernelI23Flash_fwd_kernel_traitsILi256ELi64ELi64ELi4ELb0ELb0EN7cutlass6half_tE19Flash_kernel_traitsILi256ELi64ELi64ELi4ES3_EELb0ELb1ELb1ELb0ELb0ELb1ELb0ELb1EEEvNS_16Flash_fwd_paramsE) ;  /* 0xfffffff802d88950 */ /* 0x006fea0003c3ffff */
        /* <DEDUP_REMOVED lines=89> */
.L_x_7241:
[----:B------:R-:W-:Y:S05]  /*0a30*/  BSYNC B0 ;  /* 0x0000000000007941 */ /* 0x000fea0003800000 */
.L_x_7240:
        /* <DEDUP_REMOVED lines=21> */
.L_x_7243:
[----:B------:R-:W-:Y:S05]  /*0b90*/  BSYNC B0 ;  /* 0x0000000000007941 */ /* 0x000fea0003800000 */
.L_x_7242:
        /* <DEDUP_REMOVED lines=23> */
.L_x_7245:
[----:B------:R-:W-:Y:S05]  /*0d10*/  BSYNC B0 ;  /* 0x0000000000007941 */ /* 0x000fea0003800000 */
.L_x_7244:
        /* <DEDUP_REMOVED lines=32> */
.L_x_7247:
[----:B------:R-:W-:Y:S05]  /*0f20*/  BSYNC B0 ;  /* 0x0000000000007941 */ /* 0x000fea0003800000 */
.L_x_7246:
[----:B------:R5:W-:Y:S01]  /*0f30*/  @!P5 ST.E desc[UR6][R12.64+0x40], R3 ;  /* 0x000040030c00d985 */ /* 0x000be2000c101906 */
[----:B------:R-:W-:-:S03]  /*0f40*/  MOV R2, R230 ;  /* 0x000000e600027202 */ /* 0x000fc60000000f00 */
[----:B------:R-:W-:Y:S04]  /*0f50*/  @!P6 ST.E desc[UR6][R12.64], R4 ;  /* 0x000000040c00e985 */ /* 0x000fe8000c101906 */
[----:B------:R1:W-:Y:S01]  /*0f60*/  @!P4 ST.E desc[UR6][R12.64+0x80], R0 ;  /* 0x000080000c00c985 */ /* 0x0003e2000c101906 */
[----:B-----5:R-:W-:-:S04]  /*0f70*/  MOV R3, 0x0 ;  /* 0x0000000000037802 */ /* 0x020fc80000000f00 */
[----:B-1234-:R-:W-:Y:S05]  /*0f80*/  @P3 RET.REL.NODEC R2 `(_ZN5flash24flash_fwd_splitkv_kernelI23Flash_fwd_kernel_traitsILi256ELi64ELi64ELi4ELb0ELb0EN7cutlass6half_tE19Flash_kernel_traitsILi256ELi64ELi64ELi4ES3_EELb0ELb1ELb1ELb0ELb0ELb1ELb0ELb1EEEvNS_16Flash_fwd_paramsE) ;  /* 0xfffffff0021c3950 */ /* 0x01efea0003c3ffff */
[----:B------:R-:W-:Y:S02]  /*0f90*/  MOV R0, 0x7f800000 ;  /* 0x7f80000000007802 */ /* 0x000fe40000000f00 */
[----:B------:R-:W-:-:S03]  /*0fa0*/  MOV R231, 0x0 ;  /* 0x0000000000e77802 */ /* 0x000fc60000000f00 */
[----:B------:R1:W-:Y:S02]  /*0fb0*/  ST.E desc[UR6][R12.64+0xc0], R0 ;  /* 0x0000c0000c007985 */ /* 0x0003e4000c101906 */
[----:B-1----:R-:W-:Y:S05]  /*0fc0*/  RET.REL.NODEC R230 `(_ZN5flash24flash_fwd_splitkv_kernelI23Flash_fwd_kernel_traitsILi256ELi64ELi64ELi4ELb0ELb0EN7cutlass6half_tE19Flash_kernel_traitsILi256ELi64ELi64ELi4ES3_EELb0ELb1ELb1ELb0ELb0ELb1ELb0ELb1EEEvNS_16Flash_fwd_paramsE) ;  /* 0xfffffff0e60c7950 */ /* 0x002fea0003c3ffff */
.L_x_7239:
        /* <DEDUP_REMOVED lines=109> */
.L_x_7249:
        /* <DEDUP_REMOVED lines=81> */
.L_x_7250:
[----:B------:R-:W-:Y:S05]  /*1bb0*/  BSYNC B0 ;  /* 0x0000000000007941 */ /* 0x000fea0003800000 */
.L_x_7248:
        /* <DEDUP_REMOVED lines=101> */
[CC--:B------:R-:W-:Y:S01]  /*2210*/  ISETP.GE.AND P1, PT, R14.reuse, R154.reuse, PT ;  /* 0x0000009a0e00720c */ /* 0x0c0fe20003f26270 */
        /* <DEDUP_REMOVED lines=200> */
.L_x_7369:
        /* <DEDUP_REMOVED lines=33> */
.L_x_7253:
[----:B------:R-:W-:Y:S05]  /*30b0*/  BSYNC B0 ;  /* 0x0000000000007941 */ /* 0x000fea0003800000 */
.L_x_7252:
        /* <DEDUP_REMOVED lines=18> */
.L_x_7255:
[----:B------:R-:W-:Y:S05]  /*31e0*/  BSYNC B0 ;  /* 0x0000000000007941 */ /* 0x000fea0003800000 */
.L_x_7254:
        /* <DEDUP_REMOVED lines=21> */
.L_x_7257:
[----:B------:R-:W-:Y:S05]  /*3340*/  BSYNC B0 ;  /* 0x0000000000007941 */ /* 0x000fea0003800000 */
.L_x_7256:
        /* <DEDUP_REMOVED lines=18> */
.L_x_7259:
[----:B------:R-:W-:Y:S05]  /*3470*/  BSYNC B0 ;  /* 0x0000000000007941 */ /* 0x000fea0003800000 */
.L_x_7258:
        /* <DEDUP_REMOVED lines=72> */
.L_x_7266:
[----:B------:R-:W-:Y:S05]  /*3900*/  BSYNC B0 ;  /* 0x0000000000007941 */ /* 0x000fea0003800000 */
.L_x_7265:
        /* <DEDUP_REMOVED lines=53> */
.L_x_7268:
[----:B------:R-:W-:Y:S05]  /*3c60*/  BSYNC B0 ;  /* 0x0000000000007941 */ /* 0x000fea0003800000 */
.L_x_7267:
        /* <DEDUP_REMOVED lines=53> */
.L_x_7270:
[----:B------:R-:W-:Y:S05]  /*3fc0*/  BSYNC B0 ;  /* 0x0000000000007941 */ /* 0x000fea0003800000 */
.L_x_7269:
        /* <DEDUP_REMOVED lines=52> */
.L_x_7264:
[----:B------:R-:W-:Y:S05]  /*4310*/  BSYNC B1 ;  /* 0x0000000000017941 */ /* 0x000fea0003800000 */
.L_x_7263:
        /* <DEDUP_REMOVED lines=70> */
.L_x_7274:
[----:B------:R-:W-:Y:S05]  /*4780*/  BSYNC B0 ;  /* 0x0000000000007941 */ /* 0x000fea0003800000 */
.L_x_7273:
        /* <DEDUP_REMOVED lines=55> */
.L_x_7276:
[----:B------:R-:W-:Y:S05]  /*4b00*/  BSYNC B0 ;  /* 0x0000000000007941 */ /* 0x000fea0003800000 */
.L_x_7275:
        /* <DEDUP_REMOVED lines=55> */
.L_x_7278:
[----:B------:R-:W-:Y:S05]  /*4e80*/  BSYNC B0 ;  /* 0x0000000000007941 */ /* 0x000fea0003800000 */
.L_x_7277:
        /* <DEDUP_REMOVED lines=54> */
.L_x_7272:
[----:B------:R-:W-:Y:S05]  /*51f0*/  BSYNC B1 ;  /* 0x0000000000017941 */ /* 0x000fea0003800000 */
.L_x_7271:
        /* <DEDUP_REMOVED lines=70> */
.L_x_7282:
[----:B------:R-:W-:Y:S05]  /*5660*/  BSYNC B0 ;  /* 0x0000000000007941 */ /* 0x000fea0003800000 */
.L_x_7281:
        /* <DEDUP_REMOVED lines=55> */
.L_x_7284:
[----:B------:R-:W-:Y:S05]  /*59e0*/  BSYNC B0 ;  /* 0x0000000000007941 */ /* 0x000fea0003800000 */
.L_x_7283:
        /* <DEDUP_REMOVED lines=55> */
.L_x_7286:
[----:B------:R-:W-:Y:S05]  /*5d60*/  BSYNC B0 ;  /* 0x0000000000007941 */ /* 0x000fea0003800000 */
.L_x_7285:
        /* <DEDUP_REMOVED lines=54> */
.L_x_7280:
[----:B------:R-:W-:Y:S05]  /*60d0*/  BSYNC B1 ;  /* 0x0000000000017941 */ /* 0x000fea0003800000 */
.L_x_7279:
        /* <DEDUP_REMOVED lines=74> */
.L_x_7290:
[----:B------:R-:W-:Y:S05]  /*6580*/  BSYNC B0 ;  /* 0x0000000000007941 */ /* 0x000fea0003800000 */
.L_x_7289:
        /* <DEDUP_REMOVED lines=55> */
.L_x_7292:
[----:B------:R-:W-:Y:S05]  /*6900*/  BSYNC B0 ;  /* 0x0000000000007941 */ /* 0x000fea0003800000 */
.L_x_7291:
        /* <DEDUP_REMOVED lines=55> */
.L_x_7294:
[----:B------:R-:W-:Y:S05]  /*6c80*/  BSYNC B0 ;  /* 0x0000000000007941 */ /* 0x000fea0003800000 */
.L_x_7293:
        /* <DEDUP_REMOVED lines=54> */
.L_x_7288:
[----:B------:R-:W-:Y:S05]  /*6ff0*/  BSYNC B1 ;  /* 0x0000000000017941 */ /* 0x000fea0003800000 */
.L_x_7287:
[----:B------:R-:W2:Y:S02]  /*7000*/  LD.E R0, desc[UR6][R18.64+0xd0] ;  /* 0x0000d00612007980 */ /* 0x000ea4000c101900 */
[----:B--2---:R-:W-:Y:S05]  /*7010*/  IMAD.U32 R0, R0, -0x20, RZ ;  /* 0xffffffe000007824 */ /* 0x004fea00078e00ff */
[C---:B------:R-:W-:Y:S02]  /*7020*/  LEA R20, P1, R0.reuse, R20, 0x1 ;  /* 0x0000001400147211 */ /* 0x040fe400078208ff */
[C---:B------:R-:W-:Y:S02]  /*7030*/  LEA R36, P0, R0.reuse, R36, 0x1 ;  /* 0x0000002400247211 */ /* 0x040fe400078008ff */
[C---:B------:R-:W-:Y:S02]  /*7040*/  LEA.HI.X.SX32 R21, R0.reuse, R21, 0x1, P1 ;  /* 0x0000001500157211 */ /* 0x040fe400008f0eff */
[----:B------:R-:W-:Y:S01]  /*7050*/  LEA.HI.X.SX32 R37, R0, R37, 0x1, P0 ;  /* 0x0000002500257211 */ /* 0x000fe200000f0eff */
[----:B------:R-:W-:Y:S05]  /*7060*/  BRA `(.L_x_7295) ;  /* 0x0000007000487947 */ /* 0x000fea0003800000 */
.L_x_7262:
        /* <DEDUP_REMOVED lines=101> */
.L_x_7301:
[----:B------:R-:W-:Y:S05]  /*76c0*/  BSYNC B0 ;  /* 0x0000000000007941 */ /* 0x000fea0003800000 */
.L_x_7300:
[----:B-----5:R2:W-:Y:S02]  /*76d0*/  ST.E.128 desc[UR6][R120.64], R28 ;  /* 0x0000001c78007985 */ /* 0x0205e4000c101d06 */
.L_x_7299:
[----:B------:R-:W-:Y:S05]  /*76e0*/  BSYNC B1 ;  /* 0x0000000000017941 */ /* 0x000fea0003800000 */
.L_x_7298:
        /* <DEDUP_REMOVED lines=99> */
.L_x_7305:
[----:B------:R-:W-:Y:S05]  /*7d20*/  BSYNC B0 ;  /* 0x0000000000007941 */ /* 0x000fea0003800000 */
.L_x_7304:
[----:B-----5:R3:W-:Y:S02]  /*7d30*/  ST.E.128 desc[UR6][R120.64+0x80], R28 ;  /* 0x0000801c78007985 */ /* 0x0207e4000c101d06 */
.L_x_7303:
[----:B------:R-:W-:Y:S05]  /*7d40*/  BSYNC B1 ;  /* 0x0000000000017941 */ /* 0x000fea0003800000 */
.L_x_7302:
        /* <DEDUP_REMOVED lines=99> */
.L_x_7309:
[----:B------:R-:W-:Y:S05]  /*8380*/  BSYNC B0 ;  /* 0x0000000000007941 */ /* 0x000fea0003800000 */
.L_x_7308:
[----:B-----5:R3:W-:Y:S02]  /*8390*/  ST.E.128 desc[UR6][R120.64+0x100], R28 ;  /* 0x0001001c78007985 */ /* 0x0207e4000c101d06 */
.L_x_7307:
[----:B------:R-:W-:Y:S05]  /*83a0*/  BSYNC B1 ;  /* 0x0000000000017941 */ /* 0x000fea0003800000 */
.L_x_7306:
        /* <DEDUP_REMOVED lines=98> */
.L_x_7311:
[----:B------:R-:W-:Y:S05]  /*89d0*/  BSYNC B0 ;  /* 0x0000000000007941 */ /* 0x000fea0003800000 */
.L_x_7310:
[----:B-----5:R3:W-:Y:S02]  /*89e0*/  ST.E.128 desc[UR6][R120.64+0x180], R28 ;  /* 0x0001801c78007985 */ /* 0x0207e4000c101d06 */
.L_x_7297:
[----:B------:R-:W-:Y:S05]  /*89f0*/  BSYNC B2 ;  /* 0x0000000000027941 */ /* 0x000fea0003800000 */
.L_x_7296:
        /* <DEDUP_REMOVED lines=106> */
.L_x_7317:
[----:B------:R-:W-:Y:S05]  /*90a0*/  BSYNC B0 ;  /* 0x0000000000007941 */ /* 0x000fea0003800000 */
.L_x_7316:
[----:B-----5:R3:W-:Y:S02]  /*90b0*/  ST.E.128 desc[UR6][R186.64], R28 ;  /* 0x0000001cba007985 */ /* 0x0207e4000c101d06 */
.L_x_7315:
[----:B------:R-:W-:Y:S05]  /*90c0*/  BSYNC B1 ;  /* 0x0000000000017941 */ /* 0x000fea0003800000 */
.L_x_7314:
        /* <DEDUP_REMOVED lines=101> */
.L_x_7321:
[----:B------:R-:W-:Y:S05]  /*9720*/  BSYNC B0 ;  /* 0x0000000000007941 */ /* 0x000fea0003800000 */
.L_x_7320:
[----:B-----5:R3:W-:Y:S02]  /*9730*/  ST.E.128 desc[UR6][R186.64], R28 ;  /* 0x0000001cba007985 */ /* 0x0207e4000c101d06 */
.L_x_7319:
[----:B------:R-:W-:Y:S05]  /*9740*/  BSYNC B1 ;  /* 0x0000000000017941 */ /* 0x000fea0003800000 */
.L_x_7318:
        /* <DEDUP_REMOVED lines=101> */
.L_x_7325:
[----:B------:R-:W-:Y:S05]  /*9da0*/  BSYNC B0 ;  /* 0x0000000000007941 */ /* 0x000fea0003800000 */
.L_x_7324:
[----:B-----5:R3:W-:Y:S02]  /*9db0*/  ST.E.128 desc[UR6][R186.64], R28 ;  /* 0x0000001cba007985 */ /* 0x0207e4000c101d06 */
.L_x_7323:
[----:B------:R-:W-:Y:S05]  /*9dc0*/  BSYNC B1 ;  /* 0x0000000000017941 */ /* 0x000fea0003800000 */
.L_x_7322:
        /* <DEDUP_REMOVED lines=100> */
.L_x_7327:
[----:B------:R-:W-:Y:S05]  /*a410*/  BSYNC B0 ;  /* 0x0000000000007941 */ /* 0x000fea0003800000 */
.L_x_7326:
[----:B-----5:R3:W-:Y:S02]  /*a420*/  ST.E.128 desc[UR6][R186.64], R28 ;  /* 0x0000001cba007985 */ /* 0x0207e4000c101d06 */
.L_x_7313:
[----:B------:R-:W-:Y:S05]  /*a430*/  BSYNC B2 ;  /* 0x0000000000027941 */ /* 0x000fea0003800000 */
.L_x_7312:
        /* <DEDUP_REMOVED lines=106> */
.L_x_7333:
[----:B------:R-:W-:Y:S05]  /*aae0*/  BSYNC B0 ;  /* 0x0000000000007941 */ /* 0x000fea0003800000 */
.L_x_7332:
[----:B-----5:R3:W-:Y:S02]  /*aaf0*/  ST.E.128 desc[UR6][R186.64], R28 ;  /* 0x0000001cba007985 */ /* 0x0207e4000c101d06 */
.L_x_7331:
[----:B------:R-:W-:Y:S05]  /*ab00*/  BSYNC B1 ;  /* 0x0000000000017941 */ /* 0x000fea0003800000 */
.L_x_7330:
        /* <DEDUP_REMOVED lines=101> */
.L_x_7337:
[----:B------:R-:W-:Y:S05]  /*b160*/  BSYNC B0 ;  /* 0x0000000000007941 */ /* 0x000fea0003800000 */
.L_x_7336:
[----:B-----5:R3:W-:Y:S02]  /*b170*/  ST.E.128 desc[UR6][R186.64], R28 ;  /* 0x0000001cba007985 */ /* 0x0207e4000c101d06 */
.L_x_7335:
[----:B------:R-:W-:Y:S05]  /*b180*/  BSYNC B1 ;  /* 0x0000000000017941 */ /* 0x000fea0003800000 */
.L_x_7334:
        /* <DEDUP_REMOVED lines=101> */
.L_x_7341:
[----:B------:R-:W-:Y:S05]  /*b7e0*/  BSYNC B0 ;  /* 0x0000000000007941 */ /* 0x000fea0003800000 */
.L_x_7340:
[----:B-----5:R3:W-:Y:S02]  /*b7f0*/  ST.E.128 desc[UR6][R186.64], R28 ;  /* 0x0000001cba007985 */ /* 0x0207e4000c101d06 */
.L_x_7339:
[----:B------:R-:W-:Y:S05]  /*b800*/  BSYNC B1 ;  /* 0x0000000000017941 */ /* 0x000fea0003800000 */
.L_x_7338:
        /* <DEDUP_REMOVED lines=100> */
.L_x_7343:
[----:B------:R-:W-:Y:S05]  /*be50*/  BSYNC B0 ;  /* 0x0000000000007941 */ /* 0x000fea0003800000 */
.L_x_7342:
[----:B-----5:R3:W-:Y:S02]  /*be60*/  ST.E.128 desc[UR6][R186.64], R28 ;  /* 0x0000001cba007985 */ /* 0x0207e4000c101d06 */
.L_x_7329:
[----:B------:R-:W-:Y:S05]  /*be70*/  BSYNC B2 ;  /* 0x0000000000027941 */ /* 0x000fea0003800000 */
.L_x_7328:
        /* <DEDUP_REMOVED lines=110> */
.L_x_7349:
[----:B------:R-:W-:Y:S05]  /*c560*/  BSYNC B0 ;  /* 0x0000000000007941 */ /* 0x000fea0003800000 */
.L_x_7348:
[----:B-----5:R3:W-:Y:S02]  /*c570*/  ST.E.128 desc[UR6][R188.64], R28 ;  /* 0x0000001cbc007985 */ /* 0x0207e4000c101d06 */
.L_x_7347:
[----:B------:R-:W-:Y:S05]  /*c580*/  BSYNC B1 ;  /* 0x0000000000017941 */ /* 0x000fea0003800000 */
.L_x_7346:
        /* <DEDUP_REMOVED lines=101> */
.L_x_7353:
[----:B------:R-:W-:Y:S05]  /*cbe0*/  BSYNC B0 ;  /* 0x0000000000007941 */ /* 0x000fea0003800000 */
.L_x_7352:
[----:B-----5:R3:W-:Y:S02]  /*cbf0*/  ST.E.128 desc[UR6][R188.64], R28 ;  /* 0x0000001cbc007985 */ /* 0x0207e4000c101d06 */
.L_x_7351:
[----:B------:R-:W-:Y:S05]  /*cc00*/  BSYNC B1 ;  /* 0x0000000000017941 */ /* 0x000fea0003800000 */
.L_x_7350:
        /* <DEDUP_REMOVED lines=101> */
.L_x_7357:
[----:B------:R-:W-:Y:S05]  /*d260*/  BSYNC B0 ;  /* 0x0000000000007941 */ /* 0x000fea0003800000 */
.L_x_7356:
[----:B-----5:R3:W-:Y:S02]  /*d270*/  ST.E.128 desc[UR6][R188.64], R28 ;  /* 0x0000001cbc007985 */ /* 0x0207e4000c101d06 */
.L_x_7355:
[----:B------:R-:W-:Y:S05]  /*d280*/  BSYNC B1 ;  /* 0x0000000000017941 */ /* 0x000fea0003800000 */
.L_x_7354:
        /* <DEDUP_REMOVED lines=101> */
.L_x_7359:
[----:B------:R-:W-:Y:S05]  /*d8e0*/  BSYNC B0 ;  /* 0x0000000000007941 */ /* 0x000fea0003800000 */
.L_x_7358:
[----:B-----5:R3:W-:Y:S02]  /*d8f0*/  ST.E.128 desc[UR6][R188.64], R40 ;  /* 0x00000028bc007985 */ /* 0x0207e4000c101d06 */
.L_x_7345:
[----:B------:R-:W-:Y:S05]  /*d900*/  BSYNC B2 ;  /* 0x0000000000027941 */ /* 0x000fea0003800000 */
.L_x_7344:
        /* <DEDUP_REMOVED lines=11> */
.L_x_7261:
        /* <DEDUP_REMOVED lines=29> */
.L_x_7361:
[----:B------:R-:W-:Y:S05]  /*db90*/  BSYNC B0 ;  /* 0x0000000000007941 */ /* 0x000fea0003800000 */
.L_x_7360:
        /* <DEDUP_REMOVED lines=30> */
.L_x_7363:
[----:B------:R-:W-:Y:S05]  /*dd80*/  BSYNC B0 ;  /* 0x0000000000007941 */ /* 0x000fea0003800000 */
.L_x_7362:
        /* <DEDUP_REMOVED lines=30> */
.L_x_7365:
[----:B------:R-:W-:Y:S05]  /*df70*/  BSYNC B0 ;  /* 0x0000000000007941 */ /* 0x000fea0003800000 */
.L_x_7364:
        /* <DEDUP_REMOVED lines=33> */
.L_x_7295:
[----:B------:R-:W-:Y:S05]  /*e190*/  BSYNC B3 ;  /* 0x0000000000037941 */ /* 0x000fea0003800000 */
.L_x_7260:
        /* <DEDUP_REMOVED lines=91> */
.L_x_7367:
        /* <DEDUP_REMOVED lines=10> */
.L_x_7368:
[----:B------:R-:W-:Y:S05]  /*e7f0*/  BSYNC B0 ;  /* 0x0000000000007941 */ /* 0x000fea0003800000 */
.L_x_7366:
[----:B------:R-:W-:Y:S04]  /*e800*/  IADD3 R12, R12, -0x1, RZ ;  /* 0xffffffff0c0c7810 */ /* 0x000fe80007ffe0ff */
[----:B------:R-:W-:Y:S11]  /*e810*/  ISETP.GT.AND P0, PT, R12, R83, PT ;  /* 0x000000530c00720c */ /* 0x000ff60003f04270 */
[----:B------:R-:W-:Y:S02]  /*e820*/  @!UPT UIADD3 URZ, URZ, URZ, URZ ;  /* 0x0000003f3f3ff290 */ /* 0x000fe4000fffe03f */
[----:B------:R-:W-:Y:S05]  /*e830*/  @P0 BRA `(.L_x_7369) ;  /* 0xffffff4400980947 */ /* 0x000fea000383ffff */
.L_x_7251:
        /* <DEDUP_REMOVED lines=117> */
.L_x_7378:
[----:B------:R-:W-:Y:S05]  /*ef90*/  BSYNC B0 ;  /* 0x0000000000007941 */ /* 0x000fea0003800000 */
.L_x_7377:
[----:B-----5:R3:W-:Y:S02]  /*efa0*/  STS.128 [R238], R40 ;  /* 0x00000028ee007388 */ /* 0x0207e40000000c00 */
.L_x_7376:
[----:B------:R-:W-:Y:S05]  /*efb0*/  BSYNC B1 ;  /* 0x0000000000017941 */ /* 0x000fea0003800000 */
.L_x_7375:
        /* <DEDUP_REMOVED lines=53> */
.L_x_7382:
[----:B------:R-:W-:Y:S05]  /*f310*/  BSYNC B0 ;  /* 0x0000000000007941 */ /* 0x000fea0003800000 */
.L_x_7381:
[----:B-----5:R1:W-:Y:S02]  /*f320*/  STS.128 [R238+0x2000], R40 ;  /* 0x00200028ee007388 */ /* 0x0203e40000000c00 */
.L_x_7380:
[----:B------:R-:W-:Y:S05]  /*f330*/  BSYNC B1 ;  /* 0x0000000000017941 */ /* 0x000fea0003800000 */
.L_x_7379:
        /* <DEDUP_REMOVED lines=53> */
.L_x_7386:
[----:B------:R-:W-:Y:S05]  /*f690*/  BSYNC B0 ;  /* 0x0000000000007941 */ /* 0x000fea0003800000 */
.L_x_7385:
[----:B-----5:R3:W-:Y:S02]  /*f6a0*/  STS.128 [R238+0x4000], R40 ;  /* 0x00400028ee007388 */ /* 0x0207e40000000c00 */
.L_x_7384:
[----:B------:R-:W-:Y:S05]  /*f6b0*/  BSYNC B1 ;  /* 0x0000000000017941 */ /* 0x000fea0003800000 */
.L_x_7383:
        /* <DEDUP_REMOVED lines=51> */
.L_x_7388:
[----:B------:R-:W-:Y:S05]  /*f9f0*/  BSYNC B0 ;  /* 0x0000000000007941 */ /* 0x000fea0003800000 */
.L_x_7387:
[----:B-----5:R3:W-:Y:S02]  /*fa00*/  STS.128 [R238+0x6000], R40 ;  /* 0x00600028ee007388 */ /* 0x0207e40000000c00 */
.L_x_7374:
[----:B------:R-:W-:Y:S05]  /*fa10*/  BSYNC B2 ;  /* 0x0000000000027941 */ /* 0x000fea0003800000 */
.L_x_7373:
        /* <DEDUP_REMOVED lines=67> */
.L_x_7394:
[----:B------:R-:W-:Y:S05]  /*fe50*/  BSYNC B0 ;  /* 0x0000000000007941 */ /* 0x000fea0003800000 */
.L_x_7393:
[----:B-----5:R3:W-:Y:S02]  /*fe60*/  STS.128 [R238+0x800], R40 ;  /* 0x00080028ee007388 */ /* 0x0207e40000000c00 */
.L_x_7392:
[----:B------:R-:W-:Y:S05]  /*fe70*/  BSYNC B1 ;  /* 0x0000000000017941 */ /* 0x000fea0003800000 */
.L_x_7391:
        /* <DEDUP_REMOVED lines=54> */
.L_x_7398:
[----:B------:R-:W-:Y:S05]  /*101e0*/  BSYNC B0 ;  /* 0x0000000000007941 */ /* 0x000fea0003800000 */
.L_x_7397:
[----:B-----5:R3:W-:Y:S02]  /*101f0*/  STS.128 [R238+0x2800], R40 ;  /* 0x00280028ee007388 */ /* 0x0207e40000000c00 */
.L_x_7396:
[----:B------:R-:W-:Y:S05]  /*10200*/  BSYNC B1 ;  /* 0x0000000000017941 */ /* 0x000fea0003800000 */
.L_x_7395:
        /* <DEDUP_REMOVED lines=54> */
.L_x_7402:
[----:B------:R-:W-:Y:S05]  /*10570*/  BSYNC B0 ;  /* 0x0000000000007941 */ /* 0x000fea0003800000 */
.L_x_7401:
[----:B-----5:R3:W-:Y:S02]  /*10580*/  STS.128 [R238+0x4800], R40 ;  /* 0x00480028ee007388 */ /* 0x0207e40000000c00 */
.L_x_7400:
[----:B------:R-:W-:Y:S05]  /*10590*/  BSYNC B1 ;  /* 0x0000000000017941 */ /* 0x000fea0003800000 */
.L_x_7399:
        /* <DEDUP_REMOVED lines=53> */
.L_x_7404:
[----:B------:R-:W-:Y:S05]  /*108f0*/  BSYNC B0 ;  /* 0x0000000000007941 */ /* 0x000fea0003800000 */
.L_x_7403:
[----:B-----5:R1:W-:Y:S02]  /*10900*/  STS.128 [R238+0x6800], R36 ;  /* 0x00680024ee007388 */ /* 0x0203e40000000c00 */
.L_x_7390:
[----:B------:R-:W-:Y:S05]  /*10910*/  BSYNC B2 ;  /* 0x0000000000027941 */ /* 0x000fea0003800000 */
.L_x_7389:
        /* <DEDUP_REMOVED lines=67> */
.L_x_7410:
[----:B------:R-:W-:Y:S05]  /*10d50*/  BSYNC B0 ;  /* 0x0000000000007941 */ /* 0x000fea0003800000 */
.L_x_7409:
[----:B-----5:R3:W-:Y:S02]  /*10d60*/  STS.128 [R238+0x1000], R36 ;  /* 0x00100024ee007388 */ /* 0x0207e40000000c00 */
.L_x_7408:
[----:B------:R-:W-:Y:S05]  /*10d70*/  BSYNC B1 ;  /* 0x0000000000017941 */ /* 0x000fea0003800000 */
.L_x_7407:
        /* <DEDUP_REMOVED lines=53> */
.L_x_7414:
[----:B------:R-:W-:Y:S05]  /*110d0*/  BSYNC B0 ;  /* 0x0000000000007941 */ /* 0x000fea0003800000 */
.L_x_7413:
[----:B-----5:R3:W-:Y:S02]  /*110e0*/  STS.128 [R238+0x3000], R36 ;  /* 0x00300024ee007388 */ /* 0x0207e40000000c00 */
.L_x_7412:
[----:B------:R-:W-:Y:S05]  /*110f0*/  BSYNC B1 ;  /* 0x0000000000017941 */ /* 0x000fea0003800000 */
.L_x_7411:
        /* <DEDUP_REMOVED lines=53> */
.L_x_7418:
[----:B------:R-:W-:Y:S05]  /*11450*/  BSYNC B0 ;  /* 0x0000000000007941 */ /* 0x000fea0003800000 */
.L_x_7417:
[----:B-----5:R3:W-:Y:S02]  /*11460*/  STS.128 [R238+0x5000], R36 ;  /* 0x00500024ee007388 */ /* 0x0207e40000000c00 */
.L_x_7416:
[----:B------:R-:W-:Y:S05]  /*11470*/  BSYNC B1 ;  /* 0x0000000000017941 */ /* 0x000fea0003800000 */
.L_x_7415:
        /* <DEDUP_REMOVED lines=53> */
.L_x_7420:
[----:B------:R-:W-:Y:S05]  /*117d0*/  BSYNC B0 ;  /* 0x0000000000007941 */ /* 0x000fea0003800000 */
.L_x_7419:
[----:B-----5:R3:W-:Y:S02]  /*117e0*/  STS.128 [R238+0x7000], R36 ;  /* 0x00700024ee007388 */ /* 0x0207e40000000c00 */
.L_x_7406:
[----:B------:R-:W-:Y:S05]  /*117f0*/  BSYNC B2 ;  /* 0x0000000000027941 */ /* 0x000fea0003800000 */
.L_x_7405:
        /* <DEDUP_REMOVED lines=67> */
.L_x_7425:
[----:B------:R-:W-:Y:S05]  /*11c30*/  BSYNC B0 ;  /* 0x0000000000007941 */ /* 0x000fea0003800000 */
.L_x_7424:
[----:B-----5:R1:W-:Y:S02]  /*11c40*/  STS.128 [R238+0x1800], R20 ;  /* 0x00180014ee007388 */ /* 0x0203e40000000c00 */
.L_x_7423:
[----:B------:R-:W-:Y:S05]  /*11c50*/  BSYNC B1 ;  /* 0x0000000000017941 */ /* 0x000fea0003800000 */
.L_x_7422:
        /* <DEDUP_REMOVED lines=53> */
.L_x_7429:
[----:B------:R-:W-:Y:S05]  /*11fb0*/  BSYNC B0 ;  /* 0x0000000000007941 */ /* 0x000fea0003800000 */
.L_x_7428:
[----:B-----5:R1:W-:Y:S02]  /*11fc0*/  STS.128 [R238+0x3800], R12 ;  /* 0x0038000cee007388 */ /* 0x0203e40000000c00 */
.L_x_7427:
[----:B------:R-:W-:Y:S05]  /*11fd0*/  BSYNC B1 ;  /* 0x0000000000017941 */ /* 0x000fea0003800000 */
.L_x_7426:
        /* <DEDUP_REMOVED lines=53> */
.L_x_7433:
[----:B------:R-:W-:Y:S05]  /*12330*/  BSYNC B0 ;  /* 0x0000000000007941 */ /* 0x000fea0003800000 */
.L_x_7432:
[----:B-----5:R1:W-:Y:S02]  /*12340*/  STS.128 [R238+0x5800], R12 ;  /* 0x0058000cee007388 */ /* 0x0203e40000000c00 */
.L_x_7431:
[----:B------:R-:W-:Y:S05]  /*12350*/  BSYNC B1 ;  /* 0x0000000000017941 */ /* 0x000fea0003800000 */
.L_x_7430:
        /* <DEDUP_REMOVED lines=53> */
.L_x_7435:
[----:B------:R-:W-:Y:S05]  /*126b0*/  BSYNC B0 ;  /* 0x0000000000007941 */ /* 0x000fea0003800000 */
.L_x_7434:
[----:B-----5:R1:W-:Y:S01]  /*126c0*/  STS.128 [R238+0x7800], R12 ;  /* 0x0078000cee007388 */ /* 0x0203e20000000c00 */
[----:B------:R-:W-:Y:S05]  /*126d0*/  BRA `(.L_x_7421) ;  /* 0x0000007000147947 */ /* 0x000fea0003800000 */
.L_x_7372:
        /* <DEDUP_REMOVED lines=99> */
.L_x_7441:
[----:B------:R-:W-:Y:S05]  /*12d10*/  BSYNC B0 ;  /* 0x0000000000007941 */ /* 0x000fea0003800000 */
.L_x_7440:
[----:B-----5:R3:W-:Y:S02]  /*12d20*/  STS.128 [R238], R60 ;  /* 0x0000003cee007388 */ /* 0x0207e40000000c00 */
.L_x_7439:
[----:B------:R-:W-:Y:S05]  /*12d30*/  BSYNC B1 ;  /* 0x0000000000017941 */ /* 0x000fea0003800000 */
.L_x_7438:
        /* <DEDUP_REMOVED lines=97> */
.L_x_7445:
[----:B------:R-:W-:Y:S05]  /*13350*/  BSYNC B0 ;  /* 0x0000000000007941 */ /* 0x000fea0003800000 */
.L_x_7444:
[----:B-----5:R1:W-:Y:S02]  /*13360*/  STS.128 [R238+0x2000], R60 ;  /* 0x0020003cee007388 */ /* 0x0203e40000000c00 */
.L_x_7443:
[----:B------:R-:W-:Y:S05]  /*13370*/  BSYNC B1 ;  /* 0x0000000000017941 */ /* 0x000fea0003800000 */
.L_x_7442:
        /* <DEDUP_REMOVED lines=97> */
.L_x_7449:
[----:B------:R-:W-:Y:S05]  /*13990*/  BSYNC B0 ;  /* 0x0000000000007941 */ /* 0x000fea0003800000 */
.L_x_7448:
[----:B-----5:R3:W-:Y:S02]  /*139a0*/  STS.128 [R238+0x4000], R60 ;  /* 0x0040003cee007388 */ /* 0x0207e40000000c00 */
.L_x_7447:
[----:B------:R-:W-:Y:S05]  /*139b0*/  BSYNC B1 ;  /* 0x0000000000017941 */ /* 0x000fea0003800000 */
.L_x_7446:
        /* <DEDUP_REMOVED lines=96> */
.L_x_7451:
[----:B------:R-:W-:Y:S05]  /*13fc0*/  BSYNC B0 ;  /* 0x0000000000007941 */ /* 0x000fea0003800000 */
.L_x_7450:
[----:B-----5:R3:W-:Y:S02]  /*13fd0*/  STS.128 [R238+0x6000], R60 ;  /* 0x0060003cee007388 */ /* 0x0207e40000000c00 */
.L_x_7437:
[----:B------:R-:W-:Y:S05]  /*13fe0*/  BSYNC B2 ;  /* 0x0000000000027941 */ /* 0x000fea0003800000 */
.L_x_7436:
        /* <DEDUP_REMOVED lines=104> */
.L_x_7457:
[----:B------:R-:W-:Y:S05]  /*14670*/  BSYNC B0 ;  /* 0x0000000000007941 */ /* 0x000fea0003800000 */
.L_x_7456:
[----:B-----5:R3:W-:Y:S02]  /*14680*/  STS.128 [R238+0x800], R60 ;  /* 0x0008003cee007388 */ /* 0x0207e40000000c00 */
.L_x_7455:
[----:B------:R-:W-:Y:S05]  /*14690*/  BSYNC B1 ;  /* 0x0000000000017941 */ /* 0x000fea0003800000 */
.L_x_7454:
        /* <DEDUP_REMOVED lines=100> */
.L_x_7461:
[----:B------:R-:W-:Y:S05]  /*14ce0*/  BSYNC B0 ;  /* 0x0000000000007941 */ /* 0x000fea0003800000 */
.L_x_7460:
[----:B-----5:R3:W-:Y:S02]  /*14cf0*/  STS.128 [R238+0x2800], R60 ;  /* 0x0028003cee007388 */ /* 0x0207e40000000c00 */
.L_x_7459:
[----:B------:R-:W-:Y:S05]  /*14d00*/  BSYNC B1 ;  /* 0x0000000000017941 */ /* 0x000fea0003800000 */
.L_x_7458:
        /* <DEDUP_REMOVED lines=100> */
.L_x_7465:
[----:B------:R-:W-:Y:S05]  /*15350*/  BSYNC B0 ;  /* 0x0000000000007941 */ /* 0x000fea0003800000 */
.L_x_7464:
[----:B-----5:R3:W-:Y:S02]  /*15360*/  STS.128 [R238+0x4800], R60 ;  /* 0x0048003cee007388 */ /* 0x0207e40000000c00 */
.L_x_7463:
[----:B------:R-:W-:Y:S05]  /*15370*/  BSYNC B1 ;  /* 0x0000000000017941 */ /* 0x000fea0003800000 */
.L_x_7462:
        /* <DEDUP_REMOVED lines=98> */
.L_x_7467:
[----:B------:R-:W-:Y:S05]  /*159a0*/  BSYNC B0 ;  /* 0x0000000000007941 */ /* 0x000fea0003800000 */
.L_x_7466:
[----:B-----5:R1:W-:Y:S02]  /*159b0*/  STS.128 [R238+0x6800], R40 ;  /* 0x00680028ee007388 */ /* 0x0203e40000000c00 */
.L_x_7453:
[----:B------:R-:W-:Y:S05]  /*159c0*/  BSYNC B2 ;  /* 0x0000000000027941 */ /* 0x000fea0003800000 */
.L_x_7452:
        /* <DEDUP_REMOVED lines=103> */
.L_x_7473:
[----:B------:R-:W-:Y:S05]  /*16040*/  BSYNC B0 ;  /* 0x0000000000007941 */ /* 0x000fea0003800000 */
.L_x_7472:
[----:B-----5:R1:W-:Y:S02]  /*16050*/  STS.128 [R238+0x1000], R40 ;  /* 0x00100028ee007388 */ /* 0x0203e40000000c00 */
.L_x_7471:
[----:B------:R-:W-:Y:S05]  /*16060*/  BSYNC B1 ;  /* 0x0000000000017941 */ /* 0x000fea0003800000 */
.L_x_7470:
        /* <DEDUP_REMOVED lines=98> */
.L_x_7477:
[----:B------:R-:W-:Y:S05]  /*16690*/  BSYNC B0 ;  /* 0x0000000000007941 */ /* 0x000fea0003800000 */
.L_x_7476:
[----:B-----5:R1:W-:Y:S02]  /*166a0*/  STS.128 [R238+0x3000], R40 ;  /* 0x00300028ee007388 */ /* 0x0203e40000000c00 */
.L_x_7475:
[----:B------:R-:W-:Y:S05]  /*166b0*/  BSYNC B1 ;  /* 0x0000000000017941 */ /* 0x000fea0003800000 */
.L_x_7474:
        /* <DEDUP_REMOVED lines=98> */
.L_x_7481:
[----:B------:R-:W-:Y:S05]  /*16ce0*/  BSYNC B0 ;  /* 0x0000000000007941 */ /* 0x000fea0003800000 */
.L_x_7480:
[----:B-----5:R1:W-:Y:S02]  /*16cf0*/  STS.128 [R238+0x5000], R40 ;  /* 0x00500028ee007388 */ /* 0x0203e40000000c00 */
.L_x_7479:
[----:B------:R-:W-:Y:S05]  /*16d00*/  BSYNC B1 ;  /* 0x0000000000017941 */ /* 0x000fea0003800000 */
.L_x_7478:
        /* <DEDUP_REMOVED lines=101> */
.L_x_7483:
[----:B------:R-:W-:Y:S05]  /*17360*/  BSYNC B0 ;  /* 0x0000000000007941 */ /* 0x000fea0003800000 */
.L_x_7482:
[----:B-----5:R2:W-:Y:S02]  /*17370*/  STS.128 [R238+0x7000], R36 ;  /* 0x00700024ee007388 */ /* 0x0205e40000000c00 */
.L_x_7469:
[----:B------:R-:W-:Y:S05]  /*17380*/  BSYNC B2 ;  /* 0x0000000000027941 */ /* 0x000fea0003800000 */
.L_x_7468:
        /* <DEDUP_REMOVED lines=103> */
.L_x_7487:
[----:B------:R-:W-:Y:S05]  /*17a00*/  BSYNC B0 ;  /* 0x0000000000007941 */ /* 0x000fea0003800000 */
.L_x_7486:
[----:B-----5:R1:W-:Y:S02]  /*17a10*/  STS.128 [R238+0x1800], R20 ;  /* 0x00180014ee007388 */ /* 0x0203e40000000c00 */
.L_x_7485:
[----:B------:R-:W-:Y:S05]  /*17a20*/  BSYNC B1 ;  /* 0x0000000000017941 */ /* 0x000fea0003800000 */
.L_x_7484:
        /* <DEDUP_REMOVED lines=102> */
.L_x_7491:
[----:B------:R-:W-:Y:S05]  /*18090*/  BSYNC B0 ;  /* 0x0000000000007941 */ /* 0x000fea0003800000 */
.L_x_7490:
[----:B-----5:R1:W-:Y:S02]  /*180a0*/  STS.128 [R238+0x3800], R20 ;  /* 0x00380014ee007388 */ /* 0x0203e40000000c00 */
.L_x_7489:
[----:B------:R-:W-:Y:S05]  /*180b0*/  BSYNC B1 ;  /* 0x0000000000017941 */ /* 0x000fea0003800000 */
.L_x_7488:
        /* <DEDUP_REMOVED lines=100> */
.L_x_7495:
[----:B------:R-:W-:Y:S05]  /*18700*/  BSYNC B0 ;  /* 0x0000000000007941 */ /* 0x000fea0003800000 */
.L_x_7494:
[----:B-----5:R1:W-:Y:S02]  /*18710*/  STS.128 [R238+0x5800], R20 ;  /* 0x00580014ee007388 */ /* 0x0203e40000000c00 */
.L_x_7493:
[----:B------:R-:W-:Y:S05]  /*18720*/  BSYNC B1 ;  /* 0x0000000000017941 */ /* 0x000fea0003800000 */
.L_x_7492:
        /* <DEDUP_REMOVED lines=104> */
.L_x_7497:
[----:B------:R-:W-:Y:S05]  /*18db0*/  BSYNC B0 ;  /* 0x0000000000007941 */ /* 0x000fea0003800000 */
.L_x_7496:
[----:B-----5:R1:W-:Y:S01]  /*18dc0*/  STS.128 [R238+0x7800], R12 ;  /* 0x0078000cee007388 */ /* 0x0203e20000000c00 */
[----:B------:R-:W-:Y:S05]  /*18dd0*/  BRA `(.L_x_7421) ;  /* 0x0000000800547947 */ /* 0x000fea0003800000 */
.L_x_7371:
        /* <DEDUP_REMOVED lines=42> */
.L_x_7499:
[----:B------:R-:W-:Y:S05]  /*19080*/  BSYNC B0 ;  /* 0x0000000000007941 */ /* 0x000fea0003800000 */
.L_x_7498:
        /* <DEDUP_REMOVED lines=35> */
.L_x_7501:
[----:B------:R-:W-:Y:S05]  /*192c0*/  BSYNC B0 ;  /* 0x0000000000007941 */ /* 0x000fea0003800000 */
.L_x_7500:
        /* <DEDUP_REMOVED lines=34> */
.L_x_7503:
[----:B------:R-:W-:Y:S05]  /*194f0*/  BSYNC B0 ;  /* 0x0000000000007941 */ /* 0x000fea0003800000 */
.L_x_7502:
        /* <DEDUP_REMOVED lines=35> */
.L_x_7421:
[----:B------:R-:W-:Y:S05]  /*19730*/  BSYNC B3 ;  /* 0x0000000000037941 */ /* 0x000fea0003800000 */
.L_x_7370:
        /* <DEDUP_REMOVED lines=41> */
.L_x_7505:
[----:B------:R-:W-:Y:S05]  /*199d0*/  BSYNC B0 ;  /* 0x0000000000007941 */ /* 0x000fea0003800000 */
.L_x_7504:
[----:B------:R-:W-:Y:S04]  /*199e0*/  BSSY B0, `(.L_x_7506) ;  /* 0x0000025000007945 */ /* 0x000fe80003800000 */
[----:B------:R-:W-:Y:S05]  /*199f0*/  @P5 BRA `(.L_x_7507) ;  /* 0x00000000008c5947 */ /* 0x000fea0003800000 */
[C---:B-----5:R-:W-:Y:S02]  /*19a00*/  LOP3.LUT R2, R240.reuse, 0x1, RZ, 0xc0, !PT ;  /* 0x00000001f0027812 */ /* 0x060fe400078ec0ff */
[----:B------:R-:W-:Y:S02]  /*19a10*/  LOP3.LUT P5, RZ, R240, 0x2, RZ, 0xc0, !PT ;  /* 0x00000002f0ff7812 */ /* 0x000fe400078ac0ff */
[----:B------:R-:W-:Y:S02]  /*19a20*/  ISETP.NE.U32.AND P6, PT, R2, 0x1, PT ;  /* 0x000000010200780c */ /* 0x000fe40003fc5070 */
[----:B------:R-:W-:Y:S02]  /*19a30*/  LOP3.LUT P3, RZ, R240, 0x4, RZ, 0xc0, !PT ;  /* 0x00000004f0ff7812 */ /* 0x000fe4000786c0ff */
[----:B----4-:R-:W-:-:S05]  /*19a40*/  IADD3 R4, P1, R225, R156, RZ ;  /* 0x0000009ce1047210 */ /* 0x010fca0007f3e0ff */
        /* <DEDUP_REMOVED lines=30> */
.L_x_7507:
[----:B------:R-:W-:Y:S05]  /*19c30*/  BSYNC B0 ;  /* 0x0000000000007941 */ /* 0x000fea0003800000 */
.L_x_7506:
[----:B------:R-:W-:Y:S04]  /*19c40*/  BSSY B0, `(.L_x_7508) ;  /* 0x0000027000007945 */ /* 0x000fe80003800000 */
[----:B------:R-:W-:Y:S05]  /*19c50*/  @P4 BRA `(.L_x_7509) ;  /* 0x0000000000944947 */ /* 0x000fea0003800000 */
[C---:B-----5:R-:W-:Y:S02]  /*19c60*/  LOP3.LUT R2, R240.reuse, 0x1, RZ, 0xc0, !PT ;  /* 0x00000001f0027812 */ /* 0x060fe400078ec0ff */
[----:B------:R-:W-:Y:S02]  /*19c70*/  LOP3.LUT P5, RZ, R240, 0x2, RZ, 0xc0, !PT ;  /* 0x00000002f0ff7812 */ /* 0x000fe400078ac0ff */
[----:B------:R-:W-:Y:S01]  /*19c80*/  ISETP.NE.U32.AND P6, PT, R2, 0x1, PT ;  /* 0x000000010200780c */ /* 0x000fe20003fc5070 */
[----:B------:R-:W-:Y:S01]  /*19c90*/  IMAD.SHL.U32 R2, R48, 0x20, RZ ;  /* 0x0000002030027824 */ /* 0x000fe200078e00ff */
        /* <DEDUP_REMOVED lines=33> */
.L_x_7509:
[----:B------:R-:W-:Y:S05]  /*19eb0*/  BSYNC B0 ;  /* 0x0000000000007941 */ /* 0x000fea0003800000 */
.L_x_7508:
[----:B------:R-:W-:Y:S04]  /*19ec0*/  BSSY B0, `(.L_x_7510) ;  /* 0x000002a000007945 */ /* 0x000fe80003800000 */
[----:B------:R-:W-:Y:S05]  /*19ed0*/  @P0 BRA `(.L_x_7511) ;  /* 0x0000000000a00947 */ /* 0x000fea0003800000 */
[C---:B-----5:R-:W-:Y:S01]  /*19ee0*/  LOP3.LUT R2, R240.reuse, 0x1, RZ, 0xc0, !PT ;  /* 0x00000001f0027812 */ /* 0x060fe200078ec0ff */
[----:B------:R-:W-:Y:S01]  /*19ef0*/  IMAD.MOV.U32 R160, RZ, RZ, R156 ;  /* 0x000000ffffa07224 */ /* 0x000fe200078e009c */
[----:B------:R-:W-:Y:S02]  /*19f00*/  LOP3.LUT P4, RZ, R240, 0x2, RZ, 0xc0, !PT ;  /* 0x00000002f0ff7812 */ /* 0x000fe4000788c0ff */
[----:B------:R-:W-:Y:S01]  /*19f10*/  ISETP.NE.U32.AND P5, PT, R2, 0x1, PT ;  /* 0x000000010200780c */ /* 0x000fe20003fa5070 */
[----:B------:R-:W-:Y:S01]  /*19f20*/  IMAD R2, R49, 0x30, RZ ;  /* 0x0000003031027824 */ /* 0x000fe200078e02ff */
[----:B------:R-:W-:Y:S01]  /*19f30*/  LOP3.LUT P3, RZ, R240, 0x4, RZ, 0xc0, !PT ;  /* 0x00000004f0ff7812 */ /* 0x000fe2000786c0ff */
        /* <DEDUP_REMOVED lines=34> */
.L_x_7511:
[----:B------:R-:W-:Y:S05]  /*1a160*/  BSYNC B0 ;  /* 0x0000000000007941 */ /* 0x000fea0003800000 */
.L_x_7510:
        /* <DEDUP_REMOVED lines=67> */
.L_x_7513:
[----:B------:R-:W-:Y:S05]  /*1a5a0*/  BSYNC B0 ;  /* 0x0000000000007941 */ /* 0x000fea0003800000 */
.L_x_7512:
        /* <DEDUP_REMOVED lines=39> */
.L_x_7515:
[----:B------:R-:W-:Y:S05]  /*1a820*/  BSYNC B0 ;  /* 0x0000000000007941 */ /* 0x000fea0003800000 */
.L_x_7514:
        /* <DEDUP_REMOVED lines=41> */
.L_x_7517:
[----:B------:R-:W-:Y:S05]  /*1aac0*/  BSYNC B0 ;  /* 0x0000000000007941 */ /* 0x000fea0003800000 */
.L_x_7516:
        /* <DEDUP_REMOVED lines=53> */
.L_x_7519:
[----:B------:R-:W-:Y:S05]  /*1ae20*/  BSYNC B0 ;  /* 0x0000000000007941 */ /* 0x000fea0003800000 */
.L_x_7518:
[----:B-12-4-:R-:W-:Y:S01]  /*1ae30*/  LDSM.16.M88.4 R8, [R215] ;  /* 0x00000000d708783b */ /* 0x016fe20000000200 */
[----:B------:R-:W-:Y:S02]  /*1ae40*/  R2P PR, R54, 0x6 ;  /* 0x0000000636007804 */ /* 0x000fe40000000000 */
[C---:B------:R-:W-:Y:S01]  /*1ae50*/  IADD3 R0, R214.reuse, 0x8000, RZ ;  /* 0x00008000d6007810 */ /* 0x040fe20007ffe0ff */
[----:B------:R-:W1:Y:S01]  /*1ae60*/  LDSM.16.M88.4 R12, [R214+0x8000] ;  /* 0x00800000d60c783b */ /* 0x000e620000000200 */
[----:B------:R-:W-:Y:S02]  /*1ae70*/  IADD3 R213, R214, 0x8020, RZ ;  /* 0x00008020d6d57810 */ /* 0x000fe40007ffe0ff */
[-C--:B------:R-:W-:Y:S01]  /*1ae80*/  LEA R222, R34, R215.reuse, 0x1 ;  /* 0x000000d722de7211 */ /* 0x080fe200078e08ff */
[----:B------:R-:W2:Y:S01]  /*1ae90*/  LDSM.16.M88.4 R60, [R214+0x8800] ;  /* 0x00880000d63c783b */ /* 0x000ea20000000200 */
[C---:B------:R-:W-:Y:S02]  /*1aea0*/  LEA R46, R33.reuse, R215, 0x1 ;  /* 0x000000d7212e7211 */ /* 0x040fe400078e08ff */
[----:B------:R-:W-:Y:S01]  /*1aeb0*/  LEA R2, R33, R222, 0x1 ;  /* 0x000000de21027211 */ /* 0x000fe200078e08ff */
[----:B------:R-:W-:Y:S02]  /*1aec0*/  LDSM.16.M88.4 R64, [R222] ;  /* 0x00000000de40783b */ /* 0x000fe40000000200 */
[----:B------:R-:W-:Y:S01]  /*1aed0*/  @P1 IADD3 R213, R0, -0x20, RZ ;  /* 0xffffffe000d51810 */ /* 0x000fe20007ffe0ff */
[----:B------:R-:W-:Y:S01]  /*1aee0*/  IMAD.MOV.U32 R0, RZ, RZ, 0x40 ;  /* 0x00000040ff007424 */ /* 0x000fe200078e00ff */
[----:B------:R-:W4:Y:S04]  /*1aef0*/  LDSM.16.M88.4 R76, [R214+0x9000] ;  /* 0x00900000d64c783b */ /* 0x000f280000000200 */
[----:B------:R-:W3:Y:S01]  /*1af00*/  LDSM.16.M88.4 R100, [R213] ;  /* 0x00000000d564783b */ /* 0x000ee20000000200 */
[----:B------:R-:W-:-:S03]  /*1af10*/  SEL R0, R0, 0xffffffc0, !P2 ;  /* 0xffffffc000007807 */ /* 0x000fc60005000000 */
[----:B------:R-:W3:Y:S01]  /*1af20*/  LDSM.16.M88.4 R28, [R214+0x9800] ;  /* 0x00980000d61c783b */ /* 0x000ee20000000200 */
[----:B------:R-:W-:Y:S01]  /*1af30*/  IADD3 R212, R214, R0, RZ ;  /* 0x00000000d6d47210 */ /* 0x000fe20007ffe0ff */
[----:B------:R-:W-:Y:S02]  /*1af40*/  IMAD.IADD R208, R0, 0x1, R213 ;  /* 0x0000000100d07824 */ /* 0x000fe400078e02d5 */
[----:B------:R-:W-:Y:S04]  /*1af50*/  LDSM.16.M88.4 R96, [R46] ;  /* 0x000000002e60783b */ /* 0x000fe80000000200 */
[----:B------:R-:W3:Y:S04]  /*1af60*/  LDSM.16.M88.4 R88, [R212+0x8000] ;  /* 0x00800000d458783b */ /* 0x000ee80000000200 */
[----:B------:R-:W3:Y:S04]  /*1af70*/  LDSM.16.M88.4 R24, [R213+0x800] ;  /* 0x00080000d518783b */ /* 0x000ee80000000200 */
[----:B------:R-:W3:Y:S01]  /*1af80*/  LDSM.16.M88.4 R4, [R213+0x1000] ;  /* 0x00100000d504783b */ /* 0x000ee20000000200 */
[C---:B-1----:R-:W-:Y:S03]  /*1af90*/  HMMA.16816.F32 R20, R8.reuse, R12, RZ ;  /* 0x0000000c0814723c */ /* 0x042fe600000018ff */
[----:B------:R-:W1:Y:S04]  /*1afa0*/  LDSM.16.M88.4 R92, [R213+0x1800] ;  /* 0x00180000d55c783b */ /* 0x000e680000000200 */
[----:B------:R-:W-:Y:S01]  /*1afb0*/  LDSM.16.M88.4 R56, [R2] ;  /* 0x000000000238783b */ /* 0x000fe20000000200 */
[C---:B------:R-:W-:Y:S03]  /*1afc0*/  HMMA.16816.F32 R12, R8.reuse, R14, RZ ;  /* 0x0000000e080c723c */ /* 0x040fe600000018ff */
[----:B------:R-:W-:Y:S03]  /*1afd0*/  LDSM.16.M88.4 R84, [R212+0x8800] ;  /* 0x00880000d454783b */ /* 0x000fe60000000200 */
[C---:B--2---:R-:W-:Y:S01]  /*1afe0*/  HMMA.16816.F32 R36, R8.reuse, R60, RZ ;  /* 0x0000003c0824723c */ /* 0x044fe200000018ff */
[----:B------:R-:W-:Y:S04]  /*1aff0*/  LDSM.16.M88.4 R40, [R212+0x9000] ;  /* 0x00900000d428783b */ /* 0x000fe80000000200 */
[----:B------:R-:W-:Y:S01]  /*1b000*/  LDSM.16.M88.4 R68, [R212+0x9800] ;  /* 0x00980000d444783b */ /* 0x000fe20000000200 */
[----:B----4-:R-:W-:Y:S03]  /*1b010*/  HMMA.16816.F32 R80, R8, R76, RZ ;  /* 0x0000004c0850723c */ /* 0x010fe600000018ff */
[----:B------:R-:W-:Y:S03]  /*1b020*/  LDSM.16.M88.4 R104, [R213+0x2000] ;  /* 0x00200000d568783b */ /* 0x000fe60000000200 */
[----:B---3--:R-:W-:Y:S01]  /*1b030*/  HMMA.16816.F32 R20, R64, R100, R20 ;  /* 0x000000644014723c */ /* 0x008fe20000001814 */
[----:B------:R-:W2:Y:S04]  /*1b040*/  LD.E R0, desc[UR6][R18.64+0x18c] ;  /* 0x00018c0612007980 */ /* 0x000ea8000c101900 */
[----:B------:R-:W-:Y:S01]  /*1b050*/  LDSM.16.M88.4 R108, [R212+0xd800] ;  /* 0x00d80000d46c783b */ /* 0x000fe20000000200 */
[C---:B------:R-:W-:Y:S01]  /*1b060*/  HMMA.16816.F32 R60, R8.reuse, R62, RZ ;  /* 0x0000003e083c723c */ /* 0x040fe200000018ff */
[----:B------:R-:W3:Y:S02]  /*1b070*/  MUFU.RCP R244, R44 ;  /* 0x0000002c00f47308 */ /* 0x000ee40000001000 */
[----:B------:R-:W0:Y:S03]  /*1b080*/  LDGDEPBAR ;  /* 0x00000000000079af */ /* 0x000e260000000000 */
[C---:B------:R-:W-:Y:S06]  /*1b090*/  HMMA.16816.F32 R76, R8.reuse, R78, RZ ;  /* 0x0000004e084c723c */ /* 0x040fec00000018ff */
[C---:B------:R-:W-:Y:S06]  /*1b0a0*/  HMMA.16816.F32 R72, R8.reuse, R28, RZ ;  /* 0x0000001c0848723c */ /* 0x040fec00000018ff */
[----:B------:R-:W-:Y:S01]  /*1b0b0*/  HMMA.16816.F32 R8, R8, R30, RZ ;  /* 0x0000001e0808723c */ /* 0x000fe200000018ff */
[----:B------:R-:W4:Y:S05]  /*1b0c0*/  LDSM.16.M88.4 R28, [R208] ;  /* 0x00000000d01c783b */ /* 0x000f2a0000000200 */
[----:B------:R-:W-:Y:S01]  /*1b0d0*/  HMMA.16816.F32 R12, R64, R102, R12 ;  /* 0x00000066400c723c */ /* 0x000fe2000000180c */
[----:B------:R-:W-:Y:S05]  /*1b0e0*/  LDSM.16.M88.4 R100, [R214+0xa000] ;  /* 0x00a00000d664783b */ /* 0x000fea0000000200 */
[----:B------:R-:W-:Y:S06]  /*1b0f0*/  HMMA.16816.F32 R20, R96, R88, R20 ;  /* 0x000000586014723c */ /* 0x000fec0000001814 */
[C---:B------:R-:W-:Y:S06]  /*1b100*/  HMMA.16816.F32 R36, R64.reuse, R24, R36 ;  /* 0x000000184024723c */ /* 0x040fec0000001824 */
        /* <DEDUP_REMOVED lines=9> */
[----:B------:R-:W-:Y:S03]  /*1b1a0*/  HMMA.16816.F32 R12, R96, R90, R12 ;  /* 0x0000005a600c723c */ /* 0x000fe6000000180c */
[----:B------:R-:W-:Y:S03]  /*1b1b0*/  LDSM.16.M88.4 R88, [R214+0xb000] ;  /* 0x00b00000d658783b */ /* 0x000fe60000000200 */
[----:B----4-:R-:W-:Y:S06]  /*1b1c0*/  HMMA.16816.F32 R20, R56, R28, R20 ;  /* 0x0000001c3814723c */ /* 0x010fec0000001814 */
        /* <DEDUP_REMOVED lines=10> */
[----:B------:R-:W-:Y:S03]  /*1b270*/  HMMA.16816.F32 R12, R56, R30, R12 ;  /* 0x0000001e380c723c */ /* 0x000fe6000000180c */
[----:B------:R-:W-:Y:S03]  /*1b280*/  LDSM.16.M88.4 R28, [R213+0x3000] ;  /* 0x00300000d51c783b */ /* 0x000fe60000000200 */
[----:B-1----:R-:W-:Y:S06]  /*1b290*/  HMMA.16816.F32 R20, R8, R100, R20 ;  /* 0x000000640814723c */ /* 0x002fec0000001814 */
[C---:B------:R-:W-:Y:S06]  /*1b2a0*/  HMMA.16816.F32 R80, R56.reuse, R24, R80 ;  /* 0x000000183850723c */ /* 0x040fec0000001850 */
[----:B------:R-:W-:Y:S01]  /*1b2b0*/  HMMA.16816.F32 R76, R56, R26, R76 ;  /* 0x0000001a384c723c */ /* 0x000fe2000000184c */
[----:B------:R-:W1:Y:S05]  /*1b2c0*/  LDSM.16.M88.4 R24, [R46+0x2000] ;  /* 0x002000002e18783b */ /* 0x000e6a0000000200 */
[----:B------:R-:W-:Y:S01]  /*1b2d0*/  HMMA.16816.F32 R12, R8, R102, R12 ;  /* 0x00000066080c723c */ /* 0x000fe2000000180c */
[----:B------:R-:W-:Y:S05]  /*1b2e0*/  LDSM.16.M88.4 R100, [R208+0x2000] ;  /* 0x00200000d064783b */ /* 0x000fea0000000200 */
[C---:B------:R-:W-:Y:S06]  /*1b2f0*/  HMMA.16816.F32 R36, R56.reuse, R4, R36 ;  /* 0x000000043824723c */ /* 0x040fec0000001824 */
[----:B------:R-:W-:Y:S01]  /*1b300*/  HMMA.16816.F32 R60, R56, R6, R60 ;  /* 0x00000006383c723c */ /* 0x000fe2000000183c */
[----:B------:R-:W3:Y:S05]  /*1b310*/  LDSM.16.M88.4 R4, [R213+0x2800] ;  /* 0x00280000d504783b */ /* 0x000eea0000000200 */
[----:B----4-:R-:W-:Y:S06]  /*1b320*/  HMMA.16816.F32 R20, R64, R104, R20 ;  /* 0x000000684014723c */ /* 0x010fec0000001814 */
[C---:B------:R-:W-:Y:S06]  /*1b330*/  HMMA.16816.F32 R72, R56.reuse, R84, R72 ;  /* 0x000000543848723c */ /* 0x040fec0000001848 */
[----:B------:R-:W-:Y:S01]  /*1b340*/  HMMA.16816.F32 R96, R56, R86, R96 ;  /* 0x000000563860723c */ /* 0x000fe20000001860 */
[----:B------:R-:W-:Y:S04]  /*1b350*/  LDSM.16.M88.4 R84, [R213+0x3800] ;  /* 0x00380000d554783b */ /* 0x000fe80000000200 */
[----:B------:R-:W-:Y:S01]  /*1b360*/  LDSM.16.M88.4 R56, [R212+0xb000] ;  /* 0x00b00000d438783b */ /* 0x000fe20000000200 */
[C---:B------:R-:W-:Y:S06]  /*1b370*/  HMMA.16816.F32 R80, R8.reuse, R88, R80 ;  /* 0x000000580850723c */ /* 0x040fec0000001850 */
[----:B------:R-:W-:Y:S01]  /*1b380*/  HMMA.16816.F32 R76, R8, R90, R76 ;  /* 0x0000005a084c723c */ /* 0x000fe2000000184c */
[----:B------:R-:W4:Y:S05]  /*1b390*/  LDSM.16.M88.4 R88, [R2+0x2000] ;  /* 0x002000000258783b */ /* 0x000f2a0000000200 */
[----:B------:R-:W-:Y:S01]  /*1b3a0*/  HMMA.16816.F32 R12, R64, R106, R12 ;  /* 0x0000006a400c723c */ /* 0x000fe2000000180c */
[----:B------:R-:W-:Y:S05]  /*1b3b0*/  LDSM.16.M88.4 R104, [R214+0xc000] ;  /* 0x00c00000d668783b */ /* 0x000fea0000000200 */
        /* <DEDUP_REMOVED lines=8> */
[C---:B------:R-:W-:Y:S06]  /*1b440*/  HMMA.16816.F32 R80, R64.reuse, R28, R80 ;  /* 0x0000001c4050723c */ /* 0x040fec0000001850 */
[----:B------:R-:W-:Y:S01]  /*1b450*/  HMMA.16816.F32 R76, R64, R30, R76 ;  /* 0x0000001e404c723c */ /* 0x000fe2000000184c */
[----:B------:R-:W1:Y:S05]  /*1b460*/  LDSM.16.M88.4 R28, [R215+0x4000] ;  /* 0x00400000d71c783b */ /* 0x000e6a0000000200 */
[----:B------:R-:W-:Y:S01]  /*1b470*/  HMMA.16816.F32 R12, R24, R94, R12 ;  /* 0x0000005e180c723c */ /* 0x000fe2000000180c */
[----:B------:R-:W-:Y:S05]  /*1b480*/  LDSM.16.M88.4 R92, [R208+0x3800] ;  /* 0x00380000d05c783b */ /* 0x000fea0000000200 */
[C---:B---3--:R-:W-:Y:S06]  /*1b490*/  HMMA.16816.F32 R36, R64.reuse, R4, R36 ;  /* 0x000000044024723c */ /* 0x048fec0000001824 */
        /* <DEDUP_REMOVED lines=14> */
[----:B------:R-:W2:Y:S05]  /*1b580*/  LDSM.16.M88.4 R40, [R214+0xd000] ;  /* 0x00d00000d628783b */ /* 0x000eaa0000000200 */
[----:B-1----:R-:W-:Y:S06]  /*1b590*/  HMMA.16816.F32 R20, R28, R104, R20 ;  /* 0x000000681c14723c */ /* 0x002fec0000001814 */
[C---:B------:R-:W-:Y:S06]  /*1b5a0*/  HMMA.16816.F32 R72, R24.reuse, R68, R72 ;  /* 0x000000441848723c */ /* 0x040fec0000001848 */
[----:B------:R-:W-:Y:S01]  /*1b5b0*/  HMMA.16816.F32 R96, R24, R70, R96 ;  /* 0x000000461860723c */ /* 0x000fe20000001860 */
[----:B------:R-:W-:Y:S04]  /*1b5c0*/  LDSM.16.M88.4 R68, [R214+0xd800] ;  /* 0x00d80000d644783b */ /* 0x000fe80000000200 */
[----:B------:R-:W-:Y:S01]  /*1b5d0*/  LDSM.16.M88.4 R24, [R213+0x4800] ;  /* 0x00480000d518783b */ /* 0x000fe20000000200 */
[C---:B---3--:R-:W-:Y:S06]  /*1b5e0*/  HMMA.16816.F32 R80, R88.reuse, R4, R80 ;  /* 0x000000045850723c */ /* 0x048fec0000001850 */
        /* <DEDUP_REMOVED lines=12> */
[C---:B--2---:R-:W-:Y:S06]  /*1b6b0*/  HMMA.16816.F32 R80, R28.reuse, R40, R80 ;  /* 0x000000281c50723c */ /* 0x044fec0000001850 */
[----:B------:R-:W-:Y:S01]  /*1b6c0*/  HMMA.16816.F32 R76, R28, R42, R76 ;  /* 0x0000002a1c4c723c */ /* 0x000fe2000000184c */
[----:B------:R-:W2:Y:S05]  /*1b6d0*/  LDSM.16.M88.4 R40, [R208+0x4000] ;  /* 0x00400000d028783b */ /* 0x000eaa0000000200 */
        /* <DEDUP_REMOVED lines=18> */
[----:B--2---:R-:W-:Y:S06]  /*1b800*/  HMMA.16816.F32 R20, R92, R40, R20 ;  /* 0x000000285c14723c */ /* 0x004fec0000001814 */
[C---:B----4-:R-:W-:Y:S06]  /*1b810*/  HMMA.16816.F32 R72, R56.reuse, R64, R72 ;  /* 0x000000403848723c */ /* 0x050fec0000001848 */
[----:B------:R-:W-:Y:S01]  /*1b820*/  HMMA.16816.F32 R96, R56, R66, R96 ;  /* 0x000000423860723c */ /* 0x000fe20000001860 */
[----:B------:R-:W-:Y:S04]  /*1b830*/  LDSM.16.M88.4 R56, [R222+0x6000] ;  /* 0x00600000de38783b */ /* 0x000fe80000000200 */
[----:B------:R-:W2:Y:S01]  /*1b840*/  LDSM.16.M88.4 R64, [R213+0x6000] ;  /* 0x00600000d540783b */ /* 0x000ea20000000200 */
[----:B------:R-:W-:Y:S03]  /*1b850*/  HMMA.16816.F32 R12, R92, R42, R12 ;  /* 0x0000002a5c0c723c */ /* 0x000fe6000000180c */
[----:B------:R-:W-:Y:S03]  /*1b860*/  LDSM.16.M88.4 R40, [R213+0x6800] ;  /* 0x00680000d528783b */ /* 0x000fe60000000200 */
[----:B-1----:R-:W-:Y:S06]  /*1b870*/  HMMA.16816.F32 R20, R68, R8, R20 ;  /* 0x000000084414723c */ /* 0x002fec0000001814 */
[C---:B------:R-:W-:Y:S06]  /*1b880*/  HMMA.16816.F32 R36, R100.reuse, R28, R36 ;  /* 0x0000001c6424723c */ /* 0x040fec0000001824 */
[C---:B------:R-:W-:Y:S01]  /*1b890*/  HMMA.16816.F32 R60, R100.reuse, R30, R60 ;  /* 0x0000001e643c723c */ /* 0x040fe2000000183c */
[----:B------:R-:W-:Y:S05]  /*1b8a0*/  LDSM.16.M88.4 R28, [R46+0x6000] ;  /* 0x006000002e1c783b */ /* 0x000fea0000000200 */
[C---:B---3--:R-:W-:Y:S06]  /*1b8b0*/  HMMA.16816.F32 R80, R100.reuse, R24, R80 ;  /* 0x000000186450723c */ /* 0x048fec0000001850 */
[----:B------:R-:W-:Y:S01]  /*1b8c0*/  HMMA.16816.F32 R76, R100, R26, R76 ;  /* 0x0000001a644c723c */ /* 0x000fe2000000184c */
[----:B------:R-:W1:Y:S05]  /*1b8d0*/  LDSM.16.M88.4 R24, [R212+0xe000] ;  /* 0x00e00000d418783b */ /* 0x000e6a0000000200 */
[----:B------:R-:W-:Y:S01]  /*1b8e0*/  HMMA.16816.F32 R12, R68, R10, R12 ;  /* 0x0000000a440c723c */ /* 0x000fe2000000180c */
[----:B------:R-:W-:Y:S05]  /*1b8f0*/  LDSM.16.M88.4 R8, [R2+0x6000] ;  /* 0x006000000208783b */ /* 0x000fea0000000200 */
[----:B--2---:R-:W-:Y:S06]  /*1b900*/  HMMA.16816.F32 R20, R56, R64, R20 ;  /* 0x000000403814723c */ /* 0x004fec0000001814 */
[C---:B------:R-:W-:Y:S06]  /*1b910*/  HMMA.16816.F32 R36, R92.reuse, R4, R36 ;  /* 0x000000045c24723c */ /* 0x040fec0000001824 */
[----:B------:R-:W-:Y:S01]  /*1b920*/  HMMA.16816.F32 R60, R92, R6, R60 ;  /* 0x000000065c3c723c */ /* 0x000fe2000000183c */
[----:B------:R-:W2:Y:S05]  /*1b930*/  LDSM.16.M88.4 R4, [R208+0x6000] ;  /* 0x00600000d004783b */ /* 0x000eaa0000000200 */
[----:B------:R-:W-:Y:S01]  /*1b940*/  HMMA.16816.F32 R12, R56, R66, R12 ;  /* 0x00000042380c723c */ /* 0x000fe2000000180c */
[----:B------:R-:W3:Y:S05]  /*1b950*/  LDSM.16.M88.4 R64, [R214+0xf000] ;  /* 0x00f00000d640783b */ /* 0x000eea0000000200 */
[----:B------:R-:W-:Y:S06]  /*1b960*/  HMMA.16816.F32 R80, R92, R88, R80 ;  /* 0x000000585c50723c */ /* 0x000fec0000001850 */
[----:B-1----:R-:W-:-:S12]  /*1b970*/  HMMA.16816.F32 R20, R28, R24, R20 ;  /* 0x000000181c14723c */ /* 0x002fd80000001814 */
[----:B------:R-:W-:Y:S01]  /*1b980*/  HMMA.16816.F32 R12, R28, R26, R12 ;  /* 0x0000001a1c0c723c */ /* 0x000fe2000000180c */
[----:B------:R-:W1:Y:S05]  /*1b990*/  LDSM.16.M88.4 R24, [R213+0x7000] ;  /* 0x00700000d518783b */ /* 0x000e6a0000000200 */
[C---:B------:R-:W-:Y:S06]  /*1b9a0*/  HMMA.16816.F32 R72, R100.reuse, R108, R72 ;  /* 0x0000006c6448723c */ /* 0x040fec0000001848 */
[----:B------:R-:W-:Y:S01]  /*1b9b0*/  HMMA.16816.F32 R100, R100, R110, R96 ;  /* 0x0000006e6464723c */ /* 0x000fe20000001860 */
[----:B------:R-:W-:Y:S05]  /*1b9c0*/  LDSM.16.M88.4 R96, [R212+0xe800] ;  /* 0x00e80000d460783b */ /* 0x000fea0000000200 */
[----:B--2---:R-:W-:Y:S06]  /*1b9d0*/  HMMA.16816.F32 R20, R8, R4, R20 ;  /* 0x000000040814723c */ /* 0x004fec0000001814 */
[----:B------:R-:W-:Y:S06]  /*1b9e0*/  HMMA.16816.F32 R76, R92, R90, R76 ;  /* 0x0000005a5c4c723c */ /* 0x000fec000000184c */
[C---:B---3--:R-:W-:Y:S06]  /*1b9f0*/  HMMA.16816.F32 R80, R68.reuse, R64, R80 ;  /* 0x000000404450723c */ /* 0x048fec0000001850 */
[C---:B------:R-:W-:Y:S06]  /*1ba00*/  HMMA.16816.F32 R36, R68.reuse, R104, R36 ;  /* 0x000000684424723c */ /* 0x040fec0000001824 */
[----:B------:R-:W-:Y:S01]  /*1ba10*/  HMMA.16816.F32 R60, R68, R106, R60 ;  /* 0x0000006a443c723c */ /* 0x000fe2000000183c */
[----:B------:R-:W2:Y:S01]  /*1ba20*/  LDSM.16.M88.4 R104, [R214+0xf800] ;  /* 0x00f80000d668783b */ /* 0x000ea20000000200 */
[-C--:B------:R-:W-:Y:S01]  /*1ba30*/  FMUL.FTZ R20, R20, R0.reuse ;  /* 0x0000000014147220 */ /* 0x080fe20000410000 */
[-C--:B------:R-:W-:Y:S01]  /*1ba40*/  FMUL.FTZ R21, R21, R0.reuse ;  /* 0x0000000015157220 */ /* 0x080fe20000410000 */
[----:B------:R-:W-:-:S02]  /*1ba50*/  FMUL.FTZ R22, R22, R0 ;  /* 0x0000000016167220 */ /* 0x000fc40000410000 */
[C---:B------:R-:W-:Y:S06]  /*1ba60*/  HMMA.16816.F32 R88, R92.reuse, R84, R72 ;  /* 0x000000545c58723c */ /* 0x040fec0000001848 */
[----:B------:R-:W-:Y:S01]  /*1ba70*/  HMMA.16816.F32 R100, R92, R86, R100 ;  /* 0x000000565c64723c */ /* 0x000fe20000001864 */
[----:B------:R-:W3:Y:S01]  /*1ba80*/  MUFU.TANH R44, R20 ;  /* 0x00000014002c7308 */ /* 0x000ee20000002400 */
[----:B------:R-:W-:Y:S04]  /*1ba90*/  LDSM.16.M88.4 R72, [R208+0x6800] ;  /* 0x00680000d048783b */ /* 0x000fe80000000200 */
[----:B------:R-:W-:Y:S01]  /*1baa0*/  HMMA.16816.F32 R12, R8, R6, R12 ;  /* 0x00000006080c723c */ /* 0x000fe2000000180c */
[----:B------:R-:W-:Y:S02]  /*1bab0*/  LDSM.16.M88.4 R4, [R212+0xf000] ;  /* 0x00f00000d404783b */ /* 0x000fe40000000200 */
[----:B------:R-:W4:Y:S03]  /*1bac0*/  MUFU.TANH R46, R21 ;  /* 0x00000015002e7308 */ /* 0x000f260000002400 */
[----:B------:R-:W-:Y:S06]  /*1bad0*/  HMMA.16816.F32 R76, R68, R66, R76 ;  /* 0x00000042444c723c */ /* 0x000fec000000184c */
[----:B-1----:R-:W-:Y:S01]  /*1bae0*/  HMMA.16816.F32 R80, R56, R24, R80 ;  /* 0x000000183850723c */ /* 0x002fe20000001850 */
[----:B------:R1:W1:Y:S06]  /*1baf0*/  MUFU.TANH R24, R22 ;  /* 0x0000001600187308 */ /* 0x00026c0000002400 */
[----:B------:R-:W-:-:S02]  /*1bb00*/  FMUL.FTZ R25, R23, R0 ;  /* 0x0000000017197220 */ /* 0x000fc40000410000 */
[----:B-1----:R-:W1:Y:S01]  /*1bb10*/  LDSM.16.M88.4 R20, [R213+0x7800] ;  /* 0x00780000d514783b */ /* 0x002e620000000200 */
[C---:B--2---:R-:W-:Y:S02]  /*1bb20*/  HMMA.16816.F32 R88, R68.reuse, R104, R88 ;  /* 0x000000684458723c */ /* 0x044fe40000001858 */
[-C--:B------:R-:W-:Y:S01]  /*1bb30*/  FMUL.FTZ R12, R12, R0.reuse ;  /* 0x000000000c0c7220 */ /* 0x080fe20000410000 */
[-C--:B------:R-:W-:Y:S01]  /*1bb40*/  FMUL.FTZ R13, R13, R0.reuse ;  /* 0x000000000d0d7220 */ /* 0x080fe20000410000 */
[-C--:B------:R-:W-:Y:S01]  /*1bb50*/  FMUL.FTZ R14, R14, R0.reuse ;  /* 0x000000000e0e7220 */ /* 0x080fe20000410000 */
[----:B------:R-:W-:Y:S01]  /*1bb60*/  FMUL.FTZ R15, R15, R0 ;  /* 0x000000000f0f7220 */ /* 0x000fe20000410000 */
[----:B------:R-:W-:Y:S01]  /*1bb70*/  HMMA.16816.F32 R100, R68, R106, R100 ;  /* 0x0000006a4464723c */ /* 0x000fe20000001864 */
[----:B------:R-:W2:Y:S05]  /*1bb80*/  MUFU.TANH R47, R12 ;  /* 0x0000000c002f7308 */ /* 0x000eaa0000002400 */
[C---:B------:R-:W-:Y:S03]  /*1bb90*/  HMMA.16816.F32 R76, R56.reuse, R26, R76 ;  /* 0x0000001a384c723c */ /* 0x040fe6000000184c */
[----:B------:R-:W1:Y:S08]  /*1bba0*/  MUFU.TANH R48, R13 ;  /* 0x0000000d00307308 */ /* 0x000e700000002400 */
[----:B------:R-:W1:Y:S08]  /*1bbb0*/  MUFU.TANH R26, R14 ;  /* 0x0000000e001a7308 */ /* 0x000e700000002400 */
[----:B------:R3:W1:Y:S01]  /*1bbc0*/  MUFU.TANH R27, R15 ;  /* 0x0000000f001b7308 */ /* 0x0006620000002400 */
[C---:B------:R-:W-:Y:S01]  /*1bbd0*/  HMMA.16816.F32 R36, R56.reuse, R40, R36 ;  /* 0x000000283824723c */ /* 0x040fe20000001824 */
[----:B---3--:R-:W3:Y:S05]  /*1bbe0*/  LDSM.16.M88.4 R12, [R212+0xf800] ;  /* 0x00f80000d40c783b */ /* 0x008eea0000000200 */
[C---:B------:R-:W-:Y:S01]  /*1bbf0*/  HMMA.16816.F32 R60, R56.reuse, R42, R60 ;  /* 0x0000002a383c723c */ /* 0x040fe2000000183c */
[----:B------:R-:W4:Y:S05]  /*1bc00*/  LDSM.16.M88.4 R40, [R208+0x7000] ;  /* 0x00700000d028783b */ /* 0x000f2a0000000200 */
[C---:B-1----:R-:W-:Y:S06]  /*1bc10*/  HMMA.16816.F32 R88, R56.reuse, R20, R88 ;  /* 0x000000143858723c */ /* 0x042fec0000001858 */
[----:B------:R-:W-:Y:S06]  /*1bc20*/  HMMA.16816.F32 R100, R56, R22, R100 ;  /* 0x000000163864723c */ /* 0x000fec0000001864 */
[C---:B------:R-:W-:Y:S06]  /*1bc30*/  HMMA.16816.F32 R80, R28.reuse, R4, R80 ;  /* 0x000000041c50723c */ /* 0x040fec0000001850 */
[----:B------:R-:W-:Y:S01]  /*1bc40*/  HMMA.16816.F32 R76, R28, R6, R76 ;  /* 0x000000061c4c723c */ /* 0x000fe2000000184c */
[----:B------:R-:W1:Y:S01]  /*1bc50*/  LDSM.16.M88.4 R4, [R208+0x7800] ;  /* 0x00780000d004783b */ /* 0x000e620000000200 */
[----:B------:R-:W-:Y:S01]  /*1bc60*/  ISETP.GT.AND P6, PT, R239, R227, PT ;  /* 0x000000e3ef00720c */ /* 0x000fe20003fc4270 */
[----:B------:R-:W1:Y:S01]  /*1bc70*/  MUFU.TANH R25, R25 ;  /* 0x0000001900197308 */ /* 0x000e620000002400 */
[----:B------:R-:W-:Y:S01]  /*1bc80*/  IADD3 R241, R53, -R234, RZ ;  /* 0x800000ea35f17210 */ /* 0x000fe20007ffe0ff */
[----:B------:R-:W-:-:S04]  /*1bc90*/  DEPBAR.LE SB0, 0x0 ;  /* 0x000080000000791a */ /* 0x000fc80000000000 */
[C---:B------:R-:W-:Y:S06]  /*1bca0*/  HMMA.16816.F32 R36, R28.reuse, R96, R36 ;  /* 0x000000601c24723c */ /* 0x040fec0000001824 */
[C---:B------:R-:W-:Y:S06]  /*1bcb0*/  HMMA.16816.F32 R60, R28.reuse, R98, R60 ;  /* 0x000000621c3c723c */ /* 0x040fec000000183c */
[C---:B---3--:R-:W-:Y:S06]  /*1bcc0*/  HMMA.16816.F32 R88, R28.reuse, R12, R88 ;  /* 0x0000000c1c58723c */ /* 0x048fec0000001858 */
[----:B------:R-:W-:Y:S06]  /*1bcd0*/  HMMA.16816.F32 R100, R28, R14, R100 ;  /* 0x0000000e1c64723c */ /* 0x000fec0000001864 */
[C---:B------:R-:W-:Y:S06]  /*1bce0*/  HMMA.16816.F32 R36, R8.reuse, R72, R36 ;  /* 0x000000480824723c */ /* 0x040fec0000001824 */
[C---:B------:R-:W-:Y:S06]  /*1bcf0*/  HMMA.16816.F32 R60, R8.reuse, R74, R60 ;  /* 0x0000004a083c723c */ /* 0x040fec000000183c */
[C---:B----4-:R-:W-:Y:S06]  /*1bd00*/  HMMA.16816.F32 R80, R8.reuse, R40, R80 ;  /* 0x000000280850723c */ /* 0x050fec0000001850 */
[C---:B------:R-:W-:Y:S06]  /*1bd10*/  HMMA.16816.F32 R76, R8.reuse, R42, R76 ;  /* 0x0000002a084c723c */ /* 0x040fec000000184c */
[C---:B-1----:R-:W-:Y:S06]  /*1bd20*/  HMMA.16816.F32 R88, R8.reuse, R4, R88 ;  /* 0x000000040858723c */ /* 0x042fec0000001858 */
[----:B------:R-:W-:Y:S01]  /*1bd30*/  HMMA.16816.F32 R100, R8, R6, R100 ;  /* 0x000000060864723c */ /* 0x000fe20000001864 */
[----:B------:R-:W-:-:S04]  /*1bd40*/  SHF.R.S32.HI R29, RZ, 0x1f, R50 ;  /* 0x0000001fff1d7819 */ /* 0x000fc80000011432 */
[----:B------:R-:W-:Y:S02]  /*1bd50*/  LEA.HI R50, R29, R50, RZ, 0x2 ;  /* 0x000000321d327211 */ /* 0x000fe400078f10ff */
[----:B------:R-:W-:Y:S02]  /*1bd60*/  IADD3 R6, R53, 0x1, -R234 ;  /* 0x0000000135067810 */ /* 0x000fe40007ffe8ea */
[----:B------:R-:W-:Y:S01]  /*1bd70*/  SHF.R.S32.HI R50, RZ, 0x2, R50 ;  /* 0x00000002ff327819 */ /* 0x000fe20000011432 */
[-C--:B------:R-:W-:Y:S01]  /*1bd80*/  FMUL.FTZ R20, R38, R0.reuse ;  /* 0x0000000026147220 */ /* 0x080fe20000410000 */
[----:B------:R-:W-:Y:S02]  /*1bd90*/  FMUL.FTZ R21, R39, R0 ;  /* 0x0000000027157220 */ /* 0x000fe40000410000 */
        /* <DEDUP_REMOVED lines=22> */
[----:B-----5:R-:W-:-:S02]  /*1bf00*/  IMAD.IADD R32, R32, 0x1, R6 ;  /* 0x0000000120207824 */ /* 0x020fc400078e0206 */
[----:B------:R-:W-:Y:S01]  /*1bf10*/  FMUL.FTZ R0, R103, R0 ;  /* 0x0000000067007220 */ /* 0x000fe20000410000 */
[----:B------:R-:W-:Y:S01]  /*1bf20*/  IADD3 R52, R52, R50, RZ ;  /* 0x0000003234347210 */ /* 0x000fe20007ffe0ff */
[----:B------:R-:W1:Y:S03]  /*1bf30*/  MUFU.TANH R36, R36 ;  /* 0x0000002400247308 */ /* 0x000e660000002400 */
[C---:B------:R-:W-:Y:S02]  /*1bf40*/  IADD3 R245, R32.reuse, 0x8, R52 ;  /* 0x0000000820f57810 */ /* 0x040fe40007ffe034 */
[----:B------:R-:W-:-:S03]  /*1bf50*/  VIADDMNMX R242, R32, R52, R53, PT ;  /* 0x0000003420f27246 */ /* 0x000fc60003800135 */
[----:B------:R-:W3:Y:S01]  /*1bf60*/  MUFU.TANH R37, R37 ;  /* 0x0000002500257308 */ /* 0x000ee20000002400 */
[----:B------:R-:W-:-:S07]  /*1bf70*/  IADD3 R243, R52, R241, RZ ;  /* 0x000000f134f37210 */ /* 0x000fce0007ffe0ff */
[----:B------:R-:W4:Y:S08]  /*1bf80*/  MUFU.TANH R20, R20 ;  /* 0x0000001400147308 */ /* 0x000f300000002400 */
        /* <DEDUP_REMOVED lines=17> */
[----:B------:R1:W1:Y:S08]  /*1c0a0*/  MUFU.TANH R32, R100 ;  /* 0x0000006400207308 */ /* 0x0002700000002400 */
[----:B------:R-:W1:Y:S08]  /*1c0b0*/  MUFU.TANH R42, R42 ;  /* 0x0000002a002a7308 */ /* 0x000e700000002400 */
[----:B------:R-:W1:Y:S08]  /*1c0c0*/  MUFU.TANH R31, R31 ;  /* 0x0000001f001f7308 */ /* 0x000e700000002400 */
[----:B------:R-:W1:Y:S01]  /*1c0d0*/  MUFU.TANH R0, R0 ;  /* 0x0000000000007308 */ /* 0x000e620000002400 */
[----:B------:R-:W-:Y:S01]  /*1c0e0*/  IADD3 R241, R241, 0x8, R52 ;  /* 0x00000008f1f17810 */ /* 0x000fe20007ffe034 */
[----:B------:R-:W-:Y:S01]  /*1c0f0*/  BSSY B1, `(.L_x_7520) ;  /* 0x00000d9000017945 */ /* 0x000fe20003800000 */
[----:B------:R-:W-:-:S02]  /*1c100*/  SHF.L.U32 R43, R45, 0x1, RZ ;  /* 0x000000012d2b7819 */ /* 0x000fc400000006ff */
[----:B------:R-:W-:Y:S01]  /*1c110*/  ISETP.NE.U32.AND P0, PT, R236, RZ, PT ;  /* 0x000000ffec00720c */ /* 0x000fe20003f05070 */
[----:B------:R-:W-:Y:S01]  /*1c120*/  FMUL.FTZ R244, R17, R244 ;  /* 0x000000f411f47220 */ /* 0x000fe20000410000 */
[----:B------:R-:W-:Y:S01]  /*1c130*/  VIMNMX R245, R245, R53, PT ;  /* 0x00000035f5f57248 */ /* 0x000fe20003fe0100 */
[----:B------:R-:W-:Y:S01]  /*1c140*/  VIADD R210, R213, 0x1000 ;  /* 0x00001000d5d27836 */ /* 0x000fe20000000000 */
[----:B------:R-:W-:Y:S01]  /*1c150*/  LOP3.LUT R43, R43, 0x6, RZ, 0xc0, !PT ;  /* 0x000000062b2b7812 */ /* 0x000fe200078ec0ff */
[----:B------:R-:W-:Y:S01]  /*1c160*/  VIADD R205, R213, 0x3000 ;  /* 0x00003000d5cd7836 */ /* 0x000fe20000000000 */
[----:B------:R-:W-:Y:S01]  /*1c170*/  ISETP.NE.AND.EX P0, PT, R237, RZ, PT, P0 ;  /* 0x000000ffed00720c */ /* 0x000fe20003f05300 */
[----:B------:R-:W-:Y:S01]  /*1c180*/  VIADD R200, R213, 0x5800 ;  /* 0x00005800d5c87836 */ /* 0x000fe20000000000 */
[-C--:B------:R-:W-:Y:S02]  /*1c190*/  VIADDMNMX R247, R243, -R16.reuse, RZ, !PT ;  /* 0x80000010f3f77246 */ /* 0x080fe400078001ff */
[----:B------:R-:W-:-:S02]  /*1c1a0*/  VIADDMNMX R246, R241, -R16, RZ, !PT ;  /* 0x80000010f1f67246 */ /* 0x000fc400078001ff */
[C---:B------:R-:W-:Y:S02]  /*1c1b0*/  IADD3 R211, R213.reuse, 0x800, RZ ;  /* 0x00000800d5d37810 */ /* 0x040fe40007ffe0ff */
        /* <DEDUP_REMOVED lines=43> */
[-C--:B------:R-:W-:Y:S02]  /*1c470*/  @!P3 IADD3 R7, R7, -R11.reuse, RZ ;  /* 0x8000000b0707b210 */ /* 0x080fe40007ffe0ff */
        /* <DEDUP_REMOVED lines=31> */
.L_x_7523:
[----:B------:R-:W2:Y:S02]  /*1c670*/  LD.E R8, desc[UR6][R18.64+0x38] ;  /* 0x0000380612087980 */ /* 0x000ea4000c101900 */
[----:B--2---:R-:W-:-:S04]  /*1c680*/  LEA R8, -R8, RZ, 0x6 ;  /* 0x000000ff08087211 */ /* 0x004fc800078e31ff */
[----:B------:R-:W-:Y:S02]  /*1c690*/  SHF.R.S32.HI R6, RZ, 0x1f, R8 ;  /* 0x0000001fff067819 */ /* 0x000fe40000011408 */
.L_x_7524:
[----:B------:R-:W-:Y:S05]  /*1c6a0*/  BSYNC B0 ;  /* 0x0000000000007941 */ /* 0x000fea0003800000 */
.L_x_7522:
        /* <DEDUP_REMOVED lines=12> */
[----:B------:R-:W-:Y:S03]  /*1c770*/  @P5 LDGSTS.E.BYPASS.LTC128B.128 [R238+0x8000], desc[UR6][R62.64] ;  /* 0x080000003eee5fae */ /* 0x000fe6000b901d46 */
[C---:B------:R-:W-:Y:S01]  /*1c780*/  @P5 LEA.HI.X R61, R7.reuse, R228, R6, 0x1, P1 ;  /* 0x000000e4073d5211 */ /* 0x040fe200008f0c06 */
[----:B------:R1:W-:Y:S01]  /*1c790*/  @!P5 STS.128 [R238+0x8000], RZ ;  /* 0x008000ffee00d388 */ /* 0x0003e20000000c00 */
        /* <DEDUP_REMOVED lines=28> */
[--C-:B------:R-:W-:Y:S02]  /*1c960*/  @P4 IMAD.MOV.U32 R7, RZ, RZ, R63.reuse ;  /* 0x000000ffff074224 */ /* 0x100fe400078e003f */
        /* <DEDUP_REMOVED lines=81> */
.L_x_7521:
[----:B------:R-:W-:Y:S05]  /*1ce80*/  BSYNC B1 ;  /* 0x0000000000017941 */ /* 0x000fea0003800000 */
.L_x_7520:
[----:B------:R2:W3:Y:S01]  /*1ce90*/  LD.E R189, desc[UR6][R18.64+0xdc] ;  /* 0x0000dc0612bd7980 */ /* 0x0004e2000c101900 */
[----:B------:R-:W-:-:S04]  /*1cea0*/  IMAD.IADD R43, R3, 0x1, R43 ;  /* 0x00000001032b7824 */ /* 0x000fc800078e022b */
[----:B-1----:R-:W-:Y:S02]  /*1ceb0*/  VIADD R16, R43, 0x1 ;  /* 0x000000012b107836 */ /* 0x002fe40000000000 */
[----:B------:R-:W-:-:S03]  /*1cec0*/  IMAD.IADD R17, R241, 0x1, -R43 ;  /* 0x00000001f1117824 */ /* 0x000fc600078e0a2b */
[C---:B------:R-:W-:Y:S02]  /*1ced0*/  ISETP.GE.AND P2, PT, R16.reuse, R247, PT ;  /* 0x000000f71000720c */ /* 0x040fe40003f46270 */
[C---:B------:R-:W-:Y:S01]  /*1cee0*/  ISETP.GE.AND P5, PT, R16.reuse, R246, PT ;  /* 0x000000f61000720c */ /* 0x040fe20003fa6270 */
[----:B------:R-:W-:Y:S01]  /*1cef0*/  VIADD R11, R43, 0x8 ;  /* 0x000000082b0b7836 */ /* 0x000fe20000000000 */
[----:B------:R-:W-:Y:S02]  /*1cf00*/  IABS R17, R17 ;  /* 0x0000001100117213 */ /* 0x000fe40000000000 */
[----:B------:R-:W-:Y:S01]  /*1cf10*/  ISETP.GE.OR P2, PT, R16, R242, !P2 ;  /* 0x000000f21000720c */ /* 0x000fe20005746670 */
[C---:B--2---:R-:W-:Y:S02]  /*1cf20*/  IMAD.IADD R19, R243.reuse, 0x1, -R43 ;  /* 0x00000001f3137824 */ /* 0x044fe400078e0a2b */
[----:B------:R-:W-:-:S03]  /*1cf30*/  IMAD.IADD R18, R243, 0x1, -R16 ;  /* 0x00000001f3127824 */ /* 0x000fc600078e0a10 */
[----:B------:R-:W-:Y:S02]  /*1cf40*/  IABS R19, R19 ;  /* 0x0000001300137213 */ /* 0x000fe40000000000 */
[----:B------:R-:W-:Y:S02]  /*1cf50*/  IABS R18, R18 ;  /* 0x0000001200127213 */ /* 0x000fe40000000000 */
[----:B------:R-:W-:Y:S01]  /*1cf60*/  ISETP.GE.OR P5, PT, R16, R245, !P5 ;  /* 0x000000f51000720c */ /* 0x000fe20006fa6670 */
[----:B------:R-:W-:Y:S01]  /*1cf70*/  IMAD.IADD R16, R241, 0x1, -R16 ;  /* 0x00000001f1107824 */ /* 0x000fe200078e0a10 */
[----:B------:R-:W-:Y:S01]  /*1cf80*/  I2FP.F32.S32 R19, R19 ;  /* 0x0000001300137245 */ /* 0x000fe20000201400 */
[----:B------:R-:W-:Y:S01]  /*1cf90*/  IMAD.IADD R3, R243, 0x1, -R11 ;  /* 0x00000001f3037824 */ /* 0x000fe200078e0a0b */
[----:B------:R-:W-:Y:S02]  /*1cfa0*/  I2FP.F32.S32 R17, R17 ;  /* 0x0000001100117245 */ /* 0x000fe40000201400 */
[----:B------:R-:W-:-:S02]  /*1cfb0*/  I2FP.F32.S32 R18, R18 ;  /* 0x0000001200127245 */ /* 0x000fc40000201400 */
[C---:B------:R-:W-:Y:S02]  /*1cfc0*/  ISETP.GE.AND P4, PT, R43.reuse, R247, PT ;  /* 0x000000f72b00720c */ /* 0x040fe40003f86270 */
[C---:B------:R-:W-:Y:S01]  /*1cfd0*/  ISETP.GE.AND P1, PT, R43.reuse, R246, PT ;  /* 0x000000f62b00720c */ /* 0x040fe20003f26270 */
[C---:B------:R-:W-:Y:S01]  /*1cfe0*/  FFMA.FTZ R19, -R244.reuse, R19, R44 ;  /* 0x00000013f4137223 */ /* 0x040fe2000001012c */
[----:B------:R-:W-:Y:S01]  /*1cff0*/  IABS R16, R16 ;  /* 0x0000001000107213 */ /* 0x000fe20000000000 */
[C---:B------:R-:W-:Y:S01]  /*1d000*/  FFMA.FTZ R17, -R244.reuse, R17, R24 ;  /* 0x00000011f4117223 */ /* 0x040fe20000010118 */
[----:B------:R-:W-:Y:S01]  /*1d010*/  FFMA.FTZ R18, -R244, R18, R46 ;  /* 0x00000012f4127223 */ /* 0x000fe2000001012e */
[C---:B------:R-:W-:Y:S01]  /*1d020*/  ISETP.GE.OR P4, PT, R43.reuse, R242, !P4 ;  /* 0x000000f22b00720c */ /* 0x040fe20006786670 */
[C---:B------:R-:W-:Y:S01]  /*1d030*/  VIADD R6, R43.reuse, 0x9 ;  /* 0x000000092b067836 */ /* 0x040fe20000000000 */
[----:B------:R-:W-:Y:S02]  /*1d040*/  IABS R3, R3 ;  /* 0x0000000300037213 */ /* 0x000fe40000000000 */
[----:B------:R-:W-:-:S02]  /*1d050*/  ISETP.GE.OR P1, PT, R43, R245, !P1 ;  /* 0x000000f52b00720c */ /* 0x000fc40004f26670 */
[----:B------:R-:W-:Y:S02]  /*1d060*/  I2FP.F32.S32 R16, R16 ;  /* 0x0000001000107245 */ /* 0x000fe40000201400 */
[----:B------:R-:W-:Y:S02]  /*1d070*/  FSEL R19, R19, -INF , !P4 ;  /* 0xff80000013137808 */ /* 0x000fe40006000000 */
[----:B------:R-:W-:Y:S02]  /*1d080*/  I2FP.F32.S32 R3, R3 ;  /* 0x0000000300037245 */ /* 0x000fe40000201400 */
[C---:B------:R-:W-:Y:S02]  /*1d090*/  ISETP.GE.AND P3, PT, R11.reuse, R247, PT ;  /* 0x000000f70b00720c */ /* 0x040fe40003f66270 */
[----:B------:R-:W-:Y:S02]  /*1d0a0*/  ISETP.GE.AND P4, PT, R11, R246, PT ;  /* 0x000000f60b00720c */ /* 0x000fe40003f86270 */
[----:B------:R-:W-:-:S02]  /*1d0b0*/  FSEL R17, R17, -INF , !P1 ;  /* 0xff80000011117808 */ /* 0x000fc40004800000 */
[----:B------:R-:W-:Y:S01]  /*1d0c0*/  FSEL R18, R18, -INF , !P2 ;  /* 0xff80000012127808 */ /* 0x000fe20005000000 */
[----:B------:R-:W-:Y:S01]  /*1d0d0*/  VIADD R9, R43, 0x10 ;  /* 0x000000102b097836 */ /* 0x000fe20000000000 */
[C---:B------:R-:W-:Y:S02]  /*1d0e0*/  ISETP.GE.AND P1, PT, R6.reuse, R247, PT ;  /* 0x000000f70600720c */ /* 0x040fe40003f26270 */
[----:B------:R-:W-:Y:S01]  /*1d0f0*/  ISETP.GE.AND P2, PT, R6, R246, PT ;  /* 0x000000f60600720c */ /* 0x000fe20003f46270 */
[C---:B------:R-:W-:Y:S01]  /*1d100*/  FFMA.FTZ R16, -R244.reuse, R16, R25 ;  /* 0x00000010f4107223 */ /* 0x040fe20000010119 */
[CC--:B------:R-:W-:Y:S01]  /*1d110*/  ISETP.GE.OR P3, PT, R11.reuse, R242.reuse, !P3 ;  /* 0x000000f20b00720c */ /* 0x0c0fe20005f66670 */
[----:B------:R-:W-:Y:S01]  /*1d120*/  FFMA.FTZ R3, -R244, R3, R47 ;  /* 0x00000003f4037223 */ /* 0x000fe2000001012f */
[-C--:B------:R-:W-:Y:S01]  /*1d130*/  ISETP.GE.OR P4, PT, R11, R245.reuse, !P4 ;  /* 0x000000f50b00720c */ /* 0x080fe20006786670 */
[----:B------:R-:W-:Y:S01]  /*1d140*/  IMAD.IADD R11, R241, 0x1, -R11 ;  /* 0x00000001f10b7824 */ /* 0x000fe200078e0a0b */
[C---:B------:R-:W-:Y:S01]  /*1d150*/  ISETP.GE.OR P1, PT, R6.reuse, R242, !P1 ;  /* 0x000000f20600720c */ /* 0x040fe20004f26670 */
[--C-:B------:R-:W-:Y:S01]  /*1d160*/  IMAD.IADD R25, R243, 0x1, -R6.reuse ;  /* 0x00000001f3197824 */ /* 0x100fe200078e0a06 */
[----:B------:R-:W-:Y:S01]  /*1d170*/  ISETP.GE.OR P2, PT, R6, R245, !P2 ;  /* 0x000000f50600720c */ /* 0x000fe20005746670 */
[----:B------:R-:W-:-:S02]  /*1d180*/  IMAD.IADD R6, R241, 0x1, -R6 ;  /* 0x00000001f1067824 */ /* 0x000fc400078e0a06 */
[----:B------:R-:W-:Y:S01]  /*1d190*/  IMAD.IADD R24, R243, 0x1, -R9 ;  /* 0x00000001f3187824 */ /* 0x000fe200078e0a09 */
[----:B------:R-:W-:Y:S02]  /*1d1a0*/  FSEL R16, R16, -INF , !P5 ;  /* 0xff80000010107808 */ /* 0x000fe40006800000 */
[----:B------:R-:W-:Y:S02]  /*1d1b0*/  FSEL R3, R3, -INF , !P3 ;  /* 0xff80000003037808 */ /* 0x000fe40005800000 */
[----:B------:R-:W-:Y:S02]  /*1d1c0*/  IABS R11, R11 ;  /* 0x0000000b000b7213 */ /* 0x000fe40000000000 */
[----:B------:R-:W-:Y:S02]  /*1d1d0*/  IABS R25, R25 ;  /* 0x0000001900197213 */ /* 0x000fe40000000000 */
[C---:B------:R-:W-:Y:S02]  /*1d1e0*/  ISETP.GE.AND P5, PT, R9.reuse, R247, PT ;  /* 0x000000f70900720c */ /* 0x040fe40003fa6270 */
[----:B------:R-:W-:-:S02]  /*1d1f0*/  ISETP.GE.AND P3, PT, R9, R246, PT ;  /* 0x000000f60900720c */ /* 0x000fc40003f66270 */
[----:B------:R-:W-:Y:S02]  /*1d200*/  IABS R6, R6 ;  /* 0x0000000600067213 */ /* 0x000fe40000000000 */
[----:B------:R-:W-:Y:S02]  /*1d210*/  IABS R24, R24 ;  /* 0x0000001800187213 */ /* 0x000fe40000000000 */
[----:B------:R-:W-:Y:S02]  /*1d220*/  I2FP.F32.S32 R11, R11 ;  /* 0x0000000b000b7245 */ /* 0x000fe40000201400 */
[----:B------:R-:W-:Y:S02]  /*1d230*/  I2FP.F32.S32 R25, R25 ;  /* 0x0000001900197245 */ /* 0x000fe40000201400 */
[C---:B------:R-:W-:Y:S02]  /*1d240*/  ISETP.GE.OR P5, PT, R9.reuse, R242, !P5 ;  /* 0x000000f20900720c */ /* 0x040fe40006fa6670 */
[----:B------:R-:W-:Y:S01]  /*1d250*/  ISETP.GE.OR P3, PT, R9, R245, !P3 ;  /* 0x000000f50900720c */ /* 0x000fe20005f66670 */
[----:B------:R-:W-:Y:S01]  /*1d260*/  IMAD.IADD R9, R241, 0x1, -R9 ;  /* 0x00000001f1097824 */ /* 0x000fe200078e0a09 */
[----:B------:R-:W-:-:S02]  /*1d270*/  I2FP.F32.S32 R6, R6 ;  /* 0x0000000600067245 */ /* 0x000fc40000201400 */
[----:B------:R-:W-:Y:S01]  /*1d280*/  I2FP.F32.S32 R24, R24 ;  /* 0x0000001800187245 */ /* 0x000fe20000201400 */
[C---:B------:R-:W-:Y:S01]  /*1d290*/  FFMA.FTZ R11, -R244.reuse, R11, R26 ;  /* 0x0000000bf40b7223 */ /* 0x040fe2000001011a */
[C---:B------:R-:W-:Y:S01]  /*1d2a0*/  FFMA.FTZ R25, -R244.reuse, R25, R48 ;  /* 0x00000019f4197223 */ /* 0x040fe20000010130 */
[C---:B------:R-:W-:Y:S01]  /*1d2b0*/  FFMA.FTZ R6, -R244.reuse, R6, R27 ;  /* 0x00000006f4067223 */ /* 0x040fe2000001011b */
[C---:B------:R-:W-:Y:S02]  /*1d2c0*/  VIADD R7, R43.reuse, 0x11 ;  /* 0x000000112b077836 */ /* 0x040fe40000000000 */
[----:B------:R-:W-:Y:S01]  /*1d2d0*/  FFMA.FTZ R24, -R244, R24, R36 ;  /* 0x00000018f4187223 */ /* 0x000fe20000010124 */
[----:B------:R-:W-:Y:S01]  /*1d2e0*/  IABS R9, R9 ;  /* 0x0000000900097213 */ /* 0x000fe20000000000 */
[----:B------:R-:W-:Y:S01]  /*1d2f0*/  VIADD R8, R43, 0x18 ;  /* 0x000000182b087836 */ /* 0x000fe20000000000 */
[----:B------:R-:W-:Y:S02]  /*1d300*/  FSEL R11, R11, -INF , !P4 ;  /* 0xff8000000b0b7808 */ /* 0x000fe40006000000 */
[----:B------:R-:W-:-:S02]  /*1d310*/  FSEL R25, R25, -INF , !P1 ;  /* 0xff80000019197808 */ /* 0x000fc40004800000 */
[----:B------:R-:W-:Y:S02]  /*1d320*/  I2FP.F32.S32 R9, R9 ;  /* 0x0000000900097245 */ /* 0x000fe40000201400 */
[CC--:B------:R-:W-:Y:S02]  /*1d330*/  ISETP.GE.AND P4, PT, R7.reuse, R247.reuse, PT ;  /* 0x000000f70700720c */ /* 0x0c0fe40003f86270 */
[----:B------:R-:W-:Y:S02]  /*1d340*/  ISETP.GE.AND P1, PT, R7, R246, PT ;  /* 0x000000f60700720c */ /* 0x000fe40003f26270 */
[----:B------:R-:W-:Y:S02]  /*1d350*/  FSEL R6, R6, -INF , !P2 ;  /* 0xff80000006067808 */ /* 0x000fe40005000000 */
[----:B------:R-:W-:Y:S01]  /*1d360*/  FSEL R24, R24, -INF , !P5 ;  /* 0xff80000018187808 */ /* 0x000fe20006800000 */
[----:B------:R-:W-:Y:S01]  /*1d370*/  VIADD R166, R43, 0x19 ;  /* 0x000000192ba67836 */ /* 0x000fe20000000000 */
[----:B------:R-:W-:-:S02]  /*1d380*/  ISETP.GE.AND P2, PT, R8, R247, PT ;  /* 0x000000f70800720c */ /* 0x000fc40003f46270 */
[----:B------:R-:W-:Y:S01]  /*1d390*/  ISETP.GE.AND P5, PT, R8, R246, PT ;  /* 0x000000f60800720c */ /* 0x000fe20003fa6270 */
[--C-:B------:R-:W-:Y:S01]  /*1d3a0*/  IMAD.IADD R26, R243, 0x1, -R7.reuse ;  /* 0x00000001f31a7824 */ /* 0x100fe200078e0a07 */
[CC--:B------:R-:W-:Y:S01]  /*1d3b0*/  ISETP.GE.OR P4, PT, R7.reuse, R242.reuse, !P4 ;  /* 0x000000f20700720c */ /* 0x0c0fe20006786670 */
[----:B------:R-:W-:Y:S01]  /*1d3c0*/  FFMA.FTZ R9, -R244, R9, R20 ;  /* 0x00000009f4097223 */ /* 0x000fe20000010114 */
[-C--:B------:R-:W-:Y:S01]  /*1d3d0*/  ISETP.GE.OR P1, PT, R7, R245.reuse, !P1 ;  /* 0x000000f50700720c */ /* 0x080fe20004f26670 */
[----:B------:R-:W-:Y:S01]  /*1d3e0*/  IMAD.IADD R7, R241, 0x1, -R7 ;  /* 0x00000001f1077824 */ /* 0x000fe200078e0a07 */
[C---:B------:R-:W-:Y:S01]  /*1d3f0*/  ISETP.GE.OR P2, PT, R8.reuse, R242, !P2 ;  /* 0x000000f20800720c */ /* 0x040fe20005746670 */
[--C-:B------:R-:W-:Y:S01]  /*1d400*/  IMAD.IADD R27, R243, 0x1, -R8.reuse ;  /* 0x00000001f31b7824 */ /* 0x100fe200078e0a08 */
[----:B------:R-:W-:Y:S01]  /*1d410*/  ISETP.GE.OR P5, PT, R8, R245, !P5 ;  /* 0x000000f50800720c */ /* 0x000fe20006fa6670 */
[----:B------:R-:W-:Y:S02]  /*1d420*/  IMAD.IADD R8, R241, 0x1, -R8 ;  /* 0x00000001f1087824 */ /* 0x000fe400078e0a08 */
[----:B------:R-:W-:Y:S01]  /*1d430*/  IMAD.IADD R20, R243, 0x1, -R166 ;  /* 0x00000001f3147824 */ /* 0x000fe200078e0aa6 */
[----:B------:R-:W-:-:S02]  /*1d440*/  IABS R7, R7 ;  /* 0x0000000700077213 */ /* 0x000fc40000000000 */
[----:B------:R-:W-:Y:S02]  /*1d450*/  IABS R27, R27 ;  /* 0x0000001b001b7213 */ /* 0x000fe40000000000 */
[----:B------:R-:W-:Y:S02]  /*1d460*/  IABS R8, R8 ;  /* 0x0000000800087213 */ /* 0x000fe40000000000 */
[----:B------:R-:W-:Y:S02]  /*1d470*/  IABS R20, R20 ;  /* 0x0000001400147213 */ /* 0x000fe40000000000 */
[----:B------:R-:W-:Y:S02]  /*1d480*/  IABS R26, R26 ;  /* 0x0000001a001a7213 */ /* 0x000fe40000000000 */
[----:B------:R-:W-:Y:S02]  /*1d490*/  I2FP.F32.S32 R7, R7 ;  /* 0x0000000700077245 */ /* 0x000fe40000201400 */
[----:B------:R-:W-:-:S02]  /*1d4a0*/  I2FP.F32.S32 R27, R27 ;  /* 0x0000001b001b7245 */ /* 0x000fc40000201400 */
[----:B------:R-:W-:Y:S02]  /*1d4b0*/  I2FP.F32.S32 R8, R8 ;  /* 0x0000000800087245 */ /* 0x000fe40000201400 */
[----:B------:R-:W-:Y:S02]  /*1d4c0*/  I2FP.F32.S32 R20, R20 ;  /* 0x0000001400147245 */ /* 0x000fe40000201400 */
[----:B------:R-:W-:Y:S02]  /*1d4d0*/  FSEL R9, R9, -INF , !P3 ;  /* 0xff80000009097808 */ /* 0x000fe40005800000 */
[----:B------:R-:W-:Y:S01]  /*1d4e0*/  ISETP.GE.AND P3, PT, R166, R247, PT ;  /* 0x000000f7a600720c */ /* 0x000fe20003f66270 */
[C---:B------:R-:W-:Y:S01]  /*1d4f0*/  FFMA.FTZ R7, -R244.reuse, R7, R21 ;  /* 0x00000007f4077223 */ /* 0x040fe20000010115 */
[----:B------:R-:W-:Y:S01]  /*1d500*/  I2FP.F32.S32 R26, R26 ;  /* 0x0000001a001a7245 */ /* 0x000fe20000201400 */
[C---:B------:R-:W-:Y:S01]  /*1d510*/  FFMA.FTZ R21, -R244.reuse, R27, R38 ;  /* 0x0000001bf4157223 */ /* 0x040fe20000010126 */
[C---:B------:R-:W-:Y:S01]  /*1d520*/  FFMA.FTZ R8, -R244.reuse, R8, R40 ;  /* 0x00000008f4087223 */ /* 0x040fe20000010128 */
[----:B------:R-:W-:Y:S01]  /*1d530*/  FFMA.FTZ R20, -R244, R20, R39 ;  /* 0x00000014f4147223 */ /* 0x000fe20000010127 */
[C---:B------:R-:W-:Y:S01]  /*1d540*/  VIADD R27, R43.reuse, 0x21 ;  /* 0x000000212b1b7836 */ /* 0x040fe20000000000 */
[----:B------:R-:W-:Y:S01]  /*1d550*/  ISETP.GE.OR P3, PT, R166, R242, !P3 ;  /* 0x000000f2a600720c */ /* 0x000fe20005f66670 */
[----:B------:R-:W-:Y:S01]  /*1d560*/  FFMA.FTZ R26, -R244, R26, R37 ;  /* 0x0000001af41a7223 */ /* 0x000fe20000010125 */
[----:B------:R-:W-:Y:S01]  /*1d570*/  FSEL R8, R8, -INF , !P5 ;  /* 0xff80000008087808 */ /* 0x000fe20006800000 */
[----:B------:R-:W-:Y:S01]  /*1d580*/  VIADD R251, R43, 0x20 ;  /* 0x000000202bfb7836 */ /* 0x000fe20000000000 */
[----:B------:R-:W-:-:S02]  /*1d590*/  FSEL R20, R20, -INF , !P3 ;  /* 0xff80000014147808 */ /* 0x000fc40005800000 */
[C---:B------:R-:W-:Y:S02]  /*1d5a0*/  ISETP.GE.AND P5, PT, R27.reuse, R247, PT ;  /* 0x000000f71b00720c */ /* 0x040fe40003fa6270 */
[-C--:B------:R-:W-:Y:S02]  /*1d5b0*/  ISETP.GE.AND P3, PT, R27, R246.reuse, PT ;  /* 0x000000f61b00720c */ /* 0x080fe40003f66270 */
[----:B------:R-:W-:Y:S01]  /*1d5c0*/  FSEL R26, R26, -INF , !P4 ;  /* 0xff8000001a1a7808 */ /* 0x000fe20006000000 */
[C---:B------:R-:W-:Y:S01]  /*1d5d0*/  IMAD.IADD R37, R243.reuse, 0x1, -R251 ;  /* 0x00000001f3257824 */ /* 0x040fe200078e0afb */
[C---:B------:R-:W-:Y:S01]  /*1d5e0*/  ISETP.GE.AND P4, PT, R166.reuse, R246, PT ;  /* 0x000000f6a600720c */ /* 0x040fe20003f86270 */
[--C-:B------:R-:W-:Y:S01]  /*1d5f0*/  IMAD.IADD R36, R243, 0x1, -R27.reuse ;  /* 0x00000001f3247824 */ /* 0x100fe200078e0a1b */
[C---:B------:R-:W-:Y:S02]  /*1d600*/  ISETP.GE.OR P5, PT, R27.reuse, R242, !P5 ;  /* 0x000000f21b00720c */ /* 0x040fe40006fa6670 */
[-C--:B------:R-:W-:Y:S01]  /*1d610*/  ISETP.GE.OR P3, PT, R27, R245.reuse, !P3 ;  /* 0x000000f51b00720c */ /* 0x080fe20005f66670 */
[C---:B------:R-:W-:Y:S01]  /*1d620*/  IMAD.IADD R27, R241.reuse, 0x1, -R27 ;  /* 0x00000001f11b7824 */ /* 0x040fe200078e0a1b */
[----:B------:R-:W-:Y:S01]  /*1d630*/  ISETP.GE.OR P4, PT, R166, R245, !P4 ;  /* 0x000000f5a600720c */ /* 0x000fe20006786670 */
[----:B------:R-:W-:Y:S01]  /*1d640*/  IMAD.IADD R166, R241, 0x1, -R166 ;  /* 0x00000001f1a67824 */ /* 0x000fe200078e0aa6 */
[----:B------:R-:W-:-:S02]  /*1d650*/  IABS R37, R37 ;  /* 0x0000002500257213 */ /* 0x000fc40000000000 */
[----:B------:R-:W-:Y:S02]  /*1d660*/  IABS R27, R27 ;  /* 0x0000001b001b7213 */ /* 0x000fe40000000000 */
[----:B------:R-:W-:Y:S02]  /*1d670*/  IABS R166, R166 ;  /* 0x000000a600a67213 */ /* 0x000fe40000000000 */
[----:B------:R-:W-:Y:S02]  /*1d680*/  I2FP.F32.S32 R37, R37 ;  /* 0x0000002500257245 */ /* 0x000fe40000201400 */
[----:B------:R-:W-:Y:S02]  /*1d690*/  FSEL R7, R7, -INF , !P1 ;  /* 0xff80000007077808 */ /* 0x000fe40004800000 */
[----:B------:R-:W-:Y:S02]  /*1d6a0*/  I2FP.F32.S32 R27, R27 ;  /* 0x0000001b001b7245 */ /* 0x000fe40000201400 */
[C---:B------:R-:W-:Y:S01]  /*1d6b0*/  ISETP.GE.AND P1, PT, R251.reuse, R247, PT ;  /* 0x000000f7fb00720c */ /* 0x040fe20003f26270 */
[C---:B------:R-:W-:Y:S01]  /*1d6c0*/  FFMA.FTZ R13, -R244.reuse, R37, R13 ;  /* 0x00000025f40d7223 */ /* 0x040fe2000001010d */
[----:B------:R-:W-:Y:S01]  /*1d6d0*/  I2FP.F32.S32 R166, R166 ;  /* 0x000000a600a67245 */ /* 0x000fe20000201400 */
[C---:B------:R-:W-:Y:S01]  /*1d6e0*/  FFMA.FTZ R41, -R244.reuse, R27, R41 ;  /* 0x0000001bf4297223 */ /* 0x040fe20000010129 */
[----:B------:R-:W-:Y:S01]  /*1d6f0*/  ISETP.GE.OR P1, PT, R251, R242, !P1 ;  /* 0x000000f2fb00720c */ /* 0x000fe20004f26670 */
[----:B------:R-:W-:Y:S01]  /*1d700*/  VIADD R27, R43, 0x28 ;  /* 0x000000282b1b7836 */ /* 0x000fe20000000000 */
[----:B------:R-:W-:Y:S01]  /*1d710*/  FSEL R21, R21, -INF , !P2 ;  /* 0xff80000015157808 */ /* 0x000fe20005000000 */
[----:B------:R-:W-:Y:S01]  /*1d720*/  FFMA.FTZ R166, -R244, R166, R12 ;  /* 0x000000a6f4a67223 */ /* 0x000fe2000001010c */
[----:B------:R-:W-:-:S02]  /*1d730*/  ISETP.GE.AND P2, PT, R251, R246, PT ;  /* 0x000000f6fb00720c */ /* 0x000fc40003f46270 */
[----:B------:R-:W-:Y:S01]  /*1d740*/  FSEL R45, R13, -INF , !P1 ;  /* 0xff8000000d2d7808 */ /* 0x000fe20004800000 */
[----:B------:R-:W-:Y:S01]  /*1d750*/  IMAD.IADD R13, R243, 0x1, -R27 ;  /* 0x00000001f30d7824 */ /* 0x000fe200078e0a1b */
[----:B------:R-:W-:Y:S01]  /*1d760*/  ISETP.GE.OR P2, PT, R251, R245, !P2 ;  /* 0x000000f5fb00720c */ /* 0x000fe20005746670 */
[----:B------:R-:W-:Y:S01]  /*1d770*/  IMAD.IADD R251, R241, 0x1, -R251 ;  /* 0x00000001f1fb7824 */ /* 0x000fe200078e0afb */
[----:B------:R-:W-:Y:S02]  /*1d780*/  FSEL R166, R166, -INF , !P4 ;  /* 0xff800000a6a67808 */ /* 0x000fe40006000000 */
[C---:B------:R-:W-:Y:S02]  /*1d790*/  ISETP.GE.AND P4, PT, R27.reuse, R247, PT ;  /* 0x000000f71b00720c */ /* 0x040fe40003f86270 */
[----:B------:R-:W-:Y:S02]  /*1d7a0*/  ISETP.GE.AND P1, PT, R27, R246, PT ;  /* 0x000000f61b00720c */ /* 0x000fe40003f26270 */
[----:B------:R-:W-:-:S02]  /*1d7b0*/  IABS R13, R13 ;  /* 0x0000000d000d7213 */ /* 0x000fc40000000000 */
[----:B------:R-:W-:Y:S02]  /*1d7c0*/  IABS R251, R251 ;  /* 0x000000fb00fb7213 */ /* 0x000fe40000000000 */
[C---:B------:R-:W-:Y:S02]  /*1d7d0*/  ISETP.GE.OR P4, PT, R27.reuse, R242, !P4 ;  /* 0x000000f21b00720c */ /* 0x040fe40006786670 */
[----:B------:R-:W-:Y:S01]  /*1d7e0*/  ISETP.GE.OR P1, PT, R27, R245, !P1 ;  /* 0x000000f51b00720c */ /* 0x000fe20004f26670 */
[----:B------:R-:W-:Y:S01]  /*1d7f0*/  IMAD.IADD R27, R241, 0x1, -R27 ;  /* 0x00000001f11b7824 */ /* 0x000fe200078e0a1b */
[----:B------:R-:W-:Y:S02]  /*1d800*/  IABS R36, R36 ;  /* 0x0000002400247213 */ /* 0x000fe40000000000 */
[----:B------:R-:W-:Y:S02]  /*1d810*/  I2FP.F32.S32 R13, R13 ;  /* 0x0000000d000d7245 */ /* 0x000fe40000201400 */
[----:B------:R-:W-:-:S02]  /*1d820*/  I2FP.F32.S32 R251, R251 ;  /* 0x000000fb00fb7245 */ /* 0x000fc40000201400 */
[----:B------:R-:W-:Y:S01]  /*1d830*/  I2FP.F32.S32 R36, R36 ;  /* 0x0000002400247245 */ /* 0x000fe20000201400 */
[C---:B------:R-:W-:Y:S01]  /*1d840*/  FFMA.FTZ R13, -R244.reuse, R13, R4 ;  /* 0x0000000df40d7223 */ /* 0x040fe20000010104 */
[----:B------:R-:W-:Y:S01]  /*1d850*/  IABS R27, R27 ;  /* 0x0000001b001b7213 */ /* 0x000fe20000000000 */
[C---:B------:R-:W-:Y:S02]  /*1d860*/  VIADD R12, R43.reuse, 0x30 ;  /* 0x000000302b0c7836 */ /* 0x040fe40000000000 */
[C---:B------:R-:W-:Y:S01]  /*1d870*/  FFMA.FTZ R251, -R244.reuse, R251, R23 ;  /* 0x000000fbf4fb7223 */ /* 0x040fe20000010117 */
[----:B------:R-:W-:Y:S01]  /*1d880*/  FFMA.FTZ R22, -R244, R36, R22 ;  /* 0x00000024f4167223 */ /* 0x000fe20000010116 */
[----:B------:R-:W-:Y:S01]  /*1d890*/  VIADD R23, R43, 0x29 ;  /* 0x000000292b177836 */ /* 0x000fe20000000000 */
[----:B------:R-:W-:Y:S02]  /*1d8a0*/  I2FP.F32.S32 R27, R27 ;  /* 0x0000001b001b7245 */ /* 0x000fe40000201400 */
[----:B------:R-:W-:-:S02]  /*1d8b0*/  FSEL R250, R41, -INF , !P3 ;  /* 0xff80000029fa7808 */ /* 0x000fc40005800000 */
[----:B------:R-:W-:Y:S02]  /*1d8c0*/  FSEL R230, R13, -INF , !P4 ;  /* 0xff8000000de67808 */ /* 0x000fe40006000000 */
[C---:B------:R-:W-:Y:S02]  /*1d8d0*/  ISETP.GE.AND P3, PT, R12.reuse, R247, PT ;  /* 0x000000f70c00720c */ /* 0x040fe40003f66270 */
[----:B------:R-:W-:Y:S01]  /*1d8e0*/  ISETP.GE.AND P4, PT, R12, R246, PT ;  /* 0x000000f60c00720c */ /* 0x000fe20003f86270 */
[----:B------:R-:W-:Y:S01]  /*1d8f0*/  IMAD.IADD R252, R243, 0x1, -R23 ;  /* 0x00000001f3fc7824 */ /* 0x000fe200078e0a17 */
[----:B------:R-:W-:Y:S01]  /*1d900*/  FMNMX.FTZ R13, R19, R18, !PT ;  /* 0x00000012130d7209 */ /* 0x000fe20007810000 */
[----:B------:R-:W-:Y:S01]  /*1d910*/  FFMA.FTZ R14, -R244, R27, R14 ;  /* 0x0000001bf40e7223 */ /* 0x000fe2000001010e */
[----:B------:R-:W-:Y:S01]  /*1d920*/  FSEL R49, R22, -INF , !P5 ;  /* 0xff80000016317808 */ /* 0x000fe20006800000 */
[--C-:B------:R-:W-:Y:S01]  /*1d930*/  IMAD.IADD R22, R243, 0x1, -R12.reuse ;  /* 0x00000001f3167824 */ /* 0x100fe200078e0a0c */
[C---:B------:R-:W-:Y:S01]  /*1d940*/  ISETP.GE.OR P3, PT, R12.reuse, R242, !P3 ;  /* 0x000000f20c00720c */ /* 0x040fe20005f66670 */
[----:B------:R-:W-:Y:S01]  /*1d950*/  IMAD.IADD R27, R241, 0x1, -R12 ;  /* 0x00000001f11b7824 */ /* 0x000fe200078e0a0c */
[----:B------:R-:W-:-:S02]  /*1d960*/  ISETP.GE.OR P4, PT, R12, R245, !P4 ;  /* 0x000000f50c00720c */ /* 0x000fc40006786670 */
[----:B------:R-:W-:Y:S02]  /*1d970*/  FMNMX.FTZ R12, R3, R13, !PT ;  /* 0x0000000d030c7209 */ /* 0x000fe40007810000 */
[----:B------:R-:W-:Y:S02]  /*1d980*/  IABS R252, R252 ;  /* 0x000000fc00fc7213 */ /* 0x000fe40000000000 */
[----:B------:R-:W-:Y:S02]  /*1d990*/  FMNMX.FTZ R12, R25, R12, !PT ;  /* 0x0000000c190c7209 */ /* 0x000fe40007810000 */
[----:B------:R-:W-:Y:S02]  /*1d9a0*/  I2FP.F32.S32 R252, R252 ;  /* 0x000000fc00fc7245 */ /* 0x000fe40000201400 */
[----:B------:R-:W-:Y:S02]  /*1d9b0*/  FSEL R251, R251, -INF , !P2 ;  /* 0xff800000fbfb7808 */ /* 0x000fe40005000000 */
[----:B------:R-:W-:-:S02]  /*1d9c0*/  FMNMX.FTZ R12, R24, R12, !PT ;  /* 0x0000000c180c7209 */ /* 0x000fc40007810000 */
[C---:B------:R-:W-:Y:S02]  /*1d9d0*/  ISETP.GE.AND P2, PT, R23.reuse, R247, PT ;  /* 0x000000f71700720c */ /* 0x040fe40003f46270 */
[----:B------:R-:W-:Y:S01]  /*1d9e0*/  ISETP.GE.AND P5, PT, R23, R246, PT ;  /* 0x000000f61700720c */ /* 0x000fe20003fa6270 */
[----:B------:R-:W-:Y:S01]  /*1d9f0*/  FFMA.FTZ R252, -R244, R252, R5 ;  /* 0x000000fcf4fc7223 */ /* 0x000fe20000010105 */
[C---:B------:R-:W-:Y:S01]  /*1da00*/  VIADD R5, R43.reuse, 0x31 ;  /* 0x000000312b057836 */ /* 0x040fe20000000000 */
[----:B------:R-:W-:Y:S01]  /*1da10*/  FMNMX.FTZ R12, R26, R12, !PT ;  /* 0x0000000c1a0c7209 */ /* 0x000fe20007810000 */
[----:B------:R-:W-:Y:S01]  /*1da20*/  VIADD R4, R43, 0x38 ;  /* 0x000000382b047836 */ /* 0x000fe20000000000 */
[----:B------:R-:W-:Y:S01]  /*1da30*/  ISETP.GE.OR P2, PT, R23, R242, !P2 ;  /* 0x000000f21700720c */ /* 0x000fe20005746670 */
[----:B------:R-:W-:Y:S01]  /*1da40*/  VIADD R43, R43, 0x39 ;  /* 0x000000392b2b7836 */ /* 0x000fe20000000000 */
[----:B------:R-:W-:Y:S01]  /*1da50*/  ISETP.GE.OR P5, PT, R23, R245, !P5 ;  /* 0x000000f51700720c */ /* 0x000fe20006fa6670 */
[----:B------:R-:W-:Y:S01]  /*1da60*/  IMAD.IADD R23, R241, 0x1, -R23 ;  /* 0x00000001f1177824 */ /* 0x000fe200078e0a17 */
[----:B------:R-:W-:Y:S01]  /*1da70*/  FMNMX.FTZ R12, R21, R12, !PT ;  /* 0x0000000c150c7209 */ /* 0x000fe20007810000 */
[----:B------:R-:W-:-:S03]  /*1da80*/  IMAD.IADD R13, R243, 0x1, -R43 ;  /* 0x00000001f30d7824 */ /* 0x000fc600078e0a2b */
[----:B------:R-:W-:Y:S02]  /*1da90*/  IABS R23, R23 ;  /* 0x0000001700177213 */ /* 0x000fe40000000000 */
[----:B------:R-:W-:Y:S02]  /*1daa0*/  FMNMX.FTZ R12, R20, R12, !PT ;  /* 0x0000000c140c7209 */ /* 0x000fe40007810000 */
[----:B------:R-:W-:Y:S02]  /*1dab0*/  IABS R13, R13 ;  /* 0x0000000d000d7213 */ /* 0x000fe40000000000 */
[----:B------:R-:W-:Y:S02]  /*1dac0*/  I2FP.F32.S32 R23, R23 ;  /* 0x0000001700177245 */ /* 0x000fe40000201400 */
[----:B------:R-:W-:Y:S02]  /*1dad0*/  IABS R22, R22 ;  /* 0x0000001600167213 */ /* 0x000fe40000000000 */
[----:B------:R-:W-:-:S02]  /*1dae0*/  FMNMX.FTZ R12, R45, R12, !PT ;  /* 0x0000000c2d0c7209 */ /* 0x000fc40007810000 */
[----:B------:R-:W-:Y:S01]  /*1daf0*/  I2FP.F32.S32 R13, R13 ;  /* 0x0000000d000d7245 */ /* 0x000fe20000201400 */
[C---:B------:R-:W-:Y:S01]  /*1db00*/  FFMA.FTZ R15, -R244.reuse, R23, R15 ;  /* 0x00000017f40f7223 */ /* 0x040fe2000001010f */
[----:B------:R-:W-:Y:S01]  /*1db10*/  I2FP.F32.S32 R22, R22 ;  /* 0x0000001600167245 */ /* 0x000fe20000201400 */
[----:B------:R-:W-:Y:S01]  /*1db20*/  IMAD.IADD R23, R243, 0x1, -R5 ;  /* 0x00000001f3177824 */ /* 0x000fe200078e0a05 */
[----:B------:R-:W-:Y:S01]  /*1db30*/  FMNMX.FTZ R12, R49, R12, !PT ;  /* 0x0000000c310c7209 */ /* 0x000fe20007810000 */
[C---:B------:R-:W-:Y:S02]  /*1db40*/  FFMA.FTZ R42, -R244.reuse, R13, R42 ;  /* 0x0000000df42a7223 */ /* 0x040fe4000001012a */
[----:B------:R-:W-:Y:S01]  /*1db50*/  FFMA.FTZ R28, -R244, R22, R28 ;  /* 0x00000016f41c7223 */ /* 0x000fe2000001011c */
[----:B------:R-:W-:Y:S01]  /*1db60*/  FMNMX.FTZ R13, R230, R12, !PT ;  /* 0x0000000ce60d7209 */ /* 0x000fe20007810000 */
[----:B------:R-:W-:Y:S01]  /*1db70*/  IMAD.IADD R22, R243, 0x1, -R4 ;  /* 0x00000001f3167824 */ /* 0x000fe200078e0a04 */
[----:B------:R-:W-:-:S02]  /*1db80*/  FMNMX.FTZ R12, R17, R16, !PT ;  /* 0x00000010110c7209 */ /* 0x000fc40007810000 */
[----:B------:R-:W-:Y:S02]  /*1db90*/  IABS R23, R23 ;  /* 0x0000001700177213 */ /* 0x000fe40000000000 */
[----:B------:R-:W-:Y:S02]  /*1dba0*/  FMNMX.FTZ R12, R11, R12, !PT ;  /* 0x0000000c0b0c7209 */ /* 0x000fe40007810000 */
[----:B------:R-:W-:Y:S02]  /*1dbb0*/  I2FP.F32.S32 R23, R23 ;  /* 0x0000001700177245 */ /* 0x000fe40000201400 */
[----:B------:R-:W-:Y:S02]  /*1dbc0*/  IABS R22, R22 ;  /* 0x0000001600167213 */ /* 0x000fe40000000000 */
[----:B------:R-:W-:Y:S02]  /*1dbd0*/  FSEL R252, R252, -INF , !P2 ;  /* 0xff800000fcfc7808 */ /* 0x000fe40005000000 */
[----:B------:R-:W-:-:S02]  /*1dbe0*/  ISETP.GE.AND P2, PT, R5, R247, PT ;  /* 0x000000f70500720c */ /* 0x000fc40003f46270 */
[----:B------:R-:W-:Y:S01]  /*1dbf0*/  FMNMX.FTZ R12, R6, R12, !PT ;  /* 0x0000000c060c7209 */ /* 0x000fe20007810000 */
[----:B------:R-:W-:Y:S01]  /*1dc00*/  FFMA.FTZ R23, -R244, R23, R29 ;  /* 0x00000017f4177223 */ /* 0x000fe2000001011d */
[----:B------:R-:W-:Y:S02]  /*1dc10*/  I2FP.F32.S32 R22, R22 ;  /* 0x0000001600167245 */ /* 0x000fe40000201400 */
[----:B------:R-:W-:Y:S02]  /*1dc20*/  FSEL R248, R28, -INF , !P3 ;  /* 0xff8000001cf87808 */ /* 0x000fe40005800000 */
[----:B------:R-:W-:Y:S02]  /*1dc30*/  ISETP.GE.OR P2, PT, R5, R242, !P2 ;  /* 0x000000f20500720c */ /* 0x000fe40005746670 */
[----:B------:R-:W-:Y:S02]  /*1dc40*/  ISETP.GE.AND P3, PT, R4, R247, PT ;  /* 0x000000f70400720c */ /* 0x000fe40003f66270 */
[----:B------:R-:W-:-:S02]  /*1dc50*/  FMNMX.FTZ R13, R252, R13, !PT ;  /* 0x0000000dfc0d7209 */ /* 0x000fc40007810000 */
[----:B------:R-:W-:Y:S01]  /*1dc60*/  FMNMX.FTZ R12, R9, R12, !PT ;  /* 0x0000000c090c7209 */ /* 0x000fe20007810000 */
[----:B------:R-:W-:Y:S01]  /*1dc70*/  FFMA.FTZ R22, -R244, R22, R32 ;  /* 0x00000016f4167223 */ /* 0x000fe20000010120 */
[----:B------:R-:W-:Y:S02]  /*1dc80*/  FSEL R221, R23, -INF , !P2 ;  /* 0xff80000017dd7808 */ /* 0x000fe40005000000 */
[----:B------:R-:W-:Y:S02]  /*1dc90*/  ISETP.GE.OR P3, PT, R4, R242, !P3 ;  /* 0x000000f20400720c */ /* 0x000fe40005f66670 */
[----:B------:R-:W-:Y:S02]  /*1dca0*/  ISETP.GE.AND P2, PT, R43, R247, PT ;  /* 0x000000f72b00720c */ /* 0x000fe40003f46270 */
[----:B------:R-:W-:Y:S02]  /*1dcb0*/  FMNMX.FTZ R13, R248, R13, !PT ;  /* 0x0000000df80d7209 */ /* 0x000fe40007810000 */
[----:B------:R-:W-:-:S02]  /*1dcc0*/  FMNMX.FTZ R12, R7, R12, !PT ;  /* 0x0000000c070c7209 */ /* 0x000fc40007810000 */
[----:B------:R-:W-:Y:S02]  /*1dcd0*/  FSEL R249, R14, -INF , !P1 ;  /* 0xff8000000ef97808 */ /* 0x000fe40004800000 */
[----:B------:R-:W-:Y:S02]  /*1dce0*/  FSEL R220, R22, -INF , !P3 ;  /* 0xff80000016dc7808 */ /* 0x000fe40005800000 */
[----:B------:R-:W-:Y:S02]  /*1dcf0*/  ISETP.GE.OR P2, PT, R43, R242, !P2 ;  /* 0x000000f22b00720c */ /* 0x000fe40005746670 */
[----:B------:R-:W-:Y:S02]  /*1dd00*/  FMNMX.FTZ R13, R221, R13, !PT ;  /* 0x0000000ddd0d7209 */ /* 0x000fe40007810000 */
[----:B------:R-:W-:Y:S02]  /*1dd10*/  FMNMX.FTZ R14, R8, R12, !PT ;  /* 0x0000000c080e7209 */ /* 0x000fe40007810000 */
[----:B------:R-:W-:Y:S01]  /*1dd20*/  ISETP.GE.AND P3, PT, R5, R246, PT ;  /* 0x000000f60500720c */ /* 0x000fe20003f66270 */
[----:B------:R-:W-:Y:S01]  /*1dd30*/  IMAD.IADD R22, R241, 0x1, -R5 ;  /* 0x00000001f1167824 */ /* 0x000fe200078e0a05 */
[----:B------:R-:W-:-:S02]  /*1dd40*/  FSEL R195, R42, -INF , !P2 ;  /* 0xff8000002ac37808 */ /* 0x000fc40005000000 */
[----:B------:R-:W-:Y:S02]  /*1dd50*/  FMNMX.FTZ R13, R220, R13, !PT ;  /* 0x0000000ddc0d7209 */ /* 0x000fe40007810000 */
[----:B------:R-:W-:Y:S02]  /*1dd60*/  FMNMX.FTZ R14, R166, R14, !PT ;  /* 0x0000000ea60e7209 */ /* 0x000fe40007810000 */
[----:B------:R-:W-:Y:S02]  /*1dd70*/  IABS R27, R27 ;  /* 0x0000001b001b7213 */ /* 0x000fe40000000000 */
[----:B------:R-:W-:Y:S02]  /*1dd80*/  ISETP.GE.OR P3, PT, R5, R245, !P3 ;  /* 0x000000f50500720c */ /* 0x000fe40005f66670 */
[----:B------:R-:W-:Y:S02]  /*1dd90*/  ISETP.GE.AND P2, PT, R4, R246, PT ;  /* 0x000000f60400720c */ /* 0x000fe40003f46270 */
[----:B------:R-:W-:Y:S01]  /*1dda0*/  FMNMX.FTZ R5, R195, R13, !PT ;  /* 0x0000000dc3057209 */ /* 0x000fe20007810000 */
[----:B------:R-:W-:Y:S01]  /*1ddb0*/  IMAD.IADD R13, R241, 0x1, -R4 ;  /* 0x00000001f10d7824 */ /* 0x000fe200078e0a04 */
[----:B------:R-:W-:-:S02]  /*1ddc0*/  FMNMX.FTZ R14, R251, R14, !PT ;  /* 0x0000000efb0e7209 */ /* 0x000fc40007810000 */
[----:B------:R-:W-:Y:S02]  /*1ddd0*/  I2FP.F32.S32 R27, R27 ;  /* 0x0000001b001b7245 */ /* 0x000fe40000201400 */
[----:B------:R-:W-:Y:S02]  /*1dde0*/  IABS R22, R22 ;  /* 0x0000001600167213 */ /* 0x000fe40000000000 */
[----:B------:R-:W-:Y:S01]  /*1ddf0*/  ISETP.GE.OR P2, PT, R4, R245, !P2 ;  /* 0x000000f50400720c */ /* 0x000fe20005746670 */
[----:B------:R-:W-:Y:S01]  /*1de00*/  IMAD.IADD R4, R241, 0x1, -R43 ;  /* 0x00000001f1047824 */ /* 0x000fe200078e0a2b */
[----:B------:R-:W-:Y:S01]  /*1de10*/  FMNMX.FTZ R14, R250, R14, !PT ;  /* 0x0000000efa0e7209 */ /* 0x000fe20007810000 */
[----:B------:R-:W-:Y:S01]  /*1de20*/  FFMA.FTZ R30, -R244, R27, R30 ;  /* 0x0000001bf41e7223 */ /* 0x000fe2000001011e */
[----:B------:R-:W-:Y:S02]  /*1de30*/  IABS R13, R13 ;  /* 0x0000000d000d7213 */ /* 0x000fe40000000000 */
[----:B------:R-:W-:-:S02]  /*1de40*/  I2FP.F32.S32 R22, R22 ;  /* 0x0000001600167245 */ /* 0x000fc40000201400 */
[----:B------:R-:W-:Y:S02]  /*1de50*/  FSEL R183, R15, -INF , !P5 ;  /* 0xff8000000fb77808 */ /* 0x000fe40006800000 */
[----:B------:R-:W-:Y:S01]  /*1de60*/  FMNMX.FTZ R14, R249, R14, !PT ;  /* 0x0000000ef90e7209 */ /* 0x000fe20007810000 */
[----:B------:R-:W-:Y:S01]  /*1de70*/  FFMA.FTZ R10, -R244, R22, R10 ;  /* 0x00000016f40a7223 */ /* 0x000fe2000001010a */
[----:B------:R-:W-:Y:S02]  /*1de80*/  IABS R4, R4 ;  /* 0x0000000400047213 */ /* 0x000fe40000000000 */
[----:B------:R-:W-:Y:S02]  /*1de90*/  I2FP.F32.S32 R13, R13 ;  /* 0x0000000d000d7245 */ /* 0x000fe40000201400 */
[----:B------:R-:W-:Y:S02]  /*1dea0*/  FSEL R193, R30, -INF , !P4 ;  /* 0xff8000001ec17808 */ /* 0x000fe40006000000 */
[----:B------:R-:W-:Y:S01]  /*1deb0*/  FMNMX.FTZ R14, R183, R14, !PT ;  /* 0x0000000eb70e7209 */ /* 0x000fe20007810000 */
[----:B------:R-:W-:Y:S01]  /*1dec0*/  FFMA.FTZ R13, -R244, R13, R31 ;  /* 0x0000000df40d7223 */ /* 0x000fe2000001011f */
[----:B------:R-:W-:Y:S01]  /*1ded0*/  I2FP.F32.S32 R4, R4 ;  /* 0x0000000400047245 */ /* 0x000fe20000201400 */
[----:B------:R-:W1:Y:S01]  /*1dee0*/  SHFL.BFLY PT, R12, R5, 0x2, 0x1f ;  /* 0x0c401f00050c7f89 */ /* 0x000e6200000e0000 */
[----:B------:R-:W-:-:S02]  /*1def0*/  ISETP.GE.AND P1, PT, R43, R246, PT ;  /* 0x000000f62b00720c */ /* 0x000fc40003f26270 */
[----:B------:R-:W-:Y:S02]  /*1df00*/  FSEL R192, R10, -INF , !P3 ;  /* 0xff8000000ac07808 */ /* 0x000fe40005800000 */
[----:B------:R-:W-:Y:S01]  /*1df10*/  FMNMX.FTZ R14, R193, R14, !PT ;  /* 0x0000000ec10e7209 */ /* 0x000fe20007810000 */
[----:B------:R-:W-:Y:S01]  /*1df20*/  FFMA.FTZ R0, -R244, R4, R0 ;  /* 0x00000004f4007223 */ /* 0x000fe20000010100 */
[----:B------:R-:W-:Y:S02]  /*1df30*/  ISETP.GE.OR P1, PT, R43, R245, !P1 ;  /* 0x000000f52b00720c */ /* 0x000fe40004f26670 */
[----:B------:R-:W-:Y:S02]  /*1df40*/  FSEL R191, R13, -INF , !P2 ;  /* 0xff8000000dbf7808 */ /* 0x000fe40005000000 */
[----:B------:R-:W-:Y:S02]  /*1df50*/  FMNMX.FTZ R14, R192, R14, !PT ;  /* 0x0000000ec00e7209 */ /* 0x000fe40007810000 */
[----:B------:R-:W-:-:S02]  /*1df60*/  FSEL R190, R0, -INF , !P1 ;  /* 0xff80000000be7808 */ /* 0x000fc40004800000 */
[----:B------:R-:W-:-:S04]  /*1df70*/  FMNMX.FTZ R4, R191, R14, !PT ;  /* 0x0000000ebf047209 */ /* 0x000fc80007810000 */
        /* <DEDUP_REMOVED lines=8> */
[----:B---3--:R-:W-:-:S05]  /*1e000*/  FMUL.FTZ R194, R189, R164 ;  /* 0x000000a4bdc27220 */ /* 0x008fca0000410000 */
[----:B------:R-:W-:Y:S02]  /*1e010*/  FSEL R194, R194, RZ, P1 ;  /* 0x000000ffc2c27208 */ /* 0x000fe40000800000 */
[----:B------:R-:W-:-:S03]  /*1e020*/  LEA R219, R35, UR4, 0x1 ;  /* 0x0000000423db7c11 */ /* 0x000fc6000f8e08ff */
[-CC-:B------:R-:W-:Y:S02]  /*1e030*/  FFMA.FTZ R175, R3, R189.reuse, -R194.reuse ;  /* 0x000000bd03af7223 */ /* 0x180fe400000108c2 */
[----:B------:R-:W1:Y:S01]  /*1e040*/  LDSM.16.MT88.4 R156, [R219+0x10000] ;  /* 0x01000000db9c783b */ /* 0x000e620000004200 */
[-CC-:B------:R-:W-:Y:S01]  /*1e050*/  FFMA.FTZ R178, R19, R189.reuse, -R194.reuse ;  /* 0x000000bd13b27223 */ /* 0x180fe200000108c2 */
[-CC-:B------:R-:W-:Y:S01]  /*1e060*/  FFMA.FTZ R177, R18, R189.reuse, -R194.reuse ;  /* 0x000000bd12b17223 */ /* 0x180fe200000108c2 */
[-CC-:B------:R-:W-:Y:S01]  /*1e070*/  FFMA.FTZ R173, R25, R189.reuse, -R194.reuse ;  /* 0x000000bd19ad7223 */ /* 0x180fe200000108c2 */
[-CC-:B------:R-:W-:Y:S01]  /*1e080*/  FFMA.FTZ R171, R24, R189.reuse, -R194.reuse ;  /* 0x000000bd18ab7223 */ /* 0x180fe200000108c2 */
[-CC-:B------:R-:W-:Y:S01]  /*1e090*/  FFMA.FTZ R168, R26, R189.reuse, -R194.reuse ;  /* 0x000000bd1aa87223 */ /* 0x180fe200000108c2 */
[----:B--2---:R-:W-:Y:S01]  /*1e0a0*/  FMNMX.FTZ R3, R0, R4, !PT ;  /* 0x0000000400037209 */ /* 0x004fe20007810000 */
[----:B------:R-:W-:Y:S01]  /*1e0b0*/  FFMA.FTZ R167, R21, R189, -R194 ;  /* 0x000000bd15a77223 */ /* 0x000fe200000108c2 */
[----:B------:R-:W-:Y:S02]  /*1e0c0*/  LDSM.16.MT88.4 R40, [R219+0x12000] ;  /* 0x01200000db28783b */ /* 0x000fe40000004200 */
[----:B------:R-:W-:Y:S01]  /*1e0d0*/  FSETP.NEU.FTZ.AND P1, PT, R3, -INF , PT ;  /* 0xff8000000300780b */ /* 0x000fe20003f3d000 */
[----:B------:R-:W-:Y:S01]  /*1e0e0*/  FMUL.FTZ R188, R189, R3 ;  /* 0x00000003bdbc7220 */ /* 0x000fe20000410000 */
[----:B------:R-:W-:Y:S04]  /*1e0f0*/  LDSM.16.MT88.4 R104, [R219+0x16000] ;  /* 0x01600000db68783b */ /* 0x000fe80000004200 */
[----:B------:R-:W-:Y:S01]  /*1e100*/  FSEL R188, R188, RZ, P1 ;  /* 0x000000ffbcbc7208 */ /* 0x000fe20000800000 */
[--C-:B------:R-:W-:Y:S01]  /*1e110*/  IMAD R218, R34, 0x2, R219.reuse ;  /* 0x0000000222da7824 */ /* 0x100fe200078e02db */
[----:B------:R-:W-:Y:S03]  /*1e120*/  LDSM.16.MT88.4 R72, [R219+0x14000] ;  /* 0x01400000db48783b */ /* 0x000fe60000004200 */
[-CC-:B------:R-:W-:Y:S01]  /*1e130*/  FFMA.FTZ R182, R17, R189.reuse, -R188.reuse ;  /* 0x000000bd11b67223 */ /* 0x180fe200000108bc */
[-CC-:B------:R-:W-:Y:S01]  /*1e140*/  FFMA.FTZ R179, R16, R189.reuse, -R188.reuse ;  /* 0x000000bd10b37223 */ /* 0x180fe200000108bc */
[-CC-:B------:R-:W-:Y:S01]  /*1e150*/  FFMA.FTZ R176, R11, R189.reuse, -R188.reuse ;  /* 0x000000bd0bb07223 */ /* 0x180fe200000108bc */
[-CC-:B------:R-:W-:Y:S01]  /*1e160*/  FFMA.FTZ R174, R6, R189.reuse, -R188.reuse ;  /* 0x000000bd06ae7223 */ /* 0x180fe200000108bc */
[----:B------:R-:W-:Y:S01]  /*1e170*/  MUFU.EX2 R178, R178 ;  /* 0x000000b200b27308 */ /* 0x000fe20000000800 */
[----:B------:R-:W2:Y:S07]  /*1e180*/  LDSM.16.MT88.4 R148, [R218+0x10000] ;  /* 0x01000000da94783b */ /* 0x000eae0000004200 */
[----:B------:R-:W3:Y:S08]  /*1e190*/  MUFU.EX2 R177, R177 ;  /* 0x000000b100b17308 */ /* 0x000ef00000000800 */
[----:B------:R-:W-:Y:S08]  /*1e1a0*/  MUFU.EX2 R175, R175 ;  /* 0x000000af00af7308 */ /* 0x000ff00000000800 */
[----:B------:R-:W4:Y:S01]  /*1e1b0*/  MUFU.EX2 R173, R173 ;  /* 0x000000ad00ad7308 */ /* 0x000f220000000800 */
[-C--:B------:R-:W-:Y:S01]  /*1e1c0*/  FFMA.FTZ R170, R7, R189.reuse, -R188 ;  /* 0x000000bd07aa7223 */ /* 0x080fe200000108bc */
[-C--:B------:R-:W-:Y:S01]  /*1e1d0*/  FFMA.FTZ R0, R20, R189.reuse, -R194 ;  /* 0x000000bd14007223 */ /* 0x080fe200000108c2 */
[----:B------:R-:W5:Y:S01]  /*1e1e0*/  LDSM.16.MT88.4 R4, [R219+0x10800] ;  /* 0x01080000db04783b */ /* 0x000f620000004200 */
[-CC-:B------:R-:W-:Y:S01]  /*1e1f0*/  FFMA.FTZ R172, R9, R189.reuse, -R188.reuse ;  /* 0x000000bd09ac7223 */ /* 0x180fe200000108bc */
[-CC-:B------:R-:W-:Y:S01]  /*1e200*/  FFMA.FTZ R169, R8, R189.reuse, -R188.reuse ;  /* 0x000000bd08a97223 */ /* 0x180fe200000108bc */
[----:B------:R-:W-:Y:S01]  /*1e210*/  FFMA.FTZ R166, R166, R189, -R188 ;  /* 0x000000bda6a67223 */ /* 0x000fe200000108bc */
[C---:B------:R-:W-:Y:S01]  /*1e220*/  IMAD R217, R33.reuse, 0x2, R219 ;  /* 0x0000000221d97824 */ /* 0x040fe200078e02db */
[----:B------:R-:W-:Y:S01]  /*1e230*/  MUFU.EX2 R182, R182 ;  /* 0x000000b600b67308 */ /* 0x000fe20000000800 */
[----:B------:R-:W-:Y:S01]  /*1e240*/  IMAD R216, R33, 0x2, R218 ;  /* 0x0000000221d87824 */ /* 0x000fe200078e02da */
[----:B------:R-:W5:Y:S04]  /*1e250*/  LDSM.16.MT88.4 R184, [R218+0x10800] ;  /* 0x01080000dab8783b */ /* 0x000f680000004200 */
[----:B------:R-:W-:Y:S02]  /*1e260*/  LDSM.16.MT88.4 R80, [R218+0x14000] ;  /* 0x01400000da50783b */ /* 0x000fe40000004200 */
[----:B------:R-:W1:Y:S02]  /*1e270*/  MUFU.EX2 R179, R179 ;  /* 0x000000b300b37308 */ /* 0x000e640000000800 */
[----:B------:R-:W-:Y:S04]  /*1e280*/  LDSM.16.MT88.4 R16, [R218+0x12800] ;  /* 0x01280000da10783b */ /* 0x000fe80000004200 */
[----:B------:R-:W-:Y:S02]  /*1e290*/  LDSM.16.MT88.4 R112, [R218+0x16000] ;  /* 0x01600000da70783b */ /* 0x000fe40000004200 */
[----:B------:R-:W-:Y:S08]  /*1e2a0*/  MUFU.EX2 R176, R176 ;  /* 0x000000b000b07308 */ /* 0x000ff00000000800 */
[----:B------:R-:W2:Y:S01]  /*1e2b0*/  MUFU.EX2 R174, R174 ;  /* 0x000000ae00ae7308 */ /* 0x000ea20000000800 */
[----:B---3--:R-:W-:Y:S01]  /*1e2c0*/  F2FP.F16.F32.PACK_AB R128, R177, R178 ;  /* 0x000000b2b180723e */ /* 0x008fe200000000ff */
[----:B------:R-:W3:Y:S01]  /*1e2d0*/  LDSM.16.MT88.4 R56, [R217+0x12000] ;  /* 0x01200000d938783b */ /* 0x000ee20000004200 */
[----:B----4-:R-:W-:-:S02]  /*1e2e0*/  F2FP.F16.F32.PACK_AB R130, R173, R175 ;  /* 0x000000afad82723e */ /* 0x010fc400000000ff */
[----:B-1----:R-:W-:Y:S01]  /*1e2f0*/  F2FP.F16.F32.PACK_AB R129, R179, R182 ;  /* 0x000000b6b381723e */ /* 0x002fe200000000ff */
[----:B------:R-:W1:Y:S02]  /*1e300*/  LDSM.16.MT88.4 R64, [R216+0x12000] ;  /* 0x01200000d840783b */ /* 0x000e640000004200 */
[----:B------:R-:W-:Y:S02]  /*1e310*/  MUFU.EX2 R171, R171 ;  /* 0x000000ab00ab7308 */ /* 0x000fe40000000800 */
[----:B------:R-:W4:Y:S04]  /*1e320*/  LDSM.16.MT88.4 R20, [R219+0x12800] ;  /* 0x01280000db14783b */ /* 0x000f280000004200 */
[----:B------:R-:W4:Y:S01]  /*1e330*/  LDSM.16.MT88.4 R12, [R217+0x12800] ;  /* 0x01280000d90c783b */ /* 0x000f220000004200 */
[----:B--2---:R-:W-:Y:S01]  /*1e340*/  F2FP.F16.F32.PACK_AB R131, R174, R176 ;  /* 0x000000b0ae83723e */ /* 0x004fe200000000ff */
[----:B------:R-:W2:Y:S02]  /*1e350*/  MUFU.EX2 R168, R168 ;  /* 0x000000a800a87308 */ /* 0x000ea40000000800 */
[----:B------:R-:W-:Y:S04]  /*1e360*/  LDSM.16.MT88.4 R132, [R216+0x10000] ;  /* 0x01000000d884783b */ /* 0x000fe80000004200 */
[----:B------:R-:W-:Y:S01]  /*1e370*/  LDSM.16.MT88.4 R96, [R216+0x14000] ;  /* 0x01400000d860783b */ /* 0x000fe20000004200 */
[C---:B------:R-:W-:Y:S01]  /*1e380*/  HMMA.16816.F32 R160, R128.reuse, R156, RZ ;  /* 0x0000009c80a0723c */ /* 0x040fe200000018ff */
[----:B------:R-:W-:Y:S02]  /*1e390*/  MUFU.EX2 R167, R167 ;  /* 0x000000a700a77308 */ /* 0x000fe40000000800 */
[----:B------:R-:W-:Y:S03]  /*1e3a0*/  LDSM.16.MT88.4 R24, [R216+0x10800] ;  /* 0x01080000d818783b */ /* 0x000fe60000004200 */
[C---:B------:R-:W-:Y:S01]  /*1e3b0*/  HMMA.16816.F32 R156, R128.reuse, R158, RZ ;  /* 0x0000009e809c723c */ /* 0x040fe200000018ff */
[----:B------:R-:W-:Y:S02]  /*1e3c0*/  LDSM.16.MT88.4 R140, [R217+0x10000] ;  /* 0x01000000d98c783b */ /* 0x000fe40000004200 */
[----:B------:R-:W5:Y:S02]  /*1e3d0*/  MUFU.EX2 R0, R0 ;  /* 0x0000000000007308 */ /* 0x000f640000000800 */
[----:B------:R-:W-:Y:S06]  /*1e3e0*/  LDSM.16.MT88.4 R88, [R217+0x14000] ;  /* 0x01400000d958783b */ /* 0x000fec0000004200 */
[----:B------:R-:W-:Y:S08]  /*1e3f0*/  MUFU.EX2 R172, R172 ;  /* 0x000000ac00ac7308 */ /* 0x000ff00000000800 */
[----:B------:R-:W3:Y:S08]  /*1e400*/  MUFU.EX2 R170, R170 ;  /* 0x000000aa00aa7308 */ /* 0x000ef00000000800 */
[----:B------:R-:W-:Y:S08]  /*1e410*/  MUFU.EX2 R169, R169 ;  /* 0x000000a900a97308 */ /* 0x000ff00000000800 */
[----:B------:R-:W1:Y:S01]  /*1e420*/  MUFU.EX2 R166, R166 ;  /* 0x000000a600a67308 */ /* 0x000e620000000800 */
[----:B------:R-:W-:Y:S01]  /*1e430*/  HMMA.16816.F32 R152, R128, R148, RZ ;  /* 0x000000948098723c */ /* 0x000fe200000018ff */
[----:B--2---:R-:W-:Y:S01]  /*1e440*/  F2FP.F16.F32.PACK_AB R8, R168, R171 ;  /* 0x000000aba808723e */ /* 0x004fe200000000ff */
[----:B------:R-:W-:Y:S01]  /*1e450*/  LDSM.16.MT88.4 R120, [R217+0x16000] ;  /* 0x01600000d978783b */ /* 0x000fe20000004200 */
[----:B-----5:R-:W-:-:S02]  /*1e460*/  F2FP.F16.F32.PACK_AB R10, R0, R167 ;  /* 0x000000a7000a723e */ /* 0x020fc400000000ff */
[----:B---3--:R-:W-:Y:S01]  /*1e470*/  F2FP.F16.F32.PACK_AB R9, R170, R172 ;  /* 0x000000acaa09723e */ /* 0x008fe200000000ff */
[----:B------:R-:W-:Y:S04]  /*1e480*/  LDSM.16.MT88.4 R32, [R216+0x16000] ;  /* 0x01600000d820783b */ /* 0x000fe80000004200 */
[----:B------:R-:W-:Y:S01]  /*1e490*/  LDSM.16.MT88.4 R28, [R217+0x10800] ;  /* 0x01080000d91c783b */ /* 0x000fe20000004200 */
[----:B-1----:R-:W-:-:S07]  /*1e4a0*/  F2FP.F16.F32.PACK_AB R11, R166, R169 ;  /* 0x000000a9a60b723e */ /* 0x002fce00000000ff */
[C---:B------:R-:W-:Y:S06]  /*1e4b0*/  HMMA.16816.F32 R160, R8.reuse, R4, R160 ;  /* 0x0000000408a0723c */ /* 0x040fec00000018a0 */
[C---:B------:R-:W-:Y:S01]  /*1e4c0*/  HMMA.16816.F32 R156, R8.reuse, R6, R156 ;  /* 0x00000006089c723c */ /* 0x040fe2000000189c */
[----:B------:R-:W1:Y:S05]  /*1e4d0*/  LDSM.16.MT88.4 R4, [R216+0x12800] ;  /* 0x01280000d804783b */ /* 0x000e6a0000004200 */
[----:B------:R-:W-:Y:S06]  /*1e4e0*/  HMMA.16816.F32 R152, R8, R184, R152 ;  /* 0x000000b80898723c */ /* 0x000fec0000001898 */
[----:B------:R-:W-:Y:S01]  /*1e4f0*/  HMMA.16816.F32 R36, R128, R40, RZ ;  /* 0x000000288024723c */ /* 0x000fe200000018ff */
[----:B------:R-:W-:-:S02]  /*1e500*/  IMAD.MOV.U32 R185, RZ, RZ, R49 ;  /* 0x000000ffffb97224 */ /* 0x000fc400078e0031 */
[----:B------:R-:W2:Y:S03]  /*1e510*/  LDSM.16.MT88.4 R48, [R218+0x12000] ;  /* 0x01200000da30783b */ /* 0x000ea60000004200 */
[C---:B------:R-:W-:Y:S06]  /*1e520*/  HMMA.16816.F32 R52, R128.reuse, R56, RZ ;  /* 0x000000388034723c */ /* 0x040fec00000018ff */
[C---:B------:R-:W-:Y:S06]  /*1e530*/  HMMA.16816.F32 R60, R128.reuse, R64, RZ ;  /* 0x00000040803c723c */ /* 0x040fec00000018ff */
[C---:B------:R-:W-:Y:S06]  /*1e540*/  HMMA.16816.F32 R40, R128.reuse, R42, RZ ;  /* 0x0000002a8028723c */ /* 0x040fec00000018ff */
[C---:B------:R-:W-:Y:S06]  /*1e550*/  HMMA.16816.F32 R56, R128.reuse, R58, RZ ;  /* 0x0000003a8038723c */ /* 0x040fec00000018ff */
[----:B------:R-:W-:Y:S06]  /*1e560*/  HMMA.16816.F32 R64, R128, R66, RZ ;  /* 0x000000428040723c */ /* 0x000fec00000018ff */
[C---:B----4-:R-:W-:Y:S06]  /*1e570*/  HMMA.16816.F32 R36, R8.reuse, R20, R36 ;  /* 0x000000140824723c */ /* 0x050fec0000001824 */
[C---:B------:R-:W-:Y:S01]  /*1e580*/  HMMA.16816.F32 R40, R8.reuse, R22, R40 ;  /* 0x000000160828723c */ /* 0x040fe20000001828 */
[----:B------:R-:W3:Y:S05]  /*1e590*/  LDSM.16.MT88.4 R20, [R218+0x14800] ;  /* 0x01480000da14783b */ /* 0x000eea0000004200 */
[C---:B------:R-:W-:Y:S06]  /*1e5a0*/  HMMA.16816.F32 R52, R8.reuse, R12, R52 ;  /* 0x0000000c0834723c */ /* 0x040fec0000001834 */
[C---:B------:R-:W-:Y:S01]  /*1e5b0*/  HMMA.16816.F32 R56, R8.reuse, R14, R56 ;  /* 0x0000000e0838723c */ /* 0x040fe20000001838 */
[----:B------:R-:W-:Y:S05]  /*1e5c0*/  LDSM.16.MT88.4 R12, [R219+0x16800] ;  /* 0x01680000db0c783b */ /* 0x000fea0000004200 */
[C---:B-1----:R-:W-:Y:S06]  /*1e5d0*/  HMMA.16816.F32 R60, R8.reuse, R4, R60 ;  /* 0x00000004083c723c */ /* 0x042fec000000183c */
[----:B------:R-:W-:Y:S01]  /*1e5e0*/  HMMA.16816.F32 R64, R8, R6, R64 ;  /* 0x000000060840723c */ /* 0x000fe20000001840 */
[----:B------:R-:W1:Y:S01]  /*1e5f0*/  LDSM.16.MT88.4 R4, [R216+0x14800] ;  /* 0x01480000d804783b */ /* 0x000e620000004200 */
[----:B------:R-:W-:-:S04]  /*1e600*/  IMAD.MOV.U32 R184, RZ, RZ, R45 ;  /* 0x000000ffffb87224 */ /* 0x000fc800078e002d */
[C---:B------:R-:W-:Y:S06]  /*1e610*/  HMMA.16816.F32 R136, R128.reuse, R132, RZ ;  /* 0x000000848088723c */ /* 0x040fec00000018ff */
[C---:B--2---:R-:W-:Y:S06]  /*1e620*/  HMMA.16816.F32 R44, R128.reuse, R48, RZ ;  /* 0x00000030802c723c */ /* 0x044fec00000018ff */
        /* <DEDUP_REMOVED lines=37> */
[C---:B------:R-:W-:Y:S06]  /*1e880*/  HMMA.16816.F32 R144, R8.reuse, R28, R144 ;  /* 0x0000001c0890723c */ /* 0x040fec0000001890 */
        /* <DEDUP_REMOVED lines=8> */
[C---:B------:R-:W-:Y:S06]  /*1e910*/  HMMA.16816.F32 R120, R8.reuse, R6, R120 ;  /* 0x000000060878723c */ /* 0x040fec0000001878 */
[C---:B-----5:R-:W-:Y:S06]  /*1e920*/  HMMA.16816.F32 R124, R8.reuse, R12, R124 ;  /* 0x0000000c087c723c */ /* 0x060fec000000187c */
        /* <DEDUP_REMOVED lines=64> */
[----:B------:R-:W-:-:S03]  /*1ed30*/  FFMA.FTZ R187, R192, R189, -R188 ;  /* 0x000000bdc0bb7223 */ /* 0x000fc600000108bc */
[----:B------:R-:W-:Y:S01]  /*1ed40*/  HMMA.16816.F32 R152, R4, R28, R152 ;  /* 0x0000001c0498723c */ /* 0x000fe20000001898 */
[----:B------:R-:W-:-:S05]  /*1ed50*/  FFMA.FTZ R191, R191, R189, -R188 ;  /* 0x000000bdbfbf7223 */ /* 0x000fca00000108bc */
[----:B------:R-:W-:Y:S01]  /*1ed60*/  HMMA.16816.F32 R148, R4, R30, R148 ;  /* 0x0000001e0494723c */ /* 0x000fe20000001894 */
[-CC-:B------:R-:W-:Y:S01]  /*1ed70*/  FFMA.FTZ R28, R248, R189.reuse, -R194.reuse ;  /* 0x000000bdf81c7223 */ /* 0x180fe200000108c2 */
[-C--:B------:R-:W-:Y:S01]  /*1ed80*/  FFMA.FTZ R29, R221, R189.reuse, -R194 ;  /* 0x000000bddd1d7223 */ /* 0x080fe200000108c2 */
[----:B------:R-:W-:-:S04]  /*1ed90*/  FFMA.FTZ R248, R190, R189, -R188 ;  /* 0x000000bdbef87223 */ /* 0x000fc800000108bc */
        /* <DEDUP_REMOVED lines=107> */
[----:B--2---:R-:W-:Y:S02]  /*1f450*/  R2UR UR4, R166 ;  /* 0x00000000a60472ca */ /* 0x004fe400000e0000 */
[----:B------:R-:W-:-:S13]  /*1f460*/  R2UR UR5, R167 ;  /* 0x00000000a70572ca */ /* 0x000fda00000e0000 */
[----:B-1----:R-:W2:Y:S01]  /*1f470*/  LD.E R10, desc[UR4][R220.64+0x170] ;  /* 0x00017004dc0a7980 */ /* 0x002ea2000c101900 */
        /* <DEDUP_REMOVED lines=67> */
.L_x_7527:
[----:B--2---:R-:W-:Y:S02]  /*1f8b0*/  R2UR UR4, R166 ;  /* 0x00000000a60472ca */ /* 0x004fe400000e0000 */
[----:B------:R-:W-:-:S13]  /*1f8c0*/  R2UR UR5, R167 ;  /* 0x00000000a70572ca */ /* 0x000fda00000e0000 */
[----:B-1----:R-:W2:Y:S02]  /*1f8d0*/  LD.E R5, desc[UR4][R220.64+0x40] ;  /* 0x00004004dc057980 */ /* 0x002ea4000c101900 */
[----:B--2---:R-:W-:-:S05]  /*1f8e0*/  IMAD.U32 R5, R5, -0x40, RZ ;  /* 0xffffffc005057824 */ /* 0x004fca00078e00ff */
[----:B------:R-:W-:Y:S02]  /*1f8f0*/  SHF.R.S32.HI R4, RZ, 0x1f, R5 ;  /* 0x0000001fff047819 */ /* 0x000fe40000011405 */
.L_x_7528:
[----:B------:R-:W-:Y:S05]  /*1f900*/  BSYNC B0 ;  /* 0x0000000000007941 */ /* 0x000fea0003800000 */
.L_x_7526:
[C---:B------:R-:W-:Y:S02]  /*1f910*/  LOP3.LUT P6, RZ, R240.reuse, 0x1, RZ, 0xc0, !PT ;  /* 0x00000001f0ff7812 */ /* 0x040fe400078cc0ff */
[C---:B------:R-:W-:Y:S02]  /*1f920*/  LOP3.LUT P5, RZ, R240.reuse, 0x2, RZ, 0xc0, !PT ;  /* 0x00000002f0ff7812 */ /* 0x040fe400078ac0ff */
[C---:B------:R-:W-:Y:S02]  /*1f930*/  LOP3.LUT P4, RZ, R240.reuse, 0x4, RZ, 0xc0, !PT ;  /* 0x00000004f0ff7812 */ /* 0x040fe4000788c0ff */
        /* <DEDUP_REMOVED lines=10> */
[CCC-:B------:R-:W-:Y:S02]  /*1f9e0*/  @P4 LEA.HI.X R9, R0.reuse, R180.reuse, R4.reuse, 0x1, P2 ;  /* 0x000000b400094211 */ /* 0x1c0fe400010f0c04 */
[C---:B------:R-:W-:Y:S02]  /*1f9f0*/  @P3 LEA R6, P1, R0.reuse, R181, 0x1 ;  /* 0x000000b500063211 */ /* 0x040fe400078208ff */
        /* <DEDUP_REMOVED lines=137> */
[----:B------:R-:W-:Y:S04]  /*20290*/  LDSM.16.M88.4 R192, [R222+0x2000] ;  /* 0x00200000dec0783b */ /* 0x000fe80000000200 */
[----:B------:R-:W-:Y:S01]  /*202a0*/  LDSM.16.M88.4 R188, [R207] ;  /* 0x00000000cfbc783b */ /* 0x000fe20000000200 */
[C---:B--2---:R-:W-:Y:S03]  /*202b0*/  HMMA.16816.F32 R172, R12.reuse, R168, RZ ;  /* 0x000000a80cac723c */ /* 0x044fe600000018ff */
[----:B------:R-:W0:Y:S03]  /*202c0*/  LDGDEPBAR ;  /* 0x00000000000079af */ /* 0x000e260000000000 */
[C---:B------:R-:W-:Y:S06]  /*202d0*/  HMMA.16816.F32 R168, R12.reuse, R170, RZ ;  /* 0x000000aa0ca8723c */ /* 0x040fec00000018ff */
[C---:B----4-:R-:W-:Y:S06]  /*202e0*/  HMMA.16816.F32 R16, R12.reuse, R180, RZ ;  /* 0x000000b40c10723c */ /* 0x050fec00000018ff */
[----:B---3--:R-:W-:Y:S01]  /*202f0*/  HMMA.16816.F32 R32, R12, R28, RZ ;  /* 0x0000001c0c20723c */ /* 0x008fe200000018ff */
[----:B-1----:R-:W-:-:S04]  /*20300*/  SHF.R.S32.HI R180, RZ, 0x1f, R0 ;  /* 0x0000001fffb47819 */ /* 0x002fc80000011400 */
[----:B------:R-:W-:Y:S01]  /*20310*/  LEA.HI R180, R180, R0, RZ, 0x4 ;  /* 0x00000000b4b47211 */ /* 0x000fe200078f20ff */
[----:B------:R-:W-:Y:S03]  /*20320*/  HMMA.16816.F32 R28, R12, R30, RZ ;  /* 0x0000001e0c1c723c */ /* 0x000fe600000018ff */
[----:B------:R-:W-:-:S03]  /*20330*/  LOP3.LUT R180, R180, 0xfffffff0, RZ, 0xc0, !PT ;  /* 0xfffffff0b4b47812 */ /* 0x000fc600078ec0ff */
[----:B------:R-:W-:Y:S02]  /*20340*/  HMMA.16816.F32 R172, R4, R176, R172 ;  /* 0x000000b004ac723c */ /* 0x000fe400000018ac */
[----:B------:R-:W-:-:S04]  /*20350*/  IMAD.IADD R180, R0, 0x1, -R180 ;  /* 0x0000000100b47824 */ /* 0x000fc800078e0ab4 */
[----:B------:R-:W-:Y:S01]  /*20360*/  HMMA.16816.F32 R168, R4, R178, R168 ;  /* 0x000000b204a8723c */ /* 0x000fe200000018a8 */
[----:B------:R-:W1:Y:S01]  /*20370*/  LDSM.16.M88.4 R176, [R210] ;  /* 0x00000000d2b0783b */ /* 0x000e620000000200 */
[----:B------:R-:W-:-:S04]  /*20380*/  SHF.R.S32.HI R165, RZ, 0x1f, R180 ;  /* 0x0000001fffa57819 */ /* 0x000fc800000114b4 */
[----:B-----5:R-:W-:Y:S01]  /*20390*/  HMMA.16816.F32 R32, R4, R8, R32 ;  /* 0x000000080420723c */ /* 0x020fe20000001820 */
[----:B------:R-:W-:-:S04]  /*203a0*/  LEA.HI R165, R165, R180, RZ, 0x3 ;  /* 0x000000b4a5a57211 */ /* 0x000fc800078f18ff */
[----:B------:R-:W-:Y:S01]  /*203b0*/  LOP3.LUT R165, R165, 0xfffffff8, RZ, 0xc0, !PT ;  /* 0xfffffff8a5a57812 */ /* 0x000fe200078ec0ff */
[----:B------:R-:W-:Y:S01]  /*203c0*/  HMMA.16816.F32 R28, R4, R10, R28 ;  /* 0x0000000a041c723c */ /* 0x000fe2000000181c */
[----:B------:R-:W2:Y:S03]  /*203d0*/  LDSM.16.M88.4 R8, [R209] ;  /* 0x00000000d108783b */ /* 0x000ea60000000200 */
[----:B------:R-:W-:Y:S02]  /*203e0*/  IMAD.IADD R165, R180, 0x1, -R165 ;  /* 0x00000001b4a57824 */ /* 0x000fe400078e0aa5 */
[----:B------:R-:W-:Y:S03]  /*203f0*/  HMMA.16816.F32 R24, R12, R20, RZ ;  /* 0x000000140c18723c */ /* 0x000fe600000018ff */
[----:B------:R-:W-:Y:S01]  /*20400*/  LOP3.LUT P1, RZ, R165, 0x4, RZ, 0xc0, !PT ;  /* 0x00000004a5ff7812 */ /* 0x000fe2000782c0ff */
[----:B------:R-:W-:-:S02]  /*20410*/  IMAD.MOV.U32 R165, RZ, RZ, 0x20 ;  /* 0x00000020ffa57424 */ /* 0x000fc400078e00ff */
[----:B------:R-:W-:Y:S03]  /*20420*/  HMMA.16816.F32 R20, R12, R22, RZ ;  /* 0x000000160c14723c */ /* 0x000fe600000018ff */
[----:B------:R-:W-:-:S03]  /*20430*/  SEL R165, R165, 0xffffffe0, !P1 ;  /* 0xffffffe0a5a57807 */ /* 0x000fc60004800000 */
[----:B------:R-:W-:Y:S01]  /*20440*/  HMMA.16816.F32 R12, R12, R182, RZ ;  /* 0x000000b60c0c723c */ /* 0x000fe200000018ff */
[----:B------:R-:W-:Y:S01]  /*20450*/  LDSM.16.M88.4 R180, [R212+0x8800] ;  /* 0x00880000d4b4783b */ /* 0x000fe20000000200 */
[----:B------:R-:W-:-:S10]  /*20460*/  IMAD R165, R165, 0x2, R215 ;  /* 0x00000002a5a57824 */ /* 0x000fd400078e02d7 */
        /* <DEDUP_REMOVED lines=35> */
[----:B------:R-:W1:Y:S05]  /*206a0*/  LDSM.16.M88.4 R184, [R206] ;  /* 0x00000000ceb8783b */ /* 0x000e6a0000000200 */
[C---:B------:R-:W-:Y:S06]  /*206b0*/  HMMA.16816.F32 R32, R4.reuse, R180, R32 ;  /* 0x000000b40420723c */ /* 0x040fec0000001820 */
[C---:B------:R-:W-:Y:S01]  /*206c0*/  HMMA.16816.F32 R28, R4.reuse, R182, R28 ;  /* 0x000000b6041c723c */ /* 0x040fe2000000181c */
[----:B------:R-:W3:Y:S05]  /*206d0*/  LDSM.16.M88.4 R180, [R205] ;  /* 0x00000000cdb4783b */ /* 0x000eea0000000200 */
[C---:B------:R-:W-:Y:S06]  /*206e0*/  HMMA.16816.F32 R24, R4.reuse, R176, R24 ;  /* 0x000000b00418723c */ /* 0x040fec0000001818 */
[C---:B------:R-:W-:Y:S01]  /*206f0*/  HMMA.16816.F32 R20, R4.reuse, R178, R20 ;  /* 0x000000b20414723c */ /* 0x040fe20000001814 */
[----:B------:R-:W4:Y:S05]  /*20700*/  LDSM.16.M88.4 R176, [R204] ;  /* 0x00000000ccb0783b */ /* 0x000f2a0000000200 */
[C---:B--2---:R-:W-:Y:S06]  /*20710*/  HMMA.16816.F32 R16, R4.reuse, R8, R16 ;  /* 0x000000080410723c */ /* 0x044fec0000001810 */
        /* <DEDUP_REMOVED lines=14> */
[----:B------:R-:W-:Y:S04]  /*20800*/  LDSM.16.M88.4 R188, [R2+0x2000] ;  /* 0x0020000002bc783b */ /* 0x000fe80000000200 */
[----:B------:R-:W3:Y:S01]  /*20810*/  LD.E R192, desc[UR4][R220.64+0x18c] ;  /* 0x00018c04dcc07980 */ /* 0x000ee2000c101900 */
        /* <DEDUP_REMOVED lines=15> */
[----:B------:R-:W-:Y:S05]  /*20910*/  LDSM.16.M88.4 R184, [R203] ;  /* 0x00000000cbb8783b */ /* 0x000fea0000000200 */
[C---:B----4-:R-:W-:Y:S06]  /*20920*/  HMMA.16816.F32 R172, R188.reuse, R4, R172 ;  /* 0x00000004bcac723c */ /* 0x050fec00000018ac */
[C---:B------:R-:W-:Y:S01]  /*20930*/  HMMA.16816.F32 R168, R188.reuse, R6, R168 ;  /* 0x00000006bca8723c */ /* 0x040fe200000018a8 */
[----:B------:R-:W1:Y:S05]  /*20940*/  LDSM.16.M88.4 R4, [R214+0xc000] ;  /* 0x00c00000d604783b */ /* 0x000e6a0000000200 */
[C---:B--2---:R-:W-:Y:S06]  /*20950*/  HMMA.16816.F32 R32, R188.reuse, R8, R32 ;  /* 0x00000008bc20723c */ /* 0x044fec0000001820 */
[C---:B------:R-:W-:Y:S01]  /*20960*/  HMMA.16816.F32 R28, R188.reuse, R10, R28 ;  /* 0x0000000abc1c723c */ /* 0x040fe2000000181c */
[----:B------:R-:W2:Y:S05]  /*20970*/  LDSM.16.M88.4 R8, [R214+0xc800] ;  /* 0x00c80000d608783b */ /* 0x000eaa0000000200 */
[C---:B-----5:R-:W-:Y:S06]  /*20980*/  HMMA.16816.F32 R16, R188.reuse, R180, R16 ;  /* 0x000000b4bc10723c */ /* 0x060fec0000001810 */
        /* <DEDUP_REMOVED lines=8> */
[----:B------:R-:W2:Y:S05]  /*20a10*/  LDSM.16.M88.4 R8, [R202] ;  /* 0x00000000ca08783b */ /* 0x000eaa0000000200 */
[C---:B----4-:R-:W-:Y:S06]  /*20a20*/  HMMA.16816.F32 R24, R176.reuse, R180, R24 ;  /* 0x000000b4b018723c */ /* 0x050fec0000001818 */
[C---:B------:R-:W-:Y:S01]  /*20a30*/  HMMA.16816.F32 R20, R176.reuse, R182, R20 ;  /* 0x000000b6b014723c */ /* 0x040fe20000001814 */
[----:B------:R-:W4:Y:S05]  /*20a40*/  LDSM.16.M88.4 R180, [R200] ;  /* 0x00000000c8b4783b */ /* 0x000f2a0000000200 */
[C---:B-1----:R-:W-:Y:S06]  /*20a50*/  HMMA.16816.F32 R16, R176.reuse, R4, R16 ;  /* 0x00000004b010723c */ /* 0x042fec0000001810 */
[----:B------:R-:W-:Y:S01]  /*20a60*/  HMMA.16816.F32 R12, R176, R6, R12 ;  /* 0x00000006b00c723c */ /* 0x000fe2000000180c */
[----:B------:R-:W1:Y:S04]  /*20a70*/  LDSM.16.M88.4 R4, [R201] ;  /* 0x00000000c904783b */ /* 0x000e680000000200 */
[----:B------:R-:W-:Y:S01]  /*20a80*/  LDSM.16.M88.4 R176, [R165+0x4000] ;  /* 0x00400000a5b0783b */ /* 0x000fe20000000200 */
[C---:B------:R-:W-:Y:S06]  /*20a90*/  HMMA.16816.F32 R172, R188.reuse, R184, R172 ;  /* 0x000000b8bcac723c */ /* 0x040fec00000018ac */
[C---:B------:R-:W-:Y:S01]  /*20aa0*/  HMMA.16816.F32 R168, R188.reuse, R186, R168 ;  /* 0x000000babca8723c */ /* 0x040fe200000018a8 */
[----:B------:R-:W-:Y:S05]  /*20ab0*/  LDSM.16.M88.4 R184, [R2+0x4000] ;  /* 0x0040000002b8783b */ /* 0x000fea0000000200 */
[C---:B--2---:R-:W-:Y:S06]  /*20ac0*/  HMMA.16816.F32 R32, R188.reuse, R8, R32 ;  /* 0x00000008bc20723c */ /* 0x044fec0000001820 */
[C---:B------:R-:W-:Y:S01]  /*20ad0*/  HMMA.16816.F32 R28, R188.reuse, R10, R28 ;  /* 0x0000000abc1c723c */ /* 0x040fe2000000181c */
[----:B------:R-:W2:Y:S05]  /*20ae0*/  LDSM.16.M88.4 R8, [R212+0xc000] ;  /* 0x00c00000d408783b */ /* 0x000eaa0000000200 */
[C---:B----4-:R-:W-:Y:S06]  /*20af0*/  HMMA.16816.F32 R16, R188.reuse, R180, R16 ;  /* 0x000000b4bc10723c */ /* 0x050fec0000001810 */
[C---:B------:R-:W-:Y:S01]  /*20b00*/  HMMA.16816.F32 R12, R188.reuse, R182, R12 ;  /* 0x000000b6bc0c723c */ /* 0x040fe2000000180c */
[----:B------:R-:W-:Y:S05]  /*20b10*/  LDSM.16.M88.4 R180, [R212+0xd000] ;  /* 0x00d00000d4b4783b */ /* 0x000fea0000000200 */
[C---:B-1----:R-:W-:Y:S06]  /*20b20*/  HMMA.16816.F32 R24, R188.reuse, R4, R24 ;  /* 0x00000004bc18723c */ /* 0x042fec0000001818 */
[----:B------:R-:W-:Y:S01]  /*20b30*/  HMMA.16816.F32 R20, R188, R6, R20 ;  /* 0x00000006bc14723c */ /* 0x000fe20000001814 */
[----:B------:R-:W1:Y:S04]  /*20b40*/  LDSM.16.M88.4 R4, [R212+0xc800] ;  /* 0x00c80000d404783b */ /* 0x000e680000000200 */
[----:B------:R-:W-:Y:S01]  /*20b50*/  LDSM.16.M88.4 R188, [R196] ;  /* 0x00000000c4bc783b */ /* 0x000fe20000000200 */
[C---:B--2---:R-:W-:Y:S06]  /*20b60*/  HMMA.16816.F32 R172, R176.reuse, R8, R172 ;  /* 0x00000008b0ac723c */ /* 0x044fec00000018ac */
[C---:B------:R-:W-:Y:S01]  /*20b70*/  HMMA.16816.F32 R168, R176.reuse, R10, R168 ;  /* 0x0000000ab0a8723c */ /* 0x040fe200000018a8 */
[----:B------:R-:W2:Y:S05]  /*20b80*/  LDSM.16.M88.4 R8, [R212+0xd800] ;  /* 0x00d80000d408783b */ /* 0x000eaa0000000200 */
[C---:B-1----:R-:W-:Y:S06]  /*20b90*/  HMMA.16816.F32 R32, R176.reuse, R4, R32 ;  /* 0x00000004b020723c */ /* 0x042fec0000001820 */
[C---:B------:R-:W-:Y:S01]  /*20ba0*/  HMMA.16816.F32 R28, R176.reuse, R6, R28 ;  /* 0x00000006b01c723c */ /* 0x040fe2000000181c */
[----:B------:R-:W1:Y:S05]  /*20bb0*/  LDSM.16.M88.4 R4, [R208+0x4000] ;  /* 0x00400000d004783b */ /* 0x000e6a0000000200 */
[C---:B--2---:R-:W-:Y:S06]  /*20bc0*/  HMMA.16816.F32 R16, R176.reuse, R8, R16 ;  /* 0x00000008b010723c */ /* 0x044fec0000001810 */
[C---:B------:R-:W-:Y:S01]  /*20bd0*/  HMMA.16816.F32 R12, R176.reuse, R10, R12 ;  /* 0x0000000ab00c723c */ /* 0x040fe2000000180c */
[----:B------:R-:W2:Y:S05]  /*20be0*/  LDSM.16.M88.4 R8, [R208+0x4800] ;  /* 0x00480000d008783b */ /* 0x000eaa0000000200 */
[----:B------:R-:W-:Y:S06]  /*20bf0*/  HMMA.16816.F32 R24, R176, R180, R24 ;  /* 0x000000b4b018723c */ /* 0x000fec0000001818 */
[C---:B-1----:R-:W-:Y:S06]  /*20c00*/  HMMA.16816.F32 R172, R184.reuse, R4, R172 ;  /* 0x00000004b8ac723c */ /* 0x042fec00000018ac */
[----:B------:R-:W-:Y:S01]  /*20c10*/  HMMA.16816.F32 R168, R184, R6, R168 ;  /* 0x00000006b8a8723c */ /* 0x000fe200000018a8 */
[----:B------:R-:W1:Y:S05]  /*20c20*/  LDSM.16.M88.4 R4, [R208+0x5800] ;  /* 0x00580000d004783b */ /* 0x000e6a0000000200 */
[----:B------:R-:W-:Y:S01]  /*20c30*/  HMMA.16816.F32 R20, R176, R182, R20 ;  /* 0x000000b6b014723c */ /* 0x000fe20000001814 */
[----:B------:R-:W-:Y:S04]  /*20c40*/  LDSM.16.M88.4 R180, [R215+0x6000] ;  /* 0x00600000d7b4783b */ /* 0x000fe80000000200 */
[----:B------:R-:W-:Y:S01]  /*20c50*/  LDSM.16.M88.4 R176, [R208+0x5000] ;  /* 0x00500000d0b0783b */ /* 0x000fe20000000200 */
[C---:B--2---:R-:W-:Y:S06]  /*20c60*/  HMMA.16816.F32 R32, R184.reuse, R8, R32 ;  /* 0x00000008b820723c */ /* 0x044fec0000001820 */
[C---:B------:R-:W-:Y:S01]  /*20c70*/  HMMA.16816.F32 R28, R184.reuse, R10, R28 ;  /* 0x0000000ab81c723c */ /* 0x040fe2000000181c */
[----:B------:R-:W2:Y:S05]  /*20c80*/  LDSM.16.M88.4 R8, [R214+0xe000] ;  /* 0x00e00000d608783b */ /* 0x000eaa0000000200 */
[C---:B-1----:R-:W-:Y:S06]  /*20c90*/  HMMA.16816.F32 R16, R184.reuse, R4, R16 ;  /* 0x00000004b810723c */ /* 0x042fec0000001810 */
[----:B------:R-:W-:Y:S01]  /*20ca0*/  HMMA.16816.F32 R12, R184, R6, R12 ;  /* 0x00000006b80c723c */ /* 0x000fe2000000180c */
[----:B------:R-:W1:Y:S05]  /*20cb0*/  LDSM.16.M88.4 R4, [R214+0xe800] ;  /* 0x00e80000d604783b */ /* 0x000e6a0000000200 */
[C---:B--2---:R-:W-:Y:S06]  /*20cc0*/  HMMA.16816.F32 R172, R180.reuse, R8, R172 ;  /* 0x00000008b4ac723c */ /* 0x044fec00000018ac */
[----:B------:R-:W-:Y:S01]  /*20cd0*/  HMMA.16816.F32 R168, R180, R10, R168 ;  /* 0x0000000ab4a8723c */ /* 0x000fe200000018a8 */
[----:B------:R-:W2:Y:S05]  /*20ce0*/  LDSM.16.M88.4 R8, [R214+0xf800] ;  /* 0x00f80000d608783b */ /* 0x000eaa0000000200 */
        /* <DEDUP_REMOVED lines=10> */
[C---:B----4-:R-:W-:Y:S06]  /*20d90*/  HMMA.16816.F32 R24, R180.reuse, R176, R24 ;  /* 0x000000b0b418723c */ /* 0x050fec0000001818 */
        /* <DEDUP_REMOVED lines=11> */
[----:B------:R-:W-:Y:S05]  /*20e50*/  LDSM.16.M88.4 R176, [R212+0xf000] ;  /* 0x00f00000d4b0783b */ /* 0x000fea0000000200 */
[C---:B-1----:R-:W-:Y:S06]  /*20e60*/  HMMA.16816.F32 R172, R180.reuse, R4, R172 ;  /* 0x00000004b4ac723c */ /* 0x042fec00000018ac */
[----:B------:R-:W-:Y:S01]  /*20e70*/  HMMA.16816.F32 R168, R180, R6, R168 ;  /* 0x00000006b4a8723c */ /* 0x000fe200000018a8 */
[----:B------:R-:W1:Y:S05]  /*20e80*/  LDSM.16.M88.4 R4, [R212+0xf800] ;  /* 0x00f80000d404783b */ /* 0x000e6a0000000200 */
[C---:B------:R-:W-:Y:S06]  /*20e90*/  HMMA.16816.F32 R16, R184.reuse, R188, R16 ;  /* 0x000000bcb810723c */ /* 0x040fec0000001810 */
[----:B------:R-:W-:Y:S01]  /*20ea0*/  HMMA.16816.F32 R12, R184, R190, R12 ;  /* 0x000000beb80c723c */ /* 0x000fe2000000180c */
[----:B------:R-:W-:Y:S05]  /*20eb0*/  LDSM.16.M88.4 R184, [R2+0x6000] ;  /* 0x0060000002b8783b */ /* 0x000fea0000000200 */
[C---:B--2---:R-:W-:Y:S06]  /*20ec0*/  HMMA.16816.F32 R32, R180.reuse, R8, R32 ;  /* 0x00000008b420723c */ /* 0x044fec0000001820 */
[C---:B------:R-:W-:Y:S01]  /*20ed0*/  HMMA.16816.F32 R28, R180.reuse, R10, R28 ;  /* 0x0000000ab41c723c */ /* 0x040fe2000000181c */
[----:B------:R-:W2:Y:S05]  /*20ee0*/  LDSM.16.M88.4 R8, [R208+0x6000] ;  /* 0x00600000d008783b */ /* 0x000eaa0000000200 */
[C---:B-1----:R-:W-:Y:S06]  /*20ef0*/  HMMA.16816.F32 R16, R180.reuse, R4, R16 ;  /* 0x00000004b410723c */ /* 0x042fec0000001810 */
[C---:B------:R-:W-:Y:S01]  /*20f00*/  HMMA.16816.F32 R12, R180.reuse, R6, R12 ;  /* 0x00000006b40c723c */ /* 0x040fe2000000180c */
[----:B------:R-:W1:Y:S05]  /*20f10*/  LDSM.16.M88.4 R4, [R208+0x7000] ;  /* 0x00700000d004783b */ /* 0x000e6a0000000200 */
[----:B------:R-:W-:Y:S06]  /*20f20*/  HMMA.16816.F32 R24, R180, R176, R24 ;  /* 0x000000b0b418723c */ /* 0x000fec0000001818 */
[C---:B--2---:R-:W-:Y:S06]  /*20f30*/  HMMA.16816.F32 R172, R184.reuse, R8, R172 ;  /* 0x00000008b8ac723c */ /* 0x044fec00000018ac */
[----:B------:R-:W-:Y:S01]  /*20f40*/  HMMA.16816.F32 R168, R184, R10, R168 ;  /* 0x0000000ab8a8723c */ /* 0x000fe200000018a8 */
[----:B------:R-:W2:Y:S05]  /*20f50*/  LDSM.16.M88.4 R8, [R208+0x7800] ;  /* 0x00780000d008783b */ /* 0x000eaa0000000200 */
[----:B------:R-:W-:Y:S01]  /*20f60*/  HMMA.16816.F32 R20, R180, R178, R20 ;  /* 0x000000b2b414723c */ /* 0x000fe20000001814 */
[----:B------:R-:W-:Y:S01]  /*20f70*/  IMAD.SHL.U32 R0, R0, 0x2, RZ ;  /* 0x0000000200007824 */ /* 0x000fe200078e00ff */
[----:B------:R-:W4:Y:S01]  /*20f80*/  LDSM.16.M88.4 R176, [R208+0x6800] ;  /* 0x00680000d0b0783b */ /* 0x000f220000000200 */
[----:B------:R-:W-:-:S04]  /*20f90*/  DEPBAR.LE SB0, 0x0 ;  /* 0x000080000000791a */ /* 0x000fc80000000000 */
[----:B------:R-:W-:-:S05]  /*20fa0*/  LOP3.LUT R0, R0, 0x6, RZ, 0xc0, !PT ;  /* 0x0000000600007812 */ /* 0x000fca00078ec0ff */
[----:B------:R-:W-:Y:S02]  /*20fb0*/  IMAD R0, R239, 0x40, R0 ;  /* 0x00000040ef007824 */ /* 0x000fe400078e0200 */
[----:B---3--:R-:W-:Y:S01]  /*20fc0*/  FMUL.FTZ R2, R172, R192 ;  /* 0x000000c0ac027220 */ /* 0x008fe20000410000 */
[----:B-1----:R-:W-:Y:S01]  /*20fd0*/  HMMA.16816.F32 R24, R184, R4, R24 ;  /* 0x00000004b818723c */ /* 0x002fe20000001818 */
[----:B------:R-:W-:-:S04]  /*20fe0*/  IMAD.IADD R172, R243, 0x1, -R0 ;  /* 0x00000001f3ac7824 */ /* 0x000fc800078e0a00 */
[----:B------:R-:W1:Y:S02]  /*20ff0*/  MUFU.TANH R2, R2 ;  /* 0x0000000200027308 */ /* 0x000e640000002400 */
[----:B------:R-:W-:Y:S01]  /*21000*/  FMUL.FTZ R4, R174, R192 ;  /* 0x000000c0ae047220 */ /* 0x000fe20000410000 */
[----:B------:R-:W-:Y:S01]  /*21010*/  VIADD R5, R0, 0x1 ;  /* 0x0000000100057836 */ /* 0x000fe20000000000 */
[----:B------:R-:W-:Y:S01]  /*21020*/  HMMA.16816.F32 R20, R184, R6, R20 ;  /* 0x00000006b814723c */ /* 0x000fe20000001814 */
[----:B------:R-:W-:Y:S02]  /*21030*/  IABS R172, R172 ;  /* 0x000000ac00ac7213 */ /* 0x000fe40000000000 */
[----:B------:R-:W-:-:S04]  /*21040*/  IMAD.IADD R165, R243, 0x1, -R5 ;  /* 0x00000001f3a57824 */ /* 0x000fc800078e0a05 */
[----:B------:R-:W-:Y:S01]  /*21050*/  FMUL.FTZ R6, R173, R192 ;  /* 0x000000c0ad067220 */ /* 0x000fe20000410000 */
[----:B------:R-:W3:Y:S01]  /*21060*/  MUFU.TANH R4, R4 ;  /* 0x0000000400047308 */ /* 0x000ee20000002400 */
[----:B--2---:R-:W-:Y:S01]  /*21070*/  HMMA.16816.F32 R16, R184, R8, R16 ;  /* 0x00000008b810723c */ /* 0x004fe20000001810 */
[----:B------:R-:W-:Y:S01]  /*21080*/  IMAD.IADD R7, R241, 0x1, -R0 ;  /* 0x00000001f1077824 */ /* 0x000fe200078e0a00 */
[----:B------:R-:W-:-:S05]  /*21090*/  IABS R165, R165 ;  /* 0x000000a500a57213 */ /* 0x000fca0000000000 */
[----:B------:R-:W2:Y:S01]  /*210a0*/  MUFU.TANH R6, R6 ;  /* 0x0000000600067308 */ /* 0x000ea20000002400 */
[----:B------:R-:W-:Y:S01]  /*210b0*/  IMAD.MOV.U32 R9, RZ, RZ, R172 ;  /* 0x000000ffff097224 */ /* 0x000fe200078e00ac */
[----:B------:R-:W-:Y:S01]  /*210c0*/  IABS R7, R7 ;  /* 0x0000000700077213 */ /* 0x000fe20000000000 */
[----:B------:R-:W-:Y:S01]  /*210d0*/  IMAD.MOV.U32 R8, RZ, RZ, R165 ;  /* 0x000000ffff087224 */ /* 0x000fe200078e00a5 */
[C---:B------:R-:W-:Y:S02]  /*210e0*/  ISETP.GE.AND P2, PT, R0.reuse, R247, PT ;  /* 0x000000f70000720c */ /* 0x040fe40003f46270 */
[----:B------:R-:W-:Y:S02]  /*210f0*/  I2FP.F32.S32 R9, R9 ;  /* 0x0000000900097245 */ /* 0x000fe40000201400 */
[----:B------:R-:W-:Y:S02]  /*21100*/  I2FP.F32.S32 R7, R7 ;  /* 0x0000000700077245 */ /* 0x000fe40000201400 */
[----:B------:R-:W-:Y:S01]  /*21110*/  ISETP.GE.OR P2, PT, R0, R242, !P2 ;  /* 0x000000f20000720c */ /* 0x000fe20005746670 */
[C---:B-1----:R-:W-:Y:S01]  /*21120*/  FFMA.FTZ R9, -R244.reuse, R9, R2 ;  /* 0x00000009f4097223 */ /* 0x042fe20000010102 */
[----:B------:R-:W-:Y:S01]  /*21130*/  I2FP.F32.S32 R8, R8 ;  /* 0x0000000800087245 */ /* 0x000fe20000201400 */
[----:B------:R-:W-:Y:S01]  /*21140*/  HMMA.16816.F32 R12, R184, R10, R12 ;  /* 0x0000000ab80c723c */ /* 0x000fe2000000180c */
[----:B------:R-:W-:Y:S01]  /*21150*/  FMUL.FTZ R175, R175, R192 ;  /* 0x000000c0afaf7220 */ /* 0x000fe20000410000 */
[C---:B---3--:R-:W-:Y:S01]  /*21160*/  FFMA.FTZ R2, -R244.reuse, R7, R4 ;  /* 0x00000007f4027223 */ /* 0x048fe20000010104 */
[----:B------:R-:W-:Y:S01]  /*21170*/  FSEL R9, R9, -INF , !P2 ;  /* 0xff80000009097808 */ /* 0x000fe20005000000 */
[----:B--2---:R-:W-:Y:S01]  /*21180*/  FFMA.FTZ R7, -R244, R8, R6 ;  /* 0x00000008f4077223 */ /* 0x004fe20000010106 */
[----:B------:R-:W-:-:S02]  /*21190*/  ISETP.GE.AND P6, PT, R5, R247, PT ;  /* 0x000000f70500720c */ /* 0x000fc40003fc6270 */
[----:B------:R-:W-:Y:S01]  /*211a0*/  FMUL.FTZ R10, R168, R192 ;  /* 0x000000c0a80a7220 */ /* 0x000fe20000410000 */
[C---:B------:R-:W-:Y:S01]  /*211b0*/  ISETP.GE.AND P2, PT, R5.reuse, R246, PT ;  /* 0x000000f60500720c */ /* 0x040fe20003f46270 */
[----:B------:R-:W1:Y:S01]  /*211c0*/  MUFU.TANH R8, R175 ;  /* 0x000000af00087308 */ /* 0x000e620000002400 */
[----:B------:R-:W-:Y:S01]  /*211d0*/  VIADD R4, R0, 0x8 ;  /* 0x0000000800047836 */ /* 0x000fe20000000000 */
[C---:B------:R-:W-:Y:S01]  /*211e0*/  ISETP.GE.OR P6, PT, R5.reuse, R242, !P6 ;  /* 0x000000f20500720c */ /* 0x040fe200077c6670 */
[-C--:B------:R-:W-:Y:S01]  /*211f0*/  FMUL.FTZ R168, R170, R192.reuse ;  /* 0x000000c0aaa87220 */ /* 0x080fe20000410000 */
[----:B------:R-:W-:Y:S01]  /*21200*/  ISETP.GE.OR P2, PT, R5, R245, !P2 ;  /* 0x000000f50500720c */ /* 0x000fe20005746670 */
[----:B------:R-:W-:Y:S02]  /*21210*/  IMAD.IADD R5, R241, 0x1, -R5 ;  /* 0x00000001f1057824 */ /* 0x000fe400078e0a05 */
[----:B------:R-:W-:Y:S01]  /*21220*/  FMUL.FTZ R165, R169, R192 ;  /* 0x000000c0a9a57220 */ /* 0x000fe20000410000 */
[----:B----4-:R-:W-:Y:S01]  /*21230*/  HMMA.16816.F32 R32, R184, R176, R32 ;  /* 0x000000b0b820723c */ /* 0x010fe20000001820 */
[----:B------:R-:W2:Y:S01]  /*21240*/  MUFU.TANH R10, R10 ;  /* 0x0000000a000a7308 */ /* 0x000ea20000002400 */
[C---:B------:R-:W-:Y:S01]  /*21250*/  ISETP.GE.AND P1, PT, R0.reuse, R246, PT ;  /* 0x000000f60000720c */ /* 0x040fe20003f26270 */
[----:B------:R-:W-:Y:S01]  /*21260*/  IMAD.IADD R170, R243, 0x1, -R4 ;  /* 0x00000001f3aa7824 */ /* 0x000fe200078e0a04 */
[----:B------:R-:W-:Y:S01]  /*21270*/  IABS R5, R5 ;  /* 0x0000000500057213 */ /* 0x000fe20000000000 */
[C---:B------:R-:W-:Y:S01]  /*21280*/  VIADD R6, R0.reuse, 0x9 ;  /* 0x0000000900067836 */ /* 0x040fe20000000000 */
[----:B------:R-:W-:-:S03]  /*21290*/  ISETP.GE.OR P1, PT, R0, R245, !P1 ;  /* 0x000000f50000720c */ /* 0x000fc60004f26670 */
[----:B------:R-:W3:Y:S01]  /*212a0*/  MUFU.TANH R168, R168 ;  /* 0x000000a800a87308 */ /* 0x000ee20000002400 */
[----:B------:R-:W-:Y:S01]  /*212b0*/  IABS R170, R170 ;  /* 0x000000aa00aa7213 */ /* 0x000fe20000000000 */
[----:B------:R-:W-:Y:S01]  /*212c0*/  IMAD.IADD R169, R241, 0x1, -R4 ;  /* 0x00000001f1a97824 */ /* 0x000fe200078e0a04 */
[----:B------:R-:W-:Y:S01]  /*212d0*/  I2FP.F32.S32 R5, R5 ;  /* 0x0000000500057245 */ /* 0x000fe20000201400 */
[----:B------:R-:W-:-:S04]  /*212e0*/  IMAD.IADD R11, R243, 0x1, -R6 ;  /* 0x00000001f30b7824 */ /* 0x000fc800078e0a06 */
[----:B------:R-:W4:Y:S01]  /*212f0*/  MUFU.TANH R165, R165 ;  /* 0x000000a500a57308 */ /* 0x000f220000002400 */
[----:B------:R-:W-:Y:S02]  /*21300*/  FSEL R2, R2, -INF , !P1 ;  /* 0xff80000002027808 */ /* 0x000fe40004800000 */
[----:B------:R-:W-:Y:S02]  /*21310*/  FSEL R7, R7, -INF , !P6 ;  /* 0xff80000007077808 */ /* 0x000fe40007000000 */
[C---:B------:R-:W-:Y:S02]  /*21320*/  ISETP.GE.AND P1, PT, R4.reuse, R247, PT ;  /* 0x000000f70400720c */ /* 0x040fe40003f26270 */
[----:B------:R-:W-:Y:S02]  /*21330*/  ISETP.GE.AND P6, PT, R4, R246, PT ;  /* 0x000000f60400720c */ /* 0x000fe40003fc6270 */
[----:B------:R-:W-:Y:S01]  /*21340*/  I2FP.F32.S32 R170, R170 ;  /* 0x000000aa00aa7245 */ /* 0x000fe20000201400 */
[----:B-1----:R-:W-:Y:S01]  /*21350*/  FFMA.FTZ R5, -R244, R5, R8 ;  /* 0x00000005f4057223 */ /* 0x002fe20000010108 */
[----:B------:R-:W-:-:S02]  /*21360*/  IABS R169, R169 ;  /* 0x000000a900a97213 */ /* 0x000fc40000000000 */
[----:B------:R-:W-:Y:S02]  /*21370*/  IABS R11, R11 ;  /* 0x0000000b000b7213 */ /* 0x000fe40000000000 */
[C---:B------:R-:W-:Y:S02]  /*21380*/  ISETP.GE.OR P1, PT, R4.reuse, R242, !P1 ;  /* 0x000000f20400720c */ /* 0x040fe40004f26670 */
[----:B------:R-:W-:Y:S01]  /*21390*/  ISETP.GE.OR P6, PT, R4, R245, !P6 ;  /* 0x000000f50400720c */ /* 0x000fe200077c6670 */
[----:B------:R-:W-:Y:S01]  /*213a0*/  FMUL.FTZ R4, R171, R192 ;  /* 0x000000c0ab047220 */ /* 0x000fe20000410000 */
[----:B--2---:R-:W-:Y:S01]  /*213b0*/  FFMA.FTZ R10, -R244, R170, R10 ;  /* 0x000000aaf40a7223 */ /* 0x004fe2000001010a */
[----:B------:R-:W-:Y:S02]  /*213c0*/  I2FP.F32.S32 R169, R169 ;  /* 0x000000a900a97245 */ /* 0x000fe40000201400 */
[----:B------:R-:W-:Y:S02]  /*213d0*/  I2FP.F32.S32 R11, R11 ;  /* 0x0000000b000b7245 */ /* 0x000fe40000201400 */
[----:B------:R-:W-:-:S02]  /*213e0*/  FSEL R5, R5, -INF , !P2 ;  /* 0xff80000005057808 */ /* 0x000fc40005000000 */
[----:B------:R-:W-:Y:S01]  /*213f0*/  ISETP.GE.AND P2, PT, R6, R247, PT ;  /* 0x000000f70600720c */ /* 0x000fe20003f46270 */
[----:B------:R-:W1:Y:S01]  /*21400*/  MUFU.TANH R4, R4 ;  /* 0x0000000400047308 */ /* 0x000e620000002400 */
[----:B------:R-:W-:Y:S01]  /*21410*/  FSEL R10, R10, -INF , !P1 ;  /* 0xff8000000a0a7808 */ /* 0x000fe20004800000 */
[C---:B---3--:R-:W-:Y:S01]  /*21420*/  FFMA.FTZ R168, -R244.reuse, R169, R168 ;  /* 0x000000a9f4a87223 */ /* 0x048fe200000101a8 */
[----:B----4-:R-:W-:Y:S01]  /*21430*/  FFMA.FTZ R8, -R244, R11, R165 ;  /* 0x0000000bf4087223 */ /* 0x010fe200000101a5 */
[----:B------:R-:W-:Y:S01]  /*21440*/  ISETP.GE.AND P1, PT, R6, R246, PT ;  /* 0x000000f60600720c */ /* 0x000fe20003f26270 */
[----:B------:R-:W-:Y:S01]  /*21450*/  VIADD R11, R0, 0x10 ;  /* 0x00000010000b7836 */ /* 0x000fe20000000000 */
[----:B------:R-:W-:Y:S01]  /*21460*/  ISETP.GE.OR P2, PT, R6, R242, !P2 ;  /* 0x000000f20600720c */ /* 0x000fe20005746670 */
[----:B------:R-:W-:Y:S02]  /*21470*/  IMAD.IADD R169, R241, 0x1, -R6 ;  /* 0x00000001f1a97824 */ /* 0x000fe400078e0a06 */
[-C--:B------:R-:W-:Y:S01]  /*21480*/  FMUL.FTZ R34, R34, R192.reuse ;  /* 0x000000c022227220 */ /* 0x080fe20000410000 */
[----:B------:R-:W-:Y:S01]  /*21490*/  ISETP.GE.OR P1, PT, R6, R245, !P1 ;  /* 0x000000f50600720c */ /* 0x000fe20004f26670 */
[-C--:B------:R-:W-:Y:S01]  /*214a0*/  FMUL.FTZ R33, R33, R192.reuse ;  /* 0x000000c021217220 */ /* 0x080fe20000410000 */
[----:B------:R-:W-:Y:S01]  /*214b0*/  FMUL.FTZ R32, R32, R192 ;  /* 0x000000c020207220 */ /* 0x000fe20000410000 */
[----:B------:R-:W-:Y:S01]  /*214c0*/  FSEL R6, R168, -INF , !P6 ;  /* 0xff800000a8067808 */ /* 0x000fe20007000000 */
[----:B------:R-:W-:Y:S01]  /*214d0*/  HMMA.16816.F32 R28, R184, R178, R28 ;  /* 0x000000b2b81c723c */ /* 0x000fe2000000181c */
[----:B------:R-:W-:Y:S01]  /*214e0*/  FSEL R8, R8, -INF , !P2 ;  /* 0xff80000008087808 */ /* 0x000fe20005000000 */
[----:B------:R2:W3:Y:S01]  /*214f0*/  MUFU.TANH R176, R34 ;  /* 0x0000002200b07308 */ /* 0x0004e20000002400 */
[C---:B------:R-:W-:Y:S01]  /*21500*/  ISETP.GE.AND P6, PT, R11.reuse, R247, PT ;  /* 0x000000f70b00720c */ /* 0x040fe20003fc6270 */
[----:B------:R-:W-:Y:S01]  /*21510*/  VIADD R165, R0, 0x11 ;  /* 0x0000001100a57836 */ /* 0x000fe20000000000 */
[----:B------:R-:W-:Y:S01]  /*21520*/  ISETP.GE.AND P2, PT, R11, R246, PT ;  /* 0x000000f60b00720c */ /* 0x000fe20003f46270 */
[----:B------:R-:W-:Y:S01]  /*21530*/  IMAD.IADD R168, R243, 0x1, -R11 ;  /* 0x00000001f3a87824 */ /* 0x000fe200078e0a0b */
[----:B------:R-:W-:-:S03]  /*21540*/  ISETP.GE.OR P6, PT, R11, R242, !P6 ;  /* 0x000000f20b00720c */ /* 0x000fc600077c6670 */
[----:B------:R-:W4:Y:S01]  /*21550*/  MUFU.TANH R173, R33 ;  /* 0x0000002100ad7308 */ /* 0x000f220000002400 */
[----:B------:R-:W-:Y:S02]  /*21560*/  ISETP.GE.OR P2, PT, R11, R245, !P2 ;  /* 0x000000f50b00720c */ /* 0x000fe40005746670 */
[----:B--2---:R-:W-:-:S05]  /*21570*/  IABS R34, R169 ;  /* 0x000000a900227213 */ /* 0x004fca0000000000 */
[----:B------:R2:W5:Y:S01]  /*21580*/  MUFU.TANH R179, R32 ;  /* 0x0000002000b37308 */ /* 0x0005620000002400 */
[----:B------:R-:W-:-:S05]  /*21590*/  I2FP.F32.S32 R34, R34 ;  /* 0x0000002200227245 */ /* 0x000fca0000201400 */
[----:B-1----:R-:W-:Y:S01]  /*215a0*/  FFMA.FTZ R4, -R244, R34, R4 ;  /* 0x00000022f4047223 */ /* 0x002fe20000010104 */
[----:B--2---:R-:W-:Y:S02]  /*215b0*/  IMAD.IADD R32, R241, 0x1, -R11 ;  /* 0x00000001f1207824 */ /* 0x004fe400078e0a0b */
[----:B------:R-:W-:-:S03]  /*215c0*/  IMAD.IADD R11, R243, 0x1, -R165 ;  /* 0x00000001f30b7824 */ /* 0x000fc600078e0aa5 */
[----:B------:R-:W-:Y:S02]  /*215d0*/  IABS R32, R32 ;  /* 0x0000002000207213 */ /* 0x000fe40000000000 */
[----:B------:R-:W-:Y:S02]  /*215e0*/  IABS R11, R11 ;  /* 0x0000000b000b7213 */ /* 0x000fe40000000000 */
[----:B------:R-:W-:Y:S02]  /*215f0*/  IABS R33, R168 ;  /* 0x000000a800217213 */ /* 0x000fe40000000000 */
[----:B------:R-:W-:Y:S02]  /*21600*/  I2FP.F32.S32 R32, R32 ;  /* 0x0000002000207245 */ /* 0x000fe40000201400 */
[----:B------:R-:W-:Y:S02]  /*21610*/  I2FP.F32.S32 R11, R11 ;  /* 0x0000000b000b7245 */ /* 0x000fe40000201400 */
[----:B------:R-:W-:Y:S01]  /*21620*/  FSEL R4, R4, -INF , !P1 ;  /* 0xff80000004047808 */ /* 0x000fe20004800000 */
[----:B------:R-:W-:Y:S01]  /*21630*/  FMUL.FTZ R35, R35, R192 ;  /* 0x000000c023237220 */ /* 0x000fe20000410000 */
[C---:B------:R-:W-:Y:S01]  /*21640*/  ISETP.GE.AND P1, PT, R165.reuse, R247, PT ;  /* 0x000000f7a500720c */ /* 0x040fe20003f26270 */
[C---:B---3--:R-:W-:Y:S01]  /*21650*/  FFMA.FTZ R176, -R244.reuse, R32, R176 ;  /* 0x00000020f4b07223 */ /* 0x048fe200000101b0 */
[----:B------:R-:W-:Y:S01]  /*21660*/  I2FP.F32.S32 R33, R33 ;  /* 0x0000002100217245 */ /* 0x000fe20000201400 */
[----:B----4-:R-:W-:Y:S01]  /*21670*/  FFMA.FTZ R173, -R244, R11, R173 ;  /* 0x0000000bf4ad7223 */ /* 0x010fe200000101ad */
[----:B------:R-:W-:Y:S01]  /*21680*/  VIADD R11, R0, 0x18 ;  /* 0x00000018000b7836 */ /* 0x000fe20000000000 */
[----:B------:R-:W-:Y:S01]  /*21690*/  ISETP.GE.OR P1, PT, R165, R242, !P1 ;  /* 0x000000f2a500720c */ /* 0x000fe20004f26670 */
[----:B------:R-:W1:Y:S01]  /*216a0*/  MUFU.TANH R178, R35 ;  /* 0x0000002300b27308 */ /* 0x000e620000002400 */
[----:B-----5:R-:W-:Y:S01]  /*216b0*/  FFMA.FTZ R179, -R244, R33, R179 ;  /* 0x00000021f4b37223 */ /* 0x020fe200000101b3 */
[-C--:B------:R-:W-:Y:S01]  /*216c0*/  FMUL.FTZ R28, R28, R192.reuse ;  /* 0x000000c01c1c7220 */ /* 0x080fe20000410000 */
[----:B------:R-:W-:Y:S01]  /*216d0*/  FMUL.FTZ R30, R30, R192 ;  /* 0x000000c01e1e7220 */ /* 0x000fe20000410000 */
[----:B------:R-:W-:Y:S01]  /*216e0*/  IMAD.IADD R33, R241, 0x1, -R165 ;  /* 0x00000001f1217824 */ /* 0x000fe200078e0aa5 */
[----:B------:R-:W-:-:S02]  /*216f0*/  FSEL R176, R176, -INF , !P2 ;  /* 0xff800000b0b07808 */ /* 0x000fc40005000000 */
[----:B------:R-:W-:Y:S01]  /*21700*/  FSEL R173, R173, -INF , !P1 ;  /* 0xff800000adad7808 */ /* 0x000fe20004800000 */
[----:B------:R-:W-:Y:S01]  /*21710*/  FMUL.FTZ R29, R29, R192 ;  /* 0x000000c01d1d7220 */ /* 0x000fe20000410000 */
[C---:B------:R-:W-:Y:S02]  /*21720*/  ISETP.GE.AND P2, PT, R11.reuse, R247, PT ;  /* 0x000000f70b00720c */ /* 0x040fe40003f46270 */
[C---:B------:R-:W-:Y:S01]  /*21730*/  ISETP.GE.AND P1, PT, R11.reuse, R246, PT ;  /* 0x000000f60b00720c */ /* 0x040fe20003f26270 */
[----:B------:R2:W-:Y:S01]  /*21740*/  MUFU.TANH R174, R28 ;  /* 0x0000001c00ae7308 */ /* 0x0005e20000002400 */
[----:B------:R-:W-:Y:S01]  /*21750*/  VIADD R32, R0, 0x19 ;  /* 0x0000001900207836 */ /* 0x000fe20000000000 */
[C---:B------:R-:W-:Y:S02]  /*21760*/  ISETP.GE.OR P2, PT, R11.reuse, R242, !P2 ;  /* 0x000000f20b00720c */ /* 0x040fe40005746670 */
[----:B------:R-:W-:Y:S02]  /*21770*/  ISETP.GE.OR P1, PT, R11, R245, !P1 ;  /* 0x000000f50b00720c */ /* 0x000fe40004f26670 */
[----:B------:R-:W-:-:S02]  /*21780*/  IABS R33, R33 ;  /* 0x0000002100217213 */ /* 0x000fc40000000000 */
[----:B------:R3:W4:Y:S01]  /*21790*/  MUFU.TANH R177, R30 ;  /* 0x0000001e00b17308 */ /* 0x0007220000002400 */
[----:B------:R-:W-:Y:S01]  /*217a0*/  IMAD.IADD R175, R243, 0x1, -R32 ;  /* 0x00000001f3af7824 */ /* 0x000fe200078e0a20 */
[----:B------:R-:W-:Y:S02]  /*217b0*/  I2FP.F32.S32 R33, R33 ;  /* 0x0000002100217245 */ /* 0x000fe40000201400 */
[----:B------:R-:W-:Y:S01]  /*217c0*/  FSEL R179, R179, -INF , !P6 ;  /* 0xff800000b3b37808 */ /* 0x000fe20007000000 */
[--C-:B--2---:R-:W-:Y:S01]  /*217d0*/  IMAD.IADD R28, R241, 0x1, -R11.reuse ;  /* 0x00000001f11c7824 */ /* 0x104fe200078e0a0b */
[----:B------:R-:W-:Y:S01]  /*217e0*/  ISETP.GE.AND P6, PT, R165, R246, PT ;  /* 0x000000f6a500720c */ /* 0x000fe20003fc6270 */
[----:B---3--:R-:W-:Y:S02]  /*217f0*/  IMAD.IADD R30, R243, 0x1, -R11 ;  /* 0x00000001f31e7824 */ /* 0x008fe400078e0a0b */
[----:B------:R2:W3:Y:S01]  /*21800*/  MUFU.TANH R11, R29 ;  /* 0x0000001d000b7308 */ /* 0x0004e20000002400 */
[----:B------:R-:W-:Y:S01]  /*21810*/  IABS R28, R28 ;  /* 0x0000001c001c7213 */ /* 0x000fe20000000000 */
[----:B-1----:R-:W-:Y:S01]  /*21820*/  FFMA.FTZ R178, -R244, R33, R178 ;  /* 0x00000021f4b27223 */ /* 0x002fe200000101b2 */
[----:B------:R-:W-:-:S02]  /*21830*/  IABS R175, R175 ;  /* 0x000000af00af7213 */ /* 0x000fc40000000000 */
[----:B------:R-:W-:Y:S02]  /*21840*/  ISETP.GE.OR P6, PT, R165, R245, !P6 ;  /* 0x000000f5a500720c */ /* 0x000fe400077c6670 */
[----:B------:R-:W-:Y:S02]  /*21850*/  I2FP.F32.S32 R28, R28 ;  /* 0x0000001c001c7245 */ /* 0x000fe40000201400 */
[----:B------:R-:W-:Y:S01]  /*21860*/  I2FP.F32.S32 R175, R175 ;  /* 0x000000af00af7245 */ /* 0x000fe20000201400 */
[-C--:B------:R-:W-:Y:S01]  /*21870*/  FMUL.FTZ R24, R24, R192.reuse ;  /* 0x000000c018187220 */ /* 0x080fe20000410000 */
[----:B------:R-:W-:Y:S02]  /*21880*/  FSEL R178, R178, -INF , !P6 ;  /* 0xff800000b2b27808 */ /* 0x000fe40007000000 */
[----:B------:R-:W-:Y:S01]  /*21890*/  ISETP.GE.AND P6, PT, R32, R247, PT ;  /* 0x000000f72000720c */ /* 0x000fe20003fc6270 */
[----:B--2---:R-:W-:Y:S01]  /*218a0*/  FMUL.FTZ R29, R31, R192 ;  /* 0x000000c01f1d7220 */ /* 0x004fe20000410000 */
[----:B------:R-:W-:Y:S01]  /*218b0*/  IABS R30, R30 ;  /* 0x0000001e001e7213 */ /* 0x000fe20000000000 */
[C---:B----4-:R-:W-:Y:S01]  /*218c0*/  FFMA.FTZ R177, -R244.reuse, R28, R177 ;  /* 0x0000001cf4b17223 */ /* 0x050fe200000101b1 */
[----:B---3--:R-:W-:Y:S01]  /*218d0*/  FFMA.FTZ R175, -R244, R175, R11 ;  /* 0x000000aff4af7223 */ /* 0x008fe2000001010b */
[----:B------:R-:W-:-:S02]  /*218e0*/  VIADD R11, R0, 0x20 ;  /* 0x00000020000b7836 */ /* 0x000fc40000000000 */
[----:B------:R-:W1:Y:S01]  /*218f0*/  MUFU.TANH R29, R29 ;  /* 0x0000001d001d7308 */ /* 0x000e620000002400 */
[----:B------:R-:W-:Y:S01]  /*21900*/  ISETP.GE.OR P6, PT, R32, R242, !P6 ;  /* 0x000000f22000720c */ /* 0x000fe200077c6670 */
[----:B------:R-:W-:Y:S01]  /*21910*/  FMUL.FTZ R188, R25, R192 ;  /* 0x000000c019bc7220 */ /* 0x000fe20000410000 */
[----:B------:R-:W-:Y:S01]  /*21920*/  I2FP.F32.S32 R30, R30 ;  /* 0x0000001e001e7245 */ /* 0x000fe20000201400 */
[----:B------:R-:W-:-:S04]  /*21930*/  FMUL.FTZ R26, R26, R192 ;  /* 0x000000c01a1a7220 */ /* 0x000fc80000410000 */
[----:B------:R2:W-:Y:S01]  /*21940*/  MUFU.TANH R189, R24 ;  /* 0x0000001800bd7308 */ /* 0x0005e20000002400 */
[----:B------:R-:W-:Y:S02]  /*21950*/  FSEL R177, R177, -INF , !P1 ;  /* 0xff800000b1b17808 */ /* 0x000fe40004800000 */
[----:B------:R-:W-:Y:S01]  /*21960*/  FSEL R175, R175, -INF , !P6 ;  /* 0xff800000afaf7808 */ /* 0x000fe20007000000 */
[----:B------:R-:W-:Y:S01]  /*21970*/  FFMA.FTZ R174, -R244, R30, R174 ;  /* 0x0000001ef4ae7223 */ /* 0x000fe200000101ae */
[C---:B------:R-:W-:Y:S01]  /*21980*/  ISETP.GE.AND P1, PT, R11.reuse, R247, PT ;  /* 0x000000f70b00720c */ /* 0x040fe20003f26270 */
[----:B------:R-:W-:Y:S01]  /*21990*/  VIADD R28, R0, 0x21 ;  /* 0x00000021001c7836 */ /* 0x000fe20000000000 */
[C---:B------:R-:W-:Y:S01]  /*219a0*/  ISETP.GE.AND P6, PT, R11.reuse, R246, PT ;  /* 0x000000f60b00720c */ /* 0x040fe20003fc6270 */
[----:B------:R3:W4:Y:S01]  /*219b0*/  MUFU.TANH R184, R26 ;  /* 0x0000001a00b87308 */ /* 0x0007220000002400 */
[----:B------:R-:W-:Y:S01]  /*219c0*/  ISETP.GE.OR P1, PT, R11, R242, !P1 ;  /* 0x000000f20b00720c */ /* 0x000fe20004f26670 */
[----:B--2---:R-:W-:-:S06]  /*219d0*/  IMAD.IADD R24, R241, 0x1, -R32 ;  /* 0x00000001f1187824 */ /* 0x004fcc00078e0a20 */
[----:B------:R-:W2:Y:S01]  /*219e0*/  MUFU.TANH R188, R188 ;  /* 0x000000bc00bc7308 */ /* 0x000ea20000002400 */
[----:B------:R-:W-:Y:S02]  /*219f0*/  ISETP.GE.OR P6, PT, R11, R245, !P6 ;  /* 0x000000f50b00720c */ /* 0x000fe400077c6670 */
[----:B------:R-:W-:Y:S01]  /*21a00*/  IABS R24, R24 ;  /* 0x0000001800187213 */ /* 0x000fe20000000000 */
[--C-:B------:R-:W-:Y:S02]  /*21a10*/  IMAD.IADD R25, R241, 0x1, -R11.reuse ;  /* 0x00000001f1197824 */ /* 0x100fe400078e0a0b */
[C---:B---3--:R-:W-:Y:S01]  /*21a20*/  IMAD.IADD R26, R243.reuse, 0x1, -R11 ;  /* 0x00000001f31a7824 */ /* 0x048fe200078e0a0b */
[----:B------:R-:W-:Y:S01]  /*21a30*/  I2FP.F32.S32 R24, R24 ;  /* 0x0000001800187245 */ /* 0x000fe20000201400 */
[----:B------:R-:W-:Y:S01]  /*21a40*/  IMAD.IADD R11, R243, 0x1, -R28 ;  /* 0x00000001f30b7824 */ /* 0x000fe200078e0a1c */
[----:B------:R-:W-:Y:S02]  /*21a50*/  FSEL R174, R174, -INF , !P2 ;  /* 0xff800000aeae7808 */ /* 0x000fe40005000000 */
[----:B------:R-:W-:Y:S01]  /*21a60*/  ISETP.GE.AND P2, PT, R32, R246, PT ;  /* 0x000000f62000720c */ /* 0x000fe20003f46270 */
[----:B-1----:R-:W-:Y:S01]  /*21a70*/  FFMA.FTZ R24, -R244, R24, R29 ;  /* 0x00000018f4187223 */ /* 0x002fe2000001011d */
[----:B------:R-:W-:-:S02]  /*21a80*/  IABS R25, R25 ;  /* 0x0000001900197213 */ /* 0x000fc40000000000 */
[----:B------:R-:W-:Y:S02]  /*21a90*/  IABS R11, R11 ;  /* 0x0000000b000b7213 */ /* 0x000fe40000000000 */
[----:B------:R-:W-:Y:S01]  /*21aa0*/  ISETP.GE.OR P2, PT, R32, R245, !P2 ;  /* 0x000000f52000720c */ /* 0x000fe20005746670 */
[-C--:B------:R-:W-:Y:S01]  /*21ab0*/  FMUL.FTZ R186, R20, R192.reuse ;  /* 0x000000c014ba7220 */ /* 0x080fe20000410000 */
[----:B------:R-:W-:Y:S02]  /*21ac0*/  I2FP.F32.S32 R25, R25 ;  /* 0x0000001900197245 */ /* 0x000fe40000201400 */
[----:B------:R-:W-:Y:S02]  /*21ad0*/  I2FP.F32.S32 R11, R11 ;  /* 0x0000000b000b7245 */ /* 0x000fe40000201400 */
[----:B------:R-:W-:Y:S01]  /*21ae0*/  FSEL R20, R24, -INF , !P2 ;  /* 0xff80000018147808 */ /* 0x000fe20005000000 */
[----:B------:R-:W-:Y:S01]  /*21af0*/  FMUL.FTZ R27, R27, R192 ;  /* 0x000000c01b1b7220 */ /* 0x000fe20000410000 */
[----:B------:R-:W-:-:S02]  /*21b00*/  IABS R26, R26 ;  /* 0x0000001a001a7213 */ /* 0x000fc40000000000 */
[----:B------:R-:W-:Y:S01]  /*21b10*/  ISETP.GE.AND P2, PT, R28, R247, PT ;  /* 0x000000f71c00720c */ /* 0x000fe20003f46270 */
[C---:B----4-:R-:W-:Y:S01]  /*21b20*/  FFMA.FTZ R184, -R244.reuse, R25, R184 ;  /* 0x00000019f4b87223 */ /* 0x050fe200000101b8 */
[----:B--2---:R-:W-:Y:S01]  /*21b30*/  FFMA.FTZ R188, -R244, R11, R188 ;  /* 0x0000000bf4bc7223 */ /* 0x004fe200000101bc */
[----:B------:R-:W-:Y:S01]  /*21b40*/  FMUL.FTZ R22, R22, R192 ;  /* 0x000000c016167220 */ /* 0x000fe20000410000 */
[----:B------:R-:W-:Y:S01]  /*21b50*/  I2FP.F32.S32 R26, R26 ;  /* 0x0000001a001a7245 */ /* 0x000fe20000201400 */
[----:B------:R-:W-:Y:S01]  /*21b60*/  VIADD R11, R0, 0x28 ;  /* 0x00000028000b7836 */ /* 0x000fe20000000000 */
[----:B------:R-:W-:Y:S01]  /*21b70*/  ISETP.GE.OR P2, PT, R28, R242, !P2 ;  /* 0x000000f21c00720c */ /* 0x000fe20005746670 */
[----:B------:R-:W1:Y:S01]  /*21b80*/  MUFU.TANH R185, R27 ;  /* 0x0000001b00b97308 */ /* 0x000e620000002400 */
[----:B------:R-:W-:Y:S01]  /*21b90*/  IMAD.IADD R25, R241, 0x1, -R28 ;  /* 0x00000001f1197824 */ /* 0x000fe200078e0a1c */
[----:B------:R-:W-:Y:S01]  /*21ba0*/  FSEL R184, R184, -INF , !P6 ;  /* 0xff800000b8b87808 */ /* 0x000fe20007000000 */
[----:B------:R-:W-:Y:S01]  /*21bb0*/  FFMA.FTZ R189, -R244, R26, R189 ;  /* 0x0000001af4bd7223 */ /* 0x000fe200000101bd */
[----:B------:R-:W-:-:S04]  /*21bc0*/  FSEL R188, R188, -INF , !P2 ;  /* 0xff800000bcbc7808 */ /* 0x000fc80005000000 */
[----:B------:R-:W2:Y:S01]  /*21bd0*/  MUFU.TANH R186, R186 ;  /* 0x000000ba00ba7308 */ /* 0x000ea20000002400 */
[----:B------:R-:W-:Y:S01]  /*21be0*/  ISETP.GE.AND P6, PT, R11, R247, PT ;  /* 0x000000f70b00720c */ /* 0x000fe20003fc6270 */
[----:B------:R-:W-:Y:S01]  /*21bf0*/  FMUL.FTZ R26, R21, R192 ;  /* 0x000000c0151a7220 */ /* 0x000fe20000410000 */
[----:B------:R-:W-:-:S05]  /*21c00*/  ISETP.GE.AND P2, PT, R11, R246, PT ;  /* 0x000000f60b00720c */ /* 0x000fca0003f46270 */
[----:B------:R3:W4:Y:S01]  /*21c10*/  MUFU.TANH R182, R22 ;  /* 0x0000001600b67308 */ /* 0x0007220000002400 */
[----:B------:R-:W-:Y:S01]  /*21c20*/  VIADD R24, R0, 0x29 ;  /* 0x0000002900187836 */ /* 0x000fe20000000000 */
[----:B------:R-:W-:Y:S01]  /*21c30*/  ISETP.GE.OR P6, PT, R11, R242, !P6 ;  /* 0x000000f20b00720c */ /* 0x000fe200077c6670 */
[--C-:B------:R-:W-:Y:S01]  /*21c40*/  IMAD.IADD R21, R241, 0x1, -R11.reuse ;  /* 0x00000001f1157824 */ /* 0x100fe200078e0a0b */
[----:B------:R-:W-:Y:S02]  /*21c50*/  ISETP.GE.OR P2, PT, R11, R245, !P2 ;  /* 0x000000f50b00720c */ /* 0x000fe40005746670 */
[----:B------:R-:W-:Y:S01]  /*21c60*/  IABS R25, R25 ;  /* 0x0000001900197213 */ /* 0x000fe20000000000 */
[C---:B------:R-:W-:Y:S02]  /*21c70*/  IMAD.IADD R187, R243.reuse, 0x1, -R24 ;  /* 0x00000001f3bb7824 */ /* 0x040fe400078e0a18 */
[----:B---3--:R-:W-:Y:S02]  /*21c80*/  IMAD.IADD R22, R243, 0x1, -R11 ;  /* 0x00000001f3167824 */ /* 0x008fe400078e0a0b */
[----:B------:R-:W3:Y:S03]  /*21c90*/  MUFU.TANH R11, R26 ;  /* 0x0000001a000b7308 */ /* 0x000ee60000002400 */
[----:B------:R-:W-:-:S02]  /*21ca0*/  IABS R22, R22 ;  /* 0x0000001600167213 */ /* 0x000fc40000000000 */
[----:B------:R-:W-:Y:S02]  /*21cb0*/  I2FP.F32.S32 R25, R25 ;  /* 0x0000001900197245 */ /* 0x000fe40000201400 */
[----:B------:R-:W-:Y:S02]  /*21cc0*/  I2FP.F32.S32 R22, R22 ;  /* 0x0000001600167245 */ /* 0x000fe40000201400 */
[----:B------:R-:W-:Y:S02]  /*21cd0*/  FSEL R189, R189, -INF , !P1 ;  /* 0xff800000bdbd7808 */ /* 0x000fe40004800000 */
[----:B------:R-:W-:Y:S01]  /*21ce0*/  ISETP.GE.AND P1, PT, R28, R246, PT ;  /* 0x000000f61c00720c */ /* 0x000fe20003f26270 */
[C---:B-1----:R-:W-:Y:S01]  /*21cf0*/  FFMA.FTZ R185, -R244.reuse, R25, R185 ;  /* 0x00000019f4b97223 */ /* 0x042fe200000101b9 */
[----:B------:R-:W-:Y:S01]  /*21d00*/  IABS R21, R21 ;  /* 0x0000001500157213 */ /* 0x000fe20000000000 */
[----:B--2---:R-:W-:Y:S01]  /*21d10*/  FFMA.FTZ R186, -R244, R22, R186 ;  /* 0x00000016f4ba7223 */ /* 0x004fe200000101ba */
[----:B------:R-:W-:-:S02]  /*21d20*/  IABS R187, R187 ;  /* 0x000000bb00bb7213 */ /* 0x000fc40000000000 */
[----:B------:R-:W-:Y:S01]  /*21d30*/  ISETP.GE.OR P1, PT, R28, R245, !P1 ;  /* 0x000000f51c00720c */ /* 0x000fe20004f26670 */
[-C--:B------:R-:W-:Y:S01]  /*21d40*/  FMUL.FTZ R23, R23, R192.reuse ;  /* 0x000000c017177220 */ /* 0x080fe20000410000 */
[----:B------:R-:W-:Y:S02]  /*21d50*/  I2FP.F32.S32 R21, R21 ;  /* 0x0000001500157245 */ /* 0x000fe40000201400 */
[----:B------:R-:W-:Y:S01]  /*21d60*/  I2FP.F32.S32 R187, R187 ;  /* 0x000000bb00bb7245 */ /* 0x000fe20000201400 */
[----:B------:R-:W-:Y:S01]  /*21d70*/  FMUL.FTZ R16, R16, R192 ;  /* 0x000000c010107220 */ /* 0x000fe20000410000 */
[----:B------:R-:W-:Y:S02]  /*21d80*/  FSEL R185, R185, -INF , !P1 ;  /* 0xff800000b9b97808 */ /* 0x000fe40004800000 */
[----:B------:R-:W-:Y:S02]  /*21d90*/  FSEL R186, R186, -INF , !P6 ;  /* 0xff800000baba7808 */ /* 0x000fe40007000000 */
[----:B------:R-:W-:-:S02]  /*21da0*/  ISETP.GE.AND P1, PT, R24, R247, PT ;  /* 0x000000f71800720c */ /* 0x000fc40003f26270 */
[----:B------:R-:W-:Y:S01]  /*21db0*/  ISETP.GE.AND P6, PT, R24, R246, PT ;  /* 0x000000f61800720c */ /* 0x000fe20003fc6270 */
[----:B------:R1:W2:Y:S01]  /*21dc0*/  MUFU.TANH R183, R23 ;  /* 0x0000001700b77308 */ /* 0x0002a20000002400 */
[C---:B----4-:R-:W-:Y:S01]  /*21dd0*/  FFMA.FTZ R182, -R244.reuse, R21, R182 ;  /* 0x00000015f4b67223 */ /* 0x050fe200000101b6 */
[----:B---3--:R-:W-:Y:S01]  /*21de0*/  FFMA.FTZ R187, -R244, R187, R11 ;  /* 0x000000bbf4bb7223 */ /* 0x008fe2000001010b */
[----:B------:R-:W-:Y:S01]  /*21df0*/  VIADD R21, R0, 0x30 ;  /* 0x0000003000157836 */ /* 0x000fe20000000000 */
[----:B------:R-:W-:Y:S01]  /*21e00*/  ISETP.GE.OR P1, PT, R24, R242, !P1 ;  /* 0x000000f21800720c */ /* 0x000fe20004f26670 */
[-C--:B------:R-:W-:Y:S01]  /*21e10*/  FMUL.FTZ R18, R18, R192.reuse ;  /* 0x000000c012127220 */ /* 0x080fe20000410000 */
[----:B------:R-:W-:Y:S01]  /*21e20*/  ISETP.GE.OR P6, PT, R24, R245, !P6 ;  /* 0x000000f51800720c */ /* 0x000fe200077c6670 */
[----:B------:R-:W-:Y:S02]  /*21e30*/  IMAD.IADD R24, R241, 0x1, -R24 ;  /* 0x00000001f1187824 */ /* 0x000fe400078e0a18 */
[----:B------:R-:W-:Y:S01]  /*21e40*/  FMUL.FTZ R17, R17, R192 ;  /* 0x000000c011117220 */ /* 0x000fe20000410000 */
[----:B------:R-:W3:Y:S01]  /*21e50*/  MUFU.TANH R16, R16 ;  /* 0x0000001000107308 */ /* 0x000ee20000002400 */
[----:B------:R-:W-:-:S02]  /*21e60*/  FSEL R182, R182, -INF , !P2 ;  /* 0xff800000b6b67808 */ /* 0x000fc40005000000 */
[----:B------:R-:W-:Y:S01]  /*21e70*/  FSEL R187, R187, -INF , !P1 ;  /* 0xff800000bbbb7808 */ /* 0x000fe20004800000 */
[----:B------:R-:W-:Y:S01]  /*21e80*/  VIADD R11, R0, 0x31 ;  /* 0x00000031000b7836 */ /* 0x000fe20000000000 */
[C---:B------:R-:W-:Y:S02]  /*21e90*/  ISETP.GE.AND P2, PT, R21.reuse, R247, PT ;  /* 0x000000f71500720c */ /* 0x040fe40003f46270 */
[----:B------:R-:W-:Y:S01]  /*21ea0*/  ISETP.GE.AND P1, PT, R21, R246, PT ;  /* 0x000000f61500720c */ /* 0x000fe20003f26270 */
[----:B-1----:R-:W-:Y:S01]  /*21eb0*/  IMAD.IADD R23, R243, 0x1, -R21 ;  /* 0x00000001f3177824 */ /* 0x002fe200078e0a15 */
[----:B------:R-:W-:Y:S01]  /*21ec0*/  IABS R24, R24 ;  /* 0x0000001800187213 */ /* 0x000fe20000000000 */
[----:B------:R-:W1:Y:S01]  /*21ed0*/  MUFU.TANH R18, R18 ;  /* 0x0000001200127308 */ /* 0x000e620000002400 */
[----:B------:R-:W-:Y:S01]  /*21ee0*/  ISETP.GE.OR P2, PT, R21, R242, !P2 ;  /* 0x000000f21500720c */ /* 0x000fe20005746670 */
[----:B------:R-:W-:Y:S01]  /*21ef0*/  IMAD.IADD R22, R243, 0x1, -R11 ;  /* 0x00000001f3167824 */ /* 0x000fe200078e0a0b */
[----:B------:R-:W-:Y:S01]  /*21f00*/  ISETP.GE.OR P1, PT, R21, R245, !P1 ;  /* 0x000000f51500720c */ /* 0x000fe20004f26670 */
[----:B------:R-:W-:Y:S01]  /*21f10*/  IMAD.IADD R21, R241, 0x1, -R21 ;  /* 0x00000001f1157824 */ /* 0x000fe200078e0a15 */
[----:B------:R-:W-:-:S03]  /*21f20*/  IABS R23, R23 ;  /* 0x0000001700177213 */ /* 0x000fc60000000000 */
[----:B------:R-:W4:Y:S01]  /*21f30*/  MUFU.TANH R17, R17 ;  /* 0x0000001100117308 */ /* 0x000f220000002400 */
[----:B------:R-:W-:Y:S02]  /*21f40*/  I2FP.F32.S32 R24, R24 ;  /* 0x0000001800187245 */ /* 0x000fe40000201400 */
[----:B------:R-:W-:Y:S02]  /*21f50*/  I2FP.F32.S32 R23, R23 ;  /* 0x0000001700177245 */ /* 0x000fe40000201400 */
[----:B------:R-:W-:Y:S01]  /*21f60*/  IABS R21, R21 ;  /* 0x0000001500157213 */ /* 0x000fe20000000000 */
[C---:B--2---:R-:W-:Y:S01]  /*21f70*/  FFMA.FTZ R183, -R244.reuse, R24, R183 ;  /* 0x00000018f4b77223 */ /* 0x044fe200000101b7 */
[----:B------:R-:W-:Y:S01]  /*21f80*/  IABS R22, R22 ;  /* 0x0000001600167213 */ /* 0x000fe20000000000 */
[----:B---3--:R-:W-:Y:S01]  /*21f90*/  FFMA.FTZ R16, -R244, R23, R16 ;  /* 0x00000017f4107223 */ /* 0x008fe20000010110 */
[----:B------:R-:W-:Y:S02]  /*21fa0*/  I2FP.F32.S32 R21, R21 ;  /* 0x0000001500157245 */ /* 0x000fe40000201400 */
[----:B------:R-:W-:-:S02]  /*21fb0*/  I2FP.F32.S32 R22, R22 ;  /* 0x0000001600167245 */ /* 0x000fc40000201400 */
[----:B------:R-:W-:Y:S02]  /*21fc0*/  FSEL R183, R183, -INF , !P6 ;  /* 0xff800000b7b77808 */ /* 0x000fe40007000000 */
[C---:B------:R-:W-:Y:S01]  /*21fd0*/  ISETP.GE.AND P6, PT, R11.reuse, R247, PT ;  /* 0x000000f70b00720c */ /* 0x040fe20003fc6270 */
[C---:B-1----:R-:W-:Y:S01]  /*21fe0*/  FFMA.FTZ R18, -R244.reuse, R21, R18 ;  /* 0x00000015f4127223 */ /* 0x042fe20000010112 */
[----:B----4-:R-:W-:Y:S01]  /*21ff0*/  FFMA.FTZ R17, -R244, R22, R17 ;  /* 0x00000016f4117223 */ /* 0x010fe20000010111 */
[----:B------:R-:W-:Y:S01]  /*22000*/  FSEL R172, R16, -INF , !P2 ;  /* 0xff80000010ac7808 */ /* 0x000fe20005000000 */
[----:B------:R-:W-:Y:S01]  /*22010*/  VIADD R16, R0, 0x38 ;  /* 0x0000003800107836 */ /* 0x000fe20000000000 */
[----:B------:R-:W-:Y:S01]  /*22020*/  ISETP.GE.OR P6, PT, R11, R242, !P6 ;  /* 0x000000f20b00720c */ /* 0x000fe200077c6670 */
[-C--:B------:R-:W-:Y:S01]  /*22030*/  FMUL.FTZ R14, R14, R192.reuse ;  /* 0x000000c00e0e7220 */ /* 0x080fe20000410000 */
[----:B------:R-:W-:Y:S01]  /*22040*/  FMUL.FTZ R12, R12, R192 ;  /* 0x000000c00c0c7220 */ /* 0x000fe20000410000 */
[----:B------:R-:W-:Y:S01]  /*22050*/  FSEL R168, R18, -INF , !P1 ;  /* 0xff80000012a87808 */ /* 0x000fe20004800000 */
[----:B------:R-:W-:Y:S01]  /*22060*/  IMAD.IADD R21, R243, 0x1, -R16 ;  /* 0x00000001f3157824 */ /* 0x000fe200078e0a10 */
[----:B------:R-:W-:-:S02]  /*22070*/  FSEL R171, R17, -INF , !P6 ;  /* 0xff80000011ab7808 */ /* 0x000fc40007000000 */
[C---:B------:R-:W-:Y:S02]  /*22080*/  ISETP.GE.AND P1, PT, R16.reuse, R247, PT ;  /* 0x000000f71000720c */ /* 0x040fe40003f26270 */
[C---:B------:R-:W-:Y:S01]  /*22090*/  ISETP.GE.AND P6, PT, R16.reuse, R246, PT ;  /* 0x000000f61000720c */ /* 0x040fe20003fc6270 */
[----:B------:R-:W1:Y:S01]  /*220a0*/  MUFU.TANH R14, R14 ;  /* 0x0000000e000e7308 */ /* 0x000e620000002400 */
[----:B------:R-:W-:Y:S01]  /*220b0*/  FMUL.FTZ R19, R19, R192 ;  /* 0x000000c013137220 */ /* 0x000fe20000410000 */
[C---:B------:R-:W-:Y:S02]  /*220c0*/  ISETP.GE.OR P1, PT, R16.reuse, R242, !P1 ;  /* 0x000000f21000720c */ /* 0x040fe40004f26670 */
[----:B------:R-:W-:Y:S01]  /*220d0*/  ISETP.GE.OR P6, PT, R16, R245, !P6 ;  /* 0x000000f51000720c */ /* 0x000fe200077c6670 */
[----:B------:R-:W-:Y:S01]  /*220e0*/  IMAD.IADD R16, R241, 0x1, -R16 ;  /* 0x00000001f1107824 */ /* 0x000fe200078e0a10 */
[----:B------:R-:W-:Y:S02]  /*220f0*/  IABS R21, R21 ;  /* 0x0000001500157213 */ /* 0x000fe40000000000 */
[----:B------:R-:W2:Y:S01]  /*22100*/  MUFU.TANH R12, R12 ;  /* 0x0000000c000c7308 */ /* 0x000ea20000002400 */
[----:B------:R-:W-:-:S02]  /*22110*/  ISETP.GE.AND P2, PT, R11, R246, PT ;  /* 0x000000f60b00720c */ /* 0x000fc40003f46270 */
[----:B------:R-:W-:Y:S01]  /*22120*/  IMAD.MOV.U32 R17, RZ, RZ, R21 ;  /* 0x000000ffff117224 */ /* 0x000fe200078e0015 */
[----:B------:R-:W-:Y:S01]  /*22130*/  IABS R18, R16 ;  /* 0x0000001000127213 */ /* 0x000fe20000000000 */
[-C--:B------:R-:W-:Y:S01]  /*22140*/  FMUL.FTZ R13, R13, R192.reuse ;  /* 0x000000c00d0d7220 */ /* 0x080fe20000410000 */
[----:B------:R-:W-:Y:S02]  /*22150*/  ISETP.GE.OR P2, PT, R11, R245, !P2 ;  /* 0x000000f50b00720c */ /* 0x000fe40005746670 */
[----:B------:R-:W3:Y:S01]  /*22160*/  MUFU.TANH R19, R19 ;  /* 0x0000001300137308 */ /* 0x000ee20000002400 */
[----:B------:R-:W-:Y:S01]  /*22170*/  FMUL.FTZ R15, R15, R192 ;  /* 0x000000c00f0f7220 */ /* 0x000fe20000410000 */
[----:B------:R-:W-:Y:S01]  /*22180*/  IMAD.IADD R11, R241, 0x1, -R11 ;  /* 0x00000001f10b7824 */ /* 0x000fe200078e0a0b */
[----:B------:R-:W-:Y:S02]  /*22190*/  I2FP.F32.S32 R18, R18 ;  /* 0x0000001200127245 */ /* 0x000fe40000201400 */
[----:B------:R-:W-:Y:S01]  /*221a0*/  I2FP.F32.S32 R17, R17 ;  /* 0x0000001100117245 */ /* 0x000fe20000201400 */
[----:B------:R-:W-:Y:S01]  /*221b0*/  VIADD R0, R0, 0x39 ;  /* 0x0000003900007836 */ /* 0x000fe20000000000 */
[----:B------:R-:W-:Y:S01]  /*221c0*/  IABS R11, R11 ;  /* 0x0000000b000b7213 */ /* 0x000fe20000000000 */
[----:B------:R-:W4:Y:S01]  /*221d0*/  MUFU.TANH R13, R13 ;  /* 0x0000000d000d7308 */ /* 0x000f220000002400 */
[C---:B-1----:R-:W-:Y:S01]  /*221e0*/  FFMA.FTZ R14, -R244.reuse, R18, R14 ;  /* 0x00000012f40e7223 */ /* 0x042fe2000001010e */
[----:B--2---:R-:W-:Y:S01]  /*221f0*/  FFMA.FTZ R12, -R244, R17, R12 ;  /* 0x00000011f40c7223 */ /* 0x004fe2000001010c */
[----:B------:R-:W-:Y:S01]  /*22200*/  I2FP.F32.S32 R11, R11 ;  /* 0x0000000b000b7245 */ /* 0x000fe20000201400 */
[----:B------:R-:W-:-:S04]  /*22210*/  IMAD.IADD R17, R243, 0x1, -R0 ;  /* 0x00000001f3117824 */ /* 0x000fc800078e0a00 */
[----:B------:R-:W1:Y:S01]  /*22220*/  MUFU.TANH R15, R15 ;  /* 0x0000000f000f7308 */ /* 0x000e620000002400 */
[----:B------:R-:W-:Y:S01]  /*22230*/  IMAD.IADD R16, R241, 0x1, -R0 ;  /* 0x00000001f1107824 */ /* 0x000fe200078e0a00 */
[----:B------:R-:W-:Y:S01]  /*22240*/  FSEL R24, R14, -INF , !P6 ;  /* 0xff8000000e187808 */ /* 0x000fe20007000000 */
[----:B---3--:R-:W-:Y:S01]  /*22250*/  FFMA.FTZ R11, -R244, R11, R19 ;  /* 0x0000000bf40b7223 */ /* 0x008fe20000010113 */
[----:B------:R-:W-:Y:S02]  /*22260*/  ISETP.GT.AND P6, PT, R239, R227, PT ;  /* 0x000000e3ef00720c */ /* 0x000fe40003fc4270 */
[----:B------:R-:W-:Y:S02]  /*22270*/  IABS R17, R17 ;  /* 0x0000001100117213 */ /* 0x000fe40000000000 */
[----:B------:R-:W-:Y:S02]  /*22280*/  IABS R16, R16 ;  /* 0x0000001000107213 */ /* 0x000fe40000000000 */
[----:B------:R-:W-:-:S02]  /*22290*/  I2FP.F32.S32 R17, R17 ;  /* 0x0000001100117245 */ /* 0x000fc40000201400 */
[----:B------:R-:W-:Y:S02]  /*222a0*/  I2FP.F32.S32 R16, R16 ;  /* 0x0000001000107245 */ /* 0x000fe40000201400 */
[----:B------:R-:W-:Y:S02]  /*222b0*/  FSEL R165, R11, -INF , !P2 ;  /* 0xff8000000ba57808 */ /* 0x000fe40005000000 */
[----:B------:R-:W-:Y:S01]  /*222c0*/  FSEL R170, R12, -INF , !P1 ;  /* 0xff8000000caa7808 */ /* 0x000fe20004800000 */
[----:B------:R-:W-:Y:S01]  /*222d0*/  BAR.SYNC.DEFER_BLOCKING 0x0 ;  /* 0x0000000000007b1d */ /* 0x000fe20000010000 */
[C---:B------:R-:W-:Y:S02]  /*222e0*/  ISETP.GE.AND P2, PT, R0.reuse, R247, PT ;  /* 0x000000f70000720c */ /* 0x040fe40003f46270 */
[----:B------:R-:W-:Y:S01]  /*222f0*/  ISETP.GE.AND P1, PT, R0, R246, PT ;  /* 0x000000f60000720c */ /* 0x000fe20003f26270 */
[C---:B----4-:R-:W-:Y:S01]  /*22300*/  FFMA.FTZ R13, -R244.reuse, R17, R13 ;  /* 0x00000011f40d7223 */ /* 0x050fe2000001010d */
[----:B-1----:R-:W-:Y:S01]  /*22310*/  FFMA.FTZ R15, -R244, R16, R15 ;  /* 0x00000010f40f7223 */ /* 0x002fe2000001010f */
[C---:B------:R-:W-:Y:S01]  /*22320*/  ISETP.GE.OR P2, PT, R0.reuse, R242, !P2 ;  /* 0x000000f20000720c */ /* 0x040fe20005746670 */
[----:B------:R-:W-:Y:S01]  /*22330*/  BSSY B1, `(.L_x_7529) ;  /* 0x00000fb000017945 */ /* 0x000fe20003800000 */
[----:B------:R-:W-:Y:S01]  /*22340*/  ISETP.GE.OR P1, PT, R0, R245, !P1 ;  /* 0x000000f50000720c */ /* 0x000fe20004f26670 */
[----:B------:R-:W-:Y:S01]  /*22350*/  IMAD.MOV.U32 R181, RZ, RZ, R250 ;  /* 0x000000ffffb57224 */ /* 0x000fe200078e00fa */
[----:B------:R-:W-:Y:S01]  /*22360*/  FSEL R169, R13, -INF , !P2 ;  /* 0xff8000000da97808 */ /* 0x000fe20005000000 */
[----:B------:R-:W-:Y:S01]  /*22370*/  IMAD.MOV.U32 R180, RZ, RZ, R251 ;  /* 0x000000ffffb47224 */ /* 0x000fe200078e00fb */
        /* <DEDUP_REMOVED lines=75> */
.L_x_7532:
[----:B------:R-:W-:Y:S02]  /*22830*/  R2UR UR4, R166 ;  /* 0x00000000a60472ca */ /* 0x000fe400000e0000 */
[----:B------:R-:W-:-:S13]  /*22840*/  R2UR UR5, R167 ;  /* 0x00000000a70572ca */ /* 0x000fda00000e0000 */
[----:B------:R-:W2:Y:S02]  /*22850*/  LD.E R15, desc[UR4][R220.64+0x38] ;  /* 0x00003804dc0f7980 */ /* 0x000ea4000c101900 */
[----:B--2---:R-:W-:-:S05]  /*22860*/  IMAD.U32 R15, R15, -0x40, RZ ;  /* 0xffffffc00f0f7824 */ /* 0x004fca00078e00ff */
[----:B------:R-:W-:Y:S02]  /*22870*/  SHF.R.S32.HI R14, RZ, 0x1f, R15 ;  /* 0x0000001fff0e7819 */ /* 0x000fe4000001140f */
.L_x_7533:
[----:B------:R-:W-:Y:S05]  /*22880*/  BSYNC B0 ;  /* 0x0000000000007941 */ /* 0x000fea0003800000 */
.L_x_7531:
        /* <DEDUP_REMOVED lines=165> */
.L_x_7530:
[----:B------:R-:W-:Y:S05]  /*232e0*/  BSYNC B1 ;  /* 0x0000000000017941 */ /* 0x000fea0003800000 */
.L_x_7529:
[----:B------:R-:W-:Y:S01]  /*232f0*/  R2UR UR4, R166 ;  /* 0x00000000a60472ca */ /* 0x000fe200000e0000 */
[----:B-1----:R-:W-:Y:S01]  /*23300*/  LDSM.16.MT88.4 R16, [R219+0x10000] ;  /* 0x01000000db10783b */ /* 0x002fe20000004200 */
[----:B------:R-:W-:-:S13]  /*23310*/  R2UR UR5, R167 ;  /* 0x00000000a70572ca */ /* 0x000fda00000e0000 */
[----:B------:R-:W2:Y:S01]  /*23320*/  LD.E R27, desc[UR4][R220.64+0xdc] ;  /* 0x0000dc04dc1b7980 */ /* 0x000ea2000c101900 */
        /* <DEDUP_REMOVED lines=37> */
[----:B------:R-:W3:Y:S04]  /*23580*/  SHFL.BFLY PT, R33, R11, 0x1, 0x1f ;  /* 0x0c201f000b217f89 */ /* 0x000ee800000e0000 */
[----:B------:R-:W4:Y:S01]  /*23590*/  LDSM.16.MT88.4 R12, [R218+0x10000] ;  /* 0x01000000da0c783b */ /* 0x000f220000004200 */
[----:B-1----:R-:W-:-:S04]  /*235a0*/  FMNMX.FTZ R32, R0, R32, !PT ;  /* 0x0000002000207209 */ /* 0x002fc80007810000 */
[----:B------:R-:W-:Y:S02]  /*235b0*/  FSETP.NEU.FTZ.AND P0, PT, R32, -INF , PT ;  /* 0xff8000002000780b */ /* 0x000fe40003f1d000 */
[----:B---3--:R-:W-:-:S04]  /*235c0*/  FMNMX.FTZ R33, R11, R33, !PT ;  /* 0x000000210b217209 */ /* 0x008fc80007810000 */
[----:B------:R-:W-:Y:S01]  /*235d0*/  FSETP.NEU.FTZ.AND P1, PT, R33, -INF , PT ;  /* 0xff8000002100780b */ /* 0x000fe20003f3d000 */
[C---:B--2---:R-:W-:Y:S01]  /*235e0*/  FMUL.FTZ R26, R27.reuse, R32 ;  /* 0x000000201b1a7220 */ /* 0x044fe20000410000 */
[----:B------:R-:W-:-:S04]  /*235f0*/  FMUL.FTZ R166, R27, R33 ;  /* 0x000000211ba67220 */ /* 0x000fc80000410000 */
[----:B------:R-:W-:Y:S02]  /*23600*/  FSEL R26, R26, RZ, P0 ;  /* 0x000000ff1a1a7208 */ /* 0x000fe40000000000 */
[----:B------:R-:W-:-:S03]  /*23610*/  FSEL R166, R166, RZ, P1 ;  /* 0x000000ffa6a67208 */ /* 0x000fc60000800000 */
[-CC-:B------:R-:W-:Y:S01]  /*23620*/  FFMA.FTZ R34, R4, R27.reuse, -R26.reuse ;  /* 0x0000001b04227223 */ /* 0x180fe2000001081a */
[-CC-:B------:R-:W-:Y:S01]  /*23630*/  FFMA.FTZ R28, R2, R27.reuse, -R26.reuse ;  /* 0x0000001b021c7223 */ /* 0x180fe2000001081a */
[----:B------:R-:W-:Y:S01]  /*23640*/  FSEL R4, R32, RZ, P0 ;  /* 0x000000ff20047208 */ /* 0x000fe20000000000 */
[-C--:B------:R-:W-:Y:S01]  /*23650*/  FFMA.FTZ R2, R5, R27.reuse, -R26 ;  /* 0x0000001b05027223 */ /* 0x080fe2000001081a */
[----:B------:R-:W-:Y:S01]  /*23660*/  FSEL R5, R33, RZ, P1 ;  /* 0x000000ff21057208 */ /* 0x000fe20000800000 */
[-CC-:B------:R-:W-:Y:S01]  /*23670*/  FFMA.FTZ R35, R9, R27.reuse, -R166.reuse ;  /* 0x0000001b09237223 */ /* 0x180fe200000108a6 */
[-C--:B------:R-:W-:Y:S01]  /*23680*/  FFMA.FTZ R30, R10, R27.reuse, -R166 ;  /* 0x0000001b0a1e7223 */ /* 0x080fe200000108a6 */
[----:B------:R-:W-:Y:S01]  /*23690*/  FADD.FTZ R4, R3, -R4 ;  /* 0x8000000403047221 */ /* 0x000fe20000010000 */
[-CC-:B------:R-:W-:Y:S01]  /*236a0*/  FFMA.FTZ R29, R8, R27.reuse, -R166.reuse ;  /* 0x0000001b081d7223 */ /* 0x180fe200000108a6 */
[----:B------:R-:W-:Y:S01]  /*236b0*/  FADD.FTZ R5, R164, -R5 ;  /* 0x80000005a4057221 */ /* 0x000fe20000010000 */
[----:B------:R-:W1:Y:S01]  /*236c0*/  LDSM.16.MT88.4 R8, [R217+0x10000] ;  /* 0x01000000d908783b */ /* 0x000e620000004200 */
[-C--:B------:R-:W-:Y:S01]  /*236d0*/  FFMA.FTZ R31, R7, R27.reuse, -R166 ;  /* 0x0000001b071f7223 */ /* 0x080fe200000108a6 */
[----:B------:R-:W-:Y:S01]  /*236e0*/  FFMA.FTZ R0, R6, R27, -R26 ;  /* 0x0000001b06007223 */ /* 0x000fe2000001081a */
[C---:B------:R-:W-:Y:S01]  /*236f0*/  FMUL.FTZ R3, R27.reuse, R4 ;  /* 0x000000041b037220 */ /* 0x040fe20000410000 */
[----:B------:R-:W-:Y:S01]  /*23700*/  FMUL.FTZ R5, R27, R5 ;  /* 0x000000051b057220 */ /* 0x000fe20000410000 */
[----:B------:R-:W-:Y:S01]  /*23710*/  MUFU.EX2 R35, R35 ;  /* 0x0000002300237308 */ /* 0x000fe20000000800 */
[-C--:B------:R-:W-:Y:S01]  /*23720*/  FFMA.FTZ R167, R179, R27.reuse, -R166 ;  /* 0x0000001bb3a77223 */ /* 0x080fe200000108a6 */
[-C--:B------:R-:W-:Y:S01]  /*23730*/  FFMA.FTZ R21, R178, R27.reuse, -R26 ;  /* 0x0000001bb2157223 */ /* 0x080fe2000001081a */
[-CC-:B------:R-:W-:Y:S01]  /*23740*/  FFMA.FTZ R173, R173, R27.reuse, -R166.reuse ;  /* 0x0000001badad7223 */ /* 0x180fe200000108a6 */
[-CC-:B------:R-:W-:Y:S01]  /*23750*/  FFMA.FTZ R174, R174, R27.reuse, -R166.reuse ;  /* 0x0000001baeae7223 */ /* 0x180fe200000108a6 */
[-C--:B------:R-:W-:Y:S01]  /*23760*/  FFMA.FTZ R175, R175, R27.reuse, -R166 ;  /* 0x0000001bafaf7223 */ /* 0x080fe200000108a6 */
[-CC-:B------:R-:W-:Y:S01]  /*23770*/  FFMA.FTZ R176, R176, R27.reuse, -R26.reuse ;  /* 0x0000001bb0b07223 */ /* 0x180fe2000001081a */
[-CC-:B------:R-:W-:Y:S01]  /*23780*/  FFMA.FTZ R178, R177, R27.reuse, -R26.reuse ;  /* 0x0000001bb1b27223 */ /* 0x180fe2000001081a */
[----:B------:R-:W2:Y:S01]  /*23790*/  MUFU.EX2 R31, R31 ;  /* 0x0000001f001f7308 */ /* 0x000ea20000000800 */
        /* <DEDUP_REMOVED lines=10> */
[-CC-:B------:R-:W-:Y:S01]  /*23840*/  FFMA.FTZ R172, R172, R27.reuse, -R166.reuse ;  /* 0x0000001bacac7223 */ /* 0x180fe200000108a6 */
[-CC-:B------:R-:W-:Y:S01]  /*23850*/  FFMA.FTZ R171, R171, R27.reuse, -R166.reuse ;  /* 0x0000001babab7223 */ /* 0x180fe200000108a6 */
[-CC-:B------:R-:W-:Y:S01]  /*23860*/  FFMA.FTZ R170, R170, R27.reuse, -R166.reuse ;  /* 0x0000001baaaa7223 */ /* 0x180fe200000108a6 */
[-C--:B------:R-:W-:Y:S01]  /*23870*/  FFMA.FTZ R166, R169, R27.reuse, -R166 ;  /* 0x0000001ba9a67223 */ /* 0x080fe200000108a6 */
[--C-:B------:R-:W-:Y:S01]  /*23880*/  FFMA.FTZ R168, R168, R27, -R26.reuse ;  /* 0x0000001ba8a87223 */ /* 0x100fe2000001081a */
[----:B------:R-:W3:Y:S01]  /*23890*/  MUFU.EX2 R29, R29 ;  /* 0x0000001d001d7308 */ /* 0x000ee20000000800 */
[----:B--2---:R-:W-:Y:S01]  /*238a0*/  F2FP.F16.F32.PACK_AB R4, R31, R35 ;  /* 0x000000231f04723e */ /* 0x004fe200000000ff */
[-CC-:B------:R-:W-:Y:S01]  /*238b0*/  FFMA.FTZ R165, R165, R27.reuse, -R26.reuse ;  /* 0x0000001ba5a57223 */ /* 0x180fe2000001081a */
[-CC-:B------:R-:W-:Y:S01]  /*238c0*/  FFMA.FTZ R169, R24, R27.reuse, -R26.reuse ;  /* 0x0000001b18a97223 */ /* 0x180fe2000001081a */
[----:B------:R-:W-:-:S02]  /*238d0*/  FFMA.FTZ R190, R25, R27, -R26 ;  /* 0x0000001b19be7223 */ /* 0x000fc4000001081a */
[----:B------:R-:W-:Y:S02]  /*238e0*/  LDSM.16.MT88.4 R24, [R217+0x13800] ;  /* 0x01380000d918783b */ /* 0x000fe40000004200 */
[----:B------:R-:W-:Y:S08]  /*238f0*/  MUFU.EX2 R28, R28 ;  /* 0x0000001c001c7308 */ /* 0x000ff00000000800 */
[----:B------:R-:W-:Y:S01]  /*23900*/  MUFU.EX2 R2, R2 ;  /* 0x0000000200027308 */ /* 0x000fe20000000800 */
[----:B---3--:R-:W-:-:S07]  /*23910*/  F2FP.F16.F32.PACK_AB R6, R29, R30 ;  /* 0x0000001e1d06723e */ /* 0x008fce00000000ff */
[----:B------:R-:W-:Y:S08]  /*23920*/  MUFU.EX2 R0, R0 ;  /* 0x0000000000007308 */ /* 0x000ff00000000800 */
[----:B------:R-:W2:Y:S08]  /*23930*/  MUFU.EX2 R34, R34 ;  /* 0x0000002200227308 */ /* 0x000eb00000000800 */
        /* <DEDUP_REMOVED lines=181> */
[----:B------:R2:W4:Y:S05]  /*24490*/  MUFU.EX2 R177, R21 ;  /* 0x0000001500b17308 */ /* 0x00052a0000000800 */
[----:B------:R-:W-:Y:S01]  /*244a0*/  HMMA.16816.F32 R96, R4, R10, R96 ;  /* 0x0000000a0460723c */ /* 0x000fe20000001860 */
[----:B------:R-:W4:Y:S02]  /*244b0*/  LDSM.16.MT88.4 R8, [R217+0x16000] ;  /* 0x01600000d908783b */ /* 0x000f240000004200 */
[----:B------:R-:W-:Y:S01]  /*244c0*/  MUFU.EX2 R178, R178 ;  /* 0x000000b200b27308 */ /* 0x000fe20000000800 */
[----:B---3--:R-:W-:-:S07]  /*244d0*/  FADD.FTZ R3, R176, R3 ;  /* 0x00000003b0037221 */ /* 0x008fce0000010000 */
[----:B------:R-:W3:Y:S01]  /*244e0*/  MUFU.EX2 R179, R179 ;  /* 0x000000b300b37308 */ /* 0x000ee20000000800 */
[----:B--2---:R-:W-:Y:S01]  /*244f0*/  LDSM.16.MT88.4 R20, [R218+0x12800] ;  /* 0x01280000da14783b */ /* 0x004fe20000004200 */
[C---:B-1----:R-:W-:Y:S06]  /*24500*/  HMMA.16816.F32 R100, R4.reuse, R16, R100 ;  /* 0x000000100464723c */ /* 0x042fec0000001864 */
        /* <DEDUP_REMOVED lines=202> */
.L_x_7525:
[----:B------:R-:W-:Y:S05]  /*251b0*/  @!P6 BRA `(.L_x_7534) ;  /* 0x0000005c00f4e947 */ /* 0x000fea0003800000 */
[----:B------:R-:W-:Y:S02]  /*251c0*/  MOV R2, R3 ;  /* 0x0000000300027202 */ /* 0x000fe40000000f00 */
[----:B------:R-:W-:-:S07]  /*251d0*/  MOV R0, R164 ;  /* 0x000000a400007202 */ /* 0x000fce0000000f00 */
.L_x_7543:
        /* <DEDUP_REMOVED lines=81> */
.L_x_7536:
[----:B--2---:R-:W-:Y:S02]  /*256f0*/  R2UR UR4, R164 ;  /* 0x00000000a40472ca */ /* 0x004fe400000e0000 */
[----:B------:R-:W-:Y:S11]  /*25700*/  R2UR UR5, R165 ;  /* 0x00000000a50572ca */ /* 0x000ff600000e0000 */
[----:B------:R-:W-:Y:S02]  /*25710*/  @!UPT UIADD3 URZ, URZ, URZ, URZ ;  /* 0x0000003f3f3ff290 */ /* 0x000fe4000fffe03f */
[----:B-1----:R-:W2:Y:S02]  /*25720*/  LD.E R10, desc[UR4][R166.64+0x40] ;  /* 0x00004004a60a7980 */ /* 0x002ea4000c101900 */
[----:B--2---:R-:W-:Y:S05]  /*25730*/  IMAD.U32 R10, R10, -0x40, RZ ;  /* 0xffffffc00a0a7824 */ /* 0x004fea00078e00ff */
[----:B------:R-:W-:Y:S02]  /*25740*/  SHF.R.S32.HI R3, RZ, 0x1f, R10 ;  /* 0x0000001fff037819 */ /* 0x000fe4000001140a */
.L_x_7537:
[----:B------:R-:W-:Y:S05]  /*25750*/  BSYNC B0 ;  /* 0x0000000000007941 */ /* 0x000fea0003800000 */
.L_x_7535:
[C---:B------:R-:W-:Y:S01]  /*25760*/  LOP3.LUT P4, RZ, R240.reuse, 0x1, RZ, 0xc0, !PT ;  /* 0x00000001f0ff7812 */ /* 0x040fe2000788c0ff */
[----:B------:R-:W-:Y:S01]  /*25770*/  IMAD.MOV.U32 R222, RZ, RZ, 0x10 ;  /* 0x00000010ffde7424 */ /* 0x000fe200078e00ff */
[C---:B------:R-:W-:Y:S01]  /*25780*/  LOP3.LUT P3, RZ, R240.reuse, 0x2, RZ, 0xc0, !PT ;  /* 0x00000002f0ff7812 */ /* 0x040fe2000786c0ff */
[----:B------:R-:W-:Y:S01]  /*25790*/  IMAD.MOV.U32 R221, RZ, RZ, 0x20 ;  /* 0x00000020ffdd7424 */ /* 0x000fe200078e00ff */
[----:B------:R-:W-:Y:S01]  /*257a0*/  LOP3.LUT P2, RZ, R240, 0x4, RZ, 0xc0, !PT ;  /* 0x00000004f0ff7812 */ /* 0x000fe2000784c0ff */
[----:B------:R-:W-:Y:S01]  /*257b0*/  BSSY B1, `(.L_x_7538) ;  /* 0x0000284000017945 */ /* 0x000fe20003800000 */
[----:B------:R-:W-:Y:S02]  /*257c0*/  LEA R250, P5, R10, R181, 0x1 ;  /* 0x000000b50afa7211 */ /* 0x000fe400078a08ff */
[----:B------:R-:W-:Y:S02]  /*257d0*/  LOP3.LUT P1, RZ, R240, 0x8, RZ, 0xc0, !PT ;  /* 0x00000008f0ff7812 */ /* 0x000fe4000782c0ff */
[CC--:B------:R-:W-:Y:S02]  /*257e0*/  LEA.HI.X R251, R10.reuse, R180.reuse, R3, 0x1, P5 ;  /* 0x000000b40afb7211 */ /* 0x0c0fe400028f0c03 */
[----:B------:R-:W-:Y:S02]  /*257f0*/  IADD3 R4, P0, R10, R223, RZ ;  /* 0x000000df0a047210 */ /* 0x000fe40007f1e0ff */
[C---:B------:R-:W-:Y:S02]  /*25800*/  @P4 R2UR UR4, R164.reuse ;  /* 0x00000000a40442ca */ /* 0x040fe400000e0000 */
[----:B------:R-:W-:Y:S01]  /*25810*/  @P4 R2UR UR5, R165 ;  /* 0x00000000a50542ca */ /* 0x000fe200000e0000 */
        /* <DEDUP_REMOVED lines=51> */
[C---:B------:R-:W-:Y:S01]  /*25b50*/  IADD3 R4, P6, R5.reuse, R223, RZ ;  /* 0x000000df05047210 */ /* 0x040fe20007fde0ff */
[----:B------:R-:W-:Y:S01]  /*25b60*/  @!PT LDS RZ, [RZ] ;  /* 0x00000000fffff984 */ /* 0x000fe20000000800 */
[----:B------:R-:W-:Y:S01]  /*25b70*/  @!PT LDS RZ, [RZ] ;  /* 0x00000000fffff984 */ /* 0x000fe20000000800 */
[----:B------:R-:W-:Y:S01]  /*25b80*/  @!PT LDS RZ, [RZ] ;  /* 0x00000000fffff984 */ /* 0x000fe20000000800 */
[----:B------:R-:W-:Y:S01]  /*25b90*/  @P3 LDGSTS.E.BYPASS.LTC128B.128 [R238+0x12800], desc[UR10][R22.64+0x80] ;  /* 0x1280008016ee3fae */ /* 0x000fe2000b901d4a */
[-C--:B------:R-:W-:Y:S02]  /*25ba0*/  @P1 LEA.HI.X R13, R5, R180.reuse, R3, 0x1, P0 ;  /* 0x000000b4050d1211 */ /* 0x080fe400000f0c03 */
[CC--:B------:R-:W-:Y:S01]  /*25bb0*/  @P4 LEA R28, P0, R4.reuse, R181.reuse, 0x1 ;  /* 0x000000b5041c4211 */ /* 0x0c0fe200078008ff */
[----:B------:R-:W-:Y:S01]  /*25bc0*/  @!P3 STS.128 [R238+0x12800], RZ ;  /* 0x012800ffee00b388 */ /* 0x000fe20000000c00 */
[----:B------:R-:W-:Y:S01]  /*25bd0*/  IMAD.X R3, R3, 0x1, R224, P6 ;  /* 0x0000000103037824 */ /* 0x000fe200030e06e0 */
[CC--:B------:R-:W-:Y:S02]  /*25be0*/  @P3 LEA R10, P6, R4.reuse, R181.reuse, 0x1 ;  /* 0x000000b5040a3211 */ /* 0x0c0fe400078c08ff */
[----:B------:R-:W-:Y:S01]  /*25bf0*/  @!PT LDS RZ, [RZ] ;  /* 0x00000000fffff984 */ /* 0x000fe20000000800 */
[----:B------:R-:W-:Y:S01]  /*25c00*/  @!PT LDS RZ, [RZ] ;  /* 0x00000000fffff984 */ /* 0x000fe20000000800 */
[----:B------:R-:W-:Y:S01]  /*25c10*/  @!PT LDS RZ, [RZ] ;  /* 0x00000000fffff984 */ /* 0x000fe20000000800 */
[----:B------:R-:W-:Y:S01]  /*25c20*/  @P2 LDGSTS.E.BYPASS.LTC128B.128 [R238+0x14800], desc[UR8][R20.64+0x100] ;  /* 0x1480010014ee2fae */ /* 0x000fe2000b901d48 */
[CC--:B------:R-:W-:Y:S02]  /*25c30*/  @P2 LEA R8, P5, R4.reuse, R181.reuse, 0x1 ;  /* 0x000000b504082211 */ /* 0x0c0fe400078a08ff */
[CCC-:B------:R-:W-:Y:S01]  /*25c40*/  @P4 LEA.HI.X R29, R4.reuse, R180.reuse, R3.reuse, 0x1, P0 ;  /* 0x000000b4041d4211 */ /* 0x1c0fe200000f0c03 */
[----:B------:R-:W-:Y:S01]  /*25c50*/  @!P2 STS.128 [R238+0x14800], RZ ;  /* 0x014800ffee00a388 */ /* 0x000fe20000000c00 */
[C---:B------:R-:W-:Y:S02]  /*25c60*/  @P1 LEA R6, P0, R4.reuse, R181, 0x1 ;  /* 0x000000b504061211 */ /* 0x040fe400078008ff */
[CCC-:B------:R-:W-:Y:S01]  /*25c70*/  @P3 LEA.HI.X R11, R4.reuse, R180.reuse, R3.reuse, 0x1, P6 ;  /* 0x000000b4040b3211 */ /* 0x1c0fe200030f0c03 */
[----:B------:R-:W-:Y:S01]  /*25c80*/  @!PT LDS RZ, [RZ] ;  /* 0x00000000fffff984 */ /* 0x000fe20000000800 */
[----:B------:R-:W-:Y:S01]  /*25c90*/  @!PT LDS RZ, [RZ] ;  /* 0x00000000fffff984 */ /* 0x000fe20000000800 */
[----:B------:R-:W-:Y:S01]  /*25ca0*/  @!PT LDS RZ, [RZ] ;  /* 0x00000000fffff984 */ /* 0x000fe20000000800 */
[----:B------:R-:W-:Y:S01]  /*25cb0*/  @P1 LDGSTS.E.BYPASS.LTC128B.128 [R238+0x16800], desc[UR4][R18.64+0x180] ;  /* 0x1680018012ee1fae */ /* 0x000fe2000b901d44 */
[CCC-:B------:R-:W-:Y:S02]  /*25cc0*/  @P2 LEA.HI.X R9, R4.reuse, R180.reuse, R3.reuse, 0x1, P5 ;  /* 0x000000b404092211 */ /* 0x1c0fe400028f0c03 */
[----:B------:R-:W-:Y:S01]  /*25cd0*/  @P1 LEA.HI.X R7, R4, R180, R3, 0x1, P0 ;  /* 0x000000b404071211 */ /* 0x000fe200000f0c03 */
        /* <DEDUP_REMOVED lines=30> */
[----:B------:R-:W2:Y:S03]  /*25ec0*/  S2R R3, SR_TID.X ;  /* 0x0000000000037919 */ /* 0x000ea60000002100 */
        /* <DEDUP_REMOVED lines=14> */
[----:B-1----:R-:W-:Y:S04]  /*25fb0*/  LDSM.16.M88.4 R16, [R214+0x8800] ;  /* 0x00880000d610783b */ /* 0x002fe80000000200 */
[----:B------:R-:W-:Y:S04]  /*25fc0*/  LDSM.16.M88.4 R24, [R214+0x9000] ;  /* 0x00900000d618783b */ /* 0x000fe80000000200 */
[----:B---3--:R-:W4:Y:S04]  /*25fd0*/  LDSM.16.M88.4 R8, [R214+0x8000] ;  /* 0x00800000d608783b */ /* 0x008f280000000200 */
[----:B------:R-:W1:Y:S04]  /*25fe0*/  LDSM.16.M88.4 R168, [R214+0x9800] ;  /* 0x00980000d6a8783b */ /* 0x000e680000000200 */
[----:B------:R-:W-:Y:S04]  /*25ff0*/  LDSM.16.M88.4 R176, [R213] ;  /* 0x00000000d5b0783b */ /* 0x000fe80000000200 */
[----:B------:R-:W-:Y:S04]  /*26000*/  LDSM.16.M88.4 R180, [R211] ;  /* 0x00000000d3b4783b */ /* 0x000fe80000000200 */
[----:B------:R-:W-:Y:S04]  /*26010*/  LDSM.16.M88.4 R184, [R210] ;  /* 0x00000000d2b8783b */ /* 0x000fe80000000200 */
[----:B------:R-:W-:Y:S04]  /*26020*/  LDSM.16.M88.4 R188, [R209] ;  /* 0x00000000d1bc783b */ /* 0x000fe80000000200 */
[----:B------:R-:W-:Y:S04]  /*26030*/  LDSM.16.M88.4 R192, [R212+0x8000] ;  /* 0x00800000d4c0783b */ /* 0x000fe80000000200 */
[----:B------:R-:W0:Y:S04]  /*26040*/  LDGDEPBAR ;  /* 0x00000000000079af */ /* 0x000e280000000000 */
[----:B------:R-:W3:Y:S01]  /*26050*/  LD.E R252, desc[UR4][R166.64+0x18c] ;  /* 0x00018c04a6fc7980 */ /* 0x000ee2000c101900 */
[----:B--2---:R-:W-:Y:S04]  /*26060*/  SHF.R.S32.HI R4, RZ, 0x1f, R3 ;  /* 0x0000001fff047819 */ /* 0x004fe80000011403 */
[----:B------:R-:W-:Y:S04]  /*26070*/  LEA.HI R4, R4, R3, RZ, 0x4 ;  /* 0x0000000304047211 */ /* 0x000fe800078f20ff */
[----:B------:R-:W-:Y:S05]  /*26080*/  LOP3.LUT R4, R4, 0xfffffff0, RZ, 0xc0, !PT ;  /* 0xfffffff004047812 */ /* 0x000fea00078ec0ff */
[----:B------:R-:W-:Y:S05]  /*26090*/  IMAD.IADD R4, R3, 0x1, -R4 ;  /* 0x0000000103047824 */ /* 0x000fea00078e0a04 */
[----:B------:R-:W-:Y:S04]  /*260a0*/  SHF.R.S32.HI R28, RZ, 0x1f, R4 ;  /* 0x0000001fff1c7819 */ /* 0x000fe80000011404 */
[----:B------:R-:W-:Y:S04]  /*260b0*/  LEA.HI R28, R28, R4, RZ, 0x3 ;  /* 0x000000041c1c7211 */ /* 0x000fe800078f18ff */
[----:B------:R-:W-:Y:S05]  /*260c0*/  LOP3.LUT R28, R28, 0xfffffff8, RZ, 0xc0, !PT ;  /* 0xfffffff81c1c7812 */ /* 0x000fea00078ec0ff */
[----:B------:R-:W-:Y:S02]  /*260d0*/  IMAD.IADD R28, R4, 0x1, -R28 ;  /* 0x00000001041c7824 */ /* 0x000fe400078e0a1c */
[C---:B----4-:R-:W-:Y:S03]  /*260e0*/  HMMA.16816.F32 R4, R32.reuse, R8, RZ ;  /* 0x000000082004723c */ /* 0x050fe600000018ff */
[----:B------:R-:W-:Y:S03]  /*260f0*/  LOP3.LUT P0, RZ, R28, 0x2, RZ, 0xc0, !PT ;  /* 0x000000021cff7812 */ /* 0x000fe6000780c0ff */
[C---:B------:R-:W-:Y:S01]  /*26100*/  HMMA.16816.F32 R8, R32.reuse, R10, RZ ;  /* 0x0000000a2008723c */ /* 0x040fe200000018ff */
[----:B------:R-:W-:Y:S02]  /*26110*/  SEL R222, R222, 0xfffffff0, !P0 ;  /* 0xfffffff0dede7807 */ /* 0x000fe40004000000 */
[----:B------:R-:W-:Y:S03]  /*26120*/  LOP3.LUT P0, RZ, R28, 0x4, RZ, 0xc0, !PT ;  /* 0x000000041cff7812 */ /* 0x000fe6000780c0ff */
[C---:B------:R-:W-:Y:S01]  /*26130*/  HMMA.16816.F32 R12, R32.reuse, R16, RZ ;  /* 0x00000010200c723c */ /* 0x040fe200000018ff */
[--C-:B------:R-:W-:Y:S01]  /*26140*/  IMAD R222, R222, 0x2, R215.reuse ;  /* 0x00000002dede7824 */ /* 0x100fe200078e02d7 */
[----:B------:R-:W-:Y:S02]  /*26150*/  SEL R221, R221, 0xffffffe0, !P0 ;  /* 0xffffffe0dddd7807 */ /* 0x000fe40004000000 */
[----:B------:R-:W-:Y:S02]  /*26160*/  ISETP.GT.AND P0, PT, R239, R227, PT ;  /* 0x000000e3ef00720c */ /* 0x000fe40003f04270 */
[C---:B------:R-:W-:Y:S01]  /*26170*/  HMMA.16816.F32 R16, R32.reuse, R18, RZ ;  /* 0x000000122010723c */ /* 0x040fe200000018ff */
[----:B------:R-:W2:Y:S01]  /*26180*/  LDSM.16.M88.4 R172, [R222] ;  /* 0x00000000deac783b */ /* 0x000ea20000000200 */
[C---:B------:R-:W-:Y:S03]  /*26190*/  IMAD R220, R221.reuse, 0x2, R215 ;  /* 0x00000002dddc7824 */ /* 0x040fe600078e02d7 */
[----:B------:R-:W-:Y:S01]  /*261a0*/  IMAD R221, R221, 0x2, R222 ;  /* 0x00000002dddd7824 */ /* 0x000fe200078e02de */
        /* <DEDUP_REMOVED lines=13> */
[----:B------:R-:W5:Y:S05]  /*26280*/  LDSM.16.M88.4 R184, [R212+0x9800] ;  /* 0x00980000d4b8783b */ /* 0x000f6a0000000200 */
        /* <DEDUP_REMOVED lines=13> */
[C---:B-----5:R-:W-:Y:S06]  /*26360*/  HMMA.16816.F32 R28, R168.reuse, R184, R28 ;  /* 0x000000b8a81c723c */ /* 0x060fec000000181c */
[----:B------:R-:W-:Y:S01]  /*26370*/  HMMA.16816.F32 R32, R168, R186, R32 ;  /* 0x000000baa820723c */ /* 0x000fe20000001820 */
[----:B------:R-:W-:Y:S04]  /*26380*/  LDSM.16.M88.4 R168, [R215+0x2000] ;  /* 0x00200000d7a8783b */ /* 0x000fe80000000200 */
[----:B------:R-:W5:Y:S01]  /*26390*/  LDSM.16.M88.4 R184, [R214+0xa000] ;  /* 0x00a00000d6b8783b */ /* 0x000f620000000200 */
[C---:B------:R-:W-:Y:S06]  /*263a0*/  HMMA.16816.F32 R4, R172.reuse, R188, R4 ;  /* 0x000000bcac04723c */ /* 0x040fec0000001804 */
        /* <DEDUP_REMOVED lines=17> */
[----:B------:R-:W3:Y:S05]  /*264c0*/  LDSM.16.M88.4 R188, [R205] ;  /* 0x00000000cdbc783b */ /* 0x000eea0000000200 */
[C---:B-1----:R-:W-:Y:S06]  /*264d0*/  HMMA.16816.F32 R20, R168.reuse, R192, R20 ;  /* 0x000000c0a814723c */ /* 0x042fec0000001814 */
[C---:B------:R-:W-:Y:S01]  /*264e0*/  HMMA.16816.F32 R24, R168.reuse, R194, R24 ;  /* 0x000000c2a818723c */ /* 0x040fe20000001818 */
[----:B------:R-:W1:Y:S05]  /*264f0*/  LDSM.16.M88.4 R192, [R204] ;  /* 0x00000000ccc0783b */ /* 0x000e6a0000000200 */
[C---:B--2---:R-:W-:Y:S06]  /*26500*/  HMMA.16816.F32 R28, R168.reuse, R176, R28 ;  /* 0x000000b0a81c723c */ /* 0x044fec000000181c */
[----:B------:R-:W-:Y:S01]  /*26510*/  HMMA.16816.F32 R32, R168, R178, R32 ;  /* 0x000000b2a820723c */ /* 0x000fe20000001820 */
[----:B------:R-:W-:Y:S04]  /*26520*/  LDSM.16.M88.4 R168, [R220+0x2000] ;  /* 0x00200000dca8783b */ /* 0x000fe80000000200 */
[----:B------:R-:W2:Y:S01]  /*26530*/  LDSM.16.M88.4 R176, [R212+0xa000] ;  /* 0x00a00000d4b0783b */ /* 0x000ea20000000200 */
[C---:B----4-:R-:W-:Y:S06]  /*26540*/  HMMA.16816.F32 R4, R172.reuse, R180, R4 ;  /* 0x000000b4ac04723c */ /* 0x050fec0000001804 */
[C---:B------:R-:W-:Y:S01]  /*26550*/  HMMA.16816.F32 R8, R172.reuse, R182, R8 ;  /* 0x000000b6ac08723c */ /* 0x040fe20000001808 */
[----:B------:R-:W4:Y:S05]  /*26560*/  LDSM.16.M88.4 R180, [R212+0xa800] ;  /* 0x00a80000d4b4783b */ /* 0x000f2a0000000200 */
[C---:B-----5:R-:W-:Y:S06]  /*26570*/  HMMA.16816.F32 R12, R172.reuse, R184, R12 ;  /* 0x000000b8ac0c723c */ /* 0x060fec000000180c */
[C---:B------:R-:W-:Y:S01]  /*26580*/  HMMA.16816.F32 R16, R172.reuse, R186, R16 ;  /* 0x000000baac10723c */ /* 0x040fe20000001810 */
[----:B------:R-:W5:Y:S05]  /*26590*/  LDSM.16.M88.4 R184, [R212+0xb000] ;  /* 0x00b00000d4b8783b */ /* 0x000f6a0000000200 */
[C---:B---3--:R-:W-:Y:S06]  /*265a0*/  HMMA.16816.F32 R20, R172.reuse, R188, R20 ;  /* 0x000000bcac14723c */ /* 0x048fec0000001814 */
        /* <DEDUP_REMOVED lines=9> */
[C---:B----4-:R-:W-:Y:S06]  /*26640*/  HMMA.16816.F32 R12, R168.reuse, R180, R12 ;  /* 0x000000b4a80c723c */ /* 0x050fec000000180c */
[C---:B------:R-:W-:Y:S01]  /*26650*/  HMMA.16816.F32 R16, R168.reuse, R182, R16 ;  /* 0x000000b6a810723c */ /* 0x040fe20000001810 */
[----:B------:R-:W4:Y:S05]  /*26660*/  LDSM.16.M88.4 R180, [R208+0x3000] ;  /* 0x00300000d0b4783b */ /* 0x000f2a0000000200 */
[C---:B-----5:R-:W-:Y:S06]  /*26670*/  HMMA.16816.F32 R20, R168.reuse, R184, R20 ;  /* 0x000000b8a814723c */ /* 0x060fec0000001814 */
[C---:B------:R-:W-:Y:S01]  /*26680*/  HMMA.16816.F32 R24, R168.reuse, R186, R24 ;  /* 0x000000baa818723c */ /* 0x040fe20000001818 */
[----:B------:R-:W5:Y:S05]  /*26690*/  LDSM.16.M88.4 R184, [R208+0x3800] ;  /* 0x00380000d0b8783b */ /* 0x000f6a0000000200 */
[C---:B---3--:R-:W-:Y:S06]  /*266a0*/  HMMA.16816.F32 R28, R168.reuse, R188, R28 ;  /* 0x000000bca81c723c */ /* 0x048fec000000181c */
[----:B------:R-:W-:Y:S01]  /*266b0*/  HMMA.16816.F32 R32, R168, R190, R32 ;  /* 0x000000bea820723c */ /* 0x000fe20000001820 */
[----:B------:R-:W-:Y:S04]  /*266c0*/  LDSM.16.M88.4 R168, [R215+0x4000] ;  /* 0x00400000d7a8783b */ /* 0x000fe80000000200 */
[----:B------:R-:W3:Y:S01]  /*266d0*/  LDSM.16.M88.4 R188, [R214+0xc000] ;  /* 0x00c00000d6bc783b */ /* 0x000ee20000000200 */
        /* <DEDUP_REMOVED lines=12> */
[----:B------:R-:W5:Y:S01]  /*267a0*/  LDSM.16.M88.4 R184, [R203] ;  /* 0x00000000cbb8783b */ /* 0x000f620000000200 */
[C---:B---3--:R-:W-:Y:S06]  /*267b0*/  HMMA.16816.F32 R4, R168.reuse, R188, R4 ;  /* 0x000000bca804723c */ /* 0x048fec0000001804 */
[C---:B------:R-:W-:Y:S01]  /*267c0*/  HMMA.16816.F32 R8, R168.reuse, R190, R8 ;  /* 0x000000bea808723c */ /* 0x040fe20000001808 */
[----:B------:R-:W3:Y:S05]  /*267d0*/  LDSM.16.M88.4 R188, [R202] ;  /* 0x00000000cabc783b */ /* 0x000eea0000000200 */
        /* <DEDUP_REMOVED lines=8> */
[----:B------:R-:W-:Y:S04]  /*26860*/  LDSM.16.M88.4 R168, [R220+0x4000] ;  /* 0x00400000dca8783b */ /* 0x000fe80000000200 */
[----:B------:R-:W4:Y:S01]  /*26870*/  LDSM.16.M88.4 R180, [R212+0xc000] ;  /* 0x00c00000d4b4783b */ /* 0x000f220000000200 */
[C---:B-----5:R-:W-:Y:S06]  /*26880*/  HMMA.16816.F32 R4, R172.reuse, R184, R4 ;  /* 0x000000b8ac04723c */ /* 0x060fec0000001804 */
[C---:B------:R-:W-:Y:S01]  /*26890*/  HMMA.16816.F32 R8, R172.reuse, R186, R8 ;  /* 0x000000baac08723c */ /* 0x040fe20000001808 */
[----:B------:R-:W5:Y:S05]  /*268a0*/  LDSM.16.M88.4 R184, [R212+0xc800] ;  /* 0x00c80000d4b8783b */ /* 0x000f6a0000000200 */
[C---:B---3--:R-:W-:Y:S06]  /*268b0*/  HMMA.16816.F32 R12, R172.reuse, R188, R12 ;  /* 0x000000bcac0c723c */ /* 0x048fec000000180c */
[C---:B------:R-:W-:Y:S01]  /*268c0*/  HMMA.16816.F32 R16, R172.reuse, R190, R16 ;  /* 0x000000beac10723c */ /* 0x040fe20000001810 */
[----:B------:R-:W3:Y:S05]  /*268d0*/  LDSM.16.M88.4 R188, [R212+0xd000] ;  /* 0x00d00000d4bc783b */ /* 0x000eea0000000200 */
[C---:B-1----:R-:W-:Y:S06]  /*268e0*/  HMMA.16816.F32 R20, R172.reuse, R192, R20 ;  /* 0x000000c0ac14723c */ /* 0x042fec0000001814 */
[C---:B------:R-:W-:Y:S01]  /*268f0*/  HMMA.16816.F32 R24, R172.reuse, R194, R24 ;  /* 0x000000c2ac18723c */ /* 0x040fe20000001818 */
[----:B------:R-:W1:Y:S05]  /*26900*/  LDSM.16.M88.4 R192, [R212+0xd800] ;  /* 0x00d80000d4c0783b */ /* 0x000e6a0000000200 */
        /* <DEDUP_REMOVED lines=36> */
[C---:B------:R-:W-:Y:S06]  /*26b50*/  HMMA.16816.F32 R20, R168.reuse, R192, R20 ;  /* 0x000000c0a814723c */ /* 0x040fec0000001814 */
[C---:B------:R-:W-:Y:S01]  /*26b60*/  HMMA.16816.F32 R24, R168.reuse, R194, R24 ;  /* 0x000000c2a818723c */ /* 0x040fe20000001818 */
[----:B------:R-:W3:Y:S05]  /*26b70*/  LDSM.16.M88.4 R192, [R196] ;  /* 0x00000000c4c0783b */ /* 0x000eea0000000200 */
        /* <DEDUP_REMOVED lines=12> */
[----:B------:R-:W5:Y:S05]  /*26c40*/  LDSM.16.M88.4 R188, [R212+0xf800] ;  /* 0x00f80000d4bc783b */ /* 0x000f6a0000000200 */
[C---:B---3--:R-:W-:Y:S06]  /*26c50*/  HMMA.16816.F32 R28, R172.reuse, R192, R28 ;  /* 0x000000c0ac1c723c */ /* 0x048fec000000181c */
[----:B------:R-:W-:Y:S01]  /*26c60*/  HMMA.16816.F32 R32, R172, R194, R32 ;  /* 0x000000c2ac20723c */ /* 0x000fe20000001820 */
[----:B------:R-:W-:Y:S04]  /*26c70*/  LDSM.16.M88.4 R172, [R221+0x6000] ;  /* 0x00600000ddac783b */ /* 0x000fe80000000200 */
[----:B------:R-:W3:Y:S01]  /*26c80*/  LDSM.16.M88.4 R192, [R208+0x6000] ;  /* 0x00600000d0c0783b */ /* 0x000ee20000000200 */
[C---:B----4-:R-:W-:Y:S06]  /*26c90*/  HMMA.16816.F32 R4, R168.reuse, R184, R4 ;  /* 0x000000b8a804723c */ /* 0x050fec0000001804 */
[C---:B------:R-:W-:Y:S06]  /*26ca0*/  HMMA.16816.F32 R8, R168.reuse, R186, R8 ;  /* 0x000000baa808723c */ /* 0x040fec0000001808 */
[C---:B-1----:R-:W-:Y:S06]  /*26cb0*/  HMMA.16816.F32 R12, R168.reuse, R176, R12 ;  /* 0x000000b0a80c723c */ /* 0x042fec000000180c */
[C---:B------:R-:W-:Y:S06]  /*26cc0*/  HMMA.16816.F32 R16, R168.reuse, R178, R16 ;  /* 0x000000b2a810723c */ /* 0x040fec0000001810 */
[C---:B--2---:R-:W-:Y:S06]  /*26cd0*/  HMMA.16816.F32 R20, R168.reuse, R180, R20 ;  /* 0x000000b4a814723c */ /* 0x044fec0000001814 */
[C---:B------:R-:W-:Y:S05]  /*26ce0*/  HMMA.16816.F32 R24, R168.reuse, R182, R24 ;  /* 0x000000b6a818723c */ /* 0x040fea0000001818 */
[----:B------:R-:W-:Y:S01]  /*26cf0*/  IMAD.MOV.U32 R181, RZ, RZ, R250 ;  /* 0x000000ffffb57224 */ /* 0x000fe200078e00fa */
[C---:B-----5:R-:W-:Y:S05]  /*26d00*/  HMMA.16816.F32 R28, R168.reuse, R188, R28 ;  /* 0x000000bca81c723c */ /* 0x060fea000000181c */
[----:B------:R-:W-:Y:S01]  /*26d10*/  IMAD.MOV.U32 R180, RZ, RZ, R251 ;  /* 0x000000ffffb47224 */ /* 0x000fe200078e00fb */
[----:B------:R-:W-:Y:S01]  /*26d20*/  HMMA.16816.F32 R32, R168, R190, R32 ;  /* 0x000000bea820723c */ /* 0x000fe20000001820 */
[----:B------:R-:W1:Y:S05]  /*26d30*/  LDSM.16.M88.4 R168, [R208+0x6800] ;  /* 0x00680000d0a8783b */ /* 0x000e6a0000000200 */
[C---:B---3--:R-:W-:Y:S06]  /*26d40*/  HMMA.16816.F32 R4, R172.reuse, R192, R4 ;  /* 0x000000c0ac04723c */ /* 0x048fec0000001804 */
[C---:B------:R-:W-:Y:S11]  /*26d50*/  HMMA.16816.F32 R8, R172.reuse, R194, R8 ;  /* 0x000000c2ac08723c */ /* 0x040ff60000001808 */
[----:B------:R-:W-:Y:S07]  /*26d60*/  @!UPT UIADD3 URZ, URZ, URZ, URZ ;  /* 0x0000003f3f3ff290 */ /* 0x000fee000fffe03f */
[-C--:B------:R-:W-:Y:S01]  /*26d70*/  FMUL.FTZ R4, R4, R252.reuse ;  /* 0x000000fc04047220 */ /* 0x080fe20000410000 */
[-C--:B------:R-:W-:Y:S01]  /*26d80*/  FMUL.FTZ R5, R5, R252.reuse ;  /* 0x000000fc05057220 */ /* 0x080fe20000410000 */
[-C--:B------:R-:W-:Y:S01]  /*26d90*/  FMUL.FTZ R6, R6, R252.reuse ;  /* 0x000000fc06067220 */ /* 0x080fe20000410000 */
[-C--:B------:R-:W-:Y:S01]  /*26da0*/  FMUL.FTZ R7, R7, R252.reuse ;  /* 0x000000fc07077220 */ /* 0x080fe20000410000 */
[----:B------:R-:W2:Y:S02]  /*26db0*/  MUFU.TANH R176, R4 ;  /* 0x0000000400b07308 */ /* 0x000ea40000002400 */
[-C--:B------:R-:W-:Y:S01]  /*26dc0*/  FMUL.FTZ R8, R8, R252.reuse ;  /* 0x000000fc08087220 */ /* 0x080fe20000410000 */
[-C--:B------:R-:W-:Y:S01]  /*26dd0*/  FMUL.FTZ R9, R9, R252.reuse ;  /* 0x000000fc09097220 */ /* 0x080fe20000410000 */
[-C--:B------:R-:W-:Y:S01]  /*26de0*/  FMUL.FTZ R10, R10, R252.reuse ;  /* 0x000000fc0a0a7220 */ /* 0x080fe20000410000 */
[-C--:B------:R-:W-:Y:S01]  /*26df0*/  FMUL.FTZ R11, R11, R252.reuse ;  /* 0x000000fc0b0b7220 */ /* 0x080fe20000410000 */
[C---:B-1----:R-:W-:Y:S04]  /*26e00*/  HMMA.16816.F32 R12, R172.reuse, R168, R12 ;  /* 0x000000a8ac0c723c */ /* 0x042fe8000000180c */
[----:B------:R-:W1:Y:S02]  /*26e10*/  MUFU.TANH R177, R5 ;  /* 0x0000000500b17308 */ /* 0x000e640000002400 */
[C---:B------:R-:W-:Y:S08]  /*26e20*/  HMMA.16816.F32 R16, R172.reuse, R170, R16 ;  /* 0x000000aaac10723c */ /* 0x040ff00000001810 */
[----:B------:R-:W3:Y:S10]  /*26e30*/  MUFU.TANH R178, R6 ;  /* 0x0000000600b27308 */ /* 0x000ef40000002400 */
[----:B------:R4:W1:Y:S01]  /*26e40*/  MUFU.TANH R168, R7 ;  /* 0x0000000700a87308 */ /* 0x0008620000002400 */
[-C--:B------:R-:W-:Y:S09]  /*26e50*/  FMUL.FTZ R12, R12, R252.reuse ;  /* 0x000000fc0c0c7220 */ /* 0x080ff20000410000 */
[----:B------:R-:W1:Y:S01]  /*26e60*/  MUFU.TANH R169, R8 ;  /* 0x0000000800a97308 */ /* 0x000e620000002400 */
[-C--:B------:R-:W-:Y:S01]  /*26e70*/  FMUL.FTZ R13, R13, R252.reuse ;  /* 0x000000fc0d0d7220 */ /* 0x080fe20000410000 */
[-C--:B------:R-:W-:Y:S01]  /*26e80*/  FMUL.FTZ R14, R14, R252.reuse ;  /* 0x000000fc0e0e7220 */ /* 0x080fe20000410000 */
[-C--:B------:R-:W-:Y:S01]  /*26e90*/  FMUL.FTZ R15, R15, R252.reuse ;  /* 0x000000fc0f0f7220 */ /* 0x080fe20000410000 */
[-C--:B------:R-:W-:Y:S01]  /*26ea0*/  FMUL.FTZ R16, R16, R252.reuse ;  /* 0x000000fc10107220 */ /* 0x080fe20000410000 */
[-C--:B------:R-:W-:Y:S05]  /*26eb0*/  FMUL.FTZ R17, R17, R252.reuse ;  /* 0x000000fc11117220 */ /* 0x080fea0000410000 */
[----:B------:R-:W1:Y:S01]  /*26ec0*/  MUFU.TANH R179, R9 ;  /* 0x0000000900b37308 */ /* 0x000e620000002400 */
[----:B----4-:R-:W4:Y:S09]  /*26ed0*/  LDSM.16.M88.4 R4, [R208+0x7000] ;  /* 0x00700000d004783b */ /* 0x010f320000000200 */
[----:B------:R-:W1:Y:S10]  /*26ee0*/  MUFU.TANH R182, R10 ;  /* 0x0000000a00b67308 */ /* 0x000e740000002400 */
[----:B------:R5:W1:Y:S10]  /*26ef0*/  MUFU.TANH R170, R11 ;  /* 0x0000000b00aa7308 */ /* 0x000a740000002400 */
[----:B------:R-:W1:Y:S10]  /*26f00*/  MUFU.TANH R12, R12 ;  /* 0x0000000c000c7308 */ /* 0x000e740000002400 */
[----:B------:R-:W1:Y:S01]  /*26f10*/  MUFU.TANH R13, R13 ;  /* 0x0000000d000d7308 */ /* 0x000e620000002400 */
[----:B-----5:R-:W5:Y:S01]  /*26f20*/  LDSM.16.M88.4 R8, [R208+0x7800] ;  /* 0x00780000d008783b */ /* 0x020f620000000200 */
[----:B------:R-:W-:Y:S08]  /*26f30*/  DEPBAR.LE SB0, 0x0 ;  /* 0x000080000000791a */ /* 0x000ff00000000000 */
[----:B------:R-:W1:Y:S01]  /*26f40*/  MUFU.TANH R14, R14 ;  /* 0x0000000e000e7308 */ /* 0x000e620000002400 */
[----:B------:R-:W-:Y:S01]  /*26f50*/  BAR.SYNC.DEFER_BLOCKING 0x0 ;  /* 0x0000000000007b1d */ /* 0x000fe20000010000 */
[C---:B----4-:R-:W-:Y:S08]  /*26f60*/  HMMA.16816.F32 R20, R172.reuse, R4, R20 ;  /* 0x00000004ac14723c */ /* 0x050ff00000001814 */
[----:B------:R-:W4:Y:S01]  /*26f70*/  MUFU.TANH R15, R15 ;  /* 0x0000000f000f7308 */ /* 0x000f220000002400 */
[C---:B------:R-:W-:Y:S03]  /*26f80*/  HMMA.16816.F32 R24, R172.reuse, R6, R24 ;  /* 0x00000006ac18723c */ /* 0x040fe60000001818 */
[-C--:B------:R-:W-:Y:S01]  /*26f90*/  FMUL.FTZ R4, R18, R252.reuse ;  /* 0x000000fc12047220 */ /* 0x080fe20000410000 */
[-C--:B------:R-:W-:Y:S05]  /*26fa0*/  FMUL.FTZ R5, R19, R252.reuse ;  /* 0x000000fc13057220 */ /* 0x080fea0000410000 */
[----:B------:R-:W1:Y:S10]  /*26fb0*/  MUFU.TANH R16, R16 ;  /* 0x0000001000107308 */ /* 0x000e740000002400 */
[----:B------:R-:W1:Y:S01]  /*26fc0*/  MUFU.TANH R17, R17 ;  /* 0x0000001100117308 */ /* 0x000e620000002400 */
[-C--:B------:R-:W-:Y:S01]  /*26fd0*/  FMUL.FTZ R18, R20, R252.reuse ;  /* 0x000000fc14127220 */ /* 0x080fe20000410000 */
[-C--:B------:R-:W-:Y:S01]  /*26fe0*/  FMUL.FTZ R6, R22, R252.reuse ;  /* 0x000000fc16067220 */ /* 0x080fe20000410000 */
[-C--:B------:R-:W-:Y:S01]  /*26ff0*/  FMUL.FTZ R19, R21, R252.reuse ;  /* 0x000000fc15137220 */ /* 0x080fe20000410000 */
[-C--:B------:R-:W-:Y:S06]  /*27000*/  FMUL.FTZ R7, R23, R252.reuse ;  /* 0x000000fc17077220 */ /* 0x080fec0000410000 */
[----:B------:R-:W1:Y:S01]  /*27010*/  MUFU.TANH R4, R4 ;  /* 0x0000000400047308 */ /* 0x000e620000002400 */
[C---:B-----5:R-:W-:Y:S03]  /*27020*/  HMMA.16816.F32 R28, R172.reuse, R8, R28 ;  /* 0x00000008ac1c723c */ /* 0x060fe6000000181c */
[-C--:B------:R-:W-:Y:S01]  /*27030*/  FMUL.FTZ R20, R24, R252.reuse ;  /* 0x000000fc18147220 */ /* 0x080fe20000410000 */
[-C--:B------:R-:W-:Y:S02]  /*27040*/  FMUL.FTZ R21, R25, R252.reuse ;  /* 0x000000fc19157220 */ /* 0x080fe40000410000 */
[----:B------:R-:W-:Y:S03]  /*27050*/  HMMA.16816.F32 R32, R172, R10, R32 ;  /* 0x0000000aac20723c */ /* 0x000fe60000001820 */
[----:B------:R-:W1:Y:S02]  /*27060*/  MUFU.TANH R5, R5 ;  /* 0x0000000500057308 */ /* 0x000e640000002400 */
[-C--:B------:R-:W-:Y:S01]  /*27070*/  FMUL.FTZ R9, R26, R252.reuse ;  /* 0x000000fc1a097220 */ /* 0x080fe20000410000 */
[-C--:B------:R-:W-:Y:S07]  /*27080*/  FMUL.FTZ R8, R27, R252.reuse ;  /* 0x000000fc1b087220 */ /* 0x080fee0000410000 */
[----:B------:R-:W1:Y:S10]  /*27090*/  MUFU.TANH R18, R18 ;  /* 0x0000001200127308 */ /* 0x000e740000002400 */
[----:B------:R-:W1:Y:S01]  /*270a0*/  MUFU.TANH R19, R19 ;  /* 0x0000001300137308 */ /* 0x000e620000002400 */
[-C--:B------:R-:W-:Y:S01]  /*270b0*/  FMUL.FTZ R28, R28, R252.reuse ;  /* 0x000000fc1c1c7220 */ /* 0x080fe20000410000 */
[-C--:B------:R-:W-:Y:S01]  /*270c0*/  FMUL.FTZ R22, R30, R252.reuse ;  /* 0x000000fc1e167220 */ /* 0x080fe20000410000 */
[-C--:B------:R-:W-:Y:S01]  /*270d0*/  FMUL.FTZ R24, R31, R252.reuse ;  /* 0x000000fc1f187220 */ /* 0x080fe20000410000 */
[-C--:B------:R-:W-:Y:S06]  /*270e0*/  FMUL.FTZ R30, R32, R252.reuse ;  /* 0x000000fc201e7220 */ /* 0x080fec0000410000 */
[----:B------:R5:W1:Y:S01]  /*270f0*/  MUFU.TANH R171, R28 ;  /* 0x0000001c00ab7308 */ /* 0x000a620000002400 */
[-C--:B------:R-:W-:Y:S01]  /*27100*/  FMUL.FTZ R26, R33, R252.reuse ;  /* 0x000000fc211a7220 */ /* 0x080fe20000410000 */
[-C--:B------:R-:W-:Y:S01]  /*27110*/  FMUL.FTZ R10, R34, R252.reuse ;  /* 0x000000fc220a7220 */ /* 0x080fe20000410000 */
[-C--:B------:R-:W-:Y:S07]  /*27120*/  FMUL.FTZ R11, R35, R252.reuse ;  /* 0x000000fc230b7220 */ /* 0x080fee0000410000 */
[----:B------:R-:W1:Y:S10]  /*27130*/  MUFU.TANH R6, R6 ;  /* 0x0000000600067308 */ /* 0x000e740000002400 */
[----:B------:R-:W1:Y:S01]  /*27140*/  MUFU.TANH R7, R7 ;  /* 0x0000000700077308 */ /* 0x000e620000002400 */
[----:B-----5:R-:W-:Y:S09]  /*27150*/  FMUL.FTZ R28, R29, R252 ;  /* 0x000000fc1d1c7220 */ /* 0x020ff20000410000 */
        /* <DEDUP_REMOVED lines=32> */
[----:B------:R-:W2:Y:S01]  /*27360*/  I2F.RP R172, R31 ;  /* 0x0000001f00ac7306 */ /* 0x000ea20000209400 */
[-C--:B------:R-:W-:Y:S02]  /*27370*/  LOP3.LUT R25, R25, R35.reuse, RZ, 0x3c, !PT ;  /* 0x0000002319197212 */ /* 0x080fe400078e3cff */
[----:B------:R-:W-:Y:S01]  /*27380*/  IMAD.MOV R29, RZ, RZ, -R29 ;  /* 0x000000ffff1d7224 */ /* 0x000fe200078e0a1d */
[----:B------:R-:W-:Y:S06]  /*27390*/  LOP3.LUT R33, R33, R35, RZ, 0x3c, !PT ;  /* 0x0000002321217212 */ /* 0x000fec00078e3cff */
[----:B--2---:R-:W2:Y:S02]  /*273a0*/  MUFU.RCP R172, R172 ;  /* 0x000000ac00ac7308 */ /* 0x004ea40000001000 */
[----:B--2---:R-:W-:Y:S08]  /*273b0*/  VIADD R172, R172, 0xffffffe ;  /* 0x0ffffffeacac7836 */ /* 0x004ff00000000000 */
[----:B------:R-:W2:Y:S02]  /*273c0*/  F2I.FTZ.U32.TRUNC.NTZ R173, R172 ;  /* 0x000000ac00ad7305 */ /* 0x000ea4000021f000 */
[--C-:B--2---:R-:W-:Y:S02]  /*273d0*/  IMAD.MOV R34, RZ, RZ, -R173.reuse ;  /* 0x000000ffff227224 */ /* 0x104fe400078e0aad */
[----:B------:R-:W-:Y:S02]  /*273e0*/  IMAD.MOV.U32 R172, RZ, RZ, RZ ;  /* 0x000000ffffac7224 */ /* 0x000fe400078e00ff */
[----:B------:R-:W-:Y:S04]  /*273f0*/  IMAD R34, R34, R31, RZ ;  /* 0x0000001f22227224 */ /* 0x000fe800078e02ff */
[----:B------:R-:W-:Y:S02]  /*27400*/  IMAD.HI.U32 R34, R173, R34, R172 ;  /* 0x00000022ad227227 */ /* 0x000fe400078e00ac */
[----:B------:R-:W2:Y:S04]  /*27410*/  LD.E.64 R172, desc[UR4][R166.64+0x38] ;  /* 0x00003804a6ac7980 */ /* 0x000ea8000c101b00 */
[----:B------:R-:W-:Y:S04]  /*27420*/  IMAD.HI.U32 R32, R34, R27, RZ ;  /* 0x0000001b22207227 */ /* 0x000fe800078e00ff */
        /* <DEDUP_REMOVED lines=25> */
[----:B------:R-:W3:Y:S01]  /*275c0*/  LD.E R23, desc[UR10][R184.64] ;  /* 0x0000000ab8177980 */ /* 0x000ee2000c101900 */
[----:B------:R-:W-:Y:S03]  /*275d0*/  LEA.HI.X.SX32 R175, R34, R237, 0x2, P0 ;  /* 0x000000ed22af7211 */ /* 0x000fe600000f16ff */
[----:B------:R-:W-:Y:S02]  /*275e0*/  IMAD R35, R35, R32, -0x40 ;  /* 0xffffffc023237424 */ /* 0x000fe400078e0220 */
[----:B------:R-:W3:Y:S03]  /*275f0*/  LD.E R25, desc[UR12][R174.64] ;  /* 0x0000000cae197980 */ /* 0x000ee6000c101900 */
[----:B------:R-:W-:Y:S01]  /*27600*/  SHF.R.S32.HI R29, RZ, 0x1f, R35 ;  /* 0x0000001fff1d7819 */ /* 0x000fe20000011423 */
[----:B------:R-:W4:Y:S01]  /*27610*/  LD.E.64 R174, desc[UR8][R166.64+0x20] ;  /* 0x00002008a6ae7980 */ /* 0x000f22000c101b00 */
        /* <DEDUP_REMOVED lines=11> */
.L_x_7541:
[----:B------:R-:W-:Y:S02]  /*276d0*/  R2UR UR4, R164 ;  /* 0x00000000a40472ca */ /* 0x000fe400000e0000 */
[----:B------:R-:W-:Y:S11]  /*276e0*/  R2UR UR5, R165 ;  /* 0x00000000a50572ca */ /* 0x000ff600000e0000 */
[----:B------:R-:W-:Y:S02]  /*276f0*/  @!UPT UIADD3 URZ, URZ, URZ, URZ ;  /* 0x0000003f3f3ff290 */ /* 0x000fe4000fffe03f */
[----:B------:R-:W2:Y:S02]  /*27700*/  LD.E R32, desc[UR4][R166.64+0x38] ;  /* 0x00003804a6207980 */ /* 0x000ea4000c101900 */
[----:B--2---:R-:W-:Y:S05]  /*27710*/  IMAD.U32 R32, R32, -0x40, RZ ;  /* 0xffffffc020207824 */ /* 0x004fea00078e00ff */
[----:B------:R-:W-:Y:S02]  /*27720*/  SHF.R.S32.HI R25, RZ, 0x1f, R32 ;  /* 0x0000001fff197819 */ /* 0x000fe40000011420 */
.L_x_7542:
[----:B------:R-:W-:Y:S05]  /*27730*/  BSYNC B0 ;  /* 0x0000000000007941 */ /* 0x000fea0003800000 */
.L_x_7540:
[----:B------:R2:W-:Y:S01]  /*27740*/  STL.64 [R1+0x8], R2 ;  /* 0x0000080201007387 */ /* 0x0005e20000100a00 */
[C---:B------:R-:W-:Y:S02]  /*27750*/  LEA R184, P5, R32.reuse, R229, 0x1 ;  /* 0x000000e520b87211 */ /* 0x040fe400078a08ff */
[C---:B------:R-:W-:Y:S02]  /*27760*/  IADD3 R23, P0, R32.reuse, R225, RZ ;  /* 0x000000e120177210 */ /* 0x040fe40007f1e0ff */
[-C--:B------:R-:W-:Y:S02]  /*27770*/  LEA.HI.X R185, R32, R228.reuse, R25, 0x1, P5 ;  /* 0x000000e420b97211 */ /* 0x080fe400028f0c19 */
[-C--:B------:R-:W-:Y:S01]  /*27780*/  @P3 LEA R172, P6, R23, R229.reuse, 0x1 ;  /* 0x000000e517ac3211 */ /* 0x080fe200078c08ff */
[--C-:B------:R-:W-:Y:S01]  /*27790*/  IMAD.X R25, R25, 0x1, R226.reuse, P0 ;  /* 0x0000000119197824 */ /* 0x100fe200000e06e2 */
        /* <DEDUP_REMOVED lines=22> */
[CC--:B--2---:R-:W-:Y:S02]  /*27900*/  @P1 LEA R2, P0, R23.reuse, R229.reuse, 0x1 ;  /* 0x000000e517021211 */ /* 0x0c4fe400078008ff */
[C---:B------:R-:W-:Y:S02]  /*27910*/  @P2 LEA R194, P5, R23.reuse, R229, 0x1 ;  /* 0x000000e517c22211 */ /* 0x040fe400078a08ff */
[CCC-:B------:R-:W-:Y:S02]  /*27920*/  @P1 LEA.HI.X R3, R23.reuse, R228.reuse, R25.reuse, 0x1, P0 ;  /* 0x000000e417031211 */ /* 0x1c0fe400000f0c19 */
[CCC-:B------:R-:W-:Y:S02]  /*27930*/  @P3 LEA.HI.X R221, R23.reuse, R228.reuse, R25.reuse, 0x1, P6 ;  /* 0x000000e417dd3211 */ /* 0x1c0fe400030f0c19 */
[----:B------:R-:W-:Y:S01]  /*27940*/  @P2 LEA.HI.X R195, R23, R228, R25, 0x1, P5 ;  /* 0x000000e417c32211 */ /* 0x000fe200028f0c19 */
[----:B------:R-:W-:Y:S01]  /*27950*/  IMAD.MOV.U32 R228, RZ, RZ, R2 ;  /* 0x000000ffffe47224 */ /* 0x000fe200078e0002 */
[C---:B------:R-:W-:Y:S01]  /*27960*/  @P4 R2UR UR4, R164.reuse ;  /* 0x00000000a40442ca */ /* 0x040fe200000e0000 */
[----:B------:R-:W-:Y:S01]  /*27970*/  IMAD.MOV.U32 R229, RZ, RZ, R3 ;  /* 0x000000ffffe57224 */ /* 0x000fe200078e0003 */
[C---:B------:R-:W-:Y:S01]  /*27980*/  @P4 R2UR UR5, R165.reuse ;  /* 0x00000000a50542ca */ /* 0x040fe200000e0000 */
[----:B------:R-:W5:Y:S01]  /*27990*/  LDL.LU.64 R2, [R1+0x8] ;  /* 0x0000080001027983 */ /* 0x000f620000300a00 */
        /* <DEDUP_REMOVED lines=98> */
[----:B------:R-:W0:Y:S01]  /*27fc0*/  LDGDEPBAR ;  /* 0x00000000000079af */ /* 0x000e220000000000 */
[----:B---3--:R-:W-:Y:S02]  /*27fd0*/  IMAD.MOV.U32 R229, RZ, RZ, R184 ;  /* 0x000000ffffe57224 */ /* 0x008fe400078e00b8 */
[----:B--2---:R-:W-:Y:S02]  /*27fe0*/  IMAD.MOV.U32 R228, RZ, RZ, R185 ;  /* 0x000000ffffe47224 */ /* 0x004fe400078e00b9 */
.L_x_7539:
[----:B------:R-:W-:Y:S05]  /*27ff0*/  BSYNC B1 ;  /* 0x0000000000017941 */ /* 0x000fea0003800000 */
.L_x_7538:
[----:B------:R-:W-:Y:S02]  /*28000*/  R2UR UR4, R164 ;  /* 0x00000000a40472ca */ /* 0x000fe400000e0000 */
[----:B------:R-:W-:Y:S02]  /*28010*/  R2UR UR5, R165 ;  /* 0x00000000a50572ca */ /* 0x000fe400000e0000 */
[----:B-----5:R-:W-:Y:S04]  /*28020*/  SHF.L.U32 R3, R3, 0x1, RZ ;  /* 0x0000000103037819 */ /* 0x020fe800000006ff */
[----:B------:R-:W-:Y:S05]  /*28030*/  LOP3.LUT R3, R3, 0x6, RZ, 0xc0, !PT ;  /* 0x0000000603037812 */ /* 0x000fea00078ec0ff */
[----:B------:R-:W-:Y:S02]  /*28040*/  IMAD R3, R239, 0x40, R3 ;  /* 0x00000040ef037824 */ /* 0x000fe400078e0203 */
[----:B------:R2:W3:Y:S02]  /*28050*/  LD.E R165, desc[UR4][R166.64+0xdc] ;  /* 0x0000dc04a6a57980 */ /* 0x0004e4000c101900 */
[----:B------:R-:W-:Y:S01]  /*28060*/  VIADD R31, R3, 0x10 ;  /* 0x00000010031f7836 */ /* 0x000fe20000000000 */
[----:B------:R-:W-:Y:S01]  /*28070*/  IADD3 R23, R243, -R3, RZ ;  /* 0x80000003f3177210 */ /* 0x000fe20007ffe0ff */
[----:B------:R-:W-:Y:S01]  /*28080*/  IMAD.IADD R35, R241, 0x1, -R3 ;  /* 0x00000001f1237824 */ /* 0x000fe200078e0a03 */
[----:B------:R-:W-:Y:S01]  /*28090*/  IADD3 R32, R3, 0x9, RZ ;  /* 0x0000000903207810 */ /* 0x000fe20007ffe0ff */
[C---:B------:R-:W-:Y:S01]  /*280a0*/  IMAD.IADD R27, R243.reuse, 0x1, -R31 ;  /* 0x00000001f31b7824 */ /* 0x040fe200078e0a1f */
[----:B------:R-:W-:Y:S02]  /*280b0*/  IABS R23, R23 ;  /* 0x0000001700177213 */ /* 0x000fe40000000000 */
[----:B------:R-:W-:Y:S02]  /*280c0*/  IADD3 R29, R243, -R32, RZ ;  /* 0x80000020f31d7210 */ /* 0x000fe40007ffe0ff */
[----:B------:R-:W-:Y:S02]  /*280d0*/  I2FP.F32.S32 R23, R23 ;  /* 0x0000001700177245 */ /* 0x000fe40000201400 */
[----:B------:R-:W-:Y:S02]  /*280e0*/  IABS R29, R29 ;  /* 0x0000001d001d7213 */ /* 0x000fe40000000000 */
[----:B------:R-:W-:Y:S01]  /*280f0*/  IABS R27, R27 ;  /* 0x0000001b001b7213 */ /* 0x000fe20000000000 */
[C---:B------:R-:W-:Y:S01]  /*28100*/  FFMA.FTZ R176, -R244.reuse, R23, R176 ;  /* 0x00000017f4b07223 */ /* 0x040fe200000101b0 */
[C---:B------:R-:W-:Y:S01]  /*28110*/  VIADD R23, R3.reuse, 0x8 ;  /* 0x0000000803177836 */ /* 0x040fe20000000000 */
[----:B------:R-:W-:Y:S02]  /*28120*/  I2FP.F32.S32 R29, R29 ;  /* 0x0000001d001d7245 */ /* 0x000fe40000201400 */
[----:B------:R-:W-:Y:S01]  /*28130*/  IADD3 R25, R3, 0x1, RZ ;  /* 0x0000000103197810 */ /* 0x000fe20007ffe0ff */
[----:B------:R-:W-:Y:S01]  /*28140*/  IMAD.IADD R33, R243, 0x1, -R23 ;  /* 0x00000001f3217824 */ /* 0x000fe200078e0a17 */
[----:B------:R-:W-:Y:S01]  /*28150*/  I2FP.F32.S32 R27, R27 ;  /* 0x0000001b001b7245 */ /* 0x000fe20000201400 */
[C---:B-1----:R-:W-:Y:S01]  /*28160*/  FFMA.FTZ R179, -R244.reuse, R29, R179 ;  /* 0x0000001df4b37223 */ /* 0x042fe200000101b3 */
[----:B------:R-:W-:Y:S01]  /*28170*/  ISETP.GE.AND P6, PT, R23, R246, PT ;  /* 0x000000f61700720c */ /* 0x000fe20003fc6270 */
[----:B--2---:R-:W-:Y:S01]  /*28180*/  VIADD R166, R3, 0x18 ;  /* 0x0000001803a67836 */ /* 0x004fe20000000000 */
[----:B------:R-:W-:Y:S01]  /*28190*/  ISETP.GE.AND P4, PT, R23, R247, PT ;  /* 0x000000f71700720c */ /* 0x000fe20003f86270 */
[----:B------:R-:W-:Y:S01]  /*281a0*/  IMAD.IADD R29, R241, 0x1, -R25 ;  /* 0x00000001f11d7824 */ /* 0x000fe200078e0a19 */
[----:B------:R-:W-:Y:S01]  /*281b0*/  IADD3 R34, R243, -R25, RZ ;  /* 0x80000019f3227210 */ /* 0x000fe20007ffe0ff */
[C---:B------:R-:W-:Y:S01]  /*281c0*/  FFMA.FTZ R12, -R244.reuse, R27, R12 ;  /* 0x0000001bf40c7223 */ /* 0x040fe2000001010c */
[C---:B------:R-:W-:Y:S02]  /*281d0*/  ISETP.GE.OR P6, PT, R23.reuse, R245, !P6 ;  /* 0x000000f51700720c */ /* 0x040fe400077c6670 */
[----:B------:R-:W-:Y:S01]  /*281e0*/  ISETP.GE.OR P4, PT, R23, R242, !P4 ;  /* 0x000000f21700720c */ /* 0x000fe20006786670 */
[----:B------:R-:W-:Y:S01]  /*281f0*/  IMAD.IADD R23, R241, 0x1, -R23 ;  /* 0x00000001f1177824 */ /* 0x000fe200078e0a17 */
[----:B------:R-:W-:Y:S02]  /*28200*/  IABS R35, R35 ;  /* 0x0000002300237213 */ /* 0x000fe40000000000 */
[----:B------:R-:W-:Y:S02]  /*28210*/  IADD3 R27, R243, -R166, RZ ;  /* 0x800000a6f31b7210 */ /* 0x000fe40007ffe0ff */
[----:B------:R-:W-:Y:S02]  /*28220*/  IABS R34, R34 ;  /* 0x0000002200227213 */ /* 0x000fe40000000000 */
[----:B------:R-:W-:Y:S02]  /*28230*/  IABS R29, R29 ;  /* 0x0000001d001d7213 */ /* 0x000fe40000000000 */
[----:B------:R-:W-:Y:S02]  /*28240*/  I2FP.F32.S32 R35, R35 ;  /* 0x0000002300237245 */ /* 0x000fe40000201400 */
[----:B------:R-:W-:Y:S02]  /*28250*/  IABS R23, R23 ;  /* 0x0000001700177213 */ /* 0x000fe40000000000 */
[----:B------:R-:W-:Y:S01]  /*28260*/  I2FP.F32.S32 R34, R34 ;  /* 0x0000002200227245 */ /* 0x000fe20000201400 */
[C---:B------:R-:W-:Y:S01]  /*28270*/  FFMA.FTZ R178, -R244.reuse, R35, R178 ;  /* 0x00000023f4b27223 */ /* 0x040fe200000101b2 */
[----:B------:R-:W-:Y:S02]  /*28280*/  IABS R27, R27 ;  /* 0x0000001b001b7213 */ /* 0x000fe40000000000 */
[CC--:B------:R-:W-:Y:S01]  /*28290*/  ISETP.GE.AND P0, PT, R3.reuse, R247.reuse, PT ;  /* 0x000000f70300720c */ /* 0x0c0fe20003f06270 */
[C---:B------:R-:W-:Y:S01]  /*282a0*/  FFMA.FTZ R177, -R244.reuse, R34, R177 ;  /* 0x00000022f4b17223 */ /* 0x040fe200000101b1 */
[----:B------:R-:W-:Y:S02]  /*282b0*/  ISETP.GE.AND P1, PT, R3, R246, PT ;  /* 0x000000f60300720c */ /* 0x000fe40003f26270 */
[----:B------:R-:W-:Y:S02]  /*282c0*/  ISETP.GE.AND P2, PT, R25, R247, PT ;  /* 0x000000f71900720c */ /* 0x000fe40003f46270 */
[----:B------:R-:W-:Y:S02]  /*282d0*/  I2FP.F32.S32 R29, R29 ;  /* 0x0000001d001d7245 */ /* 0x000fe40000201400 */
[----:B------:R-:W-:Y:S02]  /*282e0*/  I2FP.F32.S32 R23, R23 ;  /* 0x0000001700177245 */ /* 0x000fe40000201400 */
[----:B------:R-:W-:Y:S01]  /*282f0*/  I2FP.F32.S32 R27, R27 ;  /* 0x0000001b001b7245 */ /* 0x000fe20000201400 */
[C---:B------:R-:W-:Y:S01]  /*28300*/  FFMA.FTZ R168, -R244.reuse, R29, R168 ;  /* 0x0000001df4a87223 */ /* 0x040fe200000101a8 */
[CC--:B------:R-:W-:Y:S01]  /*28310*/  ISETP.GE.OR P0, PT, R3.reuse, R242.reuse, !P0 ;  /* 0x000000f20300720c */ /* 0x0c0fe20004706670 */
[C---:B------:R-:W-:Y:S01]  /*28320*/  FFMA.FTZ R182, -R244.reuse, R23, R182 ;  /* 0x00000017f4b67223 */ /* 0x040fe200000101b6 */
[----:B------:R-:W-:Y:S01]  /*28330*/  IABS R33, R33 ;  /* 0x0000002100217213 */ /* 0x000fe20000000000 */
[----:B------:R-:W-:Y:S01]  /*28340*/  FFMA.FTZ R16, -R244, R27, R16 ;  /* 0x0000001bf4107223 */ /* 0x000fe20000010110 */
[----:B------:R-:W-:Y:S02]  /*28350*/  ISETP.GE.OR P1, PT, R3, R245, !P1 ;  /* 0x000000f50300720c */ /* 0x000fe40004f26670 */
[----:B------:R-:W-:Y:S02]  /*28360*/  ISETP.GE.OR P2, PT, R25, R242, !P2 ;  /* 0x000000f21900720c */ /* 0x000fe40005746670 */
[----:B------:R-:W-:Y:S02]  /*28370*/  FSEL R29, R176, -INF , !P0 ;  /* 0xff800000b01d7808 */ /* 0x000fe40004000000 */
[----:B------:R-:W-:Y:S02]  /*28380*/  I2FP.F32.S32 R33, R33 ;  /* 0x0000002100217245 */ /* 0x000fe40000201400 */
[----:B------:R-:W-:Y:S02]  /*28390*/  FSEL R23, R178, -INF , !P1 ;  /* 0xff800000b2177808 */ /* 0x000fe40004800000 */
[----:B------:R-:W-:Y:S01]  /*283a0*/  FSEL R27, R177, -INF , !P2 ;  /* 0xff800000b11b7808 */ /* 0x000fe20005000000 */
[----:B------:R-:W-:Y:S01]  /*283b0*/  FFMA.FTZ R169, -R244, R33, R169 ;  /* 0x00000021f4a97223 */ /* 0x000fe200000101a9 */
[CC--:B------:R-:W-:Y:S02]  /*283c0*/  ISETP.GE.AND P3, PT, R32.reuse, R247.reuse, PT ;  /* 0x000000f72000720c */ /* 0x0c0fe40003f66270 */
[CC--:B------:R-:W-:Y:S02]  /*283d0*/  ISETP.GE.AND P0, PT, R32.reuse, R246.reuse, PT ;  /* 0x000000f62000720c */ /* 0x0c0fe40003f06270 */
[C---:B------:R-:W-:Y:S02]  /*283e0*/  IADD3 R35, R3.reuse, 0x11, RZ ;  /* 0x0000001103237810 */ /* 0x040fe40007ffe0ff */
[----:B------:R-:W-:Y:S02]  /*283f0*/  IADD3 R164, R3, 0x19, RZ ;  /* 0x0000001903a47810 */ /* 0x000fe40007ffe0ff */
[----:B------:R-:W-:Y:S02]  /*28400*/  ISETP.GE.AND P1, PT, R31, R247, PT ;  /* 0x000000f71f00720c */ /* 0x000fe40003f26270 */
[-C--:B------:R-:W-:Y:S02]  /*28410*/  ISETP.GE.AND P5, PT, R25, R246.reuse, PT ;  /* 0x000000f61900720c */ /* 0x080fe40003fa6270 */
[----:B------:R-:W-:Y:S02]  /*28420*/  ISETP.GE.AND P2, PT, R31, R246, PT ;  /* 0x000000f61f00720c */ /* 0x000fe40003f46270 */
[C---:B------:R-:W-:Y:S02]  /*28430*/  ISETP.GE.OR P3, PT, R32.reuse, R242, !P3 ;  /* 0x000000f22000720c */ /* 0x040fe40005f66670 */
[-C--:B------:R-:W-:Y:S02]  /*28440*/  ISETP.GE.OR P0, PT, R32, R245.reuse, !P0 ;  /* 0x000000f52000720c */ /* 0x080fe40004706670 */
[C---:B------:R-:W-:Y:S01]  /*28450*/  IADD3 R172, R241.reuse, -R32, RZ ;  /* 0x80000020f1ac7210 */ /* 0x040fe20007ffe0ff */
[----:B------:R-:W-:Y:S01]  /*28460*/  IMAD.IADD R32, R241, 0x1, -R31 ;  /* 0x00000001f1207824 */ /* 0x000fe200078e0a1f */
[----:B------:R-:W-:Y:S02]  /*28470*/  ISETP.GE.OR P1, PT, R31, R242, !P1 ;  /* 0x000000f21f00720c */ /* 0x000fe40004f26670 */
[-C--:B------:R-:W-:Y:S01]  /*28480*/  ISETP.GE.OR P5, PT, R25, R245.reuse, !P5 ;  /* 0x000000f51900720c */ /* 0x080fe20006fa6670 */
[----:B------:R-:W-:Y:S01]  /*28490*/  IMAD.IADD R25, R243, 0x1, -R164 ;  /* 0x00000001f3197824 */ /* 0x000fe200078e0aa4 */
[----:B------:R-:W-:Y:S01]  /*284a0*/  ISETP.GE.OR P2, PT, R31, R245, !P2 ;  /* 0x000000f51f00720c */ /* 0x000fe20005746670 */
[----:B------:R-:W-:Y:S01]  /*284b0*/  IMAD.IADD R31, R241, 0x1, -R35 ;  /* 0x00000001f11f7824 */ /* 0x000fe200078e0a23 */
[----:B------:R-:W-:Y:S02]  /*284c0*/  IADD3 R33, R243, -R35, RZ ;  /* 0x80000023f3217210 */ /* 0x000fe40007ffe0ff */
[----:B------:R-:W-:Y:S02]  /*284d0*/  IABS R25, R25 ;  /* 0x0000001900197213 */ /* 0x000fe40000000000 */
[----:B------:R-:W-:Y:S02]  /*284e0*/  IABS R33, R33 ;  /* 0x0000002100217213 */ /* 0x000fe40000000000 */
[----:B------:R-:W-:Y:S02]  /*284f0*/  IABS R31, R31 ;  /* 0x0000001f001f7213 */ /* 0x000fe40000000000 */
[----:B------:R-:W-:Y:S02]  /*28500*/  I2FP.F32.S32 R33, R33 ;  /* 0x0000002100217245 */ /* 0x000fe40000201400 */
[----:B------:R-:W-:Y:S02]  /*28510*/  I2FP.F32.S32 R31, R31 ;  /* 0x0000001f001f7245 */ /* 0x000fe40000201400 */
[----:B------:R-:W-:Y:S01]  /*28520*/  I2FP.F32.S32 R25, R25 ;  /* 0x0000001900197245 */ /* 0x000fe20000201400 */
[C---:B------:R-:W-:Y:S01]  /*28530*/  FFMA.FTZ R13, -R244.reuse, R33, R13 ;  /* 0x00000021f40d7223 */ /* 0x040fe2000001010d */
[C---:B------:R-:W-:Y:S02]  /*28540*/  VIADD R33, R3.reuse, 0x21 ;  /* 0x0000002103217836 */ /* 0x040fe40000000000 */
[C---:B------:R-:W-:Y:S01]  /*28550*/  FFMA.FTZ R15, -R244.reuse, R31, R15 ;  /* 0x0000001ff40f7223 */ /* 0x040fe2000001010f */
[----:B------:R-:W-:Y:S02]  /*28560*/  VIADD R31, R3, 0x30 ;  /* 0x00000030031f7836 */ /* 0x000fe40000000000 */
[----:B------:R-:W-:Y:S01]  /*28570*/  FFMA.FTZ R17, -R244, R25, R17 ;  /* 0x00000019f4117223 */ /* 0x000fe20000010111 */
[----:B------:R-:W-:Y:S02]  /*28580*/  FSEL R25, R179, -INF , !P3 ;  /* 0xff800000b3197808 */ /* 0x000fe40005800000 */
[----:B------:R-:W-:Y:S02]  /*28590*/  FSEL R169, R169, -INF , !P4 ;  /* 0xff800000a9a97808 */ /* 0x000fe40006000000 */
[C---:B------:R-:W-:Y:S02]  /*285a0*/  ISETP.GE.AND P3, PT, R35.reuse, R246, PT ;  /* 0x000000f62300720c */ /* 0x040fe40003f66270 */
[----:B------:R-:W-:Y:S02]  /*285b0*/  ISETP.GE.AND P4, PT, R35, R247, PT ;  /* 0x000000f72300720c */ /* 0x000fe40003f86270 */
[----:B------:R-:W-:Y:S02]  /*285c0*/  IADD3 R173, R243, -R33, RZ ;  /* 0x80000021f3ad7210 */ /* 0x000fe40007ffe0ff */
[----:B------:R-:W-:Y:S02]  /*285d0*/  FSEL R191, R12, -INF , !P1 ;  /* 0xff8000000cbf7808 */ /* 0x000fe40004800000 */
[----:B------:R-:W-:Y:S02]  /*285e0*/  IADD3 R34, R3, 0x20, RZ ;  /* 0x0000002003227810 */ /* 0x000fe40007ffe0ff */
[----:B------:R-:W-:Y:S02]  /*285f0*/  IADD3 R12, R243, -R31, RZ ;  /* 0x8000001ff30c7210 */ /* 0x000fe40007ffe0ff */
[C---:B------:R-:W-:Y:S02]  /*28600*/  ISETP.GE.OR P3, PT, R35.reuse, R245, !P3 ;  /* 0x000000f52300720c */ /* 0x040fe40005f66670 */
[----:B------:R-:W-:Y:S02]  /*28610*/  ISETP.GE.OR P4, PT, R35, R242, !P4 ;  /* 0x000000f22300720c */ /* 0x000fe40006786670 */
[----:B------:R-:W-:Y:S02]  /*28620*/  IABS R35, R32 ;  /* 0x0000002000237213 */ /* 0x000fe40000000000 */
[----:B------:R-:W-:Y:S02]  /*28630*/  IABS R32, R173 ;  /* 0x000000ad00207213 */ /* 0x000fe40000000000 */
[----:B------:R-:W-:Y:S02]  /*28640*/  IADD3 R167, R243, -R34, RZ ;  /* 0x80000022f3a77210 */ /* 0x000fe40007ffe0ff */
[----:B------:R-:W-:Y:S02]  /*28650*/  IABS R12, R12 ;  /* 0x0000000c000c7213 */ /* 0x000fe40000000000 */
[----:B------:R-:W-:Y:S02]  /*28660*/  IABS R172, R172 ;  /* 0x000000ac00ac7213 */ /* 0x000fe40000000000 */
[----:B------:R-:W-:Y:S02]  /*28670*/  I2FP.F32.S32 R32, R32 ;  /* 0x0000002000207245 */ /* 0x000fe40000201400 */
[----:B------:R-:W-:Y:S02]  /*28680*/  IABS R167, R167 ;  /* 0x000000a700a77213 */ /* 0x000fe40000000000 */
[----:B------:R-:W-:Y:S01]  /*28690*/  ISETP.GE.AND P1, PT, R166, R247, PT ;  /* 0x000000f7a600720c */ /* 0x000fe20003f26270 */
[C---:B------:R-:W-:Y:S01]  /*286a0*/  FFMA.FTZ R19, -R244.reuse, R32, R19 ;  /* 0x00000020f4137223 */ /* 0x040fe20000010113 */
[----:B------:R-:W-:Y:S02]  /*286b0*/  I2FP.F32.S32 R12, R12 ;  /* 0x0000000c000c7245 */ /* 0x000fe40000201400 */
[----:B------:R-:W-:Y:S02]  /*286c0*/  I2FP.F32.S32 R172, R172 ;  /* 0x000000ac00ac7245 */ /* 0x000fe40000201400 */
[----:B------:R-:W-:Y:S01]  /*286d0*/  I2FP.F32.S32 R35, R35 ;  /* 0x0000002300237245 */ /* 0x000fe20000201400 */
[C---:B------:R-:W-:Y:S01]  /*286e0*/  FFMA.FTZ R171, -R244.reuse, R12, R171 ;  /* 0x0000000cf4ab7223 */ /* 0x040fe200000101ab */
[----:B------:R-:W-:Y:S01]  /*286f0*/  I2FP.F32.S32 R167, R167 ;  /* 0x000000a700a77245 */ /* 0x000fe20000201400 */
[----:B------:R-:W-:Y:S01]  /*28700*/  FFMA.FTZ R170, -R244, R172, R170 ;  /* 0x000000acf4aa7223 */ /* 0x000fe200000101aa */
[----:B------:R-:W-:Y:S01]  /*28710*/  ISETP.GE.OR P1, PT, R166, R242, !P1 ;  /* 0x000000f2a600720c */ /* 0x000fe20004f26670 */
[C---:B------:R-:W-:Y:S01]  /*28720*/  FFMA.FTZ R14, -R244.reuse, R35, R14 ;  /* 0x00000023f40e7223 */ /* 0x040fe2000001010e */
[C---:B------:R-:W-:Y:S01]  /*28730*/  IADD3 R32, R3.reuse, 0x29, RZ ;  /* 0x0000002903207810 */ /* 0x040fe20007ffe0ff */
[----:B------:R-:W-:Y:S01]  /*28740*/  FFMA.FTZ R18, -R244, R167, R18 ;  /* 0x000000a7f4127223 */ /* 0x000fe20000010112 */
[----:B------:R-:W-:Y:S01]  /*28750*/  FSEL R12, R182, -INF , !P6 ;  /* 0xff800000b60c7808 */ /* 0x000fe20007000000 */
[----:B------:R-:W-:Y:S01]  /*28760*/  VIADD R35, R3, 0x28 ;  /* 0x0000002803237836 */ /* 0x000fe20000000000 */
[----:B------:R-:W-:Y:S01]  /*28770*/  FSEL R190, R13, -INF , !P4 ;  /* 0xff8000000dbe7808 */ /* 0x000fe20006000000 */
[----:B------:R-:W-:Y:S01]  /*28780*/  IMAD.IADD R167, R243, 0x1, -R32 ;  /* 0x00000001f3a77824 */ /* 0x000fe200078e0a20 */
[----:B------:R-:W-:Y:S02]  /*28790*/  FSEL R168, R168, -INF , !P5 ;  /* 0xff800000a8a87808 */ /* 0x000fe40006800000 */
[----:B------:R-:W-:Y:S02]  /*287a0*/  FSEL R193, R16, -INF , !P1 ;  /* 0xff80000010c17808 */ /* 0x000fe40004800000 */
[-C--:B------:R-:W-:Y:S02]  /*287b0*/  ISETP.GE.AND P6, PT, R34, R247.reuse, PT ;  /* 0x000000f72200720c */ /* 0x080fe40003fc6270 */
[-C--:B------:R-:W-:Y:S02]  /*287c0*/  ISETP.GE.AND P4, PT, R166, R246.reuse, PT ;  /* 0x000000f6a600720c */ /* 0x080fe40003f86270 */
[C---:B------:R-:W-:Y:S02]  /*287d0*/  ISETP.GE.AND P5, PT, R164.reuse, R247, PT ;  /* 0x000000f7a400720c */ /* 0x040fe40003fa6270 */
[----:B------:R-:W-:Y:S02]  /*287e0*/  ISETP.GE.AND P1, PT, R164, R246, PT ;  /* 0x000000f6a400720c */ /* 0x000fe40003f26270 */
[----:B------:R-:W-:Y:S02]  /*287f0*/  IADD3 R16, R241, -R166, RZ ;  /* 0x800000a6f1107210 */ /* 0x000fe40007ffe0ff */
[----:B------:R-:W-:Y:S02]  /*28800*/  FSEL R170, R170, -INF , !P0 ;  /* 0xff800000aaaa7808 */ /* 0x000fe40004000000 */
[-C--:B------:R-:W-:Y:S01]  /*28810*/  ISETP.GE.OR P4, PT, R166, R245.reuse, !P4 ;  /* 0x000000f5a600720c */ /* 0x080fe20006786670 */
[----:B------:R-:W-:Y:S01]  /*28820*/  IMAD.IADD R166, R243, 0x1, -R35 ;  /* 0x00000001f3a67824 */ /* 0x000fe200078e0a23 */
[-C--:B------:R-:W-:Y:S02]  /*28830*/  ISETP.GE.OR P5, PT, R164, R242.reuse, !P5 ;  /* 0x000000f2a400720c */ /* 0x080fe40006fa6670 */
[C---:B------:R-:W-:Y:S02]  /*28840*/  ISETP.GE.OR P6, PT, R34.reuse, R242, !P6 ;  /* 0x000000f22200720c */ /* 0x040fe400077c6670 */
[----:B------:R-:W-:Y:S02]  /*28850*/  ISETP.GE.AND P0, PT, R34, R246, PT ;  /* 0x000000f62200720c */ /* 0x000fe40003f06270 */
[----:B------:R-:W-:Y:S02]  /*28860*/  ISETP.GE.OR P1, PT, R164, R245, !P1 ;  /* 0x000000f5a400720c */ /* 0x000fe40004f26670 */
[----:B------:R-:W-:Y:S02]  /*28870*/  IADD3 R13, R241, -R164, RZ ;  /* 0x800000a4f10d7210 */ /* 0x000fe40007ffe0ff */
[----:B------:R-:W-:Y:S02]  /*28880*/  IABS R164, R16 ;  /* 0x0000001000a47213 */ /* 0x000fe40000000000 */
[----:B------:R-:W-:Y:S02]  /*28890*/  IABS R16, R167 ;  /* 0x000000a700107213 */ /* 0x000fe40000000000 */
[----:B------:R-:W-:Y:S02]  /*288a0*/  FSEL R192, R17, -INF , !P5 ;  /* 0xff80000011c07808 */ /* 0x000fe40006800000 */
[----:B------:R-:W-:Y:S02]  /*288b0*/  FSEL R175, R18, -INF , !P6 ;  /* 0xff80000012af7808 */ /* 0x000fe40007000000 */
[----:B------:R-:W-:Y:S01]  /*288c0*/  ISETP.GE.OR P0, PT, R34, R245, !P0 ;  /* 0x000000f52200720c */ /* 0x000fe20004706670 */
[----:B------:R-:W-:Y:S01]  /*288d0*/  IMAD.IADD R34, R241, 0x1, -R34 ;  /* 0x00000001f1227824 */ /* 0x000fe200078e0a22 */
[C---:B------:R-:W-:Y:S02]  /*288e0*/  ISETP.GE.AND P5, PT, R33.reuse, R247, PT ;  /* 0x000000f72100720c */ /* 0x040fe40003fa6270 */
[C---:B------:R-:W-:Y:S02]  /*288f0*/  ISETP.GE.AND P6, PT, R33.reuse, R246, PT ;  /* 0x000000f62100720c */ /* 0x040fe40003fc6270 */
[----:B------:R-:W-:Y:S02]  /*28900*/  IABS R166, R166 ;  /* 0x000000a600a67213 */ /* 0x000fe40000000000 */
[----:B------:R-:W-:Y:S02]  /*28910*/  I2FP.F32.S32 R16, R16 ;  /* 0x0000001000107245 */ /* 0x000fe40000201400 */
[----:B------:R-:W-:Y:S02]  /*28920*/  I2FP.F32.S32 R164, R164 ;  /* 0x000000a400a47245 */ /* 0x000fe40000201400 */
[C---:B------:R-:W-:Y:S01]  /*28930*/  ISETP.GE.OR P5, PT, R33.reuse, R242, !P5 ;  /* 0x000000f22100720c */ /* 0x040fe20006fa6670 */
[C---:B------:R-:W-:Y:S01]  /*28940*/  FFMA.FTZ R21, -R244.reuse, R16, R21 ;  /* 0x00000010f4157223 */ /* 0x040fe20000010115 */
[----:B------:R-:W-:Y:S01]  /*28950*/  ISETP.GE.OR P6, PT, R33, R245, !P6 ;  /* 0x000000f52100720c */ /* 0x000fe200077c6670 */
[----:B------:R-:W-:Y:S01]  /*28960*/  FFMA.FTZ R4, -R244, R164, R4 ;  /* 0x000000a4f4047223 */ /* 0x000fe20000010104 */
[----:B------:R-:W-:Y:S01]  /*28970*/  IADD3 R18, R241, -R33, RZ ;  /* 0x80000021f1127210 */ /* 0x000fe20007ffe0ff */
[----:B------:R-:W-:Y:S01]  /*28980*/  VIADD R16, R3, 0x31 ;  /* 0x0000003103107836 */ /* 0x000fe20000000000 */
[----:B------:R-:W-:Y:S02]  /*28990*/  I2FP.F32.S32 R166, R166 ;  /* 0x000000a600a67245 */ /* 0x000fe40000201400 */
[----:B------:R-:W-:Y:S02]  /*289a0*/  IABS R33, R34 ;  /* 0x0000002200217213 */ /* 0x000fe40000000000 */
[----:B------:R-:W-:Y:S01]  /*289b0*/  FSEL R195, R14, -INF , !P2 ;  /* 0xff8000000ec37808 */ /* 0x000fe20005000000 */
[C---:B------:R-:W-:Y:S01]  /*289c0*/  FFMA.FTZ R20, -R244.reuse, R166, R20 ;  /* 0x000000a6f4147223 */ /* 0x040fe20000010114 */
[C---:B------:R-:W-:Y:S02]  /*289d0*/  ISETP.GE.AND P2, PT, R35.reuse, R247, PT ;  /* 0x000000f72300720c */ /* 0x040fe40003f46270 */
[----:B------:R-:W-:Y:S02]  /*289e0*/  I2FP.F32.S32 R33, R33 ;  /* 0x0000002100217245 */ /* 0x000fe40000201400 */
[----:B------:R-:W-:Y:S02]  /*289f0*/  IABS R13, R13 ;  /* 0x0000000d000d7213 */ /* 0x000fe40000000000 */
[----:B------:R-:W-:Y:S01]  /*28a00*/  ISETP.GE.OR P2, PT, R35, R242, !P2 ;  /* 0x000000f22300720c */ /* 0x000fe20005746670 */
[----:B------:R-:W-:Y:S01]  /*28a10*/  FFMA.FTZ R6, -R244, R33, R6 ;  /* 0x00000021f4067223 */ /* 0x000fe20000010106 */
[C---:B------:R-:W-:Y:S02]  /*28a20*/  IADD3 R14, R241.reuse, -R35, RZ ;  /* 0x80000023f10e7210 */ /* 0x040fe40007ffe0ff */
[----:B------:R-:W-:Y:S02]  /*28a30*/  FSEL R220, R4, -INF , !P4 ;  /* 0xff80000004dc7808 */ /* 0x000fe40006000000 */
[----:B------:R-:W-:Y:S02]  /*28a40*/  I2FP.F32.S32 R13, R13 ;  /* 0x0000000d000d7245 */ /* 0x000fe40000201400 */
[----:B------:R-:W-:Y:S02]  /*28a50*/  IADD3 R4, R241, -R16, RZ ;  /* 0x80000010f1047210 */ /* 0x000fe40007ffe0ff */
[----:B------:R-:W-:Y:S01]  /*28a60*/  FSEL R33, R20, -INF , !P2 ;  /* 0xff80000014217808 */ /* 0x000fe20005000000 */
[C---:B------:R-:W-:Y:S01]  /*28a70*/  FFMA.FTZ R5, -R244.reuse, R13, R5 ;  /* 0x0000000df4057223 */ /* 0x040fe20000010105 */
[----:B------:R-:W-:Y:S02]  /*28a80*/  IABS R14, R14 ;  /* 0x0000000e000e7213 */ /* 0x000fe40000000000 */
[-C--:B------:R-:W-:Y:S02]  /*28a90*/  ISETP.GE.AND P2, PT, R31, R247.reuse, PT ;  /* 0x000000f71f00720c */ /* 0x080fe40003f46270 */
[----:B------:R-:W-:Y:S02]  /*28aa0*/  IABS R4, R4 ;  /* 0x0000000400047213 */ /* 0x000fe40000000000 */
[----:B------:R-:W-:Y:S02]  /*28ab0*/  IADD3 R13, R3, 0x38, RZ ;  /* 0x00000038030d7810 */ /* 0x000fe40007ffe0ff */
[----:B------:R-:W-:Y:S02]  /*28ac0*/  I2FP.F32.S32 R14, R14 ;  /* 0x0000000e000e7245 */ /* 0x000fe40000201400 */
[----:B------:R-:W-:Y:S02]  /*28ad0*/  ISETP.GE.OR P2, PT, R31, R242, !P2 ;  /* 0x000000f21f00720c */ /* 0x000fe40005746670 */
[----:B------:R-:W-:Y:S01]  /*28ae0*/  IADD3 R3, R3, 0x39, RZ ;  /* 0x0000003903037810 */ /* 0x000fe20007ffe0ff */
[C---:B------:R-:W-:Y:S01]  /*28af0*/  FFMA.FTZ R9, -R244.reuse, R14, R9 ;  /* 0x0000000ef4097223 */ /* 0x040fe20000010109 */
[----:B------:R-:W-:Y:S02]  /*28b00*/  I2FP.F32.S32 R4, R4 ;  /* 0x0000000400047245 */ /* 0x000fe40000201400 */
[----:B------:R-:W-:Y:S01]  /*28b10*/  FSEL R221, R5, -INF , !P1 ;  /* 0xff80000005dd7808 */ /* 0x000fe20004800000 */
[----:B------:R-:W-:Y:S01]  /*28b20*/  IMAD.IADD R14, R243, 0x1, -R3 ;  /* 0x00000001f30e7824 */ /* 0x000fe200078e0a03 */
[----:B------:R-:W-:Y:S01]  /*28b30*/  FSEL R189, R171, -INF , !P2 ;  /* 0xff800000abbd7808 */ /* 0x000fe20005000000 */
[----:B------:R-:W-:Y:S01]  /*28b40*/  FFMA.FTZ R24, -R244, R4, R24 ;  /* 0x00000004f4187223 */ /* 0x000fe20000010118 */
[C---:B------:R-:W-:Y:S02]  /*28b50*/  ISETP.GE.AND P1, PT, R16.reuse, R247, PT ;  /* 0x000000f71000720c */ /* 0x040fe40003f26270 */
[C---:B------:R-:W-:Y:S02]  /*28b60*/  ISETP.GE.AND P2, PT, R16.reuse, R246, PT ;  /* 0x000000f61000720c */ /* 0x040fe40003f46270 */
[----:B------:R-:W-:Y:S02]  /*28b70*/  FMNMX.FTZ R4, R23, R2, !PT ;  /* 0x0000000217047209 */ /* 0x000fe40007810000 */
[----:B------:R-:W-:Y:S01]  /*28b80*/  FSEL R174, R19, -INF , !P5 ;  /* 0xff80000013ae7808 */ /* 0x000fe20006800000 */
[----:B------:R-:W-:Y:S01]  /*28b90*/  IMAD.IADD R19, R243, 0x1, -R16 ;  /* 0x00000001f3137824 */ /* 0x000fe200078e0a10 */
[C---:B------:R-:W-:Y:S02]  /*28ba0*/  ISETP.GE.OR P1, PT, R16.reuse, R242, !P1 ;  /* 0x000000f21000720c */ /* 0x040fe40004f26670 */
[----:B------:R-:W-:Y:S02]  /*28bb0*/  ISETP.GE.OR P2, PT, R16, R245, !P2 ;  /* 0x000000f51000720c */ /* 0x000fe40005746670 */
[----:B------:R-:W-:Y:S02]  /*28bc0*/  IABS R16, R14 ;  /* 0x0000000e00107213 */ /* 0x000fe40000000000 */
[----:B------:R-:W-:Y:S02]  /*28bd0*/  FMNMX.FTZ R14, R29, R0, !PT ;  /* 0x000000001d0e7209 */ /* 0x000fe40007810000 */
[----:B------:R-:W-:Y:S02]  /*28be0*/  FMNMX.FTZ R4, R168, R4, !PT ;  /* 0x00000004a8047209 */ /* 0x000fe40007810000 */
[----:B------:R-:W-:Y:S02]  /*28bf0*/  FMNMX.FTZ R14, R27, R14, !PT ;  /* 0x0000000e1b0e7209 */ /* 0x000fe40007810000 */
[----:B------:R-:W-:Y:S02]  /*28c00*/  FMNMX.FTZ R4, R12, R4, !PT ;  /* 0x000000040c047209 */ /* 0x000fe40007810000 */
[----:B------:R-:W-:Y:S02]  /*28c10*/  FMNMX.FTZ R14, R169, R14, !PT ;  /* 0x0000000ea90e7209 */ /* 0x000fe40007810000 */
[----:B------:R-:W-:Y:S02]  /*28c20*/  FMNMX.FTZ R4, R170, R4, !PT ;  /* 0x00000004aa047209 */ /* 0x000fe40007810000 */
[----:B------:R-:W-:Y:S02]  /*28c30*/  IABS R19, R19 ;  /* 0x0000001300137213 */ /* 0x000fe40000000000 */
[----:B------:R-:W-:Y:S02]  /*28c40*/  FMNMX.FTZ R14, R25, R14, !PT ;  /* 0x0000000e190e7209 */ /* 0x000fe40007810000 */
[----:B------:R-:W-:Y:S01]  /*28c50*/  FSEL R194, R15, -INF , !P3 ;  /* 0xff8000000fc27808 */ /* 0x000fe20005800000 */
[----:B------:R-:W-:Y:S01]  /*28c60*/  IMAD.IADD R15, R241, 0x1, -R32 ;  /* 0x00000001f10f7824 */ /* 0x000fe200078e0a20 */
[----:B------:R-:W-:Y:S02]  /*28c70*/  FMNMX.FTZ R4, R195, R4, !PT ;  /* 0x00000004c3047209 */ /* 0x000fe40007810000 */
[----:B------:R-:W-:Y:S02]  /*28c80*/  I2FP.F32.S32 R19, R19 ;  /* 0x0000001300137245 */ /* 0x000fe40000201400 */
[----:B------:R-:W-:Y:S02]  /*28c90*/  IADD3 R5, R241, -R31, RZ ;  /* 0x8000001ff1057210 */ /* 0x000fe40007ffe0ff */
[----:B------:R-:W-:Y:S01]  /*28ca0*/  IABS R18, R18 ;  /* 0x0000001200127213 */ /* 0x000fe20000000000 */
[----:B------:R-:W-:Y:S01]  /*28cb0*/  FFMA.FTZ R28, -R244, R19, R28 ;  /* 0x00000013f41c7223 */ /* 0x000fe2000001011c */
[----:B------:R-:W-:Y:S01]  /*28cc0*/  FSEL R252, R6, -INF , !P0 ;  /* 0xff80000006fc7808 */ /* 0x000fe20004000000 */
[----:B------:R-:W-:Y:S01]  /*28cd0*/  IMAD.MOV.U32 R19, RZ, RZ, R174 ;  /* 0x000000ffff137224 */ /* 0x000fe200078e00ae */
[----:B------:R-:W-:Y:S02]  /*28ce0*/  FMNMX.FTZ R14, R191, R14, !PT ;  /* 0x0000000ebf0e7209 */ /* 0x000fe40007810000 */
[----:B------:R-:W-:Y:S02]  /*28cf0*/  FMNMX.FTZ R6, R194, R4, !PT ;  /* 0x00000004c2067209 */ /* 0x000fe40007810000 */
[----:B------:R-:W-:Y:S02]  /*28d00*/  I2FP.F32.S32 R18, R18 ;  /* 0x0000001200127245 */ /* 0x000fe40000201400 */
[----:B------:R-:W-:Y:S02]  /*28d10*/  IABS R5, R5 ;  /* 0x0000000500057213 */ /* 0x000fe40000000000 */
[----:B------:R-:W-:Y:S01]  /*28d20*/  FMNMX.FTZ R14, R190, R14, !PT ;  /* 0x0000000ebe0e7209 */ /* 0x000fe20007810000 */
[----:B------:R-:W-:Y:S01]  /*28d30*/  FFMA.FTZ R7, -R244, R18, R7 ;  /* 0x00000012f4077223 */ /* 0x000fe20000010107 */
[----:B------:R-:W-:Y:S02]  /*28d40*/  FMNMX.FTZ R6, R220, R6, !PT ;  /* 0x00000006dc067209 */ /* 0x000fe40007810000 */
[----:B------:R-:W-:Y:S02]  /*28d50*/  IABS R15, R15 ;  /* 0x0000000f000f7213 */ /* 0x000fe40000000000 */
[----:B------:R-:W-:Y:S02]  /*28d60*/  I2FP.F32.S32 R5, R5 ;  /* 0x0000000500057245 */ /* 0x000fe40000201400 */
[----:B------:R-:W-:Y:S02]  /*28d70*/  ISETP.GE.AND P5, PT, R35, R246, PT ;  /* 0x000000f62300720c */ /* 0x000fe40003fa6270 */
[----:B------:R-:W-:Y:S01]  /*28d80*/  FSEL R179, R28, -INF , !P1 ;  /* 0xff8000001cb37808 */ /* 0x000fe20004800000 */
[----:B------:R-:W-:Y:S01]  /*28d90*/  FFMA.FTZ R22, -R244, R5, R22 ;  /* 0x00000005f4167223 */ /* 0x000fe20000010116 */
[C---:B------:R-:W-:Y:S02]  /*28da0*/  ISETP.GE.AND P3, PT, R32.reuse, R247, PT ;  /* 0x000000f72000720c */ /* 0x040fe40003f66270 */
[----:B------:R-:W-:Y:S02]  /*28db0*/  FMNMX.FTZ R14, R193, R14, !PT ;  /* 0x0000000ec10e7209 */ /* 0x000fe40007810000 */
[----:B------:R-:W-:Y:S02]  /*28dc0*/  IADD3 R17, R243, -R13, RZ ;  /* 0x8000000df3117210 */ /* 0x000fe40007ffe0ff */
[C---:B------:R-:W-:Y:S02]  /*28dd0*/  ISETP.GE.AND P0, PT, R13.reuse, R247, PT ;  /* 0x000000f70d00720c */ /* 0x040fe40003f06270 */
[----:B------:R-:W-:Y:S02]  /*28de0*/  ISETP.GE.AND P1, PT, R13, R246, PT ;  /* 0x000000f60d00720c */ /* 0x000fe40003f26270 */
[----:B------:R-:W-:Y:S02]  /*28df0*/  FMNMX.FTZ R6, R221, R6, !PT ;  /* 0x00000006dd067209 */ /* 0x000fe40007810000 */
[----:B------:R-:W-:Y:S02]  /*28e00*/  I2FP.F32.S32 R15, R15 ;  /* 0x0000000f000f7245 */ /* 0x000fe40000201400 */
[----:B------:R-:W-:Y:S01]  /*28e10*/  ISETP.GE.OR P5, PT, R35, R245, !P5 ;  /* 0x000000f52300720c */ /* 0x000fe20006fa6670 */
[----:B------:R-:W-:Y:S01]  /*28e20*/  IMAD.MOV.U32 R35, RZ, RZ, R175 ;  /* 0x000000ffff237224 */ /* 0x000fe200078e00af */
[----:B------:R-:W-:Y:S01]  /*28e30*/  ISETP.GE.OR P3, PT, R32, R242, !P3 ;  /* 0x000000f22000720c */ /* 0x000fe20005f66670 */
[----:B------:R-:W-:Y:S01]  /*28e40*/  FFMA.FTZ R8, -R244, R15, R8 ;  /* 0x0000000ff4087223 */ /* 0x000fe20000010108 */
[----:B------:R-:W-:Y:S02]  /*28e50*/  FMNMX.FTZ R5, R192, R14, !PT ;  /* 0x0000000ec0057209 */ /* 0x000fe40007810000 */
[----:B------:R-:W-:Y:S02]  /*28e60*/  ISETP.GE.AND P4, PT, R32, R246, PT ;  /* 0x000000f62000720c */ /* 0x000fe40003f86270 */
[C---:B------:R-:W-:Y:S02]  /*28e70*/  ISETP.GE.OR P0, PT, R13.reuse, R242, !P0 ;  /* 0x000000f20d00720c */ /* 0x040fe40004706670 */
[----:B------:R-:W-:Y:S01]  /*28e80*/  ISETP.GE.OR P1, PT, R13, R245, !P1 ;  /* 0x000000f50d00720c */ /* 0x000fe20004f26670 */
[----:B------:R-:W-:Y:S01]  /*28e90*/  IMAD.IADD R13, R241, 0x1, -R13 ;  /* 0x00000001f10d7824 */ /* 0x000fe200078e0a0d */
[----:B------:R-:W-:Y:S02]  /*28ea0*/  FSEL R251, R7, -INF , !P6 ;  /* 0xff80000007fb7808 */ /* 0x000fe40007000000 */
[----:B------:R-:W-:Y:S02]  /*28eb0*/  IABS R17, R17 ;  /* 0x0000001100117213 */ /* 0x000fe40000000000 */
[----:B------:R-:W-:Y:S02]  /*28ec0*/  FMNMX.FTZ R6, R252, R6, !PT ;  /* 0x00000006fc067209 */ /* 0x000fe40007810000 */
[----:B------:R-:W-:Y:S02]  /*28ed0*/  FSEL R34, R21, -INF , !P3 ;  /* 0xff80000015227808 */ /* 0x000fe40005800000 */
[----:B------:R-:W-:Y:S02]  /*28ee0*/  ISETP.GE.AND P3, PT, R31, R246, PT ;  /* 0x000000f61f00720c */ /* 0x000fe40003f66270 */
[----:B------:R-:W-:Y:S02]  /*28ef0*/  I2FP.F32.S32 R17, R17 ;  /* 0x0000001100117245 */ /* 0x000fe40000201400 */
[----:B------:R-:W-:Y:S02]  /*28f00*/  ISETP.GE.OR P4, PT, R32, R245, !P4 ;  /* 0x000000f52000720c */ /* 0x000fe40006786670 */
[----:B------:R-:W-:Y:S01]  /*28f10*/  FMNMX.FTZ R5, R35, R5, !PT ;  /* 0x0000000523057209 */ /* 0x000fe20007810000 */
[----:B------:R-:W-:Y:S01]  /*28f20*/  FFMA.FTZ R30, -R244, R17, R30 ;  /* 0x00000011f41e7223 */ /* 0x000fe2000001011e */
[----:B------:R-:W-:Y:S02]  /*28f30*/  FSEL R250, R9, -INF , !P5 ;  /* 0xff80000009fa7808 */ /* 0x000fe40006800000 */
[----:B------:R-:W-:Y:S02]  /*28f40*/  FMNMX.FTZ R6, R251, R6, !PT ;  /* 0x00000006fb067209 */ /* 0x000fe40007810000 */
[----:B------:R-:W-:Y:S02]  /*28f50*/  IABS R7, R13 ;  /* 0x0000000d00077213 */ /* 0x000fe40000000000 */
[----:B------:R-:W-:Y:S02]  /*28f60*/  IADD3 R4, R241, -R3, RZ ;  /* 0x80000003f1047210 */ /* 0x000fe40007ffe0ff */
[----:B------:R-:W-:Y:S02]  /*28f70*/  ISETP.GE.OR P3, PT, R31, R245, !P3 ;  /* 0x000000f51f00720c */ /* 0x000fe40005f66670 */
[----:B------:R-:W-:Y:S02]  /*28f80*/  FMNMX.FTZ R5, R19, R5, !PT ;  /* 0x0000000513057209 */ /* 0x000fe40007810000 */
[----:B------:R-:W-:Y:S02]  /*28f90*/  FSEL R222, R8, -INF , !P4 ;  /* 0xff80000008de7808 */ /* 0x000fe40006000000 */
[----:B------:R-:W-:Y:S02]  /*28fa0*/  FMNMX.FTZ R6, R250, R6, !PT ;  /* 0x00000006fa067209 */ /* 0x000fe40007810000 */
[----:B------:R-:W-:Y:S02]  /*28fb0*/  I2FP.F32.S32 R7, R7 ;  /* 0x0000000700077245 */ /* 0x000fe40000201400 */
[----:B------:R-:W-:Y:S02]  /*28fc0*/  IABS R4, R4 ;  /* 0x0000000400047213 */ /* 0x000fe40000000000 */
[----:B------:R-:W-:Y:S01]  /*28fd0*/  FSEL R175, R22, -INF , !P3 ;  /* 0xff80000016af7808 */ /* 0x000fe20005800000 */
[----:B------:R-:W-:Y:S01]  /*28fe0*/  FFMA.FTZ R10, -R244, R7, R10 ;  /* 0x00000007f40a7223 */ /* 0x000fe2000001010a */
[----:B------:R-:W-:Y:S02]  /*28ff0*/  FMNMX.FTZ R5, R33, R5, !PT ;  /* 0x0000000521057209 */ /* 0x000fe40007810000 */
[----:B------:R-:W-:Y:S02]  /*29000*/  FMNMX.FTZ R8, R222, R6, !PT ;  /* 0x00000006de087209 */ /* 0x000fe40007810000 */
[----:B------:R-:W-:Y:S02]  /*29010*/  FSEL R178, R30, -INF , !P0 ;  /* 0xff8000001eb27808 */ /* 0x000fe40004000000 */
[----:B------:R-:W-:Y:S02]  /*29020*/  I2FP.F32.S32 R4, R4 ;  /* 0x0000000400047245 */ /* 0x000fe40000201400 */
[C---:B------:R-:W-:Y:S02]  /*29030*/  ISETP.GE.AND P6, PT, R3.reuse, R247, PT ;  /* 0x000000f70300720c */ /* 0x040fe40003fc6270 */
[----:B------:R-:W-:Y:S01]  /*29040*/  ISETP.GE.AND P0, PT, R3, R246, PT ;  /* 0x000000f60300720c */ /* 0x000fe20003f06270 */
[----:B------:R-:W-:Y:S01]  /*29050*/  FFMA.FTZ R11, -R244, R4, R11 ;  /* 0x00000004f40b7223 */ /* 0x000fe2000001010b */
[----:B------:R-:W-:Y:S02]  /*29060*/  FMNMX.FTZ R5, R34, R5, !PT ;  /* 0x0000000522057209 */ /* 0x000fe40007810000 */
[----:B------:R-:W-:Y:S02]  /*29070*/  FSEL R174, R24, -INF , !P2 ;  /* 0xff80000018ae7808 */ /* 0x000fe40005000000 */
[----:B------:R-:W-:Y:S02]  /*29080*/  FMNMX.FTZ R8, R175, R8, !PT ;  /* 0x00000008af087209 */ /* 0x000fe40007810000 */
[----:B------:R-:W-:Y:S02]  /*29090*/  I2FP.F32.S32 R16, R16 ;  /* 0x0000001000107245 */ /* 0x000fe40000201400 */
[C---:B------:R-:W-:Y:S02]  /*290a0*/  ISETP.GE.OR P6, PT, R3.reuse, R242, !P6 ;  /* 0x000000f20300720c */ /* 0x040fe400077c6670 */
[----:B------:R-:W-:Y:S01]  /*290b0*/  ISETP.GE.OR P0, PT, R3, R245, !P0 ;  /* 0x000000f50300720c */ /* 0x000fe20004706670 */
[----:B------:R-:W-:Y:S01]  /*290c0*/  FFMA.FTZ R26, -R244, R16, R26 ;  /* 0x00000010f41a7223 */ /* 0x000fe2000001011a */
[----:B------:R-:W-:Y:S02]  /*290d0*/  FSEL R173, R10, -INF , !P1 ;  /* 0xff8000000aad7808 */ /* 0x000fe40004800000 */
[----:B------:R-:W-:Y:S02]  /*290e0*/  FMNMX.FTZ R3, R174, R8, !PT ;  /* 0x00000008ae037209 */ /* 0x000fe40007810000 */
[----:B------:R-:W-:Y:S02]  /*290f0*/  FMNMX.FTZ R5, R189, R5, !PT ;  /* 0x00000005bd057209 */ /* 0x000fe40007810000 */
[----:B------:R-:W-:Y:S02]  /*29100*/  FSEL R166, R11, -INF , !P0 ;  /* 0xff8000000ba67808 */ /* 0x000fe40004000000 */
[----:B------:R-:W-:Y:S02]  /*29110*/  FMNMX.FTZ R5, R179, R5, !PT ;  /* 0x00000005b3057209 */ /* 0x000fe40007810000 */
[----:B------:R-:W-:Y:S02]  /*29120*/  FMNMX.FTZ R3, R173, R3, !PT ;  /* 0x00000003ad037209 */ /* 0x000fe40007810000 */
[----:B------:R-:W-:Y:S02]  /*29130*/  FSEL R176, R26, -INF , !P6 ;  /* 0xff8000001ab07808 */ /* 0x000fe40007000000 */
        /* <DEDUP_REMOVED lines=12> */
[C---:B------:R-:W-:Y:S02]  /*29200*/  FSETP.NEU.FTZ.AND P1, PT, R164.reuse, -INF , PT ;  /* 0xff800000a400780b */ /* 0x040fe40003f3d000 */
[----:B------:R-:W-:Y:S01]  /*29210*/  FSETP.NEU.FTZ.AND P0, PT, R3, -INF , PT ;  /* 0xff8000000300780b */ /* 0x000fe20003f1d000 */
[----:B------:R-:W-:Y:S01]  /*29220*/  FMUL.FTZ R172, R165, R3 ;  /* 0x00000003a5ac7220 */ /* 0x000fe20000410000 */
[----:B------:R-:W-:Y:S02]  /*29230*/  FSEL R4, R164, RZ, P1 ;  /* 0x000000ffa4047208 */ /* 0x000fe40000800000 */
[----:B------:R-:W-:Y:S02]  /*29240*/  FSEL R177, R177, RZ, P1 ;  /* 0x000000ffb1b17208 */ /* 0x000fe40000800000 */
[----:B------:R-:W-:Y:S01]  /*29250*/  FSEL R172, R172, RZ, P0 ;  /* 0x000000ffacac7208 */ /* 0x000fe20000000000 */
[----:B------:R-:W-:Y:S01]  /*29260*/  FADD.FTZ R4, -R4, R0 ;  /* 0x0000000004047221 */ /* 0x000fe20000010100 */
[----:B------:R-:W-:Y:S01]  /*29270*/  FSEL R0, R3, RZ, P0 ;  /* 0x000000ff03007208 */ /* 0x000fe20000000000 */
[-CC-:B------:R-:W-:Y:S01]  /*29280*/  FFMA.FTZ R187, R29, R165.reuse, -R177.reuse ;  /* 0x000000a51dbb7223 */ /* 0x180fe200000108b1 */
[-CC-:B------:R-:W-:Y:S01]  /*29290*/  FFMA.FTZ R185, R27, R165.reuse, -R177.reuse ;  /* 0x000000a51bb97223 */ /* 0x180fe200000108b1 */
[-CC-:B------:R-:W-:Y:S01]  /*292a0*/  FFMA.FTZ R167, R12, R165.reuse, -R172.reuse ;  /* 0x000000a50ca77223 */ /* 0x180fe200000108ac */
[-C--:B------:R-:W-:Y:S01]  /*292b0*/  FFMA.FTZ R188, R23, R165.reuse, -R172 ;  /* 0x000000a517bc7223 */ /* 0x080fe200000108ac */
[----:B------:R-:W1:Y:S01]  /*292c0*/  LDSM.16.MT88.4 R12, [R219+0x10000] ;  /* 0x01000000db0c783b */ /* 0x000e620000004200 */
[----:B------:R-:W-:Y:S01]  /*292d0*/  FADD.FTZ R0, -R0, R2 ;  /* 0x0000000200007221 */ /* 0x000fe20000010100 */
[-CC-:B------:R-:W-:Y:S01]  /*292e0*/  FFMA.FTZ R184, R169, R165.reuse, -R177.reuse ;  /* 0x000000a5a9b87223 */ /* 0x180fe200000108b1 */
[-CC-:B------:R-:W-:Y:S01]  /*292f0*/  FFMA.FTZ R183, R25, R165.reuse, -R177.reuse ;  /* 0x000000a519b77223 */ /* 0x180fe200000108b1 */
[-CC-:B------:R-:W-:Y:S01]  /*29300*/  FFMA.FTZ R182, R168, R165.reuse, -R172.reuse ;  /* 0x000000a5a8b67223 */ /* 0x180fe200000108ac */
[-CC-:B------:R-:W-:Y:S01]  /*29310*/  FFMA.FTZ R186, R170, R165.reuse, -R172.reuse ;  /* 0x000000a5aaba7223 */ /* 0x180fe200000108ac */
[C---:B------:R-:W-:Y:S01]  /*29320*/  FMUL.FTZ R0, R165.reuse, R0 ;  /* 0x00000000a5007220 */ /* 0x040fe20000410000 */
[----:B------:R-:W-:Y:S01]  /*29330*/  FMUL.FTZ R4, R165, R4 ;  /* 0x00000004a5047220 */ /* 0x000fe20000410000 */
[----:B------:R-:W-:Y:S01]  /*29340*/  MUFU.EX2 R187, R187 ;  /* 0x000000bb00bb7308 */ /* 0x000fe20000000800 */
[----:B------:R-:W2:Y:S01]  /*29350*/  LDSM.16.MT88.4 R20, [R218+0x10000] ;  /* 0x01000000da14783b */ /* 0x000ea20000004200 */
[-CC-:B------:R-:W-:Y:S01]  /*29360*/  FFMA.FTZ R179, R179, R165.reuse, -R177.reuse ;  /* 0x000000a5b3b37223 */ /* 0x180fe200000108b1 */
[-CC-:B------:R-:W-:Y:S01]  /*29370*/  FFMA.FTZ R178, R178, R165.reuse, -R177.reuse ;  /* 0x000000a5b2b27223 */ /* 0x180fe200000108b1 */
[-CC-:B------:R-:W-:Y:S01]  /*29380*/  FFMA.FTZ R175, R175, R165.reuse, -R172.reuse ;  /* 0x000000a5afaf7223 */ /* 0x180fe200000108ac */
[-CC-:B------:R-:W-:Y:S01]  /*29390*/  FFMA.FTZ R174, R174, R165.reuse, -R172.reuse ;  /* 0x000000a5aeae7223 */ /* 0x180fe200000108ac */
[-CC-:B------:R-:W-:Y:S01]  /*293a0*/  FFMA.FTZ R173, R173, R165.reuse, -R172.reuse ;  /* 0x000000a5adad7223 */ /* 0x180fe200000108ac */
[-CC-:B------:R-:W-:Y:S03]  /*293b0*/  FFMA.FTZ R191, R191, R165.reuse, -R177.reuse ;  /* 0x000000a5bfbf7223 */ /* 0x180fe600000108b1 */
[----:B------:R-:W3:Y:S01]  /*293c0*/  MUFU.EX2 R2, R4 ;  /* 0x0000000400027308 */ /* 0x000ee20000000800 */
[----:B------:R-:W4:Y:S01]  /*293d0*/  LDSM.16.MT88.4 R28, [R217+0x10000] ;  /* 0x01000000d91c783b */ /* 0x000f220000004200 */
[-CC-:B------:R-:W-:Y:S01]  /*293e0*/  FFMA.FTZ R190, R190, R165.reuse, -R177.reuse ;  /* 0x000000a5bebe7223 */ /* 0x180fe200000108b1 */
[-CC-:B------:R-:W-:Y:S01]  /*293f0*/  FFMA.FTZ R195, R195, R165.reuse, -R172.reuse ;  /* 0x000000a5c3c37223 */ /* 0x180fe200000108ac */
[-CC-:B------:R-:W-:Y:S01]  /*29400*/  FFMA.FTZ R194, R194, R165.reuse, -R172.reuse ;  /* 0x000000a5c2c27223 */ /* 0x180fe200000108ac */
[-CC-:B------:R-:W-:Y:S01]  /*29410*/  FFMA.FTZ R220, R220, R165.reuse, -R172.reuse ;  /* 0x000000a5dcdc7223 */ /* 0x180fe200000108ac */
[-CC-:B------:R-:W-:Y:S01]  /*29420*/  FFMA.FTZ R221, R221, R165.reuse, -R172.reuse ;  /* 0x000000a5dddd7223 */ /* 0x180fe200000108ac */
[-CC-:B------:R-:W-:Y:S03]  /*29430*/  FFMA.FTZ R252, R252, R165.reuse, -R172.reuse ;  /* 0x000000a5fcfc7223 */ /* 0x180fe600000108ac */
[----:B------:R-:W1:Y:S01]  /*29440*/  MUFU.EX2 R0, R0 ;  /* 0x0000000000007308 */ /* 0x000e620000000800 */
[-CC-:B------:R-:W-:Y:S01]  /*29450*/  FFMA.FTZ R251, R251, R165.reuse, -R172.reuse ;  /* 0x000000a5fbfb7223 */ /* 0x180fe200000108ac */
[-CC-:B------:R-:W-:Y:S01]  /*29460*/  FFMA.FTZ R250, R250, R165.reuse, -R172.reuse ;  /* 0x000000a5fafa7223 */ /* 0x180fe200000108ac */
[-CC-:B------:R-:W-:Y:S01]  /*29470*/  FFMA.FTZ R222, R222, R165.reuse, -R172.reuse ;  /* 0x000000a5dede7223 */ /* 0x180fe200000108ac */
[-C--:B------:R-:W-:Y:S01]  /*29480*/  FFMA.FTZ R172, R166, R165.reuse, -R172 ;  /* 0x000000a5a6ac7223 */ /* 0x080fe200000108ac */
[----:B------:R-:W-:Y:S01]  /*29490*/  FFMA.FTZ R189, R189, R165, -R177 ;  /* 0x000000a5bdbd7223 */ /* 0x000fe200000108b1 */
[----:B------:R-:W-:Y:S04]  /*294a0*/  ISETP.GT.AND P0, PT, R239, R227, PT ;  /* 0x000000e3ef00720c */ /* 0x000fe80003f04270 */
[----:B------:R-:W2:Y:S01]  /*294b0*/  MUFU.EX2 R185, R185 ;  /* 0x000000b900b97308 */ /* 0x000ea20000000800 */
[C---:B---3--:R-:W-:Y:S01]  /*294c0*/  FMUL.FTZ R4, R2.reuse, R160 ;  /* 0x000000a002047220 */ /* 0x048fe20000410000 */
[C---:B------:R-:W-:Y:S01]  /*294d0*/  FMUL.FTZ R5, R2.reuse, R161 ;  /* 0x000000a102057220 */ /* 0x040fe20000410000 */
[C---:B------:R-:W-:Y:S01]  /*294e0*/  FMUL.FTZ R8, R2.reuse, R156 ;  /* 0x0000009c02087220 */ /* 0x040fe20000410000 */
[C---:B------:R-:W-:Y:S01]  /*294f0*/  FMUL.FTZ R9, R2.reuse, R157 ;  /* 0x0000009d02097220 */ /* 0x040fe20000410000 */
[----:B------:R-:W-:Y:S02]  /*29500*/  IMAD.MOV.U32 R160, RZ, RZ, R19 ;  /* 0x000000ffffa07224 */ /* 0x000fe400078e0013 */
[C---:B------:R-:W-:Y:S01]  /*29510*/  FMUL.FTZ R16, R2.reuse, R148 ;  /* 0x0000009402107220 */ /* 0x040fe20000410000 */
[----:B------:R-:W-:Y:S02]  /*29520*/  FMUL.FTZ R17, R2, R149 ;  /* 0x0000009502117220 */ /* 0x000fe40000410000 */
[----:B------:R-:W-:Y:S01]  /*29530*/  MUFU.EX2 R184, R184 ;  /* 0x000000b800b87308 */ /* 0x000fe20000000800 */
[C---:B-1----:R-:W-:Y:S01]  /*29540*/  FMUL.FTZ R6, R0.reuse, R162 ;  /* 0x000000a200067220 */ /* 0x042fe20000410000 */
[C---:B------:R-:W-:Y:S01]  /*29550*/  FMUL.FTZ R7, R0.reuse, R163 ;  /* 0x000000a300077220 */ /* 0x040fe20000410000 */
[C---:B------:R-:W-:Y:S01]  /*29560*/  FMUL.FTZ R10, R0.reuse, R158 ;  /* 0x0000009e000a7220 */ /* 0x040fe20000410000 */
[C---:B------:R-:W-:Y:S01]  /*29570*/  FMUL.FTZ R11, R0.reuse, R159 ;  /* 0x0000009f000b7220 */ /* 0x040fe20000410000 */
[C---:B------:R-:W-:Y:S01]  /*29580*/  FMUL.FTZ R18, R0.reuse, R150 ;  /* 0x0000009600127220 */ /* 0x040fe20000410000 */
[----:B------:R-:W-:Y:S01]  /*29590*/  FMUL.FTZ R19, R0, R151 ;  /* 0x0000009700137220 */ /* 0x000fe20000410000 */
[----:B------:R-:W1:Y:S03]  /*295a0*/  LDSM.16.MT88.4 R156, [R216+0x10000] ;  /* 0x01000000d89c783b */ /* 0x000e660000004200 */
[----:B------:R-:W3:Y:S01]  /*295b0*/  MUFU.EX2 R183, R183 ;  /* 0x000000b700b77308 */ /* 0x000ee20000000800 */
[----:B--2---:R-:W-:Y:S01]  /*295c0*/  F2FP.F16.F32.PACK_AB R168, R185, R187 ;  /* 0x000000bbb9a8723e */ /* 0x004fe200000000ff */
[C---:B------:R-:W-:Y:S01]  /*295d0*/  FMUL.FTZ R24, R2.reuse, R140 ;  /* 0x0000008c02187220 */ /* 0x040fe20000410000 */
[----:B------:R-:W-:Y:S01]  /*295e0*/  FMUL.FTZ R25, R2, R141 ;  /* 0x0000008d02197220 */ /* 0x000fe20000410000 */
[C---:B------:R-:W-:Y:S01]  /*295f0*/  FMUL.FTZ R26, R0.reuse, R142 ;  /* 0x0000008e001a7220 */ /* 0x040fe20000410000 */
[----:B------:R-:W-:Y:S01]  /*29600*/  FMUL.FTZ R27, R0, R143 ;  /* 0x0000008f001b7220 */ /* 0x000fe20000410000 */
[----:B------:R-:W-:Y:S01]  /*29610*/  MOV R161, R33 ;  /* 0x0000002100a17202 */ /* 0x000fe20000000f00 */
[----:B------:R-:W2:Y:S03]  /*29620*/  LDSM.16.MT88.4 R148, [R219+0x12000] ;  /* 0x01200000db94783b */ /* 0x000ea60000004200 */
[----:B------:R-:W-:Y:S01]  /*29630*/  MUFU.EX2 R188, R188 ;  /* 0x000000bc00bc7308 */ /* 0x000fe20000000800 */
[----:B------:R-:W-:Y:S01]  /*29640*/  IMAD.MOV.U32 R162, RZ, RZ, R34 ;  /* 0x000000ffffa27224 */ /* 0x000fe200078e0022 */
[----:B------:R-:W-:Y:S01]  /*29650*/  MOV R163, R35 ;  /* 0x0000002300a37202 */ /* 0x000fe20000000f00 */
[C---:B------:R-:W-:Y:S01]  /*29660*/  FMUL.FTZ R32, R2.reuse, R132 ;  /* 0x0000008402207220 */ /* 0x040fe20000410000 */
[----:B------:R-:W-:Y:S01]  /*29670*/  FMUL.FTZ R33, R2, R133 ;  /* 0x0000008502217220 */ /* 0x000fe20000410000 */
[C---:B------:R-:W-:Y:S01]  /*29680*/  FMUL.FTZ R34, R0.reuse, R134 ;  /* 0x0000008600227220 */ /* 0x040fe20000410000 */
[----:B------:R-:W-:Y:S01]  /*29690*/  FMUL.FTZ R35, R0, R135 ;  /* 0x0000008700237220 */ /* 0x000fe20000410000 */
[----:B------:R-:W2:Y:S03]  /*296a0*/  LDSM.16.MT88.4 R140, [R218+0x12000] ;  /* 0x01200000da8c783b */ /* 0x000ea60000004200 */
[----:B------:R-:W4:Y:S01]  /*296b0*/  MUFU.EX2 R182, R182 ;  /* 0x000000b600b67308 */ /* 0x000f220000000800 */
[----:B---3--:R-:W-:Y:S01]  /*296c0*/  F2FP.F16.F32.PACK_AB R170, R183, R184 ;  /* 0x000000b8b7aa723e */ /* 0x008fe200000000ff */
[C---:B------:R-:W-:Y:S01]  /*296d0*/  FMUL.FTZ R36, R2.reuse, R36 ;  /* 0x0000002402247220 */ /* 0x040fe20000410000 */
        /* <DEDUP_REMOVED lines=30> */
[----:B-1----:R-:W-:Y:S01]  /*298c0*/  F2FP.F16.F32.PACK_AB R171, R186, R167 ;  /* 0x000000a7baab723e */ /* 0x002fe200000000ff */
        /* <DEDUP_REMOVED lines=46> */
[----:B------:R-:W4:Y:S01]  /*29bb0*/  LDSM.16.MT88.4 R136, [R216+0x12000] ;  /* 0x01200000d888783b */ /* 0x000f220000004200 */
        /* <DEDUP_REMOVED lines=13> */
[C---:B--2---:R-:W-:Y:S04]  /*29c90*/  HMMA.16816.F32 R36, R168.reuse, R148, R36 ;  /* 0x00000094a824723c */ /* 0x044fe80000001824 */
        /* <DEDUP_REMOVED lines=9> */
[----:B------:R-:W2:Y:S02]  /*29d30*/  LDSM.16.MT88.4 R140, [R219+0x14000] ;  /* 0x01400000db8c783b */ /* 0x000ea40000004200 */
[C---:B------:R-:W-:Y:S03]  /*29d40*/  FMUL.FTZ R94, R0.reuse, R94 ;  /* 0x0000005e005e7220 */ /* 0x040fe60000410000 */
[C---:B---3--:R-:W-:Y:S02]  /*29d50*/  HMMA.16816.F32 R52, R168.reuse, R132, R52 ;  /* 0x00000084a834723c */ /* 0x048fe40000001834 */
[----:B------:R-:W-:Y:S03]  /*29d60*/  MUFU.EX2 R189, R189 ;  /* 0x000000bd00bd7308 */ /* 0x000fe60000000800 */
[----:B------:R-:W-:Y:S01]  /*29d70*/  FMUL.FTZ R95, R0, R95 ;  /* 0x0000005f005f7220 */ /* 0x000fe20000410000 */
[C---:B------:R-:W-:Y:S01]  /*29d80*/  HMMA.16816.F32 R56, R168.reuse, R134, R56 ;  /* 0x00000086a838723c */ /* 0x040fe20000001838 */
[----:B------:R-:W3:Y:S04]  /*29d90*/  LDSM.16.MT88.4 R132, [R218+0x14000] ;  /* 0x01400000da84783b */ /* 0x000ee80000004200 */
        /* <DEDUP_REMOVED lines=28> */
[C---:B----4-:R-:W-:Y:S03]  /*29f60*/  HMMA.16816.F32 R84, R168.reuse, R136, R84 ;  /* 0x00000088a854723c */ /* 0x050fe60000001854 */
        /* <DEDUP_REMOVED lines=134> */
[-C--:B------:R-:W-:Y:S02]  /*2a7d0*/  F2FP.F16.F32.PACK_AB R134, R153, R149.reuse ;  /* 0x000000959986723e */ /* 0x080fe400000000ff */
        /* <DEDUP_REMOVED lines=155> */
.L_x_7534:
        /* <DEDUP_REMOVED lines=14> */
.L_x_7560:
        /* <DEDUP_REMOVED lines=341> */
.L_x_7546:
        /* <DEDUP_REMOVED lines=8> */
.L_x_7547:
[----:B------:R-:W-:Y:S05]  /*2c840*/  BSYNC B0 ;  /* 0x0000000000007941 */ /* 0x000fea0003800000 */
.L_x_7545:
        /* <DEDUP_REMOVED lines=58> */
.L_x_7549:
[----:B------:R-:W-:Y:S05]  /*2cbf0*/  BSYNC B0 ;  /* 0x0000000000007941 */ /* 0x000fea0003800000 */
.L_x_7548:
        /* <DEDUP_REMOVED lines=62> */
.L_x_7551:
[----:B------:R-:W-:Y:S05]  /*2cfe0*/  BSYNC B0 ;  /* 0x0000000000007941 */ /* 0x000fea0003800000 */
.L_x_7550:
        /* <DEDUP_REMOVED lines=28> */
.L_x_7553:
[----:B------:R-:W-:Y:S05]  /*2d1b0*/  BSYNC B0 ;  /* 0x0000000000007941 */ /* 0x000fea0003800000 */
.L_x_7552:
        /* <DEDUP_REMOVED lines=28> */
.L_x_7555:
[----:B------:R-:W-:Y:S05]  /*2d380*/  BSYNC B0 ;  /* 0x0000000000007941 */ /* 0x000fea0003800000 */
.L_x_7554:
[----:B---34-:R-:W-:Y:S02]  /*2d390*/  MOV R6, R230 ;  /* 0x000000e600067202 */ /* 0x018fe40000000f00 */
[----:B------:R-:W-:-:S04]  /*2d3a0*/  MOV R7, 0x0 ;  /* 0x0000000000077802 */ /* 0x000fc80000000f00 */
[----:B-12--5:R-:W-:Y:S05]  /*2d3b0*/  @P5 RET.REL.NODEC R6 `(_ZN5flash24flash_fwd_splitkv_kernelI23Flash_fwd_kernel_traitsILi256ELi64ELi64ELi4ELb0ELb0EN7cutlass6half_tE19Flash_kernel_traitsILi256ELi64ELi64ELi4ES3_EELb0ELb1ELb1ELb0ELb0ELb1ELb0ELb1EEEvNS_16Flash_fwd_paramsE) ;  /* 0xfffffd2c06105950 */ /* 0x026fea0003c3ffff */
        /* <DEDUP_REMOVED lines=13> */
[C---:B------:R-:W-:Y:S01]  /*2d490*/  @!P3 R2UR UR10, R8.reuse ;  /* 0x00000000080ab2ca */ /* 0x040fe200000e0000 */
[----:B------:R-:W-:Y:S01]  /*2d4a0*/  IMAD.MOV.U32 R3, RZ, RZ, 0x0 ;  /* 0x00000000ff037424 */ /* 0x000fe200078e00ff */
[----:B------:R-:W-:Y:S01]  /*2d4b0*/  @!P3 R2UR UR11, R9 ;  /* 0x00000000090bb2ca */ /* 0x000fe200000e0000 */
[----:B------:R-:W-:Y:S01]  /*2d4c0*/  IMAD.IADD R5, R7, 0x1, R5 ;  /* 0x0000000107057824 */ /* 0x000fe200078e0205 */
[----:B------:R-:W-:Y:S02]  /*2d4d0*/  @!P2 R2UR UR8, R8 ;  /* 0x000000000808a2ca */ /* 0x000fe400000e0000 */
[----:B------:R-:W-:-:S02]  /*2d4e0*/  @!P2 R2UR UR9, R9 ;  /* 0x000000000909a2ca */ /* 0x000fc400000e0000 */
[----:B------:R-:W-:Y:S02]  /*2d4f0*/  @!P1 R2UR UR4, R8 ;  /* 0x00000000080492ca */ /* 0x000fe400000e0000 */
[----:B------:R-:W-:Y:S02]  /*2d500*/  @!P1 R2UR UR5, R9 ;  /* 0x00000000090592ca */ /* 0x000fe400000e0000 */
[----:B------:R-:W-:-:S05]  /*2d510*/  LEA.HI.X R5, R6, R85, R5, 0x1, P4 ;  /* 0x0000005506057211 */ /* 0x000fca00020f0c05 */
[----:B------:R-:W-:Y:S04]  /*2d520*/  @!P3 ST.E.128 desc[UR10][R4.64], R60 ;  /* 0x0000003c0400b985 */ /* 0x000fe8000c101d0a */
[----:B------:R-:W-:Y:S04]  /*2d530*/  @!P2 ST.E.128 desc[UR8][R4.64+0x80], R44 ;  /* 0x0000802c0400a985 */ /* 0x000fe8000c101d08 */
[----:B------:R1:W-:Y:S02]  /*2d540*/  @!P1 ST.E.128 desc[UR4][R4.64+0x100], R28 ;  /* 0x0001001c04009985 */ /* 0x0003e4000c101d04 */
[----:B-1----:R-:W-:Y:S05]  /*2d550*/  @P0 RET.REL.NODEC R2 `(_ZN5flash24flash_fwd_splitkv_kernelI23Flash_fwd_kernel_traitsILi256ELi64ELi64ELi4ELb0ELb0EN7cutlass6half_tE19Flash_kernel_traitsILi256ELi64ELi64ELi4ES3_EELb0ELb1ELb1ELb0ELb0ELb1ELb0ELb1EEEvNS_16Flash_fwd_paramsE) ;  /* 0xfffffd2802a80950 */ /* 0x002fea0003c3ffff */
[----:B------:R-:W-:Y:S01]  /*2d560*/  R2UR UR4, R8 ;  /* 0x00000000080472ca */ /* 0x000fe200000e0000 */
[----:B------:R-:W-:Y:S01]  /*2d570*/  IMAD.MOV.U32 R231, RZ, RZ, 0x0 ;  /* 0x00000000ffe77424 */ /* 0x000fe200078e00ff */
[----:B------:R-:W-:-:S13]  /*2d580*/  R2UR UR5, R9 ;  /* 0x00000000090572ca */ /* 0x000fda00000e0000 */
[----:B------:R1:W-:Y:S02]  /*2d590*/  ST.E.128 desc[UR4][R4.64+0x180], R76 ;  /* 0x0001804c04007985 */ /* 0x0003e4000c101d04 */
[----:B-1----:R-:W-:Y:S05]  /*2d5a0*/  RET.REL.NODEC R230 `(_ZN5flash24flash_fwd_splitkv_kernelI23Flash_fwd_kernel_traitsILi256ELi64ELi64ELi4ELb0ELb0EN7cutlass6half_tE19Flash_kernel_traitsILi256ELi64ELi64ELi4ES3_EELb0ELb1ELb1ELb0ELb0ELb1ELb0ELb1EEEvNS_16Flash_fwd_paramsE) ;  /* 0xfffffd28e6947950 */ /* 0x002fea0003c3ffff */
.L_x_7544:
[----:B------:R-:W-:Y:S01]  /*2d5b0*/  MOV R0, 0x1f ;  /* 0x0000001f00007802 */ /* 0x000fe20000000f00 */
[----:B------:R-:W-:Y:S01]  /*2d5c0*/  IMAD.MOV.U32 R2, RZ, RZ, 0x2 ;  /* 0x00000002ff027424 */ /* 0x000fe200078e00ff */
[----:B------:R-:W-:Y:S01]  /*2d5d0*/  MOV R6, R249 ;  /* 0x000000f900067202 */ /* 0x000fe20000000f00 */
[----:B------:R-:W-:-:S07]  /*2d5e0*/  IMAD.MOV.U32 R4, RZ, RZ, -0x1 ;  /* 0xffffffffff047424 */ /* 0x000fce00078e00ff */
[----:B-1---5:R-:W-:Y:S05]  /*2d5f0*/  WARPSYNC.COLLECTIVE R4, `(.L_x_7556) ;  /* 0x0000000004087348 */ /* 0x022fea0003c00000 */
[----:B------:R2:W3:Y:S02]  /*2d600*/  SHFL.BFLY P0, R0, R6, R2, R0 ;  /* 0x0c00000206007389 */ /* 0x0004e40000000000 */
[----:B-123-5:R-:W-:Y:S01]  /*2d610*/  ENDCOLLECTIVE ;  /* 0x000000000000791b */ /* 0x02efe20003800000 */
.L_x_7556:
        /* <DEDUP_REMOVED lines=8> */
.L_x_7557:
        /* <DEDUP_REMOVED lines=8> */
.L_x_7558:
[----:B------:R-:W-:Y:S01]  /*2d720*/  FADD.FTZ R248, R0, R248 ;  /* 0x000000f800f87221 */ /* 0x000fe20000010000 */
[----:B------:R-:W-:Y:S02]  /*2d730*/  MOV R0, 0x1f ;  /* 0x0000001f00007802 */ /* 0x000fe40000000f00 */
[----:B------:R-:W-:Y:S01]  /*2d740*/  MOV R2, 0x1 ;  /* 0x0000000100027802 */ /* 0x000fe20000000f00 */
[----:B------:R-:W-:-:S07]  /*2d750*/  IMAD.MOV.U32 R6, RZ, RZ, R248 ;  /* 0x000000ffff067224 */ /* 0x000fce00078e00f8 */
[----:B------:R-:W-:Y:S05]  /*2d760*/  WARPSYNC.COLLECTIVE R4, `(.L_x_7559) ;  /* 0x0000000004087348 */ /* 0x000fea0003c00000 */
[----:B------:R1:W2:Y:S02]  /*2d770*/  SHFL.BFLY P0, R0, R6, R2, R0 ;  /* 0x0c00000206007389 */ /* 0x0002a40000000000 */
[----:B-12---:R-:W-:Y:S01]  /*2d780*/  ENDCOLLECTIVE ;  /* 0x000000000000791b */ /* 0x006fe20003800000 */
.L_x_7559:
[----:B------:R-:W-:Y:S05]  /*2d790*/  BRA `(.L_x_7560) ;  /* 0xffffffd800b47947 */ /* 0x000fea000383ffff */
.L_x_7561:
        /* <DEDUP_REMOVED lines=14> */
.L_x_8865:


//--------------------- .text._ZN5flash24flash_fwd_splitkv_kernelI23Flash_fwd_kernel_traitsILi256ELi64ELi64ELi4ELb0ELb0EN7cutlass6half_tE19Flash_kernel_traitsILi256ELi64ELi64ELi4ES3_EELb0ELb1ELb0ELb0ELb1ELb0ELb1ELb0EEEvNS_16Flash_fwd_paramsE --------------------------
	.section	.text._ZN5flash24flash_fwd_splitkv_kernelI23Flash_fwd_kernel_traitsILi256ELi64ELi64ELi4ELb0ELb0EN7cutlass6half_tE19Flash_kernel_traitsILi256ELi64ELi64ELi4ES3_EELb0ELb1ELb0ELb0ELb1ELb0ELb1ELb0EEEvNS_16Flash_fwd_paramsE,"ax",@progbits
	.align	128
        .global         _ZN5flash24flash_fwd_splitkv_kernelI23Flash_fwd_kernel_traitsILi256ELi64ELi64ELi4ELb0ELb0EN7cutlass6half_tE19Flash_kernel_traitsILi256ELi64ELi64ELi4ES3_EELb0ELb1ELb0ELb0ELb1ELb0ELb1ELb0EEEvNS_16Flash_fwd_paramsE
        .type           _ZN5flash24flash_fwd_splitkv_kernelI23Flash_fwd_kernel_traitsILi256ELi64ELi64ELi4ELb0ELb0EN7cutlass6half_tE19Flash_kernel_traitsILi256ELi64ELi64ELi4ES3_EELb0ELb1ELb0ELb0ELb1ELb0ELb1ELb0EEEvNS_16Flash_fwd_paramsE,@function
        .size           _ZN5flash24flash_fwd_splitkv_kernelI23Flash_fwd_kernel_traitsILi256ELi64ELi64ELi4ELb0ELb0EN7cutlass6half_tE19Flash_kernel_traitsILi256ELi64ELi64ELi4ES3_EELb0ELb1ELb0ELb0ELb1ELb0ELb1ELb0EEEvNS_16Flash_fwd_paramsE,(.L_x_8924 - _ZN5flash24flash_fwd_splitkv_kernelI23Flash_fwd_kernel_traitsILi256ELi64ELi64ELi4ELb0ELb0EN7cutlass6half_tE19Flash_kernel_traitsILi256ELi64ELi64ELi4ES3_EELb0ELb1ELb0ELb0ELb1ELb0ELb1ELb0EEEvNS_16Flash_fwd_paramsE)
        .other          _ZN5flash24flash_fwd_splitkv_kernelI23Flash_fwd_kernel_traitsILi256ELi64ELi64ELi4ELb0ELb0EN7cutlass6half_tE19Flash_kernel_traitsILi256ELi64ELi64ELi4ES3_EELb0ELb1ELb0ELb0ELb1ELb0ELb1ELb0EEEvNS_16Flash_fwd_paramsE,@"STO_CUDA_ENTRY STV_DEFAULT"
_ZN5flash24flash_fwd_splitkv_kernelI23Flash_fwd_kernel_traitsILi256ELi64ELi64ELi4ELb0ELb0EN7cutlass6half_tE19Flash_kernel_traitsILi256ELi64ELi64ELi4ES3_EELb0ELb1ELb0ELb0ELb1ELb0ELb1ELb0EEEvNS_16Flash_fwd_paramsE:
.text._ZN5flash24flash_fwd_splitkv_kernelI23Flash_fwd_kernel_traitsILi256ELi64ELi64ELi4ELb0ELb0EN7cutlass6half_tE19Flash_kernel_traitsILi256ELi64ELi64ELi4ES3_EELb0ELb1ELb0ELb0ELb1ELb0ELb1ELb0EEEvNS_16Flash_fwd_paramsE:
        /* <DEDUP_REMOVED lines=59> */
[----:B---3--:R-:W-:Y:S01]  /*03b0*/  @P2 R2UR UR23, R0 ;  /* 0x00000000001722ca */ /* 0x008fe200000e0000 */
[----:B------:R-:W2:Y:S01]  /*03c0*/  S2R R6, SR_TID.X ;  /* 0x0000000000067919 */ /* 0x000ea20000002100 */
        /* <DEDUP_REMOVED lines=10> */
[----:B------:R-:W3:Y:S04]  /*0470*/  @P0 LDG.E R0, desc[UR18][R4.64+0x4] ;  /* 0x0000041204000981 */ /* 0x000ee8000c1e1900 */
[----:B------:R-:W4:Y:S01]  /*0480*/  @!P0 LDG.E R2, desc[UR18][R4.64] ;  /* 0x0000001204028981 */ /* 0x000f22000c1e1900 */
[----:B---3--:R-:W-:-:S13]  /*0490*/  @P0 R2UR UR5, R0 ;  /* 0x00000000000502ca */ /* 0x008fda00000e0000 */
[----:B------:R-:W-:-:S07]  /*04a0*/  @UP3 UIADD3 UR5, UR5, -UR11, URZ ;  /* 0x8000000b05053290 */ /* 0x000fce000fffe03f */
[----:B----4-:R-:W-:Y:S01]  /*04b0*/  @!P0 R2UR UR5, R2 ;  /* 0x00000000020582ca */ /* 0x010fe200000e0000 */
[----:B------:R-:W-:-:S14]  /*04c0*/  BRA `(.L_x_7563) ;  /* 0x0000000000047947 */ /* 0x000fdc0003800000 */
.L_x_7562:
[----:B------:R-:W-:-:S05]  /*04d0*/  ULDC UR5, c[0x0][0x2c8] ;  /* 0x0000b20000057ab9 */ /* 0x000fca0000000800 */
.L_x_7563:
        /* <DEDUP_REMOVED lines=10> */
[----:B------:R-:W3:Y:S01]  /*0580*/  @P0 LDG.E R0, desc[UR18][R2.64] ;  /* 0x0000001202000981 */ /* 0x000ee2000c1e1900 */
[----:B------:R-:W-:Y:S02]  /*0590*/  UISETP.GT.AND UP1, UPT, UR23, UR21, UPT ;  /* 0x000000151700728c */ /* 0x000fe4000bf24270 */
[----:B------:R-:W-:-:S03]  /*05a0*/  @!UP2 UISETP.NE.U32.AND UP0, UPT, UR6, URZ, UPT ;  /* 0x0000003f0600a28c */ /* 0x000fc6000bf05070 */
[----:B------:R-:W-:Y:S01]  /*05b0*/  @!UP2 ULDC UR6, c[0x0][0x2cc] ;  /* 0x0000b3000006aab9 */ /* 0x000fe20000000800 */
[----:B------:R-:W-:-:S04]  /*05c0*/  @!UP2 UISETP.NE.AND.EX UP0, UPT, UR7, URZ, UPT, UP0 ;  /* 0x0000003f0700a28c */ /* 0x000fc8000bf05300 */
[----:B------:R-:W-:Y:S01]  /*05d0*/  @!UP2 USEL UR6, UR6, URZ, UP0 ;  /* 0x0000003f0606a287 */ /* 0x000fe20008000000 */
[----:B---3--:R-:W-:Y:S02]  /*05e0*/  @P0 R2UR UR22, R0 ;  /* 0x00000000001602ca */ /* 0x008fe400000e0000 */
[----:B------:R-:W-:-:S11]  /*05f0*/  PLOP3.LUT P0, PT, PT, PT, UP1, 0x80, 0x0 ;  /* 0x000000000000781c */ /* 0x000fd60003f0f018 */
[----:B------:R-:W-:Y:S02]  /*0600*/  @UP2 UIADD3 UR22, UR22, -UR9, URZ ;  /* 0x8000000916162290 */ /* 0x000fe4000fffe03f */
[----:B------:R-:W-:Y:S01]  /*0610*/  @!UP2 UIADD3 UR22, UR6, UR5, -UR9 ;  /* 0x000000050616a290 */ /* 0x000fe2000fffe809 */
[----:B------:R-:W-:Y:S11]  /*0620*/  @!P0 EXIT ;  /* 0x000000000000894d */ /* 0x000ff60003800000 */
[----:B------:R-:W-:Y:S01]  /*0630*/  ULDC UR13, c[0x0][0x10] ;  /* 0x00000400000d7ab9 */ /* 0x000fe20000000800 */
[----:B------:R-:W1:Y:S01]  /*0640*/  LDC R0, c[0x0][0x10] ;  /* 0x00000400ff007b82 */ /* 0x000e620000000800 */
[----:B------:R-:W-:Y:S01]  /*0650*/  ULDC UR6, c[0x0][0x2c8] ;  /* 0x0000b20000067ab9 */ /* 0x000fe20000000800 */
[----:B------:R-:W-:Y:S01]  /*0660*/  UMOV UR24, URZ ;  /* 0x0000003f00187c82 */ /* 0x000fe20008000000 */
[----:B------:R-:W-:Y:S02]  /*0670*/  UIADD3 UR6, UR6, 0x3f, URZ ;  /* 0x0000003f06067890 */ /* 0x000fe4000fffe03f */
[----:B------:R-:W-:Y:S02]  /*0680*/  UISETP.NE.AND UP1, UPT, UR13, URZ, UPT ;  /* 0x0000003f0d00728c */ /* 0x000fe4000bf25270 */
[----:B------:R-:W-:Y:S01]  /*0690*/  USHF.R.S32.HI UR5, URZ, 0x1f, UR6 ;  /* 0x0000001f3f057899 */ /* 0x000fe20008011406 */
[----:B------:R-:W-:Y:S01]  /*06a0*/  ULDC UR20, c[0x0][0x394] ;  /* 0x0000e50000147ab9 */ /* 0x000fe20000000800 */
[----:B------:R-:W-:-:S02]  /*06b0*/  ULDC UR16, c[0x0][0x398] ;  /* 0x0000e60000107ab9 */ /* 0x000fc40000000800 */
        /* <DEDUP_REMOVED lines=18> */
[----:B------:R-:W-:-:S03]  /*07e0*/  UIMAD.WIDE.U32 UR24, UR25, UR5, UR24 ;  /* 0x00000005191872a5 */ /* 0x000fc6000f8e0018 */
[----:B------:R-:W-:-:S04]  /*07f0*/  R2UR UR5, R0 ;  /* 0x00000000000572ca */ /* 0x000fc800000e0000 */
[----:B------:R-:W-:Y:S02]  /*0800*/  UMOV UR15, UR25 ;  /* 0x00000019000f7c82 */ /* 0x000fe40008000000 */
[----:B------:R-:W-:-:S07]  /*0810*/  UIMAD.WIDE.U32 UR24, UR15, UR6, URZ ;  /* 0x000000060f1872a5 */ /* 0x000fce000f8e003f */
[----:B------:R-:W-:Y:S02]  /*0820*/  UMOV UR15, UR25 ;  /* 0x00000019000f7c82 */ /* 0x000fe40008000000 */
[----:B------:R-:W-:-:S04]  /*0830*/  UIMAD UR5, UR15, UR5, UR6 ;  /* 0x000000050f0572a4 */ /* 0x000fc8000f8e0206 */
[----:B------:R-:W-:-:S11]  /*0840*/  UISETP.GT.U32.AND UP0, UPT, UR7, UR5, UPT ;  /* 0x000000050700728c */ /* 0x000fd6000bf04070 */
[----:B------:R-:W-:Y:S02]  /*0850*/  @!UP0 UIADD3 UR5, UR5, -UR7, URZ ;  /* 0x8000000705058290 */ /* 0x000fe4000fffe03f */
[----:B------:R-:W-:Y:S02]  /*0860*/  @!UP0 UIADD3 UR15, UR15, 0x1, URZ ;  /* 0x000000010f0f8890 */ /* 0x000fe4000fffe03f */
[----:B------:R-:W-:Y:S02]  /*0870*/  UISETP.GE.U32.AND UP2, UPT, UR5, UR7, UPT ;  /* 0x000000070500728c */ /* 0x000fe4000bf46070 */
[----:B------:R-:W-:Y:S02]  /*0880*/  UIADD3 UR5, UR22, 0x3f, URZ ;  /* 0x0000003f16057890 */ /* 0x000fe4000fffe03f */
[----:B------:R-:W-:Y:S02]  /*0890*/  UISETP.GE.AND UP0, UPT, UR14, URZ, UPT ;  /* 0x0000003f0e00728c */ /* 0x000fe4000bf06270 */
[----:B------:R-:W-:-:S02]  /*08a0*/  USHF.R.S32.HI UR6, URZ, 0x1f, UR5 ;  /* 0x0000001f3f067899 */ /* 0x000fc40008011405 */
[----:B------:R-:W-:Y:S02]  /*08b0*/  UIADD3 UR14, UR22, UR21, -UR23 ;  /* 0x00000015160e7290 */ /* 0x000fe4000fffe817 */
[----:B------:R-:W-:Y:S02]  /*08c0*/  ULEA.HI UR5, UR6, UR5, URZ, 0x6 ;  /* 0x0000000506057291 */ /* 0x000fe4000f8f303f */
[----:B------:R-:W-:Y:S02]  /*08d0*/  @UP2 UIADD3 UR15, UR15, 0x1, URZ ;  /* 0x000000010f0f2890 */ /* 0x000fe4000fffe03f */
[----:B------:R-:W-:Y:S02]  /*08e0*/  USHF.R.S32.HI UR5, URZ, 0x6, UR5 ;  /* 0x000000063f057899 */ /* 0x000fe40008011405 */
[----:B------:R-:W-:Y:S02]  /*08f0*/  UIADD3 UR7, -UR23, 0x7f, UR21 ;  /* 0x0000007f17077890 */ /* 0x000fe4000fffe115 */
[----:B------:R-:W-:Y:S01]  /*0900*/  UIADD3 UR14, UR14, -UR20, URZ ;  /* 0x800000140e0e7290 */ /* 0x000fe2000fffe03f */
[----:B------:R-:W-:Y:S01]  /*0910*/  UMOV UR6, UR15 ;  /* 0x0000000f00067c82 */ /* 0x000fe20008000000 */
[----:B------:R-:W-:Y:S01]  /*0920*/  IMAD.U32 R3, RZ, RZ, UR5 ;  /* 0x00000005ff037e24 */ /* 0x000fe2000f8e00ff */
[----:B------:R-:W-:-:S02]  /*0930*/  @!UP0 UIADD3 UR6, -UR6, URZ, URZ ;  /* 0x0000003f06068290 */ /* 0x000fc4000fffe13f */
[----:B------:R-:W-:Y:S02]  /*0940*/  @!UP1 ULOP3.LUT UR6, URZ, UR13, URZ, 0x33, !UPT ;  /* 0x0000000d3f069292 */ /* 0x000fe4000f8e333f */
[----:B------:R-:W-:Y:S02]  /*0950*/  UIADD3 UR7, UR7, UR16, UR22 ;  /* 0x0000001007077290 */ /* 0x000fe4000fffe016 */
[----:B------:R-:W-:Y:S02]  /*0960*/  UIMAD UR15, UR6, UR12, URZ ;  /* 0x0000000c060f72a4 */ /* 0x000fe4000f8e023f */
[----:B------:R-:W-:Y:S01]  /*0970*/  IMAD.U32 R0, RZ, RZ, UR6 ;  /* 0x00000006ff007e24 */ /* 0x000fe2000f8e00ff */
[----:B------:R-:W-:Y:S02]  /*0980*/  USHF.R.S32.HI UR13, URZ, 0x1f, UR14 ;  /* 0x0000001f3f0d7899 */ /* 0x000fe4000801140e */
[----:B------:R-:W-:Y:S02]  /*0990*/  USHF.R.S32.HI UR6, URZ, 0x1f, UR7 ;  /* 0x0000001f3f067899 */ /* 0x000fe40008011407 */
[----:B------:R-:W-:Y:S01]  /*09a0*/  VIADDMNMX R0, R0, UR15, R3, PT ;  /* 0x0000000f00007c46 */ /* 0x000fe2000b800103 */
[----:B------:R-:W-:-:S02]  /*09b0*/  ULEA.HI UR13, UR13, UR14, URZ, 0x6 ;  /* 0x0000000e0d0d7291 */ /* 0x000fc4000f8f303f */
[----:B------:R-:W-:Y:S01]  /*09c0*/  ULEA.HI UR6, UR6, UR7, URZ, 0x6 ;  /* 0x0000000706067291 */ /* 0x000fe2000f8f303f */
[----:B------:R-:W-:Y:S01]  /*09d0*/  R2UR UR5, R0 ;  /* 0x00000000000572ca */ /* 0x000fe200000e0000 */
[----:B------:R-:W-:Y:S02]  /*09e0*/  USHF.R.S32.HI UR13, URZ, 0x6, UR13 ;  /* 0x000000063f0d7899 */ /* 0x000fe4000801140d */
[----:B------:R-:W-:Y:S02]  /*09f0*/  USHF.R.S32.HI UR6, URZ, 0x6, UR6 ;  /* 0x000000063f067899 */ /* 0x000fe40008011406 */
[----:B------:R-:W-:-:S04]  /*0a00*/  UISETP.LT.AND UP1, UPT, UR15, UR13, UPT ;  /* 0x0000000d0f00728c */ /* 0x000fc8000bf21270 */
[----:B------:R-:W-:-:S04]  /*0a10*/  USEL UR15, UR15, UR13, !UP1 ;  /* 0x0000000d0f0f7287 */ /* 0x000fc8000c800000 */
[----:B------:R-:W-:-:S04]  /*0a20*/  UISETP.LT.AND UP0, UPT, UR5, UR6, UPT ;  /* 0x000000060500728c */ /* 0x000fc8000bf01270 */
[----:B------:R-:W-:-:S04]  /*0a30*/  USEL UR5, UR5, UR6, UP0 ;  /* 0x0000000605057287 */ /* 0x000fc80008000000 */
[----:B------:R-:W-:-:S06]  /*0a40*/  UISETP.GE.AND UP0, UPT, UR15, UR5, UPT ;  /* 0x000000050f00728c */ /* 0x000fcc000bf06270 */
[----:B------:R-:W-:-:S13]  /*0a50*/  PLOP3.LUT P0, PT, PT, PT, UP0, 0x80, 0x0 ;  /* 0x000000000000781c */ /* 0x000fda0003f0f008 */
[----:B------:R-:W-:Y:S05]  /*0a60*/  @!P0 BRA `(.L_x_7564) ;  /* 0x0000000400948947 */ /* 0x000fea0003800000 */
[----:B--2---:R-:W-:Y:S01]  /*0a70*/  SHF.R.S32.HI R3, RZ, 0x1f, R6 ;  /* 0x0000001fff037819 */ /* 0x004fe20000011406 */
[----:B------:R-:W-:Y:S01]  /*0a80*/  ULDC.64 UR6, c[0x0][0x2c0] ;  /* 0x0000b00000067ab9 */ /* 0x000fe20000000a00 */
[----:B------:R-:W-:Y:S01]  /*0a90*/  LOP3.LUT P6, RZ, R6, 0xf, RZ, 0xc0, !PT ;  /* 0x0000000f06ff7812 */ /* 0x000fe200078cc0ff */
        /* <DEDUP_REMOVED lines=11> */
[----:B------:R-:W-:Y:S01]  /*0b50*/  IMAD.SHL.U32 R4, R4, 0x4, RZ ;  /* 0x0000000404047824 */ /* 0x000fe200078e00ff */
[----:B------:R-:W-:Y:S01]  /*0b60*/  USHF.R.S32.HI UR6, URZ, 0x1f, UR7 ;  /* 0x0000001f3f067899 */ /* 0x000fe20008011407 */
[C---:B------:R-:W-:Y:S01]  /*0b70*/  VIADD R7, R0.reuse, 0x18 ;  /* 0x0000001800077836 */ /* 0x040fe20000000000 */
[C---:B------:R-:W-:Y:S01]  /*0b80*/  ISETP.GE.AND P1, PT, R0.reuse, UR21, PT ;  /* 0x0000001500007c0c */ /* 0x040fe2000bf26270 */
[----:B------:R-:W-:Y:S01]  /*0b90*/  VIADD R6, R0, 0x20 ;  /* 0x0000002000067836 */ /* 0x000fe20000000000 */
[----:B------:R-:W-:Y:S01]  /*0ba0*/  SHF.R.S32.HI R5, RZ, 0x1f, R4 ;  /* 0x0000001fff057819 */ /* 0x000fe20000011404 */
[----:B------:R-:W-:Y:S01]  /*0bb0*/  IMAD.U32 R2, RZ, RZ, UR4 ;  /* 0x00000004ff027e24 */ /* 0x000fe2000f8e00ff */
[----:B------:R-:W-:-:S02]  /*0bc0*/  ISETP.GE.AND P2, PT, R8, UR21, PT ;  /* 0x0000001508007c0c */ /* 0x000fc4000bf46270 */
[C---:B------:R-:W-:Y:S01]  /*0bd0*/  ISETP.GE.OR P5, PT, R0.reuse, UR21, P6 ;  /* 0x0000001500007c0c */ /* 0x040fe2000b7a6670 */
[----:B------:R-:W-:-:S03]  /*0be0*/  IMAD.WIDE R4, R0, 0x100, R4 ;  /* 0x0000010000047825 */ /* 0x000fc600078e0204 */
[----:B------:R-:W-:Y:S01]  /*0bf0*/  IADD3 R3, P0, R4, UR4, RZ ;  /* 0x0000000404037c10 */ /* 0x000fe2000ff1e0ff */
[----:B------:R-:W-:Y:S01]  /*0c00*/  ULDC.64 UR4, c[0x0][0x288] ;  /* 0x0000a20000047ab9 */ /* 0x000fe20000000a00 */
[----:B------:R-:W-:Y:S02]  /*0c10*/  VIADD R4, R0, 0x8 ;  /* 0x0000000800047836 */ /* 0x000fe40000000000 */
[----:B------:R-:W-:Y:S01]  /*0c20*/  LEA.HI.X.SX32 R2, R2, R5, 0x1, P0 ;  /* 0x0000000502027211 */ /* 0x000fe200000f0eff */
[----:B------:R-:W-:Y:S01]  /*0c30*/  VIADD R5, R0, 0x28 ;  /* 0x0000002800057836 */ /* 0x000fe20000000000 */
[C---:B------:R-:W-:Y:S02]  /*0c40*/  LEA R10, P0, R3.reuse, UR4, 0x2 ;  /* 0x00000004030a7c11 */ /* 0x040fe4000f8010ff */
[----:B------:R-:W-:Y:S02]  /*0c50*/  ISETP.GE.AND P3, PT, R4, UR21, PT ;  /* 0x0000001504007c0c */ /* 0x000fe4000bf66270 */
[----:B------:R-:W-:Y:S01]  /*0c60*/  LEA.HI.X R11, R3, UR5, R2, 0x2, P0 ;  /* 0x00000005030b7c11 */ /* 0x000fe200080f1402 */
[----:B------:R-:W-:Y:S01]  /*0c70*/  VIADD R3, R0, 0x38 ;  /* 0x0000003800037836 */ /* 0x000fe20000000000 */
[----:B------:R-:W-:Y:S01]  /*0c80*/  ISETP.GE.AND P0, PT, R7, UR21, PT ;  /* 0x0000001507007c0c */ /* 0x000fe2000bf06270 */
[----:B------:R-:W-:Y:S01]  /*0c90*/  ULDC.64 UR4, c[0x0][0x2b8] ;  /* 0x0000ae0000047ab9 */ /* 0x000fe20000000a00 */
[----:B------:R-:W-:Y:S01]  /*0ca0*/  ISETP.GE.OR P4, PT, R4, UR21, P6 ;  /* 0x0000001504007c0c */ /* 0x000fe2000b786670 */
[----:B------:R1:W-:Y:S01]  /*0cb0*/  @!P1 STG.E.128 desc[UR18][R10.64], RZ ;  /* 0x000000ff0a009986 */ /* 0x0003e2000c101d12 */
[----:B------:R-:W-:-:S03]  /*0cc0*/  VIADD R4, R0, 0x30 ;  /* 0x0000003000047836 */ /* 0x000fc60000000000 */
[----:B------:R1:W-:Y:S04]  /*0cd0*/  @!P1 STG.E.128 desc[UR18][R10.64+0x100], RZ ;  /* 0x000100ff0a009986 */ /* 0x0003e8000c101d12 */
[----:B------:R1:W-:Y:S04]  /*0ce0*/  @!P1 STG.E.128 desc[UR18][R10.64+0x200], RZ ;  /* 0x000200ff0a009986 */ /* 0x0003e8000c101d12 */
[----:B------:R1:W-:Y:S01]  /*0cf0*/  @!P1 STG.E.128 desc[UR18][R10.64+0x300], RZ ;  /* 0x000300ff0a009986 */ /* 0x0003e2000c101d12 */
[----:B------:R-:W-:Y:S01]  /*0d00*/  ISETP.GE.AND P1, PT, R6, UR21, PT ;  /* 0x0000001506007c0c */ /* 0x000fe2000bf26270 */
[----:B------:R-:W-:-:S02]  /*0d10*/  @!P4 IMAD.MOV.U32 R21, RZ, RZ, -0x800000 ;  /* 0xff800000ff15c424 */ /* 0x000fc400078e00ff */
[----:B------:R1:W-:Y:S04]  /*0d20*/  @!P2 STG.E.128 desc[UR18][R10.64+0x4000], RZ ;  /* 0x004000ff0a00a986 */ /* 0x0003e8000c101d12 */
[----:B------:R1:W-:Y:S04]  /*0d30*/  @!P2 STG.E.128 desc[UR18][R10.64+0x4100], RZ ;  /* 0x004100ff0a00a986 */ /* 0x0003e8000c101d12 */
[----:B------:R1:W-:Y:S04]  /*0d40*/  @!P2 STG.E.128 desc[UR18][R10.64+0x4200], RZ ;  /* 0x004200ff0a00a986 */ /* 0x0003e8000c101d12 */
[----:B------:R1:W-:Y:S01]  /*0d50*/  @!P2 STG.E.128 desc[UR18][R10.64+0x4300], RZ ;  /* 0x004300ff0a00a986 */ /* 0x0003e2000c101d12 */
[----:B------:R-:W-:-:S03]  /*0d60*/  ISETP.GE.AND P2, PT, R4, UR21, PT ;  /* 0x0000001504007c0c */ /* 0x000fc6000bf46270 */
        /* <DEDUP_REMOVED lines=9> */
[----:B------:R-:W-:-:S03]  /*0e00*/  IADD3 R2, P0, R0, UR7, RZ ;  /* 0x0000000700027c10 */ /* 0x000fc6000ff1e0ff */
[----:B------:R1:W-:Y:S01]  /*0e10*/  @!P1 STG.E.128 desc[UR18][R10.64+0x8000], RZ ;  /* 0x008000ff0a009986 */ /* 0x0003e2000c101d12 */
[----:B------:R-:W-:Y:S02]  /*0e20*/  LEA.HI.X.SX32 R9, R0, UR6, 0x1, P0 ;  /* 0x0000000600097c11 */ /* 0x000fe400080f0eff */
[C---:B------:R-:W-:Y:S01]  /*0e30*/  LEA R12, P0, R2.reuse, UR4, 0x2 ;  /* 0x00000004020c7c11 */ /* 0x040fe2000f8010ff */
[----:B------:R1:W-:Y:S03]  /*0e40*/  @!P1 STG.E.128 desc[UR18][R10.64+0x8100], RZ ;  /* 0x008100ff0a009986 */ /* 0x0003e6000c101d12 */
[----:B------:R-:W-:Y:S01]  /*0e50*/  LEA.HI.X R13, R2, UR5, R9, 0x2, P0 ;  /* 0x00000005020d7c11 */ /* 0x000fe200080f1409 */
[----:B------:R1:W-:Y:S01]  /*0e60*/  @!P1 STG.E.128 desc[UR18][R10.64+0x8200], RZ ;  /* 0x008200ff0a009986 */ /* 0x0003e2000c101d12 */
[----:B------:R-:W-:-:S03]  /*0e70*/  ISETP.GE.OR P0, PT, R5, UR21, P6 ;  /* 0x0000001505007c0c */ /* 0x000fc6000b706670 */
[----:B------:R1:W-:Y:S01]  /*0e80*/  @!P1 STG.E.128 desc[UR18][R10.64+0x8300], RZ ;  /* 0x008300ff0a009986 */ /* 0x0003e2000c101d12 */
[----:B------:R-:W-:-:S03]  /*0e90*/  ISETP.GE.AND P1, PT, R3, UR21, PT ;  /* 0x0000001503007c0c */ /* 0x000fc6000bf26270 */
[----:B------:R1:W-:Y:S04]  /*0ea0*/  @!P2 STG.E.128 desc[UR18][R10.64+0xc000], RZ ;  /* 0x00c000ff0a00a986 */ /* 0x0003e8000c101d12 */
[----:B------:R1:W-:Y:S02]  /*0eb0*/  @!P2 STG.E.128 desc[UR18][R10.64+0xc100], RZ ;  /* 0x00c100ff0a00a986 */ /* 0x0003e4000c101d12 */
[----:B------:R-:W-:Y:S02]  /*0ec0*/  @!P0 IMAD.MOV.U32 R9, RZ, RZ, -0x800000 ;  /* 0xff800000ff098424 */ /* 0x000fe400078e00ff */
[----:B------:R1:W-:Y:S04]  /*0ed0*/  @!P2 STG.E.128 desc[UR18][R10.64+0xc200], RZ ;  /* 0x00c200ff0a00a986 */ /* 0x0003e8000c101d12 */
[----:B------:R1:W-:Y:S01]  /*0ee0*/  @!P2 STG.E.128 desc[UR18][R10.64+0xc300], RZ ;  /* 0x00c300ff0a00a986 */ /* 0x0003e2000c101d12 */
[----:B------:R-:W-:Y:S01]  /*0ef0*/  ISETP.GE.OR P2, PT, R7, UR21, P6 ;  /* 0x0000001507007c0c */ /* 0x000fe2000b746670 */
[----:B------:R-:W-:-:S02]  /*0f00*/  @!P5 IMAD.MOV.U32 R7, RZ, RZ, -0x800000 ;  /* 0xff800000ff07d424 */ /* 0x000fc400078e00ff */
[----:B------:R1:W-:Y:S04]  /*0f10*/  @!P3 STG.E.128 desc[UR18][R10.64+0xa000], RZ ;  /* 0x00a000ff0a00b986 */ /* 0x0003e8000c101d12 */
[----:B------:R1:W-:Y:S04]  /*0f20*/  @!P3 STG.E.128 desc[UR18][R10.64+0xa100], RZ ;  /* 0x00a100ff0a00b986 */ /* 0x0003e8000c101d12 */
[----:B------:R1:W-:Y:S02]  /*0f30*/  @!P3 STG.E.128 desc[UR18][R10.64+0xa200], RZ ;  /* 0x00a200ff0a00b986 */ /* 0x0003e4000c101d12 */
[----:B------:R-:W-:-:S02]  /*0f40*/  @!P2 IMAD.MOV.U32 R17, RZ, RZ, -0x800000 ;  /* 0xff800000ff11a424 */ /* 0x000fc400078e00ff */
[----:B------:R1:W-:Y:S01]  /*0f50*/  @!P3 STG.E.128 desc[UR18][R10.64+0xa300], RZ ;  /* 0x00a300ff0a00b986 */ /* 0x0003e2000c101d12 */
[----:B------:R-:W-:-:S03]  /*0f60*/  ISETP.GE.OR P3, PT, R8, UR21, P6 ;  /* 0x0000001508007c0c */ /* 0x000fc6000b766670 */
[----:B------:R1:W-:Y:S04]  /*0f70*/  @!P1 STG.E.128 desc[UR18][R10.64+0xe000], RZ ;  /* 0x00e000ff0a009986 */ /* 0x0003e8000c101d12 */
[----:B------:R1:W-:Y:S04]  /*0f80*/  @!P1 STG.E.128 desc[UR18][R10.64+0xe100], RZ ;  /* 0x00e100ff0a009986 */ /* 0x0003e8000c101d12 */
[----:B------:R1:W-:Y:S02]  /*0f90*/  @!P1 STG.E.128 desc[UR18][R10.64+0xe200], RZ ;  /* 0x00e200ff0a009986 */ /* 0x0003e4000c101d12 */
[----:B------:R-:W-:-:S02]  /*0fa0*/  @!P3 IMAD.MOV.U32 R19, RZ, RZ, -0x800000 ;  /* 0xff800000ff13b424 */ /* 0x000fc400078e00ff */
[----:B------:R1:W-:Y:S01]  /*0fb0*/  @!P1 STG.E.128 desc[UR18][R10.64+0xe300], RZ ;  /* 0x00e300ff0a009986 */ /* 0x0003e2000c101d12 */
[----:B------:R-:W-:-:S03]  /*0fc0*/  ISETP.GE.OR P1, PT, R6, UR21, P6 ;  /* 0x0000001506007c0c */ /* 0x000fc6000b726670 */
[----:B------:R1:W-:Y:S01]  /*0fd0*/  @!P5 STG.E desc[UR18][R12.64], R7 ;  /* 0x000000070c00d986 */ /* 0x0003e2000c101912 */
[----:B------:R-:W-:Y:S02]  /*0fe0*/  ISETP.GE.OR P5, PT, R4, UR21, P6 ;  /* 0x0000001504007c0c */ /* 0x000fe4000b7a6670 */
[----:B------:R-:W-:Y:S01]  /*0ff0*/  ISETP.GE.OR P6, PT, R3, UR21, P6 ;  /* 0x0000001503007c0c */ /* 0x000fe2000b7c6670 */
[----:B------:R1:W-:Y:S04]  /*1000*/  @!P4 STG.E desc[UR18][R12.64+0x20], R21 ;  /* 0x000020150c00c986 */ /* 0x0003e8000c101912 */
[----:B------:R1:W-:Y:S02]  /*1010*/  @!P3 STG.E desc[UR18][R12.64+0x40], R19 ;  /* 0x000040130c00b986 */ /* 0x0003e4000c101912 */
[----:B------:R-:W-:-:S02]  /*1020*/  @!P1 IMAD.MOV.U32 R15, RZ, RZ, -0x800000 ;  /* 0xff800000ff0f9424 */ /* 0x000fc400078e00ff */
[----:B------:R1:W-:Y:S02]  /*1030*/  @!P2 STG.E desc[UR18][R12.64+0x60], R17 ;  /* 0x000060110c00a986 */ /* 0x0003e4000c101912 */
[----:B------:R-:W-:Y:S02]  /*1040*/  @!P5 IMAD.MOV.U32 R5, RZ, RZ, -0x800000 ;  /* 0xff800000ff05d424 */ /* 0x000fe400078e00ff */
[----:B------:R1:W-:Y:S04]  /*1050*/  @!P1 STG.E desc[UR18][R12.64+0x80], R15 ;  /* 0x0000800f0c009986 */ /* 0x0003e8000c101912 */
[----:B------:R1:W-:Y:S04]  /*1060*/  @!P0 STG.E desc[UR18][R12.64+0xa0], R9 ;  /* 0x0000a0090c008986 */ /* 0x0003e8000c101912 */
[----:B------:R1:W-:Y:S01]  /*1070*/  @!P5 STG.E desc[UR18][R12.64+0xc0], R5 ;  /* 0x0000c0050c00d986 */ /* 0x0003e2000c101912 */
[----:B------:R-:W-:Y:S05]  /*1080*/  @P6 EXIT ;  /* 0x000000000000694d */ /* 0x000fea0003800000 */
[----:B------:R-:W-:-:S05]  /*1090*/  MOV R3, 0xff800000 ;  /* 0xff80000000037802 */ /* 0x000fca0000000f00 */
[----:B------:R-:W-:Y:S01]  /*10a0*/  STG.E desc[UR18][R12.64+0xe0], R3 ;  /* 0x0000e0030c007986 */ /* 0x000fe2000c101912 */
[----:B------:R-:W-:Y:S05]  /*10b0*/  EXIT ;  /* 0x000000000000794d */ /* 0x000fea0003800000 */
.L_x_7564:
        /* <DEDUP_REMOVED lines=9> */
[----:B------:R-:W3:Y:S01]  /*1150*/  @P0 LDG.E R2, desc[UR18][R2.64] ;  /* 0x0000001202020981 */ /* 0x000ee2000c1e1900 */
[----:B------:R-:W-:Y:S01]  /*1160*/  ISETP.NE.U32.AND P1, PT, RZ, UR6, PT ;  /* 0x00000006ff007c0c */ /* 0x000fe2000bf25070 */
[----:B------:R-:W-:Y:S01]  /*1170*/  UMOV UR8, UR17 ;  /* 0x0000001100087c82 */ /* 0x000fe20008000000 */
[----:B------:R-:W-:Y:S02]  /*1180*/  PLOP3.LUT P3, PT, PT, PT, PT, 0x8, 0x0 ;  /* 0x000000000000781c */ /* 0x000fe40003f6e170 */
[----:B------:R-:W-:Y:S02]  /*1190*/  CS2R R236, SRZ ;  /* 0x0000000000ec7805 */ /* 0x000fe4000001ff00 */
[----:B------:R-:W-:Y:S02]  /*11a0*/  ISETP.NE.AND.EX P1, PT, RZ, UR7, PT, P1 ;  /* 0x00000007ff007c0c */ /* 0x000fe4000bf25310 */
[----:B---3--:R-:W-:-:S11]  /*11b0*/  @P0 R2UR UR8, R2 ;  /* 0x00000000020802ca */ /* 0x008fd600000e0000 */
        /* <DEDUP_REMOVED lines=12> */
.L_x_7565:
        /* <DEDUP_REMOVED lines=32> */
[----:B------:R-:W3:Y:S01]  /*1480*/  LDG.E R3, desc[UR18][R14.64] ;  /* 0x000000120e037981 */ /* 0x000ee2000c1e1900 */
        /* <DEDUP_REMOVED lines=23> */
[----:B------:R-:W-:Y:S02]  /*1600*/  @P2 VIADD R2, R2, 0x1 ;  /* 0x0000000102022836 */ /* 0x000fe40000000000 */
[----:B------:R-:W-:Y:S01]  /*1610*/  IMAD R4, R5, UR12, RZ ;  /* 0x0000000c05047c24 */ /* 0x000fe2000f8e02ff */
[----:B---3--:R-:W-:Y:S02]  /*1620*/  R2UR UR14, R3 ;  /* 0x00000000030e72ca */ /* 0x008fe400000e0000 */
        /* <DEDUP_REMOVED lines=13> */
[----:B------:R-:W-:-:S02]  /*1700*/  SHF.R.S32.HI R17, RZ, 0x1f, R2 ;  /* 0x0000001fff117819 */ /* 0x000fc40000011402 */
[----:B------:R-:W-:Y:S01]  /*1710*/  MOV R16, R2 ;  /* 0x0000000200107202 */ /* 0x000fe20000000f00 */
[----:B------:R-:W-:Y:S01]  /*1720*/  IMAD.U32 R11, RZ, RZ, UR6 ;  /* 0x00000006ff0b7e24 */ /* 0x000fe2000f8e00ff */
[----:B------:R-:W-:Y:S01]  /*1730*/  ULDC.64 UR6, c[0x0][0x238] ;  /* 0x00008e0000067ab9 */ /* 0x000fe20000000a00 */
[----:B------:R-:W-:Y:S01]  /*1740*/  IMAD R3, R17, UR8, RZ ;  /* 0x0000000811037c24 */ /* 0x000fe2000f8e02ff */
[----:B------:R-:W-:Y:S01]  /*1750*/  UIMAD UR11, UR11, UR6, URZ ;  /* 0x000000060b0b72a4 */ /* 0x000fe2000f8e023f */
[----:B------:R-:W-:Y:S01]  /*1760*/  IMAD.WIDE.U32 R10, R9, UR12, R10 ;  /* 0x0000000c090a7c25 */ /* 0x000fe2000f8e000a */
[----:B------:R-:W-:Y:S02]  /*1770*/  UIMAD.WIDE.U32 UR26, UR14, UR6, URZ ;  /* 0x000000060e1a72a5 */ /* 0x000fe4000f8e003f */
[----:B------:R-:W-:Y:S01]  /*1780*/  UIMAD UR11, UR14, UR7, UR11 ;  /* 0x000000070e0b72a4 */ /* 0x000fe2000f8e020b */
[----:B------:R-:W-:Y:S01]  /*1790*/  IMAD R3, R2, UR9, R3 ;  /* 0x0000000902037c24 */ /* 0x000fe2000f8e0203 */
[----:B------:R-:W-:-:S02]  /*17a0*/  IADD3 R11, R11, R0, RZ ;  /* 0x000000000b0b7210 */ /* 0x000fc40007ffe0ff */
[----:B------:R-:W-:Y:S01]  /*17b0*/  UIADD3 UR11, UR27, UR11, URZ ;  /* 0x0000000b1b0b7290 */ /* 0x000fe2000fffe03f */
[----:B------:R-:W-:-:S04]  /*17c0*/  IMAD.WIDE.U32 R42, R2, UR8, R10 ;  /* 0x00000008022a7c25 */ /* 0x000fc8000f8e000a */
[----:B------:R-:W-:Y:S01]  /*17d0*/  IMAD.IADD R12, R43, 0x1, R3 ;  /* 0x000000012b0c7824 */ /* 0x000fe200078e0203 */
[----:B------:R-:W-:Y:S06]  /*17e0*/  BRA `(.L_x_7567) ;  /* 0x0000000400407947 */ /* 0x000fec0003800000 */
.L_x_7566:
        /* <DEDUP_REMOVED lines=46> */
.L_x_7568:
        /* <DEDUP_REMOVED lines=19> */
[----:B------:R-:W-:Y:S02]  /*1c00*/  IMAD.U32 R5, RZ, RZ, UR24 ;  /* 0x00000018ff057e24 */ /* 0x000fe4000f8e00ff */
[----:B------:R-:W-:Y:S01]  /*1c10*/  IMAD.IADD R12, R43, 0x1, R0 ;  /* 0x000000012b0c7824 */ /* 0x000fe200078e0200 */
        /* <DEDUP_REMOVED lines=13> */
.L_x_7567:
[----:B--2---:R-:W-:Y:S01]  /*1cf0*/  SHF.R.S32.HI R7, RZ, 0x1f, R6 ;  /* 0x0000001fff077819 */ /* 0x004fe20000011406 */
        /* <DEDUP_REMOVED lines=30> */
[----:B------:R-:W-:Y:S01]  /*1ee0*/  LOP3.LUT R4, R4, 0x1c0, RZ, 0xc0, !PT ;  /* 0x000001c004047812 */ /* 0x000fe200078ec0ff */
[----:B------:R-:W-:Y:S01]  /*1ef0*/  USHF.R.S32.HI UR8, URZ, 0x1f, UR4 ;  /* 0x0000001f3f087899 */ /* 0x000fe20008011404 */
[----:B------:R-:W-:Y:S01]  /*1f00*/  @!P6 MOV R15, 0x400 ;  /* 0x00000400000fe802 */ /* 0x000fe20000000f00 */
[----:B------:R-:W4:Y:S01]  /*1f10*/  @!P0 S2R R28, SR_CgaCtaId ;  /* 0x00000000001c8919 */ /* 0x000f220000008800 */
[----:B------:R-:W-:Y:S01]  /*1f20*/  @!UP0 UIADD3 UR10, UR29, UR7, URZ ;  /* 0x000000071d0a8290 */ /* 0x000fe2000fffe03f */
[--C-:B------:R-:W-:Y:S01]  /*1f30*/  SHF.R.S32.HI R23, RZ, 0x1f, R22.reuse ;  /* 0x0000001fff177819 */ /* 0x100fe20000011416 */
[----:B------:R-:W-:Y:S01]  /*1f40*/  @!UP0 UMOV UR24, UR28 ;  /* 0x0000001c00188c82 */ /* 0x000fe20008000000 */
[----:B------:R-:W5:Y:S01]  /*1f50*/  @!P4 S2R R24, SR_CgaCtaId ;  /* 0x000000000018c919 */ /* 0x000f620000008800 */
[----:B------:R-:W-:Y:S01]  /*1f60*/  SHF.R.S32.HI R25, RZ, 0x1f, R27 ;  /* 0x0000001fff197819 */ /* 0x000fe2000001141b */
[----:B------:R-:W-:Y:S01]  /*1f70*/  ULDC.64 UR6, c[0x0][0x258] ;  /* 0x0000960000067ab9 */ /* 0x000fe20000000a00 */
[----:B------:R-:W-:Y:S01]  /*1f80*/  IADD3 R14, P2, R27, UR24, RZ ;  /* 0x000000181b0e7c10 */ /* 0x000fe2000ff5e0ff */
[----:B-1----:R-:W-:Y:S01]  /*1f90*/  IMAD.WIDE R40, R41, 0x40, R22 ;  /* 0x0000004029287825 */ /* 0x002fe200078e0216 */
[----:B------:R-:W-:Y:S01]  /*1fa0*/  LOP3.LUT R2, R4, 0x38, R27, 0xf8, !PT ;  /* 0x0000003804027812 */ /* 0x000fe200078ef81b */
[----:B------:R-:W-:Y:S01]  /*1fb0*/  UIMAD UR8, UR8, UR6, URZ ;  /* 0x00000006080872a4 */ /* 0x000fe2000f8e023f */
[----:B------:R-:W-:Y:S01]  /*1fc0*/  SHF.R.U32.HI R3, RZ, 0x3, R4 ;  /* 0x00000003ff037819 */ /* 0x000fe20000011604 */
[----:B------:R-:W-:Y:S01]  /*1fd0*/  IMAD.U32 R32, RZ, RZ, UR6 ;  /* 0x00000006ff207e24 */ /* 0x000fe2000f8e00ff */
[----:B------:R-:W-:Y:S01]  /*1fe0*/  @!P0 MOV R13, 0x400 ;  /* 0x00000400000d8802 */ /* 0x000fe20000000f00 */
[----:B--2---:R-:W-:Y:S01]  /*1ff0*/  @!P1 IMAD R35, R41, R10, RZ ;  /* 0x0000000a29239224 */ /* 0x004fe200078e02ff */
[----:B------:R-:W-:Y:S01]  /*2000*/  LOP3.LUT R3, R2, R3, RZ, 0x3c, !PT ;  /* 0x0000000302037212 */ /* 0x000fe200078e3cff */
[----:B------:R-:W-:Y:S01]  /*2010*/  UIMAD UR7, UR4, UR7, UR8 ;  /* 0x00000007040772a4 */ /* 0x000fe2000f8e0208 */
[----:B------:R-:W-:Y:S01]  /*2020*/  LEA.HI R2, R7, R6, RZ, 0x6 ;  /* 0x0000000607027211 */ /* 0x000fe200078f30ff */
[----:B------:R-:W-:Y:S01]  /*2030*/  @!P1 IMAD R35, R40, R11, R35 ;  /* 0x0000000b28239224 */ /* 0x000fe200078e0223 */
[----:B------:R-:W-:Y:S01]  /*2040*/  IADD3 R42, P5, R27, R42, RZ ;  /* 0x0000002a1b2a7210 */ /* 0x000fe20007fbe0ff */
[----:B------:R-:W-:Y:S01]  /*2050*/  IMAD R11, R23, UR12, RZ ;  /* 0x0000000c170b7c24 */ /* 0x000fe2000f8e02ff */
[----:B------:R-:W-:Y:S01]  /*2060*/  UIADD3 UR24, UR5, -0x1, URZ ;  /* 0xffffffff05187890 */ /* 0x000fe2000fffe03f */
[----:B------:R-:W-:Y:S01]  /*2070*/  IMAD.SHL.U32 R2, R2, 0x8, RZ ;  /* 0x0000000802027824 */ /* 0x000fe200078e00ff */
[----:B------:R-:W-:Y:S01]  /*2080*/  UMOV UR6, 0x400 ;  /* 0x0000040000067882 */ /* 0x000fe20000000000 */
[----:B------:R-:W-:Y:S01]  /*2090*/  IMAD.X R43, R25, 0x1, R12, P5 ;  /* 0x00000001192b7824 */ /* 0x000fe200028e060c */
[----:B------:R-:W-:Y:S01]  /*20a0*/  @!P6 IADD3 R30, P5, R40, 0x20, RZ ;  /* 0x00000020281ee810 */ /* 0x000fe20007fbe0ff */
[----:B------:R-:W-:Y:S01]  /*20b0*/  USHF.L.U32 UR25, UR24, 0x6, URZ ;  /* 0x0000000618197899 */ /* 0x000fe2000800063f */
[----:B------:R-:W-:Y:S01]  /*20c0*/  LOP3.LUT R3, R3, 0xfffffe00, R2, 0xf8, !PT ;  /* 0xfffffe0003037812 */ /* 0x000fe200078ef802 */
[----:B------:R-:W-:Y:S01]  /*20d0*/  IMAD R2, R22, UR13, R11 ;  /* 0x0000000d16027c24 */ /* 0x000fe2000f8e020b */
[----:B---3--:R-:W-:Y:S01]  /*20e0*/  @!P6 LEA R26, R26, R15, 0x18 ;  /* 0x0000000f1a1ae211 */ /* 0x008fe200078ec0ff */
[----:B------:R-:W-:Y:S01]  /*20f0*/  @!P6 IMAD.X R31, RZ, RZ, R41, P5 ;  /* 0x000000ffff1fe224 */ /* 0x000fe200028e0629 */
[----:B------:R-:W-:Y:S01]  /*2100*/  IADD3.X R15, R25, UR10, RZ, P2, !PT ;  /* 0x0000000a190f7c10 */ /* 0x000fe200097fe4ff */
[----:B------:R-:W-:Y:S01]  /*2110*/  UIADD3 UR27, -UR25, UR22, URZ ;  /* 0x00000016191b7290 */ /* 0x000fe2000fffe13f */
[C---:B------:R-:W-:Y:S01]  /*2120*/  IADD3 R168, P2, R22.reuse, R9, RZ ;  /* 0x0000000916a87210 */ /* 0x040fe20007f5e0ff */
[----:B------:R-:W-:Y:S01]  /*2130*/  IMAD.WIDE.U32 R42, R22, UR12, R42 ;  /* 0x0000000c162a7c25 */ /* 0x000fe2000f8e002a */
[----:B------:R-:W1:Y:S01]  /*2140*/  @!P1 LDC.64 R8, c[0x0][0x210] ;  /* 0x00008400ff089b82 */ /* 0x000e620000000a00 */
[----:B----4-:R-:W-:Y:S01]  /*2150*/  @!P0 LEA R28, R28, R13, 0x18 ;  /* 0x0000000d1c1c8211 */ /* 0x010fe200078ec0ff */
[----:B------:R-:W-:Y:S01]  /*2160*/  ULDC.64 UR8, c[0x0][0x250] ;  /* 0x0000940000087ab9 */ /* 0x000fe20000000a00 */
[----:B------:R-:W-:Y:S01]  /*2170*/  IMAD.WIDE.U32 R32, R32, UR4, R14 ;  /* 0x0000000420207c25 */ /* 0x000fe2000f8e000e */
[----:B------:R-:W-:-:S02]  /*2180*/  @!P4 MOV R13, 0x400 ;  /* 0x00000400000dc802 */ /* 0x000fc40000000f00 */
[----:B------:R-:W-:Y:S01]  /*2190*/  SHF.R.S32.HI R85, RZ, 0x5, R84 ;  /* 0x00000005ff557819 */ /* 0x000fe20000011454 */
[----:B------:R-:W-:Y:S01]  /*21a0*/  IMAD.X R18, R23, 0x1, R5, P2 ;  /* 0x0000000117127824 */ /* 0x000fe200010e0605 */
[----:B------:R-:W2:Y:S01]  /*21b0*/  S2UR UR4, SR_CgaCtaId ;  /* 0x00000000000479c3 */ /* 0x000ea20000008800 */
[----:B------:R-:W-:Y:S01]  /*21c0*/  @!P0 IADD3 R34, P2, R40, 0x10, RZ ;  /* 0x0000001028228810 */ /* 0x000fe20007f5e0ff */
[----:B------:R-:W-:Y:S01]  /*21d0*/  VIADD R37, R33, UR7 ;  /* 0x0000000721257c36 */ /* 0x000fe20008000000 */
[----:B-----5:R-:W-:Y:S01]  /*21e0*/  @!P4 LEA R24, R24, R13, 0x18 ;  /* 0x0000000d1818c211 */ /* 0x020fe200078ec0ff */
[----:B------:R-:W-:Y:S01]  /*21f0*/  @!P1 IMAD.MOV.U32 R36, RZ, RZ, R32 ;  /* 0x000000ffff249224 */ /* 0x000fe200078e0020 */
[----:B------:R-:W-:Y:S01]  /*2200*/  LEA R240, R85, UR21, 0x4 ;  /* 0x0000001555f07c11 */ /* 0x000fe2000f8e20ff */
[----:B------:R-:W-:Y:S01]  /*2210*/  @!P0 IMAD.X R11, RZ, RZ, R41, P2 ;  /* 0x000000ffff0b8224 */ /* 0x000fe200010e0629 */
[----:B------:R-:W-:Y:S01]  /*2220*/  @!P4 IADD3 R29, P2, R40, 0x30, RZ ;  /* 0x00000030281dc810 */ /* 0x000fe20007f5e0ff */
[----:B------:R-:W3:Y:S01]  /*2230*/  @!P0 LDC.64 R4, c[0x0][0x240] ;  /* 0x00009000ff048b82 */ /* 0x000ee20000000a00 */
[----:B------:R-:W-:Y:S01]  /*2240*/  IMAD.MOV.U32 R165, RZ, RZ, R42 ;  /* 0x000000ffffa57224 */ /* 0x000fe200078e002a */
[----:B------:R-:W-:Y:S01]  /*2250*/  LOP3.LUT R241, R241, 0x6, RZ, 0xc0, !PT ;  /* 0x00000006f1f17812 */ /* 0x000fe200078ec0ff */
[----:B------:R-:W-:-:S02]  /*2260*/  IMAD.IADD R2, R43, 0x1, R2 ;  /* 0x000000012b027824 */ /* 0x000fc400078e0202 */
[----:B------:R-:W-:Y:S02]  /*2270*/  @!P4 IMAD.X R23, RZ, RZ, R41, P2 ;  /* 0x000000ffff17c224 */ /* 0x000fe400010e0629 */
[----:B------:R-:W-:Y:S01]  /*2280*/  @!P1 IMAD.WIDE.U32 R40, R40, R10, R36 ;  /* 0x0000000a28289225 */ /* 0x000fe200078e0024 */
[----:B------:R-:W4:Y:S03]  /*2290*/  @!P6 LDC.64 R12, c[0x0][0x240] ;  /* 0x00009000ff0ceb82 */ /* 0x000f260000000a00 */
[----:B------:R-:W-:Y:S01]  /*22a0*/  @!P1 IMAD.IADD R10, R41, 0x1, R35 ;  /* 0x00000001290a9824 */ /* 0x000fe200078e0223 */
[C---:B-1----:R-:W-:Y:S01]  /*22b0*/  @!P1 LEA R38, P2, R40.reuse, R8, 0x1 ;  /* 0x0000000828269211 */ /* 0x042fe200078408ff */
[----:B------:R-:W-:Y:S02]  /*22c0*/  @!P0 IMAD.MOV.U32 R41, RZ, RZ, R37 ;  /* 0x000000ffff298224 */ /* 0x000fe400078e0025 */
[----:B------:R-:W-:Y:S01]  /*22d0*/  @!P6 IMAD.MOV.U32 R36, RZ, RZ, R32 ;  /* 0x000000ffff24e224 */ /* 0x000fe200078e0020 */
[----:B------:R-:W1:Y:S01]  /*22e0*/  @!P0 LDC.64 R14, c[0x0][0x210] ;  /* 0x00008400ff0e8b82 */ /* 0x000e620000000a00 */
[----:B--2---:R-:W-:Y:S01]  /*22f0*/  ULEA UR4, UR4, UR6, 0x18 ;  /* 0x0000000604047291 */ /* 0x004fe2000f8ec03f */
[----:B------:R-:W-:Y:S01]  /*2300*/  @!P1 LEA.HI.X R39, R40, R9, R10, 0x1, P2 ;  /* 0x0000000928279211 */ /* 0x000fe200010f0c0a */
[----:B------:R-:W-:Y:S01]  /*2310*/  @!P0 IMAD.MOV.U32 R40, RZ, RZ, R32 ;  /* 0x000000ffff288224 */ /* 0x000fe200078e0020 */
[----:B------:R-:W-:Y:S01]  /*2320*/  ISETP.GE.AND P2, PT, R22, UR27, PT ;  /* 0x0000001b16007c0c */ /* 0x000fe2000bf46270 */
[C---:B------:R-:W-:Y:S01]  /*2330*/  @!P0 IMAD R35, R3.reuse, 0x2, R28 ;  /* 0x0000000203238824 */ /* 0x040fe200078e021c */
[----:B------:R-:W-:Y:S01]  /*2340*/  ULDC.64 UR6, c[0x0][0x268] ;  /* 0x00009a0000067ab9 */ /* 0x000fe20000000a00 */
[----:B------:R-:W-:Y:S01]  /*2350*/  LEA R235, R3, UR4, 0x1 ;  /* 0x0000000403eb7c11 */ /* 0x000fe2000f8e08ff */
[----:B------:R-:W2:Y:S01]  /*2360*/  @!P4 LDC.64 R8, c[0x0][0x240] ;  /* 0x00009000ff08cb82 */ /* 0x000ea20000000a00 */
[----:B---3--:R-:W-:-:S02]  /*2370*/  @!P0 IMAD R33, R11, R4, RZ ;  /* 0x000000040b218224 */ /* 0x008fc400078e02ff */
[C---:B------:R-:W-:Y:S01]  /*2380*/  @!P0 IMAD.WIDE.U32 R40, R34.reuse, R4, R40 ;  /* 0x0000000422288225 */ /* 0x040fe200078e0028 */
[----:B------:R-:W-:Y:S01]  /*2390*/  @!PT LDS RZ, [RZ] ;  /* 0x00000000fffff984 */ /* 0x000fe20000000800 */
[----:B------:R-:W-:Y:S01]  /*23a0*/  @!PT LDS RZ, [RZ] ;  /* 0x00000000fffff984 */ /* 0x000fe20000000800 */
[----:B------:R-:W-:Y:S01]  /*23b0*/  @!PT LDS RZ, [RZ] ;  /* 0x00000000fffff984 */ /* 0x000fe20000000800 */
[----:B------:R-:W-:Y:S03]  /*23c0*/  @!P1 LDGSTS.E.BYPASS.LTC128B.128 [R235], desc[UR18][R38.64] ;  /* 0x0000000026eb9fae */ /* 0x000fe6000b901d52 */
[----:B------:R-:W-:Y:S01]  /*23d0*/  @!P0 IMAD R33, R34, R5, R33 ;  /* 0x0000000522218224 */ /* 0x000fe200078e0221 */
[----:B------:R-:W3:Y:S01]  /*23e0*/  @!P6 LDC.64 R10, c[0x0][0x210] ;  /* 0x00008400ff0aeb82 */ /* 0x000ee20000000a00 */
[-C--:B----4-:R-:W-:Y:S01]  /*23f0*/  @!P6 IMAD R31, R31, R12.reuse, RZ ;  /* 0x0000000c1f1fe224 */ /* 0x090fe200078e02ff */
[----:B------:R-:W-:Y:S01]  /*2400*/  @!P1 LDGSTS.E.BYPASS.LTC128B.128 [R235+0x2000], desc[UR18][R38.64+0x80] ;  /* 0x0200008026eb9fae */ /* 0x000fe2000b901d52 */
[----:B------:R-:W-:Y:S02]  /*2410*/  @!P0 IMAD.IADD R34, R41, 0x1, R33 ;  /* 0x0000000129228824 */ /* 0x000fe400078e0221 */
[----:B------:R-:W-:Y:S01]  /*2420*/  @!P4 IMAD.MOV.U32 R33, RZ, RZ, R37 ;  /* 0x000000ffff21c224 */ /* 0x000fe200078e0025 */
[----:B------:R-:W-:Y:S01]  /*2430*/  @!P1 LDGSTS.E.BYPASS.LTC128B.128 [R235+0x4000], desc[UR18][R38.64+0x100] ;  /* 0x0400010026eb9fae */ /* 0x000fe2000b901d52 */
[C---:B------:R-:W-:Y:S01]  /*2440*/  @!P6 IMAD R31, R30.reuse, R13, R31 ;  /* 0x0000000d1e1fe224 */ /* 0x040fe200078e021f */
[----:B------:R-:W4:Y:S01]  /*2450*/  @!P4 LDC.64 R4, c[0x0][0x210] ;  /* 0x00008400ff04cb82 */ /* 0x000f220000000a00 */
[----:B------:R-:W-:Y:S01]  /*2460*/  @!P6 IMAD.WIDE.U32 R36, R30, R12, R36 ;  /* 0x0000000c1e24e225 */ /* 0x000fe200078e0024 */
[----:B------:R-:W-:Y:S01]  /*2470*/  @!P1 LDGSTS.E.BYPASS.LTC128B.128 [R235+0x6000], desc[UR18][R38.64+0x180] ;  /* 0x0600018026eb9fae */ /* 0x000fe2000b901d52 */
[----:B-1----:R-:W-:-:S02]  /*2480*/  @!P0 LEA R14, P1, R40, R14, 0x1 ;  /* 0x0000000e280e8211 */ /* 0x002fc400078208ff */
[----:B------:R-:W-:Y:S01]  /*2490*/  IMAD R17, R17, UR6, RZ ;  /* 0x0000000611117c24 */ /* 0x000fe2000f8e02ff */
[----:B------:R-:W1:Y:S01]  /*24a0*/  @!P2 S2R R30, SR_CgaCtaId ;  /* 0x00000000001ea919 */ /* 0x000e620000008800 */
[----:B------:R-:W-:Y:S01]  /*24b0*/  @!P0 LEA.HI.X R15, R40, R15, R34, 0x1, P1 ;  /* 0x0000000f280f8211 */ /* 0x000fe200008f0c22 */
[----:B------:R-:W5:Y:S01]  /*24c0*/  @!P2 LDC.64 R12, c[0x0][0x218] ;  /* 0x00008600ff0cab82 */ /* 0x000f620000000a00 */
[-C--:B--2---:R-:W-:Y:S02]  /*24d0*/  @!P4 IMAD R28, R23, R8.reuse, RZ ;  /* 0x00000008171cc224 */ /* 0x084fe400078e02ff */
[C---:B------:R-:W-:Y:S01]  /*24e0*/  @!P4 IMAD.WIDE.U32 R32, R29.reuse, R8, R32 ;  /* 0x000000081d20c225 */ /* 0x040fe200078e0020 */
[----:B------:R-:W-:Y:S03]  /*24f0*/  @!P0 LDGSTS.E.BYPASS.LTC128B.128 [R35+0x800], desc[UR18][R14.64] ;  /* 0x008000000e238fae */ /* 0x000fe6000b901d52 */
[----:B------:R-:W-:Y:S01]  /*2500*/  @!P4 IMAD R9, R29, R9, R28 ;  /* 0x000000091d09c224 */ /* 0x000fe200078e021c */
[----:B------:R-:W-:Y:S01]  /*2510*/  @!P0 LDGSTS.E.BYPASS.LTC128B.128 [R35+0x2800], desc[UR18][R14.64+0x80] ;  /* 0x028000800e238fae */ /* 0x000fe2000b901d52 */
[----:B------:R-:W-:Y:S01]  /*2520*/  @!P6 IMAD.IADD R34, R37, 0x1, R31 ;  /* 0x000000012522e824 */ /* 0x000fe200078e021f */
[C---:B---3--:R-:W-:Y:S01]  /*2530*/  @!P6 LEA R10, P1, R36.reuse, R10, 0x1 ;  /* 0x0000000a240ae211 */ /* 0x048fe200078208ff */
[----:B------:R-:W-:Y:S01]  /*2540*/  @!P6 IMAD R23, R3, 0x2, R26 ;  /* 0x000000020317e824 */ /* 0x000fe200078e021a */
[----:B------:R-:W-:Y:S01]  /*2550*/  @!P0 LDGSTS.E.BYPASS.LTC128B.128 [R35+0x4800], desc[UR18][R14.64+0x100] ;  /* 0x048001000e238fae */ /* 0x000fe2000b901d52 */
[----:B------:R-:W-:Y:S01]  /*2560*/  @!P4 IMAD.IADD R9, R33, 0x1, R9 ;  /* 0x000000012109c824 */ /* 0x000fe200078e0209 */
[----:B------:R-:W-:-:S02]  /*2570*/  @!P6 LEA.HI.X R11, R36, R11, R34, 0x1, P1 ;  /* 0x0000000b240be211 */ /* 0x000fc400008f0c22 */
[----:B------:R2:W-:Y:S01]  /*2580*/  @!P0 LDGSTS.E.BYPASS.LTC128B.128 [R35+0x6800], desc[UR18][R14.64+0x180] ;  /* 0x068001800e238fae */ /* 0x0005e2000b901d52 */
[----:B------:R-:W-:Y:S02]  /*2590*/  ISETP.GE.AND P0, PT, R21, UR27, PT ;  /* 0x0000001b15007c0c */ /* 0x000fe4000bf06270 */
[C---:B----4-:R-:W-:Y:S01]  /*25a0*/  @!P4 LEA R26, P5, R32.reuse, R4, 0x1 ;  /* 0x00000004201ac211 */ /* 0x050fe200078a08ff */
[----:B------:R-:W-:Y:S01]  /*25b0*/  @!P6 LDGSTS.E.BYPASS.LTC128B.128 [R23+0x1000], desc[UR18][R10.64] ;  /* 0x010000000a17efae */ /* 0x000fe2000b901d52 */
[----:B------:R-:W-:Y:S02]  /*25c0*/  IADD3 R8, P1, R27, UR26, RZ ;  /* 0x0000001a1b087c10 */ /* 0x000fe4000ff3e0ff */
[----:B------:R-:W-:Y:S01]  /*25d0*/  @!P4 LEA.HI.X R27, R32, R5, R9, 0x1, P5 ;  /* 0x00000005201bc211 */ /* 0x000fe200028f0c09 */
[----:B------:R-:W-:Y:S01]  /*25e0*/  @!P6 LDGSTS.E.BYPASS.LTC128B.128 [R23+0x3000], desc[UR18][R10.64+0x80] ;  /* 0x030000800a17efae */ /* 0x000fe2000b901d52 */
[----:B------:R-:W-:Y:S01]  /*25f0*/  IADD3.X R9, R25, UR11, RZ, P1, !PT ;  /* 0x0000000b19097c10 */ /* 0x000fe20008ffe4ff */
[----:B------:R-:W-:Y:S01]  /*2600*/  @!P4 IMAD R25, R3, 0x2, R24 ;  /* 0x000000020319c824 */ /* 0x000fe200078e0218 */
[----:B------:R-:W-:Y:S01]  /*2610*/  ISETP.GE.AND P5, PT, R19, UR27, PT ;  /* 0x0000001b13007c0c */ /* 0x000fe2000bfa6270 */
[----:B------:R-:W-:Y:S01]  /*2620*/  @!P6 LDGSTS.E.BYPASS.LTC128B.128 [R23+0x5000], desc[UR18][R10.64+0x100] ;  /* 0x050001000a17efae */ /* 0x000fe2000b901d52 */
[----:B------:R-:W-:Y:S01]  /*2630*/  IMAD.U32 R24, RZ, RZ, UR12 ;  /* 0x0000000cff187e24 */ /* 0x000fe2000f8e00ff */
[----:B------:R-:W3:Y:S01]  /*2640*/  @!P0 LDC.64 R4, c[0x0][0x218] ;  /* 0x00008600ff048b82 */ /* 0x000ee20000000a00 */
[----:B------:R-:W-:Y:S01]  /*2650*/  UIMAD.WIDE.U32 UR10, UR12, 0x20, URZ ;  /* 0x000000200c0a78a5 */ /* 0x000fe2000f8e003f */
[----:B------:R4:W-:Y:S01]  /*2660*/  @!P6 LDGSTS.E.BYPASS.LTC128B.128 [R23+0x7000], desc[UR18][R10.64+0x180] ;  /* 0x070001800a17efae */ /* 0x0009e2000b901d52 */
[----:B------:R-:W-:-:S03]  /*2670*/  ISETP.GE.AND P6, PT, R20, UR27, PT ;  /* 0x0000001b14007c0c */ /* 0x000fc6000bfc6270 */
[----:B------:R-:W-:Y:S04]  /*2680*/  @!P4 LDGSTS.E.BYPASS.LTC128B.128 [R25+0x1800], desc[UR18][R26.64] ;  /* 0x018000001a19cfae */ /* 0x000fe8000b901d52 */
[----:B------:R-:W-:Y:S01]  /*2690*/  @!P4 LDGSTS.E.BYPASS.LTC128B.128 [R25+0x3800], desc[UR18][R26.64+0x80] ;  /* 0x038000801a19cfae */ /* 0x000fe2000b901d52 */
[----:B------:R-:W-:Y:S01]  /*26a0*/  VOTEU.ALL UP0, P5 ;  /* 0x00000000003f7886 */ /* 0x000fe20002800000 */
[----:B--2---:R-:W-:Y:S02]  /*26b0*/  @!P2 MOV R15, 0x400 ;  /* 0x00000400000fa802 */ /* 0x004fe40000000f00 */
[----:B------:R-:W-:Y:S01]  /*26c0*/  @!P4 LDGSTS.E.BYPASS.LTC128B.128 [R25+0x5800], desc[UR18][R26.64+0x100] ;  /* 0x058001001a19cfae */ /* 0x000fe2000b901d52 */
[C---:B-----5:R-:W-:Y:S02]  /*26d0*/  @!P2 LEA R14, P1, R165.reuse, R12, 0x1 ;  /* 0x0000000ca50ea211 */ /* 0x060fe400078208ff */
[----:B-1----:R-:W-:Y:S01]  /*26e0*/  @!P2 LEA R30, R30, R15, 0x18 ;  /* 0x0000000f1e1ea211 */ /* 0x002fe200078ec0ff */
[----:B------:R1:W-:Y:S01]  /*26f0*/  @!P4 LDGSTS.E.BYPASS.LTC128B.128 [R25+0x7800], desc[UR18][R26.64+0x180] ;  /* 0x078001801a19cfae */ /* 0x0003e2000b901d52 */
[----:B------:R-:W-:-:S02]  /*2700*/  @!P2 LEA.HI.X R15, R165, R13, R2, 0x1, P1 ;  /* 0x0000000da50fa211 */ /* 0x000fc400008f0c02 */
[----:B------:R-:W-:Y:S01]  /*2710*/  ISETP.GE.AND P4, PT, R21, UR27, PT ;  /* 0x0000001b15007c0c */ /* 0x000fe2000bf86270 */
[----:B------:R-:W2:Y:S01]  /*2720*/  @!P0 S2R R13, SR_CgaCtaId ;  /* 0x00000000000d8919 */ /* 0x000ea20000008800 */
[----:B------:R-:W-:Y:S01]  /*2730*/  @!P2 IMAD R29, R3, 0x2, R30 ;  /* 0x00000002031da824 */ /* 0x000fe200078e021e */
[----:B------:R-:W-:Y:S01]  /*2740*/  @!P0 LEA R24, P1, R24, R165, 0x4 ;  /* 0x000000a518188211 */ /* 0x000fe200078220ff */
[----:B------:R-:W-:Y:S01]  /*2750*/  IMAD.U32 R21, RZ, RZ, UR13 ;  /* 0x0000000dff157e24 */ /* 0x000fe2000f8e00ff */
[----:B------:R-:W5:Y:S01]  /*2760*/  @!P6 S2R R12, SR_CgaCtaId ;  /* 0x00000000000ce919 */ /* 0x000f620000008800 */
[----:B----4-:R-:W-:Y:S01]  /*2770*/  IMAD.U32 R23, RZ, RZ, UR12 ;  /* 0x0000000cff177e24 */ /* 0x010fe2000f8e00ff */
[----:B------:R-:W-:Y:S01]  /*2780*/  @!P2 LDGSTS.E.BYPASS.LTC128B.128 [R29+0x8000], desc[UR18][R14.64] ;  /* 0x080000000e1dafae */ /* 0x000fe2000b901d52 */
[----:B------:R-:W-:Y:S01]  /*2790*/  LEA.HI R10, R7, R6, RZ, 0x4 ;  /* 0x00000006070a7211 */ /* 0x000fe200078f20ff */
[----:B------:R-:W-:Y:S02]  /*27a0*/  IMAD.MOV.U32 R7, RZ, RZ, 0x10 ;  /* 0x00000010ff077424 */ /* 0x000fe400078e00ff */
[----:B------:R-:W-:Y:S01]  /*27b0*/  @!P2 LDGSTS.E.BYPASS.LTC128B.128 [R29+0xa000], desc[UR18][R14.64+0x80] ;  /* 0x0a0000800e1dafae */ /* 0x000fe2000b901d52 */
[----:B------:R-:W-:-:S03]  /*27c0*/  @!P0 LEA.HI.X R21, R23, R2, R21, 0x4, P1 ;  /* 0x0000000217158211 */ /* 0x000fc600008f2415 */
[----:B------:R-:W-:Y:S04]  /*27d0*/  @!P2 LDGSTS.E.BYPASS.LTC128B.128 [R29+0xc000], desc[UR18][R14.64+0x100] ;  /* 0x0c0001000e1dafae */ /* 0x000fe8000b901d52 */
[----:B------:R4:W-:Y:S01]  /*27e0*/  @!P2 LDGSTS.E.BYPASS.LTC128B.128 [R29+0xe000], desc[UR18][R14.64+0x180] ;  /* 0x0e0001800e1dafae */ /* 0x0009e2000b901d52 */
[----:B------:R-:W-:Y:S02]  /*27f0*/  ISETP.GE.AND P2, PT, R20, UR27, PT ;  /* 0x0000001b14007c0c */ /* 0x000fe4000bf46270 */
[----:B---3--:R-:W-:Y:S01]  /*2800*/  @!P0 LEA R20, P1, R24, R4, 0x1 ;  /* 0x0000000418148211 */ /* 0x008fe200078208ff */
[----:B------:R-:W3:Y:S01]  /*2810*/  @!P5 S2R R11, SR_CgaCtaId ;  /* 0x00000000000bd919 */ /* 0x000ee20000008800 */
[----:B------:R-:W-:Y:S01]  /*2820*/  SHF.R.S32.HI R4, RZ, 0x4, R10 ;  /* 0x00000004ff047819 */ /* 0x000fe2000001140a */
[----:B-1----:R-:W-:Y:S01]  /*2830*/  IMAD.WIDE.U32 R26, R16, UR6, R8 ;  /* 0x00000006101a7c25 */ /* 0x002fe2000f8e0008 */
[----:B------:R-:W-:Y:S01]  /*2840*/  @!P0 LEA.HI.X R21, R24, R5, R21, 0x1, P1 ;  /* 0x0000000518158211 */ /* 0x000fe200008f0c15 */
[----:B------:R-:W1:Y:S01]  /*2850*/  @!P6 LDC.64 R8, c[0x0][0x218] ;  /* 0x00008600ff08eb82 */ /* 0x000e620000000a00 */
[----:B------:R-:W-:Y:S01]  /*2860*/  ISETP.GE.AND P1, PT, R19, UR27, PT ;  /* 0x0000001b13007c0c */ /* 0x000fe2000bf26270 */
[----:B------:R-:W-:Y:S01]  /*2870*/  IMAD R5, R16, UR7, R17 ;  /* 0x0000000710057c24 */ /* 0x000fe2000f8e0211 */
[----:B------:R-:W-:Y:S01]  /*2880*/  LEA.HI R19, R4, R4, RZ, 0x1 ;  /* 0x0000000404137211 */ /* 0x000fe200078f08ff */
[----:B------:R-:W-:Y:S01]  /*2890*/  USHF.L.U32 UR6, UR13, 0x5, URZ ;  /* 0x000000050d067899 */ /* 0x000fe2000800063f */
[----:B------:R-:W-:Y:S01]  /*28a0*/  @!P0 MOV R16, 0x400 ;  /* 0x0000040000108802 */ /* 0x000fe20000000f00 */
[----:B------:R-:W-:Y:S01]  /*28b0*/  IMAD.IADD R25, R27, 0x1, R5 ;  /* 0x000000011b197824 */ /* 0x000fe200078e0205 */
[----:B------:R-:W-:Y:S01]  /*28c0*/  LOP3.LUT R17, R19, 0xfffffffe, RZ, 0xc0, !PT ;  /* 0xfffffffe13117812 */ /* 0x000fe200078ec0ff */
[----:B------:R-:W-:Y:S01]  /*28d0*/  USHF.L.U32 UR7, UR9, 0x5, URZ ;  /* 0x0000000509077899 */ /* 0x000fe2000800063f */
[----:B------:R-:W-:-:S03]  /*28e0*/  @!P5 MOV R24, 0x400 ;  /* 0x000004000018d802 */ /* 0x000fc60000000f00 */
[----:B----4-:R-:W-:Y:S01]  /*28f0*/  IMAD.IADD R14, R4, 0x1, -R17 ;  /* 0x00000001040e7824 */ /* 0x010fe200078e0a11 */
[----:B--2---:R-:W-:Y:S01]  /*2900*/  @!P0 LEA R4, R13, R16, 0x18 ;  /* 0x000000100d048211 */ /* 0x004fe200078ec0ff */
[----:B------:R-:W-:Y:S01]  /*2910*/  IMAD.U32 R13, RZ, RZ, UR6 ;  /* 0x00000006ff0d7e24 */ /* 0x000fe2000f8e00ff */
[----:B------:R-:W-:Y:S01]  /*2920*/  @!P6 MOV R15, 0x400 ;  /* 0x00000400000fe802 */ /* 0x000fe20000000f00 */
[----:B------:R-:W-:Y:S02]  /*2930*/  @!UP0 UIMAD UR6, UR13, 0x30, URZ ;  /* 0x000000300d0688a4 */ /* 0x000fe4000f8e023f */
[----:B------:R-:W-:Y:S01]  /*2940*/  @!P0 IMAD R17, R3, 0x2, R4 ;  /* 0x0000000203118824 */ /* 0x000fe200078e0204 */
[----:B-----5:R-:W-:Y:S01]  /*2950*/  @!P6 LEA R16, R12, R15, 0x18 ;  /* 0x0000000f0c10e211 */ /* 0x020fe200078ec0ff */
[----:B------:R-:W2:Y:S01]  /*2960*/  @!P5 LDC.64 R4, c[0x0][0x218] ;  /* 0x00008600ff04db82 */ /* 0x000ea20000000a00 */
[----:B---3--:R-:W-:Y:S01]  /*2970*/  @!P5 LEA R12, R11, R24, 0x18 ;  /* 0x000000180b0cd211 */ /* 0x008fe200078ec0ff */
[----:B------:R-:W-:Y:S01]  /*2980*/  IMAD.MOV.U32 R24, RZ, RZ, R26 ;  /* 0x000000ffff187224 */ /* 0x000fe200078e001a */
[----:B------:R-:W-:Y:S01]  /*2990*/  @!P0 LDGSTS.E.BYPASS.LTC128B.128 [R17+0x8800], desc[UR18][R20.64] ;  /* 0x0880000014118fae */ /* 0x000fe2000b901d52 */
[----:B------:R-:W-:Y:S01]  /*29a0*/  IMAD.U32 R26, RZ, RZ, UR12 ;  /* 0x0000000cff1a7e24 */ /* 0x000fe2000f8e00ff */
[----:B------:R-:W-:Y:S01]  /*29b0*/  VOTEU.ALL UP0, P1 ;  /* 0x00000000003f7886 */ /* 0x000fe20000800000 */
[----:B------:R-:W-:Y:S01]  /*29c0*/  IMAD R15, R18, UR8, RZ ;  /* 0x00000008120f7c24 */ /* 0x000fe2000f8e02ff */
[----:B------:R-:W-:Y:S04]  /*29d0*/  @!P0 LDGSTS.E.BYPASS.LTC128B.128 [R17+0xa800], desc[UR18][R20.64+0x80] ;  /* 0x0a80008014118fae */ /* 0x000fe8000b901d52 */
[----:B------:R-:W-:Y:S04]  /*29e0*/  @!P0 LDGSTS.E.BYPASS.LTC128B.128 [R17+0xc800], desc[UR18][R20.64+0x100] ;  /* 0x0c80010014118fae */ /* 0x000fe8000b901d52 */
[----:B------:R3:W-:Y:S01]  /*29f0*/  @!P0 LDGSTS.E.BYPASS.LTC128B.128 [R17+0xe800], desc[UR18][R20.64+0x180] ;  /* 0x0e80018014118fae */ /* 0x0007e2000b901d52 */
[----:B------:R-:W-:-:S04]  /*2a00*/  @!P6 IADD3 R11, P0, R165, UR10, RZ ;  /* 0x0000000aa50bec10 */ /* 0x000fc8000ff1e0ff */
[----:B------:R-:W-:Y:S01]  /*2a10*/  @!P6 IADD3.X R18, R2, UR11, R13, P0, !PT ;  /* 0x0000000b0212ec10 */ /* 0x000fe200087fe40d */
[C---:B------:R-:W-:Y:S01]  /*2a20*/  IMAD R13, R168.reuse, UR9, R15 ;  /* 0x00000009a80d7c24 */ /* 0x040fe2000f8e020f */
[C---:B-1----:R-:W-:Y:S01]  /*2a30*/  @!P6 LEA R8, P0, R11.reuse, R8, 0x1 ;  /* 0x000000080b08e211 */ /* 0x042fe200078008ff */
[----:B------:R-:W-:Y:S01]  /*2a40*/  IMAD.WIDE.U32 R168, R168, UR8, R24 ;  /* 0x00000008a8a87c25 */ /* 0x000fe2000f8e0018 */
[----:B------:R-:W-:Y:S01]  /*2a50*/  LOP3.LUT R15, R10, 0xfffffff0, RZ, 0xc0, !PT ;  /* 0xfffffff00a0f7812 */ /* 0x000fe200078ec0ff */
[----:B------:R-:W-:Y:S01]  /*2a60*/  ULDC.64 UR10, c[0x0][0x220] ;  /* 0x00008800000a7ab9 */ /* 0x000fe20000000a00 */
[----:B------:R-:W-:Y:S01]  /*2a70*/  @!P6 LEA.HI.X R9, R11, R9, R18, 0x1, P0 ;  /* 0x000000090b09e211 */ /* 0x000fe200000f0c12 */
[C---:B------:R-:W-:Y:S02]  /*2a80*/  @!P6 IMAD R11, R3.reuse, 0x2, R16 ;  /* 0x00000002030be824 */ /* 0x040fe400078e0210 */
[----:B------:R-:W-:Y:S02]  /*2a90*/  @!P5 IMAD R3, R3, 0x2, R12 ;  /* 0x000000020303d824 */ /* 0x000fe400078e020c */
[----:B------:R-:W-:Y:S01]  /*2aa0*/  IMAD.IADD R15, R6, 0x1, -R15 ;  /* 0x00000001060f7824 */ /* 0x000fe200078e0a0f */
[----:B------:R-:W-:Y:S01]  /*2ab0*/  @!P6 LDGSTS.E.BYPASS.LTC128B.128 [R11+0x9000], desc[UR18][R8.64] ;  /* 0x09000000080befae */ /* 0x000fe2000b901d52 */
[----:B------:R-:W-:-:S02]  /*2ac0*/  IMAD.IADD R166, R169, 0x1, R13 ;  /* 0x00000001a9a67824 */ /* 0x000fc400078e020d */
[----:B------:R-:W-:Y:S01]  /*2ad0*/  IMAD.U32 R13, RZ, RZ, UR8 ;  /* 0x00000008ff0d7e24 */ /* 0x000fe2000f8e00ff */
[----:B------:R-:W-:Y:S04]  /*2ae0*/  @!P6 LDGSTS.E.BYPASS.LTC128B.128 [R11+0xb000], desc[UR18][R8.64+0x80] ;  /* 0x0b000080080befae */ /* 0x000fe8000b901d52 */
[----:B------:R-:W-:Y:S01]  /*2af0*/  @!P6 LDGSTS.E.BYPASS.LTC128B.128 [R11+0xd000], desc[UR18][R8.64+0x100] ;  /* 0x0d000100080befae */ /* 0x000fe2000b901d52 */
[----:B---3--:R-:W-:Y:S02]  /*2b00*/  @!P5 IMAD.MOV.U32 R20, RZ, RZ, R165 ;  /* 0x000000ffff14d224 */ /* 0x008fe400078e00a5 */
[----:B------:R-:W-:Y:S01]  /*2b10*/  @!P5 IMAD.MOV.U32 R21, RZ, RZ, R2 ;  /* 0x000000ffff15d224 */ /* 0x000fe200078e0002 */
[----:B------:R1:W-:Y:S01]  /*2b20*/  @!P6 LDGSTS.E.BYPASS.LTC128B.128 [R11+0xf000], desc[UR18][R8.64+0x180] ;  /* 0x0f000180080befae */ /* 0x0003e2000b901d52 */
[C---:B------:R-:W-:Y:S01]  /*2b30*/  ISETP.GE.AND P6, PT, R22.reuse, UR27, PT ;  /* 0x0000001b16007c0c */ /* 0x040fe2000bfc6270 */
[----:B------:R-:W-:Y:S01]  /*2b40*/  IMAD.SHL.U32 R22, R22, 0x8, RZ ;  /* 0x0000000816167824 */ /* 0x000fe200078e00ff */
[----:B------:R-:W-:Y:S01]  /*2b50*/  UIMAD.WIDE.U32 UR26, UR8, 0x20, URZ ;  /* 0x00000020081a78a5 */ /* 0x000fe2000f8e003f */
[----:B------:R-:W-:-:S04]  /*2b60*/  @!P5 IMAD.WIDE.U32 R26, R26, 0x30, R20 ;  /* 0x000000301a1ad825 */ /* 0x000fc800078e0014 */
[----:B------:R-:W-:Y:S01]  /*2b70*/  @!P5 VIADD R10, R27, UR6 ;  /* 0x000000061b0adc36 */ /* 0x000fe20008000000 */
[C---:B--2---:R-:W-:Y:S01]  /*2b80*/  @!P5 LEA R16, P0, R26.reuse, R4, 0x1 ;  /* 0x000000041a10d211 */ /* 0x044fe200078008ff */
[----:B------:R-:W-:Y:S01]  /*2b90*/  @!UP0 UIMAD UR6, UR9, 0x60, URZ ;  /* 0x00000060090688a4 */ /* 0x000fe2000f8e023f */
[----:B------:R-:W-:Y:S01]  /*2ba0*/  SHF.R.S32.HI R4, RZ, 0x1f, R15 ;  /* 0x0000001fff047819 */ /* 0x000fe2000001140f */
[----:B------:R-:W-:Y:S01]  /*2bb0*/  UISETP.GT.AND UP0, UPT, UR24, UR15, UPT ;  /* 0x0000000f1800728c */ /* 0x000fe2000bf04270 */
[----:B------:R-:W-:Y:S01]  /*2bc0*/  @!P5 LEA.HI.X R17, R26, R5, R10, 0x1, P0 ;  /* 0x000000051a11d211 */ /* 0x000fe200000f0c0a */
[----:B------:R-:W-:Y:S01]  /*2bd0*/  IMAD.SHL.U32 R5, R0, 0x40, RZ ;  /* 0x0000004000057824 */ /* 0x000fe200078e00ff */
[----:B------:R-:W-:Y:S02]  /*2be0*/  LEA.HI R4, R4, R15, RZ, 0x3 ;  /* 0x0000000f04047211 */ /* 0x000fe400078f18ff */
[----:B------:R-:W-:Y:S01]  /*2bf0*/  LEA R232, P0, R168, UR10, 0x1 ;  /* 0x0000000aa8e87c11 */ /* 0x000fe2000f8008ff */
[----:B------:R-:W-:Y:S01]  /*2c00*/  @!P5 LDGSTS.E.BYPASS.LTC128B.128 [R3+0x9800], desc[UR18][R16.64] ;  /* 0x098000001003dfae */ /* 0x000fe2000b901d52 */
[----:B------:R-:W-:-:S02]  /*2c10*/  LOP3.LUT R5, R5, 0x1c0, RZ, 0xc0, !PT ;  /* 0x000001c005057812 */ /* 0x000fc400078ec0ff */
[----:B------:R-:W-:Y:S01]  /*2c20*/  LOP3.LUT R10, R4, 0xfffffff8, RZ, 0xc0, !PT ;  /* 0xfffffff8040a7812 */ /* 0x000fe200078ec0ff */
[----:B------:R-:W-:Y:S01]  /*2c30*/  @!P5 LDGSTS.E.BYPASS.LTC128B.128 [R3+0xb800], desc[UR18][R16.64+0x80] ;  /* 0x0b8000801003dfae */ /* 0x000fe2000b901d52 */
[----:B------:R-:W-:Y:S01]  /*2c40*/  LEA.HI.X R231, R168, UR11, R166, 0x1, P0 ;  /* 0x0000000ba8e77c11 */ /* 0x000fe200080f0ca6 */
[----:B------:R-:W-:Y:S02]  /*2c50*/  IMAD.SHL.U32 R4, R4, 0x40, RZ ;  /* 0x0000004004047824 */ /* 0x000fe400078e00ff */
[----:B------:R-:W-:Y:S01]  /*2c60*/  @!P5 LDGSTS.E.BYPASS.LTC128B.128 [R3+0xd800], desc[UR18][R16.64+0x100] ;  /* 0x0d8001001003dfae */ /* 0x000fe2000b901d52 */
[----:B-1----:R-:W-:Y:S01]  /*2c70*/  LOP3.LUT R9, R5, 0x8, R22, 0xf8, !PT ;  /* 0x0000000805097812 */ /* 0x002fe200078ef816 */
        /* <DEDUP_REMOVED lines=20> */
[----:B------:R-:W-:Y:S01]  /*2dc0*/  UIADD3 UR6, UR22, 0x1, -UR23 ;  /* 0x0000000116067890 */ /* 0x000fe2000fffe817 */
        /* <DEDUP_REMOVED lines=9> */
[----:B------:R-:W-:Y:S01]  /*2e60*/  IMAD.IADD R230, R3, 0x1, R230 ;  /* 0x0000000103e67824 */ /* 0x000fe200078e02e6 */
[----:B------:R-:W-:Y:S02]  /*2e70*/  UIADD3 UR7, UR6, UR16, URZ ;  /* 0x0000001006077290 */ /* 0x000fe4000fffe03f */
[----:B------:R-:W-:-:S02]  /*2e80*/  @!P4 IADD3.X R15, R231, UR27, R8, P0, !PT ;  /* 0x0000001be70fcc10 */ /* 0x000fc400087fe408 */
        /* <DEDUP_REMOVED lines=49> */
[----:B-1----:R-:W2:Y:S01]  /*31a0*/  LDSM.16.M88.4 R8, [R229+0x8800] ;  /* 0x00880000e508783b */ /* 0x002ea20000000200 */
[----:B------:R-:W-:Y:S02]  /*31b0*/  SEL R5, R5, 0xffffffe0, !P2 ;  /* 0xffffffe005057807 */ /* 0x000fe40005000000 */
[----:B------:R-:W-:Y:S01]  /*31c0*/  R2P PR, R0, 0x6 ;  /* 0x0000000600007804 */ /* 0x000fe20000000000 */
[----:B------:R-:W1:Y:S01]  /*31d0*/  LDSM.16.M88.4 R16, [R229+0x8000] ;  /* 0x00800000e510783b */ /* 0x000e620000000200 */
[----:B------:R-:W-:Y:S02]  /*31e0*/  VIADD R0, R229, 0x8000 ;  /* 0x00008000e5007836 */ /* 0x000fe40000000000 */
[--C-:B------:R-:W-:Y:S01]  /*31f0*/  IMAD R228, R7, 0x2, R230.reuse ;  /* 0x0000000207e47824 */ /* 0x100fe200078e02e6 */
[----:B------:R-:W3:Y:S01]  /*3200*/  LDSM.16.M88.4 R72, [R229+0x9000] ;  /* 0x00900000e548783b */ /* 0x000ee20000000200 */
[----:B------:R-:W-:-:S02]  /*3210*/  IMAD R226, R5, 0x2, R230 ;  /* 0x0000000205e27824 */ /* 0x000fc400078e02e6 */
[----:B------:R-:W-:Y:S01]  /*3220*/  IMAD R225, R5, 0x2, R228 ;  /* 0x0000000205e17824 */ /* 0x000fe200078e02e4 */
[----:B------:R-:W4:Y:S04]  /*3230*/  LDSM.16.M88.4 R68, [R229+0x9800] ;  /* 0x00980000e544783b */ /* 0x000f280000000200 */
[----:B------:R-:W-:Y:S01]  /*3240*/  @P1 VIADD R227, R0, 0xffffffe0 ;  /* 0xffffffe000e31836 */ /* 0x000fe20000000000 */
[----:B------:R-:W-:Y:S01]  /*3250*/  LDSM.16.M88.4 R52, [R228] ;  /* 0x00000000e434783b */ /* 0x000fe20000000200 */
[----:B------:R-:W-:Y:S02]  /*3260*/  IMAD.MOV.U32 R0, RZ, RZ, 0x40 ;  /* 0x00000040ff007424 */ /* 0x000fe400078e00ff */
[C---:B------:R-:W-:Y:S01]  /*3270*/  VIADD R219, R227.reuse, 0x800 ;  /* 0x00000800e3db7836 */ /* 0x040fe20000000000 */
[----:B------:R-:W5:Y:S01]  /*3280*/  LDSM.16.M88.4 R60, [R227+0x800] ;  /* 0x00080000e33c783b */ /* 0x000f620000000200 */
[C---:B------:R-:W-:Y:S01]  /*3290*/  VIADD R218, R227.reuse, 0x1000 ;  /* 0x00001000e3da7836 */ /* 0x040fe20000000000 */
[----:B------:R-:W-:Y:S01]  /*32a0*/  SEL R0, R0, 0xffffffc0, !P2 ;  /* 0xffffffc000007807 */ /* 0x000fe20005000000 */
[C---:B------:R-:W-:Y:S01]  /*32b0*/  VIADD R217, R227.reuse, 0x1800 ;  /* 0x00001800e3d97836 */ /* 0x040fe20000000000 */
[----:B------:R-:W5:Y:S01]  /*32c0*/  LDSM.16.M88.4 R64, [R227] ;  /* 0x00000000e340783b */ /* 0x000f620000000200 */
        /* <DEDUP_REMOVED lines=14> */
[----:B------:R-:W2:Y:S01]  /*33b0*/  LDSM.16.M88.4 R32, [R223+0x8000] ;  /* 0x00800000df20783b */ /* 0x000ea20000000200 */
[C---:B-1----:R-:W-:Y:S01]  /*33c0*/  HMMA.16816.F32 R20, R40.reuse, R16, RZ ;  /* 0x000000102814723c */ /* 0x042fe200000018ff */
[C---:B------:R-:W-:Y:S02]  /*33d0*/  VIADD R208, R227.reuse, 0x5800 ;  /* 0x00005800e3d07836 */ /* 0x040fe40000000000 */
[----:B------:R-:W1:Y:S01]  /*33e0*/  LDSM.16.M88.4 R24, [R223+0x9000] ;  /* 0x00900000df18783b */ /* 0x000e620000000200 */
[C---:B------:R-:W-:Y:S02]  /*33f0*/  VIADD R207, R227.reuse, 0x6000 ;  /* 0x00006000e3cf7836 */ /* 0x040fe40000000000 */
[----:B------:R-:W-:Y:S01]  /*3400*/  HMMA.16816.F32 R8, R40, R10, RZ ;  /* 0x0000000a2808723c */ /* 0x000fe200000018ff */
[----:B------:R-:W1:Y:S01]  /*3410*/  LDSM.16.M88.4 R80, [R223+0x9800] ;  /* 0x00980000df50783b */ /* 0x000e620000000200 */
[----:B------:R-:W-:-:S02]  /*3420*/  VIADD R206, R227, 0x6800 ;  /* 0x00006800e3ce7836 */ /* 0x000fc40000000000 */
[C---:B------:R-:W-:Y:S01]  /*3430*/  VIADD R205, R227.reuse, 0x7000 ;  /* 0x00007000e3cd7836 */ /* 0x040fe20000000000 */
[----:B------:R-:W0:Y:S01]  /*3440*/  LDGDEPBAR ;  /* 0x00000000000079af */ /* 0x000e220000000000 */
[----:B------:R-:W-:Y:S01]  /*3450*/  HMMA.16816.F32 R16, R40, R18, RZ ;  /* 0x000000122810723c */ /* 0x000fe200000018ff */
[----:B------:R-:W-:-:S05]  /*3460*/  VIADD R204, R227, 0x7800 ;  /* 0x00007800e3cc7836 */ /* 0x000fca0000000000 */
[C---:B---3--:R-:W-:Y:S06]  /*3470*/  HMMA.16816.F32 R76, R40.reuse, R72, RZ ;  /* 0x00000048284c723c */ /* 0x048fec00000018ff */
[C---:B------:R-:W-:Y:S06]  /*3480*/  HMMA.16816.F32 R72, R40.reuse, R74, RZ ;  /* 0x0000004a2848723c */ /* 0x040fec00000018ff */
[C---:B----4-:R-:W-:Y:S06]  /*3490*/  HMMA.16816.F32 R44, R40.reuse, R68, RZ ;  /* 0x00000044282c723c */ /* 0x050fec00000018ff */
[----:B------:R-:W-:Y:S01]  /*34a0*/  HMMA.16816.F32 R40, R40, R70, RZ ;  /* 0x000000462828723c */ /* 0x000fe200000018ff */
[----:B------:R-:W-:Y:S05]  /*34b0*/  LDSM.16.M88.4 R68, [R225] ;  /* 0x00000000e144783b */ /* 0x000fea0000000200 */
[C---:B-----5:R-:W-:Y:S06]  /*34c0*/  HMMA.16816.F32 R12, R52.reuse, R60, R12 ;  /* 0x0000003c340c723c */ /* 0x060fec000000180c */
[C---:B------:R-:W-:Y:S06]  /*34d0*/  HMMA.16816.F32 R20, R52.reuse, R64, R20 ;  /* 0x000000403414723c */ /* 0x040fec0000001814 */
[C---:B------:R-:W-:Y:S01]  /*34e0*/  HMMA.16816.F32 R8, R52.reuse, R62, R8 ;  /* 0x0000003e3408723c */ /* 0x040fe20000001808 */
[----:B------:R-:W3:Y:S05]  /*34f0*/  LDSM.16.M88.4 R60, [R216+0x800] ;  /* 0x00080000d83c783b */ /* 0x000eea0000000200 */
[C---:B------:R-:W-:Y:S01]  /*3500*/  HMMA.16816.F32 R16, R52.reuse, R66, R16 ;  /* 0x000000423410723c */ /* 0x040fe20000001810 */
[----:B------:R-:W4:Y:S05]  /*3510*/  LDSM.16.M88.4 R64, [R216] ;  /* 0x00000000d840783b */ /* 0x000f2a0000000200 */
[C---:B------:R-:W-:Y:S06]  /*3520*/  HMMA.16816.F32 R76, R52.reuse, R56, R76 ;  /* 0x00000038344c723c */ /* 0x040fec000000184c */
[C---:B------:R-:W-:Y:S01]  /*3530*/  HMMA.16816.F32 R72, R52.reuse, R58, R72 ;  /* 0x0000003a3448723c */ /* 0x040fe20000001848 */
[----:B------:R-:W5:Y:S05]  /*3540*/  LDSM.16.M88.4 R56, [R216+0x1000] ;  /* 0x00100000d838783b */ /* 0x000f6a0000000200 */
[C---:B------:R-:W-:Y:S06]  /*3550*/  HMMA.16816.F32 R44, R52.reuse, R48, R44 ;  /* 0x00000030342c723c */ /* 0x040fec000000182c */
[----:B------:R-:W-:Y:S01]  /*3560*/  HMMA.16816.F32 R40, R52, R50, R40 ;  /* 0x000000323428723c */ /* 0x000fe20000001828 */
[----:B------:R-:W-:Y:S04]  /*3570*/  LDSM.16.M88.4 R52, [R230+0x2000] ;  /* 0x00200000e634783b */ /* 0x000fe80000000200 */
[----:B------:R-:W-:Y:S01]  /*3580*/  LDSM.16.M88.4 R48, [R229+0xa000] ;  /* 0x00a00000e530783b */ /* 0x000fe20000000200 */
[C---:B--2---:R-:W-:Y:S06]  /*3590*/  HMMA.16816.F32 R12, R36.reuse, R28, R12 ;  /* 0x0000001c240c723c */ /* 0x044fec000000180c */
[C---:B------:R-:W-:Y:S06]  /*35a0*/  HMMA.16816.F32 R20, R36.reuse, R32, R20 ;  /* 0x000000202414723c */ /* 0x040fec0000001814 */
[C---:B------:R-:W-:Y:S01]  /*35b0*/  HMMA.16816.F32 R8, R36.reuse, R30, R8 ;  /* 0x0000001e2408723c */ /* 0x040fe20000001808 */
[----:B------:R-:W2:Y:S05]  /*35c0*/  LDSM.16.M88.4 R28, [R216+0x1800] ;  /* 0x00180000d81c783b */ /* 0x000eaa0000000200 */
[C---:B------:R-:W-:Y:S01]  /*35d0*/  HMMA.16816.F32 R16, R36.reuse, R34, R16 ;  /* 0x000000222410723c */ /* 0x040fe20000001810 */
[----:B------:R-:W2:Y:S05]  /*35e0*/  LDSM.16.M88.4 R32, [R229+0xa800] ;  /* 0x00a80000e520783b */ /* 0x000eaa0000000200 */
[C---:B-1----:R-:W-:Y:S06]  /*35f0*/  HMMA.16816.F32 R76, R36.reuse, R24, R76 ;  /* 0x00000018244c723c */ /* 0x042fec000000184c */
[C---:B------:R-:W-:Y:S06]  /*3600*/  HMMA.16816.F32 R44, R36.reuse, R80, R44 ;  /* 0x00000050242c723c */ /* 0x040fec000000182c */
[----:B------:R-:W-:Y:S06]  /*3610*/  HMMA.16816.F32 R40, R36, R82, R40 ;  /* 0x000000522428723c */ /* 0x000fec0000001828 */
[C---:B---3--:R-:W-:Y:S06]  /*3620*/  HMMA.16816.F32 R12, R68.reuse, R60, R12 ;  /* 0x0000003c440c723c */ /* 0x048fec000000180c */
[----:B----4-:R-:W-:Y:S06]  /*3630*/  HMMA.16816.F32 R20, R68, R64, R20 ;  /* 0x000000404414723c */ /* 0x010fec0000001814 */
[----:B------:R-:W-:Y:S01]  /*3640*/  HMMA.16816.F32 R72, R36, R26, R72 ;  /* 0x0000001a2448723c */ /* 0x000fe20000001848 */
[----:B------:R-:W1:Y:S04]  /*3650*/  LDSM.16.M88.4 R36, [R229+0xb800] ;  /* 0x00b80000e524783b */ /* 0x000e680000000200 */
[----:B------:R-:W-:Y:S01]  /*3660*/  LDSM.16.M88.4 R24, [R229+0xb000] ;  /* 0x00b00000e518783b */ /* 0x000fe20000000200 */
[C---:B------:R-:W-:Y:S03]  /*3670*/  HMMA.16816.F32 R16, R68.reuse, R66, R16 ;  /* 0x000000424410723c */ /* 0x040fe60000001810 */
[----:B------:R-:W-:Y:S03]  /*3680*/  LDSM.16.M88.4 R64, [R227+0x2000] ;  /* 0x00200000e340783b */ /* 0x000fe60000000200 */
[C---:B------:R-:W-:Y:S01]  /*3690*/  HMMA.16816.F32 R8, R68.reuse, R62, R8 ;  /* 0x0000003e4408723c */ /* 0x040fe20000001808 */
[----:B------:R-:W-:Y:S05]  /*36a0*/  LDSM.16.M88.4 R60, [R227+0x2800] ;  /* 0x00280000e33c783b */ /* 0x000fea0000000200 */
[C---:B-----5:R-:W-:Y:S01]  /*36b0*/  HMMA.16816.F32 R80, R68.reuse, R56, R76 ;  /* 0x000000384450723c */ /* 0x060fe2000000184c */
[----:B------:R-:W3:Y:S05]  /*36c0*/  LDSM.16.M88.4 R76, [R228+0x2000] ;  /* 0x00200000e44c783b */ /* 0x000eea0000000200 */
[C---:B--2---:R-:W-:Y:S06]  /*36d0*/  HMMA.16816.F32 R44, R68.reuse, R28, R44 ;  /* 0x0000001c442c723c */ /* 0x044fec000000182c */
[----:B------:R-:W-:Y:S01]  /*36e0*/  HMMA.16816.F32 R40, R68, R30, R40 ;  /* 0x0000001e4428723c */ /* 0x000fe20000001828 */
[----:B------:R-:W2:Y:S05]  /*36f0*/  LDSM.16.M88.4 R28, [R227+0x3800] ;  /* 0x00380000e31c783b */ /* 0x000eaa0000000200 */
[C---:B------:R-:W-:Y:S06]  /*3700*/  HMMA.16816.F32 R12, R52.reuse, R32, R12 ;  /* 0x00000020340c723c */ /* 0x040fec000000180c */
[----:B------:R-:W-:Y:S06]  /*3710*/  HMMA.16816.F32 R20, R52, R48, R20 ;  /* 0x000000303414723c */ /* 0x000fec0000001814 */
[----:B------:R-:W-:Y:S01]  /*3720*/  HMMA.16816.F32 R72, R68, R58, R72 ;  /* 0x0000003a4448723c */ /* 0x000fe20000001848 */
[----:B------:R-:W-:Y:S04]  /*3730*/  LDSM.16.M88.4 R68, [R226+0x2000] ;  /* 0x00200000e244783b */ /* 0x000fe80000000200 */
[----:B------:R-:W-:Y:S01]  /*3740*/  LDSM.16.M88.4 R56, [R227+0x3000] ;  /* 0x00300000e338783b */ /* 0x000fe20000000200 */
[C---:B------:R-:W-:Y:S03]  /*3750*/  HMMA.16816.F32 R16, R52.reuse, R50, R16 ;  /* 0x000000323410723c */ /* 0x040fe60000001810 */
[----:B------:R-:W-:Y:S03]  /*3760*/  LDSM.16.M88.4 R48, [R223+0xa000] ;  /* 0x00a00000df30783b */ /* 0x000fe60000000200 */
[C---:B------:R-:W-:Y:S01]  /*3770*/  HMMA.16816.F32 R8, R52.reuse, R34, R8 ;  /* 0x000000223408723c */ /* 0x040fe20000001808 */
[----:B------:R-:W4:Y:S05]  /*3780*/  LDSM.16.M88.4 R32, [R223+0xa800] ;  /* 0x00a80000df20783b */ /* 0x000f2a0000000200 */
[C---:B-1----:R-:W-:Y:S06]  /*3790*/  HMMA.16816.F32 R44, R52.reuse, R36, R44 ;  /* 0x00000024342c723c */ /* 0x042fec000000182c */
[----:B------:R-:W-:Y:S01]  /*37a0*/  HMMA.16816.F32 R40, R52, R38, R40 ;  /* 0x000000263428723c */ /* 0x000fe20000001828 */
[----:B------:R-:W1:Y:S05]  /*37b0*/  LDSM.16.M88.4 R36, [R223+0xb800] ;  /* 0x00b80000df24783b */ /* 0x000e6a0000000200 */
[----:B---3--:R-:W-:Y:S06]  /*37c0*/  HMMA.16816.F32 R12, R76, R60, R12 ;  /* 0x0000003c4c0c723c */ /* 0x008fec000000180c */
[----:B------:R-:W-:Y:S06]  /*37d0*/  HMMA.16816.F32 R80, R52, R24, R80 ;  /* 0x000000183450723c */ /* 0x000fec0000001850 */
[----:B------:R-:W-:Y:S06]  /*37e0*/  HMMA.16816.F32 R20, R76, R64, R20 ;  /* 0x000000404c14723c */ /* 0x000fec0000001814 */
[----:B------:R-:W-:Y:S01]  /*37f0*/  HMMA.16816.F32 R72, R52, R26, R72 ;  /* 0x0000001a3448723c */ /* 0x000fe20000001848 */
[----:B------:R-:W-:Y:S04]  /*3800*/  LDSM.16.M88.4 R52, [R216+0x2800] ;  /* 0x00280000d834783b */ /* 0x000fe80000000200 */
[----:B------:R-:W-:Y:S01]  /*3810*/  LDSM.16.M88.4 R24, [R223+0xb000] ;  /* 0x00b00000df18783b */ /* 0x000fe20000000200 */
[C---:B------:R-:W-:Y:S03]  /*3820*/  HMMA.16816.F32 R16, R76.reuse, R66, R16 ;  /* 0x000000424c10723c */ /* 0x040fe60000001810 */
[----:B------:R-:W3:Y:S03]  /*3830*/  LDSM.16.M88.4 R64, [R225+0x2000] ;  /* 0x00200000e140783b */ /* 0x000ee60000000200 */
[C---:B------:R-:W-:Y:S01]  /*3840*/  HMMA.16816.F32 R8, R76.reuse, R62, R8 ;  /* 0x0000003e4c08723c */ /* 0x040fe20000001808 */
[----:B------:R-:W5:Y:S05]  /*3850*/  LDSM.16.M88.4 R60, [R216+0x2000] ;  /* 0x00200000d83c783b */ /* 0x000f6a0000000200 */
[C---:B--2---:R-:W-:Y:S06]  /*3860*/  HMMA.16816.F32 R44, R76.reuse, R28, R44 ;  /* 0x0000001c4c2c723c */ /* 0x044fec000000182c */
[----:B------:R-:W-:Y:S01]  /*3870*/  HMMA.16816.F32 R40, R76, R30, R40 ;  /* 0x0000001e4c28723c */ /* 0x000fe20000001828 */
[----:B------:R-:W2:Y:S05]  /*3880*/  LDSM.16.M88.4 R28, [R216+0x3800] ;  /* 0x00380000d81c783b */ /* 0x000eaa0000000200 */
[----:B----4-:R-:W-:Y:S06]  /*3890*/  HMMA.16816.F32 R12, R68, R32, R12 ;  /* 0x00000020440c723c */ /* 0x010fec000000180c */
[----:B------:R-:W-:Y:S06]  /*38a0*/  HMMA.16816.F32 R80, R76, R56, R80 ;  /* 0x000000384c50723c */ /* 0x000fec0000001850 */
        /* <DEDUP_REMOVED lines=13> */
[----:B-----5:R-:W-:Y:S06]  /*3980*/  HMMA.16816.F32 R20, R64, R60, R20 ;  /* 0x0000003c4014723c */ /* 0x020fec0000001814 */
[----:B------:R-:W-:Y:S01]  /*3990*/  HMMA.16816.F32 R72, R68, R26, R72 ;  /* 0x0000001a4448723c */ /* 0x000fe20000001848 */
[----:B------:R-:W-:Y:S04]  /*39a0*/  LDSM.16.M88.4 R68, [R228+0x4000] ;  /* 0x00400000e444783b */ /* 0x000fe80000000200 */
[----:B------:R-:W-:Y:S01]  /*39b0*/  LDSM.16.M88.4 R24, [R229+0xd000] ;  /* 0x00d00000e518783b */ /* 0x000fe20000000200 */
[C---:B------:R-:W-:Y:S03]  /*39c0*/  HMMA.16816.F32 R16, R64.reuse, R62, R16 ;  /* 0x0000003e4010723c */ /* 0x040fe60000001810 */
[----:B------:R-:W-:Y:S03]  /*39d0*/  LDSM.16.M88.4 R60, [R227+0x4000] ;  /* 0x00400000e33c783b */ /* 0x000fe60000000200 */
[C---:B------:R-:W-:Y:S01]  /*39e0*/  HMMA.16816.F32 R8, R64.reuse, R54, R8 ;  /* 0x000000364008723c */ /* 0x040fe20000001808 */
[----:B------:R-:W3:Y:S05]  /*39f0*/  LDSM.16.M88.4 R52, [R227+0x4800] ;  /* 0x00480000e334783b */ /* 0x000eea0000000200 */
        /* <DEDUP_REMOVED lines=54> */
[----:B------:R-:W-:Y:S05]  /*3d60*/  LDSM.16.M88.4 R28, [R227+0x7800] ;  /* 0x00780000e31c783b */ /* 0x000fea0000000200 */
[----:B----4-:R-:W-:Y:S06]  /*3d70*/  HMMA.16816.F32 R12, R68, R32, R12 ;  /* 0x00000020440c723c */ /* 0x010fec000000180c */
[----:B------:R-:W-:Y:S06]  /*3d80*/  HMMA.16816.F32 R80, R76, R56, R80 ;  /* 0x000000384c50723c */ /* 0x000fec0000001850 */
[C---:B------:R-:W-:Y:S06]  /*3d90*/  HMMA.16816.F32 R20, R68.reuse, R48, R20 ;  /* 0x000000304414723c */ /* 0x040fec0000001814 */
[C---:B------:R-:W-:Y:S01]  /*3da0*/  HMMA.16816.F32 R16, R68.reuse, R50, R16 ;  /* 0x000000324410723c */ /* 0x040fe20000001810 */
[----:B------:R-:W-:Y:S05]  /*3db0*/  LDSM.16.M88.4 R48, [R223+0xe800] ;  /* 0x00e80000df30783b */ /* 0x000fea0000000200 */
[----:B------:R-:W-:Y:S01]  /*3dc0*/  HMMA.16816.F32 R32, R68, R34, R8 ;  /* 0x000000224420723c */ /* 0x000fe20000001808 */
[----:B------:R-:W2:Y:S05]  /*3dd0*/  LDSM.16.M88.4 R8, [R226+0x6000] ;  /* 0x00600000e208783b */ /* 0x000eaa0000000200 */
[----:B------:R-:W-:Y:S01]  /*3de0*/  HMMA.16816.F32 R72, R76, R58, R72 ;  /* 0x0000003a4c48723c */ /* 0x000fe20000001848 */
[----:B------:R-:W4:Y:S04]  /*3df0*/  LDSM.16.M88.4 R56, [R227+0x7000] ;  /* 0x00700000e338783b */ /* 0x000f280000000200 */
[----:B------:R-:W5:Y:S01]  /*3e00*/  LDSM.16.M88.4 R76, [R223+0xe000] ;  /* 0x00e00000df4c783b */ /* 0x000f620000000200 */
[C---:B-1----:R-:W-:Y:S06]  /*3e10*/  HMMA.16816.F32 R44, R68.reuse, R36, R44 ;  /* 0x00000024442c723c */ /* 0x042fec000000182c */
[----:B------:R-:W-:Y:S06]  /*3e20*/  HMMA.16816.F32 R40, R68, R38, R40 ;  /* 0x000000264428723c */ /* 0x000fec0000001828 */
[----:B---3--:R-:W-:Y:S01]  /*3e30*/  HMMA.16816.F32 R36, R64, R52, R12 ;  /* 0x000000344024723c */ /* 0x008fe2000000180c */
[----:B------:R-:W-:Y:S05]  /*3e40*/  LDSM.16.M88.4 R12, [R225+0x6000] ;  /* 0x00600000e10c783b */ /* 0x000fea0000000200 */
[----:B------:R-:W-:Y:S06]  /*3e50*/  HMMA.16816.F32 R80, R68, R24, R80 ;  /* 0x000000184450723c */ /* 0x000fec0000001850 */
[----:B------:R-:W-:Y:S06]  /*3e60*/  HMMA.16816.F32 R20, R64, R60, R20 ;  /* 0x0000003c4014723c */ /* 0x000fec0000001814 */
[----:B------:R-:W-:Y:S01]  /*3e70*/  HMMA.16816.F32 R72, R68, R26, R72 ;  /* 0x0000001a4448723c */ /* 0x000fe20000001848 */
[----:B------:R-:W1:Y:S05]  /*3e80*/  LDSM.16.M88.4 R24, [R223+0xf000] ;  /* 0x00f00000df18783b */ /* 0x000e6a0000000200 */
[C---:B------:R-:W-:Y:S01]  /*3e90*/  HMMA.16816.F32 R16, R64.reuse, R62, R16 ;  /* 0x0000003e4010723c */ /* 0x040fe20000001810 */
[----:B------:R-:W3:Y:S05]  /*3ea0*/  LDSM.16.M88.4 R60, [R216+0x6000] ;  /* 0x00600000d83c783b */ /* 0x000eea0000000200 */
[----:B------:R-:W-:Y:S01]  /*3eb0*/  HMMA.16816.F32 R52, R64, R54, R32 ;  /* 0x000000364034723c */ /* 0x000fe20000001820 */
[----:B------:R-:W3:Y:S05]  /*3ec0*/  LDSM.16.M88.4 R32, [R223+0xf800] ;  /* 0x00f80000df20783b */ /* 0x000eea0000000200 */
[----:B--2---:R-:W-:Y:S06]  /*3ed0*/  HMMA.16816.F32 R36, R8, R48, R36 ;  /* 0x000000300824723c */ /* 0x004fec0000001824 */
[----:B----4-:R-:W-:Y:S01]  /*3ee0*/  HMMA.16816.F32 R80, R64, R56, R80 ;  /* 0x000000384050723c */ /* 0x010fe20000001850 */
[----:B------:R-:W-:-:S05]  /*3ef0*/  LOP3.LUT R49, R84, 0xffffffe0, RZ, 0xc0, !PT ;  /* 0xffffffe054317812 */ /* 0x000fca00078ec0ff */
[----:B-----5:R-:W-:Y:S01]  /*3f00*/  HMMA.16816.F32 R20, R8, R76, R20 ;  /* 0x0000004c0814723c */ /* 0x020fe20000001814 */
[----:B------:R-:W-:-:S05]  /*3f10*/  IMAD.IADD R49, R6, 0x1, -R49 ;  /* 0x0000000106317824 */ /* 0x000fca00078e0a31 */
[----:B------:R-:W-:Y:S01]  /*3f20*/  HMMA.16816.F32 R44, R64, R28, R44 ;  /* 0x0000001c402c723c */ /* 0x000fe2000000182c */
[----:B------:R-:W-:-:S04]  /*3f30*/  SHF.R.S32.HI R0, RZ, 0x1f, R49 ;  /* 0x0000001fff007819 */ /* 0x000fc80000011431 */
[----:B------:R-:W-:Y:S01]  /*3f40*/  LEA.HI R49, R0, R49, RZ, 0x2 ;  /* 0x0000003100317211 */ /* 0x000fe200078f10ff */
[C---:B------:R-:W-:Y:S01]  /*3f50*/  HMMA.16816.F32 R40, R64.reuse, R30, R40 ;  /* 0x0000001e4028723c */ /* 0x040fe20000001828 */
[----:B------:R-:W2:Y:S01]  /*3f60*/  LDSM.16.M88.4 R28, [R216+0x6800] ;  /* 0x00680000d81c783b */ /* 0x000ea20000000200 */
[----:B------:R-:W-:Y:S02]  /*3f70*/  LOP3.LUT R0, R3, R4, RZ, 0xfc, !PT ;  /* 0x0000000403007212 */ /* 0x000fe400078efcff */
[----:B------:R-:W-:Y:S02]  /*3f80*/  SHF.R.S32.HI R49, RZ, 0x2, R49 ;  /* 0x00000002ff317819 */ /* 0x000fe40000011431 */
[----:B------:R-:W-:Y:S03]  /*3f90*/  HMMA.16816.F32 R72, R64, R58, R72 ;  /* 0x0000003a4048723c */ /* 0x000fe60000001848 */
[----:B------:R-:W-:-:S03]  /*3fa0*/  IMAD.IADD R240, R49, 0x1, R240 ;  /* 0x0000000131f07824 */ /* 0x000fc600078e02f0 */
[C---:B------:R-:W-:Y:S01]  /*3fb0*/  HMMA.16816.F32 R16, R8.reuse, R78, R16 ;  /* 0x0000004e0810723c */ /* 0x040fe20000001810 */
[C---:B------:R-:W-:Y:S01]  /*3fc0*/  VIADD R238, R240.reuse, 0x8 ;  /* 0x00000008f0ee7836 */ /* 0x040fe20000000000 */
[C---:B------:R-:W-:Y:S02]  /*3fd0*/  VIADDMNMX R239, R240.reuse, UR7, R239, PT ;  /* 0x00000007f0ef7c46 */ /* 0x040fe4000b8001ef */
[----:B------:R-:W-:Y:S02]  /*3fe0*/  VIADDMNMX R240, R240, UR20, RZ, !PT ;  /* 0x00000014f0f07c46 */ /* 0x000fe4000f8001ff */
[----:B-1----:R-:W-:Y:S06]  /*3ff0*/  HMMA.16816.F32 R80, R8, R24, R80 ;  /* 0x000000180850723c */ /* 0x002fec0000001850 */
[----:B---3--:R-:W-:Y:S01]  /*4000*/  HMMA.16816.F32 R20, R12, R60, R20 ;  /* 0x0000003c0c14723c */ /* 0x008fe20000001814 */
[----:B------:R-:W-:Y:S01]  /*4010*/  IMAD.U32 R25, RZ, RZ, UR6 ;  /* 0x00000006ff197e24 */ /* 0x000fe2000f8e00ff */
[----:B------:R-:W-:-:S04]  /*4020*/  @!UP0 ULDC.64 UR6, c[0x0][0x218] ;  /* 0x0000860000068ab9 */ /* 0x000fc80000000a00 */
[C---:B------:R-:W-:Y:S01]  /*4030*/  IADD3 R25, R238.reuse, UR16, R25 ;  /* 0x00000010ee197c10 */ /* 0x040fe2000fffe019 */
[----:B------:R-:W-:Y:S01]  /*4040*/  HMMA.16816.F32 R52, R8, R50, R52 ;  /* 0x000000320834723c */ /* 0x000fe20000001834 */
[----:B------:R-:W-:Y:S02]  /*4050*/  VIADDMNMX R238, R238, UR20, RZ, !PT ;  /* 0x00000014eeee7c46 */ /* 0x000fe4000f8001ff */
[----:B------:R-:W-:-:S03]  /*4060*/  VIMNMX R234, R25, UR22, PT ;  /* 0x0000001619ea7c48 */ /* 0x000fc6000bfe0100 */
[C---:B------:R-:W-:Y:S01]  /*4070*/  HMMA.16816.F32 R72, R8.reuse, R26, R72 ;  /* 0x0000001a0848723c */ /* 0x040fe20000001848 */
[----:B------:R-:W1:Y:S05]  /*4080*/  LDSM.16.M88.4 R24, [R216+0x7000] ;  /* 0x00700000d818783b */ /* 0x000e6a0000000200 */
[----:B------:R-:W-:Y:S06]  /*4090*/  HMMA.16816.F32 R44, R8, R32, R44 ;  /* 0x00000020082c723c */ /* 0x000fec000000182c */
[----:B--2---:R-:W-:Y:S01]  /*40a0*/  HMMA.16816.F32 R36, R12, R28, R36 ;  /* 0x0000001c0c24723c */ /* 0x004fe20000001824 */
[----:B------:R-:W-:-:S04]  /*40b0*/  VIADD R33, R241, UR25 ;  /* 0x00000019f1217c36 */ /* 0x000fc80008000000 */
[C---:B------:R-:W-:Y:S01]  /*40c0*/  VIADD R49, R33.reuse, 0x1 ;  /* 0x0000000121317836 */ /* 0x040fe20000000000 */
[C---:B------:R-:W-:Y:S01]  /*40d0*/  ISETP.GE.AND P0, PT, R33.reuse, R234, PT ;  /* 0x000000ea2100720c */ /* 0x040fe20003f06270 */
[C---:B------:R-:W-:Y:S01]  /*40e0*/  VIADD R29, R33.reuse, 0x9 ;  /* 0x00000009211d7836 */ /* 0x040fe20000000000 */
[C---:B------:R-:W-:Y:S01]  /*40f0*/  HMMA.16816.F32 R16, R12.reuse, R62, R16 ;  /* 0x0000003e0c10723c */ /* 0x040fe20000001810 */
[CC--:B------:R-:W-:Y:S01]  /*4100*/  ISETP.GE.AND P1, PT, R33.reuse, R239.reuse, PT ;  /* 0x000000ef2100720c */ /* 0x0c0fe20003f26270 */
[C---:B------:R-:W-:Y:S01]  /*4110*/  VIADD R51, R33.reuse, 0x10 ;  /* 0x0000001021337836 */ /* 0x040fe20000000000 */
[C---:B------:R-:W-:Y:S01]  /*4120*/  ISETP.LT.OR P0, PT, R33.reuse, R238, P0 ;  /* 0x000000ee2100720c */ /* 0x040fe20000701670 */
[----:B------:R-:W-:Y:S01]  /*4130*/  VIADD R57, R33, 0x18 ;  /* 0x0000001821397836 */ /* 0x000fe20000000000 */
[C---:B------:R-:W-:Y:S01]  /*4140*/  ISETP.GE.AND P5, PT, R49.reuse, R239, PT ;  /* 0x000000ef3100720c */ /* 0x040fe20003fa6270 */
[----:B------:R-:W-:Y:S01]  /*4150*/  HMMA.16816.F32 R52, R12, R30, R52 ;  /* 0x0000001e0c34723c */ /* 0x000fe20000001834 */
[----:B------:R-:W-:-:S02]  /*4160*/  ISETP.GE.AND P2, PT, R49, R234, PT ;  /* 0x000000ea3100720c */ /* 0x000fc40003f46270 */
[----:B------:R-:W-:Y:S02]  /*4170*/  FSEL R6, R22, -INF , !P0 ;  /* 0xff80000016067808 */ /* 0x000fe40004000000 */
[C---:B------:R-:W-:Y:S01]  /*4180*/  ISETP.GE.AND P6, PT, R29.reuse, R239, PT ;  /* 0x000000ef1d00720c */ /* 0x040fe20003fc6270 */
[----:B------:R-:W-:Y:S01]  /*4190*/  HMMA.16816.F32 R40, R8, R34, R40 ;  /* 0x000000220828723c */ /* 0x000fe20000001828 */
[----:B------:R-:W-:Y:S02]  /*41a0*/  ISETP.GE.AND P0, PT, R29, R234, PT ;  /* 0x000000ea1d00720c */ /* 0x000fe40003f06270 */
[C---:B------:R-:W-:Y:S02]  /*41b0*/  ISETP.LT.OR P5, PT, R49.reuse, R240, P5 ;  /* 0x000000f03100720c */ /* 0x040fe40002fa1670 */
[----:B------:R-:W-:Y:S01]  /*41c0*/  ISETP.LT.OR P2, PT, R49, R238, P2 ;  /* 0x000000ee3100720c */ /* 0x000fe20001741670 */
[C---:B------:R-:W-:Y:S01]  /*41d0*/  VIADD R49, R33.reuse, 0x8 ;  /* 0x0000000821317836 */ /* 0x040fe20000000000 */
[CC--:B------:R-:W-:Y:S01]  /*41e0*/  ISETP.LT.OR P1, PT, R33.reuse, R240.reuse, P1 ;  /* 0x000000f02100720c */ /* 0x0c0fe20000f21670 */
[----:B------:R-:W-:Y:S01]  /*41f0*/  VIADD R11, R33, 0x29 ;  /* 0x00000029210b7836 */ /* 0x000fe20000000000 */
[C---:B------:R-:W-:Y:S01]  /*4200*/  ISETP.LT.OR P6, PT, R29.reuse, R240, P6 ;  /* 0x000000f01d00720c */ /* 0x040fe200037c1670 */
[----:B-1----:R-:W-:Y:S01]  /*4210*/  HMMA.16816.F32 R80, R12, R24, R80 ;  /* 0x000000180c50723c */ /* 0x002fe20000001850 */
[----:B------:R-:W-:-:S02]  /*4220*/  ISETP.LT.OR P0, PT, R29, R238, P0 ;  /* 0x000000ee1d00720c */ /* 0x000fc40000701670 */
[----:B------:R-:W-:Y:S02]  /*4230*/  FSEL R3, R20, -INF , !P1 ;  /* 0xff80000014037808 */ /* 0x000fe40004800000 */
[----:B------:R-:W-:Y:S01]  /*4240*/  FSEL R29, R21, -INF , !P5 ;  /* 0xff800000151d7808 */ /* 0x000fe20006800000 */
[----:B------:R-:W-:Y:S01]  /*4250*/  HMMA.16816.F32 R72, R12, R26, R72 ;  /* 0x0000001a0c48723c */ /* 0x000fe20000001848 */
[----:B------:R-:W-:Y:S02]  /*4260*/  FSEL R30, R23, -INF , !P2 ;  /* 0xff800000171e7808 */ /* 0x000fe40005000000 */
[----:B------:R-:W1:Y:S01]  /*4270*/  LDSM.16.M88.4 R20, [R216+0x7800] ;  /* 0x00780000d814783b */ /* 0x000e620000000200 */
[----:B------:R-:W-:Y:S01]  /*4280*/  ISETP.GE.AND P4, PT, R49, R239, PT ;  /* 0x000000ef3100720c */ /* 0x000fe20003f86270 */
[----:B------:R-:W-:-:S04]  /*4290*/  DEPBAR.LE SB0, 0x0 ;  /* 0x000080000000791a */ /* 0x000fc80000000000 */
[----:B------:R-:W-:Y:S01]  /*42a0*/  BAR.SYNC.DEFER_BLOCKING 0x0 ;  /* 0x0000000000007b1d */ /* 0x000fe20000010000 */
[----:B------:R-:W-:Y:S01]  /*42b0*/  ISETP.GE.AND P1, PT, R49, R234, PT ;  /* 0x000000ea3100720c */ /* 0x000fe20003f26270 */
[----:B------:R-:W-:Y:S01]  /*42c0*/  VIADD R27, R33, 0x21 ;  /* 0x00000021211b7836 */ /* 0x000fe20000000000 */
[C---:B------:R-:W-:Y:S02]  /*42d0*/  ISETP.LT.OR P4, PT, R49.reuse, R240, P4 ;  /* 0x000000f03100720c */ /* 0x040fe40002781670 */
[----:B------:R-:W-:Y:S01]  /*42e0*/  ISETP.LT.OR P1, PT, R49, R238, P1 ;  /* 0x000000ee3100720c */ /* 0x000fe20000f21670 */
[----:B------:R-:W-:Y:S01]  /*42f0*/  VIADD R49, R33, 0x11 ;  /* 0x0000001121317836 */ /* 0x000fe20000000000 */
[----:B------:R-:W-:Y:S02]  /*4300*/  FSEL R31, R16, -INF , !P4 ;  /* 0xff800000101f7808 */ /* 0x000fe40006000000 */
[C---:B------:R-:W-:Y:S02]  /*4310*/  ISETP.GE.AND P2, PT, R51.reuse, R239, PT ;  /* 0x000000ef3300720c */ /* 0x040fe40003f46270 */
[----:B------:R-:W-:-:S02]  /*4320*/  ISETP.GE.AND P4, PT, R51, R234, PT ;  /* 0x000000ea3300720c */ /* 0x000fc40003f86270 */
[----:B------:R-:W-:Y:S02]  /*4330*/  FSEL R28, R18, -INF , !P1 ;  /* 0xff800000121c7808 */ /* 0x000fe40004800000 */
[C---:B------:R-:W-:Y:S02]  /*4340*/  ISETP.GE.AND P5, PT, R49.reuse, R239, PT ;  /* 0x000000ef3100720c */ /* 0x040fe40003fa6270 */
[----:B------:R-:W-:Y:S02]  /*4350*/  ISETP.GE.AND P1, PT, R49, R234, PT ;  /* 0x000000ea3100720c */ /* 0x000fe40003f26270 */
[C---:B------:R-:W-:Y:S02]  /*4360*/  ISETP.LT.OR P2, PT, R51.reuse, R240, P2 ;  /* 0x000000f03300720c */ /* 0x040fe40001741670 */
[----:B------:R-:W-:Y:S01]  /*4370*/  ISETP.LT.OR P4, PT, R51, R238, P4 ;  /* 0x000000ee3300720c */ /* 0x000fe20002781670 */
[----:B------:R-:W-:Y:S01]  /*4380*/  VIADD R51, R33, 0x19 ;  /* 0x0000001921337836 */ /* 0x000fe20000000000 */
[----:B------:R-:W-:-:S02]  /*4390*/  ISETP.LT.OR P5, PT, R49, R240, P5 ;  /* 0x000000f03100720c */ /* 0x000fc40002fa1670 */
[----:B------:R-:W-:Y:S02]  /*43a0*/  ISETP.LT.OR P1, PT, R49, R238, P1 ;  /* 0x000000ee3100720c */ /* 0x000fe40000f21670 */
[----:B------:R-:W-:Y:S02]  /*43b0*/  FSEL R49, R17, -INF , !P6 ;  /* 0xff80000011317808 */ /* 0x000fe40007000000 */
[----:B------:R-:W-:Y:S02]  /*43c0*/  FSEL R18, R38, -INF , !P4 ;  /* 0xff80000026127808 */ /* 0x000fe40006000000 */
[----:B------:R-:W-:Y:S02]  /*43d0*/  FSEL R4, R19, -INF , !P0 ;  /* 0xff80000013047808 */ /* 0x000fe40004000000 */
[----:B------:R-:W-:Y:S01]  /*43e0*/  ISETP.GE.AND P6, PT, R51, R239, PT ;  /* 0x000000ef3300720c */ /* 0x000fe20003fc6270 */
[----:B-1----:R-:W-:Y:S01]  /*43f0*/  HMMA.16816.F32 R44, R12, R20, R44 ;  /* 0x000000140c2c723c */ /* 0x002fe2000000182c */
[----:B------:R-:W-:-:S02]  /*4400*/  FSEL R25, R36, -INF , !P2 ;  /* 0xff80000024197808 */ /* 0x000fc40005000000 */
[-C--:B------:R-:W-:Y:S02]  /*4410*/  ISETP.GE.AND P4, PT, R51, R234.reuse, PT ;  /* 0x000000ea3300720c */ /* 0x080fe40003f86270 */
[C---:B------:R-:W-:Y:S01]  /*4420*/  ISETP.GE.AND P0, PT, R57.reuse, R239, PT ;  /* 0x000000ef3900720c */ /* 0x040fe20003f06270 */
[----:B------:R-:W-:Y:S01]  /*4430*/  HMMA.16816.F32 R40, R12, R22, R40 ;  /* 0x000000160c28723c */ /* 0x000fe20000001828 */
[----:B------:R-:W-:Y:S01]  /*4440*/  ISETP.GE.AND P2, PT, R57, R234, PT ;  /* 0x000000ea3900720c */ /* 0x000fe20003f46270 */
[----:B------:R-:W-:Y:S01]  /*4450*/  VIADD R21, R33, 0x30 ;  /* 0x0000003021157836 */ /* 0x000fe20000000000 */
        /* <DEDUP_REMOVED lines=8> */
[----:B------:R-:W-:Y:S02]  /*44e0*/  FSEL R24, R39, -INF , !P1 ;  /* 0xff80000027187808 */ /* 0x000fe40004800000 */
[----:B------:R-:W-:-:S02]  /*44f0*/  ISETP.GE.AND P5, PT, R27, R239, PT ;  /* 0x000000ef1b00720c */ /* 0x000fc40003fa6270 */
[-C--:B------:R-:W-:Y:S02]  /*4500*/  ISETP.GE.AND P0, PT, R51, R234.reuse, PT ;  /* 0x000000ea3300720c */ /* 0x080fe40003f06270 */
[----:B------:R-:W-:Y:S02]  /*4510*/  ISETP.GE.AND P2, PT, R27, R234, PT ;  /* 0x000000ea1b00720c */ /* 0x000fe40003f46270 */
[C---:B------:R-:W-:Y:S02]  /*4520*/  ISETP.GE.AND P1, PT, R51.reuse, R239, PT ;  /* 0x000000ef3300720c */ /* 0x040fe40003f26270 */
[----:B------:R-:W-:Y:S02]  /*4530*/  ISETP.LT.OR P0, PT, R51, R238, P0 ;  /* 0x000000ee3300720c */ /* 0x000fe40000701670 */
[C---:B------:R-:W-:Y:S02]  /*4540*/  ISETP.LT.OR P5, PT, R27.reuse, R240, P5 ;  /* 0x000000f01b00720c */ /* 0x040fe40002fa1670 */
[----:B------:R-:W-:Y:S01]  /*4550*/  ISETP.LT.OR P2, PT, R27, R238, P2 ;  /* 0x000000ee1b00720c */ /* 0x000fe20001741670 */
[----:B------:R-:W-:Y:S01]  /*4560*/  VIADD R27, R33, 0x28 ;  /* 0x00000028211b7836 */ /* 0x000fe20000000000 */
[----:B------:R-:W-:-:S02]  /*4570*/  ISETP.LT.OR P1, PT, R51, R240, P1 ;  /* 0x000000f03300720c */ /* 0x000fc40000f21670 */
[----:B------:R-:W-:Y:S02]  /*4580*/  FSEL R9, R53, -INF , !P6 ;  /* 0xff80000035097808 */ /* 0x000fe40007000000 */
[----:B------:R-:W-:Y:S02]  /*4590*/  FSEL R188, R82, -INF , !P0 ;  /* 0xff80000052bc7808 */ /* 0x000fe40004000000 */
[C---:B------:R-:W-:Y:S02]  /*45a0*/  ISETP.GE.AND P6, PT, R11.reuse, R239, PT ;  /* 0x000000ef0b00720c */ /* 0x040fe40003fc6270 */
[----:B------:R-:W-:Y:S02]  /*45b0*/  FSEL R191, R80, -INF , !P1 ;  /* 0xff80000050bf7808 */ /* 0x000fe40004800000 */
[-C--:B------:R-:W-:Y:S02]  /*45c0*/  ISETP.GE.AND P0, PT, R11, R234.reuse, PT ;  /* 0x000000ea0b00720c */ /* 0x080fe40003f06270 */
[----:B------:R-:W-:-:S02]  /*45d0*/  ISETP.GE.AND P1, PT, R27, R234, PT ;  /* 0x000000ea1b00720c */ /* 0x000fc40003f26270 */
[----:B------:R-:W-:Y:S02]  /*45e0*/  FSEL R8, R55, -INF , !P4 ;  /* 0xff80000037087808 */ /* 0x000fe40006000000 */
[----:B------:R-:W-:Y:S02]  /*45f0*/  ISETP.GE.AND P4, PT, R27, R239, PT ;  /* 0x000000ef1b00720c */ /* 0x000fe40003f86270 */
[C---:B------:R-:W-:Y:S02]  /*4600*/  ISETP.LT.OR P6, PT, R11.reuse, R240, P6 ;  /* 0x000000f00b00720c */ /* 0x040fe400037c1670 */
[-C--:B------:R-:W-:Y:S01]  /*4610*/  ISETP.LT.OR P0, PT, R11, R238.reuse, P0 ;  /* 0x000000ee0b00720c */ /* 0x080fe20000701670 */
[----:B------:R-:W-:Y:S01]  /*4620*/  VIADD R11, R33, 0x31 ;  /* 0x00000031210b7836 */ /* 0x000fe20000000000 */
[C---:B------:R-:W-:Y:S02]  /*4630*/  ISETP.LT.OR P1, PT, R27.reuse, R238, P1 ;  /* 0x000000ee1b00720c */ /* 0x040fe40000f21670 */
[----:B------:R-:W-:-:S02]  /*4640*/  ISETP.LT.OR P4, PT, R27, R240, P4 ;  /* 0x000000f01b00720c */ /* 0x000fc40002781670 */
[----:B------:R-:W-:Y:S02]  /*4650*/  FSEL R198, R75, -INF , !P0 ;  /* 0xff8000004bc67808 */ /* 0x000fe40004000000 */
[----:B------:R-:W-:Y:S02]  /*4660*/  FSEL R200, R83, -INF , !P2 ;  /* 0xff80000053c87808 */ /* 0x000fe40005000000 */
[----:B------:R-:W-:Y:S02]  /*4670*/  FSEL R190, R74, -INF , !P1 ;  /* 0xff8000004abe7808 */ /* 0x000fe40004800000 */
[----:B------:R-:W-:Y:S02]  /*4680*/  PLOP3.LUT P0, PT, PT, PT, UP0, 0x80, 0x0 ;  /* 0x000000000000781c */ /* 0x000fe40003f0f008 */
[C---:B------:R-:W-:Y:S02]  /*4690*/  ISETP.GE.AND P2, PT, R11.reuse, R239, PT ;  /* 0x000000ef0b00720c */ /* 0x040fe40003f46270 */
[----:B------:R-:W-:-:S02]  /*46a0*/  ISETP.GE.AND P1, PT, R11, R234, PT ;  /* 0x000000ea0b00720c */ /* 0x000fc40003f26270 */
[----:B------:R-:W-:Y:S02]  /*46b0*/  FSEL R185, R81, -INF , !P5 ;  /* 0xff80000051b97808 */ /* 0x000fe40006800000 */
[----:B------:R-:W-:Y:S02]  /*46c0*/  FSEL R189, R72, -INF , !P4 ;  /* 0xff80000048bd7808 */ /* 0x000fe40006000000 */
[C---:B------:R-:W-:Y:S02]  /*46d0*/  ISETP.GE.AND P5, PT, R21.reuse, R239, PT ;  /* 0x000000ef1500720c */ /* 0x040fe40003fa6270 */
[----:B------:R-:W-:Y:S02]  /*46e0*/  ISETP.GE.AND P4, PT, R21, R234, PT ;  /* 0x000000ea1500720c */ /* 0x000fe40003f86270 */
[C---:B------:R-:W-:Y:S02]  /*46f0*/  ISETP.LT.OR P2, PT, R11.reuse, R240, P2 ;  /* 0x000000f00b00720c */ /* 0x040fe40001741670 */
[----:B------:R-:W-:Y:S01]  /*4700*/  ISETP.LT.OR P1, PT, R11, R238, P1 ;  /* 0x000000ee0b00720c */ /* 0x000fe20000f21670 */
[----:B------:R-:W-:Y:S01]  /*4710*/  VIADD R11, R33, 0x38 ;  /* 0x00000038210b7836 */ /* 0x000fe20000000000 */
[----:B------:R-:W-:Y:S01]  /*4720*/  ISETP.LT.OR P5, PT, R21, R240, P5 ;  /* 0x000000f01500720c */ /* 0x000fe20002fa1670 */
[----:B------:R-:W-:Y:S01]  /*4730*/  VIADD R33, R33, 0x39 ;  /* 0x0000003921217836 */ /* 0x000fe20000000000 */
[----:B------:R-:W-:-:S02]  /*4740*/  ISETP.LT.OR P4, PT, R21, R238, P4 ;  /* 0x000000ee1500720c */ /* 0x000fc40002781670 */
[----:B------:R-:W-:Y:S02]  /*4750*/  FSEL R187, R73, -INF , !P6 ;  /* 0xff80000049bb7808 */ /* 0x000fe40007000000 */
[----:B------:R-:W-:Y:S02]  /*4760*/  FSEL R197, R44, -INF , !P5 ;  /* 0xff8000002cc57808 */ /* 0x000fe40006800000 */
[----:B------:R-:W-:Y:S02]  /*4770*/  FSEL R194, R46, -INF , !P4 ;  /* 0xff8000002ec27808 */ /* 0x000fe40006000000 */
[----:B------:R-:W-:Y:S02]  /*4780*/  FSEL R195, R45, -INF , !P2 ;  /* 0xff8000002dc37808 */ /* 0x000fe40005000000 */
[-C--:B------:R-:W-:Y:S02]  /*4790*/  ISETP.GE.AND P6, PT, R11, R239.reuse, PT ;  /* 0x000000ef0b00720c */ /* 0x080fe40003fc6270 */
[----:B------:R-:W-:-:S02]  /*47a0*/  ISETP.GE.AND P5, PT, R33, R239, PT ;  /* 0x000000ef2100720c */ /* 0x000fc40003fa6270 */
[-C--:B------:R-:W-:Y:S02]  /*47b0*/  ISETP.GE.AND P4, PT, R11, R234.reuse, PT ;  /* 0x000000ea0b00720c */ /* 0x080fe40003f86270 */
[----:B------:R-:W-:Y:S02]  /*47c0*/  ISETP.GE.AND P2, PT, R33, R234, PT ;  /* 0x000000ea2100720c */ /* 0x000fe40003f46270 */
[----:B------:R-:W-:Y:S02]  /*47d0*/  FSEL R192, R47, -INF , !P1 ;  /* 0xff8000002fc07808 */ /* 0x000fe40004800000 */
[----:B------:R-:W-:Y:S02]  /*47e0*/  @!P0 LEA R242, P1, R165, UR6, 0x1 ;  /* 0x00000006a5f28c11 */ /* 0x000fe4000f8208ff */
[C---:B------:R-:W-:Y:S02]  /*47f0*/  ISETP.LT.OR P6, PT, R11.reuse, R240, P6 ;  /* 0x000000f00b00720c */ /* 0x040fe400037c1670 */
[----:B------:R-:W-:-:S02]  /*4800*/  ISETP.LT.OR P4, PT, R11, R238, P4 ;  /* 0x000000ee0b00720c */ /* 0x000fc40002781670 */
[C---:B------:R-:W-:Y:S02]  /*4810*/  ISETP.LT.OR P5, PT, R33.reuse, R240, P5 ;  /* 0x000000f02100720c */ /* 0x040fe40002fa1670 */
[----:B------:R-:W-:Y:S02]  /*4820*/  ISETP.LT.OR P2, PT, R33, R238, P2 ;  /* 0x000000ee2100720c */ /* 0x000fe40001741670 */
[----:B------:R-:W-:Y:S02]  /*4830*/  @!P0 LEA.HI.X R243, R165, UR7, R2, 0x1, P1 ;  /* 0x00000007a5f38c11 */ /* 0x000fe400088f0c02 */
[----:B------:R-:W-:Y:S02]  /*4840*/  FSEL R193, R40, -INF , !P6 ;  /* 0xff80000028c17808 */ /* 0x000fe40007000000 */
[----:B------:R-:W-:Y:S02]  /*4850*/  FSEL R34, R42, -INF , !P4 ;  /* 0xff8000002a227808 */ /* 0x000fe40006000000 */
[----:B------:R-:W-:-:S02]  /*4860*/  FSEL R35, R41, -INF , !P5 ;  /* 0xff80000029237808 */ /* 0x000fc40006800000 */
        /* <DEDUP_REMOVED lines=64> */
.L_x_7570:
[----:B------:R-:W-:-:S04]  /*4c70*/  ULEA UR6, -UR12, URZ, 0x6 ;  /* 0x0000003f0c067291 */ /* 0x000fc8000f8e313f */
[----:B------:R-:W-:Y:S02]  /*4c80*/  USHF.R.S32.HI UR7, URZ, 0x1f, UR6 ;  /* 0x0000001f3f077899 */ /* 0x000fe40008011406 */
[----:B------:R-:W-:-:S04]  /*4c90*/  MOV R10, UR6 ;  /* 0x00000006000a7c02 */ /* 0x000fc80008000f00 */
[----:B------:R-:W-:-:S07]  /*4ca0*/  MOV R11, UR7 ;  /* 0x00000007000b7c02 */ /* 0x000fce0008000f00 */
.L_x_7571:
        /* <DEDUP_REMOVED lines=33> */
.L_x_7569:
        /* <DEDUP_REMOVED lines=63> */
[----:B------:R-:W1:Y:S01]  /*52b0*/  LDSM.16.MT88.4 R48, [R222+0x12000] ;  /* 0x01200000de30783b */ /* 0x000e620000004200 */
[C---:B------:R-:W-:Y:S01]  /*52c0*/  FSETP.NEU.FTZ.AND P0, PT, R3.reuse, -INF , PT ;  /* 0xff8000000300780b */ /* 0x040fe20003f1d000 */
[----:B------:R-:W-:Y:S01]  /*52d0*/  FMUL.FTZ R33, R3, UR16 ;  /* 0x0000001003217c20 */ /* 0x000fe20008410000 */
[--C-:B------:R-:W-:Y:S01]  /*52e0*/  FFMA.FTZ R179, R31, UR16, -R196.reuse ;  /* 0x000000101fb37c23 */ /* 0x100fe200080108c4 */
[----:B------:R-:W2:Y:S01]  /*52f0*/  LDSM.16.MT88.4 R112, [R222+0x16000] ;  /* 0x01600000de70783b */ /* 0x000ea20000004200 */
[----:B------:R-:W-:Y:S01]  /*5300*/  MUFU.EX2 R182, R182 ;  /* 0x000000b600b67308 */ /* 0x000fe20000000800 */
[--C-:B------:R-:W-:Y:S01]  /*5310*/  FFMA.FTZ R167, R9, UR16, -R196.reuse ;  /* 0x0000001009a77c23 */ /* 0x100fe200080108c4 */
[----:B------:R-:W-:Y:S01]  /*5320*/  FSEL R33, R33, RZ, P0 ;  /* 0x000000ff21217208 */ /* 0x000fe20000000000 */
[----:B------:R-:W3:Y:S01]  /*5330*/  LDSM.16.MT88.4 R120, [R221+0x16000] ;  /* 0x01600000dd78783b */ /* 0x000ee20000004200 */
        /* <DEDUP_REMOVED lines=8> */
[----:B------:R-:W5:Y:S01]  /*53c0*/  LDSM.16.MT88.4 R4, [R220+0x16000] ;  /* 0x01600000dc04783b */ /* 0x000f620000004200 */
[--C-:B------:R-:W-:Y:S01]  /*53d0*/  FFMA.FTZ R0, R8, UR16, -R33.reuse ;  /* 0x0000001008007c23 */ /* 0x100fe20008010821 */
[--C-:B------:R-:W-:Y:S01]  /*53e0*/  FFMA.FTZ R175, R18, UR16, -R33.reuse ;  /* 0x0000001012af7c23 */ /* 0x100fe20008010821 */
[--C-:B------:R-:W-:Y:S01]  /*53f0*/  FFMA.FTZ R170, R24, UR16, -R33.reuse ;  /* 0x0000001018aa7c23 */ /* 0x100fe20008010821 */
[----:B------:R-:W5:Y:S01]  /*5400*/  LDSM.16.MT88.4 R12, [R224+0x12800] ;  /* 0x01280000e00c783b */ /* 0x000f620000004200 */
[--C-:B------:R-:W-:Y:S01]  /*5410*/  FFMA.FTZ R171, R16, UR16, -R33.reuse ;  /* 0x0000001010ab7c23 */ /* 0x100fe20008010821 */
[--C-:B------:R-:W-:Y:S01]  /*5420*/  FFMA.FTZ R184, R191, UR16, -R196.reuse ;  /* 0x00000010bfb87c23 */ /* 0x100fe200080108c4 */
[----:B------:R-:W-:Y:S01]  /*5430*/  MUFU.EX2 R179, R179 ;  /* 0x000000b300b37308 */ /* 0x000fe20000000800 */
[----:B------:R-:W5:Y:S01]  /*5440*/  LDSM.16.MT88.4 R8, [R222+0x12800] ;  /* 0x01280000de08783b */ /* 0x000f620000004200 */
[--C-:B------:R-:W-:Y:S01]  /*5450*/  FFMA.FTZ R186, R189, UR16, -R196.reuse ;  /* 0x00000010bdba7c23 */ /* 0x100fe200080108c4 */
[--C-:B------:R-:W-:Y:S01]  /*5460*/  FFMA.FTZ R185, R185, UR16, -R196.reuse ;  /* 0x00000010b9b97c23 */ /* 0x100fe200080108c4 */
[--C-:B------:R-:W-:Y:S01]  /*5470*/  FFMA.FTZ R187, R187, UR16, -R196.reuse ;  /* 0x00000010bbbb7c23 */ /* 0x100fe200080108c4 */
[----:B------:R-:W5:Y:S01]  /*5480*/  LDSM.16.MT88.4 R20, [R224+0x10800] ;  /* 0x01080000e014783b */ /* 0x000f620000004200 */
[--C-:B------:R-:W-:Y:S01]  /*5490*/  FFMA.FTZ R188, R188, UR16, -R33.reuse ;  /* 0x00000010bcbc7c23 */ /* 0x100fe20008010821 */
[--C-:B------:R-:W-:Y:S01]  /*54a0*/  FFMA.FTZ R189, R200, UR16, -R33.reuse ;  /* 0x00000010c8bd7c23 */ /* 0x100fe20008010821 */
[----:B------:R-:W1:Y:S01]  /*54b0*/  MUFU.EX2 R176, R176 ;  /* 0x000000b000b07308 */ /* 0x000e620000000800 */
[----:B----4-:R-:W-:Y:S01]  /*54c0*/  F2FP.F16.F32.PACK_AB R128, R181, R182 ;  /* 0x000000b6b580723e */ /* 0x010fe200000000ff */
[----:B------:R-:W4:Y:S01]  /*54d0*/  LDSM.16.MT88.4 R16, [R220+0x10800] ;  /* 0x01080000dc10783b */ /* 0x000f220000004200 */
        /* <DEDUP_REMOVED lines=9> */
[----:B------:R-:W-:Y:S01]  /*5570*/  FFMA.FTZ R196, R35, UR16, -R196 ;  /* 0x0000001023c47c23 */ /* 0x000fe200080108c4 */
[--C-:B------:R-:W-:Y:S01]  /*5580*/  FFMA.FTZ R194, R194, UR16, -R33.reuse ;  /* 0x00000010c2c27c23 */ /* 0x100fe20008010821 */
[--C-:B------:R-:W-:Y:S01]  /*5590*/  FFMA.FTZ R192, R34, UR16, -R33.reuse ;  /* 0x0000001022c07c23 */ /* 0x100fe20008010821 */
[----:B------:R-:W-:Y:S01]  /*55a0*/  FFMA.FTZ R247, R32, UR16, -R33 ;  /* 0x0000001020f77c23 */ /* 0x000fe20008010821 */
[----:B------:R-:W2:Y:S01]  /*55b0*/  MUFU.EX2 R183, R183 ;  /* 0x000000b700b77308 */ /* 0x000ea20000000800 */
[----:B-1----:R-:W-:Y:S01]  /*55c0*/  F2FP.F16.F32.PACK_AB R130, R176, R179 ;  /* 0x000000b3b082723e */ /* 0x002fe200000000ff */
[----:B------:R-:W-:Y:S01]  /*55d0*/  FADD.FTZ R182, R182, R181 ;  /* 0x000000b5b6b67221 */ /* 0x000fe20000010000 */
[----:B------:R-:W-:Y:S03]  /*55e0*/  LDSM.16.MT88.4 R32, [R224+0x15800] ;  /* 0x01580000e020783b */ /* 0x000fe60000004200 */
[----:B------:R-:W-:-:S02]  /*55f0*/  FADD.FTZ R179, R179, R182 ;  /* 0x000000b6b3b37221 */ /* 0x000fc40000010000 */
[----:B------:R-:W-:Y:S02]  /*5600*/  MUFU.EX2 R178, R178 ;  /* 0x000000b200b27308 */ /* 0x000fe40000000800 */
[----:B------:R-:W-:-:S06]  /*5610*/  FADD.FTZ R179, R176, R179 ;  /* 0x000000b3b0b37221 */ /* 0x000fcc0000010000 */
        /* <DEDUP_REMOVED lines=36> */
[C---:B---3--:R-:W-:Y:S01]  /*5860*/  HMMA.16816.F32 R116, R128.reuse, R120, RZ ;  /* 0x000000788074723c */ /* 0x048fe200000018ff */
        /* <DEDUP_REMOVED lines=23> */
[C---:B-----5:R-:W-:Y:S06]  /*59e0*/  HMMA.16816.F32 R124, R128.reuse, R4, RZ ;  /* 0x00000004807c723c */ /* 0x060fec00000018ff */
[----:B------:R-:W-:Y:S01]  /*59f0*/  HMMA.16816.F32 R128, R128, R6, RZ ;  /* 0x000000068080723c */ /* 0x000fe200000018ff */
[----:B--2---:R-:W-:Y:S01]  /*5a00*/  F2FP.F16.F32.PACK_AB R4, R173, R174 ;  /* 0x000000aead04723e */ /* 0x004fe200000000ff */
        /* <DEDUP_REMOVED lines=129> */
[----:B-----5:R-:W-:Y:S01]  /*6220*/  HMMA.16816.F32 R160, R4, R16, R160 ;  /* 0x0000001004a0723c */ /* 0x020fe200000018a0 */
[----:B------:R-:W-:Y:S01]  /*6230*/  FADD.FTZ R249, R196, R193 ;  /* 0x000000c1c4f97221 */ /* 0x000fe20000010000 */
[----:B------:R-:W-:-:S04]  /*6240*/  FADD.FTZ R247, R247, R192 ;  /* 0x000000c0f7f77221 */ /* 0x000fc80000010000 */
        /* <DEDUP_REMOVED lines=119> */
.L_x_7573:
[----:B------:R-:W-:-:S04]  /*69c0*/  ULEA UR22, -UR8, URZ, 0x6 ;  /* 0x0000003f08167291 */ /* 0x000fc8000f8e313f */
[----:B------:R-:W-:-:S12]  /*69d0*/  USHF.R.S32.HI UR5, URZ, 0x1f, UR22 ;  /* 0x0000001f3f057899 */ /* 0x000fd80008011416 */
.L_x_7574:
        /* <DEDUP_REMOVED lines=435> */
.L_x_7576:
[----:B------:R-:W-:-:S04]  /*8510*/  ULEA UR5, -UR12, URZ, 0x6 ;  /* 0x0000003f0c057291 */ /* 0x000fc8000f8e313f */
[----:B------:R-:W-:Y:S02]  /*8520*/  USHF.R.S32.HI UR4, URZ, 0x1f, UR5 ;  /* 0x0000001f3f047899 */ /* 0x000fe40008011405 */
[----:B------:R-:W-:-:S04]  /*8530*/  MOV R6, UR5 ;  /* 0x0000000500067c02 */ /* 0x000fc80008000f00 */
[----:B------:R-:W-:-:S07]  /*8540*/  MOV R5, UR4 ;  /* 0x0000000400057c02 */ /* 0x000fce0008000f00 */
.L_x_7577:
        /* <DEDUP_REMOVED lines=32> */
.L_x_7575:
        /* <DEDUP_REMOVED lines=489> */
.L_x_7572:
        /* <DEDUP_REMOVED lines=14> */
.L_x_7582:
        /* <DEDUP_REMOVED lines=69> */
.L_x_7579:
        /* <DEDUP_REMOVED lines=310> */
.L_x_7581:
        /* <DEDUP_REMOVED lines=28> */
.L_x_7580:
        /* <DEDUP_REMOVED lines=627> */
.L_x_7578:
        /* <DEDUP_REMOVED lines=18> */
[CC--:B------:R-:W-:Y:S02]  /*e880*/  LEA.HI R2, R10.reuse, R7.reuse, RZ, 0x2 ;  /* 0x000000070a027211 */ /* 0x0c0fe400078f10ff */
[----:B------:R-:W-:Y:S02]  /*e890*/  LEA.HI R10, R10, R7, RZ, 0x5 ;  /* 0x000000070a0a7211 */ /* 0x000fe400078f28ff */
[--C-:B------:R-:W-:Y:S02]  /*e8a0*/  SHF.R.S32.HI R13, RZ, 0x2, R2.reuse ;  /* 0x00000002ff0d7819 */ /* 0x100fe40000011402 */
[----:B------:R-:W-:Y:S02]  /*e8b0*/  SHF.R.S32.HI R12, RZ, 0x1f, R2 ;  /* 0x0000001fff0c7819 */ /* 0x000fe40000011402 */
[----:B------:R-:W-:Y:S01]  /*e8c0*/  LOP3.LUT R2, R2, 0x1ffffffc, RZ, 0xc0, !PT ;  /* 0x1ffffffc02027812 */ /* 0x000fe200078ec0ff */
[----:B---3--:R-:W-:Y:S01]  /*e8d0*/  FADD.FTZ R6, R9, R6 ;  /* 0x0000000609067221 */ /* 0x008fe20000010000 */
[----:B------:R-:W-:-:S02]  /*e8e0*/  LEA.HI R12, R12, R13, RZ, 0x3 ;  /* 0x0000000d0c0c7211 */ /* 0x000fc400078f18ff */
[----:B------:R-:W-:Y:S01]  /*e8f0*/  MOV R9, 0x3f800000 ;  /* 0x3f80000000097802 */ /* 0x000fe20000000f00 */
[----:B--2---:R-:W-:Y:S01]  /*e900*/  FADD.FTZ R5, R8, R5 ;  /* 0x0000000508057221 */ /* 0x004fe20000010000 */
[----:B------:R-:W-:Y:S01]  /*e910*/  BAR.SYNC.DEFER_BLOCKING 0x0 ;  /* 0x0000000000007b1d */ /* 0x000fe20000010000 */
[----:B------:R-:W-:Y:S02]  /*e920*/  FSETP.NE.FTZ.AND P4, PT, R6, RZ, PT ;  /* 0x000000ff0600720b */ /* 0x000fe40003f95000 */
[----:B------:R-:W-:Y:S02]  /*e930*/  LOP3.LUT R8, R10, 0xffffffe0, RZ, 0xc0, !PT ;  /* 0xffffffe00a087812 */ /* 0x000fe400078ec0ff */
[----:B------:R-:W-:Y:S02]  /*e940*/  FSETP.NE.FTZ.AND P3, PT, R5, RZ, PT ;  /* 0x000000ff0500720b */ /* 0x000fe40003f75000 */
[----:B-1----:R-:W-:Y:S02]  /*e950*/  SHF.R.S32.HI R15, RZ, 0x1f, R0 ;  /* 0x0000001fff0f7819 */ /* 0x002fe40000011400 */
[----:B------:R-:W-:-:S02]  /*e960*/  IADD3 R8, R7, -R8, RZ ;  /* 0x8000000807087210 */ /* 0x000fc40007ffe0ff */
[----:B------:R-:W-:Y:S02]  /*e970*/  LOP3.LUT R12, R12, 0xfffffff8, RZ, 0xc0, !PT ;  /* 0xfffffff80c0c7812 */ /* 0x000fe400078ec0ff */
[----:B------:R-:W-:Y:S01]  /*e980*/  SHF.R.S32.HI R10, RZ, 0x5, R10 ;  /* 0x00000005ff0a7819 */ /* 0x000fe2000001140a */
[----:B------:R-:W1:Y:S01]  /*e990*/  @P4 MUFU.RCP R11, R6 ;  /* 0x00000006000b4308 */ /* 0x000e620000001000 */
[CC--:B------:R-:W-:Y:S01]  /*e9a0*/  LEA.HI R4, R15.reuse, R0.reuse, RZ, 0x4 ;  /* 0x000000000f047211 */ /* 0x0c0fe200078f20ff */
[----:B------:R-:W2:Y:S01]  /*e9b0*/  @P4 LDC R21, c[0x0][0x2e8] ;  /* 0x0000ba00ff154b82 */ /* 0x000ea20000000800 */
[----:B------:R-:W-:Y:S02]  /*e9c0*/  LEA.HI R15, R15, R0, RZ, 0x5 ;  /* 0x000000000f0f7211 */ /* 0x000fe400078f28ff */
[----:B------:R-:W-:Y:S02]  /*e9d0*/  LOP3.LUT P5, RZ, R8, 0x3, RZ, 0xc0, !PT ;  /* 0x0000000308ff7812 */ /* 0x000fe400078ac0ff */
[----:B------:R-:W-:Y:S01]  /*e9e0*/  IADD3 R8, R13, -R12, RZ ;  /* 0x8000000c0d087210 */ /* 0x000fe20007ffe0ff */
[----:B------:R-:W3:Y:S01]  /*e9f0*/  @P3 MUFU.RCP R9, R5 ;  /* 0x0000000500093308 */ /* 0x000ee20000001000 */
[----:B------:R-:W-:Y:S01]  /*ea00*/  SHF.R.S32.HI R13, RZ, 0x1f, R10 ;  /* 0x0000001fff0d7819 */ /* 0x000fe2000001140a */
[----:B------:R-:W4:Y:S01]  /*ea10*/  @P3 LDC R22, c[0x0][0x2e8] ;  /* 0x0000ba00ff163b82 */ /* 0x000f220000000800 */
[----:B------:R-:W-:-:S02]  /*ea20*/  LOP3.LUT R17, R4, 0xfffffff0, RZ, 0xc0, !PT ;  /* 0xfffffff004117812 */ /* 0x000fc400078ec0ff */
[----:B------:R-:W-:Y:S02]  /*ea30*/  LOP3.LUT R15, R15, 0xffffffe0, RZ, 0xc0, !PT ;  /* 0xffffffe00f0f7812 */ /* 0x000fe400078ec0ff */
[----:B------:R-:W-:Y:S01]  /*ea40*/  IADD3 R7, -R2, R7, RZ ;  /* 0x0000000702077210 */ /* 0x000fe20007ffe1ff */
[----:B------:R-:W2:Y:S01]  /*ea50*/  @P3 MUFU.LG2 R5, R5 ;  /* 0x0000000500053308 */ /* 0x000ea20000000c00 */
[----:B------:R-:W-:Y:S01]  /*ea60*/  LEA.HI R13, R13, R10, RZ, 0x2 ;  /* 0x0000000a0d0d7211 */ /* 0x000fe200078f10ff */
[----:B-1----:R-:W-:Y:S01]  /*ea70*/  FMUL.FTZ R160, R11, R160 ;  /* 0x000000a00ba07220 */ /* 0x002fe20000410000 */
[----:B------:R-:W-:Y:S01]  /*ea80*/  IADD3 R2, -R17, R0, RZ ;  /* 0x0000000011027210 */ /* 0x000fe20007ffe1ff */
[C---:B------:R-:W-:Y:S01]  /*ea90*/  FMUL.FTZ R161, R11.reuse, R161 ;  /* 0x000000a10ba17220 */ /* 0x040fe20000410000 */
[----:B------:R-:W-:Y:S01]  /*eaa0*/  IADD3 R0, R0, -R15, RZ ;  /* 0x8000000f00007210 */ /* 0x000fe20007ffe0ff */
        /* <DEDUP_REMOVED lines=65> */
[C---:B------:R-:W-:Y:S01]  /*eec0*/  LEA R7, R10.reuse, R7, 0x9 ;  /* 0x000000070a077211 */ /* 0x040fe200078e48ff */
[C---:B------:R-:W-:Y:S01]  /*eed0*/  FMUL.FTZ R162, R9.reuse, R162 ;  /* 0x000000a209a27220 */ /* 0x040fe20000410000 */
[----:B------:R-:W-:Y:S01]  /*eee0*/  IADD3 R13, R10, -R13, RZ ;  /* 0x8000000d0a0d7210 */ /* 0x000fe20007ffe0ff */
[C---:B------:R-:W-:Y:S01]  /*eef0*/  FMUL.FTZ R159, R9.reuse, R159 ;  /* 0x0000009f099f7220 */ /* 0x040fe20000410000 */
[C---:B------:R-:W-:Y:S01]  /*ef00*/  SHF.L.U32 R10, R8.reuse, 0x6, RZ ;  /* 0x00000006080a7819 */ /* 0x040fe200000006ff */
[----:B------:R-:W-:Y:S01]  /*ef10*/  FMUL.FTZ R158, R9, R158 ;  /* 0x0000009e099e7220 */ /* 0x000fe20000410000 */
[----:B------:R-:W-:Y:S01]  /*ef20*/  LEA.HI R11, R11, R0, RZ, 0x2 ;  /* 0x000000000b0b7211 */ /* 0x000fe200078f10ff */
[C---:B------:R-:W-:Y:S01]  /*ef30*/  FMUL.FTZ R155, R9.reuse, R155 ;  /* 0x0000009b099b7220 */ /* 0x040fe20000410000 */
[----:B------:R-:W-:Y:S01]  /*ef40*/  SHF.R.S32.HI R0, RZ, 0x4, R4 ;  /* 0x00000004ff007819 */ /* 0x000fe20000011404 */
        /* <DEDUP_REMOVED lines=59> */
[----:B------:R-:W-:Y:S01]  /*f300*/  LOP3.LUT R9, R8, 0x1, RZ, 0xc0, !PT ;  /* 0x0000000108097812 */ /* 0x000fe200078ec0ff */
[----:B------:R-:W5:Y:S01]  /*f310*/  LDC.64 R16, c[0x0][0x2c0] ;  /* 0x0000b000ff107b82 */ /* 0x000f620000000a00 */
[----:B------:R-:W-:Y:S01]  /*f320*/  LOP3.LUT R10, R10, 0x1c0, RZ, 0xc0, !PT ;  /* 0x000001c00a0a7812 */ /* 0x000fe200078ec0ff */
[----:B------:R-:W1:Y:S01]  /*f330*/  @P4 MUFU.LG2 R6, R6 ;  /* 0x0000000600064308 */ /* 0x000e620000000c00 */
[----:B------:R-:W-:-:S02]  /*f340*/  R2P PR, R8, 0x6 ;  /* 0x0000000608007804 */ /* 0x000fc40000000000 */
[----:B------:R-:W-:Y:S02]  /*f350*/  SHF.L.U32 R4, R0, 0x6, RZ ;  /* 0x0000000600047819 */ /* 0x000fe400000006ff */
[----:B------:R-:W-:Y:S02]  /*f360*/  LEA.HI R8, R2, R2, RZ, 0x1 ;  /* 0x0000000202087211 */ /* 0x000fe400078f08ff */
[----:B------:R-:W-:Y:S02]  /*f370*/  ISETP.NE.U32.AND P0, PT, R9, 0x1, PT ;  /* 0x000000010900780c */ /* 0x000fe40003f05070 */
[----:B------:R-:W-:Y:S02]  /*f380*/  LEA.HI R10, R10, R10, RZ, 0x1d ;  /* 0x0000000a0a0a7211 */ /* 0x000fe400078fe8ff */
[----:B------:R-:W-:Y:S02]  /*f390*/  LOP3.LUT R4, R4, 0x1c0, RZ, 0xc0, !PT ;  /* 0x000001c004047812 */ /* 0x000fe400078ec0ff */
[----:B------:R-:W-:-:S02]  /*f3a0*/  SHF.L.U32 R9, R8, 0x2, RZ ;  /* 0x0000000208097819 */ /* 0x000fc400000006ff */
[----:B------:R-:W-:Y:S02]  /*f3b0*/  LOP3.LUT R15, R8, 0xffffffe, RZ, 0xc0, !PT ;  /* 0x0ffffffe080f7812 */ /* 0x000fe400078ec0ff */
[----:B------:R-:W-:Y:S02]  /*f3c0*/  SHF.R.S32.HI R8, RZ, 0x2, R11 ;  /* 0x00000002ff087819 */ /* 0x000fe4000001140b */
[----:B------:R-:W-:Y:S02]  /*f3d0*/  LEA R7, R7, R10, 0x1 ;  /* 0x0000000a07077211 */ /* 0x000fe400078e08ff */
[----:B------:R-:W-:Y:S01]  /*f3e0*/  LOP3.LUT R9, R4, 0x38, R9, 0xf8, !PT ;  /* 0x0000003804097812 */ /* 0x000fe200078ef809 */
[----:B-----5:R-:W-:Y:S01]  /*f3f0*/  IMAD R19, R19, R16, UR17 ;  /* 0x0000001113137e24 */ /* 0x020fe2000f8e0210 */
[----:B------:R-:W-:Y:S02]  /*f400*/  SHF.R.U32.HI R4, RZ, 0x3, R4 ;  /* 0x00000003ff047819 */ /* 0x000fe40000011604 */
[----:B------:R-:W-:-:S02]  /*f410*/  LEA R13, R13, R8, 0x4 ;  /* 0x000000080d0d7211 */ /* 0x000fc400078e20ff */
[----:B------:R-:W-:Y:S02]  /*f420*/  LEA R7, R7, UR5, 0x2 ;  /* 0x0000000507077c11 */ /* 0x000fe4000f8e10ff */
[----:B------:R-:W-:Y:S02]  /*f430*/  MOV R8, 0x40 ;  /* 0x0000004000087802 */ /* 0x000fe40000000f00 */
[----:B------:R-:W-:Y:S01]  /*f440*/  MOV R10, 0x80 ;  /* 0x00000080000a7802 */ /* 0x000fe20000000f00 */
[----:B------:R-:W-:Y:S01]  /*f450*/  STS.64 [R7], R160 ;  /* 0x000000a007007388 */ /* 0x000fe20000000a00 */
[----:B------:R-:W-:Y:S02]  /*f460*/  LOP3.LUT R4, R9, R4, RZ, 0x3c, !PT ;  /* 0x0000000409047212 */ /* 0x000fe400078e3cff */
[----:B------:R-:W-:Y:S01]  /*f470*/  IADD3 R15, R2, -R15, RZ ;  /* 0x8000000f020f7210 */ /* 0x000fe20007ffe0ff */
[----:B------:R-:W-:Y:S01]  /*f480*/  STS.64 [R7+0x800], R162 ;  /* 0x000800a207007388 */ /* 0x000fe20000000a00 */
[----:B------:R-:W-:-:S02]  /*f490*/  IADD3 R9, R7, -0x20, RZ ;  /* 0xffffffe007097810 */ /* 0x000fc40007ffe0ff */
[----:B------:R-:W-:Y:S02]  /*f4a0*/  SEL R8, R8, 0xffffffc0, !P1 ;  /* 0xffffffc008087807 */ /* 0x000fe40004800000 */
        /* <DEDUP_REMOVED lines=13> */
[----:B------:R-:W-:Y:S01]  /*f580*/  SHF.L.U32 R24, R2, 0x2, RZ ;  /* 0x0000000202187819 */ /* 0x000fe200000006ff */
[----:B--2---:R-:W-:Y:S01]  /*f590*/  @P3 FMUL.FTZ R2, R5, 0.69314718246459960938 ;  /* 0x3f31721805023820 */ /* 0x004fe20000410000 */
[----:B------:R-:W-:Y:S01]  /*f5a0*/  SHF.L.U32 R18, R18, 0x6, RZ ;  /* 0x0000000612127819 */ /* 0x000fe200000006ff */
        /* <DEDUP_REMOVED lines=49> */
[----:B------:R1:W-:Y:S04]  /*f8c0*/  STS.64 [R15+0xc000], R112 ;  /* 0x00c000700f007388 */ /* 0x0003e80000000a00 */
[----:B------:R1:W-:Y:S01]  /*f8d0*/  STS.64 [R15+0xc800], R114 ;  /* 0x00c800720f007388 */ /* 0x0003e20000000a00 */
[----:B--2---:R-:W-:-:S03]  /*f8e0*/  IADD3 R7, RZ, -UR17, RZ ;  /* 0x80000011ff077c10 */ /* 0x004fc6000fffe0ff */
[----:B------:R2:W-:Y:S02]  /*f8f0*/  STS.64 [R8+0xc000], R116 ;  /* 0x00c0007408007388 */ /* 0x0005e40000000a00 */
[----:B------:R-:W-:Y:S02]  /*f900*/  IMAD R7, R20, R7, UR4 ;  /* 0x0000000414077e24 */ /* 0x000fe4000f8e0207 */
[----:B------:R2:W-:Y:S01]  /*f910*/  STS.64 [R8+0xc800], R118 ;  /* 0x00c8007608007388 */ /* 0x0005e20000000a00 */
[----:B---3--:R-:W-:Y:S01]  /*f920*/  MOV R9, 0xff800000 ;  /* 0xff80000000097802 */ /* 0x008fe20000000f00 */
[----:B------:R-:W-:Y:S02]  /*f930*/  IMAD R20, R19, R20, R7 ;  /* 0x0000001413147224 */ /* 0x000fe400078e0207 */
[----:B------:R2:W-:Y:S01]  /*f940*/  STS.64 [R12+0xc000], R120 ;  /* 0x00c000780c007388 */ /* 0x0005e20000000a00 */
[----:B----4-:R-:W-:Y:S01]  /*f950*/  @P3 FFMA.FTZ R9, R3, R22, R2 ;  /* 0x0000001603093223 */ /* 0x010fe20000010002 */
[----:B------:R-:W-:Y:S01]  /*f960*/  LEA R2, R4, UR5, 0x2 ;  /* 0x0000000504027c11 */ /* 0x000fe2000f8e10ff */
[----:B------:R-:W-:Y:S01]  /*f970*/  IMAD R18, R20, R17, R18 ;  /* 0x0000001114127224 */ /* 0x000fe200078e0212 */
[----:B------:R2:W-:Y:S01]  /*f980*/  STS.64 [R12+0xc800], R122 ;  /* 0x00c8007a0c007388 */ /* 0x0005e20000000a00 */
[----:B------:R-:W-:Y:S01]  /*f990*/  MOV R7, 0xff800000 ;  /* 0xff80000000077802 */ /* 0x000fe20000000f00 */
[----:B-1----:R-:W-:-:S02]  /*f9a0*/  @P4 FMUL.FTZ R11, R6, 0.69314718246459960938 ;  /* 0x3f317218060b4820 */ /* 0x002fc40000410000 */
[----:B------:R2:W-:Y:S02]  /*f9b0*/  STS.64 [R14+0xc000], R124 ;  /* 0x00c0007c0e007388 */ /* 0x0005e40000000a00 */
[----:B------:R-:W-:Y:S02]  /*f9c0*/  @P4 FFMA.FTZ R7, R164, R21, R11 ;  /* 0x00000015a4074223 */ /* 0x000fe4000001000b */
[----:B------:R2:W-:Y:S04]  /*f9d0*/  STS.64 [R14+0xc800], R126 ;  /* 0x00c8007e0e007388 */ /* 0x0005e80000000a00 */
[----:B------:R2:W-:Y:S04]  /*f9e0*/  STS.64 [R10+0xc000], R128 ;  /* 0x00c000800a007388 */ /* 0x0005e80000000a00 */
[----:B------:R2:W-:Y:S01]  /*f9f0*/  STS.64 [R10+0xc800], R130 ;  /* 0x00c800820a007388 */ /* 0x0005e20000000a00 */
[----:B------:R-:W-:Y:S06]  /*fa00*/  BAR.SYNC.DEFER_BLOCKING 0x0 ;  /* 0x0000000000007b1d */ /* 0x000fec0000010000 */
[----:B------:R-:W-:Y:S05]  /*fa10*/  @P5 BRA `(.L_x_7584) ;  /* 0x00000000002c5947 */ /* 0x000fea0003800000 */
[C---:B------:R-:W-:Y:S01]  /*fa20*/  VIADD R4, R13.reuse, 0x8 ;  /* 0x000000080d047836 */ /* 0x040fe20000000000 */
[----:B------:R-:W-:Y:S01]  /*fa30*/  SHF.R.S32.HI R5, RZ, 0x1f, R13 ;  /* 0x0000001fff057819 */ /* 0x000fe2000001140d */
[----:B------:R-:W-:Y:S01]  /*fa40*/  ULDC.64 UR4, c[0x0][0x2b8] ;  /* 0x0000ae0000047ab9 */ /* 0x000fe20000000a00 */
[----:B------:R-:W-:Y:S02]  /*fa50*/  IADD3 R3, P0, R18, R13, RZ ;  /* 0x0000000d12037210 */ /* 0x000fe40007f1e0ff */
[----:B------:R-:W-:Y:S02]  /*fa60*/  ISETP.GE.AND P2, PT, R13, UR14, PT ;  /* 0x0000000e0d007c0c */ /* 0x000fe4000bf46270 */
[----:B------:R-:W-:Y:S02]  /*fa70*/  ISETP.GE.AND P1, PT, R4, UR14, PT ;  /* 0x0000000e04007c0c */ /* 0x000fe4000bf26270 */
[----:B------:R-:W-:Y:S02]  /*fa80*/  LEA.HI.X.SX32 R4, R18, R5, 0x1, P0 ;  /* 0x0000000512047211 */ /* 0x000fe400000f0eff */
[----:B--2---:R-:W-:-:S04]  /*fa90*/  LEA R10, P0, R3, UR4, 0x2 ;  /* 0x00000004030a7c11 */ /* 0x004fc8000f8010ff */
[----:B------:R-:W-:-:S05]  /*faa0*/  LEA.HI.X R11, R3, UR5, R4, 0x2, P0 ;  /* 0x00000005030b7c11 */ /* 0x000fca00080f1404 */
[----:B------:R1:W-:Y:S04]  /*fab0*/  @!P2 STG.E desc[UR18][R10.64], R7 ;  /* 0x000000070a00a986 */ /* 0x0003e8000c101912 */
[----:B------:R1:W-:Y:S02]  /*fac0*/  @!P1 STG.E desc[UR18][R10.64+0x20], R9 ;  /* 0x000020090a009986 */ /* 0x0003e4000c101912 */
.L_x_7584:
[----:B------:R-:W-:Y:S05]  /*fad0*/  BSYNC B0 ;  /* 0x0000000000007941 */ /* 0x000fea0003800000 */
.L_x_7583:
[----:B------:R-:W-:Y:S01]  /*fae0*/  ULDC UR4, c[0x0][0x2dc] ;  /* 0x0000b70000047ab9 */ /* 0x000fe20000000800 */
[----:B------:R-:W-:Y:S01]  /*faf0*/  IMAD.WIDE R24, R0, 0x100, R24 ;  /* 0x0000010000187825 */ /* 0x000fe200078e0218 */
[----:B--2---:R-:W2:Y:S03]  /*fb00*/  LDS.128 R128, [R2] ;  /* 0x0000000002807984 */ /* 0x004ea60000000c00 */
[----:B------:R-:W-:Y:S01]  /*fb10*/  IMAD R4, R18, UR4, RZ ;  /* 0x0000000412047c24 */ /* 0x000fe2000f8e02ff */
[----:B------:R-:W3:Y:S01]  /*fb20*/  LDS.128 R84, [R2+0x4000] ;  /* 0x0040000002547984 */ /* 0x000ee20000000c00 */
[----:B------:R-:W-:Y:S01]  /*fb30*/  ULDC.64 UR4, c[0x0][0x288] ;  /* 0x0000a20000047ab9 */ /* 0x000fe20000000a00 */
[----:B------:R-:W-:Y:S02]  /*fb40*/  VIADD R6, R0, 0x8 ;  /* 0x0000000800067836 */ /* 0x000fe40000000000 */
[----:B------:R-:W4:Y:S01]  /*fb50*/  LDS.128 R56, [R2+0x8000] ;  /* 0x0080000002387984 */ /* 0x000f220000000c00 */
[----:B------:R-:W-:Y:S01]  /*fb60*/  IADD3 R5, P0, R4, R24, RZ ;  /* 0x0000001804057210 */ /* 0x000fe20007f1e0ff */
[----:B------:R-:W-:Y:S01]  /*fb70*/  VIADD R114, R0, 0x18 ;  /* 0x0000001800727836 */ /* 0x000fe20000000000 */
[----:B------:R-:W-:Y:S01]  /*fb80*/  ISETP.GE.AND P6, PT, R6, UR14, PT ;  /* 0x0000000e06007c0c */ /* 0x000fe2000bfc6270 */
[----:B------:R-:W5:Y:S01]  /*fb90*/  LDS.128 R28, [R2+0xc000] ;  /* 0x00c00000021c7984 */ /* 0x000f620000000c00 */
[----:B------:R-:W-:Y:S01]  /*fba0*/  LEA.HI.X.SX32 R4, R4, R25, 0x1, P0 ;  /* 0x0000001904047211 */ /* 0x000fe200000f0eff */
[C---:B------:R-:W-:Y:S01]  /*fbb0*/  VIADD R113, R0.reuse, 0x20 ;  /* 0x0000002000717836 */ /* 0x040fe20000000000 */
[C---:B------:R-:W-:Y:S01]  /*fbc0*/  LEA R132, P0, R5.reuse, UR4, 0x2 ;  /* 0x0000000405847c11 */ /* 0x040fe2000f8010ff */
[----:B------:R-:W5:Y:S01]  /*fbd0*/  LDS.128 R108, [R2+0x800] ;  /* 0x00080000026c7984 */ /* 0x000f620000000c00 */
[----:B------:R-:W-:Y:S01]  /*fbe0*/  VIADD R112, R0, 0x28 ;  /* 0x0000002800707836 */ /* 0x000fe20000000000 */
[----:B------:R-:W-:Y:S01]  /*fbf0*/  ISETP.GE.AND P4, PT, R114, UR14, PT ;  /* 0x0000000e72007c0c */ /* 0x000fe2000bf86270 */
[----:B------:R-:W-:Y:S01]  /*fc00*/  VIADD R3, R0, 0x10 ;  /* 0x0000001000037836 */ /* 0x000fe20000000000 */
[----:B------:R-:W-:Y:S01]  /*fc10*/  LEA.HI.X R133, R5, UR5, R4, 0x2, P0 ;  /* 0x0000000505857c11 */ /* 0x000fe200080f1404 */
[----:B------:R-:W5:Y:S01]  /*fc20*/  LDS.128 R104, [R2+0x1000] ;  /* 0x0010000002687984 */ /* 0x000f620000000c00 */
[----:B------:R-:W-:-:S02]  /*fc30*/  ISETP.GE.AND P3, PT, R113, UR14, PT ;  /* 0x0000000e71007c0c */ /* 0x000fc4000bf66270 */
[----:B------:R-:W-:Y:S01]  /*fc40*/  ISETP.GE.AND P2, PT, R112, UR14, PT ;  /* 0x0000000e70007c0c */ /* 0x000fe2000bf46270 */
[----:B------:R-:W5:Y:S01]  /*fc50*/  LDS.128 R100, [R2+0x1800] ;  /* 0x0018000002647984 */ /* 0x000f620000000c00 */
[C---:B------:R-:W-:Y:S02]  /*fc60*/  ISETP.GE.AND P0, PT, R0.reuse, UR14, PT ;  /* 0x0000000e00007c0c */ /* 0x040fe4000bf06270 */
[----:B------:R-:W-:Y:S01]  /*fc70*/  ISETP.GE.AND P5, PT, R3, UR14, PT ;  /* 0x0000000e03007c0c */ /* 0x000fe2000bfa6270 */
[----:B------:R-:W5:Y:S01]  /*fc80*/  LDS.128 R96, [R2+0x2000] ;  /* 0x0020000002607984 */ /* 0x000f620000000c00 */
[C---:B------:R-:W-:Y:S02]  /*fc90*/  VIADD R3, R0.reuse, 0x30 ;  /* 0x0000003000037836 */ /* 0x040fe40000000000 */
[----:B------:R-:W-:Y:S01]  /*fca0*/  VIADD R0, R0, 0x38 ;  /* 0x0000003800007836 */ /* 0x000fe20000000000 */
[----:B------:R-:W5:Y:S02]  /*fcb0*/  LDS.128 R92, [R2+0x2800] ;  /* 0x00280000025c7984 */ /* 0x000f640000000c00 */
[----:B------:R-:W-:-:S02]  /*fcc0*/  ISETP.GE.AND P1, PT, R3, UR14, PT ;  /* 0x0000000e03007c0c */ /* 0x000fc4000bf26270 */
        /* <DEDUP_REMOVED lines=23> */
[----:B--2---:R2:W-:Y:S04]  /*fe40*/  @!P0 STG.E.64 desc[UR18][R132.64], R128 ;  /* 0x0000008084008986 */ /* 0x0045e8000c101b12 */
[----:B------:R2:W-:Y:S04]  /*fe50*/  @!P0 STG.E.64 desc[UR18][R132.64+0x8], R130 ;  /* 0x0000088284008986 */ /* 0x0005e8000c101b12 */
[----:B---3--:R2:W-:Y:S04]  /*fe60*/  @!P0 STG.E.128 desc[UR18][R132.64+0x100], R84 ;  /* 0x0001005484008986 */ /* 0x0085e8000c101d12 */
[----:B----4-:R2:W-:Y:S04]  /*fe70*/  @!P0 STG.E.128 desc[UR18][R132.64+0x200], R56 ;  /* 0x0002003884008986 */ /* 0x0105e8000c101d12 */
[----:B-----5:R2:W-:Y:S01]  /*fe80*/  @!P0 STG.E.128 desc[UR18][R132.64+0x300], R28 ;  /* 0x0003001c84008986 */ /* 0x0205e2000c101d12 */
[----:B------:R-:W-:-:S03]  /*fe90*/  ISETP.GE.AND P0, PT, R0, UR14, PT ;  /* 0x0000000e00007c0c */ /* 0x000fc6000bf06270 */
        /* <DEDUP_REMOVED lines=30> */
.L_x_7585:
        /* <DEDUP_REMOVED lines=16> */
.L_x_8924:


//--------------------- .text._ZN5flash24flash_fwd_splitkv_kernelI23Flash_fwd_kernel_traitsILi256ELi64ELi64ELi4ELb0ELb0EN7cutlass6half_tE19Flash_kernel_traitsILi256ELi64ELi64ELi4ES3_EELb0ELb1ELb0ELb0ELb1ELb1ELb1ELb0EEEvNS_16Flash_fwd_paramsE --------------------------
	.section	.text._ZN5flash24flash_fwd_splitkv_kernelI23Flash_fwd_kernel_traitsILi256ELi64ELi64ELi4ELb0ELb0EN7cutlass6half_tE19Flash_kernel_traitsILi256ELi64ELi64ELi4ES3_EELb0ELb1ELb0ELb0ELb1ELb1ELb1ELb0EEEvNS_16Flash_fwd_paramsE,"ax",@progbits
	.align	128
        .global         _ZN5flash24flash_fwd_splitkv_kernelI23Flash_fwd_kernel_traitsILi256ELi64ELi64ELi4ELb0ELb0EN7cutlass6half_tE19Flash_kernel_traitsILi256ELi64ELi64ELi4ES3_EELb0ELb1ELb0ELb0ELb1ELb1ELb1ELb0EEEvNS_16Flash_fwd_paramsE
        .type           _ZN5flash24flash_fwd_splitkv_kernelI23Flash_fwd_kernel_traitsILi256ELi64ELi64ELi4ELb0ELb0EN7cutlass6half_tE19Flash_kernel_traitsILi256ELi64ELi64ELi4ES3_EELb0ELb1ELb0ELb0ELb1ELb1ELb1ELb0EEEvNS_16Flash_fwd_paramsE,@function
        .size           _ZN5flash24flash_fwd_splitkv_kernelI23Flash_fwd_kernel_traitsILi256ELi64ELi64ELi4ELb0ELb0EN7cutlass6half_tE19Flash_kernel_traitsILi256ELi64ELi64ELi4ES3_EELb0ELb1ELb0ELb0ELb1ELb1ELb1ELb0EEEvNS_16Flash_fwd_paramsE,(.L_x_8925 - _ZN5flash24flash_fwd_splitkv_kernelI23Flash_fwd_kernel_traitsILi256ELi64ELi64ELi4ELb0ELb0EN7cutlass6half_tE19Flash_kernel_traitsILi256ELi64ELi64ELi4ES3_EELb0ELb1ELb0ELb0ELb1ELb1ELb1ELb0EEEvNS_16Flash_fwd_paramsE)
        .other          _ZN5flash24flash_fwd_splitkv_kernelI23Flash_fwd_kernel_traitsILi256ELi64ELi64ELi4ELb0ELb0EN7cutlass6half_tE19Flash_kernel_traitsILi256ELi64ELi64ELi4ES3_EELb0ELb1ELb0ELb0ELb1ELb1ELb1ELb0EEEvNS_16Flash_fwd_paramsE,@"STO_CUDA_ENTRY STV_DEFAULT"
_ZN5flash24flash_fwd_splitkv_kernelI23Flash_fwd_kernel_traitsILi256ELi64ELi64ELi4ELb0ELb0EN7cutlass6half_tE19Flash_kernel_traitsILi256ELi64ELi64ELi4ES3_EELb0ELb1ELb0ELb0ELb1ELb1ELb1ELb0EEEvNS_16Flash_fwd_paramsE:
.text._ZN5flash24flash_fwd_splitkv_kernelI23Flash_fwd_kernel_traitsILi256ELi64ELi64ELi4ELb0ELb0EN7cutlass6half_tE19Flash_kernel_traitsILi256ELi64ELi64ELi4ES3_EELb0ELb1ELb0ELb0ELb1ELb1ELb1ELb0EEEvNS_16Flash_fwd_paramsE:
        /* <DEDUP_REMOVED lines=77> */
.L_x_7586:
[----:B------:R-:W-:-:S05]  /*04d0*/  ULDC UR5, c[0x0][0x2c8] ;  /* 0x0000b20000057ab9 */ /* 0x000fca0000000800 */
.L_x_7587:
        /* <DEDUP_REMOVED lines=190> */
.L_x_7588:
        /* <DEDUP_REMOVED lines=28> */
.L_x_7589:
        /* <DEDUP_REMOVED lines=87> */
.L_x_7590:
        /* <DEDUP_REMOVED lines=46> */
.L_x_7592:
        /* <DEDUP_REMOVED lines=21> */
[----:B------:R-:W-:Y:S10]  /*1c20*/  @P0 BRA `(.L_x_7591) ;  /* 0x0000000000300947 */ /* 0x000ff40003800000 */
        /* <DEDUP_REMOVED lines=12> */
.L_x_7591:
[----:B--2---:R-:W-:Y:S01]  /*1cf0*/  SHF.R.S32.HI R7, RZ, 0x1f, R6 ;  /* 0x0000001fff077819 */ /* 0x004fe20000011406 */
[----:B------:R-:W-:Y:S01]  /*1d00*/  UIADD3 UR14, -UR21, UR23, URZ ;  /* 0x00000017150e7290 */ /* 0x000fe2000fffe13f */
[----:B------:R-:W1:Y:S01]  /*1d10*/  S2R R39, SR_CTAID.X ;  /* 0x0000000000277919 */ /* 0x000e620000002500 */
[----:B------:R-:W-:Y:S01]  /*1d20*/  UISETP.NE.AND UP0, UPT, UR10, -0x1, UPT ;  /* 0xffffffff0a00788c */ /* 0x000fe2000bf05270 */
[CC--:B------:R-:W-:Y:S01]  /*1d30*/  LEA.HI R3, R7.reuse, R6.reuse, RZ, 0x3 ;  /* 0x0000000607037211 */ /* 0x0c0fe200078f18ff */
[----:B------:R-:W-:Y:S01]  /*1d40*/  USHF.R.S32.HI UR24, URZ, 0x1f, UR4 ;  /* 0x0000001f3f187899 */ /* 0x000fe20008011404 */
[----:B------:R-:W-:Y:S01]  /*1d50*/  LEA.HI R104, R7, R6, RZ, 0x5 ;  /* 0x0000000607687211 */ /* 0x000fe200078f28ff */
[----:B------:R-:W-:Y:S01]  /*1d60*/  IMAD.SHL.U32 R245, R6, 0x2, RZ ;  /* 0x0000000206f57824 */ /* 0x000fe200078e00ff */
[----:B------:R-:W-:Y:S01]  /*1d70*/  SHF.R.S32.HI R24, RZ, 0x3, R3 ;  /* 0x00000003ff187819 */ /* 0x000fe20000011403 */
[----:B------:R-:W-:Y:S01]  /*1d80*/  IMAD.U32 R243, RZ, RZ, UR22 ;  /* 0x00000016fff37e24 */ /* 0x000fe2000f8e00ff */
[----:B------:R-:W-:Y:S01]  /*1d90*/  LOP3.LUT R3, R3, 0xfffffff8, RZ, 0xc0, !PT ;  /* 0xfffffff803037812 */ /* 0x000fe200078ec0ff */
[----:B------:R-:W-:Y:S01]  /*1da0*/  UIADD3 UR20, UR22, -UR20, -UR23 ;  /* 0x8000001416147290 */ /* 0x000fe2000fffe817 */
        /* <DEDUP_REMOVED lines=9> */
[----:B------:R-:W-:Y:S01]  /*1e40*/  @UP0 UIMAD UR10, UR10, UR7, UR9 ;  /* 0x000000070a0a02a4 */ /* 0x000fe2000f8e0209 */
[----:B------:R-:W-:Y:S01]  /*1e50*/  LOP3.LUT R22, R22, 0x1c0, RZ, 0xc0, !PT ;  /* 0x000001c016167812 */ /* 0x000fe200078ec0ff */
[----:B------:R-:W-:Y:S01]  /*1e60*/  IMAD.SHL.U32 R23, R0, 0x8, RZ ;  /* 0x0000000800177824 */ /* 0x000fe200078e00ff */
[----:B------:R-:W-:Y:S01]  /*1e70*/  @!UP0 USHF.R.S32.HI UR9, URZ, 0x1f, UR17 ;  /* 0x0000001f3f098899 */ /* 0x000fe20008011411 */
[----:B------:R-:W2:Y:S01]  /*1e80*/  @!P5 LDC.64 R8, c[0x0][0x240] ;  /* 0x00009000ff08db82 */ /* 0x000ea20000000a00 */
[----:B------:R-:W-:Y:S01]  /*1e90*/  @!UP0 ULDC.64 UR6, c[0x0][0x228] ;  /* 0x00008a0000068ab9 */ /* 0x000fe20000000a00 */
[----:B------:R-:W-:Y:S01]  /*1ea0*/  VIADD R19, R24, 0x30 ;  /* 0x0000003018137836 */ /* 0x000fe20000000000 */
        /* <DEDUP_REMOVED lines=19> */
[----:B------:R-:W-:Y:S01]  /*1fe0*/  UIMAD UR24, UR24, UR6, URZ ;  /* 0x00000006181872a4 */ /* 0x000fe2000f8e023f */
[----:B------:R-:W-:Y:S01]  /*1ff0*/  LOP3.LUT R22, R22, 0xfffffe00, R3, 0xf8, !PT ;  /* 0xfffffe0016167812 */ /* 0x000fe200078ef803 */
[----:B-1----:R-:W-:Y:S01]  /*2000*/  IMAD.WIDE R38, R39, 0x40, R24 ;  /* 0x0000004027267825 */ /* 0x002fe200078e0218 */
[----:B------:R-:W1:Y:S01]  /*2010*/  S2UR UR6, SR_CgaCtaId ;  /* 0x00000000000679c3 */ /* 0x000e620000008800 */
[----:B------:R-:W-:Y:S01]  /*2020*/  UIMAD UR7, UR4, UR7, UR24 ;  /* 0x00000007040772a4 */ /* 0x000fe2000f8e0218 */
[----:B------:R-:W-:Y:S01]  /*2030*/  SHF.R.S32.HI R105, RZ, 0x5, R104 ;  /* 0x00000005ff697819 */ /* 0x000fe20000011468 */
[----:B--2---:R-:W-:Y:S01]  /*2040*/  @!P5 IMAD R36, R39, R8, RZ ;  /* 0x000000082724d224 */ /* 0x004fe200078e02ff */
[----:B------:R-:W-:Y:S01]  /*2050*/  @!P1 IADD3 R28, P4, R38, 0x20, RZ ;  /* 0x00000020261c9810 */ /* 0x000fe20007f9e0ff */
[----:B------:R-:W-:Y:S01]  /*2060*/  UIADD3 UR24, UR5, -0x1, URZ ;  /* 0xffffffff05187890 */ /* 0x000fe2000fffe03f */
[----:B------:R-:W-:Y:S01]  /*2070*/  IMAD.SHL.U32 R233, R0, 0x40, RZ ;  /* 0x0000004000e97824 */ /* 0x000fe200078e00ff */
[----:B------:R-:W-:Y:S01]  /*2080*/  LEA R244, R105, UR21, 0x4 ;  /* 0x0000001569f47c11 */ /* 0x000fe2000f8e20ff */
[----:B------:R-:W-:Y:S01]  /*2090*/  @!P5 IMAD R36, R38, R9, R36 ;  /* 0x000000092624d224 */ /* 0x000fe200078e0224 */
[----:B------:R-:W-:Y:S01]  /*20a0*/  USHF.L.U32 UR25, UR24, 0x6, URZ ;  /* 0x0000000618197899 */ /* 0x000fe2000800063f */
[----:B------:R-:W-:Y:S01]  /*20b0*/  @!P1 IMAD.X R31, RZ, RZ, R39, P4 ;  /* 0x000000ffff1f9224 */ /* 0x000fe200020e0627 */
[----:B------:R-:W-:-:S02]  /*20c0*/  IADD3 R168, P4, R24, R37, RZ ;  /* 0x0000002518a87210 */ /* 0x000fc40007f9e0ff */
[----:B---3--:R-:W-:Y:S01]  /*20d0*/  @!P0 LEA R29, R29, R4, 0x18 ;  /* 0x000000041d1d8211 */ /* 0x008fe200078ec0ff */
[----:B------:R-:W-:Y:S01]  /*20e0*/  UIADD3 UR27, -UR25, UR22, URZ ;  /* 0x00000016191b7290 */ /* 0x000fe2000fffe13f */
[----:B------:R-:W-:Y:S01]  /*20f0*/  IADD3 R4, P2, R23, UR8, RZ ;  /* 0x0000000817047c10 */ /* 0x000fe2000ff5e0ff */
[----:B------:R-:W-:Y:S01]  /*2100*/  IMAD.X R26, R25, 0x1, R15, P4 ;  /* 0x00000001191a7824 */ /* 0x000fe200020e060f */
[----:B----4-:R-:W-:Y:S01]  /*2110*/  @!P1 LEA R27, R27, R2, 0x18 ;  /* 0x000000021b1b9211 */ /* 0x010fe200078ec0ff */
[----:B------:R-:W2:Y:S01]  /*2120*/  @!P0 LDC.64 R14, c[0x0][0x210] ;  /* 0x00008400ff0e8b82 */ /* 0x000ea20000000a00 */
[----:B------:R-:W-:Y:S01]  /*2130*/  IADD3.X R5, R18, UR10, RZ, P2, !PT ;  /* 0x0000000a12057c10 */ /* 0x000fe200097fe4ff */
[----:B------:R-:W-:Y:S01]  /*2140*/  IMAD R25, R25, UR12, RZ ;  /* 0x0000000c19197c24 */ /* 0x000fe2000f8e02ff */
[----:B------:R-:W-:Y:S01]  /*2150*/  @!P0 IADD3 R10, P2, R38, 0x10, RZ ;  /* 0x00000010260a8810 */ /* 0x000fe20007f5e0ff */
[----:B------:R-:W-:Y:S01]  /*2160*/  @!P0 IMAD R29, R22, 0x2, R29 ;  /* 0x00000002161d8824 */ /* 0x000fe200078e021d */
[----:B------:R-:W-:Y:S01]  /*2170*/  UIMAD.WIDE.U32 UR8, UR12, 0x20, URZ ;  /* 0x000000200c0878a5 */ /* 0x000fe2000f8e003f */
[----:B------:R-:W-:Y:S01]  /*2180*/  IMAD.WIDE.U32 R32, R32, UR4, R4 ;  /* 0x0000000420207c25 */ /* 0x000fe2000f8e0004 */
[----:B------:R-:W-:Y:S01]  /*2190*/  UMOV UR4, 0x400 ;  /* 0x0000040000047882 */ /* 0x000fe20000000000 */
[----:B------:R-:W3:Y:S01]  /*21a0*/  @!P5 LDC.64 R2, c[0x0][0x210] ;  /* 0x00008400ff02db82 */ /* 0x000ee20000000a00 */
[----:B-1----:R-:W-:Y:S01]  /*21b0*/  ULEA UR4, UR6, UR4, 0x18 ;  /* 0x0000000406047291 */ /* 0x002fe2000f8ec03f */
[--C-:B------:R-:W-:Y:S01]  /*21c0*/  @!P0 IMAD.X R11, RZ, RZ, R39.reuse, P2 ;  /* 0x000000ffff0b8224 */ /* 0x100fe200010e0627 */
[----:B------:R-:W-:Y:S01]  /*21d0*/  @!P6 IADD3 R30, P2, R38, 0x30, RZ ;  /* 0x00000030261ee810 */ /* 0x000fe20007f5e0ff */
[----:B------:R-:W-:Y:S01]  /*21e0*/  VIADD R35, R33, UR7 ;  /* 0x0000000721237c36 */ /* 0x000fe20008000000 */
[----:B------:R-:W-:Y:S01]  /*21f0*/  ULDC.64 UR6, c[0x0][0x268] ;  /* 0x00009a0000067ab9 */ /* 0x000fe20000000a00 */
[----:B------:R-:W-:Y:S01]  /*2200*/  @!P5 IMAD.MOV.U32 R34, RZ, RZ, R32 ;  /* 0x000000ffff22d224 */ /* 0x000fe200078e0020 */
[----:B------:R-:W-:Y:S01]  /*2210*/  LEA R239, R22, UR4, 0x1 ;  /* 0x0000000416ef7c11 */ /* 0x000fe2000f8e08ff */
[----:B------:R-:W1:Y:S01]  /*2220*/  @!P0 LDC.64 R4, c[0x0][0x240] ;  /* 0x00009000ff048b82 */ /* 0x000e620000000a00 */
[----:B------:R-:W-:Y:S01]  /*2230*/  @!P6 IMAD.X R33, RZ, RZ, R39, P2 ;  /* 0x000000ffff21e224 */ /* 0x000fe200010e0627 */
[----:B------:R-:W-:Y:S01]  /*2240*/  IADD3 R40, P2, R23, R12, RZ ;  /* 0x0000000c17287210 */ /* 0x000fe20007f5e0ff */
[----:B------:R-:W-:Y:S01]  /*2250*/  @!P5 IMAD.WIDE.U32 R38, R38, R8, R34 ;  /* 0x000000082626d225 */ /* 0x000fe200078e0022 */
[----:B------:R-:W-:-:S02]  /*2260*/  LOP3.LUT R233, R233, 0x1c0, RZ, 0xc0, !PT ;  /* 0x000001c0e9e97812 */ /* 0x000fc400078ec0ff */
[----:B------:R-:W-:Y:S01]  /*2270*/  LOP3.LUT R245, R245, 0x6, RZ, 0xc0, !PT ;  /* 0x00000006f5f57812 */ /* 0x000fe200078ec0ff */
[----:B------:R-:W-:Y:S01]  /*2280*/  IMAD.X R41, R18, 0x1, R13, P2 ;  /* 0x0000000112297824 */ /* 0x000fe200010e060d */
[----:B------:R-:W4:Y:S01]  /*2290*/  @!P6 LDC.64 R8, c[0x0][0x240] ;  /* 0x00009000ff08eb82 */ /* 0x000f220000000a00 */
[----:B------:R-:W-:Y:S02]  /*22a0*/  @!P5 IMAD.IADD R34, R39, 0x1, R36 ;  /* 0x000000012722d824 */ /* 0x000fe400078e0224 */
[----:B------:R-:W-:Y:S02]  /*22b0*/  @!P0 IMAD.MOV.U32 R39, RZ, RZ, R35 ;  /* 0x000000ffff278224 */ /* 0x000fe400078e0023 */
[C---:B------:R-:W-:Y:S02]  /*22c0*/  IMAD R25, R24.reuse, UR13, R25 ;  /* 0x0000000d18197c24 */ /* 0x040fe4000f8e0219 */
[----:B------:R-:W-:Y:S01]  /*22d0*/  IMAD.WIDE.U32 R40, R24, UR12, R40 ;  /* 0x0000000c18287c25 */ /* 0x000fe2000f8e0028 */
[C---:B---3--:R-:W-:Y:S01]  /*22e0*/  @!P5 LEA R36, P2, R38.reuse, R2, 0x1 ;  /* 0x000000022624d211 */ /* 0x048fe200078408ff */
[----:B------:R-:W3:Y:S02]  /*22f0*/  @!P1 LDC.64 R12, c[0x0][0x240] ;  /* 0x00009000ff0c9b82 */ /* 0x000ee40000000a00 */
[----:B------:R-:W-:Y:S01]  /*2300*/  IMAD.IADD R2, R41, 0x1, R25 ;  /* 0x0000000129027824 */ /* 0x000fe200078e0219 */
[----:B------:R-:W-:Y:S01]  /*2310*/  @!P5 LEA.HI.X R37, R38, R3, R34, 0x1, P2 ;  /* 0x000000032625d211 */ /* 0x000fe200010f0c22 */
[----:B------:R-:W-:-:S02]  /*2320*/  @!P0 IMAD.MOV.U32 R38, RZ, RZ, R32 ;  /* 0x000000ffff268224 */ /* 0x000fc400078e0020 */
[----:B------:R-:W-:Y:S02]  /*2330*/  IMAD.MOV.U32 R165, RZ, RZ, R40 ;  /* 0x000000ffffa57224 */ /* 0x000fe400078e0028 */
[-C--:B-1----:R-:W-:Y:S01]  /*2340*/  @!P0 IMAD R11, R11, R4.reuse, RZ ;  /* 0x000000040b0b8224 */ /* 0x082fe200078e02ff */
[----:B------:R-:W-:Y:S01]  /*2350*/  @!PT LDS RZ, [RZ] ;  /* 0x00000000fffff984 */ /* 0x000fe20000000800 */
[----:B------:R-:W-:Y:S01]  /*2360*/  @!PT LDS RZ, [RZ] ;  /* 0x00000000fffff984 */ /* 0x000fe20000000800 */
[----:B------:R-:W-:Y:S01]  /*2370*/  @!PT LDS RZ, [RZ] ;  /* 0x00000000fffff984 */ /* 0x000fe20000000800 */
[----:B------:R-:W-:Y:S01]  /*2380*/  @!P5 LDGSTS.E.BYPASS.LTC128B.128 [R239], desc[UR18][R36.64] ;  /* 0x0000000024efdfae */ /* 0x000fe2000b901d52 */
[----:B------:R-:W-:-:S03]  /*2390*/  @!P0 IMAD.WIDE.U32 R38, R10, R4, R38 ;  /* 0x000000040a268225 */ /* 0x000fc600078e0026 */
[----:B------:R-:W-:Y:S01]  /*23a0*/  @!P5 LDGSTS.E.BYPASS.LTC128B.128 [R239+0x2000], desc[UR18][R36.64+0x80] ;  /* 0x0200008024efdfae */ /* 0x000fe2000b901d52 */
[----:B------:R-:W-:Y:S01]  /*23b0*/  @!P0 IMAD R3, R10, R5, R11 ;  /* 0x000000050a038224 */ /* 0x000fe200078e020b */
[----:B--2---:R-:W-:Y:S01]  /*23c0*/  @!P0 LEA R14, P2, R38, R14, 0x1 ;  /* 0x0000000e260e8211 */ /* 0x004fe200078408ff */
[----:B------:R-:W1:Y:S01]  /*23d0*/  @!P1 LDC.64 R10, c[0x0][0x210] ;  /* 0x00008400ff0a9b82 */ /* 0x000e620000000a00 */
[----:B------:R-:W-:Y:S01]  /*23e0*/  @!P1 IMAD.MOV.U32 R40, RZ, RZ, R32 ;  /* 0x000000ffff289224 */ /* 0x000fe200078e0020 */
[----:B------:R-:W-:Y:S01]  /*23f0*/  @!P5 LDGSTS.E.BYPASS.LTC128B.128 [R239+0x4000], desc[UR18][R36.64+0x100] ;  /* 0x0400010024efdfae */ /* 0x000fe2000b901d52 */
[----:B------:R-:W-:Y:S02]  /*2400*/  @!P0 IMAD.IADD R34, R39, 0x1, R3 ;  /* 0x0000000127228824 */ /* 0x000fe400078e0203 */
[----:B------:R-:W-:Y:S01]  /*2410*/  @!P1 IMAD.MOV.U32 R41, RZ, RZ, R35 ;  /* 0x000000ffff299224 */ /* 0x000fe200078e0023 */
[----:B------:R-:W2:Y:S01]  /*2420*/  @!P6 S2R R3, SR_CgaCtaId ;  /* 0x000000000003e919 */ /* 0x000ea20000008800 */
[----:B----4-:R-:W-:Y:S01]  /*2430*/  @!P6 IMAD R33, R33, R8, RZ ;  /* 0x000000082121e224 */ /* 0x010fe200078e02ff */
[----:B------:R-:W4:Y:S01]  /*2440*/  @!P6 LDC.64 R4, c[0x0][0x210] ;  /* 0x00008400ff04eb82 */ /* 0x000f220000000a00 */
[-C--:B---3--:R-:W-:Y:S01]  /*2450*/  @!P1 IMAD R31, R31, R12.reuse, RZ ;  /* 0x0000000c1f1f9224 */ /* 0x088fe200078e02ff */
[----:B------:R3:W-:Y:S01]  /*2460*/  @!P5 LDGSTS.E.BYPASS.LTC128B.128 [R239+0x6000], desc[UR18][R36.64+0x180] ;  /* 0x0600018024efdfae */ /* 0x0007e2000b901d52 */
[----:B------:R-:W-:Y:S01]  /*2470*/  ISETP.GE.AND P5, PT, R24, UR27, PT ;  /* 0x0000001b18007c0c */ /* 0x000fe2000bfa6270 */
[----:B------:R-:W-:Y:S01]  /*2480*/  @!P1 IMAD.WIDE.U32 R40, R28, R12, R40 ;  /* 0x0000000c1c289225 */ /* 0x000fe200078e0028 */
[----:B------:R-:W-:-:S03]  /*2490*/  @!P0 LEA.HI.X R15, R38, R15, R34, 0x1, P2 ;  /* 0x0000000f260f8211 */ /* 0x000fc600010f0c22 */
[----:B------:R-:W-:Y:S02]  /*24a0*/  @!P1 IMAD R13, R28, R13, R31 ;  /* 0x0000000d1c0d9224 */ /* 0x000fe400078e021f */
[----:B------:R-:W-:Y:S01]  /*24b0*/  @!P0 LDGSTS.E.BYPASS.LTC128B.128 [R29+0x800], desc[UR18][R14.64] ;  /* 0x008000000e1d8fae */ /* 0x000fe2000b901d52 */
[----:B------:R-:W-:Y:S02]  /*24c0*/  @!P1 IMAD R27, R22, 0x2, R27 ;  /* 0x00000002161b9824 */ /* 0x000fe400078e021b */
[----:B------:R-:W-:Y:S01]  /*24d0*/  @!P1 IMAD.IADD R13, R41, 0x1, R13 ;  /* 0x00000001290d9824 */ /* 0x000fe200078e020d */
[----:B------:R-:W-:Y:S01]  /*24e0*/  @!P0 LDGSTS.E.BYPASS.LTC128B.128 [R29+0x2800], desc[UR18][R14.64+0x80] ;  /* 0x028000800e1d8fae */ /* 0x000fe2000b901d52 */
[----:B------:R-:W-:Y:S01]  /*24f0*/  @!P6 IMAD R33, R30, R9, R33 ;  /* 0x000000091e21e224 */ /* 0x000fe200078e0221 */
[----:B-1----:R-:W-:Y:S01]  /*2500*/  @!P1 LEA R34, P2, R40, R10, 0x1 ;  /* 0x0000000a28229211 */ /* 0x002fe200078408ff */
[----:B------:R-:W-:Y:S01]  /*2510*/  IMAD R17, R17, UR6, RZ ;  /* 0x0000000611117c24 */ /* 0x000fe2000f8e02ff */
[----:B------:R-:W-:Y:S03]  /*2520*/  @!P0 LDGSTS.E.BYPASS.LTC128B.128 [R29+0x4800], desc[UR18][R14.64+0x100] ;  /* 0x048001000e1d8fae */ /* 0x000fe6000b901d52 */
[----:B------:R-:W-:Y:S01]  /*2530*/  IMAD R17, R16, UR7, R17 ;  /* 0x0000000710117c24 */ /* 0x000fe2000f8e0211 */
[----:B------:R1:W-:Y:S01]  /*2540*/  @!P0 LDGSTS.E.BYPASS.LTC128B.128 [R29+0x6800], desc[UR18][R14.64+0x180] ;  /* 0x068001800e1d8fae */ /* 0x0003e2000b901d52 */
[----:B------:R-:W-:Y:S01]  /*2550*/  ISETP.GE.AND P0, PT, R21, UR27, PT ;  /* 0x0000001b15007c0c */ /* 0x000fe2000bf06270 */
[----:B------:R-:W5:Y:S01]  /*2560*/  @!P5 S2R R12, SR_CgaCtaId ;  /* 0x00000000000cd919 */ /* 0x000f620000008800 */
[----:B---3--:R-:W-:-:S02]  /*2570*/  @!P6 IMAD.MOV.U32 R36, RZ, RZ, R32 ;  /* 0x000000ffff24e224 */ /* 0x008fc400078e0020 */
[----:B------:R-:W-:Y:S01]  /*2580*/  @!P6 IMAD.MOV.U32 R37, RZ, RZ, R35 ;  /* 0x000000ffff25e224 */ /* 0x000fe200078e0023 */
[----:B------:R-:W-:Y:S01]  /*2590*/  @!P1 LEA.HI.X R35, R40, R11, R13, 0x1, P2 ;  /* 0x0000000b28239211 */ /* 0x000fe200010f0c0d */
[----:B------:R-:W-:-:S07]  /*25a0*/  @!P6 IMAD.WIDE.U32 R36, R30, R8, R36 ;  /* 0x000000081e24e225 */ /* 0x000fce00078e0024 */
[----:B------:R-:W3:Y:S01]  /*25b0*/  @!P0 S2R R13, SR_CgaCtaId ;  /* 0x00000000000d8919 */ /* 0x000ee20000008800 */
[----:B------:R-:W3:Y:S01]  /*25c0*/  @!P5 LDC.64 R8, c[0x0][0x218] ;  /* 0x00008600ff08db82 */ /* 0x000ee20000000a00 */
[----:B------:R-:W-:Y:S01]  /*25d0*/  @!P6 IMAD.IADD R33, R37, 0x1, R33 ;  /* 0x000000012521e824 */ /* 0x000fe200078e0221 */
[----:B------:R-:W-:Y:S01]  /*25e0*/  @!P1 LDGSTS.E.BYPASS.LTC128B.128 [R27+0x1000], desc[UR18][R34.64] ;  /* 0x01000000221b9fae */ /* 0x000fe2000b901d52 */
[C---:B----4-:R-:W-:Y:S02]  /*25f0*/  @!P6 LEA R30, P2, R36.reuse, R4, 0x1 ;  /* 0x00000004241ee211 */ /* 0x050fe400078408ff */
[----:B------:R-:W-:Y:S01]  /*2600*/  @!P6 MOV R4, 0x400 ;  /* 0x000004000004e802 */ /* 0x000fe20000000f00 */
[----:B------:R-:W-:Y:S01]  /*2610*/  @!P1 LDGSTS.E.BYPASS.LTC128B.128 [R27+0x3000], desc[UR18][R34.64+0x80] ;  /* 0x03000080221b9fae */ /* 0x000fe2000b901d52 */
[----:B------:R-:W-:Y:S02]  /*2620*/  @!P6 LEA.HI.X R31, R36, R5, R33, 0x1, P2 ;  /* 0x00000005241fe211 */ /* 0x000fe400010f0c21 */
[----:B--2---:R-:W-:Y:S01]  /*2630*/  @!P6 LEA R11, R3, R4, 0x18 ;  /* 0x00000004030be211 */ /* 0x004fe200078ec0ff */
[----:B------:R-:W-:Y:S01]  /*2640*/  @!P1 LDGSTS.E.BYPASS.LTC128B.128 [R27+0x5000], desc[UR18][R34.64+0x100] ;  /* 0x05000100221b9fae */ /* 0x000fe2000b901d52 */
[----:B------:R-:W2:Y:S01]  /*2650*/  @!P0 LDC.64 R4, c[0x0][0x218] ;  /* 0x00008600ff048b82 */ /* 0x000ea20000000a00 */
[----:B------:R-:W-:Y:S01]  /*2660*/  ISETP.GE.AND P2, PT, R20, UR27, PT ;  /* 0x0000001b14007c0c */ /* 0x000fe2000bf46270 */
[----:B-1----:R-:W-:Y:S01]  /*2670*/  IMAD.U32 R14, RZ, RZ, UR12 ;  /* 0x0000000cff0e7e24 */ /* 0x002fe2000f8e00ff */
[----:B------:R2:W-:Y:S01]  /*2680*/  @!P1 LDGSTS.E.BYPASS.LTC128B.128 [R27+0x7000], desc[UR18][R34.64+0x180] ;  /* 0x07000180221b9fae */ /* 0x0005e2000b901d52 */
[----:B------:R-:W-:Y:S01]  /*2690*/  ISETP.GE.AND P1, PT, R19, UR27, PT ;  /* 0x0000001b13007c0c */ /* 0x000fe2000bf26270 */
[----:B------:R-:W-:Y:S01]  /*26a0*/  @!P6 IMAD R11, R22, 0x2, R11 ;  /* 0x00000002160be824 */ /* 0x000fe200078e020b */
[----:B------:R-:W-:-:S04]  /*26b0*/  @!P5 MOV R15, 0x400 ;  /* 0x00000400000fd802 */ /* 0x000fc80000000f00 */
[----:B-----5:R-:W-:Y:S01]  /*26c0*/  @!P5 LEA R15, R12, R15, 0x18 ;  /* 0x0000000f0c0fd211 */ /* 0x020fe200078ec0ff */
[----:B------:R-:W-:Y:S01]  /*26d0*/  @!P6 LDGSTS.E.BYPASS.LTC128B.128 [R11+0x1800], desc[UR18][R30.64] ;  /* 0x018000001e0befae */ /* 0x000fe2000b901d52 */
[C---:B---3--:R-:W-:Y:S01]  /*26e0*/  @!P5 LEA R28, P4, R165.reuse, R8, 0x1 ;  /* 0x00000008a51cd211 */ /* 0x048fe200078808ff */
[----:B------:R-:W-:Y:S01]  /*26f0*/  IMAD.U32 R8, RZ, RZ, UR12 ;  /* 0x0000000cff087e24 */ /* 0x000fe2000f8e00ff */
[----:B------:R-:W1:Y:S02]  /*2700*/  @!P2 S2R R10, SR_CgaCtaId ;  /* 0x00000000000aa919 */ /* 0x000e640000008800 */
[----:B------:R-:W-:Y:S01]  /*2710*/  @!P5 LEA.HI.X R29, R165, R9, R2, 0x1, P4 ;  /* 0x00000009a51dd211 */ /* 0x000fe200020f0c02 */
[----:B------:R-:W-:Y:S01]  /*2720*/  IMAD.U32 R9, RZ, RZ, UR13 ;  /* 0x0000000dff097e24 */ /* 0x000fe2000f8e00ff */
[----:B------:R-:W-:Y:S01]  /*2730*/  @!P0 LEA R14, P4, R14, R165, 0x4 ;  /* 0x000000a50e0e8211 */ /* 0x000fe200078820ff */
[----:B------:R-:W3:Y:S01]  /*2740*/  @!P1 S2R R3, SR_CgaCtaId ;  /* 0x0000000000039919 */ /* 0x000ee20000008800 */
[----:B------:R-:W-:Y:S01]  /*2750*/  @!P5 IMAD R15, R22, 0x2, R15 ;  /* 0x00000002160fd824 */ /* 0x000fe200078e020f */
[----:B------:R-:W-:Y:S01]  /*2760*/  VOTEU.ALL UP0, P1 ;  /* 0x00000000003f7886 */ /* 0x000fe20000800000 */
[----:B------:R-:W-:Y:S01]  /*2770*/  @!P0 LEA.HI.X R8, R8, R2, R9, 0x4, P4 ;  /* 0x0000000208088211 */ /* 0x000fe200020f2409 */
[----:B------:R-:W-:Y:S01]  /*2780*/  @!P6 LDGSTS.E.BYPASS.LTC128B.128 [R11+0x3800], desc[UR18][R30.64+0x80] ;  /* 0x038000801e0befae */ /* 0x000fe2000b901d52 */
[----:B------:R-:W-:-:S03]  /*2790*/  IADD3 R32, P4, R23, UR26, RZ ;  /* 0x0000001a17207c10 */ /* 0x000fc6000ff9e0ff */
[----:B------:R-:W-:Y:S01]  /*27a0*/  @!P6 LDGSTS.E.BYPASS.LTC128B.128 [R11+0x5800], desc[UR18][R30.64+0x100] ;  /* 0x058001001e0befae */ /* 0x000fe2000b901d52 */
[----:B------:R-:W-:Y:S01]  /*27b0*/  IADD3.X R33, R18, UR11, RZ, P4, !PT ;  /* 0x0000000b12217c10 */ /* 0x000fe2000a7fe4ff */
[----:B------:R-:W-:Y:S01]  /*27c0*/  @!P1 IMAD.MOV.U32 R18, RZ, RZ, R165 ;  /* 0x000000ffff129224 */ /* 0x000fe200078e00a5 */
[----:B--2---:R-:W-:Y:S01]  /*27d0*/  @!P0 LEA R34, P4, R14, R4, 0x1 ;  /* 0x000000040e228211 */ /* 0x004fe200078808ff */
[----:B------:R2:W-:Y:S01]  /*27e0*/  @!P6 LDGSTS.E.BYPASS.LTC128B.128 [R11+0x7800], desc[UR18][R30.64+0x180] ;  /* 0x078001801e0befae */ /* 0x0005e2000b901d52 */
[----:B------:R-:W-:Y:S01]  /*27f0*/  @!P0 MOV R4, 0x400 ;  /* 0x0000040000048802 */ /* 0x000fe20000000f00 */
[----:B------:R-:W-:Y:S01]  /*2800*/  IMAD.WIDE.U32 R32, R16, UR6, R32 ;  /* 0x0000000610207c25 */ /* 0x000fe2000f8e0020 */
[----:B------:R-:W-:Y:S01]  /*2810*/  @!P0 LEA.HI.X R35, R14, R5, R8, 0x1, P4 ;  /* 0x000000050e238211 */ /* 0x000fe200020f0c08 */
[----:B------:R-:W-:Y:S01]  /*2820*/  @!P5 LDGSTS.E.BYPASS.LTC128B.128 [R15+0x8000], desc[UR18][R28.64] ;  /* 0x080000001c0fdfae */ /* 0x000fe2000b901d52 */
[----:B------:R-:W-:Y:S01]  /*2830*/  @!P0 LEA R13, R13, R4, 0x18 ;  /* 0x000000040d0d8211 */ /* 0x000fe200078ec0ff */
        /* <DEDUP_REMOVED lines=8> */
[----:B------:R-:W-:Y:S01]  /*28c0*/  ULDC.64 UR10, c[0x0][0x220] ;  /* 0x00008800000a7ab9 */ /* 0x000fe20000000a00 */
[----:B------:R-:W-:Y:S01]  /*28d0*/  IMAD.IADD R33, R33, 0x1, R17 ;  /* 0x0000000121217824 */ /* 0x000fe200078e0211 */
[----:B------:R5:W-:Y:S01]  /*28e0*/  @!P5 LDGSTS.E.BYPASS.LTC128B.128 [R15+0xe000], desc[UR18][R28.64+0x180] ;  /* 0x0e0001801c0fdfae */ /* 0x000be2000b901d52 */
[----:B------:R-:W-:-:S02]  /*28f0*/  ISETP.GE.AND P6, PT, R21, UR27, PT ;  /* 0x0000001b15007c0c */ /* 0x000fc4000bfc6270 */
[----:B------:R-:W-:Y:S01]  /*2900*/  ISETP.GE.AND P5, PT, R20, UR27, PT ;  /* 0x0000001b14007c0c */ /* 0x000fe2000bfa6270 */
[----:B------:R-:W-:Y:S01]  /*2910*/  @!P0 LDGSTS.E.BYPASS.LTC128B.128 [R13+0x8800], desc[UR18][R34.64] ;  /* 0x08800000220d8fae */ /* 0x000fe2000b901d52 */
[----:B---3--:R-:W-:Y:S02]  /*2920*/  @!P1 LEA R3, R3, R4, 0x18 ;  /* 0x0000000403039211 */ /* 0x008fe400078ec0ff */
[----:B------:R-:W3:Y:S01]  /*2930*/  @!P1 LDC.64 R4, c[0x0][0x218] ;  /* 0x00008600ff049b82 */ /* 0x000ee20000000a00 */
[----:B------:R-:W-:Y:S02]  /*2940*/  @!P0 LDGSTS.E.BYPASS.LTC128B.128 [R13+0xa800], desc[UR18][R34.64+0x80] ;  /* 0x0a800080220d8fae */ /* 0x000fe4000b901d52 */
[----:B------:R-:W-:Y:S01]  /*2950*/  @!P1 IMAD R3, R22, 0x2, R3 ;  /* 0x0000000216039824 */ /* 0x000fe200078e0203 */
[----:B--2---:R-:W-:Y:S01]  /*2960*/  @!P2 MOV R11, 0x400 ;  /* 0x00000400000ba802 */ /* 0x004fe20000000f00 */
[----:B------:R-:W-:Y:S03]  /*2970*/  @!P0 LDGSTS.E.BYPASS.LTC128B.128 [R13+0xc800], desc[UR18][R34.64+0x100] ;  /* 0x0c800100220d8fae */ /* 0x000fe6000b901d52 */
[----:B-1----:R-:W-:Y:S01]  /*2980*/  @!P2 LEA R11, R10, R11, 0x18 ;  /* 0x0000000b0a0ba211 */ /* 0x002fe200078ec0ff */
[----:B------:R1:W-:Y:S01]  /*2990*/  @!P0 LDGSTS.E.BYPASS.LTC128B.128 [R13+0xe800], desc[UR18][R34.64+0x180] ;  /* 0x0e800180220d8fae */ /* 0x0003e2000b901d52 */
[----:B------:R-:W-:Y:S01]  /*29a0*/  @!P2 IADD3 R12, P0, R165, UR8, RZ ;  /* 0x00000008a50cac10 */ /* 0x000fe2000ff1e0ff */
[----:B------:R-:W-:-:S02]  /*29b0*/  IMAD.U32 R10, RZ, RZ, UR12 ;  /* 0x0000000cff0a7e24 */ /* 0x000fc4000f8e00ff */
[----:B------:R-:W-:Y:S02]  /*29c0*/  @!P2 IMAD R11, R22, 0x2, R11 ;  /* 0x00000002160ba824 */ /* 0x000fe400078e020b */
[----:B------:R-:W-:-:S04]  /*29d0*/  @!P1 IMAD.WIDE.U32 R18, R10, 0x30, R18 ;  /* 0x000000300a129825 */ /* 0x000fc800078e0012 */
[----:B-----5:R-:W-:Y:S01]  /*29e0*/  IMAD.U32 R15, RZ, RZ, UR6 ;  /* 0x00000006ff0f7e24 */ /* 0x020fe2000f8e00ff */
[----:B------:R-:W-:Y:S01]  /*29f0*/  @!UP0 UIMAD UR6, UR13, 0x30, URZ ;  /* 0x000000300d0688a4 */ /* 0x000fe2000f8e023f */
[----:B------:R-:W-:-:S03]  /*2a00*/  VOTEU.ALL UP0, P4 ;  /* 0x00000000003f7886 */ /* 0x000fc60002000000 */
[----:B------:R-:W-:Y:S01]  /*2a10*/  @!P2 IADD3.X R15, R2, UR9, R15, P0, !PT ;  /* 0x00000009020fac10 */ /* 0x000fe200087fe40f */
[----:B------:R-:W-:Y:S01]  /*2a20*/  ULDC.64 UR8, c[0x0][0x250] ;  /* 0x0000940000087ab9 */ /* 0x000fe20000000a00 */
[C---:B----4-:R-:W-:Y:S01]  /*2a30*/  @!P2 LEA R8, P0, R12.reuse, R8, 0x1 ;  /* 0x000000080c08a211 */ /* 0x050fe200078008ff */
[----:B------:R-:W-:Y:S01]  /*2a40*/  @!P1 VIADD R10, R19, UR6 ;  /* 0x00000006130a9c36 */ /* 0x000fe20008000000 */
[----:B------:R-:W-:Y:S02]  /*2a50*/  USHF.L.U32 UR6, UR9, 0x5, URZ ;  /* 0x0000000509067899 */ /* 0x000fe4000800063f */
[----:B------:R-:W-:Y:S01]  /*2a60*/  @!P2 LEA.HI.X R9, R12, R9, R15, 0x1, P0 ;  /* 0x000000090c09a211 */ /* 0x000fe200000f0c0f */
[----:B------:R-:W-:Y:S01]  /*2a70*/  IMAD.U32 R12, RZ, RZ, UR8 ;  /* 0x00000008ff0c7e24 */ /* 0x000fe2000f8e00ff */
[----:B---3--:R-:W-:-:S03]  /*2a80*/  @!P1 LEA R14, P0, R18, R4, 0x1 ;  /* 0x00000004120e9211 */ /* 0x008fc600078008ff */
[----:B------:R-:W-:Y:S01]  /*2a90*/  @!P2 LDGSTS.E.BYPASS.LTC128B.128 [R11+0x9000], desc[UR18][R8.64] ;  /* 0x09000000080bafae */ /* 0x000fe2000b901d52 */
[----:B------:R-:W-:Y:S01]  /*2aa0*/  @!P1 LEA.HI.X R15, R18, R5, R10, 0x1, P0 ;  /* 0x00000005120f9211 */ /* 0x000fe200000f0c0a */
[----:B-1----:R-:W-:Y:S01]  /*2ab0*/  IMAD R13, R26, UR8, RZ ;  /* 0x000000081a0d7c24 */ /* 0x002fe2000f8e02ff */
[----:B------:R-:W-:Y:S01]  /*2ac0*/  LEA.HI R10, R7, R6, RZ, 0x4 ;  /* 0x00000006070a7211 */ /* 0x000fe200078f20ff */
[----:B------:R-:W-:Y:S01]  /*2ad0*/  @!P2 LDGSTS.E.BYPASS.LTC128B.128 [R11+0xb000], desc[UR18][R8.64+0x80] ;  /* 0x0b000080080bafae */ /* 0x000fe2000b901d52 */
[----:B------:R-:W-:Y:S02]  /*2ae0*/  IMAD.U32 R7, RZ, RZ, UR8 ;  /* 0x00000008ff077e24 */ /* 0x000fe4000f8e00ff */
[----:B------:R-:W-:Y:S01]  /*2af0*/  LOP3.LUT R5, R10, 0xfffffff0, RZ, 0xc0, !PT ;  /* 0xfffffff00a057812 */ /* 0x000fe200078ec0ff */
[----:B------:R-:W-:Y:S01]  /*2b00*/  @!P2 LDGSTS.E.BYPASS.LTC128B.128 [R11+0xd000], desc[UR18][R8.64+0x100] ;  /* 0x0d000100080bafae */ /* 0x000fe2000b901d52 */
[C---:B------:R-:W-:Y:S01]  /*2b10*/  IMAD R13, R168.reuse, UR9, R13 ;  /* 0x00000009a80d7c24 */ /* 0x040fe2000f8e020d */
[----:B------:R-:W-:Y:S01]  /*2b20*/  SHF.R.S32.HI R10, RZ, 0x4, R10 ;  /* 0x00000004ff0a7819 */ /* 0x000fe2000001140a */
[----:B------:R-:W-:Y:S01]  /*2b30*/  IMAD.WIDE.U32 R168, R168, UR8, R32 ;  /* 0x00000008a8a87c25 */ /* 0x000fe2000f8e0020 */
[----:B------:R1:W-:Y:S03]  /*2b40*/  @!P2 LDGSTS.E.BYPASS.LTC128B.128 [R11+0xf000], desc[UR18][R8.64+0x180] ;  /* 0x0f000180080bafae */ /* 0x0003e6000b901d52 */
[----:B------:R-:W-:Y:S01]  /*2b50*/  IMAD.IADD R5, R6, 0x1, -R5 ;  /* 0x0000000106057824 */ /* 0x000fe200078e0a05 */
[----:B------:R-:W-:Y:S01]  /*2b60*/  @!P1 LDGSTS.E.BYPASS.LTC128B.128 [R3+0x9800], desc[UR18][R14.64] ;  /* 0x098000000e039fae */ /* 0x000fe2000b901d52 */
[----:B------:R-:W-:Y:S01]  /*2b70*/  IMAD.IADD R166, R169, 0x1, R13 ;  /* 0x00000001a9a67824 */ /* 0x000fe200078e020d */
[----:B------:R-:W-:-:S02]  /*2b80*/  LEA R236, P0, R168, UR10, 0x1 ;  /* 0x0000000aa8ec7c11 */ /* 0x000fc4000f8008ff */
[----:B------:R-:W-:Y:S01]  /*2b90*/  @!P1 LDGSTS.E.BYPASS.LTC128B.128 [R3+0xb800], desc[UR18][R14.64+0x80] ;  /* 0x0b8000800e039fae */ /* 0x000fe2000b901d52 */
[----:B------:R-:W-:Y:S02]  /*2ba0*/  SHF.R.S32.HI R4, RZ, 0x1f, R5 ;  /* 0x0000001fff047819 */ /* 0x000fe40000011405 */
[----:B------:R-:W-:Y:S01]  /*2bb0*/  LEA.HI.X R235, R168, UR11, R166, 0x1, P0 ;  /* 0x0000000ba8eb7c11 */ /* 0x000fe200080f0ca6 */
[----:B------:R-:W-:Y:S01]  /*2bc0*/  @!P1 LDGSTS.E.BYPASS.LTC128B.128 [R3+0xd800], desc[UR18][R14.64+0x100] ;  /* 0x0d8001000e039fae */ /* 0x000fe2000b901d52 */
[----:B------:R-:W-:Y:S01]  /*2bd0*/  LEA.HI R4, R4, R5, RZ, 0x3 ;  /* 0x0000000504047211 */ /* 0x000fe200078f18ff */
[----:B------:R-:W-:Y:S02]  /*2be0*/  @!P4 IMAD.MOV.U32 R234, RZ, RZ, R236 ;  /* 0x000000ffffeac224 */ /* 0x000fe400078e00ec */
[----:B------:R2:W-:Y:S01]  /*2bf0*/  @!P1 LDGSTS.E.BYPASS.LTC128B.128 [R3+0xf800], desc[UR18][R14.64+0x180] ;  /* 0x0f8001800e039fae */ /* 0x0005e2000b901d52 */
[----:B------:R-:W-:Y:S01]  /*2c00*/  ISETP.GE.AND P1, PT, R24, UR27, PT ;  /* 0x0000001b18007c0c */ /* 0x000fe2000bf26270 */
[----:B------:R-:W-:Y:S01]  /*2c10*/  @!P4 IMAD.WIDE.U32 R12, R12, 0x60, R234 ;  /* 0x000000600c0cc825 */ /* 0x000fe200078e00ea */
[----:B------:R-:W-:Y:S01]  /*2c20*/  UIMAD.WIDE.U32 UR26, UR8, 0x20, URZ ;  /* 0x00000020081a78a5 */ /* 0x000fe2000f8e003f */
        /* <DEDUP_REMOVED lines=24> */
[----:B------:R-:W-:Y:S01]  /*2db0*/  UIADD3 UR6, UR22, 0x1, -UR23 ;  /* 0x0000000116067890 */ /* 0x000fe2000fffe817 */
[----:B------:R-:W-:Y:S01]  /*2dc0*/  VIADD R231, R233, 0x8020 ;  /* 0x00008020e9e77836 */ /* 0x000fe20000000000 */
[----:B------:R-:W-:Y:S02]  /*2dd0*/  @P1 STS.128 [R239+0x10000], RZ ;  /* 0x010000ffef001388 */ /* 0x000fe40000000c00 */
[----:B------:R-:W-:Y:S02]  /*2de0*/  UIADD3 UR7, UR6, UR16, URZ ;  /* 0x0000001006077290 */ /* 0x000fe4000fffe03f */
        /* <DEDUP_REMOVED lines=13> */
[----:B------:R-:W-:Y:S01]  /*2ec0*/  @P6 STS.128 [R239+0x10800], RZ ;  /* 0x010800ffef006388 */ /* 0x000fe20000000c00 */
[----:B------:R-:W-:-:S02]  /*2ed0*/  ULDC UR26, c[0x0][0x39c] ;  /* 0x0000e700001a7ab9 */ /* 0x000fc40000000800 */
[----:B------:R-:W-:Y:S01]  /*2ee0*/  LOP3.LUT R3, R3, 0x1c0, RZ, 0xc0, !PT ;  /* 0x000001c003037812 */ /* 0x000fe200078ec0ff */
[----:B------:R-:W-:Y:S01]  /*2ef0*/  @P6 STS.128 [R239+0x12800], RZ ;  /* 0x012800ffef006388 */ /* 0x000fe20000000c00 */
[----:B------:R-:W-:Y:S02]  /*2f00*/  @!P6 IADD3.X R17, R235, UR27, R14, P0, !PT ;  /* 0x0000001beb11ec10 */ /* 0x000fe400087fe40e */
        /* <DEDUP_REMOVED lines=14> */
[----:B------:R-:W-:Y:S02]  /*2ff0*/  @!P6 LDGSTS.E.BYPASS.LTC128B.128 [R239+0x12800], desc[UR18][R16.64+0x80] ;  /* 0x1280008010efefae */ /* 0x000fe4000b901d52 */
[----:B------:R-:W-:Y:S01]  /*3000*/  SEL R5, R5, 0xffffffe0, !P2 ;  /* 0xffffffe005057807 */ /* 0x000fe20005000000 */
[----:B-1----:R-:W-:Y:S01]  /*3010*/  IMAD R234, R105, 0x400, R4 ;  /* 0x0000040069ea7824 */ /* 0x002fe200078e0204 */
[----:B------:R-:W-:Y:S01]  /*3020*/  @!P6 LDGSTS.E.BYPASS.LTC128B.128 [R239+0x14800], desc[UR18][R16.64+0x100] ;  /* 0x1480010010efefae */ /* 0x000fe2000b901d52 */
[----:B------:R-:W-:Y:S01]  /*3030*/  R2P PR, R0, 0x6 ;  /* 0x0000000600007804 */ /* 0x000fe20000000000 */
[----:B------:R-:W-:Y:S02]  /*3040*/  VIADD R0, R233, 0x8000 ;  /* 0x00008000e9007836 */ /* 0x000fe40000000000 */
[----:B------:R1:W-:Y:S01]  /*3050*/  @!P6 LDGSTS.E.BYPASS.LTC128B.128 [R239+0x16800], desc[UR18][R16.64+0x180] ;  /* 0x1680018010efefae */ /* 0x0003e2000b901d52 */
        /* <DEDUP_REMOVED lines=47> */
[----:B-1----:R-:W-:Y:S04]  /*3350*/  LDSM.16.M88.4 R16, [R234] ;  /* 0x00000000ea10783b */ /* 0x002fe80000000200 */
[----:B------:R-:W1:Y:S04]  /*3360*/  LDSM.16.M88.4 R28, [R233+0x8000] ;  /* 0x00800000e91c783b */ /* 0x000e680000000200 */
[----:B------:R-:W-:Y:S04]  /*3370*/  LDSM.16.M88.4 R48, [R232] ;  /* 0x00000000e830783b */ /* 0x000fe80000000200 */
[----:B------:R-:W-:Y:S04]  /*3380*/  LDSM.16.M88.4 R80, [R230] ;  /* 0x00000000e650783b */ /* 0x000fe80000000200 */
[----:B------:R-:W-:Y:S04]  /*3390*/  LDSM.16.M88.4 R8, [R227+0x8000] ;  /* 0x00800000e308783b */ /* 0x000fe80000000200 */
[----:B------:R-:W3:Y:S04]  /*33a0*/  LDSM.16.M88.4 R64, [R233+0x8800] ;  /* 0x00880000e940783b */ /* 0x000ee80000000200 */
[----:B--2---:R-:W2:Y:S04]  /*33b0*/  LDSM.16.M88.4 R12, [R231] ;  /* 0x00000000e70c783b */ /* 0x004ea80000000200 */
[----:B------:R-:W-:Y:S04]  /*33c0*/  LDSM.16.M88.4 R36, [R229] ;  /* 0x00000000e524783b */ /* 0x000fe80000000200 */
[----:B------:R-:W-:Y:S04]  /*33d0*/  LDSM.16.M88.4 R68, [R220] ;  /* 0x00000000dc44783b */ /* 0x000fe80000000200 */
[----:B------:R-:W4:Y:S04]  /*33e0*/  LDSM.16.M88.4 R56, [R233+0x9000] ;  /* 0x00900000e938783b */ /* 0x000f280000000200 */
[----:B------:R-:W5:Y:S01]  /*33f0*/  LDSM.16.M88.4 R24, [R233+0x9800] ;  /* 0x00980000e918783b */ /* 0x000f620000000200 */
[C---:B-1----:R-:W-:Y:S03]  /*3400*/  HMMA.16816.F32 R20, R16.reuse, R28, RZ ;  /* 0x0000001c1014723c */ /* 0x042fe600000018ff */
[----:B------:R-:W1:Y:S04]  /*3410*/  LDSM.16.M88.4 R72, [R231+0x800] ;  /* 0x00080000e748783b */ /* 0x000e680000000200 */
[----:B------:R-:W-:Y:S01]  /*3420*/  LDSM.16.M88.4 R44, [R234+0x2000] ;  /* 0x00200000ea2c783b */ /* 0x000fe20000000200 */
[C---:B------:R-:W-:Y:S03]  /*3430*/  HMMA.16816.F32 R28, R16.reuse, R30, RZ ;  /* 0x0000001e101c723c */ /* 0x040fe600000018ff */
[----:B------:R-:W1:Y:S04]  /*3440*/  LDSM.16.M88.4 R96, [R233+0xa000] ;  /* 0x00a00000e960783b */ /* 0x000e680000000200 */
[----:B------:R-:W-:Y:S01]  /*3450*/  LDSM.16.M88.4 R52, [R231+0x1800] ;  /* 0x00180000e734783b */ /* 0x000fe20000000200 */
[C---:B---3--:R-:W-:Y:S03]  /*3460*/  HMMA.16816.F32 R40, R16.reuse, R64, RZ ;  /* 0x000000401028723c */ /* 0x048fe600000018ff */
[----:B------:R-:W-:Y:S04]  /*3470*/  LDSM.16.M88.4 R100, [R227+0x8800] ;  /* 0x00880000e364783b */ /* 0x000fe80000000200 */
[----:B------:R-:W-:Y:S01]  /*3480*/  LDSM.16.M88.4 R32, [R232+0x2000] ;  /* 0x00200000e820783b */ /* 0x000fe20000000200 */
[----:B------:R-:W-:Y:S03]  /*3490*/  HMMA.16816.F32 R64, R16, R66, RZ ;  /* 0x000000421040723c */ /* 0x000fe600000018ff */
[----:B------:R-:W-:Y:S03]  /*34a0*/  LDSM.16.M88.4 R88, [R231+0x2000] ;  /* 0x00200000e758783b */ /* 0x000fe60000000200 */
[C---:B--2---:R-:W-:Y:S01]  /*34b0*/  HMMA.16816.F32 R20, R48.reuse, R12, R20 ;  /* 0x0000000c3014723c */ /* 0x044fe20000001814 */
[----:B------:R-:W-:Y:S04]  /*34c0*/  LDSM.16.M88.4 R76, [R227+0x9800] ;  /* 0x00980000e34c783b */ /* 0x000fe80000000200 */
[----:B------:R-:W-:Y:S01]  /*34d0*/  LDSM.16.M88.4 R92, [R220+0x800] ;  /* 0x00080000dc5c783b */ /* 0x000fe20000000200 */
[----:B------:R-:W-:Y:S03]  /*34e0*/  HMMA.16816.F32 R28, R48, R14, R28 ;  /* 0x0000000e301c723c */ /* 0x000fe6000000181c */
[----:B------:R-:W2:Y:S03]  /*34f0*/  LDSM.16.M88.4 R12, [R231+0x1000] ;  /* 0x00100000e70c783b */ /* 0x000ea60000000200 */
[C---:B----4-:R-:W-:Y:S01]  /*3500*/  HMMA.16816.F32 R60, R16.reuse, R56, RZ ;  /* 0x00000038103c723c */ /* 0x050fe200000018ff */
[----:B------:R-:W0:Y:S05]  /*3510*/  LDGDEPBAR ;  /* 0x00000000000079af */ /* 0x000e2a0000000000 */
[----:B------:R-:W-:Y:S06]  /*3520*/  HMMA.16816.F32 R56, R16, R58, RZ ;  /* 0x0000003a1038723c */ /* 0x000fec00000018ff */
[C---:B------:R-:W-:Y:S06]  /*3530*/  HMMA.16816.F32 R20, R80.reuse, R8, R20 ;  /* 0x000000085014723c */ /* 0x040fec0000001814 */
[----:B------:R-:W-:Y:S01]  /*3540*/  HMMA.16816.F32 R28, R80, R10, R28 ;  /* 0x0000000a501c723c */ /* 0x000fe2000000181c */
[----:B------:R-:W3:Y:S05]  /*3550*/  LDSM.16.M88.4 R8, [R227+0x9000] ;  /* 0x00900000e308783b */ /* 0x000eea0000000200 */
[----:B-----5:R-:W-:Y:S06]  /*3560*/  HMMA.16816.F32 R84, R16, R24, RZ ;  /* 0x000000181054723c */ /* 0x020fec00000018ff */
[----:B-1----:R-:W-:Y:S06]  /*3570*/  HMMA.16816.F32 R40, R48, R72, R40 ;  /* 0x000000483028723c */ /* 0x002fec0000001828 */
[----:B------:R-:W-:Y:S06]  /*3580*/  HMMA.16816.F32 R20, R36, R68, R20 ;  /* 0x000000442414723c */ /* 0x000fec0000001814 */
[----:B------:R-:W-:Y:S01]  /*3590*/  HMMA.16816.F32 R64, R48, R74, R64 ;  /* 0x0000004a3040723c */ /* 0x000fe20000001840 */
[----:B------:R-:W-:Y:S05]  /*35a0*/  LDSM.16.M88.4 R72, [R233+0xa800] ;  /* 0x00a80000e948783b */ /* 0x000fea0000000200 */
[----:B------:R-:W-:Y:S01]  /*35b0*/  HMMA.16816.F32 R16, R16, R26, RZ ;  /* 0x0000001a1010723c */ /* 0x000fe200000018ff */
[----:B------:R-:W-:Y:S05]  /*35c0*/  LDSM.16.M88.4 R24, [R220+0x1000] ;  /* 0x00100000dc18783b */ /* 0x000fea0000000200 */
[----:B------:R-:W-:Y:S01]  /*35d0*/  HMMA.16816.F32 R28, R36, R70, R28 ;  /* 0x00000046241c723c */ /* 0x000fe2000000181c */
[----:B------:R-:W-:Y:S05]  /*35e0*/  LDSM.16.M88.4 R68, [R227+0xa000] ;  /* 0x00a00000e344783b */ /* 0x000fea0000000200 */
[----:B------:R-:W-:Y:S06]  /*35f0*/  HMMA.16816.F32 R20, R44, R96, R20 ;  /* 0x000000602c14723c */ /* 0x000fec0000001814 */
[C---:B--2---:R-:W-:Y:S06]  /*3600*/  HMMA.16816.F32 R60, R48.reuse, R12, R60 ;  /* 0x0000000c303c723c */ /* 0x044fec000000183c */
[C---:B------:R-:W-:Y:S01]  /*3610*/  HMMA.16816.F32 R56, R48.reuse, R14, R56 ;  /* 0x0000000e3038723c */ /* 0x040fe20000001838 */
[----:B------:R-:W1:Y:S05]  /*3620*/  LDSM.16.M88.4 R12, [R230+0x2000] ;  /* 0x00200000e60c783b */ /* 0x000e6a0000000200 */
[----:B------:R-:W-:Y:S06]  /*3630*/  HMMA.16816.F32 R84, R48, R52, R84 ;  /* 0x000000343054723c */ /* 0x000fec0000001854 */
[C---:B------:R-:W-:Y:S06]  /*3640*/  HMMA.16816.F32 R40, R80.reuse, R100, R40 ;  /* 0x000000645028723c */ /* 0x040fec0000001828 */
[----:B------:R-:W-:Y:S01]  /*3650*/  HMMA.16816.F32 R64, R80, R102, R64 ;  /* 0x000000665040723c */ /* 0x000fe20000001840 */
[----:B------:R-:W-:Y:S05]  /*3660*/  LDSM.16.M88.4 R100, [R231+0x2800] ;  /* 0x00280000e764783b */ /* 0x000fea0000000200 */
[----:B------:R-:W-:Y:S01]  /*3670*/  HMMA.16816.F32 R48, R48, R54, R16 ;  /* 0x000000363030723c */ /* 0x000fe20000001810 */
[----:B------:R-:W2:Y:S04]  /*3680*/  LDSM.16.M88.4 R52, [R220+0x1800] ;  /* 0x00180000dc34783b */ /* 0x000ea80000000200 */
[----:B------:R-:W-:Y:S01]  /*3690*/  LDSM.16.M88.4 R16, [R233+0xb000] ;  /* 0x00b00000e910783b */ /* 0x000fe20000000200 */
[----:B------:R-:W-:Y:S03]  /*36a0*/  HMMA.16816.F32 R28, R44, R98, R28 ;  /* 0x000000622c1c723c */ /* 0x000fe6000000181c */
[----:B------:R-:W-:Y:S03]  /*36b0*/  LDSM.16.M88.4 R96, [R220+0x2000] ;  /* 0x00200000dc60783b */ /* 0x000fe60000000200 */
[----:B------:R-:W-:Y:S06]  /*36c0*/  HMMA.16816.F32 R20, R32, R88, R20 ;  /* 0x000000582014723c */ /* 0x000fec0000001814 */
[C---:B---3--:R-:W-:Y:S06]  /*36d0*/  HMMA.16816.F32 R60, R80.reuse, R8, R60 ;  /* 0x00000008503c723c */ /* 0x048fec000000183c */
[C---:B------:R-:W-:Y:S01]  /*36e0*/  HMMA.16816.F32 R56, R80.reuse, R10, R56 ;  /* 0x0000000a5038723c */ /* 0x040fe20000001838 */
[----:B------:R-:W3:Y:S05]  /*36f0*/  LDSM.16.M88.4 R8, [R229+0x2000] ;  /* 0x00200000e508783b */ /* 0x000eea0000000200 */
[----:B------:R-:W-:Y:S06]  /*3700*/  HMMA.16816.F32 R84, R80, R76, R84 ;  /* 0x0000004c5054723c */ /* 0x000fec0000001854 */
[C---:B------:R-:W-:Y:S06]  /*3710*/  HMMA.16816.F32 R40, R36.reuse, R92, R40 ;  /* 0x0000005c2428723c */ /* 0x040fec0000001828 */
[----:B------:R-:W-:Y:S01]  /*3720*/  HMMA.16816.F32 R64, R36, R94, R64 ;  /* 0x0000005e2440723c */ /* 0x000fe20000001840 */
[----:B------:R-:W-:Y:S05]  /*3730*/  LDSM.16.M88.4 R92, [R231+0x3000] ;  /* 0x00300000e75c783b */ /* 0x000fea0000000200 */
[----:B------:R-:W-:Y:S01]  /*3740*/  HMMA.16816.F32 R80, R80, R78, R48 ;  /* 0x0000004e5050723c */ /* 0x000fe20000001830 */
[----:B------:R-:W4:Y:S04]  /*3750*/  LDSM.16.M88.4 R48, [R233+0xb800] ;  /* 0x00b80000e930783b */ /* 0x000f280000000200 */
[----:B------:R-:W-:Y:S01]  /*3760*/  LDSM.16.M88.4 R76, [R233+0xc000] ;  /* 0x00c00000e94c783b */ /* 0x000fe20000000200 */
[----:B------:R-:W-:Y:S03]  /*3770*/  HMMA.16816.F32 R28, R32, R90, R28 ;  /* 0x0000005a201c723c */ /* 0x000fe6000000181c */
[----:B------:R-:W-:Y:S03]  /*3780*/  LDSM.16.M88.4 R88, [R227+0xa800] ;  /* 0x00a80000e358783b */ /* 0x000fe60000000200 */
[----:B-1----:R-:W-:Y:S06]  /*3790*/  HMMA.16816.F32 R20, R12, R68, R20 ;  /* 0x000000440c14723c */ /* 0x002fec0000001814 */
[C---:B------:R-:W-:Y:S06]  /*37a0*/  HMMA.16816.F32 R60, R36.reuse, R24, R60 ;  /* 0x00000018243c723c */ /* 0x040fec000000183c */
[C---:B------:R-:W-:Y:S01]  /*37b0*/  HMMA.16816.F32 R56, R36.reuse, R26, R56 ;  /* 0x0000001a2438723c */ /* 0x040fe20000001838 */
[----:B------:R-:W1:Y:S05]  /*37c0*/  LDSM.16.M88.4 R24, [R234+0x4000] ;  /* 0x00400000ea18783b */ /* 0x000e6a0000000200 */
[----:B--2---:R-:W-:Y:S06]  /*37d0*/  HMMA.16816.F32 R84, R36, R52, R84 ;  /* 0x000000342454723c */ /* 0x004fec0000001854 */
        /* <DEDUP_REMOVED lines=8> */
[----:B---3--:R-:W-:Y:S06]  /*3860*/  HMMA.16816.F32 R20, R8, R96, R20 ;  /* 0x000000600814723c */ /* 0x008fec0000001814 */
[C---:B------:R-:W-:Y:S06]  /*3870*/  HMMA.16816.F32 R60, R44.reuse, R16, R60 ;  /* 0x000000102c3c723c */ /* 0x040fec000000183c */
[C---:B------:R-:W-:Y:S01]  /*3880*/  HMMA.16816.F32 R56, R44.reuse, R18, R56 ;  /* 0x000000122c38723c */ /* 0x040fe20000001838 */
[----:B------:R-:W3:Y:S05]  /*3890*/  LDSM.16.M88.4 R16, [R232+0x4000] ;  /* 0x00400000e810783b */ /* 0x000eea0000000200 */
[----:B----4-:R-:W-:Y:S06]  /*38a0*/  HMMA.16816.F32 R84, R44, R48, R84 ;  /* 0x000000302c54723c */ /* 0x010fec0000001854 */
        /* <DEDUP_REMOVED lines=54> */
[----:B------:R-:W4:Y:S05]  /*3c10*/  LDSM.16.M88.4 R88, [R227+0xd800] ;  /* 0x00d80000e358783b */ /* 0x000f2a0000000200 */
[----:B------:R-:W-:Y:S01]  /*3c20*/  HMMA.16816.F32 R80, R24, R50, R80 ;  /* 0x000000321850723c */ /* 0x000fe20000001850 */
[----:B------:R-:W-:Y:S04]  /*3c30*/  LDSM.16.M88.4 R24, [R227+0xe000] ;  /* 0x00e00000e318783b */ /* 0x000fe80000000200 */
        /* <DEDUP_REMOVED lines=10> */
[----:B------:R-:W2:Y:S05]  /*3ce0*/  LDSM.16.M88.4 R68, [R220+0x5800] ;  /* 0x00580000dc44783b */ /* 0x000eaa0000000200 */
[----:B------:R-:W-:Y:S01]  /*3cf0*/  HMMA.16816.F32 R80, R16, R34, R80 ;  /* 0x000000221050723c */ /* 0x000fe20000001850 */
[----:B------:R-:W-:Y:S04]  /*3d00*/  LDSM.16.M88.4 R16, [R220+0x6000] ;  /* 0x00600000dc10783b */ /* 0x000fe80000000200 */
        /* <DEDUP_REMOVED lines=9> */
[----:B------:R-:W-:Y:S06]  /*3da0*/  HMMA.16816.F32 R64, R76, R102, R64 ;  /* 0x000000664c40723c */ /* 0x000fec0000001840 */
[----:B------:R-:W-:Y:S01]  /*3db0*/  HMMA.16816.F32 R80, R92, R90, R80 ;  /* 0x0000005a5c50723c */ /* 0x000fe20000001850 */
[----:B------:R-:W4:Y:S04]  /*3dc0*/  LDSM.16.M88.4 R88, [R233+0xf800] ;  /* 0x00f80000e958783b */ /* 0x000f280000000200 */
[----:B------:R-:W-:Y:S01]  /*3dd0*/  LDSM.16.M88.4 R92, [R227+0xe800] ;  /* 0x00e80000e35c783b */ /* 0x000fe20000000200 */
[----:B------:R-:W-:Y:S03]  /*3de0*/  HMMA.16816.F32 R28, R36, R98, R28 ;  /* 0x00000062241c723c */ /* 0x000fe6000000181c */
[----:B------:R-:W5:Y:S03]  /*3df0*/  LDSM.16.M88.4 R96, [R231+0x7000] ;  /* 0x00700000e760783b */ /* 0x000f660000000200 */
[----:B-1----:R-:W-:Y:S06]  /*3e00*/  HMMA.16816.F32 R20, R12, R24, R20 ;  /* 0x000000180c14723c */ /* 0x002fec0000001814 */
[C---:B------:R-:W-:Y:S06]  /*3e10*/  HMMA.16816.F32 R60, R76.reuse, R72, R60 ;  /* 0x000000484c3c723c */ /* 0x040fec000000183c */
[----:B--2---:R-:W-:Y:S06]  /*3e20*/  HMMA.16816.F32 R84, R76, R68, R84 ;  /* 0x000000444c54723c */ /* 0x004fec0000001854 */
[C---:B------:R-:W-:Y:S06]  /*3e30*/  HMMA.16816.F32 R40, R52.reuse, R48, R40 ;  /* 0x000000303428723c */ /* 0x040fec0000001828 */
[----:B------:R-:W-:Y:S06]  /*3e40*/  HMMA.16816.F32 R64, R52, R50, R64 ;  /* 0x000000323440723c */ /* 0x000fec0000001840 */
[----:B------:R-:W-:Y:S06]  /*3e50*/  HMMA.16816.F32 R56, R76, R74, R56 ;  /* 0x0000004a4c38723c */ /* 0x000fec0000001838 */
[----:B------:R-:W-:Y:S01]  /*3e60*/  HMMA.16816.F32 R28, R12, R26, R28 ;  /* 0x0000001a0c1c723c */ /* 0x000fe2000000181c */
[----:B------:R-:W1:Y:S05]  /*3e70*/  LDSM.16.M88.4 R24, [R231+0x7800] ;  /* 0x00780000e718783b */ /* 0x000e6a0000000200 */
[----:B------:R-:W-:Y:S06]  /*3e80*/  HMMA.16816.F32 R80, R76, R70, R80 ;  /* 0x000000464c50723c */ /* 0x000fec0000001850 */
[----:B---3--:R-:W-:Y:S06]  /*3e90*/  HMMA.16816.F32 R20, R8, R16, R20 ;  /* 0x000000100814723c */ /* 0x008fec0000001814 */
[C---:B------:R-:W-:Y:S06]  /*3ea0*/  HMMA.16816.F32 R60, R52.reuse, R44, R60 ;  /* 0x0000002c343c723c */ /* 0x040fec000000183c */
[----:B----4-:R-:W-:Y:S06]  /*3eb0*/  HMMA.16816.F32 R84, R52, R88, R84 ;  /* 0x000000583454723c */ /* 0x010fec0000001854 */
        /* <DEDUP_REMOVED lines=8> */
[----:B------:R3:W-:Y:S01]  /*3f40*/  MUFU.TANH R48, R21 ;  /* 0x0000001500307308 */ /* 0x0007e20000002400 */
[----:B------:R-:W-:Y:S04]  /*3f50*/  LDSM.16.M88.4 R44, [R220+0x6800] ;  /* 0x00680000dc2c783b */ /* 0x000fe80000000200 */
[----:B------:R-:W-:Y:S01]  /*3f60*/  HMMA.16816.F32 R28, R8, R18, R28 ;  /* 0x00000012081c723c */ /* 0x000fe2000000181c */
[----:B------:R-:W4:Y:S02]  /*3f70*/  LDSM.16.M88.4 R16, [R227+0xf800] ;  /* 0x00f80000e310783b */ /* 0x000f240000000200 */
[----:B------:R-:W4:Y:S03]  /*3f80*/  MUFU.TANH R49, R20 ;  /* 0x0000001400317308 */ /* 0x000f260000002400 */
[----:B------:R-:W-:Y:S06]  /*3f90*/  HMMA.16816.F32 R80, R52, R90, R80 ;  /* 0x0000005a3450723c */ /* 0x000fec0000001850 */
[----:B-----5:R-:W-:Y:S01]  /*3fa0*/  HMMA.16816.F32 R60, R36, R96, R60 ;  /* 0x00000060243c723c */ /* 0x020fe2000000183c */
[----:B---3--:R-:W-:-:S05]  /*3fb0*/  LOP3.LUT R21, R104, 0xffffffe0, RZ, 0xc0, !PT ;  /* 0xffffffe068157812 */ /* 0x008fca00078ec0ff */
[----:B-1----:R-:W-:Y:S01]  /*3fc0*/  HMMA.16816.F32 R84, R36, R24, R84 ;  /* 0x000000182454723c */ /* 0x002fe20000001854 */
[----:B------:R-:W-:Y:S01]  /*3fd0*/  MUFU.TANH R24, R22 ;  /* 0x0000001600187308 */ /* 0x000fe20000002400 */
[----:B------:R-:W-:-:S04]  /*3fe0*/  IMAD.IADD R0, R6, 0x1, -R21 ;  /* 0x0000000106007824 */ /* 0x000fc800078e0a15 */
[C---:B------:R-:W-:Y:S01]  /*3ff0*/  HMMA.16816.F32 R56, R36.reuse, R98, R56 ;  /* 0x000000622438723c */ /* 0x040fe20000001838 */
[----:B------:R-:W-:Y:S01]  /*4000*/  FMUL.FTZ R31, R31, UR26 ;  /* 0x0000001a1f1f7c20 */ /* 0x000fe20008410000 */
[----:B------:R-:W-:Y:S01]  /*4010*/  FMUL.FTZ R30, R30, UR26 ;  /* 0x0000001a1e1e7c20 */ /* 0x000fe20008410000 */
[----:B------:R1:W3:Y:S03]  /*4020*/  MUFU.TANH R25, R23 ;  /* 0x0000001700197308 */ /* 0x0002e60000002400 */
[----:B------:R-:W-:Y:S05]  /*4030*/  HMMA.16816.F32 R80, R36, R26, R80 ;  /* 0x0000001a2450723c */ /* 0x000fea0000001850 */
[----:B------:R-:W-:Y:S01]  /*4040*/  MUFU.TANH R30, R30 ;  /* 0x0000001e001e7308 */ /* 0x000fe20000002400 */
[----:B--2---:R-:W-:Y:S01]  /*4050*/  HMMA.16816.F32 R60, R12, R32, R60 ;  /* 0x000000200c3c723c */ /* 0x004fe2000000183c */
[----:B------:R-:W-:Y:S01]  /*4060*/  FMUL.FTZ R27, R28, UR26 ;  /* 0x0000001a1c1b7c20 */ /* 0x000fe20008410000 */
[----:B------:R-:W-:Y:S01]  /*4070*/  FMUL.FTZ R28, R29, UR26 ;  /* 0x0000001a1d1c7c20 */ /* 0x000fe20008410000 */
[----:B------:R-:W-:-:S03]  /*4080*/  SHF.R.S32.HI R29, RZ, 0x1f, R0 ;  /* 0x0000001fff1d7819 */ /* 0x000fc60000011400 */
[C---:B----4-:R-:W-:Y:S01]  /*4090*/  HMMA.16816.F32 R84, R12.reuse, R16, R84 ;  /* 0x000000100c54723c */ /* 0x050fe20000001854 */
[----:B------:R-:W-:Y:S01]  /*40a0*/  LEA.HI R0, R29, R0, RZ, 0x2 ;  /* 0x000000001d007211 */ /* 0x000fe200078f10ff */
[----:B-1----:R-:W1:Y:S01]  /*40b0*/  LDSM.16.M88.4 R20, [R220+0x7000] ;  /* 0x00700000dc14783b */ /* 0x002e620000000200 */
[----:B------:R2:W-:Y:S01]  /*40c0*/  MUFU.TANH R32, R31 ;  /* 0x0000001f00207308 */ /* 0x0005e20000002400 */
[----:B------:R-:W-:Y:S02]  /*40d0*/  IMAD.U32 R29, RZ, RZ, UR6 ;  /* 0x00000006ff1d7e24 */ /* 0x000fe4000f8e00ff */
[C---:B------:R-:W-:Y:S01]  /*40e0*/  HMMA.16816.F32 R56, R12.reuse, R34, R56 ;  /* 0x000000220c38723c */ /* 0x040fe20000001838 */
[----:B------:R-:W-:Y:S02]  /*40f0*/  SHF.R.S32.HI R17, RZ, 0x2, R0 ;  /* 0x00000002ff117819 */ /* 0x000fe40000011400 */
[----:B------:R-:W-:Y:S02]  /*4100*/  LOP3.LUT R0, R3, R4, RZ, 0xfc, !PT ;  /* 0x0000000403007212 */ /* 0x000fe400078efcff */
[----:B------:R-:W4:Y:S01]  /*4110*/  MUFU.TANH R27, R27 ;  /* 0x0000001b001b7308 */ /* 0x000f220000002400 */
[----:B------:R-:W-:Y:S01]  /*4120*/  HMMA.16816.F32 R40, R12, R92, R40 ;  /* 0x0000005c0c28723c */ /* 0x000fe20000001828 */
[----:B------:R-:W-:-:S04]  /*4130*/  IMAD.IADD R244, R17, 0x1, R244 ;  /* 0x0000000111f47824 */ /* 0x000fc800078e02f4 */
[C---:B------:R-:W-:Y:S01]  /*4140*/  VIADD R242, R244.reuse, 0x8 ;  /* 0x00000008f4f27836 */ /* 0x040fe20000000000 */
[C---:B------:R-:W-:Y:S01]  /*4150*/  VIADDMNMX R243, R244.reuse, UR7, R243, PT ;  /* 0x00000007f4f37c46 */ /* 0x040fe2000b8001f3 */
[C---:B------:R-:W-:Y:S01]  /*4160*/  HMMA.16816.F32 R64, R12.reuse, R94, R64 ;  /* 0x0000005e0c40723c */ /* 0x040fe20000001840 */
[----:B--2---:R-:W-:Y:S01]  /*4170*/  VIADD R31, R245, UR25 ;  /* 0x00000019f51f7c36 */ /* 0x004fe20008000000 */
[----:B------:R-:W-:Y:S01]  /*4180*/  VIADDMNMX R244, R244, UR20, RZ, !PT ;  /* 0x00000014f4f47c46 */ /* 0x000fe2000f8001ff */
[----:B------:R-:W2:Y:S01]  /*4190*/  MUFU.TANH R28, R28 ;  /* 0x0000001c001c7308 */ /* 0x000ea20000002400 */
[----:B------:R-:W-:Y:S01]  /*41a0*/  IADD3 R238, R242, UR16, R29 ;  /* 0x00000010f2ee7c10 */ /* 0x000fe2000fffe01d */
[C---:B------:R-:W-:Y:S01]  /*41b0*/  VIADD R29, R31.reuse, 0x1 ;  /* 0x000000011f1d7836 */ /* 0x040fe20000000000 */
[C---:B------:R-:W-:Y:S01]  /*41c0*/  ISETP.GE.AND P4, PT, R31.reuse, R243, PT ;  /* 0x000000f31f00720c */ /* 0x040fe20003f86270 */
[----:B------:R-:W-:Y:S01]  /*41d0*/  HMMA.16816.F32 R80, R12, R18, R80 ;  /* 0x000000120c50723c */ /* 0x000fe20000001850 */
[----:B------:R-:W-:Y:S01]  /*41e0*/  VIMNMX R238, R238, UR22, PT ;  /* 0x00000016eeee7c48 */ /* 0x000fe2000bfe0100 */
[C---:B------:R-:W-:Y:S01]  /*41f0*/  VIADD R39, R31.reuse, 0x11 ;  /* 0x000000111f277836 */ /* 0x040fe20000000000 */
[----:B------:R-:W-:Y:S01]  /*4200*/  ISETP.LT.OR P4, PT, R31, R244, P4 ;  /* 0x000000f41f00720c */ /* 0x000fe20002781670 */
[----:B------:R-:W-:Y:S01]  /*4210*/  @!UP0 ULDC.64 UR6, c[0x0][0x218] ;  /* 0x0000860000068ab9 */ /* 0x000fe20000000a00 */
[----:B------:R-:W-:-:S02]  /*4220*/  VIADDMNMX R242, R242, UR20, RZ, !PT ;  /* 0x00000014f2f27c46 */ /* 0x000fc4000f8001ff */
[----:B------:R-:W-:Y:S01]  /*4230*/  FSEL R49, R49, -INF , !P4 ;  /* 0xff80000031317808 */ /* 0x000fe20006000000 */
[----:B------:R-:W-:Y:S01]  /*4240*/  VIADD R13, R31, 0x18 ;  /* 0x000000181f0d7836 */ /* 0x000fe20000000000 */
[C---:B------:R-:W-:Y:S01]  /*4250*/  ISETP.GE.AND P2, PT, R29.reuse, R243, PT ;  /* 0x000000f31d00720c */ /* 0x040fe20003f46270 */
[C---:B------:R-:W-:Y:S01]  /*4260*/  HMMA.16816.F32 R40, R8.reuse, R44, R40 ;  /* 0x0000002c0828723c */ /* 0x040fe20000001828 */
[-C--:B------:R-:W-:Y:S01]  /*4270*/  ISETP.GE.AND P1, PT, R29, R238.reuse, PT ;  /* 0x000000ee1d00720c */ /* 0x080fe20003f26270 */
[C---:B------:R-:W-:Y:S01]  /*4280*/  VIADD R15, R31.reuse, 0x19 ;  /* 0x000000191f0f7836 */ /* 0x040fe20000000000 */
[----:B------:R-:W-:Y:S02]  /*4290*/  ISETP.GE.AND P5, PT, R31, R238, PT ;  /* 0x000000ee1f00720c */ /* 0x000fe40003fa6270 */
[C---:B------:R-:W-:Y:S01]  /*42a0*/  ISETP.LT.OR P2, PT, R29.reuse, R244, P2 ;  /* 0x000000f41d00720c */ /* 0x040fe20001741670 */
[----:B-1----:R-:W-:Y:S01]  /*42b0*/  HMMA.16816.F32 R60, R8, R20, R60 ;  /* 0x00000014083c723c */ /* 0x002fe2000000183c */
[-C--:B------:R-:W-:Y:S01]  /*42c0*/  ISETP.LT.OR P1, PT, R29, R242.reuse, P1 ;  /* 0x000000f21d00720c */ /* 0x080fe20000f21670 */
[C---:B------:R-:W-:Y:S01]  /*42d0*/  VIADD R29, R31.reuse, 0x9 ;  /* 0x000000091f1d7836 */ /* 0x040fe20000000000 */
[----:B------:R-:W-:-:S02]  /*42e0*/  ISETP.LT.OR P5, PT, R31, R242, P5 ;  /* 0x000000f21f00720c */ /* 0x000fc40002fa1670 */
[----:B---3--:R-:W-:Y:S01]  /*42f0*/  FSEL R26, R25, -INF , !P1 ;  /* 0xff800000191a7808 */ /* 0x008fe20004800000 */
[C---:B------:R-:W-:Y:S01]  /*4300*/  HMMA.16816.F32 R56, R8.reuse, R22, R56 ;  /* 0x000000160838723c */ /* 0x040fe20000001838 */
[----:B------:R-:W-:Y:S01]  /*4310*/  VIADD R21, R31, 0x8 ;  /* 0x000000081f157836 */ /* 0x000fe20000000000 */
[----:B------:R-:W-:Y:S02]  /*4320*/  FSEL R6, R24, -INF , !P5 ;  /* 0xff80000018067808 */ /* 0x000fe40006800000 */
[-C--:B------:R-:W-:Y:S02]  /*4330*/  ISETP.GE.AND P6, PT, R29, R243.reuse, PT ;  /* 0x000000f31d00720c */ /* 0x080fe40003fc6270 */
[C---:B------:R-:W-:Y:S01]  /*4340*/  ISETP.GE.AND P0, PT, R21.reuse, R243, PT ;  /* 0x000000f31500720c */ /* 0x040fe20003f06270 */
[----:B------:R-:W-:Y:S01]  /*4350*/  HMMA.16816.F32 R64, R8, R46, R64 ;  /* 0x0000002e0840723c */ /* 0x000fe20000001840 */
[C---:B------:R-:W-:Y:S02]  /*4360*/  ISETP.GE.AND P4, PT, R21.reuse, R238, PT ;  /* 0x000000ee1500720c */ /* 0x040fe40003f86270 */
[----:B------:R-:W-:-:S02]  /*4370*/  ISETP.LT.OR P0, PT, R21, R244, P0 ;  /* 0x000000f41500720c */ /* 0x000fc40000701670 */
[----:B------:R-:W-:Y:S01]  /*4380*/  ISETP.LT.OR P4, PT, R21, R242, P4 ;  /* 0x000000f21500720c */ /* 0x000fe20002781670 */
[----:B------:R-:W-:Y:S01]  /*4390*/  FMUL.FTZ R34, R42, UR26 ;  /* 0x0000001a2a227c20 */ /* 0x000fe20008410000 */
[----:B------:R-:W1:Y:S01]  /*43a0*/  LDSM.16.M88.4 R20, [R220+0x7800] ;  /* 0x00780000dc14783b */ /* 0x000e620000000200 */
[----:B------:R-:W-:Y:S01]  /*43b0*/  FMUL.FTZ R16, R40, UR26 ;  /* 0x0000001a28107c20 */ /* 0x000fe20008410000 */
[----:B------:R-:W-:Y:S01]  /*43c0*/  FMUL.FTZ R17, R41, UR26 ;  /* 0x0000001a29117c20 */ /* 0x000fe20008410000 */
[----:B------:R-:W-:Y:S01]  /*43d0*/  ISETP.GE.AND P5, PT, R29, R238, PT ;  /* 0x000000ee1d00720c */ /* 0x000fe20003fa6270 */
[----:B------:R-:W-:Y:S01]  /*43e0*/  VIADD R41, R31, 0x10 ;  /* 0x000000101f297836 */ /* 0x000fe20000000000 */
[----:B------:R-:W3:Y:S01]  /*43f0*/  MUFU.TANH R34, R34 ;  /* 0x0000002200227308 */ /* 0x000ee20000002400 */
[----:B------:R-:W-:Y:S01]  /*4400*/  FMUL.FTZ R33, R43, UR26 ;  /* 0x0000001a2b217c20 */ /* 0x000fe20008410000 */
[C---:B------:R-:W-:Y:S01]  /*4410*/  ISETP.LT.OR P6, PT, R29.reuse, R244, P6 ;  /* 0x000000f41d00720c */ /* 0x040fe200037c1670 */
[----:B------:R-:W-:Y:S01]  /*4420*/  FMUL.FTZ R60, R60, UR26 ;  /* 0x0000001a3c3c7c20 */ /* 0x000fe20008410000 */
[----:B------:R-:W-:Y:S01]  /*4430*/  ISETP.LT.OR P5, PT, R29, R242, P5 ;  /* 0x000000f21d00720c */ /* 0x000fe20002fa1670 */
[----:B------:R-:W-:Y:S01]  /*4440*/  FMUL.FTZ R57, R57, UR26 ;  /* 0x0000001a39397c20 */ /* 0x000fe20008410000 */
[----:B----4-:R-:W-:Y:S01]  /*4450*/  FSEL R27, R27, -INF , !P0 ;  /* 0xff8000001b1b7808 */ /* 0x010fe20004000000 */
[----:B------:R-:W-:Y:S01]  /*4460*/  FMUL.FTZ R61, R61, UR26 ;  /* 0x0000001a3d3d7c20 */ /* 0x000fe20008410000 */
[----:B------:R-:W4:Y:S01]  /*4470*/  MUFU.TANH R16, R16 ;  /* 0x0000001000107308 */ /* 0x000f220000002400 */
[----:B------:R-:W-:Y:S01]  /*4480*/  FSEL R29, R48, -INF , !P2 ;  /* 0xff800000301d7808 */ /* 0x000fe20005000000 */
[----:B------:R-:W-:Y:S01]  /*4490*/  FMUL.FTZ R56, R56, UR26 ;  /* 0x0000001a38387c20 */ /* 0x000fe20008410000 */
[----:B------:R-:W-:Y:S01]  /*44a0*/  ISETP.GE.AND P0, PT, R41, R238, PT ;  /* 0x000000ee2900720c */ /* 0x000fe20003f06270 */
[----:B------:R-:W-:Y:S01]  /*44b0*/  FMUL.FTZ R35, R64, UR26 ;  /* 0x0000001a40237c20 */ /* 0x000fe20008410000 */
[----:B------:R-:W-:Y:S01]  /*44c0*/  FMUL.FTZ R36, R66, UR26 ;  /* 0x0000001a42247c20 */ /* 0x000fe20008410000 */
[----:B------:R-:W-:Y:S01]  /*44d0*/  FMUL.FTZ R37, R67, UR26 ;  /* 0x0000001a43257c20 */ /* 0x000fe20008410000 */
[-C--:B------:R-:W-:Y:S01]  /*44e0*/  ISETP.GE.AND P2, PT, R41, R243.reuse, PT ;  /* 0x000000f32900720c */ /* 0x080fe20003f46270 */
[----:B------:R-:W5:Y:S01]  /*44f0*/  MUFU.TANH R17, R17 ;  /* 0x0000001100117308 */ /* 0x000f620000002400 */
[----:B------:R-:W-:Y:S01]  /*4500*/  FMUL.FTZ R3, R65, UR26 ;  /* 0x0000001a41037c20 */ /* 0x000fe20008410000 */
[C---:B------:R-:W-:Y:S01]  /*4510*/  ISETP.LT.OR P0, PT, R41.reuse, R242, P0 ;  /* 0x000000f22900720c */ /* 0x040fe20000701670 */
[----:B------:R-:W-:Y:S01]  /*4520*/  FMUL.FTZ R62, R62, UR26 ;  /* 0x0000001a3e3e7c20 */ /* 0x000fe20008410000 */
[----:B------:R-:W-:Y:S01]  /*4530*/  ISETP.LT.OR P2, PT, R41, R244, P2 ;  /* 0x000000f42900720c */ /* 0x000fe20001741670 */
[----:B------:R-:W-:Y:S01]  /*4540*/  FMUL.FTZ R63, R63, UR26 ;  /* 0x0000001a3f3f7c20 */ /* 0x000fe20008410000 */
[----:B--2---:R-:W-:Y:S01]  /*4550*/  FSEL R25, R28, -INF , !P6 ;  /* 0xff8000001c197808 */ /* 0x004fe20007000000 */
[----:B------:R-:W-:Y:S01]  /*4560*/  FMUL.FTZ R58, R58, UR26 ;  /* 0x0000001a3a3a7c20 */ /* 0x000fe20008410000 */
[----:B------:R-:W2:Y:S01]  /*4570*/  MUFU.TANH R35, R35 ;  /* 0x0000002300237308 */ /* 0x000ea20000002400 */
[-C--:B------:R-:W-:Y:S01]  /*4580*/  ISETP.GE.AND P1, PT, R39, R243.reuse, PT ;  /* 0x000000f32700720c */ /* 0x080fe20003f26270 */
[----:B------:R-:W-:Y:S01]  /*4590*/  FMUL.FTZ R59, R59, UR26 ;  /* 0x0000001a3b3b7c20 */ /* 0x000fe20008410000 */
[----:B------:R-:W-:Y:S01]  /*45a0*/  ISETP.GE.AND P6, PT, R13, R243, PT ;  /* 0x000000f30d00720c */ /* 0x000fe20003fc6270 */
[----:B------:R-:W-:-:S04]  /*45b0*/  DEPBAR.LE SB0, 0x0 ;  /* 0x000080000000791a */ /* 0x000fc80000000000 */
[----:B------:R-:W2:Y:S01]  /*45c0*/  MUFU.TANH R33, R33 ;  /* 0x0000002100217308 */ /* 0x000ea20000002400 */
[----:B------:R-:W-:Y:S01]  /*45d0*/  FSEL R24, R32, -INF , !P5 ;  /* 0xff80000020187808 */ /* 0x000fe20006800000 */
[----:B-1----:R-:W-:Y:S01]  /*45e0*/  HMMA.16816.F32 R84, R8, R20, R84 ;  /* 0x000000140854723c */ /* 0x002fe20000001854 */
[----:B---3--:R-:W-:Y:S02]  /*45f0*/  FSEL R18, R34, -INF , !P0 ;  /* 0xff80000022127808 */ /* 0x008fe40004000000 */
[----:B------:R-:W-:-:S03]  /*4600*/  ISETP.GE.AND P5, PT, R15, R243, PT ;  /* 0x000000f30f00720c */ /* 0x000fc60003fa6270 */
[----:B------:R-:W1:Y:S01]  /*4610*/  MUFU.TANH R36, R36 ;  /* 0x0000002400247308 */ /* 0x000e620000002400 */
[----:B------:R-:W-:Y:S01]  /*4620*/  HMMA.16816.F32 R80, R8, R22, R80 ;  /* 0x000000160850723c */ /* 0x000fe20000001850 */
[----:B----4-:R-:W-:Y:S01]  /*4630*/  FSEL R19, R16, -INF , !P2 ;  /* 0xff80000010137808 */ /* 0x010fe20005000000 */
[----:B------:R-:W-:Y:S01]  /*4640*/  VIADD R21, R31, 0x20 ;  /* 0x000000201f157836 */ /* 0x000fe20000000000 */
[----:B------:R-:W-:Y:S02]  /*4650*/  ISETP.GE.AND P0, PT, R15, R238, PT ;  /* 0x000000ee0f00720c */ /* 0x000fe40003f06270 */
[----:B------:R-:W-:Y:S02]  /*4660*/  FSEL R4, R30, -INF , !P4 ;  /* 0xff8000001e047808 */ /* 0x000fe40006000000 */
[----:B------:R-:W3:Y:S01]  /*4670*/  MUFU.TANH R37, R37 ;  /* 0x0000002500257308 */ /* 0x000ee20000002400 */
[-C--:B------:R-:W-:Y:S01]  /*4680*/  ISETP.LT.OR P1, PT, R39, R244.reuse, P1 ;  /* 0x000000f42700720c */ /* 0x080fe20000f21670 */
[----:B------:R-:W-:Y:S01]  /*4690*/  VIADD R9, R31, 0x31 ;  /* 0x000000311f097836 */ /* 0x000fe20000000000 */
[----:B------:R-:W-:-:S02]  /*46a0*/  ISETP.LT.OR P6, PT, R13, R244, P6 ;  /* 0x000000f40d00720c */ /* 0x000fc400037c1670 */
[-C--:B------:R-:W-:Y:S02]  /*46b0*/  ISETP.GE.AND P2, PT, R13, R238.reuse, PT ;  /* 0x000000ee0d00720c */ /* 0x080fe40003f46270 */
[----:B------:R-:W-:Y:S01]  /*46c0*/  ISETP.GE.AND P4, PT, R39, R238, PT ;  /* 0x000000ee2700720c */ /* 0x000fe20003f86270 */
[----:B------:R-:W4:Y:S01]  /*46d0*/  MUFU.TANH R3, R3 ;  /* 0x0000000300037308 */ /* 0x000f220000002400 */
[C---:B------:R-:W-:Y:S02]  /*46e0*/  ISETP.LT.OR P5, PT, R15.reuse, R244, P5 ;  /* 0x000000f40f00720c */ /* 0x040fe40002fa1670 */
[-C--:B------:R-:W-:Y:S01]  /*46f0*/  ISETP.LT.OR P0, PT, R15, R242.reuse, P0 ;  /* 0x000000f20f00720c */ /* 0x080fe20000701670 */
[----:B------:R-:W-:Y:S01]  /*4700*/  FMUL.FTZ R84, R84, UR26 ;  /* 0x0000001a54547c20 */ /* 0x000fe20008410000 */
[-C--:B------:R-:W-:Y:S01]  /*4710*/  ISETP.LT.OR P2, PT, R13, R242.reuse, P2 ;  /* 0x000000f20d00720c */ /* 0x080fe20001741670 */
[----:B------:R-:W-:Y:S01]  /*4720*/  VIADD R13, R31, 0x21 ;  /* 0x000000211f0d7836 */ /* 0x000fe20000000000 */
[----:B-----5:R-:W-:Y:S01]  /*4730*/  FSEL R17, R17, -INF , !P1 ;  /* 0xff80000011117808 */ /* 0x020fe20004800000 */
[----:B------:R-:W5:Y:S01]  /*4740*/  MUFU.TANH R191, R60 ;  /* 0x0000003c00bf7308 */ /* 0x000f620000002400 */
[----:B--2---:R-:W-:Y:S01]  /*4750*/  FSEL R15, R35, -INF , !P6 ;  /* 0xff800000230f7808 */ /* 0x004fe20007000000 */
[----:B------:R-:W-:Y:S01]  /*4760*/  FMUL.FTZ R85, R85, UR26 ;  /* 0x0000001a55557c20 */ /* 0x000fe20008410000 */
[----:B------:R-:W-:Y:S01]  /*4770*/  ISETP.LT.OR P4, PT, R39, R242, P4 ;  /* 0x000000f22700720c */ /* 0x000fe20002781670 */
[----:B------:R-:W-:Y:S01]  /*4780*/  FMUL.FTZ R86, R86, UR26 ;  /* 0x0000001a56567c20 */ /* 0x000fe20008410000 */
[-C--:B------:R-:W-:Y:S01]  /*4790*/  ISETP.GE.AND P1, PT, R21, R243.reuse, PT ;  /* 0x000000f31500720c */ /* 0x080fe20003f26270 */
[----:B------:R-:W-:Y:S01]  /*47a0*/  FMUL.FTZ R87, R87, UR26 ;  /* 0x0000001a57577c20 */ /* 0x000fe20008410000 */
[----:B------:R-:W-:Y:S01]  /*47b0*/  ISETP.GE.AND P6, PT, R21, R238, PT ;  /* 0x000000ee1500720c */ /* 0x000fe20003fc6270 */
[----:B------:R-:W2:Y:S01]  /*47c0*/  MUFU.TANH R187, R57 ;  /* 0x0000003900bb7308 */ /* 0x000ea20000002400 */
[----:B------:R-:W-:Y:S01]  /*47d0*/  FSEL R16, R33, -INF , !P4 ;  /* 0xff80000021107808 */ /* 0x000fe20006000000 */
[----:B------:R-:W-:Y:S01]  /*47e0*/  VIADD R33, R31, 0x28 ;  /* 0x000000281f217836 */ /* 0x000fe20000000000 */
[----:B------:R-:W-:Y:S01]  /*47f0*/  ISETP.LT.OR P1, PT, R21, R244, P1 ;  /* 0x000000f41500720c */ /* 0x000fe20000f21670 */
[----:B------:R-:W-:Y:S01]  /*4800*/  FMUL.FTZ R35, R81, UR26 ;  /* 0x0000001a51237c20 */ /* 0x000fe20008410000 */
[----:B-1----:R-:W-:Y:S01]  /*4810*/  FSEL R14, R36, -INF , !P2 ;  /* 0xff800000240e7808 */ /* 0x002fe20005000000 */
[----:B------:R-:W-:Y:S01]  /*4820*/  FMUL.FTZ R34, R82, UR26 ;  /* 0x0000001a52227c20 */ /* 0x000fe20008410000 */
[----:B------:R-:W-:Y:S01]  /*4830*/  ISETP.LT.OR P6, PT, R21, R242, P6 ;  /* 0x000000f21500720c */ /* 0x000fe200037c1670 */
[----:B------:R-:W1:Y:S01]  /*4840*/  MUFU.TANH R185, R61 ;  /* 0x0000003d00b97308 */ /* 0x000e620000002400 */
[----:B------:R-:W-:Y:S01]  /*4850*/  ISETP.GE.AND P4, PT, R13, R243, PT ;  /* 0x000000f30d00720c */ /* 0x000fe20003f86270 */
[----:B------:R-:W-:Y:S01]  /*4860*/  VIADD R21, R31, 0x29 ;  /* 0x000000291f157836 */ /* 0x000fe20000000000 */
[----:B------:R-:W-:Y:S01]  /*4870*/  ISETP.GE.AND P2, PT, R13, R238, PT ;  /* 0x000000ee0d00720c */ /* 0x000fe20003f46270 */
[----:B------:R-:W-:Y:S01]  /*4880*/  FMUL.FTZ R32, R83, UR26 ;  /* 0x0000001a53207c20 */ /* 0x000fe20008410000 */
[C---:B------:R-:W-:Y:S01]  /*4890*/  ISETP.LT.OR P4, PT, R13.reuse, R244, P4 ;  /* 0x000000f40d00720c */ /* 0x040fe20002781670 */
[----:B------:R-:W-:Y:S01]  /*48a0*/  FMUL.FTZ R80, R80, UR26 ;  /* 0x0000001a50507c20 */ /* 0x000fe20008410000 */
[----:B------:R-:W-:Y:S01]  /*48b0*/  ISETP.LT.OR P2, PT, R13, R242, P2 ;  /* 0x000000f20d00720c */ /* 0x000fe20001741670 */
[----:B------:R-:W1:Y:S01]  /*48c0*/  MUFU.TANH R189, R56 ;  /* 0x0000003800bd7308 */ /* 0x000e620000002400 */
[----:B---3--:R-:W-:-:S02]  /*48d0*/  FSEL R12, R37, -INF , !P0 ;  /* 0xff800000250c7808 */ /* 0x008fc40004000000 */
[----:B----4-:R-:W-:Y:S01]  /*48e0*/  FSEL R13, R3, -INF , !P5 ;  /* 0xff800000030d7808 */ /* 0x010fe20006800000 */
[----:B------:R-:W-:Y:S01]  /*48f0*/  VIADD R3, R31, 0x30 ;  /* 0x000000301f037836 */ /* 0x000fe20000000000 */
[-C--:B------:R-:W-:Y:S02]  /*4900*/  ISETP.GE.AND P0, PT, R21, R243.reuse, PT ;  /* 0x000000f31500720c */ /* 0x080fe40003f06270 */
[----:B------:R-:W-:Y:S01]  /*4910*/  ISETP.GE.AND P5, PT, R33, R243, PT ;  /* 0x000000f32100720c */ /* 0x000fe20003fa6270 */
[----:B------:R-:W3:Y:S01]  /*4920*/  MUFU.TANH R188, R62 ;  /* 0x0000003e00bc7308 */ /* 0x000ee20000002400 */
[----:B-----5:R-:W-:Y:S02]  /*4930*/  FSEL R191, R191, -INF , !P1 ;  /* 0xff800000bfbf7808 */ /* 0x020fe40004800000 */
[----:B------:R-:W-:Y:S02]  /*4940*/  ISETP.GE.AND P1, PT, R33, R238, PT ;  /* 0x000000ee2100720c */ /* 0x000fe40003f26270 */
[----:B------:R-:W-:-:S02]  /*4950*/  ISETP.LT.OR P0, PT, R21, R244, P0 ;  /* 0x000000f41500720c */ /* 0x000fc40000701670 */
[C---:B------:R-:W-:Y:S01]  /*4960*/  ISETP.LT.OR P5, PT, R33.reuse, R244, P5 ;  /* 0x000000f42100720c */ /* 0x040fe20002fa1670 */
[----:B------:R-:W4:Y:S01]  /*4970*/  MUFU.TANH R200, R63 ;  /* 0x0000003f00c87308 */ /* 0x000f220000002400 */
[----:B------:R-:W-:Y:S02]  /*4980*/  ISETP.LT.OR P1, PT, R33, R242, P1 ;  /* 0x000000f22100720c */ /* 0x000fe40000f21670 */
[----:B--2---:R-:W-:Y:S02]  /*4990*/  FSEL R187, R187, -INF , !P0 ;  /* 0xff800000bbbb7808 */ /* 0x004fe40004000000 */
[----:B-1----:R-:W-:Y:S02]  /*49a0*/  FSEL R185, R185, -INF , !P4 ;  /* 0xff800000b9b97808 */ /* 0x002fe40006000000 */
[----:B------:R-:W-:Y:S01]  /*49b0*/  FSEL R189, R189, -INF , !P5 ;  /* 0xff800000bdbd7808 */ /* 0x000fe20006800000 */
[----:B------:R-:W1:Y:S01]  /*49c0*/  MUFU.TANH R190, R58 ;  /* 0x0000003a00be7308 */ /* 0x000e620000002400 */
[----:B------:R-:W-:-:S02]  /*49d0*/  PLOP3.LUT P0, PT, PT, PT, UP0, 0x80, 0x0 ;  /* 0x000000000000781c */ /* 0x000fc40003f0f008 */
[CC--:B------:R-:W-:Y:S02]  /*49e0*/  ISETP.GE.AND P4, PT, R3.reuse, R243.reuse, PT ;  /* 0x000000f30300720c */ /* 0x0c0fe40003f86270 */
[-C--:B------:R-:W-:Y:S02]  /*49f0*/  ISETP.GE.AND P5, PT, R3, R238.reuse, PT ;  /* 0x000000ee0300720c */ /* 0x080fe40003fa6270 */
[----:B---3--:R-:W-:Y:S01]  /*4a00*/  FSEL R188, R188, -INF , !P6 ;  /* 0xff800000bcbc7808 */ /* 0x008fe20007000000 */
[----:B------:R-:W2:Y:S01]  /*4a10*/  MUFU.TANH R198, R59 ;  /* 0x0000003b00c67308 */ /* 0x000ea20000002400 */
[----:B----4-:R-:W-:Y:S02]  /*4a20*/  FSEL R200, R200, -INF , !P2 ;  /* 0xff800000c8c87808 */ /* 0x010fe40005000000 */
[----:B------:R-:W-:Y:S02]  /*4a30*/  ISETP.GE.AND P6, PT, R21, R238, PT ;  /* 0x000000ee1500720c */ /* 0x000fe40003fc6270 */
[----:B------:R-:W-:-:S02]  /*4a40*/  ISETP.GE.AND P2, PT, R9, R243, PT ;  /* 0x000000f30900720c */ /* 0x000fc40003f46270 */
[----:B------:R-:W-:Y:S01]  /*4a50*/  ISETP.LT.OR P4, PT, R3, R244, P4 ;  /* 0x000000f40300720c */ /* 0x000fe20002781670 */
[----:B------:R-:W3:Y:S01]  /*4a60*/  MUFU.TANH R197, R84 ;  /* 0x0000005400c57308 */ /* 0x000ee20000002400 */
[----:B-1----:R-:W-:Y:S02]  /*4a70*/  FSEL R190, R190, -INF , !P1 ;  /* 0xff800000bebe7808 */ /* 0x002fe40004800000 */
[----:B------:R-:W-:Y:S02]  /*4a80*/  ISETP.GE.AND P1, PT, R9, R238, PT ;  /* 0x000000ee0900720c */ /* 0x000fe40003f26270 */
[-C--:B------:R-:W-:Y:S01]  /*4a90*/  ISETP.LT.OR P5, PT, R3, R242.reuse, P5 ;  /* 0x000000f20300720c */ /* 0x080fe20002fa1670 */
[----:B------:R-:W-:Y:S01]  /*4aa0*/  VIADD R3, R31, 0x38 ;  /* 0x000000381f037836 */ /* 0x000fe20000000000 */
[----:B------:R-:W-:Y:S01]  /*4ab0*/  ISETP.LT.OR P6, PT, R21, R242, P6 ;  /* 0x000000f21500720c */ /* 0x000fe200037c1670 */
[----:B------:R-:W1:Y:S01]  /*4ac0*/  MUFU.TANH R195, R85 ;  /* 0x0000005500c37308 */ /* 0x000e620000002400 */
[----:B------:R-:W-:Y:S01]  /*4ad0*/  ISETP.LT.OR P2, PT, R9, R244, P2 ;  /* 0x000000f40900720c */ /* 0x000fe20001741670 */
[----:B------:R-:W-:Y:S01]  /*4ae0*/  VIADD R31, R31, 0x39 ;  /* 0x000000391f1f7836 */ /* 0x000fe20000000000 */
[----:B------:R-:W-:-:S02]  /*4af0*/  ISETP.LT.OR P1, PT, R9, R242, P1 ;  /* 0x000000f20900720c */ /* 0x000fc40000f21670 */
[----:B--2---:R-:W-:Y:S02]  /*4b00*/  FSEL R198, R198, -INF , !P6 ;  /* 0xff800000c6c67808 */ /* 0x004fe40007000000 */
[----:B------:R-:W-:Y:S01]  /*4b10*/  ISETP.GE.AND P6, PT, R3, R243, PT ;  /* 0x000000f30300720c */ /* 0x000fe20003fc6270 */
[----:B------:R-:W2:Y:S01]  /*4b20*/  MUFU.TANH R194, R86 ;  /* 0x0000005600c27308 */ /* 0x000ea20000002400 */
[----:B---3--:R-:W-:Y:S02]  /*4b30*/  FSEL R197, R197, -INF , !P4 ;  /* 0xff800000c5c57808 */ /* 0x008fe40006000000 */
[C---:B------:R-:W-:Y:S02]  /*4b40*/  ISETP.GE.AND P4, PT, R3.reuse, R238, PT ;  /* 0x000000ee0300720c */ /* 0x040fe40003f86270 */
[C---:B------:R-:W-:Y:S02]  /*4b50*/  ISETP.LT.OR P6, PT, R3.reuse, R244, P6 ;  /* 0x000000f40300720c */ /* 0x040fe400037c1670 */
[----:B------:R-:W-:Y:S01]  /*4b60*/  ISETP.LT.OR P4, PT, R3, R242, P4 ;  /* 0x000000f20300720c */ /* 0x000fe20002781670 */
[----:B------:R-:W3:Y:S01]  /*4b70*/  MUFU.TANH R192, R87 ;  /* 0x0000005700c07308 */ /* 0x000ee20000002400 */
[----:B-1----:R-:W-:Y:S01]  /*4b80*/  FSEL R195, R195, -INF , !P2 ;  /* 0xff800000c3c37808 */ /* 0x002fe20005000000 */
[----:B------:R-:W-:Y:S01]  /*4b90*/  BAR.SYNC.DEFER_BLOCKING 0x0 ;  /* 0x0000000000007b1d */ /* 0x000fe20000010000 */
[----:B------:R-:W-:-:S04]  /*4ba0*/  ISETP.GE.AND P2, PT, R31, R238, PT ;  /* 0x000000ee1f00720c */ /* 0x000fc80003f46270 */
[C---:B------:R-:W-:Y:S01]  /*4bb0*/  ISETP.LT.OR P2, PT, R31.reuse, R242, P2 ;  /* 0x000000f21f00720c */ /* 0x040fe20001741670 */
[----:B------:R-:W1:Y:S01]  /*4bc0*/  MUFU.TANH R193, R80 ;  /* 0x0000005000c17308 */ /* 0x000e620000002400 */
[----:B--2---:R-:W-:Y:S02]  /*4bd0*/  FSEL R194, R194, -INF , !P5 ;  /* 0xff800000c2c27808 */ /* 0x004fe40006800000 */
[----:B------:R-:W-:-:S04]  /*4be0*/  ISETP.GE.AND P5, PT, R31, R243, PT ;  /* 0x000000f31f00720c */ /* 0x000fc80003fa6270 */
[----:B------:R-:W-:Y:S01]  /*4bf0*/  ISETP.LT.OR P5, PT, R31, R244, P5 ;  /* 0x000000f41f00720c */ /* 0x000fe20002fa1670 */
[----:B------:R-:W2:Y:S01]  /*4c00*/  MUFU.TANH R35, R35 ;  /* 0x0000002300237308 */ /* 0x000ea20000002400 */
[----:B---3--:R-:W-:Y:S02]  /*4c10*/  FSEL R192, R192, -INF , !P1 ;  /* 0xff800000c0c07808 */ /* 0x008fe40004800000 */
[----:B------:R-:W-:-:S04]  /*4c20*/  @!P0 LEA R246, P1, R165, UR6, 0x1 ;  /* 0x00000006a5f68c11 */ /* 0x000fc8000f8208ff */
[----:B------:R-:W-:Y:S01]  /*4c30*/  @!P0 LEA.HI.X R247, R165, UR7, R2, 0x1, P1 ;  /* 0x00000007a5f78c11 */ /* 0x000fe200088f0c02 */
        /* <DEDUP_REMOVED lines=69> */
.L_x_7594:
[----:B------:R-:W-:-:S04]  /*5090*/  ULEA UR6, -UR12, URZ, 0x6 ;  /* 0x0000003f0c067291 */ /* 0x000fc8000f8e313f */
[----:B------:R-:W-:Y:S02]  /*50a0*/  USHF.R.S32.HI UR7, URZ, 0x1f, UR6 ;  /* 0x0000001f3f077899 */ /* 0x000fe40008011406 */
[----:B------:R-:W-:-:S04]  /*50b0*/  MOV R8, UR6 ;  /* 0x0000000600087c02 */ /* 0x000fc80008000f00 */
[----:B------:R-:W-:-:S07]  /*50c0*/  MOV R3, UR7 ;  /* 0x0000000700037c02 */ /* 0x000fce0008000f00 */
.L_x_7595:
        /* <DEDUP_REMOVED lines=33> */
.L_x_7593:
        /* <DEDUP_REMOVED lines=76> */
[----:B------:R-:W3:Y:S01]  /*57a0*/  LDSM.16.MT88.4 R120, [R225+0x16000] ;  /* 0x01600000e178783b */ /* 0x000ee20000004200 */
[--C-:B------:R-:W-:Y:S01]  /*57b0*/  FFMA.FTZ R171, R14, UR16, -R33.reuse ;  /* 0x000000100eab7c23 */ /* 0x100fe20008010821 */
[--C-:B------:R-:W-:Y:S01]  /*57c0*/  FFMA.FTZ R0, R12, UR16, -R33.reuse ;  /* 0x000000100c007c23 */ /* 0x100fe20008010821 */
[--C-:B------:R-:W-:Y:S01]  /*57d0*/  FFMA.FTZ R174, R19, UR16, -R196.reuse ;  /* 0x0000001013ae7c23 */ /* 0x100fe200080108c4 */
[----:B------:R-:W4:Y:S01]  /*57e0*/  LDSM.16.MT88.4 R4, [R224+0x16000] ;  /* 0x01600000e004783b */ /* 0x000f220000004200 */
[----:B------:R-:W5:Y:S01]  /*57f0*/  MUFU.EX2 R181, R181 ;  /* 0x000000b500b57308 */ /* 0x000f620000000800 */
[--C-:B------:R-:W-:Y:S01]  /*5800*/  FFMA.FTZ R173, R17, UR16, -R196.reuse ;  /* 0x0000001011ad7c23 */ /* 0x100fe200080108c4 */
[--C-:B------:R-:W-:Y:S01]  /*5810*/  FFMA.FTZ R175, R18, UR16, -R33.reuse ;  /* 0x0000001012af7c23 */ /* 0x100fe20008010821 */
[----:B------:R-:W4:Y:S01]  /*5820*/  LDSM.16.MT88.4 R12, [R228+0x12800] ;  /* 0x01280000e40c783b */ /* 0x000f220000004200 */
[--C-:B------:R-:W-:Y:S01]  /*5830*/  FFMA.FTZ R170, R16, UR16, -R33.reuse ;  /* 0x0000001010aa7c23 */ /* 0x100fe20008010821 */
[--C-:B------:R-:W-:Y:S01]  /*5840*/  FFMA.FTZ R184, R191, UR16, -R196.reuse ;  /* 0x00000010bfb87c23 */ /* 0x100fe200080108c4 */
[--C-:B------:R-:W-:Y:S01]  /*5850*/  FFMA.FTZ R186, R189, UR16, -R196.reuse ;  /* 0x00000010bdba7c23 */ /* 0x100fe200080108c4 */
[----:B------:R-:W4:Y:S01]  /*5860*/  LDSM.16.MT88.4 R8, [R226+0x12800] ;  /* 0x01280000e208783b */ /* 0x000f220000004200 */
[----:B------:R-:W-:Y:S01]  /*5870*/  MUFU.EX2 R179, R179 ;  /* 0x000000b300b37308 */ /* 0x000fe20000000800 */
[--C-:B------:R-:W-:Y:S01]  /*5880*/  FFMA.FTZ R185, R185, UR16, -R196.reuse ;  /* 0x00000010b9b97c23 */ /* 0x100fe200080108c4 */
[--C-:B------:R-:W-:Y:S01]  /*5890*/  FFMA.FTZ R187, R187, UR16, -R196.reuse ;  /* 0x00000010bbbb7c23 */ /* 0x100fe200080108c4 */
[----:B------:R-:W4:Y:S01]  /*58a0*/  LDSM.16.MT88.4 R20, [R228+0x10800] ;  /* 0x01080000e414783b */ /* 0x000f220000004200 */
[--C-:B------:R-:W-:Y:S01]  /*58b0*/  FFMA.FTZ R188, R188, UR16, -R33.reuse ;  /* 0x00000010bcbc7c23 */ /* 0x100fe20008010821 */
[--C-:B------:R-:W-:Y:S01]  /*58c0*/  FFMA.FTZ R189, R200, UR16, -R33.reuse ;  /* 0x00000010c8bd7c23 */ /* 0x100fe20008010821 */
[--C-:B------:R-:W-:Y:S01]  /*58d0*/  FFMA.FTZ R190, R190, UR16, -R33.reuse ;  /* 0x00000010bebe7c23 */ /* 0x100fe20008010821 */
[----:B------:R-:W4:Y:S01]  /*58e0*/  LDSM.16.MT88.4 R16, [R224+0x10800] ;  /* 0x01080000e010783b */ /* 0x000f220000004200 */
[----:B------:R-:W1:Y:S01]  /*58f0*/  MUFU.EX2 R176, R176 ;  /* 0x000000b000b07308 */ /* 0x000e620000000800 */
[----:B-----5:R-:W-:Y:S01]  /*5900*/  F2FP.F16.F32.PACK_AB R128, R181, R182 ;  /* 0x000000b6b580723e */ /* 0x020fe200000000ff */
        /* <DEDUP_REMOVED lines=14> */
[----:B------:R-:W5:Y:S01]  /*59f0*/  MUFU.EX2 R183, R183 ;  /* 0x000000b700b77308 */ /* 0x000f620000000800 */
[----:B-1----:R-:W-:Y:S01]  /*5a00*/  F2FP.F16.F32.PACK_AB R130, R176, R179 ;  /* 0x000000b3b082723e */ /* 0x002fe200000000ff */
[----:B------:R-:W-:-:S04]  /*5a10*/  FADD.FTZ R179, R179, R182 ;  /* 0x000000b6b3b37221 */ /* 0x000fc80000010000 */
[----:B------:R-:W-:Y:S02]  /*5a20*/  FADD.FTZ R179, R176, R179 ;  /* 0x000000b3b0b37221 */ /* 0x000fe40000010000 */
[----:B------:R-:W-:Y:S08]  /*5a30*/  MUFU.EX2 R178, R178 ;  /* 0x000000b200b27308 */ /* 0x000ff00000000800 */
[----:B------:R-:W1:Y:S01]  /*5a40*/  MUFU.EX2 R177, R177 ;  /* 0x000000b100b17308 */ /* 0x000e620000000800 */
[----:B-----5:R-:W-:Y:S01]  /*5a50*/  F2FP.F16.F32.PACK_AB R129, R183, R180 ;  /* 0x000000b4b781723e */ /* 0x020fe200000000ff */
[----:B------:R-:W-:-:S06]  /*5a60*/  FADD.FTZ R183, R180, R183 ;  /* 0x000000b7b4b77221 */ /* 0x000fcc0000010000 */
[----:B------:R-:W-:Y:S08]  /*5a70*/  MUFU.EX2 R174, R174 ;  /* 0x000000ae00ae7308 */ /* 0x000ff00000000800 */
[----:B------:R-:W5:Y:S01]  /*5a80*/  MUFU.EX2 R173, R173 ;  /* 0x000000ad00ad7308 */ /* 0x000f620000000800 */
        /* <DEDUP_REMOVED lines=29> */
[----:B------:R-:W1:Y:S01]  /*5c60*/  MUFU.EX2 R189, R189 ;  /* 0x000000bd00bd7308 */ /* 0x000e620000000800 */
[C---:B--2---:R-:W-:Y:S06]  /*5c70*/  HMMA.16816.F32 R108, R128.reuse, R112, RZ ;  /* 0x00000070806c723c */ /* 0x044fec00000018ff */
[C---:B---3--:R-:W-:Y:S01]  /*5c80*/  HMMA.16816.F32 R116, R128.reuse, R120, RZ ;  /* 0x000000788074723c */ /* 0x048fe200000018ff */
[----:B------:R-:W-:Y:S05]  /*5c90*/  MUFU.EX2 R190, R190 ;  /* 0x000000be00be7308 */ /* 0x000fea0000000800 */
[C---:B------:R-:W-:Y:S03]  /*5ca0*/  HMMA.16816.F32 R156, R128.reuse, R158, RZ ;  /* 0x0000009e809c723c */ /* 0x040fe600000018ff */
[----:B------:R-:W2:Y:S03]  /*5cb0*/  MUFU.EX2 R191, R191 ;  /* 0x000000bf00bf7308 */ /* 0x000ea60000000800 */
        /* <DEDUP_REMOVED lines=22> */
[----:B-----5:R-:W-:Y:S01]  /*5e20*/  F2FP.F16.F32.PACK_AB R4, R173, R174 ;  /* 0x000000aead04723e */ /* 0x020fe200000000ff */
[----:B------:R-:W-:Y:S01]  /*5e30*/  FADD.FTZ R174, R174, R179 ;  /* 0x000000b3aeae7221 */ /* 0x000fe20000010000 */
[----:B-1----:R-:W-:Y:S01]  /*5e40*/  F2FP.F16.F32.PACK_AB R5, R170, R175 ;  /* 0x000000afaa05723e */ /* 0x002fe200000000ff */
        /* <DEDUP_REMOVED lines=52> */
[C---:B------:R-:W-:Y:S01]  /*6190*/  HMMA.16816.F32 R104, R4.reuse, R22, R104 ;  /* 0x000000160468723c */ /* 0x040fe20000001868 */
[----:B------:R-:W5:Y:S05]  /*61a0*/  LDSM.16.MT88.4 R20, [R224+0x11000] ;  /* 0x01100000e014783b */ /* 0x000f6a0000004200 */
        /* <DEDUP_REMOVED lines=104> */
[C---:B------:R-:W-:Y:S06]  /*6830*/  HMMA.16816.F32 R76, R4.reuse, R28, R76 ;  /* 0x0000001c044c723c */ /* 0x040fec000000184c */
[C---:B------:R-:W-:Y:S06]  /*6840*/  HMMA.16816.F32 R80, R4.reuse, R30, R80 ;  /* 0x0000001e0450723c */ /* 0x040fec0000001850 */
[C---:B---3--:R-:W-:Y:S06]  /*6850*/  HMMA.16816.F32 R92, R4.reuse, R24, R92 ;  /* 0x00000018045c723c */ /* 0x048fec000000185c */
[C---:B------:R-:W-:Y:S06]  /*6860*/  HMMA.16816.F32 R96, R4.reuse, R26, R96 ;  /* 0x0000001a0460723c */ /* 0x040fec0000001860 */
[C---:B-----5:R-:W-:Y:S06]  /*6870*/  HMMA.16816.F32 R100, R4.reuse, R20, R100 ;  /* 0x000000140464723c */ /* 0x060fec0000001864 */
[C---:B------:R-:W-:Y:S06]  /*6880*/  HMMA.16816.F32 R104, R4.reuse, R22, R104 ;  /* 0x000000160468723c */ /* 0x040fec0000001868 */
[C---:B--2---:R-:W-:Y:S06]  /*6890*/  HMMA.16816.F32 R108, R4.reuse, R16, R108 ;  /* 0x00000010046c723c */ /* 0x044fec000000186c */
[C---:B------:R-:W-:Y:S06]  /*68a0*/  HMMA.16816.F32 R112, R4.reuse, R18, R112 ;  /* 0x000000120470723c */ /* 0x040fec0000001870 */
[C---:B-1----:R-:W-:Y:S06]  /*68b0*/  HMMA.16816.F32 R116, R4.reuse, R12, R116 ;  /* 0x0000000c0474723c */ /* 0x042fec0000001874 */
        /* <DEDUP_REMOVED lines=81> */
.L_x_7597:
[----:B------:R-:W-:-:S04]  /*6dd0*/  ULEA UR22, -UR8, URZ, 0x6 ;  /* 0x0000003f08167291 */ /* 0x000fc8000f8e313f */
[----:B------:R-:W-:-:S12]  /*6de0*/  USHF.R.S32.HI UR5, URZ, 0x1f, UR22 ;  /* 0x0000001f3f057899 */ /* 0x000fd80008011416 */
.L_x_7598:
        /* <DEDUP_REMOVED lines=499> */
.L_x_7600:
[----:B------:R-:W-:-:S04]  /*8d20*/  ULEA UR5, -UR12, URZ, 0x6 ;  /* 0x0000003f0c057291 */ /* 0x000fc8000f8e313f */
[----:B------:R-:W-:Y:S02]  /*8d30*/  USHF.R.S32.HI UR4, URZ, 0x1f, UR5 ;  /* 0x0000001f3f047899 */ /* 0x000fe40008011405 */
[----:B------:R-:W-:-:S04]  /*8d40*/  MOV R12, UR5 ;  /* 0x00000005000c7c02 */ /* 0x000fc80008000f00 */
[----:B------:R-:W-:-:S07]  /*8d50*/  MOV R7, UR4 ;  /* 0x0000000400077c02 */ /* 0x000fce0008000f00 */
.L_x_7601:
        /* <DEDUP_REMOVED lines=32> */
.L_x_7599:
        /* <DEDUP_REMOVED lines=489> */
.L_x_7596:
        /* <DEDUP_REMOVED lines=15> */
.L_x_7606:
        /* <DEDUP_REMOVED lines=69> */
.L_x_7603:
        /* <DEDUP_REMOVED lines=372> */
.L_x_7605:
        /* <DEDUP_REMOVED lines=28> */
.L_x_7604:
        /* <DEDUP_REMOVED lines=627> */
.L_x_7602:
        /* <DEDUP_REMOVED lines=20> */
[--C-:B------:R-:W-:Y:S02]  /*f4a0*/  SHF.R.S32.HI R13, RZ, 0x2, R2.reuse ;  /* 0x00000002ff0d7819 */ /* 0x100fe40000011402 */
[----:B------:R-:W-:Y:S02]  /*f4b0*/  SHF.R.S32.HI R12, RZ, 0x1f, R2 ;  /* 0x0000001fff0c7819 */ /* 0x000fe40000011402 */
[----:B------:R-:W-:Y:S01]  /*f4c0*/  SHF.R.S32.HI R15, RZ, 0x1f, R0 ;  /* 0x0000001fff0f7819 */ /* 0x000fe20000011400 */
[----:B--2---:R-:W-:Y:S01]  /*f4d0*/  FADD.FTZ R6, R9, R6 ;  /* 0x0000000609067221 */ /* 0x004fe20000010000 */
[----:B------:R-:W-:-:S02]  /*f4e0*/  LEA.HI R12, R12, R13, RZ, 0x3 ;  /* 0x0000000d0c0c7211 */ /* 0x000fc400078f18ff */
[----:B------:R-:W-:Y:S01]  /*f4f0*/  MOV R9, 0x3f800000 ;  /* 0x3f80000000097802 */ /* 0x000fe20000000f00 */
[----:B---3--:R-:W-:Y:S01]  /*f500*/  FADD.FTZ R5, R8, R5 ;  /* 0x0000000508057221 */ /* 0x008fe20000010000 */
[----:B------:R-:W-:Y:S01]  /*f510*/  BAR.SYNC.DEFER_BLOCKING 0x0 ;  /* 0x0000000000007b1d */ /* 0x000fe20000010000 */
[----:B------:R-:W-:Y:S02]  /*f520*/  FSETP.NE.FTZ.AND P4, PT, R6, RZ, PT ;  /* 0x000000ff0600720b */ /* 0x000fe40003f95000 */
[----:B------:R-:W-:Y:S02]  /*f530*/  LOP3.LUT R8, R10, 0xffffffe0, RZ, 0xc0, !PT ;  /* 0xffffffe00a087812 */ /* 0x000fe400078ec0ff */
[----:B------:R-:W-:Y:S02]  /*f540*/  FSETP.NE.FTZ.AND P3, PT, R5, RZ, PT ;  /* 0x000000ff0500720b */ /* 0x000fe40003f75000 */
[----:B------:R-:W-:Y:S02]  /*f550*/  IADD3 R8, R7, -R8, RZ ;  /* 0x8000000807087210 */ /* 0x000fe40007ffe0ff */
[----:B------:R-:W-:-:S02]  /*f560*/  LOP3.LUT R12, R12, 0xfffffff8, RZ, 0xc0, !PT ;  /* 0xfffffff80c0c7812 */ /* 0x000fc400078ec0ff */
[----:B------:R-:W-:Y:S02]  /*f570*/  SHF.R.S32.HI R10, RZ, 0x5, R10 ;  /* 0x00000005ff0a7819 */ /* 0x000fe4000001140a */
[CC--:B------:R-:W-:Y:S01]  /*f580*/  LEA.HI R4, R15.reuse, R0.reuse, RZ, 0x4 ;  /* 0x000000000f047211 */ /* 0x0c0fe200078f20ff */
[----:B------:R-:W2:Y:S01]  /*f590*/  @P4 MUFU.RCP R11, R6 ;  /* 0x00000006000b4308 */ /* 0x000ea20000001000 */
[----:B------:R-:W-:Y:S01]  /*f5a0*/  LEA.HI R15, R15, R0, RZ, 0x5 ;  /* 0x000000000f0f7211 */ /* 0x000fe200078f28ff */
[----:B------:R-:W3:Y:S01]  /*f5b0*/  @P4 LDC R21, c[0x0][0x2e8] ;  /* 0x0000ba00ff154b82 */ /* 0x000ee20000000800 */
[----:B------:R-:W-:Y:S02]  /*f5c0*/  LOP3.LUT P5, RZ, R8, 0x3, RZ, 0xc0, !PT ;  /* 0x0000000308ff7812 */ /* 0x000fe400078ac0ff */
[----:B------:R-:W-:Y:S02]  /*f5d0*/  IADD3 R8, R13, -R12, RZ ;  /* 0x8000000c0d087210 */ /* 0x000fe40007ffe0ff */
[----:B------:R-:W-:Y:S01]  /*f5e0*/  LOP3.LUT R2, R2, 0x1ffffffc, RZ, 0xc0, !PT ;  /* 0x1ffffffc02027812 */ /* 0x000fe200078ec0ff */
[----:B------:R-:W4:Y:S01]  /*f5f0*/  @P3 MUFU.RCP R9, R5 ;  /* 0x0000000500093308 */ /* 0x000f220000001000 */
[----:B------:R-:W-:Y:S01]  /*f600*/  SHF.R.S32.HI R13, RZ, 0x1f, R10 ;  /* 0x0000001fff0d7819 */ /* 0x000fe2000001140a */
[----:B------:R-:W3:Y:S01]  /*f610*/  @P3 LDC R22, c[0x0][0x2e8] ;  /* 0x0000ba00ff163b82 */ /* 0x000ee20000000800 */
[----:B------:R-:W-:-:S02]  /*f620*/  LOP3.LUT R17, R4, 0xfffffff0, RZ, 0xc0, !PT ;  /* 0xfffffff004117812 */ /* 0x000fc400078ec0ff */
[----:B------:R-:W-:Y:S02]  /*f630*/  LOP3.LUT R15, R15, 0xffffffe0, RZ, 0xc0, !PT ;  /* 0xffffffe00f0f7812 */ /* 0x000fe400078ec0ff */
[----:B------:R-:W-:Y:S01]  /*f640*/  IADD3 R7, -R2, R7, RZ ;  /* 0x0000000702077210 */ /* 0x000fe20007ffe1ff */
[----:B------:R-:W1:Y:S01]  /*f650*/  @P3 MUFU.LG2 R5, R5 ;  /* 0x0000000500053308 */ /* 0x000e620000000c00 */
[----:B------:R-:W-:Y:S01]  /*f660*/  LEA.HI R13, R13, R10, RZ, 0x2 ;  /* 0x0000000a0d0d7211 */ /* 0x000fe200078f10ff */
[----:B--2---:R-:W-:Y:S01]  /*f670*/  FMUL.FTZ R160, R11, R160 ;  /* 0x000000a00ba07220 */ /* 0x004fe20000410000 */
        /* <DEDUP_REMOVED lines=67> */
[C---:B----4-:R-:W-:Y:S01]  /*fab0*/  FMUL.FTZ R163, R9.reuse, R163 ;  /* 0x000000a309a37220 */ /* 0x050fe20000410000 */
        /* <DEDUP_REMOVED lines=71> */
[----:B------:R-:W2:Y:S01]  /*ff30*/  @P4 MUFU.LG2 R6, R6 ;  /* 0x0000000600064308 */ /* 0x000ea20000000c00 */
        /* <DEDUP_REMOVED lines=37> */
[----:B-1----:R-:W-:Y:S01]  /*10190*/  @P3 FMUL.FTZ R2, R5, 0.69314718246459960938 ;  /* 0x3f31721805023820 */ /* 0x002fe20000410000 */
        /* <DEDUP_REMOVED lines=52> */
[----:B-1----:R-:W-:-:S03]  /*104e0*/  IADD3 R7, RZ, -UR17, RZ ;  /* 0x80000011ff077c10 */ /* 0x002fc6000fffe0ff */
[----:B------:R1:W-:Y:S02]  /*104f0*/  STS.64 [R8+0xc000], R116 ;  /* 0x00c0007408007388 */ /* 0x0003e40000000a00 */
[----:B------:R-:W-:Y:S02]  /*10500*/  IMAD R7, R20, R7, UR4 ;  /* 0x0000000414077e24 */ /* 0x000fe4000f8e0207 */
[----:B------:R1:W-:Y:S01]  /*10510*/  STS.64 [R8+0xc800], R118 ;  /* 0x00c8007608007388 */ /* 0x0003e20000000a00 */
[----:B----4-:R-:W-:Y:S01]  /*10520*/  MOV R9, 0xff800000 ;  /* 0xff80000000097802 */ /* 0x010fe20000000f00 */
[----:B------:R-:W-:Y:S02]  /*10530*/  IMAD R20, R19, R20, R7 ;  /* 0x0000001413147224 */ /* 0x000fe400078e0207 */
[----:B------:R1:W-:Y:S01]  /*10540*/  STS.64 [R12+0xc000], R120 ;  /* 0x00c000780c007388 */ /* 0x0003e20000000a00 */
[----:B---3--:R-:W-:Y:S01]  /*10550*/  @P3 FFMA.FTZ R9, R3, R22, R2 ;  /* 0x0000001603093223 */ /* 0x008fe20000010002 */
[----:B------:R-:W-:Y:S01]  /*10560*/  LEA R2, R4, UR5, 0x2 ;  /* 0x0000000504027c11 */ /* 0x000fe2000f8e10ff */
[----:B------:R-:W-:Y:S01]  /*10570*/  IMAD R18, R20, R17, R18 ;  /* 0x0000001114127224 */ /* 0x000fe200078e0212 */
[----:B------:R1:W-:Y:S01]  /*10580*/  STS.64 [R12+0xc800], R122 ;  /* 0x00c8007a0c007388 */ /* 0x0003e20000000a00 */
[----:B------:R-:W-:Y:S01]  /*10590*/  MOV R7, 0xff800000 ;  /* 0xff80000000077802 */ /* 0x000fe20000000f00 */
[----:B--2---:R-:W-:-:S02]  /*105a0*/  @P4 FMUL.FTZ R11, R6, 0.69314718246459960938 ;  /* 0x3f317218060b4820 */ /* 0x004fc40000410000 */
        /* <DEDUP_REMOVED lines=14> */
[----:B-1----:R-:W-:-:S04]  /*10690*/  LEA R10, P0, R3, UR4, 0x2 ;  /* 0x00000004030a7c11 */ /* 0x002fc8000f8010ff */
[----:B------:R-:W-:-:S05]  /*106a0*/  LEA.HI.X R11, R3, UR5, R4, 0x2, P0 ;  /* 0x00000005030b7c11 */ /* 0x000fca00080f1404 */
[----:B------:R2:W-:Y:S04]  /*106b0*/  @!P2 STG.E desc[UR18][R10.64], R7 ;  /* 0x000000070a00a986 */ /* 0x0005e8000c101912 */
[----:B------:R2:W-:Y:S02]  /*106c0*/  @!P1 STG.E desc[UR18][R10.64+0x20], R9 ;  /* 0x000020090a009986 */ /* 0x0005e4000c101912 */
.L_x_7608:
[----:B------:R-:W-:Y:S05]  /*106d0*/  BSYNC B0 ;  /* 0x0000000000007941 */ /* 0x000fea0003800000 */
.L_x_7607:
[----:B------:R-:W-:Y:S01]  /*106e0*/  ULDC UR4, c[0x0][0x2dc] ;  /* 0x0000b70000047ab9 */ /* 0x000fe20000000800 */
[----:B------:R-:W-:Y:S01]  /*106f0*/  IMAD.WIDE R24, R0, 0x100, R24 ;  /* 0x0000010000187825 */ /* 0x000fe200078e0218 */
[----:B-1----:R-:W1:Y:S03]  /*10700*/  LDS.128 R128, [R2] ;  /* 0x0000000002807984 */ /* 0x002e660000000c00 */
        /* <DEDUP_REMOVED lines=45> */
[----:B--2---:R-:W2:Y:S04]  /*109e0*/  LDS.128 R8, [R2+0xe800] ;  /* 0x00e8000002087984 */ /* 0x004ea80000000c00 */
[----:B------:R-:W2:Y:S04]  /*109f0*/  LDS.128 R4, [R2+0xf000] ;  /* 0x00f0000002047984 */ /* 0x000ea80000000c00 */
[----:B------:R2:W2:Y:S04]  /*10a00*/  LDS.128 R124, [R2+0x3800] ;  /* 0x00380000027c7984 */ /* 0x0004a80000000c00 */
[----:B------:R2:W2:Y:S04]  /*10a10*/  LDS.128 R120, [R2+0x7800] ;  /* 0x0078000002787984 */ /* 0x0004a80000000c00 */
[----:B------:R2:W2:Y:S04]  /*10a20*/  LDS.128 R116, [R2+0xb800] ;  /* 0x00b8000002747984 */ /* 0x0004a80000000c00 */
[----:B------:R2:W2:Y:S04]  /*10a30*/  LDS.128 R112, [R2+0xf800] ;  /* 0x00f8000002707984 */ /* 0x0004a80000000c00 */
[----:B-1----:R1:W-:Y:S04]  /*10a40*/  @!P0 STG.E.64 desc[UR18][R132.64], R128 ;  /* 0x0000008084008986 */ /* 0x0023e8000c101b12 */
        /* <DEDUP_REMOVED lines=27> */
[----:B--2---:R1:W-:Y:S04]  /*10c00*/  @!P2 STG.E.128 desc[UR18][R132.64+0xa300], R8 ;  /* 0x00a300088400a986 */ /* 0x0043e8000c101d12 */
[----:B------:R1:W-:Y:S01]  /*10c10*/  @!P1 STG.E.128 desc[UR18][R132.64+0xc300], R4 ;  /* 0x00c3000484009986 */ /* 0x0003e2000c101d12 */
[----:B------:R-:W-:Y:S05]  /*10c20*/  @P0 EXIT ;  /* 0x000000000000094d */ /* 0x000fea0003800000 */
[----:B------:R-:W-:Y:S04]  /*10c30*/  STG.E.128 desc[UR18][R132.64+0xe000], R124 ;  /* 0x00e0007c84007986 */ /* 0x000fe8000c101d12 */
[----:B------:R-:W-:Y:S04]  /*10c40*/  STG.E.128 desc[UR18][R132.64+0xe100], R120 ;  /* 0x00e1007884007986 */ /* 0x000fe8000c101d12 */
[----:B------:R-:W-:Y:S04]  /*10c50*/  STG.E.128 desc[UR18][R132.64+0xe200], R116 ;  /* 0x00e2007484007986 */ /* 0x000fe8000c101d12 */
[----:B------:R-:W-:Y:S01]  /*10c60*/  STG.E.128 desc[UR18][R132.64+0xe300], R112 ;  /* 0x00e3007084007986 */ /* 0x000fe2000c101d12 */
[----:B------:R-:W-:Y:S05]  /*10c70*/  EXIT ;  /* 0x000000000000794d */ /* 0x000fea0003800000 */
.L_x_7609:
        /* <DEDUP_REMOVED lines=16> */
.L_x_8925:


//--------------------- .text._ZN5flash24flash_fwd_splitkv_kernelI23Flash_fwd_kernel_traitsILi256ELi64ELi64ELi4ELb0ELb0EN7cutlass6half_tE19Flash_kernel_traitsILi256ELi64ELi64ELi4ES3_EELb0ELb1ELb1ELb0ELb0ELb0ELb1ELb0EEEvNS_16Flash_fwd_paramsE --------------------------
	.section	.text._ZN5flash24flash_fwd_splitkv_kernelI23Flash_fwd_kernel_traitsILi256ELi64ELi64ELi4ELb0ELb0EN7cutlass6half_tE19Flash_kernel_traitsILi256ELi64ELi64ELi4ES3_EELb0ELb1ELb1ELb0ELb0ELb0ELb1ELb0EEEvNS_16Flash_fwd_paramsE,"ax",@progbits
	.align	128
        .global         _ZN5flash24flash_fwd_splitkv_kernelI23Flash_fwd_kernel_traitsILi256ELi64ELi64ELi4ELb0ELb0EN7cutlass6half_tE19Flash_kernel_traitsILi256ELi64ELi64ELi4ES3_EELb0ELb1ELb1ELb0ELb0ELb0ELb1ELb0EEEvNS_16Flash_fwd_paramsE
        .type           _ZN5flash24flash_fwd_splitkv_kernelI23Flash_fwd_kernel_traitsILi256ELi64ELi64ELi4ELb0ELb0EN7cutlass6half_tE19Flash_kernel_traitsILi256ELi64ELi64ELi4ES3_EELb0ELb1ELb1ELb0ELb0ELb0ELb1ELb0EEEvNS_16Flash_fwd_paramsE,@function
        .size           _ZN5flash24flash_fwd_splitkv_kernelI23Flash_fwd_kernel_traitsILi256ELi64ELi64ELi4ELb0ELb0EN7cutlass6half_tE19Flash_kernel_traitsILi256ELi64ELi64ELi4ES3_EELb0ELb1ELb1ELb0ELb0ELb0ELb1ELb0EEEvNS_16Flash_fwd_paramsE,(.L_x_8926 - _ZN5flash24flash_fwd_splitkv_kernelI23Flash_fwd_kernel_traitsILi256ELi64ELi64ELi4ELb0ELb0EN7cutlass6half_tE19Flash_kernel_traitsILi256ELi64ELi64ELi4ES3_EELb0ELb1ELb1ELb0ELb0ELb0ELb1ELb0EEEvNS_16Flash_fwd_paramsE)
        .other          _ZN5flash24flash_fwd_splitkv_kernelI23Flash_fwd_kernel_traitsILi256ELi64ELi64ELi4ELb0ELb0EN7cutlass6half_tE19Flash_kernel_traitsILi256ELi64ELi64ELi4ES3_EELb0ELb1ELb1ELb0ELb0ELb0ELb1ELb0EEEvNS_16Flash_fwd_paramsE,@"STO_CUDA_ENTRY STV_DEFAULT"
_ZN5flash24flash_fwd_splitkv_kernelI23Flash_fwd_kernel_traitsILi256ELi64ELi64ELi4ELb0ELb0EN7cutlass6half_tE19Flash_kernel_traitsILi256ELi64ELi64ELi4ES3_EELb0ELb1ELb1ELb0ELb0ELb0ELb1ELb0EEEvNS_16Flash_fwd_paramsE:
.text._ZN5flash24flash_fwd_splitkv_kernelI23Flash_fwd_kernel_traitsILi256ELi64ELi64ELi4ELb0ELb0EN7cutlass6half_tE19Flash_kernel_traitsILi256ELi64ELi64ELi4ES3_EELb0ELb1ELb1ELb0ELb0ELb0ELb1ELb0EEEvNS_16Flash_fwd_paramsE:
        /* <DEDUP_REMOVED lines=76> */
.L_x_7610:
[----:B------:R-:W-:-:S04]  /*04c0*/  ULDC UR10, c[0x0][0x2c8] ;  /* 0x0000b200000a7ab9 */ /* 0x000fc80000000800 */
.L_x_7611:
        /* <DEDUP_REMOVED lines=18> */
[----:B------:R-:W2:Y:S03]  /*05f0*/  S2R R84, SR_TID.X ;  /* 0x0000000000547919 */ /* 0x000ea60000002100 */
        /* <DEDUP_REMOVED lines=26> */
[----:B------:R-:W-:Y:S01]  /*07a0*/  ULDC UR19, c[0x0][0x394] ;  /* 0x0000e50000137ab9 */ /* 0x000fe20000000800 */
[----:B------:R-:W-:Y:S01]  /*07b0*/  UIMAD UR13, UR17, UR4, UR13 ;  /* 0x00000004110d72a4 */ /* 0x000fe2000f8e020d */
[----:B------:R-:W-:Y:S02]  /*07c0*/  ULDC UR18, c[0x0][0x398] ;  /* 0x0000e60000127ab9 */ /* 0x000fe40000000800 */
        /* <DEDUP_REMOVED lines=89> */
.L_x_7614:
[----:B------:R-:W-:Y:S05]  /*0d60*/  BSYNC B0 ;  /* 0x0000000000007941 */ /* 0x000fea0003800000 */
.L_x_7613:
        /* <DEDUP_REMOVED lines=13> */
.L_x_7616:
[----:B------:R-:W-:Y:S05]  /*0e40*/  BSYNC B0 ;  /* 0x0000000000007941 */ /* 0x000fea0003800000 */
.L_x_7615:
        /* <DEDUP_REMOVED lines=12> */
.L_x_7618:
[----:B------:R-:W-:Y:S05]  /*0f10*/  BSYNC B0 ;  /* 0x0000000000007941 */ /* 0x000fea0003800000 */
.L_x_7617:
        /* <DEDUP_REMOVED lines=12> */
.L_x_7620:
[----:B------:R-:W-:Y:S05]  /*0fe0*/  BSYNC B0 ;  /* 0x0000000000007941 */ /* 0x000fea0003800000 */
.L_x_7619:
        /* <DEDUP_REMOVED lines=11> */
.L_x_7622:
[----:B------:R-:W-:Y:S05]  /*10a0*/  BSYNC B0 ;  /* 0x0000000000007941 */ /* 0x000fea0003800000 */
.L_x_7621:
        /* <DEDUP_REMOVED lines=11> */
.L_x_7624:
[----:B------:R-:W-:Y:S05]  /*1160*/  BSYNC B0 ;  /* 0x0000000000007941 */ /* 0x000fea0003800000 */
.L_x_7623:
        /* <DEDUP_REMOVED lines=11> */
.L_x_7626:
[----:B------:R-:W-:Y:S05]  /*1220*/  BSYNC B0 ;  /* 0x0000000000007941 */ /* 0x000fea0003800000 */
.L_x_7625:
        /* <DEDUP_REMOVED lines=11> */
.L_x_7628:
[----:B------:R-:W-:Y:S05]  /*12e0*/  BSYNC B0 ;  /* 0x0000000000007941 */ /* 0x000fea0003800000 */
.L_x_7627:
        /* <DEDUP_REMOVED lines=31> */
.L_x_7612:
        /* <DEDUP_REMOVED lines=29> */
.L_x_7629:
        /* <DEDUP_REMOVED lines=46> */
[----:B------:R-:W-:-:S03]  /*1990*/  UIMAD UR14, UR11, UR10, UR14 ;  /* 0x0000000a0b0e72a4 */ /* 0x000fc6000f8e020e */
[----:B------:R-:W-:Y:S02]  /*19a0*/  ULDC.64 UR10, c[0x0][0x248] ;  /* 0x00009200000a7ab9 */ /* 0x000fe40000000a00 */
        /* <DEDUP_REMOVED lines=27> */
[----:B------:R-:W-:Y:S02]  /*1b60*/  UIMAD UR5, UR16, UR5, UR25 ;  /* 0x00000005100572a4 */ /* 0x000fe4000f8e0219 */
[----:B------:R-:W-:Y:S02]  /*1b70*/  USHF.R.S32.HI UR25, URZ, 0x1f, UR14 ;  /* 0x0000001f3f197899 */ /* 0x000fe4000801140e */
[----:B------:R-:W-:Y:S02]  /*1b80*/  UIADD3 UR7, UR7, UR5, URZ ;  /* 0x0000000507077290 */ /* 0x000fe4000fffe03f */
[----:B------:R-:W-:Y:S02]  /*1b90*/  UIMAD UR28, UR25, UR10, URZ ;  /* 0x0000000a191c72a4 */ /* 0x000fe4000f8e023f */
[----:B------:R-:W-:Y:S02]  /*1ba0*/  UIMAD.WIDE.U32 UR30, UR14, UR10, UR6 ;  /* 0x0000000a0e1e72a5 */ /* 0x000fe4000f8e0006 */
[----:B------:R-:W-:Y:S01]  /*1bb0*/  UIMAD UR28, UR14, UR11, UR28 ;  /* 0x0000000b0e1c72a4 */ /* 0x000fe2000f8e021c */
[----:B------:R-:W-:Y:S01]  /*1bc0*/  ULDC.64 UR6, c[0x0][0x260] ;  /* 0x0000980000067ab9 */ /* 0x000fe20000000a00 */
[----:B------:R-:W-:-:S02]  /*1bd0*/  ULDC.64 UR4, c[0x0][0x238] ;  /* 0x00008e0000047ab9 */ /* 0x000fc40000000a00 */
[----:B------:R-:W-:Y:S01]  /*1be0*/  UIADD3 UR28, UR31, UR28, URZ ;  /* 0x0000001c1f1c7290 */ /* 0x000fe2000fffe03f */
[----:B------:R-:W-:Y:S01]  /*1bf0*/  IMAD.U32 R5, RZ, RZ, UR31 ;  /* 0x0000001fff057e24 */ /* 0x000fe2000f8e00ff */
[----:B------:R-:W-:Y:S01]  /*1c00*/  UIMAD UR13, UR13, UR4, URZ ;  /* 0x000000040d0d72a4 */ /* 0x000fe2000f8e023f */
[----:B------:R-:W-:Y:S01]  /*1c10*/  IMAD.U32 R4, RZ, RZ, UR30 ;  /* 0x0000001eff047e24 */ /* 0x000fe2000f8e00ff */
[----:B------:R-:W-:Y:S01]  /*1c20*/  UIMAD.WIDE.U32 UR30, UR16, UR4, URZ ;  /* 0x00000004101e72a5 */ /* 0x000fe2000f8e003f */
[----:B------:R-:W-:Y:S01]  /*1c30*/  IMAD R7, R3, UR6, RZ ;  /* 0x0000000603077c24 */ /* 0x000fe2000f8e02ff */
[----:B------:R-:W-:Y:S01]  /*1c40*/  MOV R5, UR28 ;  /* 0x0000001c00057c02 */ /* 0x000fe20008000f00 */
[----:B------:R-:W-:Y:S02]  /*1c50*/  UIMAD UR5, UR16, UR5, UR13 ;  /* 0x00000005100572a4 */ /* 0x000fe4000f8e020d */
[C---:B------:R-:W-:Y:S02]  /*1c60*/  IMAD R24, R6.reuse, UR7, R7 ;  /* 0x0000000706187c24 */ /* 0x040fe4000f8e0207 */
[----:B------:R-:W-:Y:S01]  /*1c70*/  IMAD.WIDE.U32 R34, R6, UR6, R4 ;  /* 0x0000000606227c25 */ /* 0x000fe2000f8e0004 */
[----:B------:R-:W-:-:S03]  /*1c80*/  UIADD3 UR28, UR31, UR5, URZ ;  /* 0x000000051f1c7290 */ /* 0x000fc6000fffe03f */
[----:B------:R-:W-:Y:S01]  /*1c90*/  IMAD.IADD R24, R35, 0x1, R24 ;  /* 0x0000000123187824 */ /* 0x000fe200078e0218 */
[----:B------:R-:W-:Y:S08]  /*1ca0*/  BRA `(.L_x_7631) ;  /* 0x00000004003c7947 */ /* 0x000ff00003800000 */
.L_x_7630:
        /* <DEDUP_REMOVED lines=46> */
.L_x_7632:
        /* <DEDUP_REMOVED lines=33> */
.L_x_7631:
        /* <DEDUP_REMOVED lines=19> */
[----:B------:R-:W-:Y:S01]  /*22d0*/  USHF.R.S32.HI UR9, URZ, 0x1f, UR8 ;  /* 0x0000001f3f097899 */ /* 0x000fe20008011408 */
[----:B------:R-:W-:Y:S01]  /*22e0*/  IMAD.IADD R19, R84, 0x1, -R19 ;  /* 0x0000000154137824 */ /* 0x000fe200078e0a13 */
[----:B------:R-:W-:Y:S01]  /*22f0*/  @!UP0 ULDC.64 UR4, c[0x0][0x228] ;  /* 0x00008a0000048ab9 */ /* 0x000fe20000000a00 */
[----:B------:R-:W-:Y:S01]  /*2300*/  IMAD.SHL.U32 R232, R2, 0x8, RZ ;  /* 0x0000000802e87824 */ /* 0x000fe200078e00ff */
[----:B------:R-:W-:Y:S01]  /*2310*/  @!UP0 UIMAD UR16, UR16, UR4, URZ ;  /* 0x00000004101082a4 */ /* 0x000fe2000f8e023f */
[----:B------:R-:W-:Y:S01]  /*2320*/  LOP3.LUT R231, R231, 0x1c0, RZ, 0xc0, !PT ;  /* 0x000001c0e7e77812 */ /* 0x000fe200078ec0ff */
[----:B------:R-:W-:Y:S01]  /*2330*/  @!UP0 UIMAD.WIDE.U32 UR34, UR15, UR4, URZ ;  /* 0x000000040f2282a5 */ /* 0x000fe2000f8e003f */
[----:B------:R-:W-:Y:S01]  /*2340*/  SHF.R.S32.HI R16, RZ, 0x1f, R19 ;  /* 0x0000001fff107819 */ /* 0x000fe20000011413 */
[----:B------:R-:W-:Y:S01]  /*2350*/  @!UP0 UIMAD UR16, UR15, UR5, UR16 ;  /* 0x000000050f1082a4 */ /* 0x000fe2000f8e0210 */
[--C-:B------:R-:W-:Y:S01]  /*2360*/  SHF.R.S32.HI R25, RZ, 0x1f, R232.reuse ;  /* 0x0000001fff197819 */ /* 0x100fe200000114e8 */
[----:B------:R-:W-:Y:S01]  /*2370*/  VIADD R32, R22, 0x10 ;  /* 0x0000001016207836 */ /* 0x000fe20000000000 */
[----:B------:R-:W-:Y:S01]  /*2380*/  ULDC.64 UR4, c[0x0][0x258] ;  /* 0x0000960000047ab9 */ /* 0x000fe20000000a00 */
[----:B------:R-:W-:Y:S01]  /*2390*/  @!UP0 UIADD3 UR13, UR35, UR16, URZ ;  /* 0x00000010230d8290 */ /* 0x000fe2000fffe03f */
[----:B------:R-:W-:Y:S01]  /*23a0*/  IADD3 R6, P1, R232, UR30, RZ ;  /* 0x0000001ee8067c10 */ /* 0x000fe2000ff3e0ff */
[----:B------:R-:W-:Y:S01]  /*23b0*/  UIMAD UR16, UR9, UR4, URZ ;  /* 0x00000004091072a4 */ /* 0x000fe2000f8e023f */
[----:B------:R-:W-:Y:S01]  /*23c0*/  LEA.HI R16, R16, R19, RZ, 0x3 ;  /* 0x0000001310107211 */ /* 0x000fe200078f18ff */
[----:B------:R-:W-:Y:S01]  /*23d0*/  @!UP0 UMOV UR32, UR34 ;  /* 0x0000002200208c82 */ /* 0x000fe20008000000 */
[----:B------:R-:W-:Y:S01]  /*23e0*/  LOP3.LUT R0, R231, 0x38, R232, 0xf8, !PT ;  /* 0x00000038e7007812 */ /* 0x000fe200078ef8e8 */
[----:B------:R-:W-:Y:S01]  /*23f0*/  IMAD.U32 R26, RZ, RZ, UR4 ;  /* 0x00000004ff1a7e24 */ /* 0x000fe2000f8e00ff */
[----:B------:R-:W-:Y:S01]  /*2400*/  IADD3.X R7, R25, UR28, RZ, P1, !PT ;  /* 0x0000001c19077c10 */ /* 0x000fe20008ffe4ff */
[----:B------:R-:W-:Y:S01]  /*2410*/  UIMAD UR28, UR8, UR5, UR16 ;  /* 0x00000005081c72a4 */ /* 0x000fe2000f8e0210 */
[----:B------:R-:W-:Y:S01]  /*2420*/  SHF.R.U32.HI R231, RZ, 0x3, R231 ;  /* 0x00000003ffe77819 */ /* 0x000fe200000116e7 */
[----:B------:R-:W-:Y:S01]  /*2430*/  UIADD3 UR5, -UR22, UR24, URZ ;  /* 0x0000001816057290 */ /* 0x000fe2000fffe13f */
[----:B------:R-:W-:Y:S01]  /*2440*/  LOP3.LUT R4, R16, 0xfffffff8, RZ, 0xc0, !PT ;  /* 0xfffffff810047812 */ /* 0x000fe200078ec0ff */
[----:B------:R-:W-:Y:S01]  /*2450*/  UMOV UR4, 0x400 ;  /* 0x0000040000047882 */ /* 0x000fe20000000000 */
[----:B------:R-:W-:Y:S01]  /*2460*/  LOP3.LUT R231, R0, R231, RZ, 0x3c, !PT ;  /* 0x000000e700e77212 */ /* 0x000fe200078e3cff */
[----:B------:R-:W-:Y:S01]  /*2470*/  IMAD.WIDE.U32 R20, R20, UR6, R6 ;  /* 0x0000000614147c25 */ /* 0x000fe2000f8e0006 */
[----:B------:R-:W-:Y:S01]  /*2480*/  LEA.HI R0, R15, R84, RZ, 0x6 ;  /* 0x000000540f007211 */ /* 0x000fe200078f30ff */
[----:B--2---:R-:W-:Y:S01]  /*2490*/  ULEA UR4, UR29, UR4, 0x18 ;  /* 0x000000041d047291 */ /* 0x004fe2000f8ec03f */
[----:B------:R-:W-:Y:S01]  /*24a0*/  ISETP.GE.AND P4, PT, R22, UR5, PT ;  /* 0x0000000516007c0c */ /* 0x000fe2000bf86270 */
[----:B------:R-:W-:Y:S01]  /*24b0*/  IMAD.IADD R19, R19, 0x1, -R4 ;  /* 0x0000000113137824 */ /* 0x000fe200078e0a04 */
[----:B------:R-:W-:Y:S01]  /*24c0*/  IADD3 R4, P0, R232, UR32, RZ ;  /* 0x00000020e8047c10 */ /* 0x000fe2000ff1e0ff */
[----:B------:R-:W-:Y:S01]  /*24d0*/  IMAD.SHL.U32 R0, R0, 0x8, RZ ;  /* 0x0000000800007824 */ /* 0x000fe200078e00ff */
[--C-:B------:R-:W-:Y:S01]  /*24e0*/  SHF.R.S32.HI R23, RZ, 0x1f, R22.reuse ;  /* 0x0000001fff177819 */ /* 0x100fe20000011416 */
[----:B------:R-:W-:Y:S01]  /*24f0*/  IMAD.MOV.U32 R7, RZ, RZ, 0x10 ;  /* 0x00000010ff077424 */ /* 0x000fe200078e00ff */
[----:B------:R-:W-:Y:S01]  /*2500*/  IADD3.X R5, R25, UR13, RZ, P0, !PT ;  /* 0x0000000d19057c10 */ /* 0x000fe200087fe4ff */
[----:B------:R-:W-:Y:S01]  /*2510*/  UIADD3 UR13, UR17, -0x1, URZ ;  /* 0xffffffff110d7890 */ /* 0x000fe2000fffe03f */
[----:B------:R-:W-:Y:S01]  /*2520*/  IADD3 R168, P1, R22, UR14, RZ ;  /* 0x0000000e16a87c10 */ /* 0x000fe2000ff3e0ff */
[----:B-1----:R-:W-:Y:S01]  /*2530*/  IMAD.WIDE R30, R31, 0x40, R22 ;  /* 0x000000401f1e7825 */ /* 0x002fe200078e0216 */
[----:B------:R-:W-:Y:S01]  /*2540*/  ISETP.GE.AND P0, PT, R32, UR5, PT ;  /* 0x0000000520007c0c */ /* 0x000fe2000bf06270 */
[----:B------:R-:W-:Y:S01]  /*2550*/  USHF.L.U32 UR16, UR13, 0x6, URZ ;  /* 0x000000060d107899 */ /* 0x000fe2000800063f */
[----:B------:R-:W-:Y:S01]  /*2560*/  IADD3 R34, P3, R232, R34, RZ ;  /* 0x00000022e8227210 */ /* 0x000fe20007f7e0ff */
[----:B------:R-:W-:Y:S01]  /*2570*/  IMAD.WIDE.U32 R26, R26, UR8, R4 ;  /* 0x000000081a1a7c25 */ /* 0x000fe2000f8e0004 */
[----:B------:R-:W-:Y:S01]  /*2580*/  LOP3.LUT R231, R231, 0xfffffe00, R0, 0xf8, !PT ;  /* 0xfffffe00e7e77812 */ /* 0x000fe200078ef800 */
[----:B------:R-:W-:Y:S01]  /*2590*/  UIADD3 UR14, -UR16, UR23, URZ ;  /* 0x00000017100e7290 */ /* 0x000fe2000fffe13f */
[----:B------:R-:W-:Y:S01]  /*25a0*/  IADD3.X R0, R23, UR25, RZ, P1, !PT ;  /* 0x0000001917007c10 */ /* 0x000fe20008ffe4ff */
[----:B------:R-:W-:Y:S01]  /*25b0*/  IMAD.MOV.U32 R5, RZ, RZ, 0x20 ;  /* 0x00000020ff057424 */ /* 0x000fe200078e00ff */
[----:B------:R-:W-:Y:S01]  /*25c0*/  R2P PR, R19, 0x6 ;  /* 0x0000000613007804 */ /* 0x000fe20000000000 */
[----:B------:R-:W-:Y:S01]  /*25d0*/  VIADD R29, R27, UR28 ;  /* 0x0000001c1b1d7c36 */ /* 0x000fe20008000000 */
[----:B------:R-:W-:Y:S01]  /*25e0*/  LEA R231, R231, UR4, 0x1 ;  /* 0x00000004e7e77c11 */ /* 0x000fe2000f8e08ff */
[----:B------:R-:W-:-:S02]  /*25f0*/  VIADD R6, R232, 0x40 ;  /* 0x00000040e8067836 */ /* 0x000fc40000000000 */
[C---:B------:R-:W-:Y:S01]  /*2600*/  VIADD R4, R232.reuse, 0x80 ;  /* 0x00000080e8047836 */ /* 0x040fe20000000000 */
[----:B------:R-:W-:Y:S01]  /*2610*/  SEL R7, R7, 0xfffffff0, !P1 ;  /* 0xfffffff007077807 */ /* 0x000fe20004800000 */
[----:B------:R-:W-:Y:S01]  /*2620*/  VIADD R3, R232, 0xc0 ;  /* 0x000000c0e8037836 */ /* 0x000fe20000000000 */
[----:B------:R-:W-:Y:S01]  /*2630*/  SEL R5, R5, 0xffffffe0, !P2 ;  /* 0xffffffe005057807 */ /* 0x000fe20005000000 */
        /* <DEDUP_REMOVED lines=45> */
.L_x_7634:
[----:B------:R-:W-:Y:S05]  /*2910*/  BSYNC B0 ;  /* 0x0000000000007941 */ /* 0x000fea0003800000 */
.L_x_7633:
[----:B------:R-:W-:Y:S01]  /*2920*/  IMAD.X R35, R25, 0x1, R24, P3 ;  /* 0x0000000119237824 */ /* 0x000fe200018e0618 */
[----:B------:R-:W-:Y:S01]  /*2930*/  ISETP.GE.AND P2, PT, R32, UR14, PT ;  /* 0x0000000e20007c0c */ /* 0x000fe2000bf46270 */
[----:B-12---:R-:W-:Y:S01]  /*2940*/  IMAD R9, R23, UR10, RZ ;  /* 0x0000000a17097c24 */ /* 0x006fe2000f8e02ff */
[C---:B------:R-:W-:Y:S01]  /*2950*/  IADD3 R24, R22.reuse, 0x30, RZ ;  /* 0x0000003016187810 */ /* 0x040fe20007ffe0ff */
[C---:B------:R-:W-:Y:S01]  /*2960*/  VIADD R25, R22.reuse, 0x20 ;  /* 0x0000002016197836 */ /* 0x040fe20000000000 */
[----:B------:R-:W-:Y:S01]  /*2970*/  BSSY B0, `(.L_x_7635) ;  /* 0x000003a000007945 */ /* 0x000fe20003800000 */
[----:B------:R-:W-:Y:S01]  /*2980*/  IMAD.WIDE.U32 R34, R22, UR10, R34 ;  /* 0x0000000a16227c25 */ /* 0x000fe2000f8e0022 */
[----:B------:R-:W-:Y:S02]  /*2990*/  P2R R14, PR, RZ, 0x4 ;  /* 0x00000004ff0e7803 */ /* 0x000fe40000000000 */
[----:B------:R-:W-:Y:S01]  /*29a0*/  ISETP.GE.AND P1, PT, R32, UR14, PT ;  /* 0x0000000e20007c0c */ /* 0x000fe2000bf26270 */
        /* <DEDUP_REMOVED lines=54> */
.L_x_7636:
[----:B------:R-:W-:Y:S05]  /*2d10*/  BSYNC B0 ;  /* 0x0000000000007941 */ /* 0x000fea0003800000 */
.L_x_7635:
        /* <DEDUP_REMOVED lines=49> */
.L_x_7638:
[----:B------:R-:W-:Y:S05]  /*3030*/  BSYNC B0 ;  /* 0x0000000000007941 */ /* 0x000fea0003800000 */
.L_x_7637:
        /* <DEDUP_REMOVED lines=49> */
.L_x_7640:
[----:B------:R-:W-:Y:S05]  /*3350*/  BSYNC B0 ;  /* 0x0000000000007941 */ /* 0x000fea0003800000 */
.L_x_7639:
        /* <DEDUP_REMOVED lines=40> */
.L_x_7642:
[----:B------:R-:W-:Y:S05]  /*35e0*/  BSYNC B0 ;  /* 0x0000000000007941 */ /* 0x000fea0003800000 */
.L_x_7641:
[----:B--23--:R-:W-:Y:S01]  /*35f0*/  SHF.R.S32.HI R10, RZ, 0x4, R17 ;  /* 0x00000004ff0a7819 */ /* 0x00cfe20000011411 */
[----:B------:R-:W-:Y:S01]  /*3600*/  USHF.L.U64.HI UR25, UR10, 0x4, UR11 ;  /* 0x000000040a197899 */ /* 0x000fe2000801020b */
[----:B------:R-:W-:Y:S01]  /*3610*/  BSSY B0, `(.L_x_7643) ;  /* 0x0000031000007945 */ /* 0x000fe20003800000 */
[----:B------:R-:W-:Y:S01]  /*3620*/  USHF.L.U32 UR28, UR10, 0x4, URZ ;  /* 0x000000040a1c7899 */ /* 0x000fe2000800063f */
[C---:B------:R-:W-:Y:S01]  /*3630*/  ISETP.GE.AND P0, PT, R25.reuse, UR14, PT ;  /* 0x0000000e19007c0c */ /* 0x040fe2000bf06270 */
[----:B------:R-:W-:Y:S01]  /*3640*/  IMAD.SHL.U32 R13, R2, 0x40, RZ ;  /* 0x00000040020d7824 */ /* 0x000fe200078e00ff */
        /* <DEDUP_REMOVED lines=45> */
.L_x_7644:
[----:B------:R-:W-:Y:S05]  /*3920*/  BSYNC B0 ;  /* 0x0000000000007941 */ /* 0x000fea0003800000 */
.L_x_7643:
[C---:B------:R-:W-:Y:S01]  /*3930*/  IMAD.SHL.U32 R12, R22.reuse, 0x8, RZ ;  /* 0x00000008160c7824 */ /* 0x040fe200078e00ff */
[----:B------:R-:W-:Y:S01]  /*3940*/  LOP3.LUT R229, R17, 0xfffffffe, RZ, 0xc0, !PT ;  /* 0xfffffffe11e57812 */ /* 0x000fe200078ec0ff */
        /* <DEDUP_REMOVED lines=14> */
[----:B-1234-:R-:W1:Y:S01]  /*3a30*/  @!P1 LDC.64 R8, c[0x0][0x218] ;  /* 0x00008600ff089b82 */ /* 0x01ee620000000a00 */
        /* <DEDUP_REMOVED lines=35> */
.L_x_7646:
[----:B------:R-:W-:Y:S05]  /*3c70*/  BSYNC B0 ;  /* 0x0000000000007941 */ /* 0x000fea0003800000 */
.L_x_7645:
        /* <DEDUP_REMOVED lines=15> */
[----:B-1-34-:R-:W1:Y:S01]  /*3d70*/  @!P3 LDC.64 R8, c[0x0][0x218] ;  /* 0x00008600ff08bb82 */ /* 0x01ae620000000a00 */
        /* <DEDUP_REMOVED lines=9> */
[----:B------:R-:W2:Y:S03]  /*3e10*/  @!P2 LDC.64 R8, c[0x0][0x218] ;  /* 0x00008600ff08ab82 */ /* 0x000ea60000000a00 */
[----:B------:R-:W-:Y:S01]  /*3e20*/  @!PT LDS RZ, [RZ] ;  /* 0x00000000fffff984 */ /* 0x000fe20000000800 */
[----:B------:R-:W-:Y:S01]  /*3e30*/  @!PT LDS RZ, [RZ] ;  /* 0x00000000fffff984 */ /* 0x000fe20000000800 */
[----:B------:R-:W-:Y:S01]  /*3e40*/  @!PT LDS RZ, [RZ] ;  /* 0x00000000fffff984 */ /* 0x000fe20000000800 */
[----:B------:R1:W-:Y:S04]  /*3e50*/  @!P3 LDGSTS.E.BYPASS.LTC128B.128 [R231+0xb800], desc[UR26][R26.64+0x80] ;  /* 0x0b8000801ae7bfae */ /* 0x0003e8000b901d5a */
[----:B------:R1:W-:Y:S01]  /*3e60*/  @P2 STS.128 [R231+0xd800], RZ ;  /* 0x00d800ffe7002388 */ /* 0x0003e20000000c00 */
[----:B--2---:R-:W-:-:S04]  /*3e70*/  @!P2 LEA R28, P0, R24, R8, 0x1 ;  /* 0x00000008181ca211 */ /* 0x004fc800078008ff */
[C---:B------:R-:W-:Y:S02]  /*3e80*/  @!P2 LEA.HI.X R29, R24.reuse, R9, R22, 0x1, P0 ;  /* 0x00000009181da211 */ /* 0x040fe400000f0c16 */
[----:B------:R-:W2:Y:S03]  /*3e90*/  @!P1 LDC.64 R8, c[0x0][0x218] ;  /* 0x00008600ff089b82 */ /* 0x000ea60000000a00 */
[----:B------:R-:W-:Y:S01]  /*3ea0*/  @!PT LDS RZ, [RZ] ;  /* 0x00000000fffff984 */ /* 0x000fe20000000800 */
[----:B------:R-:W-:Y:S01]  /*3eb0*/  @!PT LDS RZ, [RZ] ;  /* 0x00000000fffff984 */ /* 0x000fe20000000800 */
[----:B------:R-:W-:Y:S01]  /*3ec0*/  @!PT LDS RZ, [RZ] ;  /* 0x00000000fffff984 */ /* 0x000fe20000000800 */
[----:B------:R1:W-:Y:S04]  /*3ed0*/  @!P2 LDGSTS.E.BYPASS.LTC128B.128 [R231+0xd800], desc[UR26][R28.64+0x100] ;  /* 0x0d8001001ce7afae */ /* 0x0003e8000b901d5a */
[----:B------:R1:W-:Y:S01]  /*3ee0*/  @P1 STS.128 [R231+0xf800], RZ ;  /* 0x00f800ffe7001388 */ /* 0x0003e20000000c00 */
[----:B--2---:R-:W-:-:S04]  /*3ef0*/  @!P1 LEA R8, P0, R24, R8, 0x1 ;  /* 0x0000000818089211 */ /* 0x004fc800078008ff */
[----:B------:R-:W-:-:S05]  /*3f00*/  @!P1 LEA.HI.X R9, R24, R9, R22, 0x1, P0 ;  /* 0x0000000918099211 */ /* 0x000fca00000f0c16 */
[----:B------:R-:W-:Y:S01]  /*3f10*/  @!PT LDS RZ, [RZ] ;  /* 0x00000000fffff984 */ /* 0x000fe20000000800 */
[----:B------:R-:W-:Y:S01]  /*3f20*/  @!PT LDS RZ, [RZ] ;  /* 0x00000000fffff984 */ /* 0x000fe20000000800 */
[----:B------:R-:W-:Y:S01]  /*3f30*/  @!PT LDS RZ, [RZ] ;  /* 0x00000000fffff984 */ /* 0x000fe20000000800 */
[----:B------:R1:W-:Y:S04]  /*3f40*/  @!P1 LDGSTS.E.BYPASS.LTC128B.128 [R231+0xf800], desc[UR26][R8.64+0x180] ;  /* 0x0f80018008e79fae */ /* 0x0003e8000b901d5a */
.L_x_7648:
[----:B------:R-:W-:Y:S05]  /*3f50*/  BSYNC B0 ;  /* 0x0000000000007941 */ /* 0x000fea0003800000 */
.L_x_7647:
[----:B------:R-:W-:Y:S01]  /*3f60*/  USHF.R.S32.HI UR29, URZ, 0x1f, UR15 ;  /* 0x0000001f3f1d7899 */ /* 0x000fe2000801140f */
[----:B------:R-:W0:Y:S01]  /*3f70*/  LDGDEPBAR ;  /* 0x00000000000079af */ /* 0x000e220000000000 */
[----:B------:R-:W-:Y:S01]  /*3f80*/  ULDC.64 UR6, c[0x0][0x3d0] ;  /* 0x0000f40000067ab9 */ /* 0x000fe20000000a00 */
[----:B------:R-:W-:Y:S01]  /*3f90*/  ISETP.NE.AND P1, PT, R17, RZ, PT ;  /* 0x000000ff1100720c */ /* 0x000fe20003f25270 */
[----:B------:R-:W-:Y:S01]  /*3fa0*/  UIMAD UR29, UR29, UR6, URZ ;  /* 0x000000061d1d72a4 */ /* 0x000fe2000f8e023f */
[----:B------:R-:W-:Y:S01]  /*3fb0*/  IMAD.SHL.U32 R19, R19, 0x40, RZ ;  /* 0x0000004013137824 */ /* 0x000fe200078e00ff */
[----:B------:R-:W-:Y:S01]  /*3fc0*/  UIMAD.WIDE.U32 UR30, UR15, UR6, UR8 ;  /* 0x000000060f1e72a5 */ /* 0x000fe2000f8e0008 */
[----:B-1234-:R-:W-:Y:S01]  /*3fd0*/  IMAD.SHL.U32 R8, R229, 0x8, RZ ;  /* 0x00000008e5087824 */ /* 0x01efe200078e00ff */
[----:B------:R-:W-:Y:S01]  /*3fe0*/  UIMAD UR29, UR15, UR7, UR29 ;  /* 0x000000070f1d72a4 */ /* 0x000fe2000f8e021d */
[----:B------:R-:W-:Y:S01]  /*3ff0*/  IMAD.SHL.U32 R9, R16, 0x40, RZ ;  /* 0x0000004010097824 */ /* 0x000fe200078e00ff */
[----:B------:R-:W-:Y:S01]  /*4000*/  LOP3.LUT R19, R19, 0x1c0, RZ, 0xc0, !PT ;  /* 0x000001c013137812 */ /* 0x000fe200078ec0ff */
[----:B------:R-:W-:Y:S01]  /*4010*/  ULDC.64 UR6, c[0x0][0x3c8] ;  /* 0x0000f20000067ab9 */ /* 0x000fe20000000a00 */
[----:B------:R-:W-:Y:S01]  /*4020*/  UIADD3 UR29, UR31, UR29, URZ ;  /* 0x0000001d1f1d7290 */ /* 0x000fe2000fffe03f */
[----:B------:R-:W-:Y:S01]  /*4030*/  SHF.R.U32.HI R13, RZ, 0x3, R13 ;  /* 0x00000003ff0d7819 */ /* 0x000fe2000001160d */
[----:B------:R-:W-:Y:S01]  /*4040*/  ULEA UR8, UP0, UR30, UR6, 0x2 ;  /* 0x000000061e087291 */ /* 0x000fe2000f80103f */
[----:B------:R-:W-:Y:S01]  /*4050*/  LOP3.LUT R8, R19, 0x8, R8, 0xf8, !PT ;  /* 0x0000000813087812 */ /* 0x000fe200078ef808 */
[----:B------:R-:W-:Y:S01]  /*4060*/  IMAD.IADD R21, R21, 0x1, R18 ;  /* 0x0000000115157824 */ /* 0x000fe200078e0212 */
[----:B------:R-:W-:Y:S01]  /*4070*/  SHF.R.U32.HI R19, RZ, 0x3, R19 ;  /* 0x00000003ff137819 */ /* 0x000fe20000011613 */
[----:B------:R-:W-:Y:S01]  /*4080*/  ULEA.HI.X UR29, UR30, UR7, UR29, 0x2, UP0 ;  /* 0x000000071e1d7291 */ /* 0x000fe200080f141d */
[----:B------:R-:W-:Y:S01]  /*4090*/  LEA.HI R86, R15, R84, RZ, 0x5 ;  /* 0x000000540f567211 */ /* 0x000fe200078f28ff */
[----:B------:R-:W-:Y:S01]  /*40a0*/  IMAD.U32 R10, RZ, RZ, UR8 ;  /* 0x00000008ff0a7e24 */ /* 0x000fe2000f8e00ff */
[----:B------:R-:W-:Y:S01]  /*40b0*/  ULDC.64 UR6, c[0x0][0x250] ;  /* 0x0000940000067ab9 */ /* 0x000fe20000000a00 */
[----:B------:R-:W-:Y:S01]  /*40c0*/  LOP3.LUT R8, R8, R19, RZ, 0x3c, !PT ;  /* 0x0000001308087212 */ /* 0x000fe200078e3cff */
[----:B------:R-:W-:Y:S01]  /*40d0*/  IMAD R167, R0, UR6, RZ ;  /* 0x0000000600a77c24 */ /* 0x000fe2000f8e02ff */
[----:B------:R-:W-:Y:S01]  /*40e0*/  LOP3.LUT R12, R12, R13, RZ, 0x3c, !PT ;  /* 0x0000000d0c0c7212 */ /* 0x000fe200078e3cff */
[----:B------:R-:W-:Y:S01]  /*40f0*/  IMAD.U32 R11, RZ, RZ, UR29 ;  /* 0x0000001dff0b7e24 */ /* 0x000fe2000f8e00ff */
[----:B------:R-:W-:-:S04]  /*4100*/  DEPBAR.LE SB0, 0x0 ;  /* 0x000080000000791a */ /* 0x000fc80000000000 */
[----:B------:R1:W5:Y:S01]  /*4110*/  LDG.E R85, desc[UR26][R10.64] ;  /* 0x0000001a0a557981 */ /* 0x000362000c1e1900 */
[----:B------:R-:W-:Y:S01]  /*4120*/  IMAD R167, R168, UR7, R167 ;  /* 0x00000007a8a77c24 */ /* 0x000fe2000f8e02a7 */
[----:B------:R-:W-:Y:S01]  /*4130*/  LOP3.LUT R0, R8, 0xfffffe00, R9, 0xf8, !PT ;  /* 0xfffffe0008007812 */ /* 0x000fe200078ef809 */
[----:B------:R-:W-:Y:S01]  /*4140*/  IMAD.WIDE.U32 R168, R168, UR6, R20 ;  /* 0x00000006a8a87c25 */ /* 0x000fe2000f8e0014 */
[----:B------:R-:W-:Y:S01]  /*4150*/  BAR.SYNC.DEFER_BLOCKING 0x0 ;  /* 0x0000000000007b1d */ /* 0x000fe20000010000 */
[----:B------:R-:W-:Y:S02]  /*4160*/  SHF.R.S32.HI R87, RZ, 0x5, R86 ;  /* 0x00000005ff577819 */ /* 0x000fe40000011456 */
[----:B------:R-:W-:Y:S02]  /*4170*/  IMAD R229, R229, 0x200, R12 ;  /* 0x00000200e5e57824 */ /* 0x000fe400078e020c */
[----:B------:R-:W-:Y:S01]  /*4180*/  IMAD.IADD R167, R169, 0x1, R167 ;  /* 0x00000001a9a77824 */ /* 0x000fe200078e02a7 */
[----:B------:R-:W-:Y:S01]  /*4190*/  ULDC.64 UR8, c[0x0][0x220] ;  /* 0x0000880000087ab9 */ /* 0x000fe20000000a00 */
[----:B------:R-:W-:Y:S01]  /*41a0*/  IMAD R230, R87, 0x400, R0 ;  /* 0x0000040057e67824 */ /* 0x000fe200078e0200 */
[----:B------:R-:W-:Y:S01]  /*41b0*/  ULDC UR31, c[0x0][0x2e8] ;  /* 0x0000ba00001f7ab9 */ /* 0x000fe20000000800 */
[----:B------:R1:W-:Y:S04]  /*41c0*/  @P1 STS.128 [R231+0x10000], RZ ;  /* 0x010000ffe7001388 */ /* 0x0003e80000000c00 */
[----:B------:R1:W-:Y:S04]  /*41d0*/  @P1 STS.128 [R231+0x12000], RZ ;  /* 0x012000ffe7001388 */ /* 0x0003e80000000c00 */
[----:B------:R1:W-:Y:S04]  /*41e0*/  @P1 STS.128 [R231+0x14000], RZ ;  /* 0x014000ffe7001388 */ /* 0x0003e80000000c00 */
[----:B------:R1:W-:Y:S01]  /*41f0*/  @P1 STS.128 [R231+0x16000], RZ ;  /* 0x016000ffe7001388 */ /* 0x0003e20000000c00 */
[----:B------:R-:W-:Y:S01]  /*4200*/  LEA R244, P0, R168, UR8, 0x1 ;  /* 0x00000008a8f47c11 */ /* 0x000fe2000f8008ff */
[----:B------:R-:W-:Y:S01]  /*4210*/  USHF.L.U64.HI UR29, UR6, 0x4, UR7 ;  /* 0x00000004061d7899 */ /* 0x000fe20008010207 */
[----:B------:R-:W2:Y:S01]  /*4220*/  MUFU.RCP R88, UR31 ;  /* 0x0000001f00587d08 */ /* 0x000ea20008001000 */
[----:B------:R-:W-:Y:S01]  /*4230*/  USHF.L.U32 UR30, UR6, 0x4, URZ ;  /* 0x00000004061e7899 */ /* 0x000fe2000800063f */
        /* <DEDUP_REMOVED lines=23> */
[----:B----4-:R-:W-:-:S05]  /*43b0*/  @!P1 IMAD.MOV.U32 R245, RZ, RZ, R249 ;  /* 0x000000fffff59224 */ /* 0x010fca00078e00f9 */
[----:B------:R-:W-:Y:S01]  /*43c0*/  @!PT LDS RZ, [RZ] ;  /* 0x00000000fffff984 */ /* 0x000fe20000000800 */
[----:B------:R-:W-:Y:S01]  /*43d0*/  @!PT LDS RZ, [RZ] ;  /* 0x00000000fffff984 */ /* 0x000fe20000000800 */
[----:B------:R-:W-:Y:S01]  /*43e0*/  @!PT LDS RZ, [RZ] ;  /* 0x00000000fffff984 */ /* 0x000fe20000000800 */
[----:B------:R3:W-:Y:S04]  /*43f0*/  @!P1 LDGSTS.E.BYPASS.LTC128B.128 [R231+0x14000], desc[UR26][R244.64+0x100] ;  /* 0x14000100f4e79fae */ /* 0x0007e8000b901d5a */
[----:B------:R3:W-:Y:S01]  /*4400*/  @P0 STS.128 [R231+0x16000], RZ ;  /* 0x016000ffe7000388 */ /* 0x0007e20000000c00 */
[----:B------:R-:W-:Y:S05]  /*4410*/  @P0 BRA `(.L_x_7650) ;  /* 0x0000000000140947 */ /* 0x000fea0003800000 */
[----:B---3--:R-:W-:-:S05]  /*4420*/  MOV R245, R249 ;  /* 0x000000f900f57202 */ /* 0x008fca0000000f00 */
[----:B------:R-:W-:Y:S01]  /*4430*/  @!PT LDS RZ, [RZ] ;  /* 0x00000000fffff984 */ /* 0x000fe20000000800 */
[----:B------:R-:W-:Y:S01]  /*4440*/  @!PT LDS RZ, [RZ] ;  /* 0x00000000fffff984 */ /* 0x000fe20000000800 */
[----:B------:R-:W-:Y:S01]  /*4450*/  @!PT LDS RZ, [RZ] ;  /* 0x00000000fffff984 */ /* 0x000fe20000000800 */
[----:B------:R4:W-:Y:S02]  /*4460*/  LDGSTS.E.BYPASS.LTC128B.128 [R231+0x16000], desc[UR26][R244.64+0x180] ;  /* 0x16000180f4e77fae */ /* 0x0009e4000b901d5a */
.L_x_7650:
[----:B------:R-:W-:Y:S05]  /*4470*/  BSYNC B0 ;  /* 0x0000000000007941 */ /* 0x000fea0003800000 */
.L_x_7649:
        /* <DEDUP_REMOVED lines=15> */
[----:B-1----:R-:W-:Y:S02]  /*4570*/  IMAD.U32 R11, RZ, RZ, UR30 ;  /* 0x0000001eff0b7e24 */ /* 0x002fe4000f8e00ff */
        /* <DEDUP_REMOVED lines=34> */
.L_x_7652:
[----:B------:R-:W-:Y:S05]  /*47a0*/  BSYNC B0 ;  /* 0x0000000000007941 */ /* 0x000fea0003800000 */
.L_x_7651:
        /* <DEDUP_REMOVED lines=45> */
.L_x_7654:
[----:B------:R-:W-:Y:S05]  /*4a80*/  BSYNC B0 ;  /* 0x0000000000007941 */ /* 0x000fea0003800000 */
.L_x_7653:
        /* <DEDUP_REMOVED lines=14> */
[----:B---34-:R-:W-:Y:S01]  /*4b70*/  @!P3 MOV R245, R249 ;  /* 0x000000f900f5b202 */ /* 0x018fe20000000f00 */
        /* <DEDUP_REMOVED lines=40> */
.L_x_7656:
[----:B------:R-:W-:Y:S05]  /*4e00*/  BSYNC B0 ;  /* 0x0000000000007941 */ /* 0x000fea0003800000 */
.L_x_7655:
[----:B------:R-:W-:Y:S01]  /*4e10*/  LDSM.16.M88.4 R56, [R230] ;  /* 0x00000000e638783b */ /* 0x000fe20000000200 */
[----:B------:R-:W-:Y:S01]  /*4e20*/  R2P PR, R2, 0x6 ;  /* 0x0000000602007804 */ /* 0x000fe20000000000 */
[C---:B------:R-:W-:Y:S01]  /*4e30*/  VIADD R2, R229.reuse, 0x8000 ;  /* 0x00008000e5027836 */ /* 0x040fe20000000000 */
[----:B------:R-:W-:Y:S01]  /*4e40*/  UISETP.GT.AND UP0, UPT, UR13, UR12, UPT ;  /* 0x0000000c0d00728c */ /* 0x000fe2000bf04270 */
[----:B------:R-:W3:Y:S01]  /*4e50*/  LDSM.16.M88.4 R44, [R229+0x8000] ;  /* 0x00800000e52c783b */ /* 0x000ee20000000200 */
[----:B------:R-:W-:Y:S01]  /*4e60*/  VIADD R227, R229, 0x8020 ;  /* 0x00008020e5e37836 */ /* 0x000fe20000000000 */
[----:B------:R-:W-:Y:S01]  /*4e70*/  LEA R238, R87, UR22, 0x4 ;  /* 0x0000001657ee7c11 */ /* 0x000fe2000f8e20ff */
[--C-:B------:R-:W-:Y:S01]  /*4e80*/  IMAD R228, R7, 0x2, R230.reuse ;  /* 0x0000000207e47824 */ /* 0x100fe200078e02e6 */
[----:B------:R-:W4:Y:S01]  /*4e90*/  LDSM.16.M88.4 R36, [R229+0x8800] ;  /* 0x00880000e524783b */ /* 0x000f220000000200 */
[C---:B------:R-:W-:Y:S01]  /*4ea0*/  IMAD R226, R5.reuse, 0x2, R230 ;  /* 0x0000000205e27824 */ /* 0x040fe200078e02e6 */
[----:B------:R-:W-:Y:S01]  /*4eb0*/  UIADD3 UR22, UR23, 0x1, -UR24 ;  /* 0x0000000117167890 */ /* 0x000fe2000fffe818 */
[----:B------:R-:W-:Y:S01]  /*4ec0*/  IMAD R225, R5, 0x2, R228 ;  /* 0x0000000205e17824 */ /* 0x000fe200078e02e4 */
[----:B------:R-:W4:Y:S01]  /*4ed0*/  LDSM.16.M88.4 R28, [R229+0x9000] ;  /* 0x00900000e51c783b */ /* 0x000f220000000200 */
[----:B------:R-:W-:Y:S01]  /*4ee0*/  PLOP3.LUT P6, PT, PT, PT, UP0, 0x80, 0x0 ;  /* 0x000000000000781c */ /* 0x000fe20003fcf008 */
[----:B------:R-:W-:Y:S01]  /*4ef0*/  UIADD3 UR31, UR23, -UR24, URZ ;  /* 0x80000018171f7290 */ /* 0x000fe2000fffe03f */
[----:B------:R-:W-:Y:S01]  /*4f00*/  @P1 IADD3 R227, R2, -0x20, RZ ;  /* 0xffffffe002e31810 */ /* 0x000fe20007ffe0ff */
[----:B------:R-:W-:Y:S01]  /*4f10*/  LDSM.16.M88.4 R68, [R228] ;  /* 0x00000000e444783b */ /* 0x000fe20000000200 */
[----:B------:R-:W-:Y:S01]  /*4f20*/  IMAD.MOV.U32 R2, RZ, RZ, 0x40 ;  /* 0x00000040ff027424 */ /* 0x000fe200078e00ff */
[----:B------:R-:W-:Y:S01]  /*4f30*/  UIADD3 UR24, UR22, UR18, URZ ;  /* 0x0000001216187290 */ /* 0x000fe2000fffe03f */
[----:B--2--5:R-:W-:Y:S01]  /*4f40*/  FMUL.FTZ R85, R85, R88 ;  /* 0x0000005855557220 */ /* 0x024fe20000410000 */
[----:B-1----:R-:W1:Y:S01]  /*4f50*/  LDSM.16.M88.4 R8, [R227] ;  /* 0x00000000e308783b */ /* 0x002e620000000200 */
[----:B------:R-:W-:Y:S01]  /*4f60*/  IMAD.SHL.U32 R239, R84, 0x2, RZ ;  /* 0x0000000254ef7824 */ /* 0x000fe200078e00ff */
[----:B------:R-:W-:Y:S01]  /*4f70*/  SEL R2, R2, 0xffffffc0, !P2 ;  /* 0xffffffc002027807 */ /* 0x000fe20005000000 */
[----:B------:R-:W-:Y:S01]  /*4f80*/  VIADD R219, R227, 0x800 ;  /* 0x00000800e3db7836 */ /* 0x000fe20000000000 */
[----:B------:R-:W2:Y:S01]  /*4f90*/  LDSM.16.M88.4 R20, [R229+0x9800] ;  /* 0x00980000e514783b */ /* 0x000ea20000000200 */
[----:B------:R-:W-:Y:S01]  /*4fa0*/  R2UR UR14, R85 ;  /* 0x00000000550e72ca */ /* 0x000fe200000e0000 */
[----:B------:R-:W-:Y:S01]  /*4fb0*/  VIADD R217, R227, 0x1800 ;  /* 0x00001800e3d97836 */ /* 0x000fe20000000000 */
[----:B------:R-:W-:Y:S01]  /*4fc0*/  IADD3 R223, R229, R2, RZ ;  /* 0x00000002e5df7210 */ /* 0x000fe20007ffe0ff */
[----:B------:R-:W2:Y:S01]  /*4fd0*/  LDSM.16.M88.4 R16, [R227+0x800] ;  /* 0x00080000e310783b */ /* 0x000ea20000000200 */
[----:B------:R-:W-:Y:S01]  /*4fe0*/  IMAD.IADD R216, R2, 0x1, R227 ;  /* 0x0000000102d87824 */ /* 0x000fe200078e02e3 */
[----:B------:R-:W-:Y:S01]  /*4ff0*/  LOP3.LUT R239, R239, 0x6, RZ, 0xc0, !PT ;  /* 0x00000006efef7812 */ /* 0x000fe200078ec0ff */
[C---:B------:R-:W-:Y:S01]  /*5000*/  VIADD R215, R227.reuse, 0x2000 ;  /* 0x00002000e3d77836 */ /* 0x040fe20000000000 */
[----:B------:R-:W2:Y:S01]  /*5010*/  LDSM.16.M88.4 R12, [R227+0x1000] ;  /* 0x00100000e30c783b */ /* 0x000ea20000000200 */
[C---:B------:R-:W-:Y:S01]  /*5020*/  IADD3 R218, R227.reuse, 0x1000, RZ ;  /* 0x00001000e3da7810 */ /* 0x040fe20007ffe0ff */
[C---:B------:R-:W-:Y:S01]  /*5030*/  VIADD R213, R227.reuse, 0x3000 ;  /* 0x00003000e3d57836 */ /* 0x040fe20000000000 */
[C---:B------:R-:W-:Y:S01]  /*5040*/  IADD3 R214, R227.reuse, 0x2800, RZ ;  /* 0x00002800e3d67810 */ /* 0x040fe20007ffe0ff */
[----:B------:R-:W2:Y:S01]  /*5050*/  LDSM.16.M88.4 R76, [R227+0x1800] ;  /* 0x00180000e34c783b */ /* 0x000ea20000000200 */
[C---:B------:R-:W-:Y:S01]  /*5060*/  VIADD R212, R227.reuse, 0x3800 ;  /* 0x00003800e3d47836 */ /* 0x040fe20000000000 */
[C---:B------:R-:W-:Y:S01]  /*5070*/  IADD3 R211, R227.reuse, 0x4000, RZ ;  /* 0x00004000e3d37810 */ /* 0x040fe20007ffe0ff */
[C---:B------:R-:W-:Y:S01]  /*5080*/  VIADD R210, R227.reuse, 0x4800 ;  /* 0x00004800e3d27836 */ /* 0x040fe20000000000 */
[----:B------:R-:W-:Y:S01]  /*5090*/  LDSM.16.M88.4 R72, [R226] ;  /* 0x00000000e248783b */ /* 0x000fe20000000200 */
[C---:B------:R-:W-:Y:S01]  /*50a0*/  VIADD R209, R227.reuse, 0x5000 ;  /* 0x00005000e3d17836 */ /* 0x040fe20000000000 */
[C---:B------:R-:W-:Y:S01]  /*50b0*/  IADD3 R208, R227.reuse, 0x5800, RZ ;  /* 0x00005800e3d07810 */ /* 0x040fe20007ffe0ff */
[C---:B------:R-:W-:Y:S01]  /*50c0*/  VIADD R207, R227.reuse, 0x6000 ;  /* 0x00006000e3cf7836 */ /* 0x040fe20000000000 */
[C---:B---3--:R-:W-:Y:S01]  /*50d0*/  HMMA.16816.F32 R48, R56.reuse, R44, RZ ;  /* 0x0000002c3830723c */ /* 0x048fe200000018ff */
[----:B------:R-:W-:Y:S01]  /*50e0*/  LDSM.16.M88.4 R60, [R223+0x8800] ;  /* 0x00880000df3c783b */ /* 0x000fe20000000200 */
[C---:B------:R-:W-:Y:S01]  /*50f0*/  VIADD R206, R227.reuse, 0x6800 ;  /* 0x00006800e3ce7836 */ /* 0x040fe20000000000 */
[C---:B------:R-:W-:Y:S01]  /*5100*/  IADD3 R205, R227.reuse, 0x7000, RZ ;  /* 0x00007000e3cd7810 */ /* 0x040fe20007ffe0ff */
[----:B------:R-:W-:Y:S01]  /*5110*/  VIADD R204, R227, 0x7800 ;  /* 0x00007800e3cc7836 */ /* 0x000fe20000000000 */
[----:B------:R-:W-:Y:S01]  /*5120*/  LDSM.16.M88.4 R52, [R223+0x9000] ;  /* 0x00900000df34783b */ /* 0x000fe20000000200 */
[C---:B------:R-:W-:Y:S03]  /*5130*/  HMMA.16816.F32 R44, R56.reuse, R46, RZ ;  /* 0x0000002e382c723c */ /* 0x040fe600000018ff */
[----:B------:R-:W-:Y:S03]  /*5140*/  LDSM.16.M88.4 R64, [R223+0x9800] ;  /* 0x00980000df40783b */ /* 0x000fe60000000200 */
[C---:B----4-:R-:W-:Y:S01]  /*5150*/  HMMA.16816.F32 R40, R56.reuse, R36, RZ ;  /* 0x000000243828723c */ /* 0x050fe200000018ff */
[----:B------:R-:W-:Y:S04]  /*5160*/  LDSM.16.M88.4 R80, [R216+0x5800] ;  /* 0x00580000d850783b */ /* 0x000fe80000000200 */
[----:B------:R-:W0:Y:S01]  /*5170*/  LDGDEPBAR ;  /* 0x00000000000079af */ /* 0x000e220000000000 */
[C---:B------:R-:W-:Y:S06]  /*5180*/  HMMA.16816.F32 R32, R56.reuse, R28, RZ ;  /* 0x0000001c3820723c */ /* 0x040fec00000018ff */
[C---:B------:R-:W-:Y:S06]  /*5190*/  HMMA.16816.F32 R36, R56.reuse, R38, RZ ;  /* 0x000000263824723c */ /* 0x040fec00000018ff */
[----:B------:R-:W-:Y:S06]  /*51a0*/  HMMA.16816.F32 R28, R56, R30, RZ ;  /* 0x0000001e381c723c */ /* 0x000fec00000018ff */
[C---:B-1----:R-:W-:Y:S06]  /*51b0*/  HMMA.16816.F32 R48, R68.reuse, R8, R48 ;  /* 0x000000084430723c */ /* 0x042fec0000001830 */
[----:B------:R-:W-:Y:S01]  /*51c0*/  HMMA.16816.F32 R44, R68, R10, R44 ;  /* 0x0000000a442c723c */ /* 0x000fe2000000182c */
[----:B------:R-:W1:Y:S05]  /*51d0*/  LDSM.16.M88.4 R8, [R223+0x8000] ;  /* 0x00800000df08783b */ /* 0x000e6a0000000200 */
[C---:B--2---:R-:W-:Y:S06]  /*51e0*/  HMMA.16816.F32 R24, R56.reuse, R20, RZ ;  /* 0x000000143818723c */ /* 0x044fec00000018ff */
[----:B------:R-:W-:Y:S01]  /*51f0*/  HMMA.16816.F32 R56, R56, R22, RZ ;  /* 0x000000163838723c */ /* 0x000fe200000018ff */
[----:B------:R-:W-:Y:S05]  /*5200*/  LDSM.16.M88.4 R20, [R216+0x800] ;  /* 0x00080000d814783b */ /* 0x000fea0000000200 */
[C---:B------:R-:W-:Y:S06]  /*5210*/  HMMA.16816.F32 R40, R68.reuse, R16, R40 ;  /* 0x000000104428723c */ /* 0x040fec0000001828 */
        /* <DEDUP_REMOVED lines=94> */
[----:B------:R-:W-:Y:S01]  /*5800*/  HMMA.16816.F32 R28, R56, R62, R28 ;  /* 0x0000003e381c723c */ /* 0x000fe2000000181c */
[----:B------:R-:W3:Y:S05]  /*5810*/  LDSM.16.M88.4 R60, [R223+0xc800] ;  /* 0x00c80000df3c783b */ /* 0x000eea0000000200 */
[C---:B-1----:R-:W-:Y:S06]  /*5820*/  HMMA.16816.F32 R48, R8.reuse, R20, R48 ;  /* 0x000000140830723c */ /* 0x042fec0000001830 */
[C---:B------:R-:W-:Y:S01]  /*5830*/  HMMA.16816.F32 R44, R8.reuse, R22, R44 ;  /* 0x00000016082c723c */ /* 0x040fe2000000182c */
[----:B------:R-:W1:Y:S05]  /*5840*/  LDSM.16.M88.4 R20, [R223+0xd000] ;  /* 0x00d00000df14783b */ /* 0x000e6a0000000200 */
[----:B------:R-:W-:Y:S06]  /*5850*/  HMMA.16816.F32 R40, R8, R16, R40 ;  /* 0x000000100828723c */ /* 0x000fec0000001828 */
[C---:B------:R-:W-:Y:S06]  /*5860*/  HMMA.16816.F32 R24, R56.reuse, R68, R24 ;  /* 0x000000443818723c */ /* 0x040fec0000001818 */
[----:B------:R-:W-:Y:S01]  /*5870*/  HMMA.16816.F32 R72, R56, R70, R72 ;  /* 0x000000463848723c */ /* 0x000fe20000001848 */
[----:B------:R-:W-:Y:S04]  /*5880*/  LDSM.16.M88.4 R68, [R225+0x4000] ;  /* 0x00400000e144783b */ /* 0x000fe80000000200 */
        /* <DEDUP_REMOVED lines=13> */
[C---:B-1----:R-:W-:Y:S06]  /*5960*/  HMMA.16816.F32 R32, R52.reuse, R20, R32 ;  /* 0x000000143420723c */ /* 0x042fec0000001820 */
[----:B------:R-:W-:Y:S01]  /*5970*/  HMMA.16816.F32 R28, R52, R22, R28 ;  /* 0x00000016341c723c */ /* 0x000fe2000000181c */
[----:B------:R-:W1:Y:S05]  /*5980*/  LDSM.16.M88.4 R20, [R230+0x6000] ;  /* 0x00600000e614783b */ /* 0x000e6a0000000200 */
[----:B--2---:R-:W-:Y:S06]  /*5990*/  HMMA.16816.F32 R40, R68, R12, R40 ;  /* 0x0000000c4428723c */ /* 0x004fec0000001828 */
        /* <DEDUP_REMOVED lines=11> */
[C---:B------:R-:W-:Y:S06]  /*5a50*/  HMMA.16816.F32 R48, R68.reuse, R16, R48 ;  /* 0x000000104430723c */ /* 0x040fec0000001830 */
[C---:B------:R-:W-:Y:S01]  /*5a60*/  HMMA.16816.F32 R44, R68.reuse, R18, R44 ;  /* 0x00000012442c723c */ /* 0x040fe2000000182c */
[----:B------:R-:W-:Y:S05]  /*5a70*/  LDSM.16.M88.4 R16, [R227+0x6000] ;  /* 0x00600000e310783b */ /* 0x000fea0000000200 */
        /* <DEDUP_REMOVED lines=27> */
[----:B------:R-:W1:Y:S05]  /*5c30*/  LDSM.16.M88.4 R8, [R216+0x7000] ;  /* 0x00700000d808783b */ /* 0x000e6a0000000200 */
[C---:B------:R-:W-:Y:S06]  /*5c40*/  HMMA.16816.F32 R24, R76.reuse, R80, R24 ;  /* 0x000000504c18723c */ /* 0x040fec0000001818 */
[----:B------:R-:W-:Y:S06]  /*5c50*/  HMMA.16816.F32 R72, R76, R82, R72 ;  /* 0x000000524c48723c */ /* 0x000fec0000001848 */
[----:B------:R-:W-:Y:S01]  /*5c60*/  HMMA.16816.F32 R36, R68, R62, R36 ;  /* 0x0000003e4424723c */ /* 0x000fe20000001824 */
[----:B------:R-:W3:Y:S01]  /*5c70*/  LDSM.16.M88.4 R60, [R216+0x7800] ;  /* 0x00780000d83c783b */ /* 0x000ee20000000200 */
[----:B------:R-:W-:-:S04]  /*5c80*/  DEPBAR.LE SB0, 0x0 ;  /* 0x000080000000791a */ /* 0x000fc80000000000 */
[----:B--2---:R-:W-:Y:S06]  /*5c90*/  HMMA.16816.F32 R40, R20, R12, R40 ;  /* 0x0000000c1428723c */ /* 0x004fec0000001828 */
[----:B------:R-:W-:Y:S01]  /*5ca0*/  HMMA.16816.F32 R32, R68, R56, R32 ;  /* 0x000000384420723c */ /* 0x000fe20000001820 */
[----:B------:R-:W-:-:S04]  /*5cb0*/  LOP3.LUT R13, R86, 0xffffffe0, RZ, 0xc0, !PT ;  /* 0xffffffe0560d7812 */ /* 0x000fc800078ec0ff */
[----:B------:R-:W-:Y:S01]  /*5cc0*/  IADD3 R13, -R13, R84, RZ ;  /* 0x000000540d0d7210 */ /* 0x000fe20007ffe1ff */
[----:B------:R-:W-:Y:S03]  /*5cd0*/  HMMA.16816.F32 R48, R68, R64, R48 ;  /* 0x000000404430723c */ /* 0x000fe60000001830 */
[----:B------:R-:W-:-:S03]  /*5ce0*/  SHF.R.S32.HI R2, RZ, 0x1f, R13 ;  /* 0x0000001fff027819 */ /* 0x000fc6000001140d */
[----:B------:R-:W-:Y:S01]  /*5cf0*/  HMMA.16816.F32 R44, R68, R66, R44 ;  /* 0x00000042442c723c */ /* 0x000fe2000000182c */
[----:B------:R-:W-:Y:S01]  /*5d00*/  LEA.HI R13, R2, R13, RZ, 0x2 ;  /* 0x0000000d020d7211 */ /* 0x000fe200078f10ff */
[----:B------:R-:W-:-:S03]  /*5d10*/  IMAD.U32 R2, RZ, RZ, UR22 ;  /* 0x00000016ff027e24 */ /* 0x000fc6000f8e00ff */
[----:B------:R-:W-:Y:S01]  /*5d20*/  SHF.R.S32.HI R13, RZ, 0x2, R13 ;  /* 0x00000002ff0d7819 */ /* 0x000fe2000001140d */
[C---:B------:R-:W-:Y:S04]  /*5d30*/  HMMA.16816.F32 R28, R68.reuse, R58, R28 ;  /* 0x0000003a441c723c */ /* 0x040fe8000000181c */
[----:B------:R-:W-:Y:S02]  /*5d40*/  IMAD.IADD R238, R13, 0x1, R238 ;  /* 0x000000010dee7824 */ /* 0x000fe400078e02ee */
[----:B------:R-:W-:Y:S02]  /*5d50*/  HMMA.16816.F32 R24, R68, R52, R24 ;  /* 0x000000344418723c */ /* 0x000fe40000001818 */
[----:B------:R-:W-:-:S04]  /*5d60*/  VIADD R235, R238, 0x8 ;  /* 0x00000008eeeb7836 */ /* 0x000fc80000000000 */
[----:B------:R-:W-:Y:S01]  /*5d70*/  HMMA.16816.F32 R72, R68, R54, R72 ;  /* 0x000000364448723c */ /* 0x000fe20000001848 */
[C---:B------:R-:W-:Y:S01]  /*5d80*/  IADD3 R233, R235.reuse, UR18, R2 ;  /* 0x00000012ebe97c10 */ /* 0x040fe2000fffe002 */
[----:B------:R-:W-:-:S03]  /*5d90*/  VIADD R235, R235, UR31 ;  /* 0x0000001febeb7c36 */ /* 0x000fc60008000000 */
[----:B------:R-:W-:Y:S01]  /*5da0*/  VIMNMX R233, R233, UR23, PT ;  /* 0x00000017e9e97c48 */ /* 0x000fe2000bfe0100 */
[----:B-1----:R-:W-:Y:S01]  /*5db0*/  HMMA.16816.F32 R32, R20, R8, R32 ;  /* 0x000000081420723c */ /* 0x002fe20000001820 */
[----:B------:R-:W-:-:S05]  /*5dc0*/  VIADDMNMX R234, R235, -UR19, RZ, !PT ;  /* 0x80000013ebea7c46 */ /* 0x000fca000f8001ff */
[----:B------:R-:W-:Y:S01]  /*5dd0*/  HMMA.16816.F32 R48, R20, R16, R48 ;  /* 0x000000101430723c */ /* 0x000fe20000001830 */
[----:B------:R-:W-:-:S04]  /*5de0*/  MOV R9, UR23 ;  /* 0x0000001700097c02 */ /* 0x000fc80008000f00 */
[C---:B------:R-:W-:Y:S01]  /*5df0*/  VIADDMNMX R236, R238.reuse, UR24, R9, PT ;  /* 0x00000018eeec7c46 */ /* 0x040fe2000b800109 */
[----:B------:R-:W-:Y:S01]  /*5e00*/  HMMA.16816.F32 R44, R20, R18, R44 ;  /* 0x00000012142c723c */ /* 0x000fe2000000182c */
[----:B------:R-:W-:-:S04]  /*5e10*/  IADD3 R238, R238, UR31, RZ ;  /* 0x0000001feeee7c10 */ /* 0x000fc8000fffe0ff */
[----:B------:R-:W-:Y:S01]  /*5e20*/  VIADDMNMX R237, R238, -UR19, RZ, !PT ;  /* 0x80000013eeed7c46 */ /* 0x000fe2000f8001ff */
[C---:B------:R-:W-:Y:S06]  /*5e30*/  HMMA.16816.F32 R36, R20.reuse, R14, R36 ;  /* 0x0000000e1424723c */ /* 0x040fec0000001824 */
[C---:B------:R-:W-:Y:S06]  /*5e40*/  HMMA.16816.F32 R28, R20.reuse, R10, R28 ;  /* 0x0000000a141c723c */ /* 0x040fec000000181c */
[C---:B---3--:R-:W-:Y:S06]  /*5e50*/  HMMA.16816.F32 R24, R20.reuse, R60, R24 ;  /* 0x0000003c1418723c */ /* 0x048fec0000001818 */
        /* <DEDUP_REMOVED lines=66> */
[----:B------:R-:W-:-:S04]  /*6280*/  UIMAD UR18, UR19, UR11, UR18 ;  /* 0x0000000b131272a4 */ /* 0x000fc8000f8e0212 */
[----:B------:R-:W-:Y:S01]  /*6290*/  UIADD3 UR22, UR33, UR18, URZ ;  /* 0x0000001221167290 */ /* 0x000fe2000fffe03f */
[----:B-1----:R-:W-:Y:S02]  /*62a0*/  MOV R8, UR32 ;  /* 0x0000002000087c02 */ /* 0x002fe40008000f00 */
[----:B------:R-:W-:Y:S01]  /*62b0*/  ULDC.64 UR18, c[0x0][0x230] ;  /* 0x00008c0000127ab9 */ /* 0x000fe20000000a00 */
[----:B--2---:R-:W-:Y:S02]  /*62c0*/  IMAD.IADD R2, R2, 0x1, -R9 ;  /* 0x0000000102027824 */ /* 0x004fe400078e0a09 */
[----:B------:R-:W-:Y:S01]  /*62d0*/  IMAD.U32 R9, RZ, RZ, UR33 ;  /* 0x00000021ff097e24 */ /* 0x000fe2000f8e00ff */
        /* <DEDUP_REMOVED lines=8> */
.L_x_7658:
[----:B------:R-:W-:-:S04]  /*6360*/  ULEA UR18, -UR10, URZ, 0x6 ;  /* 0x0000003f0a127291 */ /* 0x000fc8000f8e313f */
[----:B------:R-:W-:Y:S02]  /*6370*/  USHF.R.S32.HI UR19, URZ, 0x1f, UR18 ;  /* 0x0000001f3f137899 */ /* 0x000fe40008011412 */
[----:B------:R-:W-:-:S04]  /*6380*/  MOV R14, UR18 ;  /* 0x00000012000e7c02 */ /* 0x000fc80008000f00 */
[----:B------:R-:W-:-:S07]  /*6390*/  MOV R15, UR19 ;  /* 0x00000013000f7c02 */ /* 0x000fce0008000f00 */
.L_x_7659:
        /* <DEDUP_REMOVED lines=173> */
.L_x_7661:
[----:B------:R-:W-:Y:S05]  /*6e70*/  BSYNC B0 ;  /* 0x0000000000007941 */ /* 0x000fea0003800000 */
.L_x_7660:
[----:B------:R-:W0:Y:S01]  /*6e80*/  LDGDEPBAR ;  /* 0x00000000000079af */ /* 0x000e220000000000 */
[----:B------:R-:W-:-:S04]  /*6e90*/  IADD3 R165, P0, R14, R165, RZ ;  /* 0x000000a50ea57210 */ /* 0x000fc80007f1e0ff */
[----:B------:R-:W-:-:S09]  /*6ea0*/  IADD3.X R166, R15, R166, RZ, P0, !PT ;  /* 0x000000a60fa67210 */ /* 0x000fd200007fe4ff */
.L_x_7657:
[----:B-1----:R-:W-:Y:S01]  /*6eb0*/  VIADD R2, R239, UR16 ;  /* 0x00000010ef027c36 */ /* 0x002fe20008000000 */
[----:B------:R-:W-:Y:S01]  /*6ec0*/  ULDC UR22, c[0x0][0x2ec] ;  /* 0x0000bb0000167ab9 */ /* 0x000fe20000000800 */
[----:B------:R-:W-:Y:S01]  /*6ed0*/  LEA R224, R0, UR4, 0x1 ;  /* 0x0000000400e07c11 */ /* 0x000fe2000f8e08ff */
[----:B------:R-:W-:Y:S01]  /*6ee0*/  ULDC.64 UR18, c[0x0][0x218] ;  /* 0x0000860000127ab9 */ /* 0x000fe20000000a00 */
[----:B---3--:R-:W-:Y:S01]  /*6ef0*/  IMAD.IADD R9, R235, 0x1, -R2 ;  /* 0x00000001eb097824 */ /* 0x008fe200078e0a02 */
[CC--:B------:R-:W-:Y:S01]  /*6f00*/  ISETP.GE.AND P2, PT, R2.reuse, R236.reuse, PT ;  /* 0x000000ec0200720c */ /* 0x0c0fe20003f46270 */
[C---:B------:R-:W-:Y:S01]  /*6f10*/  VIADD R4, R2.reuse, 0x11 ;  /* 0x0000001102047836 */ /* 0x040fe20000000000 */
[C---:B------:R-:W-:Y:S01]  /*6f20*/  ISETP.GE.AND P3, PT, R2.reuse, R233, PT ;  /* 0x000000e90200720c */ /* 0x040fe20003f66270 */
[C---:B------:R-:W-:Y:S01]  /*6f30*/  VIADD R13, R2.reuse, 0x8 ;  /* 0x00000008020d7836 */ /* 0x040fe20000000000 */
[----:B------:R-:W-:Y:S01]  /*6f40*/  IABS R9, R9 ;  /* 0x0000000900097213 */ /* 0x000fe20000000000 */
[C---:B------:R-:W-:Y:S01]  /*6f50*/  VIADD R8, R2.reuse, 0x9 ;  /* 0x0000000902087836 */ /* 0x040fe20000000000 */
[----:B------:R-:W-:Y:S01]  /*6f60*/  ISETP.LT.OR P2, PT, R2, R237, P2 ;  /* 0x000000ed0200720c */ /* 0x000fe20001741670 */
[C---:B------:R-:W-:Y:S01]  /*6f70*/  IMAD.IADD R10, R238.reuse, 0x1, -R4 ;  /* 0x00000001ee0a7824 */ /* 0x040fe200078e0a04 */
[----:B------:R-:W-:Y:S01]  /*6f80*/  I2FP.F32.S32 R9, R9 ;  /* 0x0000000900097245 */ /* 0x000fe20000201400 */
[----:B------:R-:W-:Y:S01]  /*6f90*/  IMAD.IADD R3, R238, 0x1, -R2 ;  /* 0x00000001ee037824 */ /* 0x000fe200078e0a02 */
[----:B------:R-:W-:Y:S01]  /*6fa0*/  ISETP.GE.AND P0, PT, R8, R236, PT ;  /* 0x000000ec0800720c */ /* 0x000fe20003f06270 */
[----:B------:R-:W-:Y:S01]  /*6fb0*/  VIADD R12, R2, 0x1 ;  /* 0x00000001020c7836 */ /* 0x000fe20000000000 */
[----:B------:R-:W-:Y:S01]  /*6fc0*/  IABS R10, R10 ;  /* 0x0000000a000a7213 */ /* 0x000fe20000000000 */
[----:B------:R-:W-:Y:S01]  /*6fd0*/  FFMA.FTZ R50, R9, -UR14, R50 ;  /* 0x8000000e09327c23 */ /* 0x000fe20008010032 */
[C---:B------:R-:W-:Y:S01]  /*6fe0*/  IMAD.IADD R9, R238.reuse, 0x1, -R13 ;  /* 0x00000001ee097824 */ /* 0x040fe200078e0a0d */
[----:B------:R-:W-:Y:S01]  /*6ff0*/  IABS R3, R3 ;  /* 0x0000000300037213 */ /* 0x000fe20000000000 */
[C---:B------:R-:W-:Y:S01]  /*7000*/  IMAD.IADD R14, R238.reuse, 0x1, -R8 ;  /* 0x00000001ee0e7824 */ /* 0x040fe200078e0a08 */
[----:B------:R-:W-:Y:S01]  /*7010*/  I2FP.F32.S32 R10, R10 ;  /* 0x0000000a000a7245 */ /* 0x000fe20000201400 */
[----:B------:R-:W-:Y:S01]  /*7020*/  IMAD.IADD R16, R238, 0x1, -R12 ;  /* 0x00000001ee107824 */ /* 0x000fe200078e0a0c */
[----:B------:R-:W-:Y:S01]  /*7030*/  IABS R9, R9 ;  /* 0x0000000900097213 */ /* 0x000fe20000000000 */
[----:B------:R-:W-:Y:S01]  /*7040*/  VIADD R15, R2, 0x19 ;  /* 0x00000019020f7836 */ /* 0x000fe20000000000 */
[----:B------:R-:W-:Y:S01]  /*7050*/  IABS R14, R14 ;  /* 0x0000000e000e7213 */ /* 0x000fe20000000000 */
[----:B------:R-:W-:Y:S01]  /*7060*/  FFMA.FTZ R21, R10, -UR14, R41 ;  /* 0x8000000e0a157c23 */ /* 0x000fe20008010029 */
[----:B------:R-:W-:Y:S01]  /*7070*/  I2FP.F32.S32 R3, R3 ;  /* 0x0000000300037245 */ /* 0x000fe20000201400 */
[C---:B------:R-:W-:Y:S01]  /*7080*/  VIADD R10, R2.reuse, 0x21 ;  /* 0x00000021020a7836 */ /* 0x040fe20000000000 */
[----:B------:R-:W-:Y:S01]  /*7090*/  I2FP.F32.S32 R9, R9 ;  /* 0x0000000900097245 */ /* 0x000fe20000201400 */
[C---:B------:R-:W-:Y:S01]  /*70a0*/  VIADD R6, R2.reuse, 0x10 ;  /* 0x0000001002067836 */ /* 0x040fe20000000000 */
[----:B------:R-:W-:Y:S01]  /*70b0*/  IABS R16, R16 ;  /* 0x0000001000107213 */ /* 0x000fe20000000000 */
[----:B------:R-:W-:Y:S01]  /*70c0*/  FFMA.FTZ R3, R3, -UR14, R48 ;  /* 0x8000000e03037c23 */ /* 0x000fe20008010030 */
[----:B------:R-:W-:Y:S01]  /*70d0*/  I2FP.F32.S32 R14, R14 ;  /* 0x0000000e000e7245 */ /* 0x000fe20000201400 */
[----:B------:R-:W-:Y:S01]  /*70e0*/  FFMA.FTZ R48, R9, -UR14, R44 ;  /* 0x8000000e09307c23 */ /* 0x000fe2000801002c */
[----:B------:R-:W-:Y:S01]  /*70f0*/  I2FP.F32.S32 R16, R16 ;  /* 0x0000001000107245 */ /* 0x000fe20000201400 */
[----:B------:R-:W-:Y:S01]  /*7100*/  VIADD R22, R2, 0x18 ;  /* 0x0000001802167836 */ /* 0x000fe20000000000 */
[----:B------:R-:W-:Y:S01]  /*7110*/  ISETP.GE.AND P4, PT, R12, R236, PT ;  /* 0x000000ec0c00720c */ /* 0x000fe20003f86270 */
[----:B------:R-:W-:Y:S01]  /*7120*/  FFMA.FTZ R44, R14, -UR14, R45 ;  /* 0x8000000e0e2c7c23 */ /* 0x000fe2000801002d */
[----:B------:R-:W-:-:S02]  /*7130*/  IMAD.IADD R14, R238, 0x1, -R10 ;  /* 0x00000001ee0e7824 */ /* 0x000fc400078e0a0a */
[----:B------:R-:W-:Y:S01]  /*7140*/  FFMA.FTZ R49, R16, -UR14, R49 ;  /* 0x8000000e10317c23 */ /* 0x000fe20008010031 */
[----:B------:R-:W-:Y:S01]  /*7150*/  IMAD.IADD R16, R238, 0x1, -R15 ;  /* 0x00000001ee107824 */ /* 0x000fe200078e0a0f */
[----:B------:R-:W-:Y:S01]  /*7160*/  ISETP.LT.OR P4, PT, R12, R237, P4 ;  /* 0x000000ed0c00720c */ /* 0x000fe20002781670 */
[C---:B------:R-:W-:Y:S01]  /*7170*/  IMAD.IADD R23, R238.reuse, 0x1, -R6 ;  /* 0x00000001ee177824 */ /* 0x040fe200078e0a06 */
[----:B------:R-:W-:Y:S01]  /*7180*/  IABS R14, R14 ;  /* 0x0000000e000e7213 */ /* 0x000fe20000000000 */
[----:B------:R-:W-:Y:S01]  /*7190*/  IMAD.IADD R19, R238, 0x1, -R22 ;  /* 0x00000001ee137824 */ /* 0x000fe200078e0a16 */
[----:B------:R-:W-:Y:S01]  /*71a0*/  IABS R16, R16 ;  /* 0x0000001000107213 */ /* 0x000fe20000000000 */
[C---:B------:R-:W-:Y:S01]  /*71b0*/  VIADD R11, R2.reuse, 0x20 ;  /* 0x00000020020b7836 */ /* 0x040fe20000000000 */
        /* <DEDUP_REMOVED lines=8> */
[----:B------:R-:W-:Y:S01]  /*7240*/  IABS R19, R19 ;  /* 0x0000001300137213 */ /* 0x000fe20000000000 */
[----:B------:R-:W-:Y:S01]  /*7250*/  VIADD R20, R2, 0x29 ;  /* 0x0000002902147836 */ /* 0x000fe20000000000 */
[----:B------:R-:W-:Y:S01]  /*7260*/  I2FP.F32.S32 R23, R23 ;  /* 0x0000001700177245 */ /* 0x000fe20000201400 */
[----:B------:R-:W-:Y:S01]  /*7270*/  IMAD.IADD R37, R238, 0x1, -R14 ;  /* 0x00000001ee257824 */ /* 0x000fe200078e0a0e */
[-C--:B------:R-:W-:Y:S01]  /*7280*/  ISETP.GE.AND P5, PT, R6, R236.reuse, PT ;  /* 0x000000ec0600720c */ /* 0x080fe20003fa6270 */
[C---:B------:R-:W-:Y:S01]  /*7290*/  IMAD.IADD R41, R238.reuse, 0x1, -R9 ;  /* 0x00000001ee297824 */ /* 0x040fe200078e0a09 */
[----:B------:R-:W-:Y:S01]  /*72a0*/  I2FP.F32.S32 R19, R19 ;  /* 0x0000001300137245 */ /* 0x000fe20000201400 */
[----:B------:R-:W-:Y:S01]  /*72b0*/  IMAD.IADD R52, R238, 0x1, -R20 ;  /* 0x00000001ee347824 */ /* 0x000fe200078e0a14 */
[----:B------:R-:W-:Y:S01]  /*72c0*/  IABS R37, R37 ;  /* 0x0000002500257213 */ /* 0x000fe20000000000 */
[C---:B------:R-:W-:Y:S01]  /*72d0*/  VIADD R16, R2.reuse, 0x31 ;  /* 0x0000003102107836 */ /* 0x040fe20000000000 */
[----:B------:R-:W-:Y:S01]  /*72e0*/  IABS R45, R45 ;  /* 0x0000002d002d7213 */ /* 0x000fe20000000000 */
[----:B------:R-:W-:Y:S01]  /*72f0*/  FFMA.FTZ R23, R23, -UR14, R40 ;  /* 0x8000000e17177c23 */ /* 0x000fe20008010028 */
[----:B------:R-:W-:Y:S01]  /*7300*/  I2FP.F32.S32 R37, R37 ;  /* 0x0000002500257245 */ /* 0x000fe20000201400 */
[----:B------:R-:W-:Y:S01]  /*7310*/  VIADD R18, R2, 0x30 ;  /* 0x0000003002127836 */ /* 0x000fe20000000000 */
[----:B------:R-:W-:Y:S01]  /*7320*/  FSEL R3, R3, -INF , !P2 ;  /* 0xff80000003037808 */ /* 0x000fe20005000000 */
[----:B------:R-:W-:Y:S01]  /*7330*/  FFMA.FTZ R19, R19, -UR14, R36 ;  /* 0x8000000e13137c23 */ /* 0x000fe20008010024 */
[----:B------:R-:W-:Y:S01]  /*7340*/  FSEL R49, R49, -INF , !P4 ;  /* 0xff80000031317808 */ /* 0x000fe20006000000 */
[----:B------:R-:W-:Y:S01]  /*7350*/  IMAD.IADD R40, R238, 0x1, -R16 ;  /* 0x00000001ee287824 */ /* 0x000fe200078e0a10 */
[-C--:B------:R-:W-:Y:S01]  /*7360*/  ISETP.GE.AND P2, PT, R4, R236.reuse, PT ;  /* 0x000000ec0400720c */ /* 0x080fe20003f46270 */
[----:B------:R-:W-:Y:S01]  /*7370*/  FFMA.FTZ R72, R37, -UR14, R72 ;  /* 0x8000000e25487c23 */ /* 0x000fe20008010048 */
[----:B------:R-:W-:Y:S01]  /*7380*/  ISETP.GE.AND P4, PT, R22, R236, PT ;  /* 0x000000ec1600720c */ /* 0x000fe20003f86270 */
[--C-:B------:R-:W-:Y:S01]  /*7390*/  IMAD R222, R7, 0x2, R224.reuse ;  /* 0x0000000207de7824 */ /* 0x100fe200078e02e0 */
[-C--:B------:R-:W-:Y:S01]  /*73a0*/  ISETP.LT.OR P0, PT, R8, R237.reuse, P0 ;  /* 0x000000ed0800720c */ /* 0x080fe20000701670 */
[C---:B------:R-:W-:Y:S01]  /*73b0*/  IMAD R221, R5.reuse, 0x2, R224 ;  /* 0x0000000205dd7824 */ /* 0x040fe200078e02e0 */
[----:B------:R-:W-:Y:S01]  /*73c0*/  ISETP.LT.OR P5, PT, R6, R237, P5 ;  /* 0x000000ed0600720c */ /* 0x000fe20002fa1670 */
[----:B------:R-:W-:Y:S01]  /*73d0*/  IMAD R220, R5, 0x2, R222 ;  /* 0x0000000205dc7824 */ /* 0x000fe200078e02de */
[C---:B------:R-:W-:Y:S01]  /*73e0*/  ISETP.LT.OR P3, PT, R2.reuse, R234, P3 ;  /* 0x000000ea0200720c */ /* 0x040fe20001f61670 */
[----:B------:R-:W-:Y:S01]  /*73f0*/  VIADD R2, R2, 0x39 ;  /* 0x0000003902027836 */ /* 0x000fe20000000000 */
[----:B------:R-:W-:Y:S01]  /*7400*/  IABS R41, R41 ;  /* 0x0000002900297213 */ /* 0x000fe20000000000 */
[----:B------:R-:W-:Y:S01]  /*7410*/  LDSM.16.MT88.4 R148, [R222+0x10000] ;  /* 0x01000000de94783b */ /* 0x000fe20000004200 */
[----:B------:R-:W-:Y:S01]  /*7420*/  I2FP.F32.S32 R45, R45 ;  /* 0x0000002d002d7245 */ /* 0x000fe20000201400 */
[----:B------:R-:W-:Y:S01]  /*7430*/  IMAD.IADD R36, R238, 0x1, -R2 ;  /* 0x00000001ee247824 */ /* 0x000fe200078e0a02 */
[----:B------:R-:W-:Y:S01]  /*7440*/  IABS R52, R52 ;  /* 0x0000003400347213 */ /* 0x000fe20000000000 */
[----:B------:R-:W-:Y:S01]  /*7450*/  LDSM.16.MT88.4 R132, [R220+0x10000] ;  /* 0x01000000dc84783b */ /* 0x000fe20000004200 */
[----:B------:R-:W-:Y:S01]  /*7460*/  FSEL R37, R44, -INF , !P0 ;  /* 0xff8000002c257808 */ /* 0x000fe20004000000 */
[----:B------:R-:W-:Y:S01]  /*7470*/  FFMA.FTZ R32, R45, -UR14, R32 ;  /* 0x8000000e2d207c23 */ /* 0x000fe20008010020 */
[-C--:B------:R-:W-:Y:S01]  /*7480*/  ISETP.LT.OR P2, PT, R4, R237.reuse, P2 ;  /* 0x000000ed0400720c */ /* 0x080fe20001741670 */
[----:B------:R-:W-:Y:S01]  /*7490*/  LDSM.16.MT88.4 R140, [R221+0x10000] ;  /* 0x01000000dd8c783b */ /* 0x000fe20000004200 */
[----:B------:R-:W-:-:S02]  /*74a0*/  ISETP.LT.OR P4, PT, R22, R237, P4 ;  /* 0x000000ed1600720c */ /* 0x000fc40002781670 */
[-C--:B------:R-:W-:Y:S01]  /*74b0*/  ISETP.GE.AND P0, PT, R11, R236.reuse, PT ;  /* 0x000000ec0b00720c */ /* 0x080fe20003f06270 */
[----:B------:R-:W-:Y:S01]  /*74c0*/  LDSM.16.MT88.4 R64, [R220+0x12000] ;  /* 0x01200000dc40783b */ /* 0x000fe20000004200 */
[----:B------:R-:W-:Y:S02]  /*74d0*/  FSEL R23, R23, -INF , !P5 ;  /* 0xff80000017177808 */ /* 0x000fe40006800000 */
[----:B------:R-:W-:Y:S01]  /*74e0*/  ISETP.GE.AND P5, PT, R10, R236, PT ;  /* 0x000000ec0a00720c */ /* 0x000fe20003fa6270 */
[----:B------:R-:W-:Y:S01]  /*74f0*/  LDSM.16.MT88.4 R80, [R222+0x14000] ;  /* 0x01400000de50783b */ /* 0x000fe20000004200 */
[----:B------:R-:W-:Y:S02]  /*7500*/  I2FP.F32.S32 R41, R41 ;  /* 0x0000002900297245 */ /* 0x000fe40000201400 */
[----:B------:R-:W-:Y:S01]  /*7510*/  I2FP.F32.S32 R52, R52 ;  /* 0x0000003400347245 */ /* 0x000fe20000201400 */
[----:B------:R-:W-:Y:S01]  /*7520*/  LDSM.16.MT88.4 R88, [R221+0x14000] ;  /* 0x01400000dd58783b */ /* 0x000fe20000004200 */
[----:B------:R-:W-:Y:S01]  /*7530*/  IABS R40, R40 ;  /* 0x0000002800287213 */ /* 0x000fe20000000000 */
[----:B------:R-:W-:Y:S01]  /*7540*/  FFMA.FTZ R28, R41, -UR14, R28 ;  /* 0x8000000e291c7c23 */ /* 0x000fe2000801001c */
[----:B------:R-:W-:Y:S01]  /*7550*/  FSEL R21, R21, -INF , !P2 ;  /* 0xff80000015157808 */ /* 0x000fe20005000000 */
[----:B------:R-:W-:Y:S01]  /*7560*/  FFMA.FTZ R29, R52, -UR14, R29 ;  /* 0x8000000e341d7c23 */ /* 0x000fe2000801001d */
[----:B------:R-:W-:Y:S01]  /*7570*/  FSEL R19, R19, -INF , !P4 ;  /* 0xff80000013137808 */ /* 0x000fe20006000000 */
[----:B------:R-:W-:Y:S01]  /*7580*/  IMAD.IADD R41, R238, 0x1, -R18 ;  /* 0x00000001ee297824 */ /* 0x000fe200078e0a12 */
[-C--:B------:R-:W-:Y:S01]  /*7590*/  ISETP.GE.AND P1, PT, R13, R236.reuse, PT ;  /* 0x000000ec0d00720c */ /* 0x080fe20003f26270 */
[----:B------:R-:W-:Y:S01]  /*75a0*/  LDSM.16.MT88.4 R156, [R224+0x10000] ;  /* 0x01000000e09c783b */ /* 0x000fe20000004200 */
[----:B------:R-:W-:-:S02]  /*75b0*/  ISETP.GE.AND P2, PT, R9, R236, PT ;  /* 0x000000ec0900720c */ /* 0x000fc40003f46270 */
[----:B------:R-:W-:Y:S01]  /*75c0*/  ISETP.GE.AND P4, PT, R20, R236, PT ;  /* 0x000000ec1400720c */ /* 0x000fe20003f86270 */
[----:B------:R-:W-:Y:S01]  /*75d0*/  LDSM.16.MT88.4 R56, [R221+0x12000] ;  /* 0x01200000dd38783b */ /* 0x000fe20000004200 */
[-C--:B------:R-:W-:Y:S02]  /*75e0*/  ISETP.LT.OR P0, PT, R11, R237.reuse, P0 ;  /* 0x000000ed0b00720c */ /* 0x080fe40000701670 */
[-C--:B------:R-:W-:Y:S01]  /*75f0*/  ISETP.LT.OR P5, PT, R10, R237.reuse, P5 ;  /* 0x000000ed0a00720c */ /* 0x080fe20002fa1670 */
[----:B------:R-:W-:Y:S01]  /*7600*/  LDSM.16.MT88.4 R96, [R220+0x14000] ;  /* 0x01400000dc60783b */ /* 0x000fe20000004200 */
[----:B------:R-:W-:Y:S02]  /*7610*/  IABS R36, R36 ;  /* 0x0000002400247213 */ /* 0x000fe40000000000 */
[----:B------:R-:W-:Y:S01]  /*7620*/  I2FP.F32.S32 R40, R40 ;  /* 0x0000002800287245 */ /* 0x000fe20000201400 */
[----:B------:R-:W-:Y:S01]  /*7630*/  LDSM.16.MT88.4 R104, [R224+0x16000] ;  /* 0x01600000e068783b */ /* 0x000fe20000004200 */
[----:B------:R-:W-:-:S02]  /*7640*/  ISETP.LT.OR P1, PT, R13, R237, P1 ;  /* 0x000000ed0d00720c */ /* 0x000fc40000f21670 */
[----:B------:R-:W-:Y:S01]  /*7650*/  FSEL R251, R32, -INF , !P0 ;  /* 0xff80000020fb7808 */ /* 0x000fe20004000000 */
[----:B------:R-:W-:Y:S01]  /*7660*/  FFMA.FTZ R25, R40, -UR14, R25 ;  /* 0x8000000e28197c23 */ /* 0x000fe20008010019 */
[-C--:B------:R-:W-:Y:S01]  /*7670*/  ISETP.LT.OR P2, PT, R9, R237.reuse, P2 ;  /* 0x000000ed0900720c */ /* 0x080fe20001741670 */
[----:B------:R-:W-:Y:S01]  /*7680*/  LDSM.16.MT88.4 R112, [R222+0x16000] ;  /* 0x01600000de70783b */ /* 0x000fe20000004200 */
[----:B------:R-:W-:Y:S02]  /*7690*/  ISETP.LT.OR P4, PT, R20, R237, P4 ;  /* 0x000000ed1400720c */ /* 0x000fe40002781670 */
[-C--:B------:R-:W-:Y:S01]  /*76a0*/  ISETP.GE.AND P0, PT, R16, R236.reuse, PT ;  /* 0x000000ec1000720c */ /* 0x080fe20003f06270 */
[----:B------:R-:W-:Y:S01]  /*76b0*/  LDSM.16.MT88.4 R120, [R221+0x16000] ;  /* 0x01600000dd78783b */ /* 0x000fe20000004200 */
[----:B------:R-:W-:Y:S01]  /*76c0*/  FSEL R187, R33, -INF , !P5 ;  /* 0xff80000021bb7808 */ /* 0x000fe20006800000 */
[----:B------:R-:W-:Y:S01]  /*76d0*/  IMAD.IADD R33, R235, 0x1, -R18 ;  /* 0x00000001eb217824 */ /* 0x000fe200078e0a12 */
[----:B------:R-:W-:-:S02]  /*76e0*/  ISETP.GE.AND P5, PT, R14, R236, PT ;  /* 0x000000ec0e00720c */ /* 0x000fc40003fa6270 */
[----:B------:R-:W-:Y:S02]  /*76f0*/  I2FP.F32.S32 R36, R36 ;  /* 0x0000002400247245 */ /* 0x000fe40000201400 */
[----:B------:R-:W-:Y:S02]  /*7700*/  FSEL R45, R48, -INF , !P1 ;  /* 0xff800000302d7808 */ /* 0x000fe40004800000 */
[----:B------:R-:W-:Y:S01]  /*7710*/  FSEL R247, R28, -INF , !P2 ;  /* 0xff8000001cf77808 */ /* 0x000fe20005000000 */
[----:B------:R-:W-:Y:S01]  /*7720*/  FFMA.FTZ R73, R36, -UR14, R73 ;  /* 0x8000000e24497c23 */ /* 0x000fe20008010049 */
[----:B------:R-:W-:Y:S02]  /*7730*/  FSEL R189, R29, -INF , !P4 ;  /* 0xff8000001dbd7808 */ /* 0x000fe40006000000 */
[----:B------:R-:W-:Y:S02]  /*7740*/  ISETP.GE.AND P1, PT, R15, R236, PT ;  /* 0x000000ec0f00720c */ /* 0x000fe40003f26270 */
[----:B------:R-:W-:-:S02]  /*7750*/  ISETP.GE.AND P2, PT, R12, R233, PT ;  /* 0x000000e90c00720c */ /* 0x000fc40003f46270 */
[----:B------:R-:W-:Y:S02]  /*7760*/  ISETP.GE.AND P4, PT, R2, R236, PT ;  /* 0x000000ec0200720c */ /* 0x000fe40003f86270 */
[-C--:B------:R-:W-:Y:S02]  /*7770*/  ISETP.LT.OR P0, PT, R16, R237.reuse, P0 ;  /* 0x000000ed1000720c */ /* 0x080fe40000701670 */
[----:B------:R-:W-:Y:S02]  /*7780*/  ISETP.LT.OR P5, PT, R14, R237, P5 ;  /* 0x000000ed0e00720c */ /* 0x000fe40002fa1670 */
[----:B------:R-:W-:Y:S02]  /*7790*/  IABS R41, R41 ;  /* 0x0000002900297213 */ /* 0x000fe40000000000 */
[-C--:B------:R-:W-:Y:S02]  /*77a0*/  ISETP.LT.OR P1, PT, R15, R237.reuse, P1 ;  /* 0x000000ed0f00720c */ /* 0x080fe40000f21670 */
[----:B------:R-:W-:Y:S01]  /*77b0*/  ISETP.LT.OR P2, PT, R12, R234, P2 ;  /* 0x000000ea0c00720c */ /* 0x000fe20001741670 */
[----:B------:R-:W-:Y:S01]  /*77c0*/  IMAD.IADD R12, R235, 0x1, -R12 ;  /* 0x00000001eb0c7824 */ /* 0x000fe200078e0a0c */
[----:B------:R-:W-:-:S02]  /*77d0*/  ISETP.LT.OR P4, PT, R2, R237, P4 ;  /* 0x000000ed0200720c */ /* 0x000fc40002781670 */
[----:B------:R-:W-:Y:S02]  /*77e0*/  FSEL R203, R25, -INF , !P0 ;  /* 0xff80000019cb7808 */ /* 0x000fe40004000000 */
[-C--:B------:R-:W-:Y:S02]  /*77f0*/  ISETP.GE.AND P0, PT, R8, R233.reuse, PT ;  /* 0x000000e90800720c */ /* 0x080fe40003f06270 */
[----:B------:R-:W-:Y:S02]  /*7800*/  FSEL R201, R72, -INF , !P5 ;  /* 0xff80000048c97808 */ /* 0x000fe40006800000 */
[----:B------:R-:W-:Y:S02]  /*7810*/  ISETP.GE.AND P5, PT, R6, R233, PT ;  /* 0x000000e90600720c */ /* 0x000fe40003fa6270 */
[----:B------:R-:W-:Y:S02]  /*7820*/  I2FP.F32.S32 R41, R41 ;  /* 0x0000002900297245 */ /* 0x000fe40000201400 */
[----:B------:R-:W-:-:S02]  /*7830*/  FSEL R17, R17, -INF , !P1 ;  /* 0xff80000011117808 */ /* 0x000fc40004800000 */
[----:B------:R-:W-:Y:S01]  /*7840*/  FSEL R199, R73, -INF , !P4 ;  /* 0xff80000049c77808 */ /* 0x000fe20006000000 */
[----:B------:R-:W-:Y:S01]  /*7850*/  FFMA.FTZ R24, R41, -UR14, R24 ;  /* 0x8000000e29187c23 */ /* 0x000fe20008010018 */
[----:B------:R-:W-:Y:S02]  /*7860*/  ISETP.GE.AND P1, PT, R18, R236, PT ;  /* 0x000000ec1200720c */ /* 0x000fe40003f26270 */
[----:B------:R-:W-:Y:S02]  /*7870*/  ISETP.GE.AND P4, PT, R4, R233, PT ;  /* 0x000000e90400720c */ /* 0x000fe40003f86270 */
[-C--:B------:R-:W-:Y:S01]  /*7880*/  ISETP.LT.OR P0, PT, R8, R234.reuse, P0 ;  /* 0x000000ea0800720c */ /* 0x080fe20000701670 */
[C---:B------:R-:W-:Y:S01]  /*7890*/  IMAD.IADD R8, R235.reuse, 0x1, -R8 ;  /* 0x00000001eb087824 */ /* 0x040fe200078e0a08 */
[----:B------:R-:W-:Y:S01]  /*78a0*/  ISETP.LT.OR P5, PT, R6, R234, P5 ;  /* 0x000000ea0600720c */ /* 0x000fe20002fa1670 */
[----:B------:R-:W-:Y:S01]  /*78b0*/  IMAD.IADD R6, R235, 0x1, -R6 ;  /* 0x00000001eb067824 */ /* 0x000fe200078e0a06 */
[----:B------:R-:W-:-:S02]  /*78c0*/  IABS R12, R12 ;  /* 0x0000000c000c7213 */ /* 0x000fc40000000000 */
[----:B------:R-:W-:Y:S02]  /*78d0*/  ISETP.LT.OR P1, PT, R18, R237, P1 ;  /* 0x000000ed1200720c */ /* 0x000fe40000f21670 */
[----:B------:R-:W-:Y:S01]  /*78e0*/  ISETP.LT.OR P4, PT, R4, R234, P4 ;  /* 0x000000ea0400720c */ /* 0x000fe20002781670 */
[----:B------:R-:W-:Y:S01]  /*78f0*/  IMAD.IADD R4, R235, 0x1, -R4 ;  /* 0x00000001eb047824 */ /* 0x000fe200078e0a04 */
[----:B------:R-:W-:Y:S02]  /*7900*/  I2FP.F32.S32 R12, R12 ;  /* 0x0000000c000c7245 */ /* 0x000fe40000201400 */
[----:B------:R-:W-:Y:S02]  /*7910*/  IABS R8, R8 ;  /* 0x0000000800087213 */ /* 0x000fe40000000000 */
[----:B------:R-:W-:Y:S01]  /*7920*/  IABS R6, R6 ;  /* 0x0000000600067213 */ /* 0x000fe20000000000 */
[----:B------:R-:W-:Y:S01]  /*7930*/  FFMA.FTZ R12, R12, -UR14, R51 ;  /* 0x8000000e0c0c7c23 */ /* 0x000fe20008010033 */
[----:B------:R-:W-:-:S02]  /*7940*/  FSEL R241, R24, -INF , !P1 ;  /* 0xff80000018f17808 */ /* 0x000fc40004800000 */
[CC--:B------:R-:W-:Y:S02]  /*7950*/  ISETP.GE.AND P1, PT, R13.reuse, R233.reuse, PT ;  /* 0x000000e90d00720c */ /* 0x0c0fe40003f26270 */
[----:B------:R-:W-:Y:S02]  /*7960*/  IABS R4, R4 ;  /* 0x0000000400047213 */ /* 0x000fe40000000000 */
[----:B------:R-:W-:Y:S02]  /*7970*/  I2FP.F32.S32 R8, R8 ;  /* 0x0000000800087245 */ /* 0x000fe40000201400 */
[----:B------:R-:W-:Y:S02]  /*7980*/  I2FP.F32.S32 R25, R6 ;  /* 0x0000000600197245 */ /* 0x000fe40000201400 */
[----:B------:R-:W-:Y:S01]  /*7990*/  ISETP.LT.OR P1, PT, R13, R234, P1 ;  /* 0x000000ea0d00720c */ /* 0x000fe20000f21670 */
[----:B------:R-:W-:Y:S01]  /*79a0*/  IMAD.IADD R13, R235, 0x1, -R13 ;  /* 0x00000001eb0d7824 */ /* 0x000fe200078e0a0d */
[----:B------:R-:W-:Y:S01]  /*79b0*/  I2FP.F32.S32 R4, R4 ;  /* 0x0000000400047245 */ /* 0x000fe20000201400 */
[----:B------:R-:W-:Y:S01]  /*79c0*/  FFMA.FTZ R8, R8, -UR14, R47 ;  /* 0x8000000e08087c23 */ /* 0x000fe2000801002f */
[----:B------:R-:W-:Y:S01]  /*79d0*/  FSEL R41, R12, -INF , !P2 ;  /* 0xff8000000c297808 */ /* 0x000fe20005000000 */
[----:B------:R-:W-:Y:S01]  /*79e0*/  FFMA.FTZ R42, R25, -UR14, R42 ;  /* 0x8000000e192a7c23 */ /* 0x000fe2000801002a */
[----:B------:R-:W-:Y:S01]  /*79f0*/  ISETP.GE.AND P2, PT, R15, R233, PT ;  /* 0x000000e90f00720c */ /* 0x000fe20003f46270 */
[----:B------:R-:W-:Y:S01]  /*7a00*/  FFMA.FTZ R43, R4, -UR14, R43 ;  /* 0x8000000e042b7c23 */ /* 0x000fe2000801002b */
[----:B------:R-:W-:Y:S01]  /*7a10*/  IABS R13, R13 ;  /* 0x0000000d000d7213 */ /* 0x000fe20000000000 */
[----:B------:R-:W-:Y:S01]  /*7a20*/  IMAD.IADD R4, R235, 0x1, -R15 ;  /* 0x00000001eb047824 */ /* 0x000fe200078e0a0f */
[----:B------:R-:W-:Y:S01]  /*7a30*/  ISETP.LT.OR P2, PT, R15, R234, P2 ;  /* 0x000000ea0f00720c */ /* 0x000fe20001741670 */
[----:B------:R-:W-:Y:S01]  /*7a40*/  IMAD.IADD R12, R235, 0x1, -R20 ;  /* 0x00000001eb0c7824 */ /* 0x000fe200078e0a14 */
[----:B------:R-:W-:-:S02]  /*7a50*/  FSEL R25, R8, -INF , !P0 ;  /* 0xff80000008197808 */ /* 0x000fc40004000000 */
[----:B------:R-:W-:Y:S02]  /*7a60*/  FSEL R15, R42, -INF , !P5 ;  /* 0xff8000002a0f7808 */ /* 0x000fe40006800000 */
[----:B------:R-:W-:Y:S02]  /*7a70*/  FMNMX.FTZ R8, R3, R49, !PT ;  /* 0x0000003103087209 */ /* 0x000fe40007810000 */
[----:B------:R-:W-:Y:S02]  /*7a80*/  ISETP.GE.AND P5, PT, R9, R233, PT ;  /* 0x000000e90900720c */ /* 0x000fe40003fa6270 */
[----:B------:R-:W-:Y:S02]  /*7a90*/  I2FP.F32.S32 R13, R13 ;  /* 0x0000000d000d7245 */ /* 0x000fe40000201400 */
[----:B------:R-:W-:Y:S02]  /*7aa0*/  FMNMX.FTZ R8, R45, R8, !PT ;  /* 0x000000082d087209 */ /* 0x000fe40007810000 */
[----:B------:R-:W-:Y:S01]  /*7ab0*/  ISETP.LT.OR P5, PT, R9, R234, P5 ;  /* 0x000000ea0900720c */ /* 0x000fe20002fa1670 */
[----:B------:R-:W-:-:S02]  /*7ac0*/  IMAD.IADD R9, R235, 0x1, -R9 ;  /* 0x00000001eb097824 */ /* 0x000fc400078e0a09 */
[----:B------:R-:W-:Y:S01]  /*7ad0*/  FFMA.FTZ R13, R13, -UR14, R46 ;  /* 0x8000000e0d0d7c23 */ /* 0x000fe2000801002e */
[----:B------:R-:W-:Y:S02]  /*7ae0*/  IABS R4, R4 ;  /* 0x0000000400047213 */ /* 0x000fe40000000000 */
[----:B------:R-:W-:Y:S02]  /*7af0*/  FSEL R47, R50, -INF , !P3 ;  /* 0xff800000322f7808 */ /* 0x000fe40005800000 */
[----:B------:R-:W-:Y:S02]  /*7b00*/  FMNMX.FTZ R8, R37, R8, !PT ;  /* 0x0000000825087209 */ /* 0x000fe40007810000 */
[----:B------:R-:W-:Y:S02]  /*7b10*/  ISETP.GE.AND P3, PT, R22, R233, PT ;  /* 0x000000e91600720c */ /* 0x000fe40003f66270 */
[----:B------:R-:W-:Y:S02]  /*7b20*/  IABS R9, R9 ;  /* 0x0000000900097213 */ /* 0x000fe40000000000 */
[----:B------:R-:W-:-:S02]  /*7b30*/  I2FP.F32.S32 R4, R4 ;  /* 0x0000000400047245 */ /* 0x000fc40000201400 */
[----:B------:R-:W-:Y:S02]  /*7b40*/  FSEL R29, R13, -INF , !P1 ;  /* 0xff8000000d1d7808 */ /* 0x000fe40004800000 */
[----:B------:R-:W-:Y:S01]  /*7b50*/  FMNMX.FTZ R8, R23, R8, !PT ;  /* 0x0000000817087209 */ /* 0x000fe20007810000 */
[----:B------:R-:W-:Y:S01]  /*7b60*/  FFMA.FTZ R4, R4, -UR14, R39 ;  /* 0x8000000e04047c23 */ /* 0x000fe20008010027 */
[----:B------:R-:W-:Y:S01]  /*7b70*/  ISETP.LT.OR P3, PT, R22, R234, P3 ;  /* 0x000000ea1600720c */ /* 0x000fe20001f61670 */
[----:B------:R-:W-:Y:S01]  /*7b80*/  IMAD.IADD R22, R235, 0x1, -R22 ;  /* 0x00000001eb167824 */ /* 0x000fe200078e0a16 */
[-C--:B------:R-:W-:Y:S02]  /*7b90*/  ISETP.GE.AND P1, PT, R11, R233.reuse, PT ;  /* 0x000000e90b00720c */ /* 0x080fe40003f26270 */
[----:B------:R-:W-:Y:S02]  /*7ba0*/  ISETP.GE.AND P0, PT, R10, R233, PT ;  /* 0x000000e90a00720c */ /* 0x000fe40003f06270 */
[----:B------:R-:W-:-:S02]  /*7bb0*/  I2FP.F32.S32 R9, R9 ;  /* 0x0000000900097245 */ /* 0x000fc40000201400 */
[----:B------:R-:W-:Y:S02]  /*7bc0*/  FMNMX.FTZ R8, R21, R8, !PT ;  /* 0x0000000815087209 */ /* 0x000fe40007810000 */
[-C--:B------:R-:W-:Y:S01]  /*7bd0*/  ISETP.LT.OR P1, PT, R11, R234.reuse, P1 ;  /* 0x000000ea0b00720c */ /* 0x080fe20000f21670 */
[----:B------:R-:W-:Y:S01]  /*7be0*/  IMAD.IADD R11, R235, 0x1, -R11 ;  /* 0x00000001eb0b7824 */ /* 0x000fe200078e0a0b */
[----:B------:R-:W-:Y:S01]  /*7bf0*/  FMNMX.FTZ R6, R47, R41, !PT ;  /* 0x000000292f067209 */ /* 0x000fe20007810000 */
[----:B------:R-:W-:Y:S01]  /*7c00*/  FFMA.FTZ R30, R9, -UR14, R30 ;  /* 0x8000000e091e7c23 */ /* 0x000fe2000801001e */
[----:B------:R-:W-:Y:S01]  /*7c10*/  ISETP.LT.OR P0, PT, R10, R234, P0 ;  /* 0x000000ea0a00720c */ /* 0x000fe20000701670 */
[----:B------:R-:W-:Y:S01]  /*7c20*/  IMAD.IADD R10, R235, 0x1, -R10 ;  /* 0x00000001eb0a7824 */ /* 0x000fe200078e0a0a */
[----:B------:R-:W-:Y:S02]  /*7c30*/  IABS R22, R22 ;  /* 0x0000001600167213 */ /* 0x000fe40000000000 */
[----:B------:R-:W-:-:S02]  /*7c40*/  FMNMX.FTZ R8, R19, R8, !PT ;  /* 0x0000000813087209 */ /* 0x000fc40007810000 */
[----:B------:R-:W-:Y:S01]  /*7c50*/  FSEL R9, R4, -INF , !P2 ;  /* 0xff80000004097808 */ /* 0x000fe20005000000 */
[----:B------:R-:W-:Y:S01]  /*7c60*/  IMAD.IADD R4, R235, 0x1, -R16 ;  /* 0x00000001eb047824 */ /* 0x000fe200078e0a10 */
[----:B------:R-:W-:Y:S02]  /*7c70*/  FMNMX.FTZ R6, R29, R6, !PT ;  /* 0x000000061d067209 */ /* 0x000fe40007810000 */
[----:B------:R-:W-:Y:S02]  /*7c80*/  IABS R11, R11 ;  /* 0x0000000b000b7213 */ /* 0x000fe40000000000 */
[----:B------:R-:W-:Y:S02]  /*7c90*/  I2FP.F32.S32 R13, R22 ;  /* 0x00000016000d7245 */ /* 0x000fe40000201400 */
[----:B------:R-:W-:Y:S02]  /*7ca0*/  FMNMX.FTZ R8, R17, R8, !PT ;  /* 0x0000000811087209 */ /* 0x000fe40007810000 */
[----:B------:R-:W-:Y:S01]  /*7cb0*/  IABS R10, R10 ;  /* 0x0000000a000a7213 */ /* 0x000fe20000000000 */
[----:B------:R-:W-:Y:S01]  /*7cc0*/  FFMA.FTZ R38, R13, -UR14, R38 ;  /* 0x8000000e0d267c23 */ /* 0x000fe20008010026 */
[----:B------:R-:W-:-:S02]  /*7cd0*/  FMNMX.FTZ R6, R25, R6, !PT ;  /* 0x0000000619067209 */ /* 0x000fc40007810000 */
[----:B------:R-:W-:Y:S02]  /*7ce0*/  I2FP.F32.S32 R11, R11 ;  /* 0x0000000b000b7245 */ /* 0x000fe40000201400 */
[----:B------:R-:W-:Y:S02]  /*7cf0*/  IABS R4, R4 ;  /* 0x0000000400047213 */ /* 0x000fe40000000000 */
[----:B------:R-:W-:Y:S01]  /*7d00*/  FMNMX.FTZ R8, R251, R8, !PT ;  /* 0x00000008fb087209 */ /* 0x000fe20007810000 */
[----:B------:R-:W-:Y:S01]  /*7d10*/  FFMA.FTZ R34, R11, -UR14, R34 ;  /* 0x8000000e0b227c23 */ /* 0x000fe20008010022 */
[----:B------:R-:W-:Y:S02]  /*7d20*/  I2FP.F32.S32 R10, R10 ;  /* 0x0000000a000a7245 */ /* 0x000fe40000201400 */
[----:B------:R-:W-:Y:S02]  /*7d30*/  FSEL R13, R43, -INF , !P4 ;  /* 0xff8000002b0d7808 */ /* 0x000fe40006000000 */
[----:B------:R-:W-:Y:S01]  /*7d40*/  FMNMX.FTZ R6, R15, R6, !PT ;  /* 0x000000060f067209 */ /* 0x000fe20007810000 */
[----:B------:R-:W-:Y:S01]  /*7d50*/  FFMA.FTZ R10, R10, -UR14, R35 ;  /* 0x8000000e0a0a7c23 */ /* 0x000fe20008010023 */
[----:B------:R-:W-:-:S02]  /*7d60*/  I2FP.F32.S32 R4, R4 ;  /* 0x0000000400047245 */ /* 0x000fc40000201400 */
[----:B------:R-:W-:Y:S02]  /*7d70*/  FMNMX.FTZ R8, R187, R8, !PT ;  /* 0x00000008bb087209 */ /* 0x000fe40007810000 */
[----:B------:R-:W-:Y:S01]  /*7d80*/  FSEL R11, R38, -INF , !P3 ;  /* 0xff800000260b7808 */ /* 0x000fe20005800000 */
[----:B------:R-:W-:Y:S01]  /*7d90*/  FFMA.FTZ R27, R4, -UR14, R27 ;  /* 0x8000000e041b7c23 */ /* 0x000fe2000801001b */
[----:B------:R-:W-:Y:S02]  /*7da0*/  FMNMX.FTZ R6, R13, R6, !PT ;  /* 0x000000060d067209 */ /* 0x000fe40007810000 */
[----:B------:R-:W-:Y:S02]  /*7db0*/  IABS R33, R33 ;  /* 0x0000002100217213 */ /* 0x000fe40000000000 */
[----:B------:R-:W-:Y:S02]  /*7dc0*/  FMNMX.FTZ R8, R247, R8, !PT ;  /* 0x00000008f7087209 */ /* 0x000fe40007810000 */
[----:B------:R-:W-:Y:S01]  /*7dd0*/  FMNMX.FTZ R4, R11, R6, !PT ;  /* 0x000000060b047209 */ /* 0x000fe20007810000 */
[----:B------:R-:W-:Y:S01]  /*7de0*/  IMAD.IADD R6, R235, 0x1, -R2 ;  /* 0x00000001eb067824 */ /* 0x000fe200078e0a02 */
[----:B------:R-:W-:-:S02]  /*7df0*/  IABS R12, R12 ;  /* 0x0000000c000c7213 */ /* 0x000fc40000000000 */
[----:B------:R-:W-:Y:S02]  /*7e00*/  FSEL R193, R10, -INF , !P0 ;  /* 0xff8000000ac17808 */ /* 0x000fe40004000000 */
[----:B------:R-:W-:Y:S02]  /*7e10*/  I2FP.F32.S32 R33, R33 ;  /* 0x0000002100217245 */ /* 0x000fe40000201400 */
[----:B------:R-:W-:Y:S02]  /*7e20*/  FMNMX.FTZ R10, R189, R8, !PT ;  /* 0x00000008bd0a7209 */ /* 0x000fe40007810000 */
[----:B------:R-:W-:Y:S01]  /*7e30*/  FSEL R245, R34, -INF , !P1 ;  /* 0xff80000022f57808 */ /* 0x000fe20004800000 */
[----:B------:R-:W-:Y:S01]  /*7e40*/  FFMA.FTZ R26, R33, -UR14, R26 ;  /* 0x8000000e211a7c23 */ /* 0x000fe2000801001a */
[----:B------:R-:W-:Y:S01]  /*7e50*/  FMNMX.FTZ R8, R9, R4, !PT ;  /* 0x0000000409087209 */ /* 0x000fe20007810000 */
[----:B------:R-:W-:Y:S01]  /*7e60*/  IMAD.IADD R33, R235, 0x1, -R14 ;  /* 0x00000001eb217824 */ /* 0x000fe200078e0a0e */
[----:B------:R-:W-:-:S02]  /*7e70*/  I2FP.F32.S32 R12, R12 ;  /* 0x0000000c000c7245 */ /* 0x000fc40000201400 */
[-C--:B------:R-:W-:Y:S02]  /*7e80*/  ISETP.GE.AND P4, PT, R20, R233.reuse, PT ;  /* 0x000000e91400720c */ /* 0x080fe40003f86270 */
[----:B------:R-:W-:Y:S01]  /*7e90*/  FMNMX.FTZ R4, R241, R10, !PT ;  /* 0x0000000af1047209 */ /* 0x000fe20007810000 */
[----:B------:R-:W-:Y:S01]  /*7ea0*/  FFMA.FTZ R31, R12, -UR14, R31 ;  /* 0x8000000e0c1f7c23 */ /* 0x000fe2000801001f */
[----:B------:R-:W-:Y:S02]  /*7eb0*/  FMNMX.FTZ R8, R245, R8, !PT ;  /* 0x00000008f5087209 */ /* 0x000fe40007810000 */
[----:B------:R-:W-:Y:S02]  /*7ec0*/  ISETP.GE.AND P3, PT, R18, R233, PT ;  /* 0x000000e91200720c */ /* 0x000fe40003f66270 */
[----:B------:R-:W-:Y:S02]  /*7ed0*/  ISETP.LT.OR P4, PT, R20, R234, P4 ;  /* 0x000000ea1400720c */ /* 0x000fe40002781670 */
[----:B------:R-:W-:-:S02]  /*7ee0*/  FMNMX.FTZ R4, R203, R4, !PT ;  /* 0x00000004cb047209 */ /* 0x000fc40007810000 */
[----:B------:R-:W-:Y:S02]  /*7ef0*/  FSEL R243, R30, -INF , !P5 ;  /* 0xff8000001ef37808 */ /* 0x000fe40006800000 */
[----:B------:R-:W-:Y:S02]  /*7f00*/  FMNMX.FTZ R8, R193, R8, !PT ;  /* 0x00000008c1087209 */ /* 0x000fe40007810000 */
[----:B------:R-:W-:Y:S02]  /*7f10*/  IABS R33, R33 ;  /* 0x0000002100217213 */ /* 0x000fe40000000000 */
[----:B------:R-:W-:Y:S02]  /*7f20*/  ISETP.LT.OR P3, PT, R18, R234, P3 ;  /* 0x000000ea1200720c */ /* 0x000fe40001f61670 */
[----:B------:R-:W-:Y:S02]  /*7f30*/  ISETP.GE.AND P2, PT, R16, R233, PT ;  /* 0x000000e91000720c */ /* 0x000fe40003f46270 */
[----:B------:R-:W-:-:S02]  /*7f40*/  FMNMX.FTZ R4, R201, R4, !PT ;  /* 0x00000004c9047209 */ /* 0x000fc40007810000 */
[----:B------:R-:W-:Y:S02]  /*7f50*/  FSEL R197, R31, -INF , !P4 ;  /* 0xff8000001fc57808 */ /* 0x000fe40006000000 */
[----:B------:R-:W-:Y:S02]  /*7f60*/  FMNMX.FTZ R8, R243, R8, !PT ;  /* 0x00000008f3087209 */ /* 0x000fe40007810000 */
[----:B------:R-:W-:Y:S02]  /*7f70*/  IABS R6, R6 ;  /* 0x0000000600067213 */ /* 0x000fe40000000000 */
[----:B------:R-:W-:Y:S02]  /*7f80*/  I2FP.F32.S32 R33, R33 ;  /* 0x0000002100217245 */ /* 0x000fe40000201400 */
[----:B------:R-:W-:Y:S02]  /*7f90*/  ISETP.LT.OR P2, PT, R16, R234, P2 ;  /* 0x000000ea1000720c */ /* 0x000fe40001741670 */
[----:B------:R-:W-:Y:S01]  /*7fa0*/  ISETP.GE.AND P1, PT, R14, R233, PT ;  /* 0x000000e90e00720c */ /* 0x000fe20003f26270 */
[----:B------:R-:W-:Y:S01]  /*7fb0*/  FFMA.FTZ R74, R33, -UR14, R74 ;  /* 0x8000000e214a7c23 */ /* 0x000fe2000801004a */
[----:B------:R-:W-:-:S02]  /*7fc0*/  FMNMX.FTZ R4, R199, R4, !PT ;  /* 0x00000004c7047209 */ /* 0x000fc40007810000 */
[----:B------:R-:W-:Y:S02]  /*7fd0*/  FSEL R35, R26, -INF , !P3 ;  /* 0xff8000001a237808 */ /* 0x000fe40005800000 */
[----:B------:R-:W-:Y:S01]  /*7fe0*/  FMNMX.FTZ R8, R197, R8, !PT ;  /* 0x00000008c5087209 */ /* 0x000fe20007810000 */
[----:B------:R-:W1:Y:S01]  /*7ff0*/  SHFL.BFLY PT, R31, R4, 0x2, 0x1f ;  /* 0x0c401f00041f7f89 */ /* 0x000e6200000e0000 */
[----:B------:R-:W-:Y:S02]  /*8000*/  I2FP.F32.S32 R6, R6 ;  /* 0x0000000600067245 */ /* 0x000fe40000201400 */
[----:B------:R-:W-:Y:S02]  /*8010*/  ISETP.GE.AND P0, PT, R2, R233, PT ;  /* 0x000000e90200720c */ /* 0x000fe40003f06270 */
[----:B------:R-:W-:Y:S01]  /*8020*/  ISETP.LT.OR P1, PT, R14, R234, P1 ;  /* 0x000000ea0e00720c */ /* 0x000fe20000f21670 */
[----:B------:R-:W-:Y:S01]  /*8030*/  FFMA.FTZ R6, R6, -UR14, R75 ;  /* 0x8000000e06067c23 */ /* 0x000fe2000801004b */
[----:B------:R-:W-:-:S02]  /*8040*/  FSEL R33, R27, -INF , !P2 ;  /* 0xff8000001b217808 */ /* 0x000fc40005000000 */
[----:B------:R-:W-:Y:S02]  /*8050*/  FMNMX.FTZ R8, R35, R8, !PT ;  /* 0x0000000823087209 */ /* 0x000fe40007810000 */
[----:B------:R-:W-:Y:S02]  /*8060*/  ISETP.LT.OR P0, PT, R2, R234, P0 ;  /* 0x000000ea0200720c */ /* 0x000fe40000701670 */
[----:B------:R-:W-:Y:S02]  /*8070*/  FSEL R195, R74, -INF , !P1 ;  /* 0xff8000004ac37808 */ /* 0x000fe40004800000 */
[----:B------:R-:W-:Y:S01]  /*8080*/  FMNMX.FTZ R8, R33, R8, !PT ;  /* 0x0000000821087209 */ /* 0x000fe20007810000 */
[----:B------:R-:W-:Y:S01]  /*8090*/  LDSM.16.MT88.4 R72, [R224+0x14000] ;  /* 0x01400000e048783b */ /* 0x000fe20000004200 */
[----:B------:R-:W-:Y:S02]  /*80a0*/  FSEL R191, R6, -INF , !P0 ;  /* 0xff80000006bf7808 */ /* 0x000fe40004000000 */
[----:B------:R-:W-:-:S04]  /*80b0*/  FMNMX.FTZ R6, R195, R8, !PT ;  /* 0x00000008c3067209 */ /* 0x000fc80007810000 */
[----:B------:R-:W-:Y:S02]  /*80c0*/  FMNMX.FTZ R6, R191, R6, !PT ;  /* 0x00000006bf067209 */ /* 0x000fe40007810000 */
[----:B-1----:R-:W-:-:S03]  /*80d0*/  FMNMX.FTZ R31, R4, R31, !PT ;  /* 0x0000001f041f7209 */ /* 0x002fc60007810000 */
[----:B------:R-:W1:Y:S04]  /*80e0*/  SHFL.BFLY PT, R27, R6, 0x2, 0x1f ;  /* 0x0c401f00061b7f89 */ /* 0x000e6800000e0000 */
[----:B------:R-:W2:Y:S01]  /*80f0*/  SHFL.BFLY PT, R164, R31, 0x1, 0x1f ;  /* 0x0c201f001fa47f89 */ /* 0x000ea200000e0000 */
[----:B-1----:R-:W-:Y:S02]  /*8100*/  FMNMX.FTZ R27, R6, R27, !PT ;  /* 0x0000001b061b7209 */ /* 0x002fe40007810000 */
        /* <DEDUP_REMOVED lines=15> */
[----:B-1----:R-:W-:Y:S01]  /*8200*/  FMNMX.FTZ R3, R27, R2, !PT ;  /* 0x000000021b037209 */ /* 0x002fe20007810000 */
[--C-:B------:R-:W-:Y:S01]  /*8210*/  FFMA.FTZ R2, R17, UR22, -R32.reuse ;  /* 0x0000001611027c23 */ /* 0x100fe20008010820 */
[----:B------:R-:W-:Y:S01]  /*8220*/  LDSM.16.MT88.4 R48, [R222+0x12000] ;  /* 0x01200000de30783b */ /* 0x000fe20000004200 */
[--C-:B------:R-:W-:Y:S01]  /*8230*/  FFMA.FTZ R187, R187, UR22, -R32.reuse ;  /* 0x00000016bbbb7c23 */ /* 0x100fe20008010820 */
[C---:B------:R-:W-:Y:S01]  /*8240*/  FSETP.NEU.FTZ.AND P0, PT, R3.reuse, -INF , PT ;  /* 0xff8000000300780b */ /* 0x040fe20003f1d000 */
[----:B------:R-:W-:Y:S01]  /*8250*/  FMUL.FTZ R188, R3, UR22 ;  /* 0x0000001603bc7c20 */ /* 0x000fe20008410000 */
[----:B------:R-:W1:Y:S01]  /*8260*/  MUFU.EX2 R180, R180 ;  /* 0x000000b400b47308 */ /* 0x000e620000000800 */
[----:B------:R-:W-:Y:S01]  /*8270*/  LDSM.16.MT88.4 R16, [R221+0x10800] ;  /* 0x01080000dd10783b */ /* 0x000fe20000004200 */
[--C-:B------:R-:W-:Y:S01]  /*8280*/  FFMA.FTZ R184, R247, UR22, -R32.reuse ;  /* 0x00000016f7b87c23 */ /* 0x100fe20008010820 */
[--C-:B------:R-:W-:Y:S01]  /*8290*/  FFMA.FTZ R189, R189, UR22, -R32.reuse ;  /* 0x00000016bdbd7c23 */ /* 0x100fe20008010820 */
[----:B------:R-:W-:Y:S01]  /*82a0*/  FSEL R188, R188, RZ, P0 ;  /* 0x000000ffbcbc7208 */ /* 0x000fe20000000000 */
[--C-:B------:R-:W-:Y:S01]  /*82b0*/  FFMA.FTZ R247, R199, UR22, -R32.reuse ;  /* 0x00000016c7f77c23 */ /* 0x100fe20008010820 */
[--C-:B------:R-:W-:Y:S01]  /*82c0*/  FFMA.FTZ R192, R241, UR22, -R32.reuse ;  /* 0x00000016f1c07c23 */ /* 0x100fe20008010820 */
[----:B------:R-:W-:Y:S01]  /*82d0*/  FFMA.FTZ R203, R203, UR22, -R32 ;  /* 0x00000016cbcb7c23 */ /* 0x000fe20008010820 */
[----:B------:R-:W-:Y:S01]  /*82e0*/  MUFU.EX2 R181, R181 ;  /* 0x000000b500b57308 */ /* 0x000fe20000000800 */
[--C-:B------:R-:W-:Y:S01]  /*82f0*/  FFMA.FTZ R185, R41, UR22, -R188.reuse ;  /* 0x0000001629b97c23 */ /* 0x100fe200080108bc */
[--C-:B------:R-:W-:Y:S01]  /*8300*/  FFMA.FTZ R178, R47, UR22, -R188.reuse ;  /* 0x000000162fb27c23 */ /* 0x100fe200080108bc */
[----:B------:R-:W2:Y:S01]  /*8310*/  LDSM.16.MT88.4 R40, [R224+0x12000] ;  /* 0x01200000e028783b */ /* 0x000ea20000004200 */
[--C-:B------:R-:W-:Y:S01]  /*8320*/  FFMA.FTZ R176, R29, UR22, -R188.reuse ;  /* 0x000000161db07c23 */ /* 0x100fe200080108bc */
[--C-:B------:R-:W-:Y:S01]  /*8330*/  FFMA.FTZ R179, R25, UR22, -R188.reuse ;  /* 0x0000001619b37c23 */ /* 0x100fe200080108bc */
[--C-:B------:R-:W-:Y:S01]  /*8340*/  FFMA.FTZ R175, R15, UR22, -R188.reuse ;  /* 0x000000160faf7c23 */ /* 0x100fe200080108bc */
[--C-:B------:R-:W-:Y:S01]  /*8350*/  FFMA.FTZ R170, R13, UR22, -R188.reuse ;  /* 0x000000160daa7c23 */ /* 0x100fe200080108bc */
[----:B------:R-:W3:Y:S01]  /*8360*/  MUFU.EX2 R174, R174 ;  /* 0x000000ae00ae7308 */ /* 0x000ee20000000800 */
[----:B-1----:R-:W-:Y:S01]  /*8370*/  F2FP.F16.F32.PACK_AB R128, R180, R183 ;  /* 0x000000b7b480723e */ /* 0x002fe200000000ff */
[--C-:B------:R-:W-:Y:S01]  /*8380*/  FFMA.FTZ R171, R11, UR22, -R188.reuse ;  /* 0x000000160bab7c23 */ /* 0x100fe200080108bc */
[--C-:B------:R-:W-:Y:S01]  /*8390*/  FFMA.FTZ R0, R9, UR22, -R188.reuse ;  /* 0x0000001609007c23 */ /* 0x100fe200080108bc */
[----:B------:R-:W1:Y:S01]  /*83a0*/  LDSM.16.MT88.4 R12, [R220+0x10800] ;  /* 0x01080000dc0c783b */ /* 0x000e620000004200 */
[--C-:B------:R-:W-:Y:S01]  /*83b0*/  FFMA.FTZ R186, R245, UR22, -R188.reuse ;  /* 0x00000016f5ba7c23 */ /* 0x100fe200080108bc */
[--C-:B------:R-:W-:Y:S01]  /*83c0*/  FFMA.FTZ R193, R193, UR22, -R188.reuse ;  /* 0x00000016c1c17c23 */ /* 0x100fe200080108bc */
[--C-:B------:R-:W-:Y:S01]  /*83d0*/  FFMA.FTZ R190, R243, UR22, -R188.reuse ;  /* 0x00000016f3be7c23 */ /* 0x100fe200080108bc */
[----:B------:R-:W-:Y:S01]  /*83e0*/  MUFU.EX2 R178, R178 ;  /* 0x000000b200b27308 */ /* 0x000fe20000000800 */
[----:B------:R-:W4:Y:S01]  /*83f0*/  LDSM.16.MT88.4 R8, [R224+0x12800] ;  /* 0x01280000e008783b */ /* 0x000f220000004200 */
[--C-:B------:R-:W-:Y:S01]  /*8400*/  FFMA.FTZ R197, R197, UR22, -R188.reuse ;  /* 0x00000016c5c57c23 */ /* 0x100fe200080108bc */
[--C-:B------:R-:W-:Y:S01]  /*8410*/  FFMA.FTZ R196, R35, UR22, -R188.reuse ;  /* 0x0000001623c47c23 */ /* 0x100fe200080108bc */
[--C-:B------:R-:W-:Y:S01]  /*8420*/  FFMA.FTZ R199, R33, UR22, -R188.reuse ;  /* 0x0000001621c77c23 */ /* 0x100fe200080108bc */
[----:B------:R-:W5:Y:S01]  /*8430*/  LDSM.16.MT88.4 R24, [R220+0x16000] ;  /* 0x01600000dc18783b */ /* 0x000f620000004200 */
[----:B------:R-:W-:Y:S01]  /*8440*/  FFMA.FTZ R195, R195, UR22, -R188 ;  /* 0x00000016c3c37c23 */ /* 0x000fe200080108bc */
[----:B------:R-:W-:Y:S01]  /*8450*/  FFMA.FTZ R194, R201, UR22, -R32 ;  /* 0x00000016c9c27c23 */ /* 0x000fe20008010820 */
[----:B------:R-:W2:Y:S01]  /*8460*/  MUFU.EX2 R185, R185 ;  /* 0x000000b900b97308 */ /* 0x000ea20000000800 */
[----:B---3--:R-:W-:Y:S01]  /*8470*/  F2FP.F16.F32.PACK_AB R130, R174, R181 ;  /* 0x000000b5ae82723e */ /* 0x008fe200000000ff */
[----:B------:R-:W-:Y:S01]  /*8480*/  LDSM.16.MT88.4 R28, [R224+0x10800] ;  /* 0x01080000e01c783b */ /* 0x000fe20000004200 */
[----:B------:R-:W-:Y:S01]  /*8490*/  FFMA.FTZ R188, R191, UR22, -R188 ;  /* 0x00000016bfbc7c23 */ /* 0x000fe200080108bc */
[----:B------:R-:W-:Y:S01]  /*84a0*/  FADD.FTZ R180, R183, R180 ;  /* 0x000000b4b7b47221 */ /* 0x000fe20000010000 */
[----:B------:R-:W-:Y:S01]  /*84b0*/  LEA R242, P0, R165, UR18, 0x1 ;  /* 0x00000012a5f27c11 */ /* 0x000fe2000f8008ff */
[----:B------:R-:W-:Y:S02]  /*84c0*/  LDSM.16.MT88.4 R32, [R224+0x11800] ;  /* 0x01180000e020783b */ /* 0x000fe40000004200 */
[----:B------:R-:W-:Y:S01]  /*84d0*/  MUFU.EX2 R176, R176 ;  /* 0x000000b000b07308 */ /* 0x000fe20000000800 */
[----:B------:R-:W-:Y:S01]  /*84e0*/  FADD.FTZ R181, R181, R180 ;  /* 0x000000b4b5b57221 */ /* 0x000fe20000010000 */
[----:B------:R-:W-:-:S03]  /*84f0*/  LEA.HI.X R243, R165, UR19, R166, 0x1, P0 ;  /* 0x00000013a5f37c11 */ /* 0x000fc600080f0ca6 */
[----:B------:R-:W-:-:S03]  /*8500*/  FADD.FTZ R174, R174, R181 ;  /* 0x000000b5aeae7221 */ /* 0x000fc60000010000 */
[----:B------:R-:W3:Y:S01]  /*8510*/  MUFU.EX2 R179, R179 ;  /* 0x000000b300b37308 */ /* 0x000ee20000000800 */
[----:B--2---:R-:W-:Y:S01]  /*8520*/  F2FP.F16.F32.PACK_AB R129, R185, R178 ;  /* 0x000000b2b981723e */ /* 0x004fe200000000ff */
[----:B------:R-:W-:-:S06]  /*8530*/  FADD.FTZ R185, R178, R185 ;  /* 0x000000b9b2b97221 */ /* 0x000fcc0000010000 */
[----:B------:R-:W-:Y:S08]  /*8540*/  MUFU.EX2 R177, R177 ;  /* 0x000000b100b17308 */ /* 0x000ff00000000800 */
[----:B------:R-:W2:Y:S01]  /*8550*/  MUFU.EX2 R172, R172 ;  /* 0x000000ac00ac7308 */ /* 0x000ea20000000800 */
[----:B---3--:R-:W-:-:S07]  /*8560*/  F2FP.F16.F32.PACK_AB R131, R179, R176 ;  /* 0x000000b0b383723e */ /* 0x008fce00000000ff */
        /* <DEDUP_REMOVED lines=20> */
[C---:B------:R-:W-:Y:S06]  /*86b0*/  HMMA.16816.F32 R140, R128.reuse, R142, RZ ;  /* 0x0000008e808c723c */ /* 0x040fec00000018ff */
[C---:B------:R-:W-:Y:S01]  /*86c0*/  HMMA.16816.F32 R60, R128.reuse, R64, RZ ;  /* 0x00000040803c723c */ /* 0x040fe200000018ff */
[----:B------:R-:W-:Y:S05]  /*86d0*/  MUFU.EX2 R182, R182 ;  /* 0x000000b600b67308 */ /* 0x000fea0000000800 */
[----:B------:R-:W-:Y:S01]  /*86e0*/  HMMA.16816.F32 R64, R128, R66, RZ ;  /* 0x000000428040723c */ /* 0x000fe200000018ff */
[----:B---3--:R-:W-:-:S02]  /*86f0*/  F2FP.F16.F32.PACK_AB R7, R0, R171 ;  /* 0x000000ab0007723e */ /* 0x008fc400000000ff */
[----:B------:R-:W2:Y:S03]  /*8700*/  MUFU.EX2 R187, R187 ;  /* 0x000000bb00bb7308 */ /* 0x000ea60000000800 */
[----:B------:R-:W-:Y:S06]  /*8710*/  HMMA.16816.F32 R76, R128, R80, RZ ;  /* 0x00000050804c723c */ /* 0x000fec00000018ff */
[C---:B------:R-:W-:Y:S01]  /*8720*/  HMMA.16816.F32 R152, R4.reuse, R20, R152 ;  /* 0x000000140498723c */ /* 0x040fe20000001898 */
[----:B------:R-:W-:Y:S05]  /*8730*/  MUFU.EX2 R184, R184 ;  /* 0x000000b800b87308 */ /* 0x000fea0000000800 */
[C---:B------:R-:W-:Y:S01]  /*8740*/  HMMA.16816.F32 R148, R4.reuse, R22, R148 ;  /* 0x000000160494723c */ /* 0x040fe20000001894 */
[----:B------:R-:W3:Y:S02]  /*8750*/  LDSM.16.MT88.4 R20, [R220+0x12800] ;  /* 0x01280000dc14783b */ /* 0x000ee40000004200 */
[----:B------:R-:W2:Y:S03]  /*8760*/  MUFU.EX2 R189, R189 ;  /* 0x000000bd00bd7308 */ /* 0x000ea60000000800 */
[C---:B-1----:R-:W-:Y:S05]  /*8770*/  HMMA.16816.F32 R136, R4.reuse, R12, R136 ;  /* 0x0000000c0488723c */ /* 0x042fea0000001888 */
[----:B------:R-:W-:Y:S01]  /*8780*/  MUFU.EX2 R186, R186 ;  /* 0x000000ba00ba7308 */ /* 0x000fe20000000800 */
[C---:B------:R-:W-:Y:S01]  /*8790*/  HMMA.16816.F32 R132, R4.reuse, R14, R132 ;  /* 0x0000000e0484723c */ /* 0x040fe20000001884 */
[----:B------:R-:W1:Y:S05]  /*87a0*/  LDSM.16.MT88.4 R12, [R222+0x14800] ;  /* 0x01480000de0c783b */ /* 0x000e6a0000004200 */
[C---:B----4-:R-:W-:Y:S01]  /*87b0*/  HMMA.16816.F32 R36, R4.reuse, R8, R36 ;  /* 0x000000080424723c */ /* 0x050fe20000001824 */
[----:B------:R-:W4:Y:S05]  /*87c0*/  MUFU.EX2 R193, R193 ;  /* 0x000000c100c17308 */ /* 0x000f2a0000000800 */
[----:B------:R-:W-:Y:S01]  /*87d0*/  HMMA.16816.F32 R40, R4, R10, R40 ;  /* 0x0000000a0428723c */ /* 0x000fe20000001828 */
[----:B------:R-:W2:Y:S02]  /*87e0*/  LDSM.16.MT88.4 R8, [R221+0x14800] ;  /* 0x01480000dd08783b */ /* 0x000ea40000004200 */
        /* <DEDUP_REMOVED lines=22> */
[C---:B------:R-:W-:Y:S06]  /*8950*/  HMMA.16816.F32 R48, R128.reuse, R50, RZ ;  /* 0x000000328030723c */ /* 0x040fec00000018ff */
[C---:B------:R-:W-:Y:S06]  /*8960*/  HMMA.16816.F32 R56, R128.reuse, R58, RZ ;  /* 0x0000003a8038723c */ /* 0x040fec00000018ff */
[C---:B------:R-:W-:Y:S06]  /*8970*/  HMMA.16816.F32 R72, R128.reuse, R74, RZ ;  /* 0x0000004a8048723c */ /* 0x040fec00000018ff */
[C---:B------:R-:W-:Y:S06]  /*8980*/  HMMA.16816.F32 R96, R128.reuse, R98, RZ ;  /* 0x000000628060723c */ /* 0x040fec00000018ff */
        /* <DEDUP_REMOVED lines=39> */
[C---:B-----5:R-:W-:Y:S06]  /*8c00*/  HMMA.16816.F32 R92, R4.reuse, R24, R92 ;  /* 0x00000018045c723c */ /* 0x060fec000000185c */
[C---:B------:R-:W-:Y:S01]  /*8c10*/  HMMA.16816.F32 R96, R4.reuse, R26, R96 ;  /* 0x0000001a0460723c */ /* 0x040fe20000001860 */
[----:B------:R-:W-:Y:S05]  /*8c20*/  LDSM.16.MT88.4 R24, [R220+0x11000] ;  /* 0x01100000dc18783b */ /* 0x000fea0000004200 */
[C---:B----4-:R-:W-:Y:S06]  /*8c30*/  HMMA.16816.F32 R108, R4.reuse, R16, R108 ;  /* 0x00000010046c723c */ /* 0x050fec000000186c */
[----:B------:R-:W-:Y:S01]  /*8c40*/  HMMA.16816.F32 R112, R4, R18, R112 ;  /* 0x000000120470723c */ /* 0x000fe20000001870 */
[----:B------:R-:W4:Y:S06]  /*8c50*/  LDSM.16.MT88.4 R16, [R221+0x11000] ;  /* 0x01100000dd10783b */ /* 0x000f2c0000004200 */
[----:B------:R-:W-:Y:S01]  /*8c60*/  F2FP.F16.F32.PACK_AB R4, R187, R182 ;  /* 0x000000b6bb04723e */ /* 0x000fe200000000ff */
[----:B------:R-:W-:Y:S01]  /*8c70*/  FADD.FTZ R182, R182, R173 ;  /* 0x000000adb6b67221 */ /* 0x000fe20000010000 */
[----:B------:R-:W-:-:S02]  /*8c80*/  F2FP.F16.F32.PACK_AB R6, R189, R184 ;  /* 0x000000b8bd06723e */ /* 0x000fc400000000ff */
[----:B------:R-:W-:Y:S01]  /*8c90*/  F2FP.F16.F32.PACK_AB R5, R193, R186 ;  /* 0x000000bac105723e */ /* 0x000fe200000000ff */
[----:B------:R-:W-:Y:S01]  /*8ca0*/  FADD.FTZ R187, R187, R182 ;  /* 0x000000b6bbbb7221 */ /* 0x000fe20000010000 */
[----:B------:R-:W-:-:S03]  /*8cb0*/  F2FP.F16.F32.PACK_AB R7, R197, R190 ;  /* 0x000000bec507723e */ /* 0x000fc600000000ff */
[----:B------:R-:W-:-:S04]  /*8cc0*/  FADD.FTZ R184, R184, R187 ;  /* 0x000000bbb8b87221 */ /* 0x000fc80000010000 */
[----:B---3--:R-:W-:Y:S01]  /*8cd0*/  HMMA.16816.F32 R160, R4, R20, R160 ;  /* 0x0000001404a0723c */ /* 0x008fe200000018a0 */
[----:B------:R-:W-:-:S05]  /*8ce0*/  FADD.FTZ R189, R189, R184 ;  /* 0x000000b8bdbd7221 */ /* 0x000fca0000010000 */
        /* <DEDUP_REMOVED lines=44> */
[C---:B----4-:R-:W-:Y:S06]  /*8fb0*/  HMMA.16816.F32 R108, R4.reuse, R16, R108 ;  /* 0x00000010046c723c */ /* 0x050fec000000186c */
        /* <DEDUP_REMOVED lines=23> */
[----:B------:R-:W-:Y:S01]  /*9130*/  HMMA.16816.F32 R152, R4, R28, R152 ;  /* 0x0000001c0498723c */ /* 0x000fe20000001898 */
[----:B------:R-:W-:-:S04]  /*9140*/  FADD.FTZ R20, R176, R185 ;  /* 0x000000b9b0147221 */ /* 0x000fc80000010000 */
[----:B------:R-:W-:Y:S01]  /*9150*/  FADD.FTZ R20, R179, R20 ;  /* 0x00000014b3147221 */ /* 0x000fe20000010000 */
[----:B------:R-:W-:Y:S01]  /*9160*/  HMMA.16816.F32 R148, R4, R30, R148 ;  /* 0x0000001e0494723c */ /* 0x000fe20000001894 */
[----:B------:R-:W3:Y:S02]  /*9170*/  LDSM.16.MT88.4 R28, [R222+0x15800] ;  /* 0x01580000de1c783b */ /* 0x000ee40000004200 */
[----:B------:R-:W-:-:S03]  /*9180*/  FADD.FTZ R175, R175, R20 ;  /* 0x00000014afaf7221 */ /* 0x000fc60000010000 */
[----:B------:R-:W-:Y:S01]  /*9190*/  HMMA.16816.F32 R144, R4, R24, R144 ;  /* 0x000000180490723c */ /* 0x000fe20000001890 */
[----:B------:R-:W-:-:S04]  /*91a0*/  FADD.FTZ R170, R170, R175 ;  /* 0x000000afaaaa7221 */ /* 0x000fc80000010000 */
[----:B------:R-:W-:Y:S01]  /*91b0*/  FADD.FTZ R171, R171, R170 ;  /* 0x000000aaabab7221 */ /* 0x000fe20000010000 */
[----:B------:R-:W-:Y:S01]  /*91c0*/  HMMA.16816.F32 R140, R4, R26, R140 ;  /* 0x0000001a048c723c */ /* 0x000fe2000000188c */
[----:B------:R-:W5:Y:S02]  /*91d0*/  LDSM.16.MT88.4 R24, [R221+0x15800] ;  /* 0x01580000dd18783b */ /* 0x000f640000004200 */
[----:B------:R-:W-:-:S03]  /*91e0*/  FADD.FTZ R171, R0, R171 ;  /* 0x000000ab00ab7221 */ /* 0x000fc60000010000 */
[----:B------:R-:W-:Y:S01]  /*91f0*/  HMMA.16816.F32 R52, R4, R16, R52 ;  /* 0x000000100434723c */ /* 0x000fe20000001834 */
[----:B------:R-:W-:-:S04]  /*9200*/  FADD.FTZ R186, R186, R171 ;  /* 0x000000abbaba7221 */ /* 0x000fc80000010000 */
[----:B------:R-:W-:Y:S01]  /*9210*/  FADD.FTZ R193, R193, R186 ;  /* 0x000000bac1c17221 */ /* 0x000fe20000010000 */
[----:B------:R-:W-:Y:S01]  /*9220*/  HMMA.16816.F32 R56, R4, R18, R56 ;  /* 0x000000120438723c */ /* 0x000fe20000001838 */
[----:B------:R-:W5:Y:S02]  /*9230*/  LDSM.16.MT88.4 R16, [R222+0x17800] ;  /* 0x01780000de10783b */ /* 0x000f640000004200 */
[----:B------:R-:W-:-:S03]  /*9240*/  FADD.FTZ R190, R190, R193 ;  /* 0x000000c1bebe7221 */ /* 0x000fc60000010000 */
[----:B-1----:R-:W-:Y:S01]  /*9250*/  HMMA.16816.F32 R68, R4, R12, R68 ;  /* 0x0000000c0444723c */ /* 0x002fe20000001844 */
[----:B------:R-:W-:-:S04]  /*9260*/  FADD.FTZ R197, R197, R190 ;  /* 0x000000bec5c57221 */ /* 0x000fc80000010000 */
[----:B------:R-:W-:Y:S01]  /*9270*/  FADD.FTZ R196, R196, R197 ;  /* 0x000000c5c4c47221 */ /* 0x000fe20000010000 */
[----:B------:R-:W-:Y:S01]  /*9280*/  HMMA.16816.F32 R72, R4, R14, R72 ;  /* 0x0000000e0448723c */ /* 0x000fe20000001848 */
[----:B------:R-:W1:Y:S02]  /*9290*/  LDSM.16.MT88.4 R12, [R221+0x17800] ;  /* 0x01780000dd0c783b */ /* 0x000e640000004200 */
[----:B------:R-:W-:-:S03]  /*92a0*/  FADD.FTZ R196, R199, R196 ;  /* 0x000000c4c7c47221 */ /* 0x000fc60000010000 */
[----:B--2---:R-:W-:Y:S01]  /*92b0*/  HMMA.16816.F32 R92, R4, R8, R92 ;  /* 0x00000008045c723c */ /* 0x004fe2000000185c */
[----:B------:R-:W-:-:S04]  /*92c0*/  FADD.FTZ R195, R195, R196 ;  /* 0x000000c4c3c37221 */ /* 0x000fc80000010000 */
[----:B------:R-:W-:Y:S01]  /*92d0*/  FADD.FTZ R245, R188, R195 ;  /* 0x000000c3bcf57221 */ /* 0x000fe20000010000 */
[C---:B------:R-:W-:Y:S01]  /*92e0*/  HMMA.16816.F32 R96, R4.reuse, R10, R96 ;  /* 0x0000000a0460723c */ /* 0x040fe20000001860 */
[----:B------:R-:W2:Y:S05]  /*92f0*/  LDSM.16.MT88.4 R8, [R220+0x17800] ;  /* 0x01780000dc08783b */ /* 0x000eaa0000004200 */
[C---:B----4-:R-:W-:Y:S06]  /*9300*/  HMMA.16816.F32 R60, R4.reuse, R32, R60 ;  /* 0x00000020043c723c */ /* 0x050fec000000183c */
[C---:B------:R-:W-:Y:S06]  /*9310*/  HMMA.16816.F32 R64, R4.reuse, R34, R64 ;  /* 0x000000220440723c */ /* 0x040fec0000001840 */
[C---:B---3--:R-:W-:Y:S06]  /*9320*/  HMMA.16816.F32 R76, R4.reuse, R28, R76 ;  /* 0x0000001c044c723c */ /* 0x048fec000000184c */
[C---:B------:R-:W-:Y:S06]  /*9330*/  HMMA.16816.F32 R80, R4.reuse, R30, R80 ;  /* 0x0000001e0450723c */ /* 0x040fec0000001850 */
[C---:B-----5:R-:W-:Y:S06]  /*9340*/  HMMA.16816.F32 R84, R4.reuse, R24, R84 ;  /* 0x000000180454723c */ /* 0x060fec0000001854 */
[C---:B------:R-:W-:Y:S06]  /*9350*/  HMMA.16816.F32 R88, R4.reuse, R26, R88 ;  /* 0x0000001a0458723c */ /* 0x040fec0000001858 */
[C---:B------:R-:W-:Y:S06]  /*9360*/  HMMA.16816.F32 R104, R4.reuse, R22, R104 ;  /* 0x000000160468723c */ /* 0x040fec0000001868 */
[C---:B------:R-:W-:Y:S06]  /*9370*/  HMMA.16816.F32 R108, R4.reuse, R16, R108 ;  /* 0x00000010046c723c */ /* 0x040fec000000186c */
        /* <DEDUP_REMOVED lines=89> */
.L_x_7663:
[----:B------:R-:W-:-:S04]  /*9910*/  ULEA UR4, -UR6, URZ, 0x6 ;  /* 0x0000003f06047291 */ /* 0x000fc8000f8e313f */
[----:B------:R-:W-:Y:S02]  /*9920*/  USHF.R.S32.HI UR7, URZ, 0x1f, UR4 ;  /* 0x0000001f3f077899 */ /* 0x000fe40008011404 */
[----:B------:R-:W-:-:S04]  /*9930*/  MOV R7, UR4 ;  /* 0x0000000400077c02 */ /* 0x000fc80008000f00 */
[----:B------:R-:W-:-:S07]  /*9940*/  MOV R0, UR7 ;  /* 0x0000000700007c02 */ /* 0x000fce0008000f00 */
.L_x_7664:
        /* <DEDUP_REMOVED lines=137> */
[----:B------:R-:W-:-:S02]  /*a1e0*/  ISETP.GE.AND P0, PT, R0, R233, PT ;  /* 0x000000e90000720c */ /* 0x000fc40003f06270 */
[-C--:B------:R-:W-:Y:S01]  /*a1f0*/  ISETP.LT.OR P1, PT, R0, R237.reuse, P1 ;  /* 0x000000ed0000720c */ /* 0x080fe20000f21670 */
[----:B------:R-:W-:Y:S01]  /*a200*/  @P5 STS.128 [R231+0x11800], RZ ;  /* 0x011800ffe7005388 */ /* 0x000fe20000000c00 */
[----:B------:R-:W-:Y:S02]  /*a210*/  ISETP.GE.AND P6, PT, R2, R236, PT ;  /* 0x000000ec0200720c */ /* 0x000fe40003fc6270 */
[----:B------:R-:W-:Y:S01]  /*a220*/  ISETP.LT.OR P0, PT, R0, R234, P0 ;  /* 0x000000ea0000720c */ /* 0x000fe20000701670 */
[----:B------:R-:W-:Y:S01]  /*a230*/  @!PT LDS RZ, [RZ] ;  /* 0x00000000fffff984 */ /* 0x000fe20000000800 */
[----:B------:R-:W-:Y:S01]  /*a240*/  @!PT LDS RZ, [RZ] ;  /* 0x00000000fffff984 */ /* 0x000fe20000000800 */
[----:B------:R-:W-:Y:S01]  /*a250*/  @!PT LDS RZ, [RZ] ;  /* 0x00000000fffff984 */ /* 0x000fe20000000800 */
[----:B------:R3:W-:Y:S01]  /*a260*/  @!P5 LDGSTS.E.BYPASS.LTC128B.128 [R231+0x11800], desc[UR26][R170.64] ;  /* 0x11800000aae7dfae */ /* 0x0007e2000b901d5a */
        /* <DEDUP_REMOVED lines=17> */
[----:B------:R-:W5:Y:S04]  /*a380*/  LDSM.16.M88.4 R32, [R229+0x8000] ;  /* 0x00800000e520783b */ /* 0x000f680000000200 */
[----:B-1----:R-:W1:Y:S04]  /*a390*/  LDSM.16.M88.4 R24, [R229+0x8800] ;  /* 0x00880000e518783b */ /* 0x002e680000000200 */
[----:B--2---:R-:W2:Y:S04]  /*a3a0*/  LDSM.16.M88.4 R16, [R229+0x9000] ;  /* 0x00900000e510783b */ /* 0x004ea80000000200 */
[----:B---3--:R-:W3:Y:S04]  /*a3b0*/  LDSM.16.M88.4 R168, [R229+0x9800] ;  /* 0x00980000e5a8783b */ /* 0x008ee80000000200 */
[----:B------:R-:W-:Y:S04]  /*a3c0*/  LDSM.16.M88.4 R8, [R228] ;  /* 0x00000000e408783b */ /* 0x000fe80000000200 */
[----:B------:R-:W3:Y:S04]  /*a3d0*/  LDSM.16.M88.4 R180, [R227] ;  /* 0x00000000e3b4783b */ /* 0x000ee80000000200 */
[----:B------:R-:W3:Y:S04]  /*a3e0*/  LDSM.16.M88.4 R12, [R219] ;  /* 0x00000000db0c783b */ /* 0x000ee80000000200 */
[----:B------:R-:W3:Y:S04]  /*a3f0*/  LDSM.16.M88.4 R196, [R218] ;  /* 0x00000000dac4783b */ /* 0x000ee80000000200 */
[----:B----4-:R-:W4:Y:S04]  /*a400*/  LDSM.16.M88.4 R176, [R217] ;  /* 0x00000000d9b0783b */ /* 0x010f280000000200 */
[----:B-----5:R-:W-:Y:S01]  /*a410*/  LDSM.16.M88.4 R172, [R223+0x8000] ;  /* 0x00800000dfac783b */ /* 0x020fe20000000200 */
[C---:B------:R-:W-:Y:S03]  /*a420*/  HMMA.16816.F32 R4, R184.reuse, R32, RZ ;  /* 0x00000020b804723c */ /* 0x040fe600000018ff */
[----:B------:R-:W-:Y:S04]  /*a430*/  LDSM.16.M88.4 R192, [R223+0x8800] ;  /* 0x00880000dfc0783b */ /* 0x000fe80000000200 */
        /* <DEDUP_REMOVED lines=9> */
[----:B------:R-:W1:Y:S05]  /*a4d0*/  LDSM.16.M88.4 R168, [R226] ;  /* 0x00000000e2a8783b */ /* 0x000e6a0000000200 */
[C---:B------:R-:W-:Y:S06]  /*a4e0*/  HMMA.16816.F32 R4, R8.reuse, R180, R4 ;  /* 0x000000b40804723c */ /* 0x040fec0000001804 */
        /* <DEDUP_REMOVED lines=30> */
[----:B------:R-:W5:Y:S05]  /*a6d0*/  LDSM.16.M88.4 R176, [R229+0xb800] ;  /* 0x00b80000e5b0783b */ /* 0x000f6a0000000200 */
[C---:B------:R-:W-:Y:S06]  /*a6e0*/  HMMA.16816.F32 R20, R8.reuse, R196, R20 ;  /* 0x000000c40814723c */ /* 0x040fec0000001814 */
[C---:B------:R-:W-:Y:S01]  /*a6f0*/  HMMA.16816.F32 R16, R8.reuse, R198, R16 ;  /* 0x000000c60810723c */ /* 0x040fe20000001810 */
[----:B------:R-:W-:Y:S05]  /*a700*/  LDSM.16.M88.4 R196, [R223+0xb000] ;  /* 0x00b00000dfc4783b */ /* 0x000fea0000000200 */
        /* <DEDUP_REMOVED lines=13> */
[C---:B-----5:R-:W-:Y:S06]  /*a7e0*/  HMMA.16816.F32 R188, R168.reuse, R176, R188 ;  /* 0x000000b0a8bc723c */ /* 0x060fec00000018bc */
[----:B------:R-:W-:Y:S01]  /*a7f0*/  HMMA.16816.F32 R184, R168, R178, R184 ;  /* 0x000000b2a8b8723c */ /* 0x000fe200000018b8 */
[----:B------:R-:W-:Y:S04]  /*a800*/  LDSM.16.M88.4 R176, [R226+0x2000] ;  /* 0x00200000e2b0783b */ /* 0x000fe80000000200 */
        /* <DEDUP_REMOVED lines=10> */
[C---:B-1----:R-:W-:Y:S06]  /*a8b0*/  HMMA.16816.F32 R188, R8.reuse, R172, R188 ;  /* 0x000000ac08bc723c */ /* 0x042fec00000018bc */
[----:B------:R-:W-:Y:S01]  /*a8c0*/  HMMA.16816.F32 R184, R8, R174, R184 ;  /* 0x000000ae08b8723c */ /* 0x000fe200000018b8 */
[----:B------:R-:W-:Y:S04]  /*a8d0*/  LDSM.16.M88.4 R8, [R225+0x2000] ;  /* 0x00200000e108783b */ /* 0x000fe80000000200 */
[----:B------:R-:W1:Y:S01]  /*a8e0*/  LDSM.16.M88.4 R172, [R216+0x2000] ;  /* 0x00200000d8ac783b */ /* 0x000e620000000200 */
[C---:B-----5:R-:W-:Y:S06]  /*a8f0*/  HMMA.16816.F32 R4, R176.reuse, R168, R4 ;  /* 0x000000a8b004723c */ /* 0x060fec0000001804 */
[C---:B------:R-:W-:Y:S01]  /*a900*/  HMMA.16816.F32 R32, R176.reuse, R170, R32 ;  /* 0x000000aab020723c */ /* 0x040fe20000001820 */
[----:B------:R-:W4:Y:S05]  /*a910*/  LDSM.16.M88.4 R168, [R216+0x3000] ;  /* 0x00300000d8a8783b */ /* 0x000f2a0000000200 */
        /* <DEDUP_REMOVED lines=18> */
[----:B------:R-:W-:Y:S05]  /*aa40*/  LDSM.16.M88.4 R168, [R210] ;  /* 0x00000000d2a8783b */ /* 0x000fea0000000200 */
        /* <DEDUP_REMOVED lines=51> */
[----:B------:R-:W-:Y:S05]  /*ad80*/  LDSM.16.M88.4 R192, [R204] ;  /* 0x00000000ccc0783b */ /* 0x000fea0000000200 */
[C---:B---3--:R-:W-:Y:S06]  /*ad90*/  HMMA.16816.F32 R188, R172.reuse, R176, R188 ;  /* 0x000000b0acbc723c */ /* 0x048fec00000018bc */
[----:B------:R-:W-:Y:S01]  /*ada0*/  HMMA.16816.F32 R184, R172, R178, R184 ;  /* 0x000000b2acb8723c */ /* 0x000fe200000018b8 */
[----:B------:R-:W2:Y:S04]  /*adb0*/  LDSM.16.M88.4 R172, [R207] ;  /* 0x00000000cfac783b */ /* 0x000ea80000000200 */
[----:B------:R-:W3:Y:S01]  /*adc0*/  LDSM.16.M88.4 R176, [R229+0xf800] ;  /* 0x00f80000e5b0783b */ /* 0x000ee20000000200 */
        /* <DEDUP_REMOVED lines=8> */
[----:B------:R-:W5:Y:S05]  /*ae50*/  LDSM.16.M88.4 R180, [R226+0x6000] ;  /* 0x00600000e2b4783b */ /* 0x000f6a0000000200 */
[----:B--2---:R-:W-:Y:S06]  /*ae60*/  HMMA.16816.F32 R4, R196, R172, R4 ;  /* 0x000000acc404723c */ /* 0x004fec0000001804 */
[----:B---3--:R-:W-:Y:S06]  /*ae70*/  HMMA.16816.F32 R188, R168, R176, R188 ;  /* 0x000000b0a8bc723c */ /* 0x008fec00000018bc */
[C---:B----4-:R-:W-:Y:S06]  /*ae80*/  HMMA.16816.F32 R28, R196.reuse, R12, R28 ;  /* 0x0000000cc41c723c */ /* 0x050fec000000181c */
[C---:B------:R-:W-:Y:S01]  /*ae90*/  HMMA.16816.F32 R24, R196.reuse, R14, R24 ;  /* 0x0000000ec418723c */ /* 0x040fe20000001818 */
[----:B------:R-:W-:Y:S05]  /*aea0*/  LDSM.16.M88.4 R12, [R225+0x6000] ;  /* 0x00600000e10c783b */ /* 0x000fea0000000200 */
[C---:B-1----:R-:W-:Y:S06]  /*aeb0*/  HMMA.16816.F32 R20, R196.reuse, R8, R20 ;  /* 0x00000008c414723c */ /* 0x042fec0000001814 */
[----:B------:R-:W-:Y:S01]  /*aec0*/  HMMA.16816.F32 R16, R196, R10, R16 ;  /* 0x0000000ac410723c */ /* 0x000fe20000001810 */
[----:B------:R-:W1:Y:S05]  /*aed0*/  LDSM.16.M88.4 R8, [R216+0x6000] ;  /* 0x00600000d808783b */ /* 0x000e6a0000000200 */
[----:B------:R-:W-:Y:S01]  /*aee0*/  HMMA.16816.F32 R184, R168, R178, R184 ;  /* 0x000000b2a8b8723c */ /* 0x000fe200000018b8 */
[----:B------:R-:W2:Y:S04]  /*aef0*/  LDSM.16.M88.4 R168, [R223+0xf800] ;  /* 0x00f80000dfa8783b */ /* 0x000ea80000000200 */
[----:B------:R-:W3:Y:S01]  /*af00*/  LDSM.16.M88.4 R176, [R223+0xe800] ;  /* 0x00e80000dfb0783b */ /* 0x000ee20000000200 */
[----:B-----5:R-:W-:Y:S06]  /*af10*/  HMMA.16816.F32 R4, R180, R200, R4 ;  /* 0x000000c8b404723c */ /* 0x020fec0000001804 */
[C---:B------:R-:W-:Y:S01]  /*af20*/  HMMA.16816.F32 R32, R196.reuse, R174, R32 ;  /* 0x000000aec420723c */ /* 0x040fe20000001820 */
[----:B------:R-:W4:Y:S05]  /*af30*/  LDSM.16.M88.4 R172, [R223+0xf000] ;  /* 0x00f00000dfac783b */ /* 0x000f2a0000000200 */
[C---:B------:R-:W-:Y:S06]  /*af40*/  HMMA.16816.F32 R188, R196.reuse, R192, R188 ;  /* 0x000000c0c4bc723c */ /* 0x040fec00000018bc */
[----:B------:R-:W-:Y:S06]  /*af50*/  HMMA.16816.F32 R184, R196, R194, R184 ;  /* 0x000000c2c4b8723c */ /* 0x000fec00000018b8 */
[----:B-1----:R-:W-:Y:S06]  /*af60*/  HMMA.16816.F32 R4, R12, R8, R4 ;  /* 0x000000080c04723c */ /* 0x002fec0000001804 */
[----:B------:R-:W-:Y:S01]  /*af70*/  HMMA.16816.F32 R32, R180, R202, R32 ;  /* 0x000000cab420723c */ /* 0x000fe20000001820 */
[----:B------:R-:W-:-:S02]  /*af80*/  IMAD.IADD R9, R238, 0x1, -R0 ;  /* 0x00000001ee097824 */ /* 0x000fc400078e0a00 */
[----:B------:R-:W-:-:S03]  /*af90*/  IMAD.IADD R8, R235, 0x1, -R0 ;  /* 0x00000001eb087824 */ /* 0x000fc600078e0a00 */
[C---:B--2---:R-:W-:Y:S01]  /*afa0*/  HMMA.16816.F32 R188, R180.reuse, R168, R188 ;  /* 0x000000a8b4bc723c */ /* 0x044fe200000018bc */
[----:B------:R-:W-:Y:S02]  /*afb0*/  IABS R167, R9 ;  /* 0x0000000900a77213 */ /* 0x000fe40000000000 */
[----:B------:R-:W-:Y:S02]  /*afc0*/  IABS R9, R8 ;  /* 0x0000000800097213 */ /* 0x000fe40000000000 */
[----:B------:R-:W-:Y:S01]  /*afd0*/  I2FP.F32.S32 R167, R167 ;  /* 0x000000a700a77245 */ /* 0x000fe20000201400 */
[----:B------:R-:W-:Y:S01]  /*afe0*/  HMMA.16816.F32 R184, R180, R170, R184 ;  /* 0x000000aab4b8723c */ /* 0x000fe200000018b8 */
[----:B------:R-:W-:Y:S01]  /*aff0*/  IMAD.IADD R168, R238, 0x1, -R2 ;  /* 0x00000001eea87824 */ /* 0x000fe200078e0a02 */
[----:B------:R-:W-:-:S04]  /*b000*/  I2FP.F32.S32 R9, R9 ;  /* 0x0000000900097245 */ /* 0x000fc80000201400 */
[----:B------:R-:W-:Y:S01]  /*b010*/  IABS R8, R168 ;  /* 0x000000a800087213 */ /* 0x000fe20000000000 */
[----:B---3--:R-:W-:Y:S01]  /*b020*/  HMMA.16816.F32 R28, R180, R176, R28 ;  /* 0x000000b0b41c723c */ /* 0x008fe2000000181c */
[----:B------:R-:W1:Y:S01]  /*b030*/  LDSM.16.M88.4 R168, [R216+0x6800] ;  /* 0x00680000d8a8783b */ /* 0x000e620000000200 */
[----:B------:R-:W-:Y:S01]  /*b040*/  FFMA.FTZ R4, R167, -UR14, R4 ;  /* 0x8000000ea7047c23 */ /* 0x000fe20008010004 */
[----:B------:R-:W-:Y:S01]  /*b050*/  I2FP.F32.S32 R8, R8 ;  /* 0x0000000800087245 */ /* 0x000fe20000201400 */
[----:B------:R-:W-:Y:S01]  /*b060*/  FFMA.FTZ R6, R9, -UR14, R6 ;  /* 0x8000000e09067c23 */ /* 0x000fe20008010006 */
[----:B------:R-:W-:Y:S01]  /*b070*/  VIADD R9, R0, 0x8 ;  /* 0x0000000800097836 */ /* 0x000fe20000000000 */
[----:B------:R-:W-:Y:S02]  /*b080*/  HMMA.16816.F32 R32, R12, R10, R32 ;  /* 0x0000000a0c20723c */ /* 0x000fe40000001820 */
[----:B------:R-:W-:Y:S01]  /*b090*/  FFMA.FTZ R5, R8, -UR14, R5 ;  /* 0x8000000e08057c23 */ /* 0x000fe20008010005 */
[----:B------:R-:W-:-:S03]  /*b0a0*/  IMAD.IADD R8, R235, 0x1, -R2 ;  /* 0x00000001eb087824 */ /* 0x000fc600078e0a02 */
[C---:B----4-:R-:W-:Y:S01]  /*b0b0*/  HMMA.16816.F32 R20, R180.reuse, R172, R20 ;  /* 0x000000acb414723c */ /* 0x050fe20000001814 */
[--C-:B------:R-:W-:Y:S01]  /*b0c0*/  IMAD.IADD R10, R238, 0x1, -R9.reuse ;  /* 0x00000001ee0a7824 */ /* 0x100fe200078e0a09 */
[----:B------:R-:W-:Y:S02]  /*b0d0*/  IABS R8, R8 ;  /* 0x0000000800087213 */ /* 0x000fe40000000000 */
[----:B------:R-:W-:Y:S01]  /*b0e0*/  FSEL R167, R5, -INF , !P6 ;  /* 0xff80000005a77808 */ /* 0x000fe20007000000 */
[----:B------:R-:W-:Y:S01]  /*b0f0*/  IMAD.IADD R5, R235, 0x1, -R9 ;  /* 0x00000001eb057824 */ /* 0x000fe200078e0a09 */
[-C--:B------:R-:W-:Y:S01]  /*b100*/  ISETP.GE.AND P6, PT, R9, R233.reuse, PT ;  /* 0x000000e90900720c */ /* 0x080fe20003fc6270 */
[----:B------:R-:W-:Y:S01]  /*b110*/  HMMA.16816.F32 R24, R180, R178, R24 ;  /* 0x000000b2b418723c */ /* 0x000fe20000001818 */
[----:B------:R-:W-:Y:S01]  /*b120*/  FSEL R173, R4, -INF , !P1 ;  /* 0xff80000004ad7808 */ /* 0x000fe20004800000 */
[----:B------:R-:W-:Y:S01]  /*b130*/  VIADD R4, R0, 0x9 ;  /* 0x0000000900047836 */ /* 0x000fe20000000000 */
[----:B------:R-:W-:-:S02]  /*b140*/  ISETP.GE.AND P1, PT, R2, R233, PT ;  /* 0x000000e90200720c */ /* 0x000fc40003f26270 */
[----:B------:R-:W-:Y:S01]  /*b150*/  IABS R10, R10 ;  /* 0x0000000a000a7213 */ /* 0x000fe20000000000 */
[----:B------:R-:W-:Y:S01]  /*b160*/  HMMA.16816.F32 R16, R180, R174, R16 ;  /* 0x000000aeb410723c */ /* 0x000fe20000001810 */
[----:B------:R-:W-:Y:S02]  /*b170*/  ISETP.LT.OR P1, PT, R2, R234, P1 ;  /* 0x000000ea0200720c */ /* 0x000fe40000f21670 */
[----:B------:R-:W-:Y:S01]  /*b180*/  FSEL R2, R6, -INF , !P0 ;  /* 0xff80000006027808 */ /* 0x000fe20004000000 */
[----:B------:R-:W-:Y:S01]  /*b190*/  IMAD.IADD R6, R238, 0x1, -R4 ;  /* 0x00000001ee067824 */ /* 0x000fe200078e0a04 */
[C---:B------:R-:W-:Y:S02]  /*b1a0*/  ISETP.GE.AND P0, PT, R9.reuse, R236, PT ;  /* 0x000000ec0900720c */ /* 0x040fe40003f06270 */
[----:B------:R-:W-:Y:S02]  /*b1b0*/  I2FP.F32.S32 R8, R8 ;  /* 0x0000000800087245 */ /* 0x000fe40000201400 */
[----:B------:R-:W-:-:S02]  /*b1c0*/  ISETP.LT.OR P0, PT, R9, R237, P0 ;  /* 0x000000ed0900720c */ /* 0x000fc40000701670 */
[----:B------:R-:W-:Y:S01]  /*b1d0*/  ISETP.LT.OR P6, PT, R9, R234, P6 ;  /* 0x000000ea0900720c */ /* 0x000fe200037c1670 */
[----:B------:R-:W-:Y:S01]  /*b1e0*/  FFMA.FTZ R7, R8, -UR14, R7 ;  /* 0x8000000e08077c23 */ /* 0x000fe20008010007 */
[----:B------:R-:W-:Y:S01]  /*b1f0*/  I2FP.F32.S32 R9, R10 ;  /* 0x0000000a00097245 */ /* 0x000fe20000201400 */
[----:B------:R-:W-:Y:S01]  /*b200*/  IMAD.IADD R10, R235, 0x1, -R4 ;  /* 0x00000001eb0a7824 */ /* 0x000fe200078e0a04 */
[----:B------:R-:W-:Y:S01]  /*b210*/  IABS R5, R5 ;  /* 0x0000000500057213 */ /* 0x000fe20000000000 */
[C---:B-1----:R-:W-:Y:S01]  /*b220*/  HMMA.16816.F32 R28, R12.reuse, R168, R28 ;  /* 0x000000a80c1c723c */ /* 0x042fe2000000181c */
[----:B------:R-:W-:Y:S01]  /*b230*/  IABS R6, R6 ;  /* 0x0000000600067213 */ /* 0x000fe20000000000 */
[----:B------:R-:W-:Y:S01]  /*b240*/  FFMA.FTZ R9, R9, -UR14, R32 ;  /* 0x8000000e09097c23 */ /* 0x000fe20008010020 */
[----:B------:R-:W-:Y:S01]  /*b250*/  I2FP.F32.S32 R5, R5 ;  /* 0x0000000500057245 */ /* 0x000fe20000201400 */
[----:B------:R-:W-:Y:S01]  /*b260*/  VIADD R32, R0, 0x10 ;  /* 0x0000001000207836 */ /* 0x000fe20000000000 */
[----:B------:R-:W-:Y:S01]  /*b270*/  I2FP.F32.S32 R6, R6 ;  /* 0x0000000600067245 */ /* 0x000fe20000201400 */
[----:B------:R-:W-:Y:S01]  /*b280*/  HMMA.16816.F32 R24, R12, R170, R24 ;  /* 0x000000aa0c18723c */ /* 0x000fe20000001818 */
[----:B------:R-:W-:Y:S01]  /*b290*/  FSEL R198, R7, -INF , !P1 ;  /* 0xff80000007c67808 */ /* 0x000fe20004800000 */
[----:B------:R-:W-:Y:S01]  /*b2a0*/  FFMA.FTZ R5, R5, -UR14, R34 ;  /* 0x8000000e05057c23 */ /* 0x000fe20008010022 */
[----:B------:R-:W-:Y:S01]  /*b2b0*/  ISETP.GE.AND P1, PT, R4, R236, PT ;  /* 0x000000ec0400720c */ /* 0x000fe20003f26270 */
[----:B------:R-:W-:Y:S01]  /*b2c0*/  FFMA.FTZ R6, R6, -UR14, R33 ;  /* 0x8000000e06067c23 */ /* 0x000fe20008010021 */
[----:B------:R-:W-:Y:S01]  /*b2d0*/  FSEL R175, R9, -INF , !P0 ;  /* 0xff80000009af7808 */ /* 0x000fe20004000000 */
[----:B------:R-:W-:Y:S01]  /*b2e0*/  VIADD R9, R0, 0x11 ;  /* 0x0000001100097836 */ /* 0x000fe20000000000 */
[----:B------:R-:W-:Y:S01]  /*b2f0*/  ISETP.GE.AND P0, PT, R4, R233, PT ;  /* 0x000000e90400720c */ /* 0x000fe20003f06270 */
[--C-:B------:R-:W-:Y:S01]  /*b300*/  IMAD.IADD R33, R238, 0x1, -R32.reuse ;  /* 0x00000001ee217824 */ /* 0x100fe200078e0a20 */
[----:B------:R-:W-:Y:S01]  /*b310*/  ISETP.LT.OR P1, PT, R4, R237, P1 ;  /* 0x000000ed0400720c */ /* 0x000fe20000f21670 */
[----:B------:R-:W-:Y:S01]  /*b320*/  IMAD.IADD R8, R238, 0x1, -R9 ;  /* 0x00000001ee087824 */ /* 0x000fe200078e0a09 */
[----:B------:R-:W-:Y:S01]  /*b330*/  IABS R10, R10 ;  /* 0x0000000a000a7213 */ /* 0x000fe20000000000 */
[----:B------:R-:W-:Y:S01]  /*b340*/  IMAD.IADD R11, R235, 0x1, -R32 ;  /* 0x00000001eb0b7824 */ /* 0x000fe200078e0a20 */
[----:B------:R-:W-:-:S02]  /*b350*/  ISETP.LT.OR P0, PT, R4, R234, P0 ;  /* 0x000000ea0400720c */ /* 0x000fc40000701670 */
[----:B------:R-:W-:Y:S02]  /*b360*/  FSEL R182, R5, -INF , !P6 ;  /* 0xff80000005b67808 */ /* 0x000fe40007000000 */
[----:B------:R-:W-:Y:S02]  /*b370*/  FSEL R201, R6, -INF , !P1 ;  /* 0xff80000006c97808 */ /* 0x000fe40004800000 */
[----:B------:R-:W1:Y:S01]  /*b380*/  LDSM.16.M88.4 R4, [R216+0x7000] ;  /* 0x00700000d804783b */ /* 0x000e620000000200 */
[----:B------:R-:W-:Y:S02]  /*b390*/  I2FP.F32.S32 R10, R10 ;  /* 0x0000000a000a7245 */ /* 0x000fe40000201400 */
[----:B------:R-:W-:Y:S02]  /*b3a0*/  IABS R33, R33 ;  /* 0x0000002100217213 */ /* 0x000fe40000000000 */
[----:B------:R-:W-:Y:S01]  /*b3b0*/  IABS R8, R8 ;  /* 0x0000000800087213 */ /* 0x000fe20000000000 */
[----:B------:R-:W-:Y:S01]  /*b3c0*/  FFMA.FTZ R35, R10, -UR14, R35 ;  /* 0x8000000e0a237c23 */ /* 0x000fe20008010023 */
[----:B------:R-:W-:Y:S01]  /*b3d0*/  I2FP.F32.S32 R33, R33 ;  /* 0x0000002100217245 */ /* 0x000fe20000201400 */
[----:B------:R-:W-:Y:S01]  /*b3e0*/  IMAD.IADD R10, R235, 0x1, -R9 ;  /* 0x00000001eb0a7824 */ /* 0x000fe200078e0a09 */
[----:B------:R-:W-:-:S02]  /*b3f0*/  ISETP.GE.AND P6, PT, R32, R236, PT ;  /* 0x000000ec2000720c */ /* 0x000fc40003fc6270 */
[----:B------:R-:W-:Y:S01]  /*b400*/  I2FP.F32.S32 R8, R8 ;  /* 0x0000000800087245 */ /* 0x000fe20000201400 */
[----:B------:R-:W-:Y:S01]  /*b410*/  FFMA.FTZ R28, R33, -UR14, R28 ;  /* 0x8000000e211c7c23 */ /* 0x000fe2000801001c */
[----:B------:R-:W-:Y:S02]  /*b420*/  FSEL R200, R35, -INF , !P0 ;  /* 0xff80000023c87808 */ /* 0x000fe40004000000 */
[----:B------:R-:W-:Y:S01]  /*b430*/  ISETP.LT.OR P6, PT, R32, R237, P6 ;  /* 0x000000ed2000720c */ /* 0x000fe200037c1670 */
[----:B------:R-:W-:Y:S01]  /*b440*/  FFMA.FTZ R29, R8, -UR14, R29 ;  /* 0x8000000e081d7c23 */ /* 0x000fe2000801001d */
[C---:B------:R-:W-:Y:S01]  /*b450*/  ISETP.GE.AND P0, PT, R9.reuse, R236, PT ;  /* 0x000000ec0900720c */ /* 0x040fe20003f06270 */
[----:B------:R-:W-:Y:S01]  /*b460*/  VIADD R8, R0, 0x19 ;  /* 0x0000001900087836 */ /* 0x000fe20000000000 */
[----:B------:R-:W-:Y:S02]  /*b470*/  IABS R11, R11 ;  /* 0x0000000b000b7213 */ /* 0x000fe40000000000 */
[----:B------:R-:W-:Y:S01]  /*b480*/  FSEL R199, R28, -INF , !P6 ;  /* 0xff8000001cc77808 */ /* 0x000fe20007000000 */
[----:B------:R-:W-:Y:S01]  /*b490*/  VIADD R28, R0, 0x18 ;  /* 0x00000018001c7836 */ /* 0x000fe20000000000 */
[----:B------:R-:W-:-:S02]  /*b4a0*/  ISETP.LT.OR P0, PT, R9, R237, P0 ;  /* 0x000000ed0900720c */ /* 0x000fc40000701670 */
[----:B------:R-:W-:Y:S02]  /*b4b0*/  I2FP.F32.S32 R11, R11 ;  /* 0x0000000b000b7245 */ /* 0x000fe40000201400 */
[----:B------:R-:W-:Y:S01]  /*b4c0*/  FSEL R197, R29, -INF , !P0 ;  /* 0xff8000001dc57808 */ /* 0x000fe20004000000 */
[----:B------:R-:W-:Y:S01]  /*b4d0*/  IMAD.IADD R29, R238, 0x1, -R28 ;  /* 0x00000001ee1d7824 */ /* 0x000fe200078e0a1c */
[-C--:B------:R-:W-:Y:S01]  /*b4e0*/  ISETP.GE.AND P1, PT, R32, R233.reuse, PT ;  /* 0x000000e92000720c */ /* 0x080fe20003f26270 */
[----:B------:R-:W-:Y:S01]  /*b4f0*/  FFMA.FTZ R30, R11, -UR14, R30 ;  /* 0x8000000e0b1e7c23 */ /* 0x000fe2000801001e */
[----:B------:R-:W-:Y:S01]  /*b500*/  IABS R10, R10 ;  /* 0x0000000a000a7213 */ /* 0x000fe20000000000 */
[----:B------:R-:W-:Y:S01]  /*b510*/  IMAD.IADD R11, R235, 0x1, -R28 ;  /* 0x00000001eb0b7824 */ /* 0x000fe200078e0a1c */
[----:B------:R-:W-:Y:S02]  /*b520*/  ISETP.GE.AND P6, PT, R9, R233, PT ;  /* 0x000000e90900720c */ /* 0x000fe40003fc6270 */
[----:B------:R-:W-:-:S02]  /*b530*/  IABS R29, R29 ;  /* 0x0000001d001d7213 */ /* 0x000fc40000000000 */
[----:B------:R-:W-:Y:S02]  /*b540*/  ISETP.LT.OR P1, PT, R32, R234, P1 ;  /* 0x000000ea2000720c */ /* 0x000fe40000f21670 */
[----:B------:R-:W-:Y:S01]  /*b550*/  I2FP.F32.S32 R10, R10 ;  /* 0x0000000a000a7245 */ /* 0x000fe20000201400 */
[C---:B-1----:R-:W-:Y:S01]  /*b560*/  HMMA.16816.F32 R20, R12.reuse, R4, R20 ;  /* 0x000000040c14723c */ /* 0x042fe20000001814 */
[----:B------:R-:W-:Y:S01]  /*b570*/  ISETP.LT.OR P6, PT, R9, R234, P6 ;  /* 0x000000ea0900720c */ /* 0x000fe200037c1670 */
[----:B------:R-:W-:Y:S01]  /*b580*/  IMAD.IADD R9, R238, 0x1, -R8 ;  /* 0x00000001ee097824 */ /* 0x000fe200078e0a08 */
[----:B------:R-:W-:Y:S01]  /*b590*/  I2FP.F32.S32 R29, R29 ;  /* 0x0000001d001d7245 */ /* 0x000fe20000201400 */
[----:B------:R-:W-:Y:S01]  /*b5a0*/  FFMA.FTZ R31, R10, -UR14, R31 ;  /* 0x8000000e0a1f7c23 */ /* 0x000fe2000801001f */
[----:B------:R-:W-:Y:S01]  /*b5b0*/  FSEL R30, R30, -INF , !P1 ;  /* 0xff8000001e1e7808 */ /* 0x000fe20004800000 */
[----:B------:R-:W-:Y:S01]  /*b5c0*/  HMMA.16816.F32 R16, R12, R6, R16 ;  /* 0x000000060c10723c */ /* 0x000fe20000001810 */
[----:B------:R-:W-:Y:S01]  /*b5d0*/  IABS R11, R11 ;  /* 0x0000000b000b7213 */ /* 0x000fe20000000000 */
[----:B------:R-:W-:Y:S01]  /*b5e0*/  FFMA.FTZ R24, R29, -UR14, R24 ;  /* 0x8000000e1d187c23 */ /* 0x000fe20008010018 */
[----:B------:R-:W-:Y:S01]  /*b5f0*/  ISETP.GE.AND P1, PT, R28, R236, PT ;  /* 0x000000ec1c00720c */ /* 0x000fe20003f26270 */
[----:B------:R-:W-:Y:S01]  /*b600*/  VIADD R5, R0, 0x20 ;  /* 0x0000002000057836 */ /* 0x000fe20000000000 */
[----:B------:R-:W-:-:S02]  /*b610*/  I2FP.F32.S32 R11, R11 ;  /* 0x0000000b000b7245 */ /* 0x000fc40000201400 */
[C---:B------:R-:W-:Y:S02]  /*b620*/  ISETP.LT.OR P1, PT, R28.reuse, R237, P1 ;  /* 0x000000ed1c00720c */ /* 0x040fe40000f21670 */
[----:B------:R-:W-:Y:S01]  /*b630*/  IABS R9, R9 ;  /* 0x0000000900097213 */ /* 0x000fe20000000000 */
[----:B------:R-:W-:Y:S01]  /*b640*/  FFMA.FTZ R11, R11, -UR14, R26 ;  /* 0x8000000e0b0b7c23 */ /* 0x000fe2000801001a */
[----:B------:R-:W-:Y:S01]  /*b650*/  ISETP.GE.AND P0, PT, R28, R233, PT ;  /* 0x000000e91c00720c */ /* 0x000fe20003f06270 */
[----:B------:R-:W-:Y:S01]  /*b660*/  IMAD.IADD R26, R235, 0x1, -R8 ;  /* 0x00000001eb1a7824 */ /* 0x000fe200078e0a08 */
[----:B------:R-:W-:Y:S02]  /*b670*/  FSEL R34, R31, -INF , !P6 ;  /* 0xff8000001f227808 */ /* 0x000fe40007000000 */
[----:B------:R-:W-:Y:S02]  /*b680*/  I2FP.F32.S32 R4, R9 ;  /* 0x0000000900047245 */ /* 0x000fe40000201400 */
[----:B------:R-:W-:-:S02]  /*b690*/  FSEL R31, R24, -INF , !P1 ;  /* 0xff800000181f7808 */ /* 0x000fc40004800000 */
[----:B------:R-:W-:Y:S01]  /*b6a0*/  ISETP.LT.OR P0, PT, R28, R234, P0 ;  /* 0x000000ea1c00720c */ /* 0x000fe20000701670 */
[----:B------:R-:W-:Y:S01]  /*b6b0*/  FFMA.FTZ R25, R4, -UR14, R25 ;  /* 0x8000000e04197c23 */ /* 0x000fe20008010019 */
[----:B------:R-:W-:Y:S01]  /*b6c0*/  ISETP.GE.AND P6, PT, R8, R236, PT ;  /* 0x000000ec0800720c */ /* 0x000fe20003fc6270 */
[----:B------:R-:W-:Y:S01]  /*b6d0*/  VIADD R4, R0, 0x21 ;  /* 0x0000002100047836 */ /* 0x000fe20000000000 */
[C---:B------:R-:W-:Y:S02]  /*b6e0*/  ISETP.GE.AND P1, PT, R8.reuse, R233, PT ;  /* 0x000000e90800720c */ /* 0x040fe40003f26270 */
[----:B------:R-:W-:Y:S01]  /*b6f0*/  ISETP.LT.OR P6, PT, R8, R237, P6 ;  /* 0x000000ed0800720c */ /* 0x000fe200037c1670 */
[--C-:B------:R-:W-:Y:S01]  /*b700*/  IMAD.IADD R24, R238, 0x1, -R4.reuse ;  /* 0x00000001ee187824 */ /* 0x100fe200078e0a04 */
[----:B------:R-:W-:Y:S01]  /*b710*/  FSEL R28, R11, -INF , !P0 ;  /* 0xff8000000b1c7808 */ /* 0x000fe20004000000 */
[----:B------:R-:W-:Y:S01]  /*b720*/  IMAD.IADD R6, R235, 0x1, -R4 ;  /* 0x00000001eb067824 */ /* 0x000fe200078e0a04 */
[----:B------:R-:W-:-:S02]  /*b730*/  ISETP.LT.OR P1, PT, R8, R234, P1 ;  /* 0x000000ea0800720c */ /* 0x000fc40000f21670 */
[----:B------:R-:W1:Y:S01]  /*b740*/  LDSM.16.M88.4 R8, [R216+0x7800] ;  /* 0x00780000d808783b */ /* 0x000e620000000200 */
[----:B------:R-:W-:Y:S01]  /*b750*/  FSEL R29, R25, -INF , !P6 ;  /* 0xff800000191d7808 */ /* 0x000fe20007000000 */
[----:B------:R-:W-:Y:S01]  /*b760*/  IMAD.IADD R25, R238, 0x1, -R5 ;  /* 0x00000001ee197824 */ /* 0x000fe200078e0a05 */
[----:B------:R-:W-:Y:S01]  /*b770*/  IABS R26, R26 ;  /* 0x0000001a001a7213 */ /* 0x000fe20000000000 */
[----:B------:R-:W-:-:S04]  /*b780*/  DEPBAR.LE SB0, 0x0 ;  /* 0x000080000000791a */ /* 0x000fc80000000000 */
[----:B------:R-:W-:Y:S02]  /*b790*/  I2FP.F32.S32 R26, R26 ;  /* 0x0000001a001a7245 */ /* 0x000fe40000201400 */
[C---:B------:R-:W-:Y:S02]  /*b7a0*/  ISETP.GE.AND P0, PT, R5.reuse, R236, PT ;  /* 0x000000ec0500720c */ /* 0x040fe40003f06270 */
[C---:B------:R-:W-:Y:S01]  /*b7b0*/  ISETP.GE.AND P6, PT, R5.reuse, R233, PT ;  /* 0x000000e90500720c */ /* 0x040fe20003fc6270 */
[----:B------:R-:W-:Y:S01]  /*b7c0*/  FFMA.FTZ R27, R26, -UR14, R27 ;  /* 0x8000000e1a1b7c23 */ /* 0x000fe2000801001b */
[----:B------:R-:W-:Y:S02]  /*b7d0*/  IABS R25, R25 ;  /* 0x0000001900197213 */ /* 0x000fe40000000000 */
[C---:B------:R-:W-:Y:S01]  /*b7e0*/  ISETP.LT.OR P0, PT, R5.reuse, R237, P0 ;  /* 0x000000ed0500720c */ /* 0x040fe20000701670 */
[----:B------:R-:W-:Y:S01]  /*b7f0*/  BAR.SYNC.DEFER_BLOCKING 0x0 ;  /* 0x0000000000007b1d */ /* 0x000fe20000010000 */
[----:B------:R-:W-:Y:S01]  /*b800*/  ISETP.LT.OR P6, PT, R5, R234, P6 ;  /* 0x000000ea0500720c */ /* 0x000fe200037c1670 */
[----:B------:R-:W-:Y:S01]  /*b810*/  IMAD.IADD R5, R235, 0x1, -R5 ;  /* 0x00000001eb057824 */ /* 0x000fe200078e0a05 */
[----:B------:R-:W-:-:S02]  /*b820*/  IABS R24, R24 ;  /* 0x0000001800187213 */ /* 0x000fc40000000000 */
[----:B------:R-:W-:Y:S02]  /*b830*/  I2FP.F32.S32 R25, R25 ;  /* 0x0000001900197245 */ /* 0x000fe40000201400 */
[----:B------:R-:W-:Y:S02]  /*b840*/  I2FP.F32.S32 R24, R24 ;  /* 0x0000001800187245 */ /* 0x000fe40000201400 */
[----:B------:R-:W-:Y:S01]  /*b850*/  FSEL R32, R27, -INF , !P1 ;  /* 0xff8000001b207808 */ /* 0x000fe20004800000 */
[----:B------:R-:W-:Y:S01]  /*b860*/  FFMA.FTZ R20, R25, -UR14, R20 ;  /* 0x8000000e19147c23 */ /* 0x000fe20008010014 */
[----:B------:R-:W-:Y:S01]  /*b870*/  IABS R5, R5 ;  /* 0x0000000500057213 */ /* 0x000fe20000000000 */
[----:B------:R-:W-:Y:S01]  /*b880*/  FFMA.FTZ R21, R24, -UR14, R21 ;  /* 0x8000000e18157c23 */ /* 0x000fe20008010015 */
[----:B------:R-:W-:Y:S02]  /*b890*/  ISETP.GE.AND P1, PT, R4, R236, PT ;  /* 0x000000ec0400720c */ /* 0x000fe40003f26270 */
[----:B------:R-:W-:-:S02]  /*b8a0*/  I2FP.F32.S32 R5, R5 ;  /* 0x0000000500057245 */ /* 0x000fc40000201400 */
[----:B------:R-:W-:Y:S01]  /*b8b0*/  FSEL R35, R20, -INF , !P0 ;  /* 0xff80000014237808 */ /* 0x000fe20004000000 */
[----:B------:R-:W-:Y:S01]  /*b8c0*/  VIADD R20, R0, 0x28 ;  /* 0x0000002800147836 */ /* 0x000fe20000000000 */
[C---:B------:R-:W-:Y:S01]  /*b8d0*/  ISETP.LT.OR P1, PT, R4.reuse, R237, P1 ;  /* 0x000000ed0400720c */ /* 0x040fe20000f21670 */
[----:B------:R-:W-:Y:S01]  /*b8e0*/  FFMA.FTZ R22, R5, -UR14, R22 ;  /* 0x8000000e05167c23 */ /* 0x000fe20008010016 */
[----:B------:R-:W-:Y:S01]  /*b8f0*/  ISETP.GE.AND P0, PT, R4, R233, PT ;  /* 0x000000e90400720c */ /* 0x000fe20003f06270 */
[----:B------:R-:W-:Y:S01]  /*b900*/  VIADD R5, R0, 0x29 ;  /* 0x0000002900057836 */ /* 0x000fe20000000000 */
[----:B------:R-:W-:Y:S01]  /*b910*/  FSEL R33, R21, -INF , !P1 ;  /* 0xff80000015217808 */ /* 0x000fe20004800000 */
[--C-:B------:R-:W-:Y:S01]  /*b920*/  IMAD.IADD R21, R238, 0x1, -R20.reuse ;  /* 0x00000001ee157824 */ /* 0x100fe200078e0a14 */
[----:B------:R-:W-:Y:S01]  /*b930*/  IABS R6, R6 ;  /* 0x0000000600067213 */ /* 0x000fe20000000000 */
[----:B------:R-:W-:Y:S01]  /*b940*/  IMAD.IADD R7, R235, 0x1, -R20 ;  /* 0x00000001eb077824 */ /* 0x000fe200078e0a14 */
[----:B------:R-:W-:Y:S01]  /*b950*/  ISETP.LT.OR P0, PT, R4, R234, P0 ;  /* 0x000000ea0400720c */ /* 0x000fe20000701670 */
[----:B------:R-:W-:Y:S01]  /*b960*/  IMAD.IADD R4, R238, 0x1, -R5 ;  /* 0x00000001ee047824 */ /* 0x000fe200078e0a05 */
[----:B------:R-:W-:Y:S01]  /*b970*/  IABS R21, R21 ;  /* 0x0000001500157213 */ /* 0x000fe20000000000 */
[----:B-1----:R-:W-:Y:S01]  /*b980*/  HMMA.16816.F32 R188, R12, R8, R188 ;  /* 0x000000080cbc723c */ /* 0x002fe200000018bc */
[----:B------:R-:W-:-:S02]  /*b990*/  I2FP.F32.S32 R6, R6 ;  /* 0x0000000600067245 */ /* 0x000fc40000201400 */
[----:B------:R-:W-:Y:S02]  /*b9a0*/  IABS R7, R7 ;  /* 0x0000000700077213 */ /* 0x000fe40000000000 */
[----:B------:R-:W-:Y:S01]  /*b9b0*/  I2FP.F32.S32 R21, R21 ;  /* 0x0000001500157245 */ /* 0x000fe20000201400 */
[----:B------:R-:W-:Y:S01]  /*b9c0*/  FFMA.FTZ R23, R6, -UR14, R23 ;  /* 0x8000000e06177c23 */ /* 0x000fe20008010017 */
[----:B------:R-:W-:Y:S01]  /*b9d0*/  FSEL R194, R22, -INF , !P6 ;  /* 0xff80000016c27808 */ /* 0x000fe20007000000 */
[----:B------:R-:W-:Y:S01]  /*b9e0*/  IMAD.IADD R8, R235, 0x1, -R5 ;  /* 0x00000001eb087824 */ /* 0x000fe200078e0a05 */
[----:B------:R-:W-:Y:S01]  /*b9f0*/  IABS R4, R4 ;  /* 0x0000000400047213 */ /* 0x000fe20000000000 */
[----:B------:R-:W-:Y:S01]  /*ba00*/  FFMA.FTZ R16, R21, -UR14, R16 ;  /* 0x8000000e15107c23 */ /* 0x000fe20008010010 */
[----:B------:R-:W-:Y:S01]  /*ba10*/  ISETP.GE.AND P6, PT, R20, R236, PT ;  /* 0x000000ec1400720c */ /* 0x000fe20003fc6270 */
[----:B------:R-:W-:Y:S01]  /*ba20*/  HMMA.16816.F32 R184, R12, R10, R184 ;  /* 0x0000000a0cb8723c */ /* 0x000fe200000018b8 */
[----:B------:R-:W-:-:S02]  /*ba30*/  I2FP.F32.S32 R7, R7 ;  /* 0x0000000700077245 */ /* 0x000fc40000201400 */
[----:B------:R-:W-:Y:S02]  /*ba40*/  I2FP.F32.S32 R4, R4 ;  /* 0x0000000400047245 */ /* 0x000fe40000201400 */
[----:B------:R-:W-:Y:S01]  /*ba50*/  ISETP.LT.OR P6, PT, R20, R237, P6 ;  /* 0x000000ed1400720c */ /* 0x000fe200037c1670 */
[----:B------:R-:W-:Y:S01]  /*ba60*/  FFMA.FTZ R18, R7, -UR14, R18 ;  /* 0x8000000e07127c23 */ /* 0x000fe20008010012 */
[----:B------:R-:W-:Y:S01]  /*ba70*/  FSEL R196, R23, -INF , !P0 ;  /* 0xff80000017c47808 */ /* 0x000fe20004000000 */
[----:B------:R-:W-:Y:S01]  /*ba80*/  VIADD R7, R0, 0x30 ;  /* 0x0000003000077836 */ /* 0x000fe20000000000 */
[----:B------:R-:W-:Y:S01]  /*ba90*/  ISETP.GE.AND P1, PT, R20, R233, PT ;  /* 0x000000e91400720c */ /* 0x000fe20003f26270 */
[----:B------:R-:W-:Y:S01]  /*baa0*/  FFMA.FTZ R17, R4, -UR14, R17 ;  /* 0x8000000e04117c23 */ /* 0x000fe20008010011 */
[----:B------:R-:W-:Y:S01]  /*bab0*/  ISETP.GE.AND P0, PT, R5, R236, PT ;  /* 0x000000ec0500720c */ /* 0x000fe20003f06270 */
[----:B------:R-:W-:Y:S01]  /*bac0*/  IMAD.IADD R9, R238, 0x1, -R7 ;  /* 0x00000001ee097824 */ /* 0x000fe200078e0a07 */
[----:B------:R-:W-:Y:S01]  /*bad0*/  FSEL R195, R16, -INF , !P6 ;  /* 0xff80000010c37808 */ /* 0x000fe20007000000 */
[----:B------:R-:W-:Y:S01]  /*bae0*/  VIADD R4, R0, 0x31 ;  /* 0x0000003100047836 */ /* 0x000fe20000000000 */
[----:B------:R-:W-:-:S02]  /*baf0*/  ISETP.LT.OR P1, PT, R20, R234, P1 ;  /* 0x000000ea1400720c */ /* 0x000fc40000f21670 */
[C---:B------:R-:W-:Y:S01]  /*bb00*/  ISETP.GE.AND P6, PT, R5.reuse, R233, PT ;  /* 0x000000e90500720c */ /* 0x040fe20003fc6270 */
[----:B------:R-:W-:Y:S01]  /*bb10*/  IMAD.IADD R6, R238, 0x1, -R4 ;  /* 0x00000001ee067824 */ /* 0x000fe200078e0a04 */
[C---:B------:R-:W-:Y:S02]  /*bb20*/  ISETP.LT.OR P0, PT, R5.reuse, R237, P0 ;  /* 0x000000ed0500720c */ /* 0x040fe40000701670 */
[----:B------:R-:W-:Y:S01]  /*bb30*/  ISETP.LT.OR P6, PT, R5, R234, P6 ;  /* 0x000000ea0500720c */ /* 0x000fe200037c1670 */
[----:B------:R-:W-:Y:S01]  /*bb40*/  IMAD.IADD R5, R235, 0x1, -R7 ;  /* 0x00000001eb057824 */ /* 0x000fe200078e0a07 */
[----:B------:R-:W-:Y:S02]  /*bb50*/  FSEL R192, R18, -INF , !P1 ;  /* 0xff80000012c07808 */ /* 0x000fe40004800000 */
[----:B------:R-:W-:Y:S02]  /*bb60*/  FSEL R193, R17, -INF , !P0 ;  /* 0xff80000011c17808 */ /* 0x000fe40004000000 */
[----:B------:R-:W-:-:S02]  /*bb70*/  ISETP.GE.AND P1, PT, R7, R236, PT ;  /* 0x000000ec0700720c */ /* 0x000fc40003f26270 */
[C---:B------:R-:W-:Y:S02]  /*bb80*/  ISETP.GE.AND P0, PT, R7.reuse, R233, PT ;  /* 0x000000e90700720c */ /* 0x040fe40003f06270 */
[----:B------:R-:W-:Y:S02]  /*bb90*/  IABS R8, R8 ;  /* 0x0000000800087213 */ /* 0x000fe40000000000 */
[----:B------:R-:W-:Y:S02]  /*bba0*/  IABS R9, R9 ;  /* 0x0000000900097213 */ /* 0x000fe40000000000 */
[C---:B------:R-:W-:Y:S02]  /*bbb0*/  ISETP.LT.OR P1, PT, R7.reuse, R237, P1 ;  /* 0x000000ed0700720c */ /* 0x040fe40000f21670 */
[----:B------:R-:W-:Y:S02]  /*bbc0*/  ISETP.LT.OR P0, PT, R7, R234, P0 ;  /* 0x000000ea0700720c */ /* 0x000fe40000701670 */
[----:B------:R-:W-:-:S02]  /*bbd0*/  IABS R5, R5 ;  /* 0x0000000500057213 */ /* 0x000fc40000000000 */
[----:B------:R-:W-:Y:S02]  /*bbe0*/  I2FP.F32.S32 R8, R8 ;  /* 0x0000000800087245 */ /* 0x000fe40000201400 */
[----:B------:R-:W-:Y:S02]  /*bbf0*/  I2FP.F32.S32 R7, R9 ;  /* 0x0000000900077245 */ /* 0x000fe40000201400 */
[----:B------:R-:W-:Y:S01]  /*bc00*/  I2FP.F32.S32 R5, R5 ;  /* 0x0000000500057245 */ /* 0x000fe20000201400 */
[----:B------:R-:W-:Y:S01]  /*bc10*/  FFMA.FTZ R19, R8, -UR14, R19 ;  /* 0x8000000e08137c23 */ /* 0x000fe20008010013 */
[----:B------:R-:W-:Y:S01]  /*bc20*/  IABS R6, R6 ;  /* 0x0000000600067213 */ /* 0x000fe20000000000 */
[----:B------:R-:W-:Y:S01]  /*bc30*/  FFMA.FTZ R7, R7, -UR14, R188 ;  /* 0x8000000e07077c23 */ /* 0x000fe200080100bc */
[----:B------:R-:W-:Y:S02]  /*bc40*/  IMAD.IADD R8, R235, 0x1, -R4 ;  /* 0x00000001eb087824 */ /* 0x000fe400078e0a04 */
[----:B------:R-:W-:Y:S01]  /*bc50*/  FFMA.FTZ R5, R5, -UR14, R190 ;  /* 0x8000000e05057c23 */ /* 0x000fe200080100be */
[----:B------:R-:W-:-:S02]  /*bc60*/  FSEL R190, R19, -INF , !P6 ;  /* 0xff80000013be7808 */ /* 0x000fc40007000000 */
[----:B------:R-:W-:Y:S01]  /*bc70*/  FSEL R183, R7, -INF , !P1 ;  /* 0xff80000007b77808 */ /* 0x000fe20004800000 */
[----:B------:R-:W-:Y:S01]  /*bc80*/  VIADD R7, R0, 0x38 ;  /* 0x0000003800077836 */ /* 0x000fe20000000000 */
[----:B------:R-:W-:Y:S01]  /*bc90*/  ISETP.GE.AND P6, PT, R4, R236, PT ;  /* 0x000000ec0400720c */ /* 0x000fe20003fc6270 */
[----:B------:R-:W-:Y:S01]  /*bca0*/  VIADD R0, R0, 0x39 ;  /* 0x0000003900007836 */ /* 0x000fe20000000000 */
[----:B------:R-:W-:Y:S01]  /*bcb0*/  ISETP.GE.AND P1, PT, R4, R233, PT ;  /* 0x000000e90400720c */ /* 0x000fe20003f26270 */
[--C-:B------:R-:W-:Y:S01]  /*bcc0*/  IMAD.IADD R9, R238, 0x1, -R7.reuse ;  /* 0x00000001ee097824 */ /* 0x100fe200078e0a07 */
[C---:B------:R-:W-:Y:S02]  /*bcd0*/  ISETP.LT.OR P6, PT, R4.reuse, R237, P6 ;  /* 0x000000ed0400720c */ /* 0x040fe400037c1670 */
[----:B------:R-:W-:Y:S01]  /*bce0*/  ISETP.LT.OR P1, PT, R4, R234, P1 ;  /* 0x000000ea0400720c */ /* 0x000fe20000f21670 */
[----:B------:R-:W-:Y:S01]  /*bcf0*/  IMAD.IADD R4, R235, 0x1, -R7 ;  /* 0x00000001eb047824 */ /* 0x000fe200078e0a07 */
[----:B------:R-:W-:-:S02]  /*bd00*/  I2FP.F32.S32 R6, R6 ;  /* 0x0000000600067245 */ /* 0x000fc40000201400 */
[----:B------:R-:W-:Y:S02]  /*bd10*/  FSEL R178, R5, -INF , !P0 ;  /* 0xff80000005b27808 */ /* 0x000fe40004000000 */
[----:B------:R-:W-:Y:S01]  /*bd20*/  IABS R4, R4 ;  /* 0x0000000400047213 */ /* 0x000fe20000000000 */
[----:B------:R-:W-:Y:S01]  /*bd30*/  FFMA.FTZ R6, R6, -UR14, R189 ;  /* 0x8000000e06067c23 */ /* 0x000fe200080100bd */
[----:B------:R-:W-:Y:S02]  /*bd40*/  IABS R5, R9 ;  /* 0x0000000900057213 */ /* 0x000fe40000000000 */
[----:B------:R-:W-:Y:S02]  /*bd50*/  IABS R8, R8 ;  /* 0x0000000800087213 */ /* 0x000fe40000000000 */
[----:B------:R-:W-:Y:S01]  /*bd60*/  I2FP.F32.S32 R9, R4 ;  /* 0x0000000400097245 */ /* 0x000fe20000201400 */
[--C-:B------:R-:W-:Y:S01]  /*bd70*/  IMAD.IADD R4, R238, 0x1, -R0.reuse ;  /* 0x00000001ee047824 */ /* 0x100fe200078e0a00 */
[----:B------:R-:W-:Y:S01]  /*bd80*/  FSEL R181, R6, -INF , !P6 ;  /* 0xff80000006b57808 */ /* 0x000fe20007000000 */
[----:B------:R-:W-:Y:S01]  /*bd90*/  IMAD.IADD R6, R235, 0x1, -R0 ;  /* 0x00000001eb067824 */ /* 0x000fe200078e0a00 */
[----:B------:R-:W-:Y:S01]  /*bda0*/  ISETP.GE.AND P6, PT, R7, R233, PT ;  /* 0x000000e90700720c */ /* 0x000fe20003fc6270 */
[----:B------:R-:W-:Y:S01]  /*bdb0*/  FFMA.FTZ R9, R9, -UR14, R186 ;  /* 0x8000000e09097c23 */ /* 0x000fe200080100ba */
[----:B------:R-:W-:-:S02]  /*bdc0*/  I2FP.F32.S32 R8, R8 ;  /* 0x0000000800087245 */ /* 0x000fc40000201400 */
[C---:B------:R-:W-:Y:S02]  /*bdd0*/  ISETP.LT.OR P6, PT, R7.reuse, R234, P6 ;  /* 0x000000ea0700720c */ /* 0x040fe400037c1670 */
[----:B------:R-:W-:Y:S01]  /*bde0*/  I2FP.F32.S32 R5, R5 ;  /* 0x0000000500057245 */ /* 0x000fe20000201400 */
[----:B------:R-:W-:Y:S01]  /*bdf0*/  FFMA.FTZ R8, R8, -UR14, R191 ;  /* 0x8000000e08087c23 */ /* 0x000fe200080100bf */
[----:B------:R-:W-:Y:S02]  /*be00*/  ISETP.GE.AND P0, PT, R7, R236, PT ;  /* 0x000000ec0700720c */ /* 0x000fe40003f06270 */
[----:B------:R-:W-:Y:S01]  /*be10*/  FSEL R174, R9, -INF , !P6 ;  /* 0xff80000009ae7808 */ /* 0x000fe20007000000 */
[----:B------:R-:W-:Y:S01]  /*be20*/  FFMA.FTZ R5, R5, -UR14, R184 ;  /* 0x8000000e05057c23 */ /* 0x000fe200080100b8 */
[----:B------:R-:W-:Y:S02]  /*be30*/  IABS R4, R4 ;  /* 0x0000000400047213 */ /* 0x000fe40000000000 */
[----:B------:R-:W-:-:S02]  /*be40*/  PLOP3.LUT P6, PT, PT, PT, UP0, 0x80, 0x0 ;  /* 0x000000000000781c */ /* 0x000fc40003fcf008 */
[----:B------:R-:W-:Y:S02]  /*be50*/  IABS R6, R6 ;  /* 0x0000000600067213 */ /* 0x000fe40000000000 */
[----:B------:R-:W-:Y:S02]  /*be60*/  ISETP.LT.OR P0, PT, R7, R237, P0 ;  /* 0x000000ed0700720c */ /* 0x000fe40000701670 */
[----:B------:R-:W-:Y:S02]  /*be70*/  FSEL R176, R8, -INF , !P1 ;  /* 0xff80000008b07808 */ /* 0x000fe40004800000 */
[----:B------:R-:W-:Y:S02]  /*be80*/  I2FP.F32.S32 R8, R4 ;  /* 0x0000000400087245 */ /* 0x000fe40000201400 */
[----:B------:R-:W-:Y:S02]  /*be90*/  I2FP.F32.S32 R4, R6 ;  /* 0x0000000600047245 */ /* 0x000fe40000201400 */
[----:B------:R-:W-:Y:S01]  /*bea0*/  FSEL R179, R5, -INF , !P0 ;  /* 0xff80000005b37808 */ /* 0x000fe20004000000 */
[----:B------:R-:W-:Y:S01]  /*beb0*/  FFMA.FTZ R177, R8, -UR14, R185 ;  /* 0x8000000e08b17c23 */ /* 0x000fe200080100b9 */
[----:B------:R-:W-:Y:S01]  /*bec0*/  ISETP.GE.AND P1, PT, R0, R236, PT ;  /* 0x000000ec0000720c */ /* 0x000fe20003f26270 */
[----:B------:R-:W-:Y:S01]  /*bed0*/  FFMA.FTZ R4, R4, -UR14, R187 ;  /* 0x8000000e04047c23 */ /* 0x000fe200080100bb */
[----:B------:R-:W-:-:S02]  /*bee0*/  ISETP.GE.AND P0, PT, R0, R233, PT ;  /* 0x000000e90000720c */ /* 0x000fc40003f06270 */
        /* <DEDUP_REMOVED lines=80> */
.L_x_7666:
[----:B------:R-:W-:-:S04]  /*c3f0*/  ULEA UR16, -UR10, URZ, 0x6 ;  /* 0x0000003f0a107291 */ /* 0x000fc8000f8e313f */
[----:B------:R-:W-:-:S12]  /*c400*/  USHF.R.S32.HI UR9, URZ, 0x1f, UR16 ;  /* 0x0000001f3f097899 */ /* 0x000fd80008011410 */
.L_x_7667:
[C---:B------:R-:W-:Y:S01]  /*c410*/  @!P4 IADD3 R5, P0, R165.reuse, UR16, RZ ;  /* 0x00000010a505cc10 */ /* 0x040fe2000ff1e0ff */
[----:B------:R-:W-:Y:S01]  /*c420*/  IMAD.U32 R11, RZ, RZ, UR9 ;  /* 0x00000009ff0b7e24 */ /* 0x000fe2000f8e00ff */
[----:B------:R-:W-:Y:S01]  /*c430*/  @!P3 IADD3 R7, P1, R165, UR16, RZ ;  /* 0x00000010a507bc10 */ /* 0x000fe2000ff3e0ff */
[----:B------:R-:W-:Y:S01]  /*c440*/  UIADD3 UR4, UP1, UP0, UR28, UR16, UR28 ;  /* 0x000000101c047290 */ /* 0x000fe2000f83e01c */
[C---:B------:R-:W-:Y:S01]  /*c450*/  @!P4 IADD3.X R0, R166.reuse, UR9, RZ, P0, !PT ;  /* 0x00000009a600cc10 */ /* 0x040fe200087fe4ff */
[----:B------:R1:W-:Y:S01]  /*c460*/  @P5 STS.128 [R231+0x8000], RZ ;  /* 0x008000ffe7005388 */ /* 0x0003e20000000c00 */
[C---:B------:R-:W-:Y:S01]  /*c470*/  @!P4 LEA R24, P0, R5.reuse, UR18, 0x1 ;  /* 0x000000120518cc11 */ /* 0x040fe2000f8008ff */
[----:B------:R-:W-:Y:S01]  /*c480*/  UIADD3.X UR8, UR25, UR9, UR25, UP1, UP0 ;  /* 0x0000000919087290 */ /* 0x000fe20008fe0419 */
[----:B------:R-:W-:Y:S01]  /*c490*/  BSSY B0, `(.L_x_7668) ;  /* 0x0000092000007945 */ /* 0x000fe20003800000 */
[----:B------:R-:W-:Y:S01]  /*c4a0*/  UIADD3 UR7, UP1, UR28, UR4, URZ ;  /* 0x000000041c077290 */ /* 0x000fe2000ff3e03f */
[----:B------:R-:W-:Y:S01]  /*c4b0*/  @!P4 LEA.HI.X R25, R5, UR19, R0, 0x1, P0 ;  /* 0x000000130519cc11 */ /* 0x000fe200080f0c00 */
[----:B------:R-:W-:Y:S01]  /*c4c0*/  VOTEU.ALL UP0, P5 ;  /* 0x00000000003f7886 */ /* 0x000fe20002800000 */
[----:B------:R-:W-:-:S02]  /*c4d0*/  @!P3 IADD3.X R0, R166, UR9, RZ, P1, !PT ;  /* 0x00000009a600bc10 */ /* 0x000fc40008ffe4ff */
[----:B------:R-:W-:Y:S02]  /*c4e0*/  @!P2 IADD3 R5, P0, R165, UR16, RZ ;  /* 0x00000010a505ac10 */ /* 0x000fe4000ff1e0ff */
[C---:B------:R-:W-:Y:S01]  /*c4f0*/  @!P3 LEA R16, P1, R7.reuse, UR18, 0x1 ;  /* 0x000000120710bc11 */ /* 0x040fe2000f8208ff */
[----:B------:R-:W-:Y:S01]  /*c500*/  @!UP0 UIADD3 UR17, UP2, UR28, UR16, URZ ;  /* 0x000000101c118290 */ /* 0x000fe2000ff5e03f */
[----:B------:R-:W-:Y:S02]  /*c510*/  @!P2 IADD3.X R4, R166, UR9, RZ, P0, !PT ;  /* 0x00000009a604ac10 */ /* 0x000fe400087fe4ff */
[----:B------:R-:W-:Y:S01]  /*c520*/  @!P3 LEA.HI.X R17, R7, UR19, R0, 0x1, P1 ;  /* 0x000000130711bc11 */ /* 0x000fe200088f0c00 */
[----:B------:R-:W-:Y:S01]  /*c530*/  IMAD.U32 R0, RZ, RZ, UR16 ;  /* 0x00000010ff007e24 */ /* 0x000fe2000f8e00ff */
[----:B------:R-:W-:Y:S01]  /*c540*/  @!P2 LEA R14, P0, R5, UR18, 0x1 ;  /* 0x00000012050eac11 */ /* 0x000fe2000f8008ff */
[----:B------:R-:W-:Y:S01]  /*c550*/  IMAD.U32 R7, RZ, RZ, UR4 ;  /* 0x00000004ff077e24 */ /* 0x000fe2000f8e00ff */
[----:B------:R-:W-:-:S02]  /*c560*/  @!UP0 UIADD3.X UR11, UR25, UR9, URZ, UP2, !UPT ;  /* 0x00000009190b8290 */ /* 0x000fc400097fe43f */
[----:B------:R-:W-:Y:S01]  /*c570*/  @!P2 LEA.HI.X R15, R5, UR19, R4, 0x1, P0 ;  /* 0x00000013050fac11 */ /* 0x000fe200080f0c04 */
[----:B------:R-:W-:Y:S01]  /*c580*/  IMAD.U32 R4, RZ, RZ, UR9 ;  /* 0x00000009ff047e24 */ /* 0x000fe2000f8e00ff */
[----:B------:R-:W-:-:S04]  /*c590*/  @!P4 IADD3 R6, P1, P0, R165, UR28, R0 ;  /* 0x0000001ca506cc10 */ /* 0x000fc8000f83e000 */
[----:B------:R-:W-:Y:S02]  /*c5a0*/  @!P4 IADD3.X R5, R166, UR25, R11, P1, P0 ;  /* 0x00000019a605cc10 */ /* 0x000fe40008fe040b */
[----:B------:R-:W-:Y:S02]  /*c5b0*/  @!P4 LEA R22, P0, R6, UR18, 0x1 ;  /* 0x000000120616cc11 */ /* 0x000fe4000f8008ff */
[----:B------:R-:W-:Y:S02]  /*c5c0*/  @!P5 LEA R168, P1, R0, R242, 0x1 ;  /* 0x000000f200a8d211 */ /* 0x000fe400078208ff */
[----:B------:R-:W-:Y:S02]  /*c5d0*/  @!P4 LEA.HI.X R23, R6, UR19, R5, 0x1, P0 ;  /* 0x000000130617cc11 */ /* 0x000fe400080f0c05 */
[----:B------:R-:W-:Y:S01]  /*c5e0*/  @!P5 LEA.HI.X R169, R0, R243, R4, 0x1, P1 ;  /* 0x000000f300a9d211 */ /* 0x000fe200008f0c04 */
[----:B------:R-:W-:Y:S01]  /*c5f0*/  IMAD.U32 R4, RZ, RZ, UR8 ;  /* 0x00000008ff047e24 */ /* 0x000fe2000f8e00ff */
[----:B------:R-:W-:-:S03]  /*c600*/  @!P3 IADD3 R9, P1, P0, R165, UR28, R0 ;  /* 0x0000001ca509bc10 */ /* 0x000fc6000f83e000 */
[----:B------:R-:W-:Y:S01]  /*c610*/  @!PT LDS RZ, [RZ] ;  /* 0x00000000fffff984 */ /* 0x000fe20000000800 */
[----:B------:R-:W-:Y:S01]  /*c620*/  @!PT LDS RZ, [RZ] ;  /* 0x00000000fffff984 */ /* 0x000fe20000000800 */
[----:B------:R-:W-:Y:S01]  /*c630*/  @!PT LDS RZ, [RZ] ;  /* 0x00000000fffff984 */ /* 0x000fe20000000800 */
[----:B------:R1:W-:Y:S01]  /*c640*/  @!P5 LDGSTS.E.BYPASS.LTC128B.128 [R231+0x8000], desc[UR26][R168.64] ;  /* 0x08000000a8e7dfae */ /* 0x0003e2000b901d5a */
[C-C-:B------:R-:W-:Y:S02]  /*c650*/  @!P3 IADD3.X R6, R166.reuse, UR25, R11.reuse, P1, P0 ;  /* 0x00000019a606bc10 */ /* 0x140fe40008fe040b */
[----:B------:R-:W-:Y:S01]  /*c660*/  @!P2 IADD3 R5, P1, P0, R165, UR28, R0 ;  /* 0x0000001ca505ac10 */ /* 0x000fe2000f83e000 */
[----:B------:R1:W-:Y:S03]  /*c670*/  @P4 STS.128 [R231+0xa000], RZ ;  /* 0x00a000ffe7004388 */ /* 0x0003e60000000c00 */
[----:B------:R-:W-:Y:S01]  /*c680*/  @!P2 IADD3.X R0, R166, UR25, R11, P1, P0 ;  /* 0x00000019a600ac10 */ /* 0x000fe20008fe040b */
[----:B------:R-:W-:Y:S01]  /*c690*/  @!PT LDS RZ, [RZ] ;  /* 0x00000000fffff984 */ /* 0x000fe20000000800 */
[----:B------:R-:W-:Y:S01]  /*c6a0*/  @!PT LDS RZ, [RZ] ;  /* 0x00000000fffff984 */ /* 0x000fe20000000800 */
[----:B------:R-:W-:Y:S01]  /*c6b0*/  @!PT LDS RZ, [RZ] ;  /* 0x00000000fffff984 */ /* 0x000fe20000000800 */
[----:B------:R1:W-:Y:S01]  /*c6c0*/  @!P4 LDGSTS.E.BYPASS.LTC128B.128 [R231+0xa000], desc[UR26][R24.64+0x80] ;  /* 0x0a00008018e7cfae */ /* 0x0003e2000b901d5a */
[----:B------:R-:W-:Y:S02]  /*c6d0*/  @!P3 LEA R12, P0, R9, UR18, 0x1 ;  /* 0x00000012090cbc11 */ /* 0x000fe4000f8008ff */
[----:B------:R-:W-:Y:S01]  /*c6e0*/  @!P5 LEA R20, P1, R7, R242, 0x1 ;  /* 0x000000f20714d211 */ /* 0x000fe200078208ff */
[----:B------:R1:W-:Y:S01]  /*c6f0*/  @P3 STS.128 [R231+0xc000], RZ ;  /* 0x00c000ffe7003388 */ /* 0x0003e20000000c00 */
[----:B------:R-:W-:-:S02]  /*c700*/  @!P3 LEA.HI.X R13, R9, UR19, R6, 0x1, P0 ;  /* 0x00000013090dbc11 */ /* 0x000fc400080f0c06 */
[----:B------:R-:W-:Y:S01]  /*c710*/  @!P2 LEA R10, P0, R5, UR18, 0x1 ;  /* 0x00000012050aac11 */ /* 0x000fe2000f8008ff */
[----:B------:R-:W-:Y:S01]  /*c720*/  @!PT LDS RZ, [RZ] ;  /* 0x00000000fffff984 */ /* 0x000fe20000000800 */
[----:B------:R-:W-:Y:S01]  /*c730*/  @!PT LDS RZ, [RZ] ;  /* 0x00000000fffff984 */ /* 0x000fe20000000800 */
[----:B------:R-:W-:Y:S01]  /*c740*/  @!PT LDS RZ, [RZ] ;  /* 0x00000000fffff984 */ /* 0x000fe20000000800 */
[----:B------:R1:W-:Y:S01]  /*c750*/  @!P3 LDGSTS.E.BYPASS.LTC128B.128 [R231+0xc000], desc[UR26][R16.64+0x100] ;  /* 0x0c00010010e7bfae */ /* 0x0003e2000b901d5a */
[----:B------:R-:W-:Y:S02]  /*c760*/  @!P5 LEA.HI.X R21, R7, R243, R4, 0x1, P1 ;  /* 0x000000f30715d211 */ /* 0x000fe400008f0c04 */
[----:B------:R-:W-:Y:S01]  /*c770*/  @!P4 IADD3 R7, P1, R165, UR4, RZ ;  /* 0x00000004a507cc10 */ /* 0x000fe2000ff3e0ff */
[----:B------:R1:W-:Y:S01]  /*c780*/  @P2 STS.128 [R231+0xe000], RZ ;  /* 0x00e000ffe7002388 */ /* 0x0003e20000000c00 */
[----:B------:R-:W-:Y:S02]  /*c790*/  @!P2 LEA.HI.X R11, R5, UR19, R0, 0x1, P0 ;  /* 0x00000013050bac11 */ /* 0x000fe400080f0c00 */
[----:B------:R-:W-:Y:S01]  /*c7a0*/  @!P4 IADD3.X R0, R166, UR8, RZ, P1, !PT ;  /* 0x00000008a600cc10 */ /* 0x000fe20008ffe4ff */
[----:B------:R-:W-:Y:S01]  /*c7b0*/  @!PT LDS RZ, [RZ] ;  /* 0x00000000fffff984 */ /* 0x000fe20000000800 */
[----:B------:R-:W-:Y:S01]  /*c7c0*/  @!PT LDS RZ, [RZ] ;  /* 0x00000000fffff984 */ /* 0x000fe20000000800 */
[----:B------:R-:W-:Y:S01]  /*c7d0*/  @!PT LDS RZ, [RZ] ;  /* 0x00000000fffff984 */ /* 0x000fe20000000800 */
[----:B------:R1:W-:Y:S01]  /*c7e0*/  @!P2 LDGSTS.E.BYPASS.LTC128B.128 [R231+0xe000], desc[UR26][R14.64+0x180] ;  /* 0x0e0001800ee7afae */ /* 0x0003e2000b901d5a */
[----:B------:R-:W-:-:S02]  /*c7f0*/  @!P4 LEA R18, P1, R7, UR18, 0x1 ;  /* 0x000000120712cc11 */ /* 0x000fc4000f8208ff */
[----:B------:R-:W-:Y:S01]  /*c800*/  @!P3 IADD3 R5, P0, R165, UR4, RZ ;  /* 0x00000004a505bc10 */ /* 0x000fe2000ff1e0ff */
[----:B------:R1:W-:Y:S01]  /*c810*/  @P5 STS.128 [R231+0x8800], RZ ;  /* 0x008800ffe7005388 */ /* 0x0003e20000000c00 */
[----:B------:R-:W-:Y:S02]  /*c820*/  @!P4 LEA.HI.X R19, R7, UR19, R0, 0x1, P1 ;  /* 0x000000130713cc11 */ /* 0x000fe400088f0c00 */
[C---:B------:R-:W-:Y:S02]  /*c830*/  @!P3 IADD3.X R0, R166.reuse, UR8, RZ, P0, !PT ;  /* 0x00000008a600bc10 */ /* 0x040fe400087fe4ff */
[----:B------:R-:W-:Y:S02]  /*c840*/  @!P3 LEA R8, P1, R5, UR18, 0x1 ;  /* 0x000000120508bc11 */ /* 0x000fe4000f8208ff */
[----:B------:R-:W-:Y:S01]  /*c850*/  @!P2 IADD3 R7, P0, R165, UR4, RZ ;  /* 0x00000004a507ac10 */ /* 0x000fe2000ff1e0ff */
[----:B------:R-:W-:Y:S01]  /*c860*/  UIADD3.X UR4, UR25, UR8, URZ, UP1, !UPT ;  /* 0x0000000819047290 */ /* 0x000fe20008ffe43f */
[----:B------:R-:W-:Y:S01]  /*c870*/  @!P3 LEA.HI.X R9, R5, UR19, R0, 0x1, P1 ;  /* 0x000000130509bc11 */ /* 0x000fe200088f0c00 */
[----:B------:R-:W-:Y:S01]  /*c880*/  IMAD.U32 R5, RZ, RZ, UR17 ;  /* 0x00000011ff057e24 */ /* 0x000fe2000f8e00ff */
[----:B------:R-:W-:Y:S01]  /*c890*/  @!P2 IADD3.X R4, R166, UR8, RZ, P0, !PT ;  /* 0x00000008a604ac10 */ /* 0x000fe200087fe4ff */
[----:B------:R-:W-:Y:S01]  /*c8a0*/  IMAD.U32 R0, RZ, RZ, UR11 ;  /* 0x0000000bff007e24 */ /* 0x000fe2000f8e00ff */
[----:B------:R-:W-:-:S02]  /*c8b0*/  @!P2 LEA R6, P0, R7, UR18, 0x1 ;  /* 0x000000120706ac11 */ /* 0x000fc4000f8008ff */
[-C--:B------:R-:W-:Y:S02]  /*c8c0*/  @!P5 LEA R26, P1, R5, R242.reuse, 0x1 ;  /* 0x000000f2051ad211 */ /* 0x080fe400078208ff */
[----:B------:R-:W-:Y:S01]  /*c8d0*/  @!P2 LEA.HI.X R7, R7, UR19, R4, 0x1, P0 ;  /* 0x000000130707ac11 */ /* 0x000fe200080f0c04 */
[----:B------:R-:W-:Y:S01]  /*c8e0*/  IMAD.U32 R4, RZ, RZ, UR7 ;  /* 0x00000007ff047e24 */ /* 0x000fe2000f8e00ff */
[-C--:B------:R-:W-:Y:S01]  /*c8f0*/  @!P5 LEA.HI.X R27, R5, R243.reuse, R0, 0x1, P1 ;  /* 0x000000f3051bd211 */ /* 0x080fe200008f0c00 */
[----:B------:R-:W-:Y:S01]  /*c900*/  IMAD.U32 R0, RZ, RZ, UR4 ;  /* 0x00000004ff007e24 */ /* 0x000fe2000f8e00ff */
[----:B------:R-:W-:Y:S02]  /*c910*/  @!P4 IADD3 R5, P0, R165, UR7, RZ ;  /* 0x00000007a505cc10 */ /* 0x000fe4000ff1e0ff */
[C---:B------:R-:W-:Y:S01]  /*c920*/  @!P5 LEA R170, P1, R4.reuse, R242, 0x1 ;  /* 0x000000f204aad211 */ /* 0x040fe200078208ff */
[----:B------:R-:W-:Y:S01]  /*c930*/  @!PT LDS RZ, [RZ] ;  /* 0x00000000fffff984 */ /* 0x000fe20000000800 */
[----:B------:R-:W-:Y:S01]  /*c940*/  @!PT LDS RZ, [RZ] ;  /* 0x00000000fffff984 */ /* 0x000fe20000000800 */
[----:B------:R-:W-:Y:S01]  /*c950*/  @!PT LDS RZ, [RZ] ;  /* 0x00000000fffff984 */ /* 0x000fe20000000800 */
[----:B------:R1:W-:Y:S03]  /*c960*/  @!P5 LDGSTS.E.BYPASS.LTC128B.128 [R231+0x8800], desc[UR26][R26.64] ;  /* 0x088000001ae7dfae */ /* 0x0003e6000b901d5a */
[----:B------:R-:W-:Y:S01]  /*c970*/  @!P5 LEA.HI.X R171, R4, R243, R0, 0x1, P1 ;  /* 0x000000f304abd211 */ /* 0x000fe200008f0c00 */
[----:B------:R1:W-:Y:S01]  /*c980*/  @P4 STS.128 [R231+0xa800], RZ ;  /* 0x00a800ffe7004388 */ /* 0x0003e20000000c00 */
[----:B------:R-:W-:-:S02]  /*c990*/  @!P4 IADD3.X R0, R166, UR4, RZ, P0, !PT ;  /* 0x00000004a600cc10 */ /* 0x000fc400087fe4ff */
[C---:B------:R-:W-:Y:S01]  /*c9a0*/  @!P4 LEA R184, P0, R5.reuse, UR18, 0x1 ;  /* 0x0000001205b8cc11 */ /* 0x040fe2000f8008ff */
[----:B------:R-:W-:Y:S01]  /*c9b0*/  @!PT LDS RZ, [RZ] ;  /* 0x00000000fffff984 */ /* 0x000fe20000000800 */
[----:B------:R-:W-:Y:S01]  /*c9c0*/  @!PT LDS RZ, [RZ] ;  /* 0x00000000fffff984 */ /* 0x000fe20000000800 */
[----:B------:R-:W-:Y:S01]  /*c9d0*/  @!PT LDS RZ, [RZ] ;  /* 0x00000000fffff984 */ /* 0x000fe20000000800 */
[----:B------:R1:W-:Y:S03]  /*c9e0*/  @!P4 LDGSTS.E.BYPASS.LTC128B.128 [R231+0xa800], desc[UR26][R22.64+0x80] ;  /* 0x0a80008016e7cfae */ /* 0x0003e6000b901d5a */
[----:B------:R-:W-:Y:S01]  /*c9f0*/  @!P4 LEA.HI.X R185, R5, UR19, R0, 0x1, P0 ;  /* 0x0000001305b9cc11 */ /* 0x000fe200080f0c00 */
[----:B------:R1:W-:Y:S01]  /*ca00*/  @P3 STS.128 [R231+0xc800], RZ ;  /* 0x00c800ffe7003388 */ /* 0x0003e20000000c00 */
[----:B------:R-:W-:-:S03]  /*ca10*/  @!P3 IADD3 R0, P0, R165, UR7, RZ ;  /* 0x00000007a500bc10 */ /* 0x000fc6000ff1e0ff */
        /* <DEDUP_REMOVED lines=57> */
.L_x_7669:
[----:B------:R-:W-:Y:S05]  /*cdb0*/  BSYNC B0 ;  /* 0x0000000000007941 */ /* 0x000fea0003800000 */
.L_x_7668:
[----:B------:R-:W0:Y:S01]  /*cdc0*/  LDGDEPBAR ;  /* 0x00000000000079af */ /* 0x000e220000000000 */
[----:B-12---:R-:W-:Y:S02]  /*cdd0*/  IMAD.U32 R5, RZ, RZ, UR16 ;  /* 0x00000010ff057e24 */ /* 0x006fe4000f8e00ff */
[----:B------:R-:W-:-:S03]  /*cde0*/  IMAD.U32 R0, RZ, RZ, UR9 ;  /* 0x00000009ff007e24 */ /* 0x000fc6000f8e00ff */
[----:B------:R-:W-:-:S04]  /*cdf0*/  LEA R242, P0, R5, R242, 0x1 ;  /* 0x000000f205f27211 */ /* 0x000fc800078008ff */
[----:B------:R-:W-:-:S09]  /*ce00*/  LEA.HI.X R243, R5, R243, R0, 0x1, P0 ;  /* 0x000000f305f37211 */ /* 0x000fd200000f0c00 */
.L_x_7665:
        /* <DEDUP_REMOVED lines=53> */
[----:B------:R-:W-:Y:S01]  /*d160*/  FSEL R175, R0, RZ, P0 ;  /* 0x000000ff00af7208 */ /* 0x000fe20000000000 */
[----:B------:R-:W-:Y:S01]  /*d170*/  FADD.FTZ R4, R164, -R5 ;  /* 0x80000005a4047221 */ /* 0x000fe20000010000 */
[----:B------:R-:W-:Y:S01]  /*d180*/  FFMA.FTZ R170, R173, UR22, -R180 ;  /* 0x00000016adaa7c23 */ /* 0x000fe200080108b4 */
[----:B------:R-:W-:Y:S01]  /*d190*/  FADD.FTZ R6, R3, -R6 ;  /* 0x8000000603067221 */ /* 0x000fe20000010000 */
        /* <DEDUP_REMOVED lines=32> */
[----:B------:R-:W2:Y:S01]  /*d3a0*/  MUFU.EX2 R165, R165 ;  /* 0x000000a500a57308 */ /* 0x000ea20000000800 */
[----:B-1----:R-:W-:Y:S01]  /*d3b0*/  F2FP.F16.F32.PACK_AB R4, R167, R170 ;  /* 0x000000aaa704723e */ /* 0x002fe200000000ff */
[----:B------:R-:W-:Y:S01]  /*d3c0*/  FFMA.FTZ R180, R177, UR22, -R180 ;  /* 0x00000016b1b47c23 */ /* 0x000fe200080108b4 */
[--C-:B------:R-:W-:Y:S01]  /*d3d0*/  FFMA.FTZ R177, R178, UR22, -R175.reuse ;  /* 0x00000016b2b17c23 */ /* 0x100fe200080108af */
[--C-:B------:R-:W-:Y:S01]  /*d3e0*/  FFMA.FTZ R176, R176, UR22, -R175.reuse ;  /* 0x00000016b0b07c23 */ /* 0x100fe200080108af */
[--C-:B------:R-:W-:Y:S01]  /*d3f0*/  FFMA.FTZ R174, R174, UR22, -R175.reuse ;  /* 0x00000016aeae7c23 */ /* 0x100fe200080108af */
[----:B------:R-:W-:-:S02]  /*d400*/  FFMA.FTZ R175, R172, UR22, -R175 ;  /* 0x00000016acaf7c23 */ /* 0x000fc400080108af */
[----:B------:R-:W-:Y:S08]  /*d410*/  MUFU.EX2 R166, R166 ;  /* 0x000000a600a67308 */ /* 0x000ff00000000800 */
[----:B------:R-:W1:Y:S01]  /*d420*/  MUFU.EX2 R2, R2 ;  /* 0x0000000200027308 */ /* 0x000e620000000800 */
[----:B--2---:R-:W-:-:S07]  /*d430*/  F2FP.F16.F32.PACK_AB R6, R165, R168 ;  /* 0x000000a8a506723e */ /* 0x004fce00000000ff */
[----:B------:R-:W-:Y:S08]  /*d440*/  MUFU.EX2 R0, R0 ;  /* 0x0000000000007308 */ /* 0x000ff00000000800 */
[----:B------:R-:W2:Y:S01]  /*d450*/  MUFU.EX2 R173, R173 ;  /* 0x000000ad00ad7308 */ /* 0x000ea20000000800 */
[----:B-1----:R-:W-:-:S07]  /*d460*/  F2FP.F16.F32.PACK_AB R5, R2, R166 ;  /* 0x000000a60205723e */ /* 0x002fce00000000ff */
[----:B------:R-:W1:Y:S08]  /*d470*/  MUFU.EX2 R164, R164 ;  /* 0x000000a400a47308 */ /* 0x000e700000000800 */
[----:B------:R-:W3:Y:S01]  /*d480*/  MUFU.EX2 R3, R3 ;  /* 0x0000000300037308 */ /* 0x000ee20000000800 */
[----:B--2---:R-:W-:-:S07]  /*d490*/  F2FP.F16.F32.PACK_AB R7, R173, R0 ;  /* 0x00000000ad07723e */ /* 0x004fce00000000ff */
[----:B------:R-:W-:Y:S01]  /*d4a0*/  MUFU.EX2 R182, R182 ;  /* 0x000000b600b67308 */ /* 0x000fe20000000800 */
        /* <DEDUP_REMOVED lines=120> */
[----:B------:R-:W5:Y:S01]  /*dc30*/  MUFU.EX2 R185, R185 ;  /* 0x000000b900b97308 */ /* 0x000f620000000800 */
[-C--:B------:R-:W-:Y:S01]  /*dc40*/  FMUL.FTZ R92, R92, R164.reuse ;  /* 0x000000a45c5c7220 */ /* 0x080fe20000410000 */
[-C--:B------:R-:W-:Y:S01]  /*dc50*/  FMUL.FTZ R93, R93, R164.reuse ;  /* 0x000000a45d5d7220 */ /* 0x080fe20000410000 */
[C---:B----4-:R-:W-:Y:S01]  /*dc60*/  HMMA.16816.F32 R60, R4.reuse, R8, R60 ;  /* 0x00000008043c723c */ /* 0x050fe2000000183c */
[-C--:B------:R-:W-:Y:S01]  /*dc70*/  FMUL.FTZ R94, R94, R3.reuse ;  /* 0x000000035e5e7220 */ /* 0x080fe20000410000 */
[-C--:B------:R-:W-:Y:S01]  /*dc80*/  FMUL.FTZ R95, R95, R3.reuse ;  /* 0x000000035f5f7220 */ /* 0x080fe20000410000 */
[-C--:B------:R-:W-:Y:S01]  /*dc90*/  FMUL.FTZ R96, R96, R164.reuse ;  /* 0x000000a460607220 */ /* 0x080fe20000410000 */
[-C--:B------:R-:W-:Y:S01]  /*dca0*/  FMUL.FTZ R97, R97, R164.reuse ;  /* 0x000000a461617220 */ /* 0x080fe20000410000 */
[----:B------:R-:W-:Y:S01]  /*dcb0*/  MUFU.EX2 R184, R184 ;  /* 0x000000b800b87308 */ /* 0x000fe20000000800 */
[C---:B------:R-:W-:Y:S01]  /*dcc0*/  HMMA.16816.F32 R64, R4.reuse, R10, R64 ;  /* 0x0000000a0440723c */ /* 0x040fe20000001840 */
[----:B------:R-:W4:Y:S01]  /*dcd0*/  LDSM.16.MT88.4 R8, [R220+0x14000] ;  /* 0x01400000dc08783b */ /* 0x000f220000004200 */
        /* <DEDUP_REMOVED lines=9> */
[-C--:B------:R-:W-:Y:S01]  /*dd70*/  FMUL.FTZ R113, R113, R164.reuse ;  /* 0x000000a471717220 */ /* 0x080fe20000410000 */
[C---:B------:R-:W-:Y:S01]  /*dd80*/  HMMA.16816.F32 R80, R4.reuse, R14, R80 ;  /* 0x0000000e0450723c */ /* 0x040fe20000001850 */
[----:B------:R-:W-:Y:S01]  /*dd90*/  LDSM.16.MT88.4 R12, [R220+0x16000] ;  /* 0x01600000dc0c783b */ /* 0x000fe20000004200 */
[-C--:B------:R-:W-:Y:S01]  /*dda0*/  FMUL.FTZ R114, R114, R3.reuse ;  /* 0x0000000372727220 */ /* 0x080fe20000410000 */
[----:B------:R-:W-:Y:S01]  /*ddb0*/  MUFU.EX2 R186, R186 ;  /* 0x000000ba00ba7308 */ /* 0x000fe20000000800 */
[-C--:B------:R-:W-:Y:S01]  /*ddc0*/  FMUL.FTZ R115, R115, R3.reuse ;  /* 0x0000000373737220 */ /* 0x080fe20000410000 */
[-C--:B------:R-:W-:Y:S01]  /*ddd0*/  FMUL.FTZ R116, R116, R164.reuse ;  /* 0x000000a474747220 */ /* 0x080fe20000410000 */
[C---:B---3--:R-:W-:Y:S01]  /*dde0*/  HMMA.16816.F32 R84, R4.reuse, R16, R84 ;  /* 0x000000100454723c */ /* 0x048fe20000001854 */
[-C--:B------:R-:W-:Y:S01]  /*ddf0*/  FMUL.FTZ R117, R117, R164.reuse ;  /* 0x000000a475757220 */ /* 0x080fe20000410000 */
[-C--:B------:R-:W-:Y:S01]  /*de00*/  FMUL.FTZ R118, R118, R3.reuse ;  /* 0x0000000376767220 */ /* 0x080fe20000410000 */
[-C--:B------:R-:W-:Y:S01]  /*de10*/  FMUL.FTZ R119, R119, R3.reuse ;  /* 0x0000000377777220 */ /* 0x080fe20000410000 */
[-C--:B------:R-:W-:Y:S01]  /*de20*/  FMUL.FTZ R120, R120, R164.reuse ;  /* 0x000000a478787220 */ /* 0x080fe20000410000 */
[----:B------:R-:W2:Y:S01]  /*de30*/  MUFU.EX2 R189, R189 ;  /* 0x000000bd00bd7308 */ /* 0x000ea20000000800 */
[C---:B------:R-:W-:Y:S01]  /*de40*/  HMMA.16816.F32 R88, R4.reuse, R18, R88 ;  /* 0x000000120458723c */ /* 0x040fe20000001858 */
[----:B------:R-:W3:Y:S01]  /*de50*/  LDSM.16.MT88.4 R16, [R221+0x16000] ;  /* 0x01600000dd10783b */ /* 0x000ee20000004200 */
        /* <DEDUP_REMOVED lines=10> */
[C---:B------:R-:W-:Y:S01]  /*df00*/  HMMA.16816.F32 R104, R4.reuse, R22, R104 ;  /* 0x000000160468723c */ /* 0x040fe20000001868 */
[----:B------:R-:W1:Y:S01]  /*df10*/  LDSM.16.MT88.4 R20, [R220+0x10800] ;  /* 0x01080000dc14783b */ /* 0x000e620000004200 */
[-C--:B------:R-:W-:Y:S01]  /*df20*/  FMUL.FTZ R129, R129, R164.reuse ;  /* 0x000000a481817220 */ /* 0x080fe20000410000 */
[----:B------:R-:W2:Y:S01]  /*df30*/  MUFU.EX2 R191, R191 ;  /* 0x000000bf00bf7308 */ /* 0x000ea20000000800 */
[-C--:B------:R-:W-:Y:S01]  /*df40*/  FMUL.FTZ R130, R130, R3.reuse ;  /* 0x0000000382827220 */ /* 0x080fe20000410000 */
[-C--:B------:R-:W-:Y:S01]  /*df50*/  FMUL.FTZ R131, R131, R3.reuse ;  /* 0x0000000383837220 */ /* 0x080fe20000410000 */
[----:B----4-:R-:W-:Y:S01]  /*df60*/  HMMA.16816.F32 R92, R4, R8, R92 ;  /* 0x00000008045c723c */ /* 0x010fe2000000185c */
[----:B------:R-:W-:Y:S01]  /*df70*/  FFMA.FTZ R164, R247, R164, R170 ;  /* 0x000000a4f7a47223 */ /* 0x000fe200000100aa */
[----:B------:R-:W-:-:S03]  /*df80*/  FFMA.FTZ R3, R245, R3, R166 ;  /* 0x00000003f5037223 */ /* 0x000fc600000100a6 */
[----:B------:R-:W-:Y:S01]  /*df90*/  MUFU.EX2 R197, R197 ;  /* 0x000000c500c57308 */ /* 0x000fe20000000800 */
[C---:B------:R-:W-:Y:S01]  /*dfa0*/  HMMA.16816.F32 R96, R4.reuse, R10, R96 ;  /* 0x0000000a0460723c */ /* 0x040fe20000001860 */
[----:B------:R-:W4:Y:S01]  /*dfb0*/  LDSM.16.MT88.4 R8, [R224+0x10800] ;  /* 0x01080000e008783b */ /* 0x000f220000004200 */
[----:B------:R-:W-:Y:S01]  /*dfc0*/  FADD.FTZ R167, R167, R164 ;  /* 0x000000a4a7a77221 */ /* 0x000fe20000010000 */
[----:B------:R-:W-:Y:S01]  /*dfd0*/  FADD.FTZ R3, R2, R3 ;  /* 0x0000000302037221 */ /* 0x000fe20000010000 */
[----:B------:R-:W-:Y:S02]  /*dfe0*/  MOV R164, R171 ;  /* 0x000000ab00a47202 */ /* 0x000fe40000000f00 */
[----:B------:R-:W-:Y:S01]  /*dff0*/  HMMA.16816.F32 R108, R4, R24, R108 ;  /* 0x00000018046c723c */ /* 0x000fe2000000186c */
[----:B------:R-:W-:Y:S01]  /*e000*/  MUFU.EX2 R198, R198 ;  /* 0x000000c600c67308 */ /* 0x000fe20000000800 */
[----:B------:R-:W-:Y:S01]  /*e010*/  FADD.FTZ R168, R168, R167 ;  /* 0x000000a7a8a87221 */ /* 0x000fe20000010000 */
[----:B------:R-:W-:-:S03]  /*e020*/  FADD.FTZ R0, R0, R3 ;  /* 0x0000000300007221 */ /* 0x000fc60000010000 */
[C---:B------:R-:W-:Y:S01]  /*e030*/  HMMA.16816.F32 R112, R4.reuse, R26, R112 ;  /* 0x0000001a0470723c */ /* 0x040fe20000001870 */
[----:B------:R-:W4:Y:S01]  /*e040*/  LDSM.16.MT88.4 R24, [R221+0x10800] ;  /* 0x01080000dd18783b */ /* 0x000f220000004200 */
[----:B------:R-:W-:Y:S01]  /*e050*/  FADD.FTZ R165, R165, R168 ;  /* 0x000000a8a5a57221 */ /* 0x000fe20000010000 */
[----:B------:R-:W-:Y:S01]  /*e060*/  MUFU.EX2 R195, R195 ;  /* 0x000000c300c37308 */ /* 0x000fe20000000800 */
[----:B------:R-:W-:Y:S02]  /*e070*/  FADD.FTZ R173, R173, R0 ;  /* 0x00000000adad7221 */ /* 0x000fe40000010000 */
[C---:B---3--:R-:W-:Y:S05]  /*e080*/  HMMA.16816.F32 R116, R4.reuse, R16, R116 ;  /* 0x000000100474723c */ /* 0x048fea0000001874 */
[----:B------:R-:W-:Y:S01]  /*e090*/  MUFU.EX2 R200, R200 ;  /* 0x000000c800c87308 */ /* 0x000fe20000000800 */
[C---:B------:R-:W-:Y:S01]  /*e0a0*/  HMMA.16816.F32 R120, R4.reuse, R18, R120 ;  /* 0x000000120478723c */ /* 0x040fe20000001878 */
[----:B------:R-:W-:Y:S05]  /*e0b0*/  LDSM.16.MT88.4 R16, [R224+0x12800] ;  /* 0x01280000e010783b */ /* 0x000fea0000004200 */
[C---:B------:R-:W-:Y:S01]  /*e0c0*/  HMMA.16816.F32 R124, R4.reuse, R12, R124 ;  /* 0x0000000c047c723c */ /* 0x040fe2000000187c */
[----:B------:R-:W3:Y:S05]  /*e0d0*/  MUFU.EX2 R193, R193 ;  /* 0x000000c100c17308 */ /* 0x000eea0000000800 */
[----:B------:R-:W-:Y:S01]  /*e0e0*/  HMMA.16816.F32 R128, R4, R14, R128 ;  /* 0x0000000e0480723c */ /* 0x000fe20000001880 */
[----:B------:R-:W-:Y:S02]  /*e0f0*/  LDSM.16.MT88.4 R12, [R222+0x12800] ;  /* 0x01280000de0c783b */ /* 0x000fe40000004200 */
[----:B------:R-:W4:Y:S04]  /*e100*/  MUFU.EX2 R194, R194 ;  /* 0x000000c200c27308 */ /* 0x000f280000000800 */
[----:B-----5:R-:W-:Y:S01]  /*e110*/  F2FP.F16.F32.PACK_AB R4, R185, R182 ;  /* 0x000000b6b904723e */ /* 0x020fe200000000ff */
[----:B------:R-:W-:Y:S01]  /*e120*/  FADD.FTZ R182, R182, R165 ;  /* 0x000000a5b6b67221 */ /* 0x000fe20000010000 */
[----:B--2---:R-:W-:Y:S01]  /*e130*/  F2FP.F16.F32.PACK_AB R5, R189, R186 ;  /* 0x000000babd05723e */ /* 0x004fe200000000ff */
[----:B------:R-:W-:Y:S01]  /*e140*/  FADD.FTZ R186, R186, R173 ;  /* 0x000000adbaba7221 */ /* 0x000fe20000010000 */
[----:B------:R-:W-:Y:S01]  /*e150*/  F2FP.F16.F32.PACK_AB R6, R187, R184 ;  /* 0x000000b8bb06723e */ /* 0x000fe200000000ff */
[----:B------:R-:W2:Y:S01]  /*e160*/  MUFU.EX2 R192, R192 ;  /* 0x000000c000c07308 */ /* 0x000ea20000000800 */
[----:B------:R-:W-:Y:S01]  /*e170*/  F2FP.F16.F32.PACK_AB R7, R191, R188 ;  /* 0x000000bcbf07723e */ /* 0x000fe200000000ff */
[----:B------:R-:W-:Y:S01]  /*e180*/  FADD.FTZ R185, R185, R182 ;  /* 0x000000b6b9b97221 */ /* 0x000fe20000010000 */
[----:B------:R-:W-:-:S03]  /*e190*/  FADD.FTZ R189, R189, R186 ;  /* 0x000000babdbd7221 */ /* 0x000fc60000010000 */
[----:B------:R-:W-:Y:S01]  /*e1a0*/  FADD.FTZ R0, R184, R185 ;  /* 0x000000b9b8007221 */ /* 0x000fe20000010000 */
[----:B------:R-:W-:Y:S01]  /*e1b0*/  FADD.FTZ R2, R188, R189 ;  /* 0x000000bdbc027221 */ /* 0x000fe20000010000 */
[----:B-1----:R-:W-:Y:S01]  /*e1c0*/  HMMA.16816.F32 R136, R4, R20, R136 ;  /* 0x000000140488723c */ /* 0x002fe20000001888 */
[----:B------:R-:W1:Y:S01]  /*e1d0*/  MUFU.EX2 R199, R199 ;  /* 0x000000c700c77308 */ /* 0x000e620000000800 */
[----:B------:R-:W-:Y:S01]  /*e1e0*/  FADD.FTZ R0, R187, R0 ;  /* 0x00000000bb007221 */ /* 0x000fe20000010000 */
[----:B------:R-:W-:-:S03]  /*e1f0*/  FADD.FTZ R2, R191, R2 ;  /* 0x00000002bf027221 */ /* 0x000fc60000010000 */
[C---:B------:R-:W-:Y:S01]  /*e200*/  HMMA.16816.F32 R132, R4.reuse, R22, R132 ;  /* 0x000000160484723c */ /* 0x040fe20000001884 */
[----:B------:R-:W5:Y:S01]  /*e210*/  LDSM.16.MT88.4 R20, [R222+0x14800] ;  /* 0x01480000de14783b */ /* 0x000f620000004200 */
[----:B---3--:R-:W-:Y:S01]  /*e220*/  FADD.FTZ R3, R193, R2 ;  /* 0x00000002c1037221 */ /* 0x008fe20000010000 */
[----:B------:R-:W-:Y:S03]  /*e230*/  MUFU.EX2 R183, R183 ;  /* 0x000000b700b77308 */ /* 0x000fe60000000800 */
[----:B----4-:R-:W-:Y:S01]  /*e240*/  HMMA.16816.F32 R160, R4, R8, R160 ;  /* 0x0000000804a0723c */ /* 0x010fe200000018a0 */
[----:B------:R-:W-:-:S04]  /*e250*/  FADD.FTZ R3, R194, R3 ;  /* 0x00000003c2037221 */ /* 0x000fc80000010000 */
[----:B------:R-:W3:Y:S01]  /*e260*/  MUFU.EX2 R190, R190 ;  /* 0x000000be00be7308 */ /* 0x000ee20000000800 */
[C---:B------:R-:W-:Y:S01]  /*e270*/  HMMA.16816.F32 R156, R4.reuse, R10, R156 ;  /* 0x0000000a049c723c */ /* 0x040fe2000000189c */
[----:B------:R-:W4:Y:S05]  /*e280*/  LDSM.16.MT88.4 R8, [R221+0x12800] ;  /* 0x01280000dd08783b */ /* 0x000f2a0000004200 */
[C---:B------:R-:W-:Y:S01]  /*e290*/  HMMA.16816.F32 R152, R4.reuse, R28, R152 ;  /* 0x0000001c0498723c */ /* 0x040fe20000001898 */
[----:B------:R-:W-:Y:S05]  /*e2a0*/  MUFU.EX2 R179, R179 ;  /* 0x000000b300b37308 */ /* 0x000fea0000000800 */
[C---:B------:R-:W-:Y:S01]  /*e2b0*/  HMMA.16816.F32 R148, R4.reuse, R30, R148 ;  /* 0x0000001e0494723c */ /* 0x040fe20000001894 */
[----:B------:R-:W-:Y:S02]  /*e2c0*/  LDSM.16.MT88.4 R28, [R224+0x14800] ;  /* 0x01480000e01c783b */ /* 0x000fe40000004200 */
[----:B------:R-:W-:Y:S03]  /*e2d0*/  MUFU.EX2 R180, R180 ;  /* 0x000000b400b47308 */ /* 0x000fe60000000800 */
[C---:B------:R-:W-:Y:S05]  /*e2e0*/  HMMA.16816.F32 R144, R4.reuse, R24, R144 ;  /* 0x000000180490723c */ /* 0x040fea0000001890 */
[----:B------:R-:W-:Y:S01]  /*e2f0*/  MUFU.EX2 R177, R177 ;  /* 0x000000b100b17308 */ /* 0x000fe20000000800 */
[C---:B------:R-:W-:Y:S01]  /*e300*/  HMMA.16816.F32 R140, R4.reuse, R26, R140 ;  /* 0x0000001a048c723c */ /* 0x040fe2000000188c */
[----:B------:R-:W-:Y:S05]  /*e310*/  LDSM.16.MT88.4 R24, [R220+0x12800] ;  /* 0x01280000dc18783b */ /* 0x000fea0000004200 */
[C---:B-----5:R-:W-:Y:S01]  /*e320*/  HMMA.16816.F32 R76, R4.reuse, R20, R76 ;  /* 0x00000014044c723c */ /* 0x060fe2000000184c */
[----:B------:R-:W5:Y:S05]  /*e330*/  MUFU.EX2 R176, R176 ;  /* 0x000000b000b07308 */ /* 0x000f6a0000000800 */
[C---:B------:R-:W-:Y:S01]  /*e340*/  HMMA.16816.F32 R80, R4.reuse, R22, R80 ;  /* 0x000000160450723c */ /* 0x040fe20000001850 */
[----:B------:R-:W2:Y:S02]  /*e350*/  LDSM.16.MT88.4 R20, [R222+0x16800] ;  /* 0x01680000de14783b */ /* 0x000ea40000004200 */
[----:B------:R-:W-:Y:S03]  /*e360*/  MUFU.EX2 R174, R174 ;  /* 0x000000ae00ae7308 */ /* 0x000fe60000000800 */
[C---:B----4-:R-:W-:Y:S05]  /*e370*/  HMMA.16816.F32 R52, R4.reuse, R8, R52 ;  /* 0x000000080434723c */ /* 0x050fea0000001834 */
[----:B------:R-:W4:Y:S01]  /*e380*/  MUFU.EX2 R175, R175 ;  /* 0x000000af00af7308 */ /* 0x000f220000000800 */
[C---:B------:R-:W-:Y:S01]  /*e390*/  HMMA.16816.F32 R56, R4.reuse, R10, R56 ;  /* 0x0000000a0438723c */ /* 0x040fe20000001838 */
[----:B------:R-:W1:Y:S05]  /*e3a0*/  LDSM.16.MT88.4 R8, [R224+0x16800] ;  /* 0x01680000e008783b */ /* 0x000e6a0000004200 */
[C---:B------:R-:W-:Y:S06]  /*e3b0*/  HMMA.16816.F32 R36, R4.reuse, R16, R36 ;  /* 0x000000100424723c */ /* 0x040fec0000001824 */
        /* <DEDUP_REMOVED lines=13> */
[----:B------:R-:W-:Y:S01]  /*e490*/  F2FP.F16.F32.PACK_AB R8, R198, R197 ;  /* 0x000000c5c608723e */ /* 0x000fe200000000ff */
[----:B------:R-:W-:Y:S01]  /*e4a0*/  FADD.FTZ R197, R197, R0 ;  /* 0x00000000c5c57221 */ /* 0x000fe20000010000 */
[----:B------:R-:W-:Y:S01]  /*e4b0*/  F2FP.F16.F32.PACK_AB R9, R194, R193 ;  /* 0x000000c1c209723e */ /* 0x000fe200000000ff */
[----:B------:R-:W-:Y:S01]  /*e4c0*/  FADD.FTZ R0, R192, R3 ;  /* 0x00000003c0007221 */ /* 0x000fe20000010000 */
[----:B------:R-:W-:Y:S01]  /*e4d0*/  MOV R3, R169 ;  /* 0x000000a900037202 */ /* 0x000fe20000000f00 */
[----:B------:R-:W-:Y:S01]  /*e4e0*/  HMMA.16816.F32 R60, R4, R24, R60 ;  /* 0x00000018043c723c */ /* 0x000fe2000000183c */
[----:B------:R-:W-:Y:S01]  /*e4f0*/  F2FP.F16.F32.PACK_AB R10, R200, R195 ;  /* 0x000000c3c80a723e */ /* 0x000fe200000000ff */
[----:B------:R-:W-:Y:S01]  /*e500*/  FADD.FTZ R198, R198, R197 ;  /* 0x000000c5c6c67221 */ /* 0x000fe20000010000 */
[C---:B------:R-:W-:Y:S01]  /*e510*/  F2FP.F16.F32.PACK_AB R11, R199.reuse, R192 ;  /* 0x000000c0c70b723e */ /* 0x040fe200000000ff */
[----:B------:R-:W-:-:S02]  /*e520*/  FADD.FTZ R0, R199, R0 ;  /* 0x00000000c7007221 */ /* 0x000fc40000010000 */
[----:B------:R-:W-:Y:S01]  /*e530*/  HMMA.16816.F32 R64, R4, R26, R64 ;  /* 0x0000001a0440723c */ /* 0x000fe20000001840 */
[----:B------:R-:W1:Y:S01]  /*e540*/  LDSM.16.MT88.4 R24, [R224+0x11000] ;  /* 0x01100000e018783b */ /* 0x000e620000004200 */
[----:B------:R-:W-:-:S04]  /*e550*/  FADD.FTZ R195, R195, R198 ;  /* 0x000000c6c3c37221 */ /* 0x000fc80000010000 */
[----:B---3--:R-:W-:Y:S01]  /*e560*/  HMMA.16816.F32 R84, R4, R16, R84 ;  /* 0x000000100454723c */ /* 0x008fe20000001854 */
[----:B------:R-:W-:-:S05]  /*e570*/  FADD.FTZ R200, R200, R195 ;  /* 0x000000c3c8c87221 */ /* 0x000fca0000010000 */
[C---:B------:R-:W-:Y:S01]  /*e580*/  HMMA.16816.F32 R88, R4.reuse, R18, R88 ;  /* 0x000000120458723c */ /* 0x040fe20000001858 */
[----:B------:R-:W3:Y:S05]  /*e590*/  LDSM.16.MT88.4 R16, [R221+0x11000] ;  /* 0x01100000dd10783b */ /* 0x000eea0000004200 */
[C---:B-----5:R-:W-:Y:S06]  /*e5a0*/  HMMA.16816.F32 R92, R4.reuse, R12, R92 ;  /* 0x0000000c045c723c */ /* 0x060fec000000185c */
[----:B------:R-:W-:Y:S01]  /*e5b0*/  HMMA.16816.F32 R96, R4, R14, R96 ;  /* 0x0000000e0460723c */ /* 0x000fe20000001860 */
[----:B------:R-:W5:Y:S05]  /*e5c0*/  LDSM.16.MT88.4 R12, [R220+0x11000] ;  /* 0x01100000dc0c783b */ /* 0x000f6a0000004200 */
[C---:B--2---:R-:W-:Y:S06]  /*e5d0*/  HMMA.16816.F32 R152, R8.reuse, R20, R152 ;  /* 0x000000140898723c */ /* 0x044fec0000001898 */
[----:B------:R-:W-:Y:S01]  /*e5e0*/  HMMA.16816.F32 R148, R8, R22, R148 ;  /* 0x000000160894723c */ /* 0x000fe20000001894 */
[----:B------:R-:W2:Y:S05]  /*e5f0*/  LDSM.16.MT88.4 R20, [R220+0x13000] ;  /* 0x01300000dc14783b */ /* 0x000eaa0000004200 */
[C---:B------:R-:W-:Y:S06]  /*e600*/  HMMA.16816.F32 R116, R4.reuse, R32, R116 ;  /* 0x000000200474723c */ /* 0x040fec0000001874 */
[C---:B------:R-:W-:Y:S01]  /*e610*/  HMMA.16816.F32 R120, R4.reuse, R34, R120 ;  /* 0x000000220478723c */ /* 0x040fe20000001878 */
[----:B------:R-:W-:Y:S05]  /*e620*/  LDSM.16.MT88.4 R32, [R224+0x13000] ;  /* 0x01300000e020783b */ /* 0x000fea0000004200 */
[C---:B----4-:R-:W-:Y:S06]  /*e630*/  HMMA.16816.F32 R124, R4.reuse, R28, R124 ;  /* 0x0000001c047c723c */ /* 0x050fec000000187c */
[----:B------:R-:W-:Y:S01]  /*e640*/  HMMA.16816.F32 R128, R4, R30, R128 ;  /* 0x0000001e0480723c */ /* 0x000fe20000001880 */
[----:B------:R-:W4:Y:S04]  /*e650*/  LDSM.16.MT88.4 R4, [R222+0x15000] ;  /* 0x01500000de04783b */ /* 0x000f280000004200 */
[----:B------:R-:W-:Y:S01]  /*e660*/  LDSM.16.MT88.4 R28, [R221+0x13000] ;  /* 0x01300000dd1c783b */ /* 0x000fe20000004200 */
        /* <DEDUP_REMOVED lines=53> */
[C---:B------:R-:W-:Y:S06]  /*e9c0*/  HMMA.16816.F32 R108, R8.reuse, R24, R108 ;  /* 0x00000018086c723c */ /* 0x040fec000000186c */
[----:B------:R-:W-:Y:S01]  /*e9d0*/  HMMA.16816.F32 R112, R8, R26, R112 ;  /* 0x0000001a0870723c */ /* 0x000fe20000001870 */
[----:B------:R-:W4:Y:S04]  /*e9e0*/  LDSM.16.MT88.4 R24, [R224+0x13800] ;  /* 0x01380000e018783b */ /* 0x000f280000004200 */
[----:B------:R-:W-:Y:S01]  /*e9f0*/  LDSM.16.MT88.4 R8, [R224+0x15800] ;  /* 0x01580000e008783b */ /* 0x000fe20000004200 */
        /* <DEDUP_REMOVED lines=27> */
[C---:B------:R-:W-:Y:S06]  /*ebb0*/  HMMA.16816.F32 R144, R4.reuse, R32, R144 ;  /* 0x000000200490723c */ /* 0x040fec0000001890 */
[C---:B------:R-:W-:Y:S06]  /*ebc0*/  HMMA.16816.F32 R140, R4.reuse, R34, R140 ;  /* 0x00000022048c723c */ /* 0x040fec000000188c */
[C---:B-1----:R-:W-:Y:S06]  /*ebd0*/  HMMA.16816.F32 R76, R4.reuse, R28, R76 ;  /* 0x0000001c044c723c */ /* 0x042fec000000184c */
[C---:B------:R-:W-:Y:S06]  /*ebe0*/  HMMA.16816.F32 R80, R4.reuse, R30, R80 ;  /* 0x0000001e0450723c */ /* 0x040fec0000001850 */
        /* <DEDUP_REMOVED lines=8> */
[C---:B--2---:R-:W-:Y:S06]  /*ec70*/  HMMA.16816.F32 R124, R4.reuse, R20, R124 ;  /* 0x00000014047c723c */ /* 0x044fec000000187c */
[----:B------:R-:W-:-:S15]  /*ec80*/  HMMA.16816.F32 R128, R4, R22, R128 ;  /* 0x000000160480723c */ /* 0x000fde0000001880 */
[----:B------:R-:W-:-:S09]  /*ec90*/  NOP ;  /* 0x0000000000007918 */ /* 0x000fd20000000000 */
.L_x_7662:
        /* <DEDUP_REMOVED lines=13> */
[----:B------:R-:W-:Y:S01]  /*ed70*/  ULDC UR17, c[0x0][0x250] ;  /* 0x0000940000117ab9 */ /* 0x000fe20000000800 */
[----:B------:R-:W-:Y:S01]  /*ed80*/  ULDC.64 UR6, c[0x0][0x248] ;  /* 0x0000920000067ab9 */ /* 0x000fe20000000a00 */
[----:B------:R-:W-:-:S08]  /*ed90*/  UMOV UR10, UR9 ;  /* 0x00000009000a7c82 */ /* 0x000fd00008000000 */
.L_x_7674:
        /* <DEDUP_REMOVED lines=48> */
[----:B------:R-:W-:Y:S01]  /*f0a0*/  UISETP.GT.U32.AND UP1, UPT, UR11, UR31, UPT ;  /* 0x0000001f0b00728c */ /* 0x000fe2000bf24070 */
[----:B------:R-:W-:Y:S08]  /*f0b0*/  UMOV UR24, UR8 ;  /* 0x0000000800187c82 */ /* 0x000ff00008000000 */
        /* <DEDUP_REMOVED lines=33> */
[----:B------:R-:W-:Y:S01]  /*f2d0*/  IMAD.U32 R11, RZ, RZ, UR35 ;  /* 0x00000023ff0b7e24 */ /* 0x000fe2000f8e00ff */
[----:B------:R-:W2:Y:S02]  /*f2e0*/  LDG.E R6, desc[UR26][R12.64] ;  /* 0x0000001a0c067981 */ /* 0x000ea4000c1e1900 */
        /* <DEDUP_REMOVED lines=10> */
[----:B--2---:R-:W-:Y:S04]  /*f390*/  IADD3 R3, -R6, R3, RZ ;  /* 0x0000000306037210 */ /* 0x004fe80007ffe1ff */
[----:B------:R-:W-:Y:S01]  /*f3a0*/  SHF.R.S32.HI R7, RZ, 0x1f, R3 ;  /* 0x0000001fff077819 */ /* 0x000fe20000011403 */
[-C--:B-1----:R-:W-:Y:S04]  /*f3b0*/  IMAD.WIDE.U32 R8, R3, R4.reuse, R8 ;  /* 0x0000000403087225 */ /* 0x082fe800078e0008 */
[----:B------:R-:W-:Y:S01]  /*f3c0*/  IMAD R6, R7, R4, RZ ;  /* 0x0000000407067224 */ /* 0x000fe200078e02ff */
[----:B------:R-:W-:Y:S03]  /*f3d0*/  MOV R251, R8 ;  /* 0x0000000800fb7202 */ /* 0x000fe60000000f00 */
[----:B------:R-:W-:Y:S04]  /*f3e0*/  IMAD R6, R3, R5, R6 ;  /* 0x0000000503067224 */ /* 0x000fe800078e0206 */
[----:B------:R-:W-:Y:S07]  /*f3f0*/  IMAD.IADD R246, R9, 0x1, R6 ;  /* 0x0000000109f67824 */ /* 0x000fee00078e0206 */
.L_x_7671:
        /* <DEDUP_REMOVED lines=15> */
[-CC-:B------:R-:W-:Y:S01]  /*f4f0*/  @!P5 LEA.HI.X R23, R252, R249.reuse, R248.reuse, 0x1, P0 ;  /* 0x000000f9fc17d211 */ /* 0x180fe200000f0cf8 */
        /* <DEDUP_REMOVED lines=380> */
[----:B------:R-:W-:Y:S02]  /*10cc0*/  MOV R172, UR10 ;  /* 0x0000000a00ac7c02 */ /* 0x000fe40008000f00 */
[----:B------:R-:W-:Y:S01]  /*10cd0*/  IMAD.U32 R173, RZ, RZ, UR11 ;  /* 0x0000000bffad7e24 */ /* 0x000fe2000f8e00ff */
[----:B------:R-:W-:Y:S01]  /*10ce0*/  UMOV UR11, UR7 ;  /* 0x00000007000b7c82 */ /* 0x000fe20008000000 */
[----:B------:R-:W-:Y:S01]  /*10cf0*/  IMAD.U32 R170, RZ, RZ, UR32 ;  /* 0x00000020ffaa7e24 */ /* 0x000fe2000f8e00ff */
        /* <DEDUP_REMOVED lines=21> */
.L_x_7673:
        /* <DEDUP_REMOVED lines=117> */
.L_x_7672:
[----:B------:R-:W-:Y:S01]  /*115a0*/  MOV R164, UR13 ;  /* 0x0000000d00a47c02 */ /* 0x000fe20008000f00 */
[----:B------:R-:W-:Y:S01]  /*115b0*/  UISETP.GT.AND UP0, UPT, UR13, UR12, UPT ;  /* 0x0000000c0d00728c */ /* 0x000fe2000bf04270 */
[----:B------:R-:W-:Y:S01]  /*115c0*/  UMOV UR10, UR23 ;  /* 0x00000017000a7c82 */ /* 0x000fe20008000000 */
[----:B------:R-:W-:Y:S02]  /*115d0*/  UMOV UR8, UR24 ;  /* 0x0000001800087c82 */ /* 0x000fe40008000000 */
[----:B------:R-:W-:Y:S04]  /*115e0*/  IMAD R3, R164, 0x40, R239 ;  /* 0x00000040a4037824 */ /* 0x000fe800078e02ef */
[----:B-1----:R-:W-:Y:S01]  /*115f0*/  IMAD.IADD R171, R235, 0x1, -R3 ;  /* 0x00000001ebab7824 */ /* 0x002fe200078e0a03 */
[C---:B------:R-:W-:Y:S01]  /*11600*/  IADD3 R164, R238.reuse, -R3, RZ ;  /* 0x80000003eea47210 */ /* 0x040fe20007ffe0ff */
[C---:B------:R-:W-:Y:S01]  /*11610*/  VIADD R168, R3.reuse, 0x10 ;  /* 0x0000001003a87836 */ /* 0x040fe20000000000 */
[C---:B------:R-:W-:Y:S02]  /*11620*/  IADD3 R172, R3.reuse, 0x9, RZ ;  /* 0x0000000903ac7810 */ /* 0x040fe40007ffe0ff */
[----:B------:R-:W-:Y:S01]  /*11630*/  IABS R164, R164 ;  /* 0x000000a400a47213 */ /* 0x000fe20000000000 */
[C---:B------:R-:W-:Y:S01]  /*11640*/  IMAD.IADD R167, R238.reuse, 0x1, -R168 ;  /* 0x00000001eea77824 */ /* 0x040fe200078e0aa8 */
[C---:B------:R-:W-:Y:S02]  /*11650*/  IADD3 R166, R238.reuse, -R172, RZ ;  /* 0x800000aceea67210 */ /* 0x040fe40007ffe0ff */
[----:B------:R-:W-:Y:S02]  /*11660*/  I2FP.F32.S32 R165, R164 ;  /* 0x000000a400a57245 */ /* 0x000fe40000201400 */
[----:B------:R-:W-:Y:S02]  /*11670*/  IADD3 R164, R3, 0x1, RZ ;  /* 0x0000000103a47810 */ /* 0x000fe40007ffe0ff */
[----:B------:R-:W-:Y:S01]  /*11680*/  IABS R166, R166 ;  /* 0x000000a600a67213 */ /* 0x000fe20000000000 */
[----:B------:R-:W-:Y:S01]  /*11690*/  FFMA.FTZ R4, R165, -UR14, R4 ;  /* 0x8000000ea5047c23 */ /* 0x000fe20008010004 */
[C---:B------:R-:W-:Y:S01]  /*116a0*/  IADD3 R170, R238.reuse, -R164, RZ ;  /* 0x800000a4eeaa7210 */ /* 0x040fe20007ffe0ff */
[----:B------:R-:W-:Y:S01]  /*116b0*/  VIADD R165, R3, 0x8 ;  /* 0x0000000803a57836 */ /* 0x000fe20000000000 */
[----:B------:R-:W-:Y:S02]  /*116c0*/  I2FP.F32.S32 R166, R166 ;  /* 0x000000a600a67245 */ /* 0x000fe40000201400 */
[----:B------:R-:W-:Y:S01]  /*116d0*/  IABS R170, R170 ;  /* 0x000000aa00aa7213 */ /* 0x000fe20000000000 */
[----:B------:R-:W-:Y:S01]  /*116e0*/  IMAD.IADD R169, R238, 0x1, -R165 ;  /* 0x00000001eea97824 */ /* 0x000fe200078e0aa5 */
[----:B------:R-:W-:Y:S01]  /*116f0*/  ISETP.GE.AND P3, PT, R164, R237, PT ;  /* 0x000000eda400720c */ /* 0x000fe20003f66270 */
[----:B------:R-:W-:Y:S01]  /*11700*/  FFMA.FTZ R9, R166, -UR14, R9 ;  /* 0x8000000ea6097c23 */ /* 0x000fe20008010009 */
[----:B------:R-:W-:Y:S01]  /*11710*/  I2FP.F32.S32 R170, R170 ;  /* 0x000000aa00aa7245 */ /* 0x000fe20000201400 */
[----:B------:R-:W-:Y:S01]  /*11720*/  IMAD.IADD R166, R235, 0x1, -R164 ;  /* 0x00000001eba67824 */ /* 0x000fe200078e0aa4 */
[C---:B------:R-:W-:Y:S02]  /*11730*/  ISETP.GE.AND P6, PT, R164.reuse, R234, PT ;  /* 0x000000eaa400720c */ /* 0x040fe40003fc6270 */
[----:B------:R-:W-:Y:S01]  /*11740*/  ISETP.GE.OR P3, PT, R164, R236, !P3 ;  /* 0x000000eca400720c */ /* 0x000fe20005f66670 */
[----:B------:R-:W-:Y:S01]  /*11750*/  FFMA.FTZ R5, R170, -UR14, R5 ;  /* 0x8000000eaa057c23 */ /* 0x000fe20008010005 */
[----:B------:R-:W-:Y:S02]  /*11760*/  IADD3 R170, R3, 0x19, RZ ;  /* 0x0000001903aa7810 */ /* 0x000fe40007ffe0ff */
[----:B------:R-:W-:Y:S02]  /*11770*/  ISETP.GE.OR P6, PT, R164, R233, !P6 ;  /* 0x000000e9a400720c */ /* 0x000fe400077c6670 */
[----:B------:R-:W-:Y:S01]  /*11780*/  IABS R171, R171 ;  /* 0x000000ab00ab7213 */ /* 0x000fe20000000000 */
[----:B------:R-:W-:Y:S01]  /*11790*/  IMAD.IADD R164, R238, 0x1, -R170 ;  /* 0x00000001eea47824 */ /* 0x000fe200078e0aaa */
[C---:B------:R-:W-:Y:S02]  /*117a0*/  ISETP.GE.AND P1, PT, R165.reuse, R234, PT ;  /* 0x000000eaa500720c */ /* 0x040fe40003f26270 */
[C---:B------:R-:W-:Y:S02]  /*117b0*/  ISETP.GE.AND P5, PT, R165.reuse, R237, PT ;  /* 0x000000eda500720c */ /* 0x040fe40003fa6270 */
[----:B------:R-:W-:Y:S02]  /*117c0*/  I2FP.F32.S32 R171, R171 ;  /* 0x000000ab00ab7245 */ /* 0x000fe40000201400 */
[C---:B------:R-:W-:Y:S02]  /*117d0*/  ISETP.GE.OR P1, PT, R165.reuse, R233, !P1 ;  /* 0x000000e9a500720c */ /* 0x040fe40004f26670 */
[----:B------:R-:W-:Y:S01]  /*117e0*/  ISETP.GE.OR P5, PT, R165, R236, !P5 ;  /* 0x000000eca500720c */ /* 0x000fe20006fa6670 */
[----:B------:R-:W-:Y:S01]  /*117f0*/  IMAD.IADD R165, R235, 0x1, -R165 ;  /* 0x00000001eba57824 */ /* 0x000fe200078e0aa5 */
[----:B------:R-:W-:Y:S01]  /*11800*/  IABS R167, R167 ;  /* 0x000000a700a77213 */ /* 0x000fe20000000000 */
[----:B------:R-:W-:Y:S01]  /*11810*/  FFMA.FTZ R6, R171, -UR14, R6 ;  /* 0x8000000eab067c23 */ /* 0x000fe20008010006 */
[----:B------:R-:W-:Y:S01]  /*11820*/  IABS R164, R164 ;  /* 0x000000a400a47213 */ /* 0x000fe20000000000 */
[----:B------:R-:W-:Y:S01]  /*11830*/  VIADD R171, R3, 0x18 ;  /* 0x0000001803ab7836 */ /* 0x000fe20000000000 */
[----:B------:R-:W-:Y:S02]  /*11840*/  I2FP.F32.S32 R167, R167 ;  /* 0x000000a700a77245 */ /* 0x000fe40000201400 */
[----:B------:R-:W-:Y:S02]  /*11850*/  I2FP.F32.S32 R164, R164 ;  /* 0x000000a400a47245 */ /* 0x000fe40000201400 */
[----:B------:R-:W-:Y:S01]  /*11860*/  IABS R166, R166 ;  /* 0x000000a600a67213 */ /* 0x000fe20000000000 */
[----:B------:R-:W-:Y:S01]  /*11870*/  FFMA.FTZ R12, R167, -UR14, R12 ;  /* 0x8000000ea70c7c23 */ /* 0x000fe2000801000c */
[----:B------:R-:W-:Y:S01]  /*11880*/  IABS R165, R165 ;  /* 0x000000a500a57213 */ /* 0x000fe20000000000 */
[----:B------:R-:W-:Y:S01]  /*11890*/  FFMA.FTZ R17, R164, -UR14, R17 ;  /* 0x8000000ea4117c23 */ /* 0x000fe20008010011 */
[C---:B------:R-:W-:Y:S01]  /*118a0*/  ISETP.GE.AND P2, PT, R3.reuse, R234, PT ;  /* 0x000000ea0300720c */ /* 0x040fe20003f46270 */
[C---:B------:R-:W-:Y:S01]  /*118b0*/  VIADD R164, R3.reuse, 0x21 ;  /* 0x0000002103a47836 */ /* 0x040fe20000000000 */
[----:B------:R-:W-:Y:S02]  /*118c0*/  I2FP.F32.S32 R166, R166 ;  /* 0x000000a600a67245 */ /* 0x000fe40000201400 */
[----:B------:R-:W-:Y:S02]  /*118d0*/  IADD3 R167, R238, -R171, RZ ;  /* 0x800000abeea77210 */ /* 0x000fe40007ffe0ff */
[----:B------:R-:W-:Y:S01]  /*118e0*/  I2FP.F32.S32 R165, R165 ;  /* 0x000000a500a57245 */ /* 0x000fe20000201400 */
[----:B------:R-:W-:Y:S01]  /*118f0*/  FFMA.FTZ R7, R166, -UR14, R7 ;  /* 0x8000000ea6077c23 */ /* 0x000fe20008010007 */
[----:B------:R-:W-:Y:S02]  /*11900*/  ISETP.GE.OR P2, PT, R3, R233, !P2 ;  /* 0x000000e90300720c */ /* 0x000fe40005746670 */
[----:B------:R-:W-:Y:S01]  /*11910*/  IABS R169, R169 ;  /* 0x000000a900a97213 */ /* 0x000fe20000000000 */
[----:B------:R-:W-:Y:S01]  /*11920*/  FFMA.FTZ R10, R165, -UR14, R10 ;  /* 0x8000000ea50a7c23 */ /* 0x000fe2000801000a */
[C---:B------:R-:W-:Y:S02]  /*11930*/  IADD3 R173, R3.reuse, 0x11, RZ ;  /* 0x0000001103ad7810 */ /* 0x040fe40007ffe0ff */
[----:B------:R-:W-:Y:S02]  /*11940*/  IABS R167, R167 ;  /* 0x000000a700a77213 */ /* 0x000fe40000000000 */
[----:B------:R-:W-:Y:S02]  /*11950*/  FSEL R166, R6, -INF , !P2 ;  /* 0xff80000006a67808 */ /* 0x000fe40005000000 */
[----:B------:R-:W-:Y:S02]  /*11960*/  I2FP.F32.S32 R169, R169 ;  /* 0x000000a900a97245 */ /* 0x000fe40000201400 */
[----:B------:R-:W-:Y:S02]  /*11970*/  IADD3 R165, R3, 0x20, RZ ;  /* 0x0000002003a57810 */ /* 0x000fe40007ffe0ff */
[C---:B------:R-:W-:Y:S01]  /*11980*/  IADD3 R6, R238.reuse, -R164, RZ ;  /* 0x800000a4ee067210 */ /* 0x040fe20007ffe0ff */
[----:B------:R-:W-:Y:S01]  /*11990*/  FFMA.FTZ R8, R169, -UR14, R8 ;  /* 0x8000000ea9087c23 */ /* 0x000fe20008010008 */
[----:B------:R-:W-:Y:S02]  /*119a0*/  IADD3 R174, R238, -R173, RZ ;  /* 0x800000adeeae7210 */ /* 0x000fe40007ffe0ff */
[----:B------:R-:W-:Y:S02]  /*119b0*/  ISETP.GE.AND P2, PT, R168, R237, PT ;  /* 0x000000eda800720c */ /* 0x000fe40003f46270 */
[----:B------:R-:W-:Y:S02]  /*119c0*/  I2FP.F32.S32 R167, R167 ;  /* 0x000000a700a77245 */ /* 0x000fe40000201400 */
[----:B------:R-:W-:Y:S02]  /*119d0*/  IADD3 R175, R238, -R165, RZ ;  /* 0x800000a5eeaf7210 */ /* 0x000fe40007ffe0ff */
[----:B------:R-:W-:Y:S01]  /*119e0*/  IABS R174, R174 ;  /* 0x000000ae00ae7213 */ /* 0x000fe20000000000 */
[----:B------:R-:W-:Y:S01]  /*119f0*/  FFMA.FTZ R16, R167, -UR14, R16 ;  /* 0x8000000ea7107c23 */ /* 0x000fe20008010010 */
[----:B------:R-:W-:Y:S02]  /*11a00*/  IABS R6, R6 ;  /* 0x0000000600067213 */ /* 0x000fe40000000000 */
[-C--:B------:R-:W-:Y:S02]  /*11a10*/  ISETP.GE.AND P4, PT, R172, R237.reuse, PT ;  /* 0x000000edac00720c */ /* 0x080fe40003f86270 */
[----:B------:R-:W-:Y:S02]  /*11a20*/  ISETP.GE.OR P2, PT, R168, R236, !P2 ;  /* 0x000000eca800720c */ /* 0x000fe40005746670 */
[----:B------:R-:W-:Y:S02]  /*11a30*/  ISETP.GE.AND P0, PT, R3, R237, PT ;  /* 0x000000ed0300720c */ /* 0x000fe40003f06270 */
[----:B------:R-:W-:Y:S02]  /*11a40*/  I2FP.F32.S32 R174, R174 ;  /* 0x000000ae00ae7245 */ /* 0x000fe40000201400 */
[----:B------:R-:W-:Y:S02]  /*11a50*/  FSEL R167, R5, -INF , !P3 ;  /* 0xff80000005a77808 */ /* 0x000fe40005800000 */
[----:B------:R-:W-:Y:S01]  /*11a60*/  IABS R175, R175 ;  /* 0x000000af00af7213 */ /* 0x000fe20000000000 */
[----:B------:R-:W-:Y:S01]  /*11a70*/  FFMA.FTZ R13, R174, -UR14, R13 ;  /* 0x8000000eae0d7c23 */ /* 0x000fe2000801000d */
[----:B------:R-:W-:Y:S02]  /*11a80*/  I2FP.F32.S32 R6, R6 ;  /* 0x0000000600067245 */ /* 0x000fe40000201400 */
[-C--:B------:R-:W-:Y:S02]  /*11a90*/  ISETP.GE.OR P4, PT, R172, R236.reuse, !P4 ;  /* 0x000000ecac00720c */ /* 0x080fe40006786670 */
[----:B------:R-:W-:Y:S01]  /*11aa0*/  FSEL R203, R12, -INF , !P2 ;  /* 0xff8000000ccb7808 */ /* 0x000fe20005000000 */
[----:B------:R-:W-:Y:S01]  /*11ab0*/  FFMA.FTZ R21, R6, -UR14, R21 ;  /* 0x8000000e06157c23 */ /* 0x000fe20008010015 */
[----:B------:R-:W-:Y:S02]  /*11ac0*/  ISETP.GE.OR P0, PT, R3, R236, !P0 ;  /* 0x000000ec0300720c */ /* 0x000fe40004706670 */
[----:B------:R-:W-:Y:S02]  /*11ad0*/  FSEL R5, R8, -INF , !P5 ;  /* 0xff80000008057808 */ /* 0x000fe40006800000 */
[----:B------:R-:W-:Y:S02]  /*11ae0*/  ISETP.GE.AND P3, PT, R168, R234, PT ;  /* 0x000000eaa800720c */ /* 0x000fe40003f66270 */
[-C--:B------:R-:W-:Y:S02]  /*11af0*/  ISETP.GE.AND P2, PT, R171, R237.reuse, PT ;  /* 0x000000edab00720c */ /* 0x080fe40003f46270 */
[----:B------:R-:W-:Y:S02]  /*11b00*/  ISETP.GE.AND P5, PT, R173, R237, PT ;  /* 0x000000edad00720c */ /* 0x000fe40003fa6270 */
[----:B------:R-:W-:Y:S02]  /*11b10*/  I2FP.F32.S32 R175, R175 ;  /* 0x000000af00af7245 */ /* 0x000fe40000201400 */
[----:B------:R-:W-:Y:S01]  /*11b20*/  FSEL R169, R4, -INF , !P0 ;  /* 0xff80000004a97808 */ /* 0x000fe20004000000 */
[----:B------:R-:W-:Y:S01]  /*11b30*/  IMAD.IADD R4, R235, 0x1, -R173 ;  /* 0x00000001eb047824 */ /* 0x000fe200078e0aad */
[----:B------:R-:W-:Y:S01]  /*11b40*/  FSEL R9, R9, -INF , !P4 ;  /* 0xff80000009097808 */ /* 0x000fe20006000000 */
[----:B------:R-:W-:Y:S01]  /*11b50*/  FFMA.FTZ R20, R175, -UR14, R20 ;  /* 0x8000000eaf147c23 */ /* 0x000fe20008010014 */
[-C--:B------:R-:W-:Y:S01]  /*11b60*/  ISETP.GE.OR P3, PT, R168, R233.reuse, !P3 ;  /* 0x000000e9a800720c */ /* 0x080fe20005f66670 */
[----:B------:R-:W-:Y:S01]  /*11b70*/  IMAD.IADD R168, R235, 0x1, -R168 ;  /* 0x00000001eba87824 */ /* 0x000fe200078e0aa8 */
[----:B------:R-:W-:Y:S02]  /*11b80*/  ISETP.GE.OR P2, PT, R171, R236, !P2 ;  /* 0x000000ecab00720c */ /* 0x000fe40005746670 */
[----:B------:R-:W-:Y:S02]  /*11b90*/  IADD3 R6, R3, 0x29, RZ ;  /* 0x0000002903067810 */ /* 0x000fe40007ffe0ff */
[C---:B------:R-:W-:Y:S02]  /*11ba0*/  ISETP.GE.AND P4, PT, R173.reuse, R234, PT ;  /* 0x000000eaad00720c */ /* 0x040fe40003f86270 */
[----:B------:R-:W-:Y:S02]  /*11bb0*/  ISETP.GE.OR P5, PT, R173, R236, !P5 ;  /* 0x000000ecad00720c */ /* 0x000fe40006fa6670 */
[----:B------:R-:W-:Y:S02]  /*11bc0*/  IADD3 R8, R235, -R172, RZ ;  /* 0x800000aceb087210 */ /* 0x000fe40007ffe0ff */
[----:B------:R-:W-:Y:S01]  /*11bd0*/  FSEL R175, R16, -INF , !P2 ;  /* 0xff80000010af7808 */ /* 0x000fe20005000000 */
[C---:B------:R-:W-:Y:S01]  /*11be0*/  IMAD.IADD R16, R238.reuse, 0x1, -R6 ;  /* 0x00000001ee107824 */ /* 0x040fe200078e0a06 */
[-C--:B------:R-:W-:Y:S02]  /*11bf0*/  ISETP.GE.OR P4, PT, R173, R233.reuse, !P4 ;  /* 0x000000e9ad00720c */ /* 0x080fe40006786670 */
[----:B------:R-:W-:Y:S02]  /*11c00*/  FSEL R201, R13, -INF , !P5 ;  /* 0xff8000000dc97808 */ /* 0x000fe40006800000 */
[----:B------:R-:W-:Y:S01]  /*11c10*/  IABS R173, R168 ;  /* 0x000000a800ad7213 */ /* 0x000fe20000000000 */
[----:B------:R-:W-:Y:S01]  /*11c20*/  VIADD R168, R3, 0x28 ;  /* 0x0000002803a87836 */ /* 0x000fe20000000000 */
[C---:B------:R-:W-:Y:S02]  /*11c30*/  ISETP.GE.AND P5, PT, R171.reuse, R234, PT ;  /* 0x000000eaab00720c */ /* 0x040fe40003fa6270 */
[----:B------:R-:W-:Y:S02]  /*11c40*/  IABS R4, R4 ;  /* 0x0000000400047213 */ /* 0x000fe40000000000 */
[----:B------:R-:W-:Y:S02]  /*11c50*/  IABS R8, R8 ;  /* 0x0000000800087213 */ /* 0x000fe40000000000 */
[----:B------:R-:W-:Y:S02]  /*11c60*/  ISETP.GE.OR P5, PT, R171, R233, !P5 ;  /* 0x000000e9ab00720c */ /* 0x000fe40006fa6670 */
[----:B------:R-:W-:Y:S02]  /*11c70*/  I2FP.F32.S32 R4, R4 ;  /* 0x0000000400047245 */ /* 0x000fe40000201400 */
[----:B------:R-:W-:Y:S01]  /*11c80*/  IADD3 R13, R235, -R171, RZ ;  /* 0x800000abeb0d7210 */ /* 0x000fe20007ffe0ff */
[----:B------:R-:W-:Y:S01]  /*11c90*/  IMAD.IADD R171, R238, 0x1, -R168 ;  /* 0x00000001eeab7824 */ /* 0x000fe200078e0aa8 */
[----:B------:R-:W-:Y:S01]  /*11ca0*/  I2FP.F32.S32 R173, R173 ;  /* 0x000000ad00ad7245 */ /* 0x000fe20000201400 */
[----:B------:R-:W-:Y:S01]  /*11cb0*/  FFMA.FTZ R15, R4, -UR14, R15 ;  /* 0x8000000e040f7c23 */ /* 0x000fe2000801000f */
[----:B------:R-:W-:Y:S01]  /*11cc0*/  IABS R16, R16 ;  /* 0x0000001000107213 */ /* 0x000fe20000000000 */
[----:B------:R-:W-:Y:S01]  /*11cd0*/  VIADD R4, R3, 0x30 ;  /* 0x0000003003047836 */ /* 0x000fe20000000000 */
[----:B------:R-:W-:Y:S01]  /*11ce0*/  I2FP.F32.S32 R8, R8 ;  /* 0x0000000800087245 */ /* 0x000fe20000201400 */
[----:B------:R-:W-:Y:S01]  /*11cf0*/  FFMA.FTZ R14, R173, -UR14, R14 ;  /* 0x8000000ead0e7c23 */ /* 0x000fe2000801000e */
[----:B------:R-:W-:Y:S02]  /*11d00*/  ISETP.GE.AND P0, PT, R172, R234, PT ;  /* 0x000000eaac00720c */ /* 0x000fe40003f06270 */
[----:B------:R-:W-:Y:S01]  /*11d10*/  I2FP.F32.S32 R16, R16 ;  /* 0x0000001000107245 */ /* 0x000fe20000201400 */
[----:B------:R-:W-:Y:S01]  /*11d20*/  FFMA.FTZ R11, R8, -UR14, R11 ;  /* 0x8000000e080b7c23 */ /* 0x000fe2000801000b */
[----:B------:R-:W-:Y:S02]  /*11d30*/  IABS R171, R171 ;  /* 0x000000ab00ab7213 */ /* 0x000fe40000000000 */
[----:B------:R-:W-:Y:S01]  /*11d40*/  ISETP.GE.OR P0, PT, R172, R233, !P0 ;  /* 0x000000e9ac00720c */ /* 0x000fe20004706670 */
[----:B------:R-:W-:Y:S01]  /*11d50*/  FFMA.FTZ R25, R16, -UR14, R25 ;  /* 0x8000000e10197c23 */ /* 0x000fe20008010019 */
[----:B------:R-:W-:Y:S02]  /*11d60*/  FSEL R12, R7, -INF , !P6 ;  /* 0xff800000070c7808 */ /* 0x000fe40007000000 */
[----:B------:R-:W-:Y:S02]  /*11d70*/  I2FP.F32.S32 R171, R171 ;  /* 0x000000ab00ab7245 */ /* 0x000fe40000201400 */
[----:B------:R-:W-:Y:S02]  /*11d80*/  IABS R13, R13 ;  /* 0x0000000d000d7213 */ /* 0x000fe40000000000 */
[----:B------:R-:W-:Y:S01]  /*11d90*/  FSEL R16, R10, -INF , !P1 ;  /* 0xff8000000a107808 */ /* 0x000fe20004800000 */
[----:B------:R-:W-:Y:S01]  /*11da0*/  FFMA.FTZ R24, R171, -UR14, R24 ;  /* 0x8000000eab187c23 */ /* 0x000fe20008010018 */
[----:B------:R-:W-:Y:S02]  /*11db0*/  IADD3 R8, R235, -R170, RZ ;  /* 0x800000aaeb087210 */ /* 0x000fe40007ffe0ff */
[----:B------:R-:W-:Y:S02]  /*11dc0*/  FSEL R202, R14, -INF , !P3 ;  /* 0xff8000000eca7808 */ /* 0x000fe40005800000 */
[----:B------:R-:W-:Y:S02]  /*11dd0*/  IADD3 R7, R238, -R4, RZ ;  /* 0x80000004ee077210 */ /* 0x000fe40007ffe0ff */
[----:B------:R-:W-:Y:S02]  /*11de0*/  FSEL R10, R11, -INF , !P0 ;  /* 0xff8000000b0a7808 */ /* 0x000fe40004000000 */
[C---:B------:R-:W-:Y:S02]  /*11df0*/  ISETP.GE.AND P3, PT, R168.reuse, R237, PT ;  /* 0x000000eda800720c */ /* 0x040fe40003f66270 */
[----:B------:R-:W-:Y:S02]  /*11e00*/  IADD3 R11, R235, -R168, RZ ;  /* 0x800000a8eb0b7210 */ /* 0x000fe40007ffe0ff */
[----:B------:R-:W-:Y:S02]  /*11e10*/  I2FP.F32.S32 R13, R13 ;  /* 0x0000000d000d7245 */ /* 0x000fe40000201400 */
[----:B------:R-:W-:Y:S02]  /*11e20*/  IABS R8, R8 ;  /* 0x0000000800087213 */ /* 0x000fe40000000000 */
[----:B------:R-:W-:Y:S01]  /*11e30*/  IABS R7, R7 ;  /* 0x0000000700077213 */ /* 0x000fe20000000000 */
[----:B------:R-:W-:Y:S01]  /*11e40*/  FFMA.FTZ R18, R13, -UR14, R18 ;  /* 0x8000000e0d127c23 */ /* 0x000fe20008010012 */
[----:B------:R-:W-:Y:S02]  /*11e50*/  ISETP.GE.OR P3, PT, R168, R236, !P3 ;  /* 0x000000eca800720c */ /* 0x000fe40005f66670 */
[----:B------:R-:W-:Y:S02]  /*11e60*/  IABS R11, R11 ;  /* 0x0000000b000b7213 */ /* 0x000fe40000000000 */
[----:B------:R-:W-:Y:S02]  /*11e70*/  I2FP.F32.S32 R8, R8 ;  /* 0x0000000800087245 */ /* 0x000fe40000201400 */
[----:B------:R-:W-:Y:S02]  /*11e80*/  FSEL R200, R15, -INF , !P4 ;  /* 0xff8000000fc87808 */ /* 0x000fe40006000000 */
[----:B------:R-:W-:Y:S01]  /*11e90*/  I2FP.F32.S32 R7, R7 ;  /* 0x0000000700077245 */ /* 0x000fe20000201400 */
[----:B------:R-:W-:Y:S01]  /*11ea0*/  FFMA.FTZ R19, R8, -UR14, R19 ;  /* 0x8000000e08137c23 */ /* 0x000fe20008010013 */
[----:B------:R-:W-:Y:S01]  /*11eb0*/  FSEL R189, R24, -INF , !P3 ;  /* 0xff80000018bd7808 */ /* 0x000fe20005800000 */
[----:B------:R-:W-:Y:S01]  /*11ec0*/  VIADD R8, R3, 0x31 ;  /* 0x0000003103087836 */ /* 0x000fe20000000000 */
[----:B------:R-:W-:Y:S01]  /*11ed0*/  ISETP.GE.AND P4, PT, R6, R237, PT ;  /* 0x000000ed0600720c */ /* 0x000fe20003f86270 */
[----:B------:R-:W-:Y:S01]  /*11ee0*/  FFMA.FTZ R28, R7, -UR14, R28 ;  /* 0x8000000e071c7c23 */ /* 0x000fe2000801001c */
[----:B------:R-:W-:Y:S02]  /*11ef0*/  ISETP.GE.AND P2, PT, R170, R234, PT ;  /* 0x000000eaaa00720c */ /* 0x000fe40003f46270 */
[----:B------:R-:W-:Y:S02]  /*11f00*/  I2FP.F32.S32 R11, R11 ;  /* 0x0000000b000b7245 */ /* 0x000fe40000201400 */
[-C--:B------:R-:W-:Y:S02]  /*11f10*/  ISETP.GE.AND P3, PT, R4, R237.reuse, PT ;  /* 0x000000ed0400720c */ /* 0x080fe40003f66270 */
[-C--:B------:R-:W-:Y:S01]  /*11f20*/  ISETP.GE.AND P6, PT, R170, R237.reuse, PT ;  /* 0x000000edaa00720c */ /* 0x080fe20003fc6270 */
[----:B------:R-:W-:Y:S01]  /*11f30*/  FFMA.FTZ R26, R11, -UR14, R26 ;  /* 0x8000000e0b1a7c23 */ /* 0x000fe2000801001a */
[C---:B------:R-:W-:Y:S02]  /*11f40*/  ISETP.GE.AND P1, PT, R165.reuse, R237, PT ;  /* 0x000000eda500720c */ /* 0x040fe40003f26270 */
[----:B------:R-:W-:Y:S02]  /*11f50*/  FSEL R174, R18, -INF , !P5 ;  /* 0xff80000012ae7808 */ /* 0x000fe40006800000 */
[----:B------:R-:W-:Y:S02]  /*11f60*/  ISETP.GE.OR P4, PT, R6, R236, !P4 ;  /* 0x000000ec0600720c */ /* 0x000fe40006786670 */
[-C--:B------:R-:W-:Y:S02]  /*11f70*/  ISETP.GE.OR P2, PT, R170, R233.reuse, !P2 ;  /* 0x000000e9aa00720c */ /* 0x080fe40005746670 */
[----:B------:R-:W-:Y:S02]  /*11f80*/  ISETP.GE.AND P5, PT, R6, R234, PT ;  /* 0x000000ea0600720c */ /* 0x000fe40003fa6270 */
[-C--:B------:R-:W-:Y:S02]  /*11f90*/  ISETP.GE.OR P3, PT, R4, R236.reuse, !P3 ;  /* 0x000000ec0400720c */ /* 0x080fe40005f66670 */
[-C--:B------:R-:W-:Y:S02]  /*11fa0*/  ISETP.GE.OR P6, PT, R170, R236.reuse, !P6 ;  /* 0x000000ecaa00720c */ /* 0x080fe400077c6670 */
[----:B------:R-:W-:Y:S02]  /*11fb0*/  ISETP.GE.OR P1, PT, R165, R236, !P1 ;  /* 0x000000eca500720c */ /* 0x000fe40004f26670 */
[----:B------:R-:W-:Y:S02]  /*11fc0*/  IADD3 R11, R235, -R4, RZ ;  /* 0x80000004eb0b7210 */ /* 0x000fe40007ffe0ff */
[----:B------:R-:W-:Y:S02]  /*11fd0*/  FSEL R187, R25, -INF , !P4 ;  /* 0xff80000019bb7808 */ /* 0x000fe40006000000 */
[----:B------:R-:W-:Y:S02]  /*11fe0*/  FSEL R172, R19, -INF , !P2 ;  /* 0xff80000013ac7808 */ /* 0x000fe40005000000 */
[----:B------:R-:W-:Y:S02]  /*11ff0*/  FSEL R185, R28, -INF , !P3 ;  /* 0xff8000001cb97808 */ /* 0x000fe40005800000 */
[----:B------:R-:W-:Y:S01]  /*12000*/  ISETP.GE.OR P5, PT, R6, R233, !P5 ;  /* 0x000000e90600720c */ /* 0x000fe20006fa6670 */
[----:B------:R-:W-:Y:S01]  /*12010*/  IMAD.IADD R6, R235, 0x1, -R6 ;  /* 0x00000001eb067824 */ /* 0x000fe200078e0a06 */
[-C--:B------:R-:W-:Y:S02]  /*12020*/  ISETP.GE.AND P4, PT, R4, R234.reuse, PT ;  /* 0x000000ea0400720c */ /* 0x080fe40003f86270 */
[C---:B------:R-:W-:Y:S02]  /*12030*/  ISETP.GE.AND P2, PT, R8.reuse, R237, PT ;  /* 0x000000ed0800720c */ /* 0x040fe40003f46270 */
[----:B------:R-:W-:Y:S02]  /*12040*/  ISETP.GE.AND P3, PT, R8, R234, PT ;  /* 0x000000ea0800720c */ /* 0x000fe40003f66270 */
[----:B------:R-:W-:Y:S01]  /*12050*/  FSEL R173, R17, -INF , !P6 ;  /* 0xff80000011ad7808 */ /* 0x000fe20007000000 */
[----:B------:R-:W-:Y:S01]  /*12060*/  IMAD.IADD R17, R235, 0x1, -R165 ;  /* 0x00000001eb117824 */ /* 0x000fe200078e0aa5 */
[----:B------:R-:W-:Y:S01]  /*12070*/  FSEL R248, R20, -INF , !P1 ;  /* 0xff80000014f87808 */ /* 0x000fe20004800000 */
[----:B------:R-:W-:Y:S01]  /*12080*/  IMAD.IADD R20, R238, 0x1, -R8 ;  /* 0x00000001ee147824 */ /* 0x000fe200078e0a08 */
[----:B------:R-:W-:Y:S02]  /*12090*/  IABS R11, R11 ;  /* 0x0000000b000b7213 */ /* 0x000fe40000000000 */
[----:B------:R-:W-:Y:S02]  /*120a0*/  IADD3 R7, R3, 0x38, RZ ;  /* 0x0000003803077810 */ /* 0x000fe40007ffe0ff */
[-C--:B------:R-:W-:Y:S02]  /*120b0*/  ISETP.GE.OR P4, PT, R4, R233.reuse, !P4 ;  /* 0x000000e90400720c */ /* 0x080fe40006786670 */
[----:B------:R-:W-:Y:S01]  /*120c0*/  ISETP.GE.OR P2, PT, R8, R236, !P2 ;  /* 0x000000ec0800720c */ /* 0x000fe20005746670 */
[----:B------:R-:W-:Y:S01]  /*120d0*/  IMAD.IADD R13, R238, 0x1, -R7 ;  /* 0x00000001ee0d7824 */ /* 0x000fe200078e0a07 */
[----:B------:R-:W-:Y:S02]  /*120e0*/  ISETP.GE.OR P3, PT, R8, R233, !P3 ;  /* 0x000000e90800720c */ /* 0x000fe40005f66670 */
[----:B------:R-:W-:Y:S02]  /*120f0*/  IADD3 R4, R235, -R8, RZ ;  /* 0x80000008eb047210 */ /* 0x000fe40007ffe0ff */
[----:B------:R-:W-:Y:S02]  /*12100*/  IABS R8, R6 ;  /* 0x0000000600087213 */ /* 0x000fe40000000000 */
[----:B------:R-:W-:Y:S02]  /*12110*/  I2FP.F32.S32 R11, R11 ;  /* 0x0000000b000b7245 */ /* 0x000fe40000201400 */
[----:B------:R-:W-:Y:S02]  /*12120*/  FMNMX.FTZ R6, R169, R0, !PT ;  /* 0x00000000a9067209 */ /* 0x000fe40007810000 */
[----:B------:R-:W-:Y:S01]  /*12130*/  IABS R17, R17 ;  /* 0x0000001100117213 */ /* 0x000fe20000000000 */
[----:B------:R-:W-:Y:S01]  /*12140*/  FFMA.FTZ R30, R11, -UR14, R30 ;  /* 0x8000000e0b1e7c23 */ /* 0x000fe2000801001e */
[----:B------:R-:W-:Y:S02]  /*12150*/  IABS R20, R20 ;  /* 0x0000001400147213 */ /* 0x000fe40000000000 */
[----:B------:R-:W-:Y:S02]  /*12160*/  FMNMX.FTZ R6, R167, R6, !PT ;  /* 0x00000006a7067209 */ /* 0x000fe40007810000 */
[----:B------:R-:W-:Y:S02]  /*12170*/  I2FP.F32.S32 R17, R17 ;  /* 0x0000001100117245 */ /* 0x000fe40000201400 */
[----:B------:R-:W-:Y:S02]  /*12180*/  I2FP.F32.S32 R20, R20 ;  /* 0x0000001400147245 */ /* 0x000fe40000201400 */
[----:B------:R-:W-:Y:S01]  /*12190*/  FMNMX.FTZ R11, R166, R2, !PT ;  /* 0x00000002a60b7209 */ /* 0x000fe20007810000 */
[----:B------:R-:W-:Y:S01]  /*121a0*/  FFMA.FTZ R22, R17, -UR14, R22 ;  /* 0x8000000e11167c23 */ /* 0x000fe20008010016 */
[----:B------:R-:W-:Y:S01]  /*121b0*/  ISETP.GE.AND P0, PT, R165, R234, PT ;  /* 0x000000eaa500720c */ /* 0x000fe20003f06270 */
[----:B------:R-:W-:Y:S01]  /*121c0*/  FFMA.FTZ R29, R20, -UR14, R29 ;  /* 0x8000000e141d7c23 */ /* 0x000fe2000801001d */
[----:B------:R-:W-:Y:S02]  /*121d0*/  IABS R13, R13 ;  /* 0x0000000d000d7213 */ /* 0x000fe40000000000 */
[----:B------:R-:W-:Y:S02]  /*121e0*/  FMNMX.FTZ R6, R5, R6, !PT ;  /* 0x0000000605067209 */ /* 0x000fe40007810000 */
[----:B------:R-:W-:Y:S02]  /*121f0*/  FMNMX.FTZ R11, R12, R11, !PT ;  /* 0x0000000b0c0b7209 */ /* 0x000fe40007810000 */
[----:B------:R-:W-:Y:S02]  /*12200*/  ISETP.GE.OR P0, PT, R165, R233, !P0 ;  /* 0x000000e9a500720c */ /* 0x000fe40004706670 */
[----:B------:R-:W-:Y:S02]  /*12210*/  I2FP.F32.S32 R13, R13 ;  /* 0x0000000d000d7245 */ /* 0x000fe40000201400 */
[----:B------:R-:W-:Y:S02]  /*12220*/  FMNMX.FTZ R6, R9, R6, !PT ;  /* 0x0000000609067209 */ /* 0x000fe40007810000 */
[----:B------:R-:W-:Y:S01]  /*12230*/  FMNMX.FTZ R11, R16, R11, !PT ;  /* 0x0000000b100b7209 */ /* 0x000fe20007810000 */
[----:B------:R-:W-:Y:S01]  /*12240*/  FFMA.FTZ R32, R13, -UR14, R32 ;  /* 0x8000000e0d207c23 */ /* 0x000fe20008010020 */
[----:B------:R-:W-:Y:S02]  /*12250*/  FSEL R190, R22, -INF , !P0 ;  /* 0xff80000016be7808 */ /* 0x000fe40004000000 */
[----:B------:R-:W-:Y:S02]  /*12260*/  FSEL R183, R29, -INF , !P2 ;  /* 0xff8000001db77808 */ /* 0x000fe40005000000 */
[----:B------:R-:W-:Y:S02]  /*12270*/  FMNMX.FTZ R6, R203, R6, !PT ;  /* 0x00000006cb067209 */ /* 0x000fe40007810000 */
[C---:B------:R-:W-:Y:S02]  /*12280*/  ISETP.GE.AND P0, PT, R7.reuse, R237, PT ;  /* 0x000000ed0700720c */ /* 0x040fe40003f06270 */
[----:B------:R-:W-:Y:S02]  /*12290*/  ISETP.GE.AND P2, PT, R7, R234, PT ;  /* 0x000000ea0700720c */ /* 0x000fe40003f46270 */
[----:B------:R-:W-:Y:S01]  /*122a0*/  FMNMX.FTZ R13, R10, R11, !PT ;  /* 0x0000000b0a0d7209 */ /* 0x000fe20007810000 */
[C---:B------:R-:W-:Y:S01]  /*122b0*/  IMAD.IADD R11, R235.reuse, 0x1, -R7 ;  /* 0x00000001eb0b7824 */ /* 0x040fe200078e0a07 */
[----:B------:R-:W-:Y:S02]  /*122c0*/  IADD3 R14, R235, -R164, RZ ;  /* 0x800000a4eb0e7210 */ /* 0x000fe40007ffe0ff */
[----:B------:R-:W-:Y:S02]  /*122d0*/  FMNMX.FTZ R6, R201, R6, !PT ;  /* 0x00000006c9067209 */ /* 0x000fe40007810000 */
[C---:B------:R-:W-:Y:S02]  /*122e0*/  ISETP.GE.OR P0, PT, R7.reuse, R236, !P0 ;  /* 0x000000ec0700720c */ /* 0x040fe40004706670 */
[----:B------:R-:W-:Y:S02]  /*122f0*/  ISETP.GE.OR P2, PT, R7, R233, !P2 ;  /* 0x000000e90700720c */ /* 0x000fe40005746670 */
[----:B------:R-:W-:Y:S02]  /*12300*/  FMNMX.FTZ R7, R202, R13, !PT ;  /* 0x0000000dca077209 */ /* 0x000fe40007810000 */
[----:B------:R-:W-:Y:S02]  /*12310*/  IABS R4, R4 ;  /* 0x0000000400047213 */ /* 0x000fe40000000000 */
[----:B------:R-:W-:Y:S02]  /*12320*/  IABS R14, R14 ;  /* 0x0000000e000e7213 */ /* 0x000fe40000000000 */
[----:B------:R-:W-:Y:S02]  /*12330*/  FMNMX.FTZ R6, R175, R6, !PT ;  /* 0x00000006af067209 */ /* 0x000fe40007810000 */
[----:B------:R-:W-:Y:S02]  /*12340*/  ISETP.GE.AND P6, PT, R164, R237, PT ;  /* 0x000000eda400720c */ /* 0x000fe40003fc6270 */
[----:B------:R-:W-:Y:S02]  /*12350*/  FMNMX.FTZ R7, R200, R7, !PT ;  /* 0x00000007c8077209 */ /* 0x000fe40007810000 */
[----:B------:R-:W-:Y:S02]  /*12360*/  I2FP.F32.S32 R4, R4 ;  /* 0x0000000400047245 */ /* 0x000fe40000201400 */
[----:B------:R-:W-:Y:S02]  /*12370*/  I2FP.F32.S32 R14, R14 ;  /* 0x0000000e000e7245 */ /* 0x000fe40000201400 */
[----:B------:R-:W-:Y:S01]  /*12380*/  FMNMX.FTZ R15, R173, R6, !PT ;  /* 0x00000006ad0f7209 */ /* 0x000fe20007810000 */
[----:B------:R-:W-:Y:S01]  /*12390*/  FFMA.FTZ R31, R4, -UR14, R31 ;  /* 0x8000000e041f7c23 */ /* 0x000fe2000801001f */
[----:B------:R-:W-:Y:S01]  /*123a0*/  ISETP.GE.OR P6, PT, R164, R236, !P6 ;  /* 0x000000eca400720c */ /* 0x000fe200077c6670 */
[----:B------:R-:W-:Y:S01]  /*123b0*/  FFMA.FTZ R23, R14, -UR14, R23 ;  /* 0x8000000e0e177c23 */ /* 0x000fe20008010017 */
[----:B------:R-:W-:Y:S02]  /*123c0*/  FMNMX.FTZ R7, R174, R7, !PT ;  /* 0x00000007ae077209 */ /* 0x000fe40007810000 */
[-C--:B------:R-:W-:Y:S02]  /*123d0*/  ISETP.GE.AND P1, PT, R164, R234.reuse, PT ;  /* 0x000000eaa400720c */ /* 0x080fe40003f26270 */
[----:B------:R-:W-:Y:S02]  /*123e0*/  FSEL R191, R21, -INF , !P6 ;  /* 0xff80000015bf7808 */ /* 0x000fe40007000000 */
[----:B------:R-:W-:Y:S02]  /*123f0*/  FMNMX.FTZ R4, R248, R15, !PT ;  /* 0x0000000ff8047209 */ /* 0x000fe40007810000 */
[----:B------:R-:W-:Y:S02]  /*12400*/  IADD3 R3, R3, 0x39, RZ ;  /* 0x0000003903037810 */ /* 0x000fe40007ffe0ff */
[----:B------:R-:W-:Y:S02]  /*12410*/  FMNMX.FTZ R7, R172, R7, !PT ;  /* 0x00000007ac077209 */ /* 0x000fe40007810000 */
[----:B------:R-:W-:Y:S01]  /*12420*/  ISETP.GE.AND P6, PT, R168, R234, PT ;  /* 0x000000eaa800720c */ /* 0x000fe20003fc6270 */
[----:B------:R-:W-:Y:S01]  /*12430*/  IMAD.IADD R14, R238, 0x1, -R3 ;  /* 0x00000001ee0e7824 */ /* 0x000fe200078e0a03 */
[-C--:B------:R-:W-:Y:S02]  /*12440*/  ISETP.GE.OR P1, PT, R164, R233.reuse, !P1 ;  /* 0x000000e9a400720c */ /* 0x080fe40004f26670 */
[----:B------:R-:W-:Y:S02]  /*12450*/  I2FP.F32.S32 R8, R8 ;  /* 0x0000000800087245 */ /* 0x000fe40000201400 */
[----:B------:R-:W-:Y:S02]  /*12460*/  FMNMX.FTZ R4, R191, R4, !PT ;  /* 0x00000004bf047209 */ /* 0x000fe40007810000 */
[----:B------:R-:W-:Y:S01]  /*12470*/  ISETP.GE.OR P6, PT, R168, R233, !P6 ;  /* 0x000000e9a800720c */ /* 0x000fe200077c6670 */
[----:B------:R-:W-:Y:S01]  /*12480*/  FFMA.FTZ R27, R8, -UR14, R27 ;  /* 0x8000000e081b7c23 */ /* 0x000fe2000801001b */
[----:B------:R-:W-:Y:S02]  /*12490*/  FSEL R188, R23, -INF , !P1 ;  /* 0xff80000017bc7808 */ /* 0x000fe40004800000 */
[----:B------:R-:W-:Y:S02]  /*124a0*/  FMNMX.FTZ R7, R190, R7, !PT ;  /* 0x00000007be077209 */ /* 0x000fe40007810000 */
[----:B------:R-:W-:Y:S02]  /*124b0*/  FMNMX.FTZ R8, R189, R4, !PT ;  /* 0x00000004bd087209 */ /* 0x000fe40007810000 */
[----:B------:R-:W-:Y:S02]  /*124c0*/  FSEL R186, R26, -INF , !P6 ;  /* 0xff8000001aba7808 */ /* 0x000fe40007000000 */
[----:B------:R-:W-:Y:S02]  /*124d0*/  FMNMX.FTZ R7, R188, R7, !PT ;  /* 0x00000007bc077209 */ /* 0x000fe40007810000 */
[----:B------:R-:W-:Y:S02]  /*124e0*/  IABS R14, R14 ;  /* 0x0000000e000e7213 */ /* 0x000fe40000000000 */
[----:B------:R-:W-:Y:S02]  /*124f0*/  IABS R11, R11 ;  /* 0x0000000b000b7213 */ /* 0x000fe40000000000 */
[----:B------:R-:W-:Y:S02]  /*12500*/  IADD3 R6, R235, -R3, RZ ;  /* 0x80000003eb067210 */ /* 0x000fe40007ffe0ff */
[----:B------:R-:W-:Y:S02]  /*12510*/  FMNMX.FTZ R8, R187, R8, !PT ;  /* 0x00000008bb087209 */ /* 0x000fe40007810000 */
[----:B------:R-:W-:Y:S02]  /*12520*/  FSEL R184, R27, -INF , !P5 ;  /* 0xff8000001bb87808 */ /* 0x000fe40006800000 */
[----:B------:R-:W-:Y:S01]  /*12530*/  FMNMX.FTZ R7, R186, R7, !PT ;  /* 0x00000007ba077209 */ /* 0x000fe20007810000 */
[----:B------:R-:W-:Y:S01]  /*12540*/  LDSM.16.MT88.4 R24, [R222+0x10000] ;  /* 0x01000000de18783b */ /* 0x000fe20000004200 */
[----:B------:R-:W-:Y:S02]  /*12550*/  I2FP.F32.S32 R14, R14 ;  /* 0x0000000e000e7245 */ /* 0x000fe40000201400 */
[----:B------:R-:W-:Y:S02]  /*12560*/  I2FP.F32.S32 R11, R11 ;  /* 0x0000000b000b7245 */ /* 0x000fe40000201400 */
[----:B------:R-:W-:Y:S01]  /*12570*/  IABS R6, R6 ;  /* 0x0000000600067213 */ /* 0x000fe20000000000 */
[----:B------:R-:W-:Y:S01]  /*12580*/  FFMA.FTZ R33, R14, -UR14, R33 ;  /* 0x8000000e0e217c23 */ /* 0x000fe20008010021 */
[----:B------:R-:W-:Y:S01]  /*12590*/  FMNMX.FTZ R8, R185, R8, !PT ;  /* 0x00000008b9087209 */ /* 0x000fe20007810000 */
[----:B------:R-:W-:Y:S01]  /*125a0*/  FFMA.FTZ R34, R11, -UR14, R34 ;  /* 0x8000000e0b227c23 */ /* 0x000fe20008010022 */
[C---:B------:R-:W-:Y:S02]  /*125b0*/  ISETP.GE.AND P1, PT, R3.reuse, R237, PT ;  /* 0x000000ed0300720c */ /* 0x040fe40003f26270 */
[----:B------:R-:W-:Y:S02]  /*125c0*/  FSEL R180, R30, -INF , !P4 ;  /* 0xff8000001eb47808 */ /* 0x000fe40006000000 */
[----:B------:R-:W-:Y:S02]  /*125d0*/  FMNMX.FTZ R13, R184, R7, !PT ;  /* 0x00000007b80d7209 */ /* 0x000fe40007810000 */
[----:B------:R-:W-:Y:S02]  /*125e0*/  I2FP.F32.S32 R6, R6 ;  /* 0x0000000600067245 */ /* 0x000fe40000201400 */
[----:B------:R-:W-:Y:S02]  /*125f0*/  FSEL R181, R32, -INF , !P0 ;  /* 0xff80000020b57808 */ /* 0x000fe40004000000 */
[----:B------:R-:W-:Y:S01]  /*12600*/  ISETP.GE.OR P1, PT, R3, R236, !P1 ;  /* 0x000000ec0300720c */ /* 0x000fe20004f26670 */
[----:B------:R-:W-:Y:S01]  /*12610*/  FFMA.FTZ R35, R6, -UR14, R35 ;  /* 0x8000000e06237c23 */ /* 0x000fe20008010023 */
[----:B------:R-:W-:Y:S02]  /*12620*/  FMNMX.FTZ R8, R183, R8, !PT ;  /* 0x00000008b7087209 */ /* 0x000fe40007810000 */
[----:B------:R-:W-:Y:S02]  /*12630*/  FSEL R178, R31, -INF , !P3 ;  /* 0xff8000001fb27808 */ /* 0x000fe40005800000 */
[----:B------:R-:W-:Y:S02]  /*12640*/  FMNMX.FTZ R13, R180, R13, !PT ;  /* 0x0000000db40d7209 */ /* 0x000fe40007810000 */
[----:B------:R-:W-:Y:S02]  /*12650*/  ISETP.GE.AND P0, PT, R3, R234, PT ;  /* 0x000000ea0300720c */ /* 0x000fe40003f06270 */
[----:B------:R-:W-:Y:S02]  /*12660*/  FSEL R179, R33, -INF , !P1 ;  /* 0xff80000021b37808 */ /* 0x000fe40004800000 */
[----:B------:R-:W-:Y:S02]  /*12670*/  FMNMX.FTZ R8, R181, R8, !PT ;  /* 0x00000008b5087209 */ /* 0x000fe40007810000 */
[----:B------:R-:W-:Y:S02]  /*12680*/  FSEL R176, R34, -INF , !P2 ;  /* 0xff80000022b07808 */ /* 0x000fe40005000000 */
[----:B------:R-:W-:Y:S02]  /*12690*/  ISETP.GE.OR P0, PT, R3, R233, !P0 ;  /* 0x000000e90300720c */ /* 0x000fe40004706670 */
        /* <DEDUP_REMOVED lines=20> */
[----:B------:R-:W-:Y:S01]  /*127e0*/  FSEL R5, R164, RZ, P1 ;  /* 0x000000ffa4057208 */ /* 0x000fe20000800000 */
[--C-:B------:R-:W-:Y:S01]  /*127f0*/  FFMA.FTZ R194, R167, UR4, -R182.reuse ;  /* 0x00000004a7c27c23 */ /* 0x100fe200080108b6 */
[--C-:B------:R-:W-:Y:S01]  /*12800*/  FFMA.FTZ R197, R169, UR4, -R182.reuse ;  /* 0x00000004a9c57c23 */ /* 0x100fe200080108b6 */
[----:B------:R-:W-:Y:S01]  /*12810*/  FFMA.FTZ R192, R9, UR4, -R182 ;  /* 0x0000000409c07c23 */ /* 0x000fe200080108b6 */
[----:B------:R-:W-:Y:S01]  /*12820*/  FSEL R177, R177, RZ, P0 ;  /* 0x000000ffb1b17208 */ /* 0x000fe20000000000 */
[----:B------:R-:W-:Y:S01]  /*12830*/  FADD.FTZ R0, -R5, R0 ;  /* 0x0000000005007221 */ /* 0x000fe20000010100 */
[----:B------:R-:W-:Y:S01]  /*12840*/  FSEL R5, R3, RZ, P0 ;  /* 0x000000ff03057208 */ /* 0x000fe20000000000 */
[----:B------:R-:W-:Y:S01]  /*12850*/  MUFU.EX2 R194, R194 ;  /* 0x000000c200c27308 */ /* 0x000fe20000000800 */
[----:B------:R-:W-:Y:S01]  /*12860*/  FFMA.FTZ R198, R175, UR4, -R182 ;  /* 0x00000004afc67c23 */ /* 0x000fe200080108b6 */
[--C-:B------:R-:W-:Y:S01]  /*12870*/  FFMA.FTZ R199, R166, UR4, -R177.reuse ;  /* 0x00000004a6c77c23 */ /* 0x100fe200080108b1 */
[--C-:B------:R-:W-:Y:S01]  /*12880*/  FFMA.FTZ R166, R16, UR4, -R177.reuse ;  /* 0x0000000410a67c23 */ /* 0x100fe200080108b1 */
[----:B------:R-:W-:Y:S01]  /*12890*/  FMUL.FTZ R6, R0, UR4 ;  /* 0x0000000400067c20 */ /* 0x000fe20008410000 */
[----:B------:R-:W1:Y:S01]  /*128a0*/  LDSM.16.MT88.4 R16, [R224+0x10000] ;  /* 0x01000000e010783b */ /* 0x000e620000004200 */
[----:B------:R-:W-:Y:S01]  /*128b0*/  FADD.FTZ R0, -R5, R2 ;  /* 0x0000000205007221 */ /* 0x000fe20000010100 */
[--C-:B------:R-:W-:Y:S01]  /*128c0*/  FFMA.FTZ R167, R12, UR4, -R177.reuse ;  /* 0x000000040ca77c23 */ /* 0x100fe200080108b1 */
[--C-:B------:R-:W-:Y:S02]  /*128d0*/  FFMA.FTZ R195, R10, UR4, -R177.reuse ;  /* 0x000000040ac37c23 */ /* 0x100fe400080108b1 */
[----:B------:R-:W2:Y:S01]  /*128e0*/  MUFU.EX2 R197, R197 ;  /* 0x000000c500c57308 */ /* 0x000ea20000000800 */
[----:B------:R-:W-:Y:S01]  /*128f0*/  FMUL.FTZ R8, R0, UR4 ;  /* 0x0000000400087c20 */ /* 0x000fe20008410000 */
[--C-:B------:R-:W-:Y:S01]  /*12900*/  FFMA.FTZ R246, R172, UR4, -R177.reuse ;  /* 0x00000004acf67c23 */ /* 0x100fe200080108b1 */
[--C-:B------:R-:W-:Y:S01]  /*12910*/  FFMA.FTZ R185, R185, UR4, -R182.reuse ;  /* 0x00000004b9b97c23 */ /* 0x100fe200080108b6 */
[--C-:B------:R-:W-:Y:S01]  /*12920*/  FFMA.FTZ R183, R183, UR4, -R182.reuse ;  /* 0x00000004b7b77c23 */ /* 0x100fe200080108b6 */
        /* <DEDUP_REMOVED lines=9> */
[----:B------:R-:W-:Y:S01]  /*129c0*/  LDSM.16.MT88.4 R172, [R222+0x14800] ;  /* 0x01480000deac783b */ /* 0x000fe20000004200 */
[--C-:B------:R-:W-:Y:S03]  /*129d0*/  FFMA.FTZ R200, R200, UR4, -R177.reuse ;  /* 0x00000004c8c87c23 */ /* 0x100fe600080108b1 */
[----:B------:R-:W3:Y:S01]  /*129e0*/  MUFU.EX2 R192, R192 ;  /* 0x000000c000c07308 */ /* 0x000ee20000000800 */
[----:B--2---:R-:W-:Y:S01]  /*129f0*/  F2FP.F16.F32.PACK_AB R168, R194, R197 ;  /* 0x000000c5c2a8723e */ /* 0x004fe200000000ff */
        /* <DEDUP_REMOVED lines=210> */
[C---:B-1----:R-:W-:Y:S03]  /*13720*/  HMMA.16816.F32 R124, R168.reuse, R140, R124 ;  /* 0x0000008ca87c723c */ /* 0x042fe6000000187c */
[----:B------:R-:W-:Y:S01]  /*13730*/  F2FP.F16.F32.PACK_AB R132, R201, R196 ;  /* 0x000000c4c984723e */ /* 0x000fe200000000ff */
[----:B------:R-:W-:Y:S01]  /*13740*/  FFMA.FTZ R197, R2, R247, R197 ;  /* 0x000000f702c57223 */ /* 0x000fe200000100c5 */
[----:B------:R-:W-:Y:S01]  /*13750*/  F2FP.F16.F32.PACK_AB R134, R203, R198 ;  /* 0x000000c6cb86723e */ /* 0x000fe200000000ff */
[----:B------:R-:W-:Y:S01]  /*13760*/  HMMA.16816.F32 R128, R168, R142, R128 ;  /* 0x0000008ea880723c */ /* 0x000fe20000001880 */
[----:B------:R-:W1:Y:S04]  /*13770*/  LDSM.16.MT88.4 R140, [R224+0x12800] ;  /* 0x01280000e08c783b */ /* 0x000e680000004200 */
[----:B------:R-:W-:Y:S01]  /*13780*/  F2FP.F16.F32.PACK_AB R133, R200, R251 ;  /* 0x000000fbc885723e */ /* 0x000fe200000000ff */
[----:B------:R-:W-:Y:S01]  /*13790*/  FFMA.FTZ R199, R0, R245, R199 ;  /* 0x000000f500c77223 */ /* 0x000fe200000100c7 */
[----:B---3--:R-:W-:Y:S01]  /*137a0*/  F2FP.F16.F32.PACK_AB R135, R246, R202 ;  /* 0x000000caf687723e */ /* 0x008fe200000000ff */
[----:B------:R-:W-:Y:S01]  /*137b0*/  FADD.FTZ R194, R194, R197 ;  /* 0x000000c5c2c27221 */ /* 0x000fe20000010000 */
[----:B------:R-:W-:Y:S02]  /*137c0*/  LDSM.16.MT88.4 R168, [R224+0x14800] ;  /* 0x01480000e0a8783b */ /* 0x000fe40000004200 */
[----:B------:R-:W-:Y:S03]  /*137d0*/  FADD.FTZ R199, R167, R199 ;  /* 0x000000c7a7c77221 */ /* 0x000fe60000010000 */
        /* <DEDUP_REMOVED lines=15> */
[C---:B------:R-:W-:Y:S01]  /*138d0*/  HMMA.16816.F32 R28, R132.reuse, R152, R28 ;  /* 0x00000098841c723c */ /* 0x040fe2000000181c */
[----:B------:R-:W5:Y:S05]  /*138e0*/  MUFU.EX2 R152, R190 ;  /* 0x000000be00987308 */ /* 0x000f6a0000000800 */
[C---:B------:R-:W-:Y:S05]  /*138f0*/  HMMA.16816.F32 R32, R132.reuse, R154, R32 ;  /* 0x0000009a8420723c */ /* 0x040fea0000001820 */
[----:B------:R5:W2:Y:S01]  /*13900*/  MUFU.EX2 R153, R188 ;  /* 0x000000bc00997308 */ /* 0x000aa20000000800 */
[C---:B-1----:R-:W-:Y:S09]  /*13910*/  HMMA.16816.F32 R36, R132.reuse, R140, R36 ;  /* 0x0000008c8424723c */ /* 0x042ff20000001824 */
[----:B------:R-:W-:Y:S01]  /*13920*/  MUFU.EX2 R190, R185 ;  /* 0x000000b900be7308 */ /* 0x000fe20000000800 */
[C---:B------:R-:W-:Y:S01]  /*13930*/  HMMA.16816.F32 R40, R132.reuse, R142, R40 ;  /* 0x0000008e8428723c */ /* 0x040fe20000001828 */
[----:B------:R-:W1:Y:S05]  /*13940*/  LDSM.16.MT88.4 R140, [R224+0x16800] ;  /* 0x01680000e08c783b */ /* 0x000e6a0000004200 */
[C---:B------:R-:W-:Y:S03]  /*13950*/  HMMA.16816.F32 R44, R132.reuse, R156, R44 ;  /* 0x0000009c842c723c */ /* 0x040fe6000000182c */
[----:B------:R2:W3:Y:S02]  /*13960*/  MUFU.EX2 R156, R186 ;  /* 0x000000ba009c7308 */ /* 0x0004e40000000800 */
[----:B-----5:R-:W-:Y:S01]  /*13970*/  IMAD.MOV.U32 R188, RZ, RZ, R152 ;  /* 0x000000ffffbc7224 */ /* 0x020fe200078e0098 */
[C---:B------:R-:W-:Y:S06]  /*13980*/  HMMA.16816.F32 R48, R132.reuse, R158, R48 ;  /* 0x0000009e8430723c */ /* 0x040fec0000001830 */
[C---:B------:R-:W-:Y:S06]  /*13990*/  HMMA.16816.F32 R52, R132.reuse, R160, R52 ;  /* 0x000000a08434723c */ /* 0x040fec0000001834 */
[C---:B------:R-:W-:Y:S01]  /*139a0*/  HMMA.16816.F32 R56, R132.reuse, R162, R56 ;  /* 0x000000a28438723c */ /* 0x040fe20000001838 */
[----:B------:R-:W-:Y:S04]  /*139b0*/  LDSM.16.MT88.4 R160, [R221+0x13000] ;  /* 0x01300000dda0783b */ /* 0x000fe80000004200 */
[----:B--2---:R-:W-:Y:S01]  /*139c0*/  MOV R186, R153 ;  /* 0x0000009900ba7202 */ /* 0x004fe20000000f00 */
[C---:B------:R-:W-:Y:S03]  /*139d0*/  HMMA.16816.F32 R60, R132.reuse, R136, R60 ;  /* 0x00000088843c723c */ /* 0x040fe6000000183c */
[----:B------:R-:W-:Y:S02]  /*139e0*/  LDSM.16.MT88.4 R152, [R221+0x11000] ;  /* 0x01100000dd98783b */ /* 0x000fe40000004200 */
[----:B---3--:R-:W-:Y:S01]  /*139f0*/  IMAD.MOV.U32 R184, RZ, RZ, R156 ;  /* 0x000000ffffb87224 */ /* 0x008fe200078e009c */
[C---:B------:R-:W-:Y:S05]  /*13a00*/  HMMA.16816.F32 R64, R132.reuse, R138, R64 ;  /* 0x0000008a8440723c */ /* 0x040fea0000001840 */
[----:B------:R-:W2:Y:S01]  /*13a10*/  LDSM.16.MT88.4 R136, [R222+0x16800] ;  /* 0x01680000de88783b */ /* 0x000ea20000004200 */
[C---:B------:R-:W-:Y:S06]  /*13a20*/  HMMA.16816.F32 R68, R132.reuse, R168, R68 ;  /* 0x000000a88444723c */ /* 0x040fec0000001844 */
[C---:B------:R-:W-:Y:S01]  /*13a30*/  HMMA.16816.F32 R72, R132.reuse, R170, R72 ;  /* 0x000000aa8448723c */ /* 0x040fe20000001848 */
[----:B------:R-:W-:Y:S05]  /*13a40*/  LDSM.16.MT88.4 R156, [R222+0x13000] ;  /* 0x01300000de9c783b */ /* 0x000fea0000004200 */
[C---:B------:R-:W-:Y:S03]  /*13a50*/  HMMA.16816.F32 R76, R132.reuse, R172, R76 ;  /* 0x000000ac844c723c */ /* 0x040fe6000000184c */
[----:B------:R-:W-:Y:S03]  /*13a60*/  LDSM.16.MT88.4 R168, [R224+0x15000] ;  /* 0x01500000e0a8783b */ /* 0x000fe60000004200 */
[C---:B------:R-:W-:Y:S05]  /*13a70*/  HMMA.16816.F32 R80, R132.reuse, R174, R80 ;  /* 0x000000ae8450723c */ /* 0x040fea0000001850 */
[----:B------:R-:W-:Y:S01]  /*13a80*/  LDSM.16.MT88.4 R172, [R222+0x15000] ;  /* 0x01500000deac783b */ /* 0x000fe20000004200 */
        /* <DEDUP_REMOVED lines=18> */
[----:B------:R-:W-:Y:S04]  /*13bb0*/  F2FP.F16.F32.PACK_AB R133, R186, R188 ;  /* 0x000000bcba85723e */ /* 0x000fe800000000ff */
[----:B------:R-:W-:Y:S02]  /*13bc0*/  F2FP.F16.F32.PACK_AB R135, R187, R184 ;  /* 0x000000b8bb87723e */ /* 0x000fe400000000ff */
[----:B------:R-:W-:Y:S02]  /*13bd0*/  F2FP.F16.F32.PACK_AB R132, R250, R248 ;  /* 0x000000f8fa84723e */ /* 0x000fe400000000ff */
[----:B------:R-:W-:Y:S07]  /*13be0*/  F2FP.F16.F32.PACK_AB R134, R191, R252 ;  /* 0x000000fcbf86723e */ /* 0x000fee00000000ff */
        /* <DEDUP_REMOVED lines=21> */
[----:B------:R-:W4:Y:S01]  /*13d40*/  MUFU.EX2 R162, R182 ;  /* 0x000000b600a27308 */ /* 0x000f220000000800 */
[----:B------:R-:W-:Y:S01]  /*13d50*/  MOV R161, R191 ;  /* 0x000000bf00a17202 */ /* 0x000fe20000000f00 */
[C---:B-1----:R-:W-:Y:S08]  /*13d60*/  HMMA.16816.F32 R60, R132.reuse, R140, R60 ;  /* 0x0000008c843c723c */ /* 0x042ff0000000183c */
[----:B------:R-:W-:Y:S01]  /*13d70*/  MUFU.EX2 R191, R180 ;  /* 0x000000b400bf7308 */ /* 0x000fe20000000800 */
[C---:B------:R-:W-:Y:S01]  /*13d80*/  HMMA.16816.F32 R64, R132.reuse, R142, R64 ;  /* 0x0000008e8440723c */ /* 0x040fe20000001840 */
[----:B------:R-:W1:Y:S05]  /*13d90*/  LDSM.16.MT88.4 R140, [R222+0x17000] ;  /* 0x01700000de8c783b */ /* 0x000e6a0000004200 */
[C---:B------:R-:W-:Y:S03]  /*13da0*/  HMMA.16816.F32 R68, R132.reuse, R168, R68 ;  /* 0x000000a88444723c */ /* 0x040fe60000001844 */
[----:B------:R5:W4:Y:S03]  /*13db0*/  MUFU.EX2 R163, R181 ;  /* 0x000000b500a37308 */ /* 0x000b260000000800 */
[C---:B------:R-:W-:Y:S06]  /*13dc0*/  HMMA.16816.F32 R72, R132.reuse, R170, R72 ;  /* 0x000000aa8448723c */ /* 0x040fec0000001848 */
[C---:B------:R-:W-:Y:S06]  /*13dd0*/  HMMA.16816.F32 R76, R132.reuse, R172, R76 ;  /* 0x000000ac844c723c */ /* 0x040fec000000184c */
[C---:B------:R-:W-:Y:S01]  /*13de0*/  HMMA.16816.F32 R80, R132.reuse, R174, R80 ;  /* 0x000000ae8450723c */ /* 0x040fe20000001850 */
[----:B------:R-:W-:Y:S05]  /*13df0*/  LDSM.16.MT88.4 R172, [R221+0x11800] ;  /* 0x01180000ddac783b */ /* 0x000fea0000004200 */
[C---:B--2---:R-:W-:Y:S03]  /*13e00*/  HMMA.16816.F32 R84, R132.reuse, R136, R84 ;  /* 0x000000888454723c */ /* 0x044fe60000001854 */
[----:B-----5:R-:W-:Y:S03]  /*13e10*/  LDSM.16.MT88.4 R180, [R224+0x13800] ;  /* 0x01380000e0b4783b */ /* 0x020fe60000004200 */
[C---:B------:R-:W-:Y:S05]  /*13e20*/  HMMA.16816.F32 R88, R132.reuse, R138, R88 ;  /* 0x0000008a8458723c */ /* 0x040fea0000001858 */
[----:B------:R-:W2:Y:S01]  /*13e30*/  LDSM.16.MT88.4 R136, [R221+0x17000] ;  /* 0x01700000dd88783b */ /* 0x000ea20000004200 */
[C---:B------:R-:W-:Y:S06]  /*13e40*/  HMMA.16816.F32 R92, R132.reuse, R152, R92 ;  /* 0x00000098845c723c */ /* 0x040fec000000185c */
[C---:B------:R-:W-:Y:S06]  /*13e50*/  HMMA.16816.F32 R96, R132.reuse, R154, R96 ;  /* 0x0000009a8460723c */ /* 0x040fec0000001860 */
[C---:B---3--:R-:W-:Y:S06]  /*13e60*/  HMMA.16816.F32 R100, R132.reuse, R144, R100 ;  /* 0x000000908464723c */ /* 0x048fec0000001864 */
[C---:B------:R-:W-:Y:S05]  /*13e70*/  HMMA.16816.F32 R104, R132.reuse, R146, R104 ;  /* 0x000000928468723c */ /* 0x040fea0000001868 */
[--C-:B------:R-:W-:Y:S01]  /*13e80*/  FFMA.FTZ R144, R176, UR4, -R177.reuse ;  /* 0x00000004b0907c23 */ /* 0x100fe200080108b1 */
[C---:B-1----:R-:W-:Y:S03]  /*13e90*/  HMMA.16816.F32 R108, R132.reuse, R140, R108 ;  /* 0x0000008c846c723c */ /* 0x042fe6000000186c */
[----:B------:R4:W-:Y:S02]  /*13ea0*/  MUFU.EX2 R146, R144 ;  /* 0x0000009000927308 */ /* 0x0009e40000000800 */
[----:B------:R-:W-:Y:S01]  /*13eb0*/  FFMA.FTZ R177, R165, UR4, -R177 ;  /* 0x00000004a5b17c23 */ /* 0x000fe200080108b1 */
[C---:B------:R-:W-:Y:S01]  /*13ec0*/  HMMA.16816.F32 R112, R132.reuse, R142, R112 ;  /* 0x0000008e8470723c */ /* 0x040fe20000001870 */
[----:B------:R-:W1:Y:S06]  /*13ed0*/  LDSM.16.MT88.4 R140, [R222+0x11800] ;  /* 0x01180000de8c783b */ /* 0x000e6c0000004200 */
[----:B------:R3:W5:Y:S01]  /*13ee0*/  MUFU.EX2 R165, R177 ;  /* 0x000000b100a57308 */ /* 0x0007620000000800 */
[----:B------:R-:W-:Y:S03]  /*13ef0*/  IMAD.MOV.U32 R145, RZ, RZ, R184 ;  /* 0x000000ffff917224 */ /* 0x000fe600078e00b8 */
[----:B------:R-:W-:Y:S01]  /*13f00*/  MOV R147, R161 ;  /* 0x000000a100937202 */ /* 0x000fe20000000f00 */
[C---:B--2---:R-:W-:Y:S03]  /*13f10*/  HMMA.16816.F32 R116, R132.reuse, R136, R116 ;  /* 0x000000888474723c */ /* 0x044fe60000001874 */
[----:B----4-:R-:W-:Y:S03]  /*13f20*/  IMAD.MOV.U32 R144, RZ, RZ, R162 ;  /* 0x000000ffff907224 */ /* 0x010fe600078e00a2 */
[C---:B------:R-:W-:Y:S05]  /*13f30*/  HMMA.16816.F32 R120, R132.reuse, R138, R120 ;  /* 0x0000008a8478723c */ /* 0x040fea0000001878 */
[----:B------:R-:W-:Y:S01]  /*13f40*/  IMAD.MOV.U32 R137, RZ, RZ, R160 ;  /* 0x000000ffff897224 */ /* 0x000fe200078e00a0 */
[C---:B------:R-:W-:Y:S01]  /*13f50*/  HMMA.16816.F32 R124, R132.reuse, R148, R124 ;  /* 0x00000094847c723c */ /* 0x040fe2000000187c */
[----:B---3--:R-:W2:Y:S04]  /*13f60*/  LDSM.16.MT88.4 R176, [R220+0x11800] ;  /* 0x01180000dcb0783b */ /* 0x008ea80000004200 */
[----:B------:R-:W-:Y:S01]  /*13f70*/  MOV R138, R186 ;  /* 0x000000ba008a7202 */ /* 0x000fe20000000f00 */
[----:B------:R-:W-:Y:S05]  /*13f80*/  HMMA.16816.F32 R128, R132, R150, R128 ;  /* 0x000000968480723c */ /* 0x000fea0000001880 */
[----:B------:R-:W-:Y:S02]  /*13f90*/  MOV R136, R163 ;  /* 0x000000a300887202 */ /* 0x000fe40000000f00 */
[----:B------:R-:W-:Y:S01]  /*13fa0*/  IMAD.MOV.U32 R132, RZ, RZ, R190 ;  /* 0x000000ffff847224 */ /* 0x000fe200078e00be */
[----:B------:R-:W-:Y:S03]  /*13fb0*/  MOV R134, R189 ;  /* 0x000000bd00867202 */ /* 0x000fe60000000f00 */
[----:B------:R-:W-:Y:S01]  /*13fc0*/  IMAD.MOV.U32 R135, RZ, RZ, R191 ;  /* 0x000000ffff877224 */ /* 0x000fe200078e00bf */
[----:B------:R-:W-:Y:S02]  /*13fd0*/  F2FP.F16.F32.PACK_AB R168, R134, R132 ;  /* 0x0000008486a8723e */ /* 0x000fe400000000ff */
[----:B------:R-:W-:Y:S02]  /*13fe0*/  F2FP.F16.F32.PACK_AB R170, R144, R136 ;  /* 0x0000008890aa723e */ /* 0x000fe400000000ff */
[----:B------:R-:W-:Y:S02]  /*13ff0*/  F2FP.F16.F32.PACK_AB R169, R137, R135 ;  /* 0x0000008789a9723e */ /* 0x000fe400000000ff */
[----:B-----5:R-:W-:Y:S02]  /*14000*/  F2FP.F16.F32.PACK_AB R171, R165, R146 ;  /* 0x00000092a5ab723e */ /* 0x020fe400000000ff */
[----:B------:R-:W-:Y:S02]  /*14010*/  MOV R133, R187 ;  /* 0x000000bb00857202 */ /* 0x000fe40000000f00 */
[----:B------:R-:W3:Y:S01]  /*14020*/  LDSM.16.MT88.4 R184, [R222+0x13800] ;  /* 0x01380000deb8783b */ /* 0x000ee20000004200 */
[----:B------:R-:W-:Y:S02]  /*14030*/  MOV R139, R188 ;  /* 0x000000bc008b7202 */ /* 0x000fe40000000f00 */
[C---:B------:R-:W-:Y:S05]  /*14040*/  HMMA.16816.F32 R160, R168.reuse, R156, R4 ;  /* 0x0000009ca8a0723c */ /* 0x040fea0000001804 */
[----:B------:R-:W4:Y:S01]  /*14050*/  LDSM.16.MT88.4 R188, [R221+0x13800] ;  /* 0x01380000ddbc783b */ /* 0x000f220000004200 */
[C---:B------:R-:W-:Y:S06]  /*14060*/  HMMA.16816.F32 R156, R168.reuse, R158, R8 ;  /* 0x0000009ea89c723c */ /* 0x040fec0000001808 */
[C---:B-1----:R-:W-:Y:S01]  /*14070*/  HMMA.16816.F32 R152, R168.reuse, R140, R12 ;  /* 0x0000008ca898723c */ /* 0x042fe2000000180c */
[----:B------:R-:W1:Y:S05]  /*14080*/  LDSM.16.MT88.4 R4, [R220+0x13800] ;  /* 0x01380000dc04783b */ /* 0x000e6a0000004200 */
[C---:B------:R-:W-:Y:S03]  /*14090*/  HMMA.16816.F32 R148, R168.reuse, R142, R16 ;  /* 0x0000008ea894723c */ /* 0x040fe60000001810 */
[----:B------:R-:W5:Y:S02]  /*140a0*/  LDSM.16.MT88.4 R8, [R224+0x15800] ;  /* 0x01580000e008783b */ /* 0x000f640000004200 */
[----:B------:R-:W-:Y:S02]  /*140b0*/  MOV R140, R144 ;  /* 0x00000090008c7202 */ /* 0x000fe40000000f00 */
[----:B------:R-:W-:Y:S01]  /*140c0*/  IMAD.MOV.U32 R18, RZ, RZ, R147 ;  /* 0x000000ffff127224 */ /* 0x000fe200078e0093 */
[----:B------:R-:W-:Y:S03]  /*140d0*/  MOV R19, R145 ;  /* 0x0000009100137202 */ /* 0x000fe60000000f00 */
[----:B------:R-:W-:Y:S01]  /*140e0*/  MOV R141, R146 ;  /* 0x00000092008d7202 */ /* 0x000fe20000000f00 */
[----:B------:R-:W5:Y:S01]  /*140f0*/  LDSM.16.MT88.4 R12, [R222+0x15800] ;  /* 0x01580000de0c783b */ /* 0x000f620000004200 */
[C---:B------:R-:W-:Y:S07]  /*14100*/  HMMA.16816.F32 R144, R168.reuse, R172, R20 ;  /* 0x000000aca890723c */ /* 0x040fee0000001814 */
[----:B------:R-:W-:Y:S01]  /*14110*/  MOV R173, R140 ;  /* 0x0000008c00ad7202 */ /* 0x000fe20000000f00 */
[----:B------:R-:W-:Y:S03]  /*14120*/  IMAD.MOV.U32 R23, RZ, RZ, R19 ;  /* 0x000000ffff177224 */ /* 0x000fe600078e0013 */
[----:B------:R-:W-:Y:S02]  /*14130*/  MOV R172, R141 ;  /* 0x0000008d00ac7202 */ /* 0x000fe40000000f00 */
[C---:B------:R-:W-:Y:S03]  /*14140*/  HMMA.16816.F32 R140, R168.reuse, R174, R24 ;  /* 0x000000aea88c723c */ /* 0x040fe60000001818 */
[----:B------:R-:W-:Y:S02]  /*14150*/  MOV R22, R18 ;  /* 0x0000001200167202 */ /* 0x000fe40000000f00 */
[----:B------:R-:W5:Y:S02]  /*14160*/  LDSM.16.MT88.4 R16, [R221+0x15800] ;  /* 0x01580000dd10783b */ /* 0x000f640000004200 */
[----:B------:R-:W-:Y:S01]  /*14170*/  MOV R26, R138 ;  /* 0x0000008a001a7202 */ /* 0x000fe20000000f00 */
[----:B------:R-:W-:Y:S03]  /*14180*/  IMAD.MOV.U32 R27, RZ, RZ, R139 ;  /* 0x000000ffff1b7224 */ /* 0x000fe600078e008b */
[----:B------:R-:W-:Y:S01]  /*14190*/  MOV R175, R136 ;  /* 0x0000008800af7202 */ /* 0x000fe20000000f00 */
[----:B------:R-:W-:Y:S01]  /*141a0*/  IMAD.MOV.U32 R24, RZ, RZ, R22 ;  /* 0x000000ffff187224 */ /* 0x000fe200078e0016 */
[----:B------:R-:W-:Y:S02]  /*141b0*/  MOV R174, R137 ;  /* 0x0000008900ae7202 */ /* 0x000fe40000000f00 */
[C---:B--2---:R-:W-:Y:S03]  /*141c0*/  HMMA.16816.F32 R136, R168.reuse, R176, R28 ;  /* 0x000000b0a888723c */ /* 0x044fe6000000181c */
[----:B------:R-:W-:Y:S02]  /*141d0*/  MOV R25, R23 ;  /* 0x0000001700197202 */ /* 0x000fe40000000f00 */
[----:B------:R-:W2:Y:S02]  /*141e0*/  LDSM.16.MT88.4 R20, [R220+0x15800] ;  /* 0x01580000dc14783b */ /* 0x000ea40000004200 */
[----:B------:R-:W-:Y:S01]  /*141f0*/  IMAD.MOV.U32 R30, RZ, RZ, R132 ;  /* 0x000000ffff1e7224 */ /* 0x000fe200078e0084 */
[----:B------:R-:W-:Y:S03]  /*14200*/  MOV R31, R133 ;  /* 0x00000085001f7202 */ /* 0x000fe60000000f00 */
[----:B------:R-:W-:Y:S01]  /*14210*/  MOV R177, R134 ;  /* 0x0000008600b17202 */ /* 0x000fe20000000f00 */
[----:B------:R-:W-:Y:S02]  /*14220*/  IMAD.MOV.U32 R176, RZ, RZ, R135 ;  /* 0x000000ffffb07224 */ /* 0x000fe400078e0087 */
[C---:B------:R-:W-:Y:S06]  /*14230*/  HMMA.16816.F32 R132, R168.reuse, R178, R32 ;  /* 0x000000b2a884723c */ /* 0x040fec0000001820 */
[C---:B------:R-:W-:Y:S05]  /*14240*/  HMMA.16816.F32 R36, R168.reuse, R180, R36 ;  /* 0x000000b4a824723c */ /* 0x040fea0000001824 */
[----:B------:R-:W-:Y:S01]  /*14250*/  IMAD.MOV.U32 R33, RZ, RZ, R24 ;  /* 0x000000ffff217224 */ /* 0x000fe200078e0018 */
[C---:B------:R-:W-:Y:S05]  /*14260*/  HMMA.16816.F32 R40, R168.reuse, R182, R40 ;  /* 0x000000b6a828723c */ /* 0x040fea0000001828 */
[----:B------:R-:W-:Y:S01]  /*14270*/  MOV R32, R25 ;  /* 0x0000001900207202 */ /* 0x000fe20000000f00 */
[C---:B---3--:R-:W-:Y:S05]  /*14280*/  HMMA.16816.F32 R44, R168.reuse, R184, R44 ;  /* 0x000000b8a82c723c */ /* 0x048fea000000182c */
[----:B------:R-:W-:Y:S01]  /*14290*/  MOV R179, R26 ;  /* 0x0000001a00b37202 */ /* 0x000fe20000000f00 */
[C---:B------:R-:W-:Y:S05]  /*142a0*/  HMMA.16816.F32 R48, R168.reuse, R186, R48 ;  /* 0x000000baa830723c */ /* 0x040fea0000001830 */
[----:B------:R-:W-:Y:S01]  /*142b0*/  IMAD.MOV.U32 R178, RZ, RZ, R27 ;  /* 0x000000ffffb27224 */ /* 0x000fe200078e001b */
[C---:B----4-:R-:W-:Y:S01]  /*142c0*/  HMMA.16816.F32 R52, R168.reuse, R188, R52 ;  /* 0x000000bca834723c */ /* 0x050fe20000001834 */
[----:B------:R-:W3:Y:S04]  /*142d0*/  LDSM.16.MT88.4 R24, [R224+0x17800] ;  /* 0x01780000e018783b */ /* 0x000ee80000004200 */
[----:B------:R-:W-:Y:S01]  /*142e0*/  MOV R35, R30 ;  /* 0x0000001e00237202 */ /* 0x000fe20000000f00 */
[C---:B------:R-:W-:Y:S05]  /*142f0*/  HMMA.16816.F32 R56, R168.reuse, R190, R56 ;  /* 0x000000bea838723c */ /* 0x040fea0000001838 */
[----:B------:R-:W-:Y:S01]  /*14300*/  MOV R34, R31 ;  /* 0x0000001f00227202 */ /* 0x000fe20000000f00 */
[C---:B-1----:R-:W-:Y:S01]  /*14310*/  HMMA.16816.F32 R60, R168.reuse, R4, R60 ;  /* 0x00000004a83c723c */ /* 0x042fe2000000183c */
[----:B------:R-:W1:Y:S04]  /*14320*/  LDSM.16.MT88.4 R28, [R222+0x17800] ;  /* 0x01780000de1c783b */ /* 0x000e680000004200 */
[----:B------:R-:W-:Y:S01]  /*14330*/  FADD.FTZ R246, R178, R246 ;  /* 0x000000f6b2f67221 */ /* 0x000fe20000010000 */
[C---:B------:R-:W-:Y:S03]  /*14340*/  HMMA.16816.F32 R64, R168.reuse, R6, R64 ;  /* 0x00000006a840723c */ /* 0x040fe60000001840 */
[----:B------:R-:W4:Y:S02]  /*14350*/  LDSM.16.MT88.4 R4, [R221+0x17800] ;  /* 0x01780000dd04783b */ /* 0x000f240000004200 */
        /* <DEDUP_REMOVED lines=22> */
[C---:B-1----:R-:W-:Y:S05]  /*144c0*/  HMMA.16816.F32 R108, R168.reuse, R28, R108 ;  /* 0x0000001ca86c723c */ /* 0x042fea000000186c */
[----:B------:R-:W-:Y:S01]  /*144d0*/  FADD.FTZ R0, R172, R0 ;  /* 0x00000000ac007221 */ /* 0x000fe20000010000 */
[C---:B------:R-:W-:Y:S05]  /*144e0*/  HMMA.16816.F32 R112, R168.reuse, R30, R112 ;  /* 0x0000001ea870723c */ /* 0x040fea0000001870 */
[----:B------:R-:W-:Y:S01]  /*144f0*/  FADD.FTZ R245, R165, R0 ;  /* 0x00000000a5f57221 */ /* 0x000fe20000010000 */
[C---:B----4-:R-:W-:Y:S05]  /*14500*/  HMMA.16816.F32 R116, R168.reuse, R4, R116 ;  /* 0x00000004a874723c */ /* 0x050fea0000001874 */
[----:B------:R-:W-:Y:S01]  /*14510*/  MOV R0, R164 ;  /* 0x000000a400007202 */ /* 0x000fe20000000f00 */
[C---:B------:R-:W-:Y:S05]  /*14520*/  HMMA.16816.F32 R120, R168.reuse, R6, R120 ;  /* 0x00000006a878723c */ /* 0x040fea0000001878 */
[----:B------:R-:W-:Y:S01]  /*14530*/  FADD.FTZ R5, R248, R203 ;  /* 0x000000cbf8057221 */ /* 0x000fe20000010000 */
[C---:B-----5:R-:W-:Y:S05]  /*14540*/  HMMA.16816.F32 R124, R168.reuse, R8, R124 ;  /* 0x00000008a87c723c */ /* 0x060fea000000187c */
[----:B------:R-:W-:Y:S01]  /*14550*/  FADD.FTZ R5, R250, R5 ;  /* 0x00000005fa057221 */ /* 0x000fe20000010000 */
[----:B------:R-:W-:Y:S05]  /*14560*/  HMMA.16816.F32 R128, R168, R10, R128 ;  /* 0x0000000aa880723c */ /* 0x000fea0000001880 */
[----:B------:R-:W-:Y:S06]  /*14570*/  FADD.FTZ R5, R252, R5 ;  /* 0x00000005fc057221 */ /* 0x000fec0000010000 */
[----:B------:R-:W-:Y:S04]  /*14580*/  FADD.FTZ R2, R33, R5 ;  /* 0x0000000521027221 */ /* 0x000fe80000010000 */
[----:B------:R-:W-:Y:S04]  /*14590*/  FADD.FTZ R2, R35, R2 ;  /* 0x0000000223027221 */ /* 0x000fe80000010000 */
[----:B------:R-:W-:Y:S04]  /*145a0*/  FADD.FTZ R2, R177, R2 ;  /* 0x00000002b1027221 */ /* 0x000fe80000010000 */
[----:B------:R-:W-:Y:S04]  /*145b0*/  FADD.FTZ R2, R175, R2 ;  /* 0x00000002af027221 */ /* 0x000fe80000010000 */
[----:B------:R-:W-:Y:S01]  /*145c0*/  FADD.FTZ R247, R173, R2 ;  /* 0x00000002adf77221 */ /* 0x000fe20000010000 */
[----:B------:R-:W-:Y:S01]  /*145d0*/  MOV R2, R3 ;  /* 0x0000000300027202 */ /* 0x000fe20000000f00 */
[----:B------:R-:W-:Y:S06]  /*145e0*/  @P0 BRA `(.L_x_7674) ;  /* 0xffffffa400ec0947 */ /* 0x000fec000383ffff */
.L_x_7670:
        /* <DEDUP_REMOVED lines=316> */
.L_x_7676:
[----:B------:R-:W-:Y:S05]  /*159b0*/  BSYNC B0 ;  /* 0x0000000000007941 */ /* 0x000fea0003800000 */
.L_x_7675:
        /* <DEDUP_REMOVED lines=41> */
.L_x_7678:
[----:B------:R-:W-:Y:S05]  /*15c50*/  BSYNC B0 ;  /* 0x0000000000007941 */ /* 0x000fea0003800000 */
.L_x_7677:
        /* <DEDUP_REMOVED lines=18> */
.L_x_7680:
[----:B------:R-:W-:Y:S05]  /*15d80*/  BSYNC B0 ;  /* 0x0000000000007941 */ /* 0x000fea0003800000 */
.L_x_7679:
        /* <DEDUP_REMOVED lines=17> */
.L_x_7682:
[----:B------:R-:W-:Y:S05]  /*15ea0*/  BSYNC B0 ;  /* 0x0000000000007941 */ /* 0x000fea0003800000 */
.L_x_7681:
        /* <DEDUP_REMOVED lines=17> */
.L_x_7684:
[----:B------:R-:W-:Y:S05]  /*15fc0*/  BSYNC B0 ;  /* 0x0000000000007941 */ /* 0x000fea0003800000 */
.L_x_7683:
        /* <DEDUP_REMOVED lines=17> */
.L_x_7686:
[----:B------:R-:W-:Y:S05]  /*160e0*/  BSYNC B0 ;  /* 0x0000000000007941 */ /* 0x000fea0003800000 */
.L_x_7685:
        /* <DEDUP_REMOVED lines=17> */
.L_x_7688:
[----:B------:R-:W-:Y:S05]  /*16200*/  BSYNC B0 ;  /* 0x0000000000007941 */ /* 0x000fea0003800000 */
.L_x_7687:
        /* <DEDUP_REMOVED lines=17> */
.L_x_7690:
[----:B------:R-:W-:Y:S05]  /*16320*/  BSYNC B0 ;  /* 0x0000000000007941 */ /* 0x000fea0003800000 */
.L_x_7689:
        /* <DEDUP_REMOVED lines=14> */
.L_x_7691:
        /* <DEDUP_REMOVED lines=15> */
.L_x_8926:


//--------------------- .text._ZN5flash24flash_fwd_splitkv_kernelI23Flash_fwd_kernel_traitsILi256ELi64ELi64ELi4ELb0ELb0EN7cutlass6half_tE19Flash_kernel_traitsILi256ELi64ELi64ELi4ES3_EELb0ELb1ELb1ELb0ELb0ELb1ELb1ELb0EEEvNS_16Flash_fwd_paramsE --------------------------
	.section	.text._ZN5flash24flash_fwd_splitkv_kernelI23Flash_fwd_kernel_traitsILi256ELi64ELi64ELi4ELb0ELb0EN7cutlass6half_tE19Flash_kernel_traitsILi256ELi64ELi64ELi4ES3_EELb0ELb1ELb1ELb0ELb0ELb1ELb1ELb0EEEvNS_16Flash_fwd_paramsE,"ax",@progbits
	.align	128
        .global         _ZN5flash24flash_fwd_splitkv_kernelI23Flash_fwd_kernel_traitsILi256ELi64ELi64ELi4ELb0ELb0EN7cutlass6half_tE19Flash_kernel_traitsILi256ELi64ELi64ELi4ES3_EELb0ELb1ELb1ELb0ELb0ELb1ELb1ELb0EEEvNS_16Flash_fwd_paramsE
        .type           _ZN5flash24flash_fwd_splitkv_kernelI23Flash_fwd_kernel_traitsILi256ELi64ELi64ELi4ELb0ELb0EN7cutlass6half_tE19Flash_kernel_traitsILi256ELi64ELi64ELi4ES3_EELb0ELb1ELb1ELb0ELb0ELb1ELb1ELb0EEEvNS_16Flash_fwd_paramsE,@function
        .size           _ZN5flash24flash_fwd_splitkv_kernelI23Flash_fwd_kernel_traitsILi256ELi64ELi64ELi4ELb0ELb0EN7cutlass6half_tE19Flash_kernel_traitsILi256ELi64ELi64ELi4ES3_EELb0ELb1ELb1ELb0ELb0ELb1ELb1ELb0EEEvNS_16Flash_fwd_paramsE,(.L_x_8927 - _ZN5flash24flash_fwd_splitkv_kernelI23Flash_fwd_kernel_traitsILi256ELi64ELi64ELi4ELb0ELb0EN7cutlass6half_tE19Flash_kernel_traitsILi256ELi64ELi64ELi4ES3_EELb0ELb1ELb1ELb0ELb0ELb1ELb1ELb0EEEvNS_16Flash_fwd_paramsE)
        .other          _ZN5flash24flash_fwd_splitkv_kernelI23Flash_fwd_kernel_traitsILi256ELi64ELi64ELi4ELb0ELb0EN7cutlass6half_tE19Flash_kernel_traitsILi256ELi64ELi64ELi4ES3_EELb0ELb1ELb1ELb0ELb0ELb1ELb1ELb0EEEvNS_16Flash_fwd_paramsE,@"STO_CUDA_ENTRY STV_DEFAULT"
_ZN5flash24flash_fwd_splitkv_kernelI23Flash_fwd_kernel_traitsILi256ELi64ELi64ELi4ELb0ELb0EN7cutlass6half_tE19Flash_kernel_traitsILi256ELi64ELi64ELi4ES3_EELb0ELb1ELb1ELb0ELb0ELb1ELb1ELb0EEEvNS_16Flash_fwd_paramsE:
.text._ZN5flash24flash_fwd_splitkv_kernelI23Flash_fwd_kernel_traitsILi256ELi64ELi64ELi4ELb0ELb0EN7cutlass6half_tE19Flash_kernel_traitsILi256ELi64ELi64ELi4ES3_EELb0ELb1ELb1ELb0ELb0ELb1ELb1ELb0EEEvNS_16Flash_fwd_paramsE:
        /* <DEDUP_REMOVED lines=76> */
.L_x_7692:
[----:B------:R-:W-:Y:S01]  /*04c0*/  ULDC UR10, c[0x0][0x2c8] ;  /* 0x0000b200000a7ab9 */ /* 0x000fe20000000800 */
.L_x_7693:
        /* <DEDUP_REMOVED lines=137> */
.L_x_7696:
[----:B------:R-:W-:Y:S05]  /*0d60*/  BSYNC B0 ;  /* 0x0000000000007941 */ /* 0x000fea0003800000 */
.L_x_7695:
        /* <DEDUP_REMOVED lines=13> */
.L_x_7698:
[----:B------:R-:W-:Y:S05]  /*0e40*/  BSYNC B0 ;  /* 0x0000000000007941 */ /* 0x000fea0003800000 */
.L_x_7697:
        /* <DEDUP_REMOVED lines=12> */
.L_x_7700:
[----:B------:R-:W-:Y:S05]  /*0f10*/  BSYNC B0 ;  /* 0x0000000000007941 */ /* 0x000fea0003800000 */
.L_x_7699:
        /* <DEDUP_REMOVED lines=12> */
.L_x_7702:
[----:B------:R-:W-:Y:S05]  /*0fe0*/  BSYNC B0 ;  /* 0x0000000000007941 */ /* 0x000fea0003800000 */
.L_x_7701:
        /* <DEDUP_REMOVED lines=11> */
.L_x_7704:
[----:B------:R-:W-:Y:S05]  /*10a0*/  BSYNC B0 ;  /* 0x0000000000007941 */ /* 0x000fea0003800000 */
.L_x_7703:
        /* <DEDUP_REMOVED lines=11> */
.L_x_7706:
[----:B------:R-:W-:Y:S05]  /*1160*/  BSYNC B0 ;  /* 0x0000000000007941 */ /* 0x000fea0003800000 */
.L_x_7705:
        /* <DEDUP_REMOVED lines=11> */
.L_x_7708:
[----:B------:R-:W-:Y:S05]  /*1220*/  BSYNC B0 ;  /* 0x0000000000007941 */ /* 0x000fea0003800000 */
.L_x_7707:
        /* <DEDUP_REMOVED lines=11> */
.L_x_7710:
[----:B------:R-:W-:Y:S05]  /*12e0*/  BSYNC B0 ;  /* 0x0000000000007941 */ /* 0x000fea0003800000 */
.L_x_7709:
        /* <DEDUP_REMOVED lines=31> */
.L_x_7694:
        /* <DEDUP_REMOVED lines=29> */
.L_x_7711:
        /* <DEDUP_REMOVED lines=91> */
[C---:B------:R-:W-:Y:S02]  /*1c60*/  IMAD R21, R6.reuse, UR7, R21 ;  /* 0x0000000706157c24 */ /* 0x040fe4000f8e0215 */
[----:B------:R-:W-:Y:S01]  /*1c70*/  IMAD.WIDE.U32 R2, R6, UR6, R2 ;  /* 0x0000000606027c25 */ /* 0x000fe2000f8e0002 */
[----:B------:R-:W-:-:S03]  /*1c80*/  UIADD3 UR28, UR31, UR5, URZ ;  /* 0x000000051f1c7290 */ /* 0x000fc6000fffe03f */
[----:B------:R-:W-:Y:S01]  /*1c90*/  IMAD.MOV.U32 R32, RZ, RZ, R2 ;  /* 0x000000ffff207224 */ /* 0x000fe200078e0002 */
[----:B------:R-:W-:Y:S01]  /*1ca0*/  IADD3 R21, R3, R21, RZ ;  /* 0x0000001503157210 */ /* 0x000fe20007ffe0ff */
[----:B------:R-:W-:Y:S07]  /*1cb0*/  BRA `(.L_x_7713) ;  /* 0x0000000400407947 */ /* 0x000fee0003800000 */
.L_x_7712:
        /* <DEDUP_REMOVED lines=46> */
.L_x_7714:
        /* <DEDUP_REMOVED lines=34> */
.L_x_7713:
[----:B------:R-:W-:Y:S01]  /*21c0*/  UISETP.NE.AND UP0, UPT, UR9, -0x1, UPT ;  /* 0xffffffff0900788c */ /* 0x000fe2000bf05270 */
[----:B------:R-:W-:Y:S01]  /*21d0*/  SHF.R.S32.HI R107, RZ, 0x1f, R104 ;  /* 0x0000001fff6b7819 */ /* 0x000fe20000011468 */
[----:B------:R-:W1:Y:S01]  /*21e0*/  S2R R30, SR_CTAID.X ;  /* 0x00000000001e7919 */ /* 0x000e620000002500 */
[----:B------:R-:W2:Y:S01]  /*21f0*/  S2UR UR29, SR_CgaCtaId ;  /* 0x00000000001d79c3 */ /* 0x000ea20000008800 */
[----:B------:R-:W-:Y:S01]  /*2200*/  ULDC.64 UR6, c[0x0][0x268] ;  /* 0x00009a0000067ab9 */ /* 0x000fe20000000a00 */
[-C--:B------:R-:W-:Y:S01]  /*2210*/  LEA.HI R3, R107, R104.reuse, RZ, 0x3 ;  /* 0x000000686b037211 */ /* 0x080fe200078f18ff */
[----:B------:R-:W-:Y:S01]  /*2220*/  IMAD R17, R17, UR6, RZ ;  /* 0x0000000611117c24 */ /* 0x000fe2000f8e02ff */
[----:B------:R-:W-:Y:S01]  /*2230*/  LEA.HI R16, R107, R104, RZ, 0x4 ;  /* 0x000000686b107211 */ /* 0x000fe200078f20ff */
        /* <DEDUP_REMOVED lines=39> */
[----:B------:R-:W-:Y:S01]  /*24b0*/  IMAD.WIDE.U32 R18, R18, UR6, R6 ;  /* 0x0000000612127c25 */ /* 0x000fe2000f8e0006 */
[----:B------:R-:W-:-:S02]  /*24c0*/  LOP3.LUT R2, R15, 0xfffffff8, RZ, 0xc0, !PT ;  /* 0xfffffff80f027812 */ /* 0x000fc400078ec0ff */
[----:B------:R-:W-:Y:S01]  /*24d0*/  ISETP.GE.AND P4, PT, R22, UR5, PT ;  /* 0x0000000516007c0c */ /* 0x000fe2000bf86270 */
[----:B------:R-:W-:Y:S01]  /*24e0*/  IMAD.SHL.U32 R0, R0, 0x8, RZ ;  /* 0x0000000800007824 */ /* 0x000fe200078e00ff */
[----:B------:R-:W-:Y:S01]  /*24f0*/  IADD3.X R5, R24, UR13, RZ, P0, !PT ;  /* 0x0000000d18057c10 */ /* 0x000fe200087fe4ff */
[----:B------:R-:W-:Y:S01]  /*2500*/  UIADD3 UR13, UR17, -0x1, URZ ;  /* 0xffffffff110d7890 */ /* 0x000fe2000fffe03f */
[----:B------:R-:W-:Y:S01]  /*2510*/  SHF.R.S32.HI R23, RZ, 0x1f, R22 ;  /* 0x0000001fff177819 */ /* 0x000fe20000011416 */
        /* <DEDUP_REMOVED lines=10> */
[----:B------:R-:W-:Y:S01]  /*25c0*/  UIADD3 UR14, -UR16, UR23, URZ ;  /* 0x00000017100e7290 */ /* 0x000fe2000fffe13f */
[----:B------:R-:W-:Y:S01]  /*25d0*/  R2P PR, R20, 0x6 ;  /* 0x0000000614007804 */ /* 0x000fe20000000000 */
[----:B------:R-:W-:Y:S01]  /*25e0*/  VIADD R29, R27, UR28 ;  /* 0x0000001c1b1d7c36 */ /* 0x000fe20008000000 */
[----:B------:R-:W-:Y:S01]  /*25f0*/  LEA R235, R235, UR4, 0x1 ;  /* 0x00000004ebeb7c11 */ /* 0x000fe2000f8e08ff */
[----:B-1----:R-:W-:-:S02]  /*2600*/  IMAD.WIDE R30, R30, 0x40, R22 ;  /* 0x000000401e1e7825 */ /* 0x002fc400078e0216 */
[----:B------:R-:W-:Y:S02]  /*2610*/  SEL R2, R2, 0xfffffff0, !P1 ;  /* 0xfffffff002027807 */ /* 0x000fe40004800000 */
[----:B------:R-:W-:Y:S01]  /*2620*/  VIADD R7, R236, 0x40 ;  /* 0x00000040ec077836 */ /* 0x000fe20000000000 */
        /* <DEDUP_REMOVED lines=48> */
.L_x_7716:
[----:B------:R-:W-:Y:S05]  /*2930*/  BSYNC B0 ;  /* 0x0000000000007941 */ /* 0x000fea0003800000 */
.L_x_7715:
[----:B------:R-:W-:Y:S01]  /*2940*/  IMAD.X R33, R24, 0x1, R21, P3 ;  /* 0x0000000118217824 */ /* 0x000fe200018e0615 */
[----:B------:R-:W-:Y:S01]  /*2950*/  ISETP.GE.AND P2, PT, R25, UR14, PT ;  /* 0x0000000e19007c0c */ /* 0x000fe2000bf46270 */
[----:B------:R-:W-:Y:S01]  /*2960*/  IMAD R165, R23, UR10, RZ ;  /* 0x0000000a17a57c24 */ /* 0x000fe2000f8e02ff */
[C---:B------:R-:W-:Y:S01]  /*2970*/  IADD3 R21, R22.reuse, 0x30, RZ ;  /* 0x0000003016157810 */ /* 0x040fe20007ffe0ff */
[C---:B------:R-:W-:Y:S01]  /*2980*/  VIADD R24, R22.reuse, 0x20 ;  /* 0x0000002016187836 */ /* 0x040fe20000000000 */
[----:B------:R-:W-:Y:S01]  /*2990*/  BSSY B0, `(.L_x_7717) ;  /* 0x000003a000007945 */ /* 0x000fe20003800000 */
[C---:B------:R-:W-:Y:S01]  /*29a0*/  IMAD.WIDE.U32 R32, R22.reuse, UR10, R32 ;  /* 0x0000000a16207c25 */ /* 0x040fe2000f8e0020 */
        /* <DEDUP_REMOVED lines=56> */
.L_x_7718:
[----:B------:R-:W-:Y:S05]  /*2d30*/  BSYNC B0 ;  /* 0x0000000000007941 */ /* 0x000fea0003800000 */
.L_x_7717:
        /* <DEDUP_REMOVED lines=49> */
.L_x_7720:
[----:B------:R-:W-:Y:S05]  /*3050*/  BSYNC B0 ;  /* 0x0000000000007941 */ /* 0x000fea0003800000 */
.L_x_7719:
        /* <DEDUP_REMOVED lines=48> */
.L_x_7722:
[----:B------:R-:W-:Y:S05]  /*3360*/  BSYNC B0 ;  /* 0x0000000000007941 */ /* 0x000fea0003800000 */
.L_x_7721:
        /* <DEDUP_REMOVED lines=40> */
.L_x_7724:
[----:B------:R-:W-:Y:S05]  /*35f0*/  BSYNC B0 ;  /* 0x0000000000007941 */ /* 0x000fea0003800000 */
.L_x_7723:
        /* <DEDUP_REMOVED lines=51> */
.L_x_7726:
[----:B------:R-:W-:Y:S05]  /*3930*/  BSYNC B0 ;  /* 0x0000000000007941 */ /* 0x000fea0003800000 */
.L_x_7725:
        /* <DEDUP_REMOVED lines=52> */
.L_x_7728:
[----:B------:R-:W-:Y:S05]  /*3c80*/  BSYNC B0 ;  /* 0x0000000000007941 */ /* 0x000fea0003800000 */
.L_x_7727:
        /* <DEDUP_REMOVED lines=45> */
.L_x_7730:
[----:B------:R-:W-:Y:S05]  /*3f60*/  BSYNC B0 ;  /* 0x0000000000007941 */ /* 0x000fea0003800000 */
.L_x_7729:
[----:B------:R-:W-:Y:S01]  /*3f70*/  USHF.R.S32.HI UR29, URZ, 0x1f, UR15 ;  /* 0x0000001f3f1d7899 */ /* 0x000fe2000801140f */
[----:B------:R-:W0:Y:S01]  /*3f80*/  LDGDEPBAR ;  /* 0x00000000000079af */ /* 0x000e220000000000 */
[----:B------:R-:W-:Y:S01]  /*3f90*/  ULDC.64 UR6, c[0x0][0x3d0] ;  /* 0x0000f40000067ab9 */ /* 0x000fe20000000a00 */
[----:B------:R-:W-:Y:S01]  /*3fa0*/  ISETP.NE.AND P1, PT, R16, RZ, PT ;  /* 0x000000ff1000720c */ /* 0x000fe20003f25270 */
[----:B------:R-:W-:Y:S01]  /*3fb0*/  UIMAD UR29, UR29, UR6, URZ ;  /* 0x000000061d1d72a4 */ /* 0x000fe2000f8e023f */
[----:B------:R-:W-:Y:S01]  /*3fc0*/  IMAD.SHL.U32 R20, R20, 0x40, RZ ;  /* 0x0000004014147824 */ /* 0x000fe200078e00ff */
[----:B------:R-:W-:Y:S01]  /*3fd0*/  UIMAD.WIDE.U32 UR30, UR15, UR6, UR8 ;  /* 0x000000060f1e72a5 */ /* 0x000fe2000f8e0008 */
[----:B-123--:R-:W-:Y:S01]  /*3fe0*/  IMAD.SHL.U32 R8, R233, 0x8, RZ ;  /* 0x00000008e9087824 */ /* 0x00efe200078e00ff */
[----:B------:R-:W-:Y:S01]  /*3ff0*/  UIMAD UR29, UR15, UR7, UR29 ;  /* 0x000000070f1d72a4 */ /* 0x000fe2000f8e021d */
[----:B------:R-:W-:Y:S01]  /*4000*/  SHF.R.U32.HI R13, RZ, 0x3, R13 ;  /* 0x00000003ff0d7819 */ /* 0x000fe2000001160d */
[----:B------:R-:W-:Y:S01]  /*4010*/  IMAD.IADD R19, R19, 0x1, R17 ;  /* 0x0000000113137824 */ /* 0x000fe200078e0211 */
[----:B------:R-:W-:Y:S01]  /*4020*/  ULDC.64 UR6, c[0x0][0x3c8] ;  /* 0x0000f20000067ab9 */ /* 0x000fe20000000a00 */
[----:B------:R-:W-:Y:S01]  /*4030*/  UIADD3 UR29, UR31, UR29, URZ ;  /* 0x0000001d1f1d7290 */ /* 0x000fe2000fffe03f */
[----:B------:R-:W-:Y:S01]  /*4040*/  LOP3.LUT R20, R20, 0x1c0, RZ, 0xc0, !PT ;  /* 0x000001c014147812 */ /* 0x000fe200078ec0ff */
[----:B------:R-:W-:Y:S01]  /*4050*/  ULEA UR8, UP0, UR30, UR6, 0x2 ;  /* 0x000000061e087291 */ /* 0x000fe2000f80103f */
[----:B------:R-:W-:Y:S01]  /*4060*/  LEA.HI R107, R107, R104, RZ, 0x5 ;  /* 0x000000686b6b7211 */ /* 0x000fe200078f28ff */
[----:B------:R-:W-:Y:S01]  /*4070*/  ULDC UR31, c[0x0][0x2e8] ;  /* 0x0000ba00001f7ab9 */ /* 0x000fe20000000800 */
[----:B------:R-:W-:Y:S01]  /*4080*/  LOP3.LUT R8, R20, 0x8, R8, 0xf8, !PT ;  /* 0x0000000814087812 */ /* 0x000fe200078ef808 */
[----:B------:R-:W-:Y:S01]  /*4090*/  ULEA.HI.X UR29, UR30, UR7, UR29, 0x2, UP0 ;  /* 0x000000071e1d7291 */ /* 0x000fe200080f141d */
[----:B------:R-:W-:Y:S01]  /*40a0*/  SHF.R.U32.HI R20, RZ, 0x3, R20 ;  /* 0x00000003ff147819 */ /* 0x000fe20000011614 */
        /* <DEDUP_REMOVED lines=8> */
[----:B------:R-:W-:Y:S01]  /*4130*/  IMAD.SHL.U32 R4, R15, 0x40, RZ ;  /* 0x000000400f047824 */ /* 0x000fe200078e00ff */
[----:B------:R-:W-:Y:S01]  /*4140*/  SHF.R.S32.HI R106, RZ, 0x5, R107 ;  /* 0x00000005ff6a7819 */ /* 0x000fe2000001146b */
[C---:B------:R-:W-:Y:S01]  /*4150*/  IMAD R168, R170.reuse, UR7, R168 ;  /* 0x00000007aaa87c24 */ /* 0x040fe2000f8e02a8 */
[----:B------:R-:W-:Y:S01]  /*4160*/  BAR.SYNC.DEFER_BLOCKING 0x0 ;  /* 0x0000000000007b1d */ /* 0x000fe20000010000 */
[----:B------:R-:W-:Y:S01]  /*4170*/  IMAD.WIDE.U32 R170, R170, UR6, R18 ;  /* 0x00000006aaaa7c25 */ /* 0x000fe2000f8e0012 */
[----:B------:R-:W-:Y:S01]  /*4180*/  LOP3.LUT R4, R8, 0xfffffe00, R4, 0xf8, !PT ;  /* 0xfffffe0008047812 */ /* 0x000fe200078ef804 */
[----:B------:R-:W-:Y:S02]  /*4190*/  USHF.L.U64.HI UR29, UR6, 0x4, UR7 ;  /* 0x00000004061d7899 */ /* 0x000fe40008010207 */
[----:B------:R-:W-:Y:S01]  /*41a0*/  IMAD R233, R233, 0x200, R12 ;  /* 0x00000200e9e97824 */ /* 0x000fe200078e020c */
[----:B------:R-:W-:Y:S01]  /*41b0*/  ULDC.64 UR8, c[0x0][0x220] ;  /* 0x0000880000087ab9 */ /* 0x000fe20000000a00 */
[----:B------:R-:W-:Y:S01]  /*41c0*/  IMAD.IADD R168, R171, 0x1, R168 ;  /* 0x00000001aba87824 */ /* 0x000fe200078e02a8 */
[----:B------:R-:W-:Y:S01]  /*41d0*/  LEA R166, P0, R170, UR8, 0x1 ;  /* 0x00000008aaa67c11 */ /* 0x000fe2000f8008ff */
[----:B------:R-:W-:Y:S01]  /*41e0*/  IMAD R234, R106, 0x400, R4 ;  /* 0x000004006aea7824 */ /* 0x000fe200078e0204 */
        /* <DEDUP_REMOVED lines=19> */
[----:B-1----:R-:W-:Y:S01]  /*4320*/  @!P2 MOV R11, R167 ;  /* 0x000000a7000ba202 */ /* 0x002fe20000000f00 */
        /* <DEDUP_REMOVED lines=25> */
.L_x_7732:
[----:B------:R-:W-:Y:S05]  /*44c0*/  BSYNC B0 ;  /* 0x0000000000007941 */ /* 0x000fea0003800000 */
.L_x_7731:
        /* <DEDUP_REMOVED lines=12> */
[----:B-1-3--:R-:W-:Y:S01]  /*4590*/  IMAD.U32 R11, RZ, RZ, UR30 ;  /* 0x0000001eff0b7e24 */ /* 0x00afe2000f8e00ff */
[----:B------:R-:W-:Y:S01]  /*45a0*/  ISETP.GE.AND P2, PT, R6, UR31, PT ;  /* 0x0000001f06007c0c */ /* 0x000fe2000bf46270 */
[----:B------:R-:W-:Y:S02]  /*45b0*/  IMAD.U32 R10, RZ, RZ, UR29 ;  /* 0x0000001dff0a7e24 */ /* 0x000fe4000f8e00ff */
[----:B----4-:R-:W-:Y:S02]  /*45c0*/  IMAD.U32 R9, RZ, RZ, UR30 ;  /* 0x0000001eff097e24 */ /* 0x010fe4000f8e00ff */
        /* <DEDUP_REMOVED lines=35> */
.L_x_7734:
[----:B------:R-:W-:Y:S05]  /*4800*/  BSYNC B0 ;  /* 0x0000000000007941 */ /* 0x000fea0003800000 */
.L_x_7733:
[----:B------:R1:W-:Y:S01]  /*4810*/  @P6 STS.128 [R235+0x11000], RZ ;  /* 0x011000ffeb006388 */ /* 0x0003e20000000c00 */
[----:B------:R-:W-:Y:S03]  /*4820*/  BSSY B0, `(.L_x_7735) ;  /* 0x000002c000007945 */ /* 0x000fe60003800000 */
[----:B------:R1:W-:Y:S04]  /*4830*/  @P6 STS.128 [R235+0x13000], RZ ;  /* 0x013000ffeb006388 */ /* 0x0003e80000000c00 */
[----:B------:R1:W-:Y:S04]  /*4840*/  @P6 STS.128 [R235+0x15000], RZ ;  /* 0x015000ffeb006388 */ /* 0x0003e80000000c00 */
[----:B------:R1:W-:Y:S01]  /*4850*/  @P6 STS.128 [R235+0x17000], RZ ;  /* 0x017000ffeb006388 */ /* 0x0003e20000000c00 */
[----:B------:R-:W-:Y:S05]  /*4860*/  @P6 BRA `(.L_x_7736) ;  /* 0x00000000009c6947 */ /* 0x000fea0003800000 */
[----:B------:R-:W-:Y:S01]  /*4870*/  ULDC UR31, c[0x0][0x2d0] ;  /* 0x0000b400001f7ab9 */ /* 0x000fe20000000800 */
[----:B---34-:R-:W-:Y:S01]  /*4880*/  IMAD.U32 R9, RZ, RZ, UR6 ;  /* 0x00000006ff097e24 */ /* 0x018fe2000f8e00ff */
        /* <DEDUP_REMOVED lines=37> */
.L_x_7736:
[----:B------:R-:W-:Y:S05]  /*4ae0*/  BSYNC B0 ;  /* 0x0000000000007941 */ /* 0x000fea0003800000 */
.L_x_7735:
[----:B------:R1:W-:Y:S01]  /*4af0*/  @P5 STS.128 [R235+0x11800], RZ ;  /* 0x011800ffeb005388 */ /* 0x0003e20000000c00 */
[----:B------:R-:W-:Y:S03]  /*4b00*/  BSSY B0, `(.L_x_7737) ;  /* 0x000003a000007945 */ /* 0x000fe60003800000 */
[----:B------:R1:W-:Y:S04]  /*4b10*/  @P5 STS.128 [R235+0x13800], RZ ;  /* 0x013800ffeb005388 */ /* 0x0003e80000000c00 */
[----:B------:R1:W-:Y:S04]  /*4b20*/  @P5 STS.128 [R235+0x15800], RZ ;  /* 0x015800ffeb005388 */ /* 0x0003e80000000c00 */
[----:B------:R1:W-:Y:S01]  /*4b30*/  @P5 STS.128 [R235+0x17800], RZ ;  /* 0x017800ffeb005388 */ /* 0x0003e20000000c00 */
[----:B------:R-:W-:Y:S05]  /*4b40*/  @P5 BRA `(.L_x_7738) ;  /* 0x0000000000d45947 */ /* 0x000fea0003800000 */
[----:B------:R-:W-:Y:S01]  /*4b50*/  ULDC UR32, c[0x0][0x2d0] ;  /* 0x0000b40000207ab9 */ /* 0x000fe20000000800 */
[----:B-1-3--:R-:W-:Y:S01]  /*4b60*/  IMAD.U32 R10, RZ, RZ, UR6 ;  /* 0x00000006ff0a7e24 */ /* 0x00afe2000f8e00ff */
[----:B------:R-:W-:Y:S02]  /*4b70*/  ISETP.GE.AND P3, PT, R236, UR32, PT ;  /* 0x00000020ec007c0c */ /* 0x000fe4000bf66270 */
[----:B------:R-:W-:Y:S02]  /*4b80*/  ISETP.GE.AND P2, PT, R7, UR32, PT ;  /* 0x0000002007007c0c */ /* 0x000fe4000bf46270 */
[----:B------:R-:W-:Y:S02]  /*4b90*/  ISETP.GE.AND P1, PT, R6, UR32, PT ;  /* 0x0000002006007c0c */ /* 0x000fe4000bf26270 */
[----:B------:R-:W-:-:S07]  /*4ba0*/  ISETP.GE.AND P0, PT, R5, UR32, PT ;  /* 0x0000002005007c0c */ /* 0x000fce000bf06270 */
[-C--:B----4-:R-:W-:Y:S01]  /*4bb0*/  @!P3 MOV R9, R167.reuse ;  /* 0x000000a70009b202 */ /* 0x090fe20000000f00 */
        /* <DEDUP_REMOVED lines=46> */
.L_x_7738:
[----:B------:R-:W-:Y:S05]  /*4ea0*/  BSYNC B0 ;  /* 0x0000000000007941 */ /* 0x000fea0003800000 */
.L_x_7737:
[----:B------:R-:W-:Y:S01]  /*4eb0*/  LDSM.16.M88.4 R24, [R234] ;  /* 0x00000000ea18783b */ /* 0x000fe20000000200 */
[----:B------:R-:W-:Y:S01]  /*4ec0*/  R2P PR, R3, 0x6 ;  /* 0x0000000603007804 */ /* 0x000fe20000000000 */
[----:B------:R-:W-:Y:S01]  /*4ed0*/  ULDC UR31, c[0x0][0x39c] ;  /* 0x0000e700001f7ab9 */ /* 0x000fe20000000800 */
[C---:B------:R-:W-:Y:S01]  /*4ee0*/  IADD3 R3, R233.reuse, 0x8000, RZ ;  /* 0x00008000e9037810 */ /* 0x040fe20007ffe0ff */
[----:B------:R-:W3:Y:S01]  /*4ef0*/  LDSM.16.M88.4 R28, [R233+0x8000] ;  /* 0x00800000e91c783b */ /* 0x000ee20000000200 */
[----:B------:R-:W-:Y:S01]  /*4f00*/  IADD3 R231, R233, 0x8020, RZ ;  /* 0x00008020e9e77810 */ /* 0x000fe20007ffe0ff */
[----:B------:R-:W-:Y:S01]  /*4f10*/  UISETP.GT.AND UP0, UPT, UR13, UR12, UPT ;  /* 0x0000000c0d00728c */ /* 0x000fe2000bf04270 */
[-C--:B------:R-:W-:Y:S01]  /*4f20*/  LEA R232, R2, R234.reuse, 0x1 ;  /* 0x000000ea02e87211 */ /* 0x080fe200078e08ff */
[----:B------:R-:W4:Y:S01]  /*4f30*/  LDSM.16.M88.4 R52, [R233+0x9000] ;  /* 0x00900000e934783b */ /* 0x000f220000000200 */
[C---:B------:R-:W-:Y:S01]  /*4f40*/  LEA R230, R0.reuse, R234, 0x1 ;  /* 0x000000ea00e67211 */ /* 0x040fe200078e08ff */
[----:B------:R-:W-:Y:S01]  /*4f50*/  UIADD3 UR32, UR23, 0x1, -UR24 ;  /* 0x0000000117207890 */ /* 0x000fe2000fffe818 */
[----:B------:R-:W-:Y:S01]  /*4f60*/  LOP3.LUT R107, R107, 0xffffffe0, RZ, 0xc0, !PT ;  /* 0xffffffe06b6b7812 */ /* 0x000fe200078ec0ff */
[----:B------:R-:W-:Y:S01]  /*4f70*/  LDSM.16.M88.4 R36, [R232] ;  /* 0x00000000e824783b */ /* 0x000fe20000000200 */
[----:B------:R-:W-:Y:S01]  /*4f80*/  IMAD R229, R0, 0x2, R232 ;  /* 0x0000000200e57824 */ /* 0x000fe200078e02e8 */
[----:B------:R-:W-:Y:S01]  /*4f90*/  LEA R242, R106, UR22, 0x4 ;  /* 0x000000166af27c11 */ /* 0x000fe2000f8e20ff */
[----:B------:R-:W-:Y:S01]  /*4fa0*/  @P1 VIADD R231, R3, 0xffffffe0 ;  /* 0xffffffe003e71836 */ /* 0x000fe20000000000 */
[----:B------:R-:W-:Y:S01]  /*4fb0*/  MOV R3, 0x40 ;  /* 0x0000004000037802 */ /* 0x000fe20000000f00 */
[----:B------:R-:W-:Y:S01]  /*4fc0*/  LDSM.16.M88.4 R60, [R233+0x8800] ;  /* 0x00880000e93c783b */ /* 0x000fe20000000200 */
[----:B------:R-:W-:Y:S01]  /*4fd0*/  IADD3 R107, -R107, R104, RZ ;  /* 0x000000686b6b7210 */ /* 0x000fe20007ffe1ff */
[----:B------:R-:W-:Y:S01]  /*4fe0*/  UIADD3 UR22, UR23, -UR24, URZ ;  /* 0x8000001817167290 */ /* 0x000fe2000fffe03f */
[----:B------:R-:W-:Y:S01]  /*4ff0*/  SEL R3, R3, 0xffffffc0, !P2 ;  /* 0xffffffc003037807 */ /* 0x000fe20005000000 */
[----:B------:R-:W4:Y:S01]  /*5000*/  LDSM.16.M88.4 R68, [R231] ;  /* 0x00000000e744783b */ /* 0x000f220000000200 */
[----:B------:R-:W-:Y:S01]  /*5010*/  PLOP3.LUT P6, PT, PT, PT, UP0, 0x80, 0x0 ;  /* 0x000000000000781c */ /* 0x000fe20003fcf008 */
[----:B------:R-:W-:Y:S01]  /*5020*/  UIADD3 UR24, UR32, UR18, URZ ;  /* 0x0000001220187290 */ /* 0x000fe2000fffe03f */
[----:B------:R-:W-:Y:S01]  /*5030*/  IADD3 R227, R233, R3, RZ ;  /* 0x00000003e9e37210 */ /* 0x000fe20007ffe0ff */
[----:B------:R-:W-:Y:S01]  /*5040*/  LDSM.16.M88.4 R76, [R230] ;  /* 0x00000000e64c783b */ /* 0x000fe20000000200 */
[----:B------:R-:W-:Y:S01]  /*5050*/  IADD3 R220, R3, R231, RZ ;  /* 0x000000e703dc7210 */ /* 0x000fe20007ffe0ff */
[----:B--2--5:R-:W-:Y:S01]  /*5060*/  FMUL.FTZ R105, R105, R108 ;  /* 0x0000006c69697220 */ /* 0x024fe20000410000 */
[----:B------:R-:W-:Y:S01]  /*5070*/  MOV R240, UR23 ;  /* 0x0000001700f07c02 */ /* 0x000fe20008000f00 */
[----:B------:R-:W-:Y:S01]  /*5080*/  LDSM.16.M88.4 R84, [R227+0x8000] ;  /* 0x00800000e354783b */ /* 0x000fe20000000200 */
[----:B------:R-:W-:Y:S01]  /*5090*/  MOV R237, UR32 ;  /* 0x0000002000ed7c02 */ /* 0x000fe20008000f00 */
[----:B------:R-:W-:Y:S01]  /*50a0*/  IMAD.SHL.U32 R243, R104, 0x2, RZ ;  /* 0x0000000268f37824 */ /* 0x000fe200078e00ff */
[----:B------:R-:W-:Y:S01]  /*50b0*/  R2UR UR14, R105 ;  /* 0x00000000690e72ca */ /* 0x000fe200000e0000 */
[----:B------:R-:W2:Y:S01]  /*50c0*/  LDSM.16.M88.4 R64, [R233+0x9800] ;  /* 0x00980000e940783b */ /* 0x000ea20000000200 */
[C---:B------:R-:W-:Y:S01]  /*50d0*/  IADD3 R223, R231.reuse, 0x800, RZ ;  /* 0x00000800e7df7810 */ /* 0x040fe20007ffe0ff */
[----:B------:R-:W-:Y:S01]  /*50e0*/  VIADD R221, R231, 0x1800 ;  /* 0x00001800e7dd7836 */ /* 0x000fe20000000000 */
[----:B------:R-:W-:Y:S01]  /*50f0*/  LOP3.LUT R243, R243, 0x6, RZ, 0xc0, !PT ;  /* 0x00000006f3f37812 */ /* 0x000fe200078ec0ff */
[----:B------:R-:W2:Y:S01]  /*5100*/  LDSM.16.M88.4 R44, [R231+0x1000] ;  /* 0x00100000e72c783b */ /* 0x000ea20000000200 */
[C---:B------:R-:W-:Y:S01]  /*5110*/  IADD3 R222, R231.reuse, 0x1000, RZ ;  /* 0x00001000e7de7810 */ /* 0x040fe20007ffe0ff */
[C---:B------:R-:W-:Y:S01]  /*5120*/  VIADD R216, R231.reuse, 0x3800 ;  /* 0x00003800e7d87836 */ /* 0x040fe20000000000 */
[C---:B------:R-:W-:Y:S01]  /*5130*/  IADD3 R219, R231.reuse, 0x2000, RZ ;  /* 0x00002000e7db7810 */ /* 0x040fe20007ffe0ff */
[----:B------:R-:W2:Y:S01]  /*5140*/  LDSM.16.M88.4 R32, [R231+0x800] ;  /* 0x00080000e720783b */ /* 0x000ea20000000200 */
[C---:B------:R-:W-:Y:S01]  /*5150*/  IADD3 R218, R231.reuse, 0x2800, RZ ;  /* 0x00002800e7da7810 */ /* 0x040fe20007ffe0ff */
[C---:B------:R-:W-:Y:S01]  /*5160*/  VIADD R212, R231.reuse, 0x5800 ;  /* 0x00005800e7d47836 */ /* 0x040fe20000000000 */
[----:B---3--:R-:W-:Y:S01]  /*5170*/  HMMA.16816.F32 R16, R24, R28, RZ ;  /* 0x0000001c1810723c */ /* 0x008fe200000018ff */
[----:B-1----:R-:W-:Y:S01]  /*5180*/  LDSM.16.M88.4 R12, [R229] ;  /* 0x00000000e50c783b */ /* 0x002fe20000000200 */
[----:B------:R-:W-:-:S02]  /*5190*/  IADD3 R217, R231, 0x3000, RZ ;  /* 0x00003000e7d97810 */ /* 0x000fc40007ffe0ff */
[C---:B------:R-:W-:Y:S01]  /*51a0*/  IADD3 R215, R231.reuse, 0x4000, RZ ;  /* 0x00004000e7d77810 */ /* 0x040fe20007ffe0ff */
[----:B------:R-:W1:Y:S01]  /*51b0*/  LDSM.16.M88.4 R72, [R220] ;  /* 0x00000000dc48783b */ /* 0x000e620000000200 */
[C---:B----4-:R-:W-:Y:S01]  /*51c0*/  HMMA.16816.F32 R56, R24.reuse, R52, RZ ;  /* 0x000000341838723c */ /* 0x050fe200000018ff */
[C---:B------:R-:W-:Y:S02]  /*51d0*/  IADD3 R214, R231.reuse, 0x4800, RZ ;  /* 0x00004800e7d67810 */ /* 0x040fe40007ffe0ff */
[----:B------:R-:W3:Y:S01]  /*51e0*/  LDSM.16.M88.4 R48, [R231+0x1800] ;  /* 0x00180000e730783b */ /* 0x000ee20000000200 */
[C---:B------:R-:W-:Y:S02]  /*51f0*/  IADD3 R213, R231.reuse, 0x5000, RZ ;  /* 0x00005000e7d57810 */ /* 0x040fe40007ffe0ff */
[----:B------:R-:W-:Y:S01]  /*5200*/  HMMA.16816.F32 R28, R24, R30, RZ ;  /* 0x0000001e181c723c */ /* 0x000fe200000018ff */
[----:B------:R-:W4:Y:S01]  /*5210*/  LDSM.16.M88.4 R20, [R227+0x9000] ;  /* 0x00900000e314783b */ /* 0x000f220000000200 */
[----:B------:R-:W-:-:S02]  /*5220*/  IADD3 R211, R231, 0x6000, RZ ;  /* 0x00006000e7d37810 */ /* 0x000fc40007ffe0ff */
[C---:B------:R-:W-:Y:S01]  /*5230*/  IADD3 R210, R231.reuse, 0x6800, RZ ;  /* 0x00006800e7d27810 */ /* 0x040fe20007ffe0ff */
[----:B------:R-:W4:Y:S01]  /*5240*/  LDSM.16.M88.4 R8, [R227+0x8800] ;  /* 0x00880000e308783b */ /* 0x000f220000000200 */
[----:B------:R-:W-:Y:S01]  /*5250*/  HMMA.16816.F32 R52, R24, R54, RZ ;  /* 0x000000361834723c */ /* 0x000fe200000018ff */
[C---:B------:R-:W-:Y:S02]  /*5260*/  IADD3 R209, R231.reuse, 0x7000, RZ ;  /* 0x00007000e7d17810 */ /* 0x040fe40007ffe0ff */
[----:B------:R-:W-:Y:S01]  /*5270*/  LDSM.16.M88.4 R88, [R233+0xa000] ;  /* 0x00a00000e958783b */ /* 0x000fe20000000200 */
[----:B------:R-:W-:Y:S02]  /*5280*/  IADD3 R208, R231, 0x7800, RZ ;  /* 0x00007800e7d07810 */ /* 0x000fe40007ffe0ff */
[----:B------:R-:W-:Y:S01]  /*5290*/  HMMA.16816.F32 R16, R36, R68, R16 ;  /* 0x000000442410723c */ /* 0x000fe20000001810 */
[----:B------:R-:W-:Y:S04]  /*52a0*/  LDSM.16.M88.4 R96, [R231+0x6000] ;  /* 0x00600000e760783b */ /* 0x000fe80000000200 */
[----:B------:R-:W-:Y:S01]  /*52b0*/  LDSM.16.M88.4 R92, [R227+0xd000] ;  /* 0x00d00000e35c783b */ /* 0x000fe20000000200 */
[C---:B------:R-:W-:Y:S03]  /*52c0*/  HMMA.16816.F32 R40, R24.reuse, R60, RZ ;  /* 0x0000003c1828723c */ /* 0x040fe600000018ff */
[----:B------:R-:W-:Y:S03]  /*52d0*/  LDSM.16.M88.4 R100, [R220+0x4800] ;  /* 0x00480000dc64783b */ /* 0x000fe60000000200 */
[C---:B------:R-:W-:Y:S01]  /*52e0*/  HMMA.16816.F32 R60, R24.reuse, R62, RZ ;  /* 0x0000003e183c723c */ /* 0x040fe200000018ff */
[----:B------:R-:W0:Y:S05]  /*52f0*/  LDGDEPBAR ;  /* 0x00000000000079af */ /* 0x000e2a0000000000 */
[----:B--2---:R-:W-:Y:S06]  /*5300*/  HMMA.16816.F32 R80, R24, R64, RZ ;  /* 0x000000401850723c */ /* 0x004fec00000018ff */
[----:B------:R-:W-:Y:S06]  /*5310*/  HMMA.16816.F32 R16, R76, R84, R16 ;  /* 0x000000544c10723c */ /* 0x000fec0000001810 */
[----:B------:R-:W-:Y:S01]  /*5320*/  HMMA.16816.F32 R24, R24, R66, RZ ;  /* 0x000000421818723c */ /* 0x000fe200000018ff */
[----:B------:R-:W-:Y:S05]  /*5330*/  LDSM.16.M88.4 R64, [R220+0x1000] ;  /* 0x00100000dc40783b */ /* 0x000fea0000000200 */
[C---:B------:R-:W-:Y:S01]  /*5340*/  HMMA.16816.F32 R28, R36.reuse, R70, R28 ;  /* 0x00000046241c723c */ /* 0x040fe2000000181c */
[----:B------:R-:W-:Y:S05]  /*5350*/  LDSM.16.M88.4 R68, [R227+0x9800] ;  /* 0x00980000e344783b */ /* 0x000fea0000000200 */
[C---:B------:R-:W-:Y:S06]  /*5360*/  HMMA.16816.F32 R56, R36.reuse, R44, R56 ;  /* 0x0000002c2438723c */ /* 0x040fec0000001838 */
[C---:B------:R-:W-:Y:S01]  /*5370*/  HMMA.16816.F32 R52, R36.reuse, R46, R52 ;  /* 0x0000002e2434723c */ /* 0x040fe20000001834 */
[----:B------:R-:W2:Y:S05]  /*5380*/  LDSM.16.M88.4 R44, [R234+0x2000] ;  /* 0x00200000ea2c783b */ /* 0x000eaa0000000200 */
[C---:B------:R-:W-:Y:S06]  /*5390*/  HMMA.16816.F32 R40, R36.reuse, R32, R40 ;  /* 0x000000202428723c */ /* 0x040fec0000001828 */
[----:B------:R-:W-:Y:S01]  /*53a0*/  HMMA.16816.F32 R60, R36, R34, R60 ;  /* 0x00000022243c723c */ /* 0x000fe2000000183c */
[----:B------:R-:W2:Y:S05]  /*53b0*/  LDSM.16.M88.4 R32, [R220+0x800] ;  /* 0x00080000dc20783b */ /* 0x000eaa0000000200 */
[----:B-1----:R-:W-:Y:S06]  /*53c0*/  HMMA.16816.F32 R16, R12, R72, R16 ;  /* 0x000000480c10723c */ /* 0x002fec0000001810 */
[C---:B---3--:R-:W-:Y:S06]  /*53d0*/  HMMA.16816.F32 R80, R36.reuse, R48, R80 ;  /* 0x000000302450723c */ /* 0x048fec0000001850 */
        /* <DEDUP_REMOVED lines=10> */
[----:B------:R-:W3:Y:S05]  /*5480*/  LDSM.16.M88.4 R8, [R233+0xa800] ;  /* 0x00a80000e908783b */ /* 0x000eea0000000200 */
        /* <DEDUP_REMOVED lines=72> */
[C---:B---3--:R-:W-:Y:S06]  /*5910*/  HMMA.16816.F32 R40, R32.reuse, R12, R40 ;  /* 0x0000000c2028723c */ /* 0x048fec0000001828 */
[----:B------:R-:W-:Y:S01]  /*5920*/  HMMA.16816.F32 R60, R32, R14, R60 ;  /* 0x0000000e203c723c */ /* 0x000fe2000000183c */
[----:B------:R-:W3:Y:S05]  /*5930*/  LDSM.16.M88.4 R12, [R231+0x4800] ;  /* 0x00480000e70c783b */ /* 0x000eea0000000200 */
[----:B--2---:R-:W-:Y:S06]  /*5940*/  HMMA.16816.F32 R16, R88, R36, R16 ;  /* 0x000000245810723c */ /* 0x004fec0000001810 */
[C---:B------:R-:W-:Y:S06]  /*5950*/  HMMA.16816.F32 R56, R32.reuse, R20, R56 ;  /* 0x000000142038723c */ /* 0x040fec0000001838 */
[C---:B------:R-:W-:Y:S01]  /*5960*/  HMMA.16816.F32 R52, R32.reuse, R22, R52 ;  /* 0x000000162034723c */ /* 0x040fe20000001834 */
[----:B------:R-:W2:Y:S05]  /*5970*/  LDSM.16.M88.4 R20, [R231+0x5000] ;  /* 0x00500000e714783b */ /* 0x000eaa0000000200 */
[----:B----4-:R-:W-:Y:S06]  /*5980*/  HMMA.16816.F32 R80, R32, R44, R80 ;  /* 0x0000002c2050723c */ /* 0x010fec0000001850 */
[----:B------:R-:W-:Y:S01]  /*5990*/  HMMA.16816.F32 R28, R8, R50, R28 ;  /* 0x00000032081c723c */ /* 0x000fe2000000181c */
[----:B------:R-:W-:Y:S05]  /*59a0*/  LDSM.16.M88.4 R48, [R234+0x6000] ;  /* 0x00600000ea30783b */ /* 0x000fea0000000200 */
[----:B------:R-:W-:Y:S01]  /*59b0*/  HMMA.16816.F32 R76, R32, R46, R76 ;  /* 0x0000002e204c723c */ /* 0x000fe2000000184c */
[----:B------:R-:W4:Y:S04]  /*59c0*/  LDSM.16.M88.4 R32, [R233+0xe000] ;  /* 0x00e00000e920783b */ /* 0x000f280000000200 */
[----:B------:R-:W-:Y:S01]  /*59d0*/  LDSM.16.M88.4 R44, [R233+0xe800] ;  /* 0x00e80000e92c783b */ /* 0x000fe20000000200 */
[----:B-1----:R-:W-:Y:S06]  /*59e0*/  HMMA.16816.F32 R16, R72, R24, R16 ;  /* 0x000000184810723c */ /* 0x002fec0000001810 */
[----:B---3--:R-:W-:Y:S06]  /*59f0*/  HMMA.16816.F32 R40, R8, R12, R40 ;  /* 0x0000000c0828723c */ /* 0x008fec0000001828 */
[----:B------:R-:W-:Y:S01]  /*5a00*/  HMMA.16816.F32 R28, R88, R38, R28 ;  /* 0x00000026581c723c */ /* 0x000fe2000000181c */
[----:B------:R-:W1:Y:S05]  /*5a10*/  LDSM.16.M88.4 R36, [R232+0x6000] ;  /* 0x00600000e824783b */ /* 0x000e6a0000000200 */
[C---:B------:R-:W-:Y:S01]  /*5a20*/  HMMA.16816.F32 R60, R8.reuse, R14, R60 ;  /* 0x0000000e083c723c */ /* 0x040fe2000000183c */
[----:B------:R-:W3:Y:S05]  /*5a30*/  LDSM.16.M88.4 R12, [R231+0x5800] ;  /* 0x00580000e70c783b */ /* 0x000eea0000000200 */
[C---:B--2---:R-:W-:Y:S06]  /*5a40*/  HMMA.16816.F32 R56, R8.reuse, R20, R56 ;  /* 0x000000140838723c */ /* 0x044fec0000001838 */
[----:B------:R-:W-:Y:S01]  /*5a50*/  HMMA.16816.F32 R52, R8, R22, R52 ;  /* 0x000000160834723c */ /* 0x000fe20000001834 */
[----:B------:R-:W-:Y:S05]  /*5a60*/  LDSM.16.M88.4 R20, [R227+0xe000] ;  /* 0x00e00000e314783b */ /* 0x000fea0000000200 */
[----:B----4-:R-:W-:Y:S06]  /*5a70*/  HMMA.16816.F32 R16, R48, R32, R16 ;  /* 0x000000203010723c */ /* 0x010fec0000001810 */
[----:B------:R-:W-:Y:S01]  /*5a80*/  HMMA.16816.F32 R28, R72, R26, R28 ;  /* 0x0000001a481c723c */ /* 0x000fe2000000181c */
[----:B------:R-:W2:Y:S05]  /*5a90*/  LDSM.16.M88.4 R24, [R230+0x6000] ;  /* 0x00600000e618783b */ /* 0x000eaa0000000200 */
[C---:B------:R-:W-:Y:S06]  /*5aa0*/  HMMA.16816.F32 R40, R88.reuse, R64, R40 ;  /* 0x000000405828723c */ /* 0x040fec0000001828 */
[----:B------:R-:W-:Y:S01]  /*5ab0*/  HMMA.16816.F32 R60, R88, R66, R60 ;  /* 0x00000042583c723c */ /* 0x000fe2000000183c */
[----:B------:R-:W-:Y:S05]  /*5ac0*/  LDSM.16.M88.4 R64, [R220+0x5800] ;  /* 0x00580000dc40783b */ /* 0x000fea0000000200 */
[----:B-1----:R-:W-:Y:S06]  /*5ad0*/  HMMA.16816.F32 R16, R36, R96, R16 ;  /* 0x000000602410723c */ /* 0x002fec0000001810 */
[C---:B---3--:R-:W-:Y:S06]  /*5ae0*/  HMMA.16816.F32 R80, R8.reuse, R12, R80 ;  /* 0x0000000c0850723c */ /* 0x048fec0000001850 */
[----:B------:R-:W-:Y:S01]  /*5af0*/  HMMA.16816.F32 R76, R8, R14, R76 ;  /* 0x0000000e084c723c */ /* 0x000fe2000000184c */
[----:B------:R-:W-:Y:S04]  /*5b00*/  LDSM.16.M88.4 R12, [R229+0x6000] ;  /* 0x00600000e50c783b */ /* 0x000fe80000000200 */
[----:B------:R-:W1:Y:S01]  /*5b10*/  LDSM.16.M88.4 R8, [R220+0x6000] ;  /* 0x00600000dc08783b */ /* 0x000e620000000200 */
[----:B------:R-:W-:Y:S03]  /*5b20*/  HMMA.16816.F32 R28, R48, R34, R28 ;  /* 0x00000022301c723c */ /* 0x000fe6000000181c */
[----:B------:R-:W-:Y:S03]  /*5b30*/  LDSM.16.M88.4 R32, [R231+0x6800] ;  /* 0x00680000e720783b */ /* 0x000fe60000000200 */
        /* <DEDUP_REMOVED lines=91> */
[----:B------:R-:W-:Y:S01]  /*60f0*/  FMUL.FTZ R39, R84, UR31 ;  /* 0x0000001f54277c20 */ /* 0x000fe20008410000 */
[----:B------:R-:W-:Y:S01]  /*6100*/  FMUL.FTZ R38, R85, UR31 ;  /* 0x0000001f55267c20 */ /* 0x000fe20008410000 */
[----:B------:R-:W-:Y:S01]  /*6110*/  FMUL.FTZ R26, R86, UR31 ;  /* 0x0000001f561a7c20 */ /* 0x000fe20008410000 */
[----:B------:R-:W-:Y:S01]  /*6120*/  FMUL.FTZ R14, R87, UR31 ;  /* 0x0000001f570e7c20 */ /* 0x000fe20008410000 */
[----:B------:R-:W3:Y:S01]  /*6130*/  MUFU.TANH R31, R31 ;  /* 0x0000001f001f7308 */ /* 0x000ee20000002400 */
[C---:B------:R-:W-:Y:S01]  /*6140*/  VIADDMNMX R240, R242.reuse, UR24, R240, PT ;  /* 0x00000018f2f07c46 */ /* 0x040fe2000b8001f0 */
[----:B------:R-:W-:Y:S01]  /*6150*/  VIADD R242, R242, UR22 ;  /* 0x00000016f2f27c36 */ /* 0x000fe20008000000 */
[C---:B------:R-:W-:Y:S02]  /*6160*/  IADD3 R237, R239.reuse, UR18, R237 ;  /* 0x00000012efed7c10 */ /* 0x040fe4000fffe0ed */
[----:B------:R-:W-:Y:S02]  /*6170*/  IADD3 R239, R239, UR22, RZ ;  /* 0x00000016efef7c10 */ /* 0x000fe4000fffe0ff */
[----:B------:R-:W-:Y:S01]  /*6180*/  VIADDMNMX R241, R242, -UR19, RZ, !PT ;  /* 0x80000013f2f17c46 */ /* 0x000fe2000f8001ff */
        /* <DEDUP_REMOVED lines=104> */
.L_x_7740:
[----:B------:R-:W-:-:S04]  /*6810*/  ULEA UR18, -UR10, URZ, 0x6 ;  /* 0x0000003f0a127291 */ /* 0x000fc8000f8e313f */
[----:B------:R-:W-:Y:S02]  /*6820*/  USHF.R.S32.HI UR19, URZ, 0x1f, UR18 ;  /* 0x0000001f3f137899 */ /* 0x000fe40008011412 */
[----:B------:R-:W-:-:S04]  /*6830*/  MOV R42, UR18 ;  /* 0x00000012002a7c02 */ /* 0x000fc80008000f00 */
[----:B------:R-:W-:-:S07]  /*6840*/  MOV R41, UR19 ;  /* 0x0000001300297c02 */ /* 0x000fce0008000f00 */
.L_x_7741:
        /* <DEDUP_REMOVED lines=21> */
[----:B------:R-:W-:Y:S01]  /*69a0*/  @!P3 IMAD.X R45, R41, 0x1, R165, P0 ;  /* 0x00000001292db824 */ /* 0x000fe200000e06a5 */
[C---:B------:R-:W-:Y:S01]  /*69b0*/  @!P2 IADD3 R43, P0, R42.reuse, R200, RZ ;  /* 0x000000c82a2ba210 */ /* 0x040fe20007f1e0ff */
[----:B------:R-:W4:Y:S01]  /*69c0*/  @!P4 LDC.64 R8, c[0x0][0x218] ;  /* 0x00008600ff08cb82 */ /* 0x000f220000000a00 */
[C---:B-----5:R-:W-:Y:S01]  /*69d0*/  @!P3 LEA R52, P1, R5.reuse, R12, 0x1 ;  /* 0x0000000c0534b211 */ /* 0x060fe200078208ff */
[----:B------:R-:W-:Y:S01]  /*69e0*/  @!PT LDS RZ, [RZ] ;  /* 0x00000000fffff984 */ /* 0x000fe20000000800 */
[----:B------:R-:W-:Y:S01]  /*69f0*/  @!PT LDS RZ, [RZ] ;  /* 0x00000000fffff984 */ /* 0x000fe20000000800 */
[----:B------:R-:W-:Y:S01]  /*6a00*/  @!PT LDS RZ, [RZ] ;  /* 0x00000000fffff984 */ /* 0x000fe20000000800 */
[----:B------:R5:W-:Y:S03]  /*6a10*/  @!P5 LDGSTS.E.BYPASS.LTC128B.128 [R235+0x8000], desc[UR26][R58.64] ;  /* 0x080000003aebdfae */ /* 0x000be6000b901d5a */
[----:B------:R-:W-:Y:S01]  /*6a20*/  @!P3 LEA.HI.X R53, R5, R13, R45, 0x1, P1 ;  /* 0x0000000d0535b211 */ /* 0x000fe200008f0c2d */
[----:B------:R-:W-:Y:S01]  /*6a30*/  @!P2 IMAD.X R45, R41, 0x1, R165, P0 ;  /* 0x00000001292da824 */ /* 0x000fe200000e06a5 */
        /* <DEDUP_REMOVED lines=142> */
.L_x_7743:
[----:B------:R-:W-:Y:S05]  /*7320*/  BSYNC B0 ;  /* 0x0000000000007941 */ /* 0x000fea0003800000 */
.L_x_7742:
[----:B------:R-:W0:Y:S01]  /*7330*/  LDGDEPBAR ;  /* 0x00000000000079af */ /* 0x000e220000000000 */
[----:B------:R-:W-:-:S04]  /*7340*/  IADD3 R200, P0, R42, R200, RZ ;  /* 0x000000c82ac87210 */ /* 0x000fc80007f1e0ff */
[----:B------:R-:W-:-:S09]  /*7350*/  IADD3.X R165, R41, R165, RZ, P0, !PT ;  /* 0x000000a529a57210 */ /* 0x000fd200007fe4ff */
.L_x_7739:
[----:B---3--:R-:W-:Y:S01]  /*7360*/  VIADD R48, R243, UR16 ;  /* 0x00000010f3307c36 */ /* 0x008fe20008000000 */
[----:B------:R-:W-:Y:S01]  /*7370*/  LEA R228, R4, UR4, 0x1 ;  /* 0x0000000404e47c11 */ /* 0x000fe2000f8e08ff */
[----:B------:R-:W-:Y:S01]  /*7380*/  ULDC UR22, c[0x0][0x2ec] ;  /* 0x0000bb0000167ab9 */ /* 0x000fe20000000800 */
[----:B------:R-:W-:Y:S01]  /*7390*/  ULDC.64 UR18, c[0x0][0x218] ;  /* 0x0000860000127ab9 */ /* 0x000fe20000000a00 */
[----:B------:R-:W-:Y:S01]  /*73a0*/  IMAD.IADD R5, R239, 0x1, -R48 ;  /* 0x00000001ef057824 */ /* 0x000fe200078e0a30 */
[CC--:B------:R-:W-:Y:S01]  /*73b0*/  ISETP.GE.AND P2, PT, R48.reuse, R240.reuse, PT ;  /* 0x000000f03000720c */ /* 0x0c0fe20003f46270 */
[C---:B-1----:R-:W-:Y:S01]  /*73c0*/  VIADD R7, R48.reuse, 0x9 ;  /* 0x0000000930077836 */ /* 0x042fe20000000000 */
[C---:B------:R-:W-:Y:S01]  /*73d0*/  ISETP.GE.AND P3, PT, R48.reuse, R237, PT ;  /* 0x000000ed3000720c */ /* 0x040fe20003f66270 */
[----:B------:R-:W-:Y:S01]  /*73e0*/  VIADD R42, R48, 0x20 ;  /* 0x00000020302a7836 */ /* 0x000fe20000000000 */
[----:B------:R-:W-:Y:S01]  /*73f0*/  IABS R5, R5 ;  /* 0x0000000500057213 */ /* 0x000fe20000000000 */
[----:B------:R-:W-:Y:S01]  /*7400*/  IMAD.IADD R47, R242, 0x1, -R7 ;  /* 0x00000001f22f7824 */ /* 0x000fe200078e0a07 */
[C---:B------:R-:W-:Y:S01]  /*7410*/  ISETP.LT.OR P2, PT, R48.reuse, R241, P2 ;  /* 0x000000f13000720c */ /* 0x040fe20001741670 */
[----:B------:R-:W-:Y:S01]  /*7420*/  VIADD R8, R48, 0x1 ;  /* 0x0000000130087836 */ /* 0x000fe20000000000 */
[----:B------:R-:W-:Y:S01]  /*7430*/  I2FP.F32.S32 R5, R5 ;  /* 0x0000000500057245 */ /* 0x000fe20000201400 */
[C---:B------:R-:W-:Y:S01]  /*7440*/  IMAD.IADD R185, R242.reuse, 0x1, -R42 ;  /* 0x00000001f2b97824 */ /* 0x040fe200078e0a2a */
[----:B------:R-:W-:Y:S01]  /*7450*/  IABS R47, R47 ;  /* 0x0000002f002f7213 */ /* 0x000fe20000000000 */
[----:B------:R-:W-:Y:S01]  /*7460*/  IMAD.IADD R10, R242, 0x1, -R8 ;  /* 0x00000001f20a7824 */ /* 0x000fe200078e0a08 */
[----:B------:R-:W-:Y:S01]  /*7470*/  ISETP.GE.AND P4, PT, R8, R240, PT ;  /* 0x000000f00800720c */ /* 0x000fe20003f86270 */
[----:B------:R-:W-:Y:S01]  /*7480*/  FFMA.FTZ R70, R5, -UR14, R70 ;  /* 0x8000000e05467c23 */ /* 0x000fe20008010046 */
[C---:B------:R-:W-:Y:S01]  /*7490*/  VIADD R5, R48.reuse, 0x11 ;  /* 0x0000001130057836 */ /* 0x040fe20000000000 */
[----:B------:R-:W-:Y:S01]  /*74a0*/  I2FP.F32.S32 R47, R47 ;  /* 0x0000002f002f7245 */ /* 0x000fe20000201400 */
[----:B------:R-:W-:Y:S01]  /*74b0*/  VIADD R45, R48, 0x18 ;  /* 0x00000018302d7836 */ /* 0x000fe20000000000 */
[----:B------:R-:W-:Y:S01]  /*74c0*/  IABS R185, R185 ;  /* 0x000000b900b97213 */ /* 0x000fe20000000000 */
[----:B------:R-:W-:Y:S01]  /*74d0*/  IMAD.IADD R11, R242, 0x1, -R5 ;  /* 0x00000001f20b7824 */ /* 0x000fe200078e0a05 */
[----:B------:R-:W-:Y:S01]  /*74e0*/  IABS R10, R10 ;  /* 0x0000000a000a7213 */ /* 0x000fe20000000000 */
[----:B------:R-:W-:Y:S01]  /*74f0*/  FFMA.FTZ R47, R47, -UR14, R44 ;  /* 0x8000000e2f2f7c23 */ /* 0x000fe2000801002c */
[----:B------:R-:W-:Y:S01]  /*7500*/  I2FP.F32.S32 R185, R185 ;  /* 0x000000b900b97245 */ /* 0x000fe20000201400 */
[C---:B------:R-:W-:Y:S01]  /*7510*/  VIADD R44, R48.reuse, 0x19 ;  /* 0x00000019302c7836 */ /* 0x040fe20000000000 */
[----:B------:R-:W-:Y:S01]  /*7520*/  IABS R11, R11 ;  /* 0x0000000b000b7213 */ /* 0x000fe20000000000 */
[----:B------:R-:W-:Y:S01]  /*7530*/  VIADD R6, R48, 0x10 ;  /* 0x0000001030067836 */ /* 0x000fe20000000000 */
[----:B------:R-:W-:Y:S01]  /*7540*/  I2FP.F32.S32 R10, R10 ;  /* 0x0000000a000a7245 */ /* 0x000fe20000201400 */
[----:B------:R-:W-:Y:S01]  /*7550*/  FFMA.FTZ R185, R185, -UR14, R34 ;  /* 0x8000000eb9b97c23 */ /* 0x000fe20008010022 */
[----:B------:R-:W-:Y:S01]  /*7560*/  I2FP.F32.S32 R11, R11 ;  /* 0x0000000b000b7245 */ /* 0x000fe20000201400 */
[----:B------:R-:W-:Y:S01]  /*7570*/  IMAD.IADD R9, R242, 0x1, -R48 ;  /* 0x00000001f2097824 */ /* 0x000fe200078e0a30 */
[----:B------:R-:W-:Y:S01]  /*7580*/  ISETP.GE.AND P5, PT, R6, R240, PT ;  /* 0x000000f00600720c */ /* 0x000fe20003fa6270 */
[----:B------:R-:W-:Y:S01]  /*7590*/  FFMA.FTZ R68, R10, -UR14, R68 ;  /* 0x8000000e0a447c23 */ /* 0x000fe20008010044 */
[----:B------:R-:W-:-:S02]  /*75a0*/  IMAD.IADD R46, R242, 0x1, -R44 ;  /* 0x00000001f22e7824 */ /* 0x000fc400078e0a2c */
[----:B------:R-:W-:Y:S01]  /*75b0*/  FFMA.FTZ R11, R11, -UR14, R40 ;  /* 0x8000000e0b0b7c23 */ /* 0x000fe20008010028 */
[C---:B------:R-:W-:Y:S01]  /*75c0*/  VIADD R34, R48.reuse, 0x30 ;  /* 0x0000003030227836 */ /* 0x040fe20000000000 */
[----:B------:R-:W-:Y:S01]  /*75d0*/  IABS R9, R9 ;  /* 0x0000000900097213 */ /* 0x000fe20000000000 */
[----:B------:R-:W-:Y:S01]  /*75e0*/  VIADD R40, R48, 0x28 ;  /* 0x0000002830287836 */ /* 0x000fe20000000000 */
[----:B------:R-:W-:Y:S01]  /*75f0*/  IABS R46, R46 ;  /* 0x0000002e002e7213 */ /* 0x000fe20000000000 */
[C---:B------:R-:W-:Y:S01]  /*7600*/  IMAD.IADD R10, R242.reuse, 0x1, -R45 ;  /* 0x00000001f20a7824 */ /* 0x040fe200078e0a2d */
[----:B------:R-:W-:Y:S01]  /*7610*/  I2FP.F32.S32 R9, R9 ;  /* 0x0000000900097245 */ /* 0x000fe20000201400 */
[C---:B------:R-:W-:Y:S01]  /*7620*/  IMAD.IADD R12, R242.reuse, 0x1, -R6 ;  /* 0x00000001f20c7824 */ /* 0x040fe200078e0a06 */
[----:B------:R-:W-:Y:S01]  /*7630*/  I2FP.F32.S32 R46, R46 ;  /* 0x0000002e002e7245 */ /* 0x000fe20000201400 */
[C---:B------:R-:W-:Y:S01]  /*7640*/  IMAD.IADD R198, R242.reuse, 0x1, -R34 ;  /* 0x00000001f2c67824 */ /* 0x040fe200078e0a22 */
[----:B------:R-:W-:Y:S01]  /*7650*/  IABS R10, R10 ;  /* 0x0000000a000a7213 */ /* 0x000fe20000000000 */
[----:B------:R-:W-:Y:S01]  /*7660*/  IMAD.IADD R187, R242, 0x1, -R40 ;  /* 0x00000001f2bb7824 */ /* 0x000fe200078e0a28 */
[----:B------:R-:W-:Y:S01]  /*7670*/  IABS R12, R12 ;  /* 0x0000000c000c7213 */ /* 0x000fe20000000000 */
[C---:B------:R-:W-:Y:S01]  /*7680*/  VIADD R41, R48.reuse, 0x21 ;  /* 0x0000002130297836 */ /* 0x040fe20000000000 */
[----:B------:R-:W-:Y:S01]  /*7690*/  IABS R198, R198 ;  /* 0x000000c600c67213 */ /* 0x000fe20000000000 */
[----:B------:R-:W-:Y:S01]  /*76a0*/  VIADD R13, R48, 0x8 ;  /* 0x00000008300d7836 */ /* 0x000fe20000000000 */
[----:B------:R-:W-:Y:S01]  /*76b0*/  IABS R187, R187 ;  /* 0x000000bb00bb7213 */ /* 0x000fe20000000000 */
[----:B------:R-:W-:Y:S01]  /*76c0*/  IMAD.IADD R186, R242, 0x1, -R41 ;  /* 0x00000001f2ba7824 */ /* 0x000fe200078e0a29 */
[----:B------:R-:W-:Y:S01]  /*76d0*/  I2FP.F32.S32 R10, R10 ;  /* 0x0000000a000a7245 */ /* 0x000fe20000201400 */
[----:B------:R-:W-:Y:S01]  /*76e0*/  FFMA.FTZ R9, R9, -UR14, R3 ;  /* 0x8000000e09097c23 */ /* 0x000fe20008010003 */
[----:B------:R-:W-:Y:S01]  /*76f0*/  I2FP.F32.S32 R12, R12 ;  /* 0x0000000c000c7245 */ /* 0x000fe20000201400 */
[----:B------:R-:W-:Y:S01]  /*7700*/  FFMA.FTZ R46, R46, -UR14, R33 ;  /* 0x8000000e2e2e7c23 */ /* 0x000fe20008010021 */
[----:B------:R-:W-:Y:S01]  /*7710*/  I2FP.F32.S32 R198, R198 ;  /* 0x000000c600c67245 */ /* 0x000fe20000201400 */
[----:B------:R-:W-:Y:S01]  /*7720*/  FFMA.FTZ R10, R10, -UR14, R32 ;  /* 0x8000000e0a0a7c23 */ /* 0x000fe20008010020 */
[----:B------:R-:W-:Y:S01]  /*7730*/  I2FP.F32.S32 R187, R187 ;  /* 0x000000bb00bb7245 */ /* 0x000fe20000201400 */
[----:B------:R-:W-:-:S02]  /*7740*/  VIADD R33, R48, 0x31 ;  /* 0x0000003130217836 */ /* 0x000fc40000000000 */
[----:B------:R-:W-:Y:S01]  /*7750*/  FFMA.FTZ R12, R12, -UR14, R31 ;  /* 0x8000000e0c0c7c23 */ /* 0x000fe2000801001f */
[----:B------:R-:W-:Y:S01]  /*7760*/  IABS R186, R186 ;  /* 0x000000ba00ba7213 */ /* 0x000fe20000000000 */
[----:B------:R-:W-:Y:S01]  /*7770*/  VIADD R32, R48, 0x38 ;  /* 0x0000003830207836 */ /* 0x000fe20000000000 */
[----:B------:R-:W-:Y:S01]  /*7780*/  ISETP.LT.OR P5, PT, R6, R241, P5 ;  /* 0x000000f10600720c */ /* 0x000fe20002fa1670 */
[----:B------:R-:W-:Y:S02]  /*7790*/  IMAD.IADD R3, R242, 0x1, -R13 ;  /* 0x00000001f2037824 */ /* 0x000fe400078e0a0d */
[----:B------:R-:W-:Y:S01]  /*77a0*/  FFMA.FTZ R198, R198, -UR14, R36 ;  /* 0x8000000ec6c67c23 */ /* 0x000fe20008010024 */
[----:B------:R-:W-:Y:S01]  /*77b0*/  FFMA.FTZ R187, R187, -UR14, R24 ;  /* 0x8000000ebbbb7c23 */ /* 0x000fe20008010018 */
[C---:B------:R-:W-:Y:S01]  /*77c0*/  IMAD.IADD R31, R242.reuse, 0x1, -R33 ;  /* 0x00000001f21f7824 */ /* 0x040fe200078e0a21 */
[----:B------:R-:W-:Y:S01]  /*77d0*/  FSEL R36, R9, -INF , !P2 ;  /* 0xff80000009247808 */ /* 0x000fe20005000000 */
[----:B------:R-:W-:Y:S01]  /*77e0*/  IMAD.IADD R24, R242, 0x1, -R32 ;  /* 0x00000001f2187824 */ /* 0x000fe200078e0a20 */
[----:B------:R-:W-:Y:S01]  /*77f0*/  I2FP.F32.S32 R186, R186 ;  /* 0x000000ba00ba7245 */ /* 0x000fe20000201400 */
[----:B------:R-:W-:Y:S01]  /*7800*/  VIADD R43, R48, 0x29 ;  /* 0x00000029302b7836 */ /* 0x000fe20000000000 */
[-C--:B------:R-:W-:Y:S01]  /*7810*/  ISETP.GE.AND P2, PT, R5, R240.reuse, PT ;  /* 0x000000f00500720c */ /* 0x080fe20003f46270 */
[----:B------:R-:W-:Y:S01]  /*7820*/  IMAD R226, R2, 0x2, R228 ;  /* 0x0000000202e27824 */ /* 0x000fe200078e02e4 */
[----:B------:R-:W-:Y:S01]  /*7830*/  FSEL R12, R12, -INF , !P5 ;  /* 0xff8000000c0c7808 */ /* 0x000fe20006800000 */
[----:B------:R-:W-:Y:S01]  /*7840*/  FFMA.FTZ R186, R186, -UR14, R35 ;  /* 0x8000000ebaba7c23 */ /* 0x000fe20008010023 */
[----:B------:R-:W-:Y:S01]  /*7850*/  IABS R3, R3 ;  /* 0x0000000300037213 */ /* 0x000fe20000000000 */
[C---:B------:R-:W-:Y:S01]  /*7860*/  IMAD R224, R0.reuse, 0x2, R226 ;  /* 0x0000000200e07824 */ /* 0x040fe200078e02e2 */
[----:B------:R-:W-:Y:S01]  /*7870*/  ISETP.GE.AND P5, PT, R41, R240, PT ;  /* 0x000000f02900720c */ /* 0x000fe20003fa6270 */
[----:B------:R-:W-:Y:S01]  /*7880*/  IMAD R225, R0, 0x2, R228 ;  /* 0x0000000200e17824 */ /* 0x000fe200078e02e4 */
[----:B------:R-:W-:Y:S01]  /*7890*/  IABS R31, R31 ;  /* 0x0000001f001f7213 */ /* 0x000fe20000000000 */
[----:B------:R-:W-:Y:S01]  /*78a0*/  LDSM.16.MT88.4 R148, [R226+0x10000] ;  /* 0x01000000e294783b */ /* 0x000fe20000004200 */
[----:B------:R-:W-:-:S02]  /*78b0*/  ISETP.LT.OR P2, PT, R5, R241, P2 ;  /* 0x000000f10500720c */ /* 0x000fc40001741670 */
[----:B------:R-:W-:Y:S01]  /*78c0*/  IABS R24, R24 ;  /* 0x0000001800187213 */ /* 0x000fe20000000000 */
[----:B------:R-:W-:Y:S01]  /*78d0*/  LDSM.16.MT88.4 R132, [R224+0x10000] ;  /* 0x01000000e084783b */ /* 0x000fe20000004200 */
[----:B------:R-:W-:Y:S02]  /*78e0*/  I2FP.F32.S32 R3, R3 ;  /* 0x0000000300037245 */ /* 0x000fe40000201400 */
[----:B------:R-:W-:Y:S01]  /*78f0*/  ISETP.LT.OR P5, PT, R41, R241, P5 ;  /* 0x000000f12900720c */ /* 0x000fe20002fa1670 */
[----:B------:R-:W-:Y:S01]  /*7900*/  LDSM.16.MT88.4 R140, [R225+0x10000] ;  /* 0x01000000e18c783b */ /* 0x000fe20000004200 */
[----:B------:R-:W-:Y:S01]  /*7910*/  I2FP.F32.S32 R31, R31 ;  /* 0x0000001f001f7245 */ /* 0x000fe20000201400 */
[----:B------:R-:W-:Y:S01]  /*7920*/  FFMA.FTZ R28, R3, -UR14, R28 ;  /* 0x8000000e031c7c23 */ /* 0x000fe2000801001c */
[----:B------:R-:W-:Y:S01]  /*7930*/  ISETP.GE.AND P1, PT, R13, R240, PT ;  /* 0x000000f00d00720c */ /* 0x000fe20003f26270 */
[----:B------:R-:W-:Y:S01]  /*7940*/  VIADD R3, R48, 0x39 ;  /* 0x0000003930037836 */ /* 0x000fe20000000000 */
[----:B------:R-:W-:Y:S01]  /*7950*/  FSEL R11, R11, -INF , !P2 ;  /* 0xff8000000b0b7808 */ /* 0x000fe20005000000 */
[----:B------:R-:W-:Y:S01]  /*7960*/  FFMA.FTZ R37, R31, -UR14, R37 ;  /* 0x8000000e1f257c23 */ /* 0x000fe20008010025 */
[----:B------:R-:W-:Y:S01]  /*7970*/  I2FP.F32.S32 R24, R24 ;  /* 0x0000001800187245 */ /* 0x000fe20000201400 */
[----:B------:R-:W-:Y:S01]  /*7980*/  IMAD.IADD R35, R242, 0x1, -R3 ;  /* 0x00000001f2237824 */ /* 0x000fe200078e0a03 */
[-C--:B------:R-:W-:Y:S01]  /*7990*/  ISETP.GE.AND P0, PT, R7, R240.reuse, PT ;  /* 0x000000f00700720c */ /* 0x080fe20003f06270 */
[----:B------:R-:W-:Y:S01]  /*79a0*/  LDSM.16.MT88.4 R80, [R226+0x14000] ;  /* 0x01400000e250783b */ /* 0x000fe20000004200 */
[----:B------:R-:W-:Y:S01]  /*79b0*/  ISETP.GE.AND P2, PT, R40, R240, PT ;  /* 0x000000f02800720c */ /* 0x000fe20003f46270 */
[----:B------:R-:W-:Y:S01]  /*79c0*/  FFMA.FTZ R39, R24, -UR14, R39 ;  /* 0x8000000e18277c23 */ /* 0x000fe20008010027 */
[----:B------:R-:W-:Y:S01]  /*79d0*/  ISETP.LT.OR P4, PT, R8, R241, P4 ;  /* 0x000000f10800720c */ /* 0x000fe20002781670 */
[----:B------:R-:W-:Y:S01]  /*79e0*/  LDSM.16.MT88.4 R88, [R225+0x14000] ;  /* 0x01400000e158783b */ /* 0x000fe20000004200 */
[----:B------:R-:W-:-:S02]  /*79f0*/  FSEL R186, R186, -INF , !P5 ;  /* 0xff800000baba7808 */ /* 0x000fc40006800000 */
[----:B------:R-:W-:Y:S01]  /*7a00*/  ISETP.GE.AND P5, PT, R32, R240, PT ;  /* 0x000000f02000720c */ /* 0x000fe20003fa6270 */
[----:B------:R-:W-:Y:S01]  /*7a10*/  LDSM.16.MT88.4 R156, [R228+0x10000] ;  /* 0x01000000e49c783b */ /* 0x000fe20000004200 */
[----:B------:R-:W-:Y:S01]  /*7a20*/  ISETP.LT.OR P3, PT, R48, R238, P3 ;  /* 0x000000ee3000720c */ /* 0x000fe20001f61670 */
[----:B------:R-:W-:Y:S01]  /*7a30*/  IMAD.IADD R48, R242, 0x1, -R43 ;  /* 0x00000001f2307824 */ /* 0x000fe200078e0a2b */
[-C--:B------:R-:W-:Y:S01]  /*7a40*/  ISETP.LT.OR P1, PT, R13, R241.reuse, P1 ;  /* 0x000000f10d00720c */ /* 0x080fe20000f21670 */
[----:B------:R-:W-:Y:S01]  /*7a50*/  LDSM.16.MT88.4 R56, [R225+0x12000] ;  /* 0x01200000e138783b */ /* 0x000fe20000004200 */
[-C--:B------:R-:W-:Y:S02]  /*7a60*/  ISETP.LT.OR P0, PT, R7, R241.reuse, P0 ;  /* 0x000000f10700720c */ /* 0x080fe40000701670 */
[----:B------:R-:W-:Y:S01]  /*7a70*/  ISETP.LT.OR P2, PT, R40, R241, P2 ;  /* 0x000000f12800720c */ /* 0x000fe20001741670 */
[----:B------:R-:W-:Y:S01]  /*7a80*/  LDSM.16.MT88.4 R64, [R224+0x12000] ;  /* 0x01200000e040783b */ /* 0x000fe20000004200 */
[----:B------:R-:W-:-:S02]  /*7a90*/  FSEL R31, R68, -INF , !P4 ;  /* 0xff800000441f7808 */ /* 0x000fc40006000000 */
[-C--:B------:R-:W-:Y:S01]  /*7aa0*/  ISETP.GE.AND P4, PT, R45, R240.reuse, PT ;  /* 0x000000f02d00720c */ /* 0x080fe20003f86270 */
[----:B------:R-:W-:Y:S01]  /*7ab0*/  LDSM.16.MT88.4 R72, [R228+0x14000] ;  /* 0x01400000e448783b */ /* 0x000fe20000004200 */
[----:B------:R-:W-:Y:S02]  /*7ac0*/  ISETP.LT.OR P5, PT, R32, R241, P5 ;  /* 0x000000f12000720c */ /* 0x000fe40002fa1670 */
[----:B------:R-:W-:Y:S01]  /*7ad0*/  FSEL R28, R28, -INF , !P1 ;  /* 0xff8000001c1c7808 */ /* 0x000fe20004800000 */
[----:B------:R-:W-:Y:S01]  /*7ae0*/  LDSM.16.MT88.4 R96, [R224+0x14000] ;  /* 0x01400000e060783b */ /* 0x000fe20000004200 */
[----:B------:R-:W-:Y:S02]  /*7af0*/  ISETP.GE.AND P1, PT, R44, R240, PT ;  /* 0x000000f02c00720c */ /* 0x000fe40003f26270 */
[----:B------:R-:W-:Y:S01]  /*7b00*/  FSEL R24, R47, -INF , !P0 ;  /* 0xff8000002f187808 */ /* 0x000fe20004000000 */
[----:B------:R-:W-:Y:S01]  /*7b10*/  LDSM.16.MT88.4 R104, [R228+0x16000] ;  /* 0x01600000e468783b */ /* 0x000fe20000004200 */
[----:B------:R-:W-:-:S02]  /*7b20*/  FSEL R187, R187, -INF , !P2 ;  /* 0xff800000bbbb7808 */ /* 0x000fc40005000000 */
[----:B------:R-:W-:Y:S01]  /*7b30*/  IABS R48, R48 ;  /* 0x0000003000307213 */ /* 0x000fe20000000000 */
[----:B------:R-:W-:Y:S01]  /*7b40*/  LDSM.16.MT88.4 R112, [R226+0x16000] ;  /* 0x01600000e270783b */ /* 0x000fe20000004200 */
[----:B------:R-:W-:Y:S02]  /*7b50*/  ISETP.GE.AND P0, PT, R42, R240, PT ;  /* 0x000000f02a00720c */ /* 0x000fe40003f06270 */
[----:B------:R-:W-:Y:S01]  /*7b60*/  ISETP.GE.AND P2, PT, R8, R237, PT ;  /* 0x000000ed0800720c */ /* 0x000fe20003f46270 */
[----:B------:R-:W-:Y:S01]  /*7b70*/  LDSM.16.MT88.4 R120, [R225+0x16000] ;  /* 0x01600000e178783b */ /* 0x000fe20000004200 */
[----:B------:R-:W-:Y:S02]  /*7b80*/  ISETP.LT.OR P4, PT, R45, R241, P4 ;  /* 0x000000f12d00720c */ /* 0x000fe40002781670 */
[----:B------:R-:W-:Y:S02]  /*7b90*/  FSEL R196, R39, -INF , !P5 ;  /* 0xff80000027c47808 */ /* 0x000fe40006800000 */
[----:B------:R-:W-:-:S02]  /*7ba0*/  ISETP.GE.AND P5, PT, R6, R237, PT ;  /* 0x000000ed0600720c */ /* 0x000fc40003fa6270 */
[-C--:B------:R-:W-:Y:S02]  /*7bb0*/  ISETP.LT.OR P1, PT, R44, R241.reuse, P1 ;  /* 0x000000f12c00720c */ /* 0x080fe40000f21670 */
[----:B------:R-:W-:Y:S02]  /*7bc0*/  I2FP.F32.S32 R48, R48 ;  /* 0x0000003000307245 */ /* 0x000fe40000201400 */
[----:B------:R-:W-:Y:S02]  /*7bd0*/  ISETP.LT.OR P0, PT, R42, R241, P0 ;  /* 0x000000f12a00720c */ /* 0x000fe40000701670 */
[----:B------:R-:W-:Y:S01]  /*7be0*/  ISETP.LT.OR P2, PT, R8, R238, P2 ;  /* 0x000000ee0800720c */ /* 0x000fe20001741670 */
[----:B------:R-:W-:Y:S01]  /*7bf0*/  IMAD.IADD R8, R239, 0x1, -R8 ;  /* 0x00000001ef087824 */ /* 0x000fe200078e0a08 */
[----:B------:R-:W-:Y:S01]  /*7c00*/  FSEL R10, R10, -INF , !P4 ;  /* 0xff8000000a0a7808 */ /* 0x000fe20006000000 */
[----:B------:R-:W-:Y:S01]  /*7c10*/  FFMA.FTZ R25, R48, -UR14, R25 ;  /* 0x8000000e30197c23 */ /* 0x000fe20008010019 */
[----:B------:R-:W-:Y:S01]  /*7c20*/  ISETP.GE.AND P4, PT, R43, R240, PT ;  /* 0x000000f02b00720c */ /* 0x000fe20003f86270 */
[----:B------:R-:W-:Y:S01]  /*7c30*/  LDSM.16.MT88.4 R48, [R226+0x12000] ;  /* 0x01200000e230783b */ /* 0x000fe20000004200 */
[----:B------:R-:W-:Y:S01]  /*7c40*/  ISETP.LT.OR P5, PT, R6, R238, P5 ;  /* 0x000000ee0600720c */ /* 0x000fe20002fa1670 */
[----:B------:R-:W-:Y:S01]  /*7c50*/  IMAD.IADD R6, R239, 0x1, -R6 ;  /* 0x00000001ef067824 */ /* 0x000fe200078e0a06 */
[----:B------:R-:W-:-:S02]  /*7c60*/  FSEL R9, R46, -INF , !P1 ;  /* 0xff8000002e097808 */ /* 0x000fc40004800000 */
[----:B------:R-:W-:Y:S02]  /*7c70*/  FSEL R70, R70, -INF , !P3 ;  /* 0xff80000046467808 */ /* 0x000fe40005800000 */
[-C--:B------:R-:W-:Y:S02]  /*7c80*/  ISETP.GE.AND P1, PT, R34, R240.reuse, PT ;  /* 0x000000f02200720c */ /* 0x080fe40003f26270 */
[----:B------:R-:W-:Y:S02]  /*7c90*/  FSEL R185, R185, -INF , !P0 ;  /* 0xff800000b9b97808 */ /* 0x000fe40004000000 */
[----:B------:R-:W-:Y:S02]  /*7ca0*/  ISETP.GE.AND P3, PT, R45, R237, PT ;  /* 0x000000ed2d00720c */ /* 0x000fe40003f66270 */
[----:B------:R-:W-:Y:S02]  /*7cb0*/  IABS R35, R35 ;  /* 0x0000002300237213 */ /* 0x000fe40000000000 */
[----:B------:R-:W-:-:S02]  /*7cc0*/  ISETP.GE.AND P0, PT, R33, R240, PT ;  /* 0x000000f02100720c */ /* 0x000fc40003f06270 */
[-C--:B------:R-:W-:Y:S02]  /*7cd0*/  ISETP.LT.OR P4, PT, R43, R241.reuse, P4 ;  /* 0x000000f12b00720c */ /* 0x080fe40002781670 */
[----:B------:R-:W-:Y:S02]  /*7ce0*/  IABS R8, R8 ;  /* 0x0000000800087213 */ /* 0x000fe40000000000 */
[----:B------:R-:W-:Y:S02]  /*7cf0*/  ISETP.LT.OR P1, PT, R34, R241, P1 ;  /* 0x000000f12200720c */ /* 0x000fe40000f21670 */
        /* <DEDUP_REMOVED lines=8> */
[----:B------:R-:W-:Y:S02]  /*7d80*/  ISETP.GE.AND P4, PT, R3, R240, PT ;  /* 0x000000f00300720c */ /* 0x000fe40003f86270 */
[----:B------:R-:W-:Y:S01]  /*7d90*/  FSEL R198, R198, -INF , !P1 ;  /* 0xff800000c6c67808 */ /* 0x000fe20004800000 */
[----:B------:R-:W-:Y:S01]  /*7da0*/  FFMA.FTZ R8, R8, -UR14, R69 ;  /* 0x8000000e08087c23 */ /* 0x000fe20008010045 */
[----:B------:R-:W-:-:S02]  /*7db0*/  I2FP.F32.S32 R6, R6 ;  /* 0x0000000600067245 */ /* 0x000fc40000201400 */
[-C--:B------:R-:W-:Y:S02]  /*7dc0*/  ISETP.GE.AND P1, PT, R13, R237.reuse, PT ;  /* 0x000000ed0d00720c */ /* 0x080fe40003f26270 */
[----:B------:R-:W-:Y:S01]  /*7dd0*/  FSEL R197, R37, -INF , !P0 ;  /* 0xff80000025c57808 */ /* 0x000fe20004000000 */
[----:B------:R-:W-:Y:S01]  /*7de0*/  FFMA.FTZ R6, R6, -UR14, R16 ;  /* 0x8000000e06067c23 */ /* 0x000fe20008010010 */
[----:B------:R-:W-:Y:S02]  /*7df0*/  ISETP.GE.AND P0, PT, R7, R237, PT ;  /* 0x000000ed0700720c */ /* 0x000fe40003f06270 */
[----:B------:R-:W-:Y:S02]  /*7e00*/  IABS R45, R45 ;  /* 0x0000002d002d7213 */ /* 0x000fe40000000000 */
[----:B------:R-:W-:Y:S02]  /*7e10*/  ISETP.LT.OR P4, PT, R3, R241, P4 ;  /* 0x000000f10300720c */ /* 0x000fe40002781670 */
[-C--:B------:R-:W-:Y:S01]  /*7e20*/  ISETP.LT.OR P1, PT, R13, R238.reuse, P1 ;  /* 0x000000ee0d00720c */ /* 0x080fe20000f21670 */
[----:B------:R-:W-:Y:S01]  /*7e30*/  IMAD.IADD R13, R239, 0x1, -R13 ;  /* 0x00000001ef0d7824 */ /* 0x000fe200078e0a0d */
[----:B------:R-:W-:Y:S01]  /*7e40*/  ISETP.LT.OR P0, PT, R7, R238, P0 ;  /* 0x000000ee0700720c */ /* 0x000fe20000701670 */
[----:B------:R-:W-:Y:S01]  /*7e50*/  IMAD.IADD R7, R239, 0x1, -R7 ;  /* 0x00000001ef077824 */ /* 0x000fe200078e0a07 */
[----:B------:R-:W-:-:S02]  /*7e60*/  I2FP.F32.S32 R45, R45 ;  /* 0x0000002d002d7245 */ /* 0x000fc40000201400 */
[----:B------:R-:W-:Y:S02]  /*7e70*/  FSEL R35, R35, -INF , !P4 ;  /* 0xff80000023237808 */ /* 0x000fe40006000000 */
[-C--:B------:R-:W-:Y:S02]  /*7e80*/  ISETP.GE.AND P4, PT, R5, R237.reuse, PT ;  /* 0x000000ed0500720c */ /* 0x080fe40003f86270 */
[----:B------:R-:W-:Y:S02]  /*7e90*/  FSEL R25, R8, -INF , !P2 ;  /* 0xff80000008197808 */ /* 0x000fe40005000000 */
[----:B------:R-:W-:Y:S02]  /*7ea0*/  ISETP.GE.AND P2, PT, R44, R237, PT ;  /* 0x000000ed2c00720c */ /* 0x000fe40003f46270 */
[----:B------:R-:W-:Y:S01]  /*7eb0*/  FSEL R8, R6, -INF , !P5 ;  /* 0xff80000006087808 */ /* 0x000fe20006800000 */
[----:B------:R-:W-:Y:S01]  /*7ec0*/  FFMA.FTZ R6, R45, -UR14, R20 ;  /* 0x8000000e2d067c23 */ /* 0x000fe20008010014 */
[----:B------:R-:W-:-:S02]  /*7ed0*/  IABS R13, R13 ;  /* 0x0000000d000d7213 */ /* 0x000fc40000000000 */
[-C--:B------:R-:W-:Y:S01]  /*7ee0*/  ISETP.LT.OR P4, PT, R5, R238.reuse, P4 ;  /* 0x000000ee0500720c */ /* 0x080fe20002781670 */
[C---:B------:R-:W-:Y:S01]  /*7ef0*/  IMAD.IADD R5, R239.reuse, 0x1, -R5 ;  /* 0x00000001ef057824 */ /* 0x040fe200078e0a05 */
[----:B------:R-:W-:Y:S02]  /*7f00*/  IABS R7, R7 ;  /* 0x0000000700077213 */ /* 0x000fe40000000000 */
[----:B------:R-:W-:Y:S02]  /*7f10*/  FMNMX.FTZ R20, R36, R31, !PT ;  /* 0x0000001f24147209 */ /* 0x000fe40007810000 */
[----:B------:R-:W-:Y:S01]  /*7f20*/  ISETP.LT.OR P2, PT, R44, R238, P2 ;  /* 0x000000ee2c00720c */ /* 0x000fe20001741670 */
[----:B------:R-:W-:Y:S01]  /*7f30*/  IMAD.IADD R44, R239, 0x1, -R44 ;  /* 0x00000001ef2c7824 */ /* 0x000fe200078e0a2c */
[----:B------:R-:W-:Y:S02]  /*7f40*/  I2FP.F32.S32 R13, R13 ;  /* 0x0000000d000d7245 */ /* 0x000fe40000201400 */
[----:B------:R-:W-:-:S02]  /*7f50*/  I2FP.F32.S32 R7, R7 ;  /* 0x0000000700077245 */ /* 0x000fc40000201400 */
[----:B------:R-:W-:Y:S01]  /*7f60*/  FMNMX.FTZ R20, R28, R20, !PT ;  /* 0x000000141c147209 */ /* 0x000fe20007810000 */
[----:B------:R-:W-:Y:S01]  /*7f70*/  FFMA.FTZ R13, R13, -UR14, R29 ;  /* 0x8000000e0d0d7c23 */ /* 0x000fe2000801001d */
[----:B------:R-:W-:Y:S01]  /*7f80*/  IABS R5, R5 ;  /* 0x0000000500057213 */ /* 0x000fe20000000000 */
[----:B------:R-:W-:Y:S01]  /*7f90*/  FFMA.FTZ R7, R7, -UR14, R30 ;  /* 0x8000000e07077c23 */ /* 0x000fe2000801001e */
[----:B------:R-:W-:Y:S01]  /*7fa0*/  IABS R44, R44 ;  /* 0x0000002c002c7213 */ /* 0x000fe20000000000 */
[C---:B------:R-:W-:Y:S01]  /*7fb0*/  IMAD.IADD R30, R239.reuse, 0x1, -R43 ;  /* 0x00000001ef1e7824 */ /* 0x040fe200078e0a2b */
[----:B------:R-:W-:Y:S01]  /*7fc0*/  FMNMX.FTZ R20, R24, R20, !PT ;  /* 0x0000001418147209 */ /* 0x000fe20007810000 */
[----:B------:R-:W-:Y:S01]  /*7fd0*/  IMAD.IADD R29, R239, 0x1, -R34 ;  /* 0x00000001ef1d7824 */ /* 0x000fe200078e0a22 */
[----:B------:R-:W-:Y:S02]  /*7fe0*/  I2FP.F32.S32 R5, R5 ;  /* 0x0000000500057245 */ /* 0x000fe40000201400 */
[----:B------:R-:W-:-:S02]  /*7ff0*/  I2FP.F32.S32 R44, R44 ;  /* 0x0000002c002c7245 */ /* 0x000fc40000201400 */
[----:B------:R-:W-:Y:S01]  /*8000*/  FMNMX.FTZ R20, R12, R20, !PT ;  /* 0x000000140c147209 */ /* 0x000fe20007810000 */
[----:B------:R-:W-:Y:S01]  /*8010*/  FFMA.FTZ R17, R5, -UR14, R17 ;  /* 0x8000000e05117c23 */ /* 0x000fe20008010011 */
[----:B------:R-:W-:Y:S01]  /*8020*/  FSEL R16, R13, -INF , !P1 ;  /* 0xff8000000d107808 */ /* 0x000fe20004800000 */
[----:B------:R-:W-:Y:S01]  /*8030*/  FFMA.FTZ R5, R44, -UR14, R18 ;  /* 0x8000000e2c057c23 */ /* 0x000fe20008010012 */
[----:B------:R-:W-:Y:S02]  /*8040*/  FSEL R13, R7, -INF , !P0 ;  /* 0xff800000070d7808 */ /* 0x000fe40004000000 */
[-C--:B------:R-:W-:Y:S02]  /*8050*/  ISETP.GE.AND P0, PT, R41, R237.reuse, PT ;  /* 0x000000ed2900720c */ /* 0x080fe40003f06270 */
[----:B------:R-:W-:Y:S02]  /*8060*/  FMNMX.FTZ R20, R11, R20, !PT ;  /* 0x000000140b147209 */ /* 0x000fe40007810000 */
[----:B------:R-:W-:-:S02]  /*8070*/  ISETP.GE.AND P1, PT, R42, R237, PT ;  /* 0x000000ed2a00720c */ /* 0x000fc40003f26270 */
[----:B------:R-:W-:Y:S02]  /*8080*/  FMNMX.FTZ R18, R70, R25, !PT ;  /* 0x0000001946127209 */ /* 0x000fe40007810000 */
[----:B------:R-:W-:Y:S01]  /*8090*/  ISETP.LT.OR P0, PT, R41, R238, P0 ;  /* 0x000000ee2900720c */ /* 0x000fe20000701670 */
[C---:B------:R-:W-:Y:S01]  /*80a0*/  IMAD.IADD R41, R239.reuse, 0x1, -R41 ;  /* 0x00000001ef297824 */ /* 0x040fe200078e0a29 */
[----:B------:R-:W-:Y:S02]  /*80b0*/  FMNMX.FTZ R20, R10, R20, !PT ;  /* 0x000000140a147209 */ /* 0x000fe40007810000 */
[----:B------:R-:W-:Y:S01]  /*80c0*/  ISETP.LT.OR P1, PT, R42, R238, P1 ;  /* 0x000000ee2a00720c */ /* 0x000fe20000f21670 */
[----:B------:R-:W-:Y:S01]  /*80d0*/  IMAD.IADD R42, R239, 0x1, -R42 ;  /* 0x00000001ef2a7824 */ /* 0x000fe200078e0a2a */
[----:B------:R-:W-:Y:S01]  /*80e0*/  FSEL R7, R17, -INF , !P4 ;  /* 0xff80000011077808 */ /* 0x000fe20006000000 */
[----:B------:R-:W-:Y:S01]  /*80f0*/  IMAD.IADD R17, R239, 0x1, -R33 ;  /* 0x00000001ef117824 */ /* 0x000fe200078e0a21 */
[----:B------:R-:W-:-:S02]  /*8100*/  FMNMX.FTZ R18, R16, R18, !PT ;  /* 0x0000001210127209 */ /* 0x000fc40007810000 */
[----:B------:R-:W-:Y:S02]  /*8110*/  FMNMX.FTZ R20, R9, R20, !PT ;  /* 0x0000001409147209 */ /* 0x000fe40007810000 */
[----:B------:R-:W-:Y:S02]  /*8120*/  ISETP.GE.AND P5, PT, R40, R237, PT ;  /* 0x000000ed2800720c */ /* 0x000fe40003fa6270 */
[----:B------:R-:W-:Y:S02]  /*8130*/  IABS R41, R41 ;  /* 0x0000002900297213 */ /* 0x000fe40000000000 */
[----:B------:R-:W-:Y:S02]  /*8140*/  FMNMX.FTZ R18, R13, R18, !PT ;  /* 0x000000120d127209 */ /* 0x000fe40007810000 */
[----:B------:R-:W-:Y:S02]  /*8150*/  IABS R42, R42 ;  /* 0x0000002a002a7213 */ /* 0x000fe40000000000 */
[----:B------:R-:W-:-:S02]  /*8160*/  IABS R17, R17 ;  /* 0x0000001100117213 */ /* 0x000fc40000000000 */
[----:B------:R-:W-:Y:S02]  /*8170*/  FMNMX.FTZ R20, R185, R20, !PT ;  /* 0x00000014b9147209 */ /* 0x000fe40007810000 */
[----:B------:R-:W-:Y:S01]  /*8180*/  ISETP.LT.OR P5, PT, R40, R238, P5 ;  /* 0x000000ee2800720c */ /* 0x000fe20002fa1670 */
[----:B------:R-:W-:Y:S01]  /*8190*/  IMAD.IADD R40, R239, 0x1, -R40 ;  /* 0x00000001ef287824 */ /* 0x000fe200078e0a28 */
[----:B------:R-:W-:Y:S02]  /*81a0*/  I2FP.F32.S32 R41, R41 ;  /* 0x0000002900297245 */ /* 0x000fe40000201400 */
[----:B------:R-:W-:Y:S02]  /*81b0*/  FMNMX.FTZ R18, R8, R18, !PT ;  /* 0x0000001208127209 */ /* 0x000fe40007810000 */
[----:B------:R-:W-:Y:S01]  /*81c0*/  I2FP.F32.S32 R42, R42 ;  /* 0x0000002a002a7245 */ /* 0x000fe20000201400 */
[----:B------:R-:W-:Y:S01]  /*81d0*/  FFMA.FTZ R21, R41, -UR14, R21 ;  /* 0x8000000e29157c23 */ /* 0x000fe20008010015 */
[----:B------:R-:W-:-:S02]  /*81e0*/  I2FP.F32.S32 R17, R17 ;  /* 0x0000001100117245 */ /* 0x000fc40000201400 */
[----:B------:R-:W-:Y:S01]  /*81f0*/  FMNMX.FTZ R20, R186, R20, !PT ;  /* 0x00000014ba147209 */ /* 0x000fe20007810000 */
[----:B------:R-:W-:Y:S01]  /*8200*/  FFMA.FTZ R19, R42, -UR14, R19 ;  /* 0x8000000e2a137c23 */ /* 0x000fe20008010013 */
[----:B------:R-:W-:Y:S01]  /*8210*/  FSEL R6, R6, -INF , !P3 ;  /* 0xff80000006067808 */ /* 0x000fe20005800000 */
[----:B------:R-:W-:Y:S01]  /*8220*/  FFMA.FTZ R27, R17, -UR14, R27 ;  /* 0x8000000e111b7c23 */ /* 0x000fe2000801001b */
[----:B------:R-:W-:Y:S02]  /*8230*/  FMNMX.FTZ R18, R7, R18, !PT ;  /* 0x0000001207127209 */ /* 0x000fe40007810000 */
[----:B------:R-:W-:Y:S02]  /*8240*/  IABS R40, R40 ;  /* 0x0000002800287213 */ /* 0x000fe40000000000 */
[----:B------:R-:W-:Y:S02]  /*8250*/  FMNMX.FTZ R20, R187, R20, !PT ;  /* 0x00000014bb147209 */ /* 0x000fe40007810000 */
[----:B------:R-:W-:-:S02]  /*8260*/  FSEL R5, R5, -INF , !P2 ;  /* 0xff80000005057808 */ /* 0x000fc40005000000 */
[----:B------:R-:W-:Y:S01]  /*8270*/  FMNMX.FTZ R17, R6, R18, !PT ;  /* 0x0000001206117209 */ /* 0x000fe20007810000 */
[----:B------:R-:W-:Y:S01]  /*8280*/  IMAD.IADD R18, R239, 0x1, -R3 ;  /* 0x00000001ef127824 */ /* 0x000fe200078e0a03 */
[----:B------:R-:W-:Y:S02]  /*8290*/  I2FP.F32.S32 R40, R40 ;  /* 0x0000002800287245 */ /* 0x000fe40000201400 */
[----:B------:R-:W-:Y:S02]  /*82a0*/  IABS R30, R30 ;  /* 0x0000001e001e7213 */ /* 0x000fe40000000000 */
[----:B------:R-:W-:Y:S01]  /*82b0*/  FSEL R192, R21, -INF , !P0 ;  /* 0xff80000015c07808 */ /* 0x000fe20004000000 */
[----:B------:R-:W-:Y:S01]  /*82c0*/  FFMA.FTZ R23, R40, -UR14, R23 ;  /* 0x8000000e28177c23 */ /* 0x000fe20008010017 */
[----:B------:R-:W-:Y:S02]  /*82d0*/  FMNMX.FTZ R21, R188, R20, !PT ;  /* 0x00000014bc157209 */ /* 0x000fe40007810000 */
[----:B------:R-:W-:Y:S01]  /*82e0*/  FSEL R189, R19, -INF , !P1 ;  /* 0xff80000013bd7808 */ /* 0x000fe20004800000 */
[----:B------:R-:W-:Y:S01]  /*82f0*/  IMAD.IADD R19, R239, 0x1, -R32 ;  /* 0x00000001ef137824 */ /* 0x000fe200078e0a20 */
[----:B------:R-:W-:-:S02]  /*8300*/  FMNMX.FTZ R20, R5, R17, !PT ;  /* 0x0000001105147209 */ /* 0x000fc40007810000 */
[----:B------:R-:W-:Y:S02]  /*8310*/  IABS R29, R29 ;  /* 0x0000001d001d7213 */ /* 0x000fe40000000000 */
[----:B------:R-:W-:Y:S02]  /*8320*/  I2FP.F32.S32 R30, R30 ;  /* 0x0000001e001e7245 */ /* 0x000fe40000201400 */
[----:B------:R-:W-:Y:S02]  /*8330*/  ISETP.GE.AND P4, PT, R43, R237, PT ;  /* 0x000000ed2b00720c */ /* 0x000fe40003f86270 */
[----:B------:R-:W-:Y:S01]  /*8340*/  FMNMX.FTZ R20, R189, R20, !PT ;  /* 0x00000014bd147209 */ /* 0x000fe20007810000 */
[----:B------:R-:W-:Y:S01]  /*8350*/  FFMA.FTZ R22, R30, -UR14, R22 ;  /* 0x8000000e1e167c23 */ /* 0x000fe20008010016 */
[----:B------:R-:W-:Y:S02]  /*8360*/  I2FP.F32.S32 R29, R29 ;  /* 0x0000001d001d7245 */ /* 0x000fe40000201400 */
[----:B------:R-:W-:-:S02]  /*8370*/  ISETP.GE.AND P3, PT, R34, R237, PT ;  /* 0x000000ed2200720c */ /* 0x000fc40003f66270 */
[----:B------:R-:W-:Y:S01]  /*8380*/  ISETP.LT.OR P4, PT, R43, R238, P4 ;  /* 0x000000ee2b00720c */ /* 0x000fe20002781670 */
[----:B------:R-:W-:Y:S01]  /*8390*/  FFMA.FTZ R15, R29, -UR14, R15 ;  /* 0x8000000e1d0f7c23 */ /* 0x000fe2000801000f */
[----:B------:R-:W-:Y:S01]  /*83a0*/  FSEL R193, R23, -INF , !P5 ;  /* 0xff80000017c17808 */ /* 0x000fe20006800000 */
[----:B------:R-:W-:Y:S01]  /*83b0*/  LDSM.16.MT88.4 R40, [R228+0x12000] ;  /* 0x01200000e428783b */ /* 0x000fe20000004200 */
[----:B------:R-:W-:Y:S02]  /*83c0*/  FMNMX.FTZ R20, R192, R20, !PT ;  /* 0x00000014c0147209 */ /* 0x000fe40007810000 */
[----:B------:R-:W-:Y:S02]  /*83d0*/  IABS R19, R19 ;  /* 0x0000001300137213 */ /* 0x000fe40000000000 */
[----:B------:R-:W-:Y:S02]  /*83e0*/  ISETP.GE.AND P2, PT, R33, R237, PT ;  /* 0x000000ed2100720c */ /* 0x000fe40003f46270 */
[----:B------:R-:W-:-:S02]  /*83f0*/  ISETP.LT.OR P3, PT, R34, R238, P3 ;  /* 0x000000ee2200720c */ /* 0x000fc40001f61670 */
        /* <DEDUP_REMOVED lines=9> */
[----:B------:R-:W-:Y:S02]  /*8490*/  FMNMX.FTZ R20, R195, R20, !PT ;  /* 0x00000014c3147209 */ /* 0x000fe40007810000 */
[----:B------:R-:W-:Y:S02]  /*84a0*/  I2FP.F32.S32 R18, R18 ;  /* 0x0000001200127245 */ /* 0x000fe40000201400 */
[----:B------:R-:W-:Y:S02]  /*84b0*/  ISETP.LT.OR P1, PT, R32, R238, P1 ;  /* 0x000000ee2000720c */ /* 0x000fe40000f21670 */
[----:B------:R-:W-:Y:S01]  /*84c0*/  FMNMX.FTZ R17, R197, R17, !PT ;  /* 0x00000011c5117209 */ /* 0x000fe20007810000 */
[----:B------:R-:W-:Y:S01]  /*84d0*/  FFMA.FTZ R14, R18, -UR14, R14 ;  /* 0x8000000e120e7c23 */ /* 0x000fe2000801000e */
[----:B------:R-:W-:-:S02]  /*84e0*/  ISETP.GE.AND P0, PT, R3, R237, PT ;  /* 0x000000ed0300720c */ /* 0x000fc40003f06270 */
[----:B------:R-:W-:Y:S02]  /*84f0*/  FSEL R32, R27, -INF , !P2 ;  /* 0xff8000001b207808 */ /* 0x000fe40005000000 */
[----:B------:R-:W-:Y:S02]  /*8500*/  FMNMX.FTZ R20, R33, R20, !PT ;  /* 0x0000001421147209 */ /* 0x000fe40007810000 */
[----:B------:R-:W-:Y:S02]  /*8510*/  FMNMX.FTZ R17, R196, R17, !PT ;  /* 0x00000011c4117209 */ /* 0x000fe40007810000 */
[----:B------:R-:W-:Y:S02]  /*8520*/  ISETP.LT.OR P0, PT, R3, R238, P0 ;  /* 0x000000ee0300720c */ /* 0x000fe40000701670 */
        /* <DEDUP_REMOVED lines=32> */
[--C-:B------:R-:W-:Y:S01]  /*8730*/  FFMA.FTZ R173, R10, UR22, -R34.reuse ;  /* 0x000000160aad7c23 */ /* 0x100fe20008010822 */
[----:B------:R-:W-:Y:S01]  /*8740*/  FFMA.FTZ R2, R9, UR22, -R34 ;  /* 0x0000001609027c23 */ /* 0x000fe20008010822 */
[----:B------:R-:W1:Y:S01]  /*8750*/  MUFU.EX2 R182, R182 ;  /* 0x000000b600b67308 */ /* 0x000e620000000800 */
[--C-:B------:R-:W-:Y:S01]  /*8760*/  FFMA.FTZ R174, R8, UR22, -R190.reuse ;  /* 0x0000001608ae7c23 */ /* 0x100fe200080108be */
[----:B------:R-:W2:Y:S01]  /*8770*/  LDSM.16.MT88.4 R12, [R224+0x10800] ;  /* 0x01080000e00c783b */ /* 0x000ea20000004200 */
[--C-:B------:R-:W-:Y:S01]  /*8780*/  FFMA.FTZ R172, R7, UR22, -R190.reuse ;  /* 0x0000001607ac7c23 */ /* 0x100fe200080108be */
[--C-:B------:R-:W-:Y:S01]  /*8790*/  FFMA.FTZ R169, R6, UR22, -R190.reuse ;  /* 0x0000001606a97c23 */ /* 0x100fe200080108be */
[----:B------:R-:W-:Y:S01]  /*87a0*/  FFMA.FTZ R0, R5, UR22, -R190 ;  /* 0x0000001605007c23 */ /* 0x000fe200080108be */
[----:B------:R-:W3:Y:S01]  /*87b0*/  LDSM.16.MT88.4 R8, [R228+0x12800] ;  /* 0x01280000e408783b */ /* 0x000ee20000004200 */
[--C-:B------:R-:W-:Y:S01]  /*87c0*/  FFMA.FTZ R185, R185, UR22, -R34.reuse ;  /* 0x00000016b9b97c23 */ /* 0x100fe20008010822 */
[----:B------:R-:W-:Y:S01]  /*87d0*/  MUFU.EX2 R181, R181 ;  /* 0x000000b500b57308 */ /* 0x000fe20000000800 */
[--C-:B------:R-:W-:Y:S01]  /*87e0*/  FFMA.FTZ R186, R186, UR22, -R34.reuse ;  /* 0x00000016baba7c23 */ /* 0x100fe20008010822 */
[----:B------:R-:W4:Y:S01]  /*87f0*/  LDSM.16.MT88.4 R24, [R224+0x16000] ;  /* 0x01600000e018783b */ /* 0x000f220000004200 */
[--C-:B------:R-:W-:Y:S01]  /*8800*/  FFMA.FTZ R187, R187, UR22, -R34.reuse ;  /* 0x00000016bbbb7c23 */ /* 0x100fe20008010822 */
[----:B------:R-:W-:Y:S01]  /*8810*/  FFMA.FTZ R188, R188, UR22, -R34 ;  /* 0x00000016bcbc7c23 */ /* 0x000fe20008010822 */
[--C-:B------:R-:W-:Y:S01]  /*8820*/  FFMA.FTZ R189, R189, UR22, -R190.reuse ;  /* 0x00000016bdbd7c23 */ /* 0x100fe200080108be */
[----:B------:R-:W5:Y:S01]  /*8830*/  LDSM.16.MT88.4 R16, [R225+0x10800] ;  /* 0x01080000e110783b */ /* 0x000f620000004200 */
[--C-:B------:R-:W-:Y:S01]  /*8840*/  FFMA.FTZ R192, R192, UR22, -R190.reuse ;  /* 0x00000016c0c07c23 */ /* 0x100fe200080108be */
[----:B------:R-:W2:Y:S01]  /*8850*/  MUFU.EX2 R177, R177 ;  /* 0x000000b100b17308 */ /* 0x000ea20000000800 */
[----:B-1----:R-:W-:Y:S01]  /*8860*/  F2FP.F16.F32.PACK_AB R128, R182, R183 ;  /* 0x000000b7b680723e */ /* 0x002fe200000000ff */
[----:B------:R-:W-:Y:S01]  /*8870*/  LDSM.16.MT88.4 R28, [R228+0x10800] ;  /* 0x01080000e41c783b */ /* 0x000fe20000004200 */
[--C-:B------:R-:W-:Y:S01]  /*8880*/  FFMA.FTZ R193, R193, UR22, -R190.reuse ;  /* 0x00000016c1c17c23 */ /* 0x100fe200080108be */
[----:B------:R-:W-:Y:S01]  /*8890*/  FFMA.FTZ R195, R195, UR22, -R190 ;  /* 0x00000016c3c37c23 */ /* 0x000fe200080108be */
        /* <DEDUP_REMOVED lines=9> */
[----:B------:R-:W-:Y:S01]  /*8930*/  LDSM.16.MT88.4 R32, [R228+0x11800] ;  /* 0x01180000e420783b */ /* 0x000fe20000004200 */
[----:B------:R-:W-:Y:S01]  /*8940*/  FADD.FTZ R182, R183, R182 ;  /* 0x000000b6b7b67221 */ /* 0x000fe20000010000 */
[----:B------:R-:W1:Y:S01]  /*8950*/  MUFU.EX2 R184, R184 ;  /* 0x000000b800b87308 */ /* 0x000e620000000800 */
[----:B--2---:R-:W-:-:S02]  /*8960*/  F2FP.F16.F32.PACK_AB R130, R177, R181 ;  /* 0x000000b5b182723e */ /* 0x004fc400000000ff */
[----:B------:R-:W-:Y:S01]  /*8970*/  FADD.FTZ R181, R181, R182 ;  /* 0x000000b6b5b57221 */ /* 0x000fe20000010000 */
[----:B------:R-:W-:-:S03]  /*8980*/  LEA R247, P0, R200, UR18, 0x1 ;  /* 0x00000012c8f77c11 */ /* 0x000fc6000f8008ff */
[----:B------:R-:W-:Y:S01]  /*8990*/  FADD.FTZ R181, R177, R181 ;  /* 0x000000b5b1b57221 */ /* 0x000fe20000010000 */
[----:B------:R-:W2:Y:S01]  /*89a0*/  MUFU.EX2 R178, R178 ;  /* 0x000000b200b27308 */ /* 0x000ea20000000800 */
[----:B------:R-:W-:-:S07]  /*89b0*/  LEA.HI.X R246, R200, UR19, R165, 0x1, P0 ;  /* 0x00000013c8f67c11 */ /* 0x000fce00080f0ca5 */
[----:B------:R-:W3:Y:S01]  /*89c0*/  MUFU.EX2 R179, R179 ;  /* 0x000000b300b37308 */ /* 0x000ee20000000800 */
[----:B-1----:R-:W-:Y:S01]  /*89d0*/  F2FP.F16.F32.PACK_AB R129, R184, R180 ;  /* 0x000000b4b881723e */ /* 0x002fe200000000ff */
[----:B------:R-:W-:-:S06]  /*89e0*/  FADD.FTZ R180, R180, R184 ;  /* 0x000000b8b4b47221 */ /* 0x000fcc0000010000 */
[----:B------:R-:W1:Y:S01]  /*89f0*/  MUFU.EX2 R176, R176 ;  /* 0x000000b000b07308 */ /* 0x000e620000000800 */
[----:B--2---:R-:W-:-:S07]  /*8a00*/  FADD.FTZ R180, R178, R180 ;  /* 0x000000b4b2b47221 */ /* 0x004fce0000010000 */
[----:B------:R-:W2:Y:S01]  /*8a10*/  MUFU.EX2 R175, R175 ;  /* 0x000000af00af7308 */ /* 0x000ea20000000800 */
[C---:B---3--:R-:W-:Y:S01]  /*8a20*/  F2FP.F16.F32.PACK_AB R131, R179.reuse, R178 ;  /* 0x000000b2b383723e */ /* 0x048fe200000000ff */
[----:B------:R-:W-:-:S06]  /*8a30*/  FADD.FTZ R179, R179, R180 ;  /* 0x000000b4b3b37221 */ /* 0x000fcc0000010000 */
[----:B------:R-:W-:Y:S01]  /*8a40*/  HMMA.16816.F32 R136, R128, R132, RZ ;  /* 0x000000848088723c */ /* 0x000fe200000018ff */
[----:B------:R-:W3:Y:S01]  /*8a50*/  MUFU.EX2 R173, R173 ;  /* 0x000000ad00ad7308 */ /* 0x000ee20000000800 */
[----:B-1----:R-:W-:-:S04]  /*8a60*/  FADD.FTZ R181, R176, R181 ;  /* 0x000000b5b0b57221 */ /* 0x002fc80000010000 */
[C---:B------:R-:W-:Y:S03]  /*8a70*/  HMMA.16816.F32 R36, R128.reuse, R40, RZ ;  /* 0x000000288024723c */ /* 0x040fe600000018ff */
[----:B------:R-:W1:Y:S01]  /*8a80*/  MUFU.EX2 R2, R2 ;  /* 0x0000000200027308 */ /* 0x000e620000000800 */
[C---:B--2---:R-:W-:Y:S01]  /*8a90*/  F2FP.F16.F32.PACK_AB R4, R175.reuse, R176 ;  /* 0x000000b0af04723e */ /* 0x044fe200000000ff */
[----:B------:R-:W-:Y:S01]  /*8aa0*/  FADD.FTZ R175, R175, R181 ;  /* 0x000000b5afaf7221 */ /* 0x000fe20000010000 */
[C---:B------:R-:W-:Y:S05]  /*8ab0*/  HMMA.16816.F32 R132, R128.reuse, R134, RZ ;  /* 0x000000868084723c */ /* 0x040fea00000018ff */
[----:B------:R-:W2:Y:S01]  /*8ac0*/  MUFU.EX2 R174, R174 ;  /* 0x000000ae00ae7308 */ /* 0x000ea20000000800 */
[----:B------:R-:W-:Y:S01]  /*8ad0*/  HMMA.16816.F32 R40, R128, R42, RZ ;  /* 0x0000002a8028723c */ /* 0x000fe200000018ff */
[----:B---3--:R-:W-:-:S05]  /*8ae0*/  FADD.FTZ R175, R173, R175 ;  /* 0x000000afadaf7221 */ /* 0x008fca0000010000 */
[----:B------:R-:W-:Y:S01]  /*8af0*/  HMMA.16816.F32 R152, R128, R148, RZ ;  /* 0x000000948098723c */ /* 0x000fe200000018ff */
[----:B------:R-:W3:Y:S01]  /*8b00*/  MUFU.EX2 R172, R172 ;  /* 0x000000ac00ac7308 */ /* 0x000ee20000000800 */
[C---:B-1----:R-:W-:Y:S01]  /*8b10*/  F2FP.F16.F32.PACK_AB R6, R2.reuse, R173 ;  /* 0x000000ad0206723e */ /* 0x042fe200000000ff */
[----:B------:R-:W-:-:S03]  /*8b20*/  FADD.FTZ R175, R2, R175 ;  /* 0x000000af02af7221 */ /* 0x000fc60000010000 */
[C---:B------:R-:W-:Y:S03]  /*8b30*/  HMMA.16816.F32 R144, R128.reuse, R140, RZ ;  /* 0x0000008c8090723c */ /* 0x040fe600000018ff */
[----:B------:R-:W-:Y:S01]  /*8b40*/  MUFU.EX2 R169, R169 ;  /* 0x000000a900a97308 */ /* 0x000fe20000000800 */
[----:B--2---:R-:W-:Y:S02]  /*8b50*/  FADD.FTZ R179, R174, R179 ;  /* 0x000000b3aeb37221 */ /* 0x004fe40000010000 */
[C---:B------:R-:W-:Y:S05]  /*8b60*/  HMMA.16816.F32 R148, R128.reuse, R150, RZ ;  /* 0x000000968094723c */ /* 0x040fea00000018ff */
[----:B------:R-:W1:Y:S01]  /*8b70*/  MUFU.EX2 R0, R0 ;  /* 0x0000000000007308 */ /* 0x000e620000000800 */
[C---:B---3--:R-:W-:Y:S01]  /*8b80*/  F2FP.F16.F32.PACK_AB R5, R172.reuse, R174 ;  /* 0x000000aeac05723e */ /* 0x048fe200000000ff */
[----:B------:R-:W-:Y:S01]  /*8b90*/  HMMA.16816.F32 R140, R128, R142, RZ ;  /* 0x0000008e808c723c */ /* 0x000fe200000018ff */
[----:B------:R-:W-:-:S05]  /*8ba0*/  FADD.FTZ R179, R172, R179 ;  /* 0x000000b3acb37221 */ /* 0x000fca0000010000 */
[C---:B------:R-:W-:Y:S01]  /*8bb0*/  HMMA.16816.F32 R76, R128.reuse, R80, RZ ;  /* 0x00000050804c723c */ /* 0x040fe200000018ff */
[----:B------:R-:W-:Y:S05]  /*8bc0*/  MUFU.EX2 R185, R185 ;  /* 0x000000b900b97308 */ /* 0x000fea0000000800 */
[----:B------:R-:W-:Y:S01]  /*8bd0*/  HMMA.16816.F32 R84, R128, R88, RZ ;  /* 0x000000588054723c */ /* 0x000fe200000018ff */
[----:B-1----:R-:W-:Y:S02]  /*8be0*/  F2FP.F16.F32.PACK_AB R7, R0, R169 ;  /* 0x000000a90007723e */ /* 0x002fe400000000ff */
        /* <DEDUP_REMOVED lines=9> */
[C---:B------:R-:W-:Y:S05]  /*8c80*/  HMMA.16816.F32 R36, R4.reuse, R8, R36 ;  /* 0x000000080424723c */ /* 0x040fea0000001824 */
[----:B------:R-:W2:Y:S01]  /*8c90*/  MUFU.EX2 R189, R189 ;  /* 0x000000bd00bd7308 */ /* 0x000ea20000000800 */
[----:B------:R-:W-:Y:S01]  /*8ca0*/  HMMA.16816.F32 R40, R4, R10, R40 ;  /* 0x0000000a0428723c */ /* 0x000fe20000001828 */
[----:B------:R-:W3:Y:S05]  /*8cb0*/  LDSM.16.MT88.4 R8, [R225+0x14800] ;  /* 0x01480000e108783b */ /* 0x000eea0000004200 */
[C---:B------:R-:W-:Y:S01]  /*8cc0*/  HMMA.16816.F32 R88, R128.reuse, R90, RZ ;  /* 0x0000005a8058723c */ /* 0x040fe200000018ff */
[----:B------:R-:W3:Y:S05]  /*8cd0*/  MUFU.EX2 R192, R192 ;  /* 0x000000c000c07308 */ /* 0x000eea0000000800 */
[----:B------:R-:W-:Y:S03]  /*8ce0*/  HMMA.16816.F32 R160, R128, R156, RZ ;  /* 0x0000009c80a0723c */ /* 0x000fe600000018ff */
[----:B------:R-:W-:Y:S01]  /*8cf0*/  MUFU.EX2 R193, R193 ;  /* 0x000000c100c17308 */ /* 0x000fe20000000800 */
[----:B--2---:R-:W-:-:S02]  /*8d00*/  FADD.FTZ R169, R189, R169 ;  /* 0x000000a9bda97221 */ /* 0x004fc40000010000 */
[C---:B------:R-:W-:Y:S05]  /*8d10*/  HMMA.16816.F32 R44, R128.reuse, R48, RZ ;  /* 0x00000030802c723c */ /* 0x040fea00000018ff */
[----:B------:R-:W2:Y:S01]  /*8d20*/  MUFU.EX2 R195, R195 ;  /* 0x000000c300c37308 */ /* 0x000ea20000000800 */
        /* <DEDUP_REMOVED lines=13> */
[----:B------:R-:W2:Y:S01]  /*8e00*/  MUFU.EX2 R201, R201 ;  /* 0x000000c900c97308 */ /* 0x000ea20000000800 */
[C---:B------:R-:W-:Y:S06]  /*8e10*/  HMMA.16816.F32 R48, R128.reuse, R50, RZ ;  /* 0x000000328030723c */ /* 0x040fec00000018ff */
[C---:B------:R-:W-:Y:S01]  /*8e20*/  HMMA.16816.F32 R56, R128.reuse, R58, RZ ;  /* 0x0000003a8038723c */ /* 0x040fe200000018ff */
[----:B------:R-:W2:Y:S05]  /*8e30*/  MUFU.EX2 R194, R194 ;  /* 0x000000c200c27308 */ /* 0x000eaa0000000800 */
[C---:B------:R-:W-:Y:S03]  /*8e40*/  HMMA.16816.F32 R64, R128.reuse, R66, RZ ;  /* 0x000000428040723c */ /* 0x040fe600000018ff */
[----:B------:R-:W2:Y:S03]  /*8e50*/  MUFU.EX2 R248, R248 ;  /* 0x000000f800f87308 */ /* 0x000ea60000000800 */
[C---:B------:R-:W-:Y:S06]  /*8e60*/  HMMA.16816.F32 R72, R128.reuse, R74, RZ ;  /* 0x0000004a8048723c */ /* 0x040fec00000018ff */
[C---:B------:R-:W-:Y:S06]  /*8e70*/  HMMA.16816.F32 R96, R128.reuse, R98, RZ ;  /* 0x000000628060723c */ /* 0x040fec00000018ff */
[C---:B------:R-:W-:Y:S06]  /*8e80*/  HMMA.16816.F32 R104, R128.reuse, R106, RZ ;  /* 0x0000006a8068723c */ /* 0x040fec00000018ff */
[C---:B------:R-:W-:Y:S06]  /*8e90*/  HMMA.16816.F32 R112, R128.reuse, R114, RZ ;  /* 0x000000728070723c */ /* 0x040fec00000018ff */
[C---:B------:R-:W-:Y:S06]  /*8ea0*/  HMMA.16816.F32 R120, R128.reuse, R122, RZ ;  /* 0x0000007a8078723c */ /* 0x040fec00000018ff */
[C---:B----4-:R-:W-:Y:S06]  /*8eb0*/  HMMA.16816.F32 R124, R128.reuse, R24, RZ ;  /* 0x00000018807c723c */ /* 0x050fec00000018ff */
[----:B------:R-:W-:Y:S01]  /*8ec0*/  HMMA.16816.F32 R128, R128, R26, RZ ;  /* 0x0000001a8080723c */ /* 0x000fe200000018ff */
[----:B------:R-:W4:Y:S05]  /*8ed0*/  LDSM.16.MT88.4 R24, [R226+0x12800] ;  /* 0x01280000e218783b */ /* 0x000f2a0000004200 */
        /* <DEDUP_REMOVED lines=35> */
[----:B------:R-:W-:Y:S05]  /*9110*/  LDSM.16.MT88.4 R24, [R224+0x11000] ;  /* 0x01100000e018783b */ /* 0x000fea0000004200 */
[C---:B--2---:R-:W-:Y:S06]  /*9120*/  HMMA.16816.F32 R100, R4.reuse, R20, R100 ;  /* 0x000000140464723c */ /* 0x044fec0000001864 */
[C---:B------:R-:W-:Y:S01]  /*9130*/  HMMA.16816.F32 R104, R4.reuse, R22, R104 ;  /* 0x000000160468723c */ /* 0x040fe20000001868 */
[----:B------:R-:W2:Y:S05]  /*9140*/  LDSM.16.MT88.4 R20, [R228+0x11000] ;  /* 0x01100000e414783b */ /* 0x000eaa0000004200 */
[C---:B-----5:R-:W-:Y:S06]  /*9150*/  HMMA.16816.F32 R108, R4.reuse, R16, R108 ;  /* 0x00000010046c723c */ /* 0x060fec000000186c */
[----:B------:R-:W-:Y:S01]  /*9160*/  HMMA.16816.F32 R112, R4, R18, R112 ;  /* 0x000000120470723c */ /* 0x000fe20000001870 */
[----:B------:R-:W4:Y:S06]  /*9170*/  LDSM.16.MT88.4 R16, [R225+0x11000] ;  /* 0x01100000e110783b */ /* 0x000f2c0000004200 */
        /* <DEDUP_REMOVED lines=63> */
[----:B------:R-:W-:Y:S01]  /*9570*/  HMMA.16816.F32 R112, R4, R18, R112 ;  /* 0x000000120470723c */ /* 0x000fe20000001870 */
[----:B------:R-:W4:Y:S06]  /*9580*/  LDSM.16.MT88.4 R16, [R225+0x13800] ;  /* 0x01380000e110783b */ /* 0x000f2c0000004200 */
        /* <DEDUP_REMOVED lines=128> */
.L_x_7745:
[----:B------:R-:W-:-:S04]  /*9d90*/  ULEA UR4, -UR6, URZ, 0x6 ;  /* 0x0000003f06047291 */ /* 0x000fc8000f8e313f */
[----:B------:R-:W-:Y:S02]  /*9da0*/  USHF.R.S32.HI UR7, URZ, 0x1f, UR4 ;  /* 0x0000001f3f077899 */ /* 0x000fe40008011404 */
[----:B------:R-:W-:-:S04]  /*9db0*/  MOV R4, UR4 ;  /* 0x0000000400047c02 */ /* 0x000fc80008000f00 */
[----:B------:R-:W-:-:S07]  /*9dc0*/  MOV R0, UR7 ;  /* 0x0000000700007c02 */ /* 0x000fce0008000f00 */
.L_x_7746:
        /* <DEDUP_REMOVED lines=88> */
[----:B------:R1:W-:Y:S01]  /*a350*/  @!P3 LDGSTS.E.BYPASS.LTC128B.128 [R235+0x14800], desc[UR26][R12.64+0x100] ;  /* 0x148001000cebbfae */ /* 0x0003e2000b901d5a */
        /* <DEDUP_REMOVED lines=73> */
[----:B------:R-:W2:Y:S01]  /*a7f0*/  LDSM.16.M88.4 R20, [R233+0x9800] ;  /* 0x00980000e914783b */ /* 0x000ea20000000200 */
[----:B------:R-:W-:-:S03]  /*a800*/  IMAD.MOV.U32 R167, RZ, RZ, R203 ;  /* 0x000000ffffa77224 */ /* 0x000fc600078e00cb */
[----:B------:R-:W-:Y:S04]  /*a810*/  LDSM.16.M88.4 R28, [R232] ;  /* 0x00000000e81c783b */ /* 0x000fe80000000200 */
[----:B------:R-:W2:Y:S04]  /*a820*/  LDSM.16.M88.4 R192, [R231] ;  /* 0x00000000e7c0783b */ /* 0x000ea80000000200 */
[----:B------:R-:W2:Y:S04]  /*a830*/  LDSM.16.M88.4 R188, [R223] ;  /* 0x00000000dfbc783b */ /* 0x000ea80000000200 */
[----:B------:R-:W2:Y:S04]  /*a840*/  LDSM.16.M88.4 R168, [R222] ;  /* 0x00000000dea8783b */ /* 0x000ea80000000200 */
[----:B---3--:R-:W3:Y:S04]  /*a850*/  LDSM.16.M88.4 R32, [R221] ;  /* 0x00000000dd20783b */ /* 0x008ee80000000200 */
[----:B------:R-:W-:Y:S01]  /*a860*/  LDSM.16.M88.4 R24, [R227+0x8000] ;  /* 0x00800000e318783b */ /* 0x000fe20000000200 */
[C---:B-1----:R-:W-:Y:S03]  /*a870*/  HMMA.16816.F32 R16, R172.reuse, R12, RZ ;  /* 0x0000000cac10723c */ /* 0x042fe600000018ff */
[----:B------:R-:W-:Y:S04]  /*a880*/  LDSM.16.M88.4 R196, [R233+0xa800] ;  /* 0x00a80000e9c4783b */ /* 0x000fe80000000200 */
[----:B------:R-:W0:Y:S01]  /*a890*/  LDGDEPBAR ;  /* 0x00000000000079af */ /* 0x000e220000000000 */
[C---:B----4-:R-:W-:Y:S06]  /*a8a0*/  HMMA.16816.F32 R8, R172.reuse, R4, RZ ;  /* 0x00000004ac08723c */ /* 0x050fec00000018ff */
[C---:B------:R-:W-:Y:S06]  /*a8b0*/  HMMA.16816.F32 R12, R172.reuse, R14, RZ ;  /* 0x0000000eac0c723c */ /* 0x040fec00000018ff */
[C---:B------:R-:W-:Y:S06]  /*a8c0*/  HMMA.16816.F32 R4, R172.reuse, R6, RZ ;  /* 0x00000006ac04723c */ /* 0x040fec00000018ff */
[C---:B-----5:R-:W-:Y:S06]  /*a8d0*/  HMMA.16816.F32 R184, R172.reuse, R180, RZ ;  /* 0x000000b4acb8723c */ /* 0x060fec00000018ff */
[C---:B------:R-:W-:Y:S06]  /*a8e0*/  HMMA.16816.F32 R180, R172.reuse, R182, RZ ;  /* 0x000000b6acb4723c */ /* 0x040fec00000018ff */
[C---:B--2---:R-:W-:Y:S06]  /*a8f0*/  HMMA.16816.F32 R176, R172.reuse, R20, RZ ;  /* 0x00000014acb0723c */ /* 0x044fec00000018ff */
[----:B------:R-:W-:Y:S01]  /*a900*/  HMMA.16816.F32 R172, R172, R22, RZ ;  /* 0x00000016acac723c */ /* 0x000fe200000018ff */
[----:B------:R-:W1:Y:S05]  /*a910*/  LDSM.16.M88.4 R20, [R230] ;  /* 0x00000000e614783b */ /* 0x000e6a0000000200 */
[C---:B------:R-:W-:Y:S06]  /*a920*/  HMMA.16816.F32 R16, R28.reuse, R192, R16 ;  /* 0x000000c01c10723c */ /* 0x040fec0000001810 */
[C---:B------:R-:W-:Y:S01]  /*a930*/  HMMA.16816.F32 R12, R28.reuse, R194, R12 ;  /* 0x000000c21c0c723c */ /* 0x040fe2000000180c */
[----:B------:R-:W-:Y:S05]  /*a940*/  LDSM.16.M88.4 R192, [R220] ;  /* 0x00000000dcc0783b */ /* 0x000fea0000000200 */
[C---:B------:R-:W-:Y:S06]  /*a950*/  HMMA.16816.F32 R8, R28.reuse, R188, R8 ;  /* 0x000000bc1c08723c */ /* 0x040fec0000001808 */
[C---:B------:R-:W-:Y:S01]  /*a960*/  HMMA.16816.F32 R4, R28.reuse, R190, R4 ;  /* 0x000000be1c04723c */ /* 0x040fe20000001804 */
[----:B------:R-:W2:Y:S05]  /*a970*/  LDSM.16.M88.4 R188, [R227+0x8800] ;  /* 0x00880000e3bc783b */ /* 0x000eaa0000000200 */
[C---:B------:R-:W-:Y:S06]  /*a980*/  HMMA.16816.F32 R184, R28.reuse, R168, R184 ;  /* 0x000000a81cb8723c */ /* 0x040fec00000018b8 */
[C---:B------:R-:W-:Y:S01]  /*a990*/  HMMA.16816.F32 R180, R28.reuse, R170, R180 ;  /* 0x000000aa1cb4723c */ /* 0x040fe200000018b4 */
[----:B------:R-:W4:Y:S05]  /*a9a0*/  LDSM.16.M88.4 R168, [R227+0x9000] ;  /* 0x00900000e3a8783b */ /* 0x000f2a0000000200 */
[C---:B---3--:R-:W-:Y:S06]  /*a9b0*/  HMMA.16816.F32 R176, R28.reuse, R32, R176 ;  /* 0x000000201cb0723c */ /* 0x048fec00000018b0 */
[----:B------:R-:W-:Y:S01]  /*a9c0*/  HMMA.16816.F32 R172, R28, R34, R172 ;  /* 0x000000221cac723c */ /* 0x000fe200000018ac */
[----:B------:R-:W3:Y:S04]  /*a9d0*/  LDSM.16.M88.4 R28, [R227+0x9800] ;  /* 0x00980000e31c783b */ /* 0x000ee80000000200 */
[----:B------:R-:W-:Y:S01]  /*a9e0*/  LDSM.16.M88.4 R32, [R229] ;  /* 0x00000000e520783b */ /* 0x000fe20000000200 */
        /* <DEDUP_REMOVED lines=22> */
[----:B----4-:R-:W-:Y:S06]  /*ab50*/  HMMA.16816.F32 R176, R32, R168, R176 ;  /* 0x000000a820b0723c */ /* 0x010fec00000018b0 */
[C---:B---3--:R-:W-:Y:S06]  /*ab60*/  HMMA.16816.F32 R16, R28.reuse, R20, R16 ;  /* 0x000000141c10723c */ /* 0x048fec0000001810 */
[----:B------:R-:W-:Y:S01]  /*ab70*/  HMMA.16816.F32 R12, R28, R22, R12 ;  /* 0x000000161c0c723c */ /* 0x000fe2000000180c */
[----:B------:R-:W2:Y:S05]  /*ab80*/  LDSM.16.M88.4 R20, [R232+0x2000] ;  /* 0x00200000e814783b */ /* 0x000eaa0000000200 */
[----:B------:R-:W-:Y:S01]  /*ab90*/  HMMA.16816.F32 R172, R32, R170, R172 ;  /* 0x000000aa20ac723c */ /* 0x000fe200000018ac */
[----:B------:R-:W3:Y:S04]  /*aba0*/  LDSM.16.M88.4 R168, [R218] ;  /* 0x00000000daa8783b */ /* 0x000ee80000000200 */
[----:B------:R-:W4:Y:S01]  /*abb0*/  LDSM.16.M88.4 R32, [R217] ;  /* 0x00000000d920783b */ /* 0x000f220000000200 */
        /* <DEDUP_REMOVED lines=21> */
[----:B------:R-:W1:Y:S04]  /*ad10*/  LDSM.16.M88.4 R24, [R220+0x2000] ;  /* 0x00200000dc18783b */ /* 0x000e680000000200 */
[----:B------:R-:W1:Y:S01]  /*ad20*/  LDSM.16.M88.4 R20, [R220+0x2800] ;  /* 0x00280000dc14783b */ /* 0x000e620000000200 */
[C---:B-----5:R-:W-:Y:S06]  /*ad30*/  HMMA.16816.F32 R16, R28.reuse, R192, R16 ;  /* 0x000000c01c10723c */ /* 0x060fec0000001810 */
[C---:B------:R-:W-:Y:S01]  /*ad40*/  HMMA.16816.F32 R12, R28.reuse, R194, R12 ;  /* 0x000000c21c0c723c */ /* 0x040fe2000000180c */
[----:B------:R-:W5:Y:S05]  /*ad50*/  LDSM.16.M88.4 R192, [R220+0x3000] ;  /* 0x00300000dcc0783b */ /* 0x000f6a0000000200 */
        /* <DEDUP_REMOVED lines=15> */
[----:B------:R-:W1:Y:S05]  /*ae50*/  LDSM.16.M88.4 R20, [R233+0xd800] ;  /* 0x00d80000e914783b */ /* 0x000e6a0000000200 */
[C---:B-----5:R-:W-:Y:S06]  /*ae60*/  HMMA.16816.F32 R184, R196.reuse, R192, R184 ;  /* 0x000000c0c4b8723c */ /* 0x060fec00000018b8 */
[C---:B------:R-:W-:Y:S01]  /*ae70*/  HMMA.16816.F32 R180, R196.reuse, R194, R180 ;  /* 0x000000c2c4b4723c */ /* 0x040fe200000018b4 */
[----:B------:R-:W-:Y:S05]  /*ae80*/  LDSM.16.M88.4 R192, [R232+0x4000] ;  /* 0x00400000e8c0783b */ /* 0x000fea0000000200 */
[C---:B--2---:R-:W-:Y:S06]  /*ae90*/  HMMA.16816.F32 R176, R196.reuse, R188, R176 ;  /* 0x000000bcc4b0723c */ /* 0x044fec00000018b0 */
[----:B------:R-:W-:Y:S01]  /*aea0*/  HMMA.16816.F32 R172, R196, R190, R172 ;  /* 0x000000bec4ac723c */ /* 0x000fe200000018ac */
[----:B------:R-:W2:Y:S04]  /*aeb0*/  LDSM.16.M88.4 R188, [R215] ;  /* 0x00000000d7bc783b */ /* 0x000ea80000000200 */
[----:B------:R-:W-:Y:S01]  /*aec0*/  LDSM.16.M88.4 R196, [R220+0x4800] ;  /* 0x00480000dcc4783b */ /* 0x000fe20000000200 */
        /* <DEDUP_REMOVED lines=26> */
[C---:B-----5:R-:W-:Y:S06]  /*b070*/  HMMA.16816.F32 R16, R168.reuse, R20, R16 ;  /* 0x00000014a810723c */ /* 0x060fec0000001810 */
[C---:B------:R-:W-:Y:S01]  /*b080*/  HMMA.16816.F32 R12, R168.reuse, R22, R12 ;  /* 0x00000016a80c723c */ /* 0x040fe2000000180c */
[----:B------:R-:W5:Y:S05]  /*b090*/  LDSM.16.M88.4 R20, [R220+0x5000] ;  /* 0x00500000dc14783b */ /* 0x000f6a0000000200 */
        /* <DEDUP_REMOVED lines=15> */
[----:B------:R-:W-:Y:S05]  /*b190*/  LDSM.16.M88.4 R196, [R227+0xf000] ;  /* 0x00f00000e3c4783b */ /* 0x000fea0000000200 */
[C---:B-----5:R-:W-:Y:S06]  /*b1a0*/  HMMA.16816.F32 R184, R172.reuse, R20, R184 ;  /* 0x00000014acb8723c */ /* 0x060fec00000018b8 */
        /* <DEDUP_REMOVED lines=15> */
[C---:B----4-:R-:W-:Y:S06]  /*b2a0*/  HMMA.16816.F32 R176, R32.reuse, R20, R176 ;  /* 0x0000001420b0723c */ /* 0x050fec00000018b0 */
[----:B------:R-:W-:Y:S01]  /*b2b0*/  HMMA.16816.F32 R192, R32, R22, R192 ;  /* 0x0000001620c0723c */ /* 0x000fe200000018c0 */
[----:B------:R-:W-:Y:S04]  /*b2c0*/  LDSM.16.M88.4 R32, [R230+0x6000] ;  /* 0x00600000e620783b */ /* 0x000fe80000000200 */
[----:B------:R-:W4:Y:S01]  /*b2d0*/  LDSM.16.M88.4 R20, [R227+0xe000] ;  /* 0x00e00000e314783b */ /* 0x000f220000000200 */
[C---:B--2---:R-:W-:Y:S06]  /*b2e0*/  HMMA.16816.F32 R16, R172.reuse, R168, R16 ;  /* 0x000000a8ac10723c */ /* 0x044fec0000001810 */
[C---:B---3--:R-:W-:Y:S06]  /*b2f0*/  HMMA.16816.F32 R184, R172.reuse, R28, R184 ;  /* 0x0000001cacb8723c */ /* 0x048fec00000018b8 */
[C---:B-1----:R-:W-:Y:S06]  /*b300*/  HMMA.16816.F32 R8, R172.reuse, R24, R8 ;  /* 0x00000018ac08723c */ /* 0x042fec0000001808 */
[C---:B------:R-:W-:Y:S01]  /*b310*/  HMMA.16816.F32 R4, R172.reuse, R26, R4 ;  /* 0x0000001aac04723c */ /* 0x040fe20000001804 */
[----:B------:R-:W-:Y:S05]  /*b320*/  LDSM.16.M88.4 R24, [R220+0x6000] ;  /* 0x00600000dc18783b */ /* 0x000fea0000000200 */
[C---:B------:R-:W-:Y:S01]  /*b330*/  HMMA.16816.F32 R180, R172.reuse, R30, R180 ;  /* 0x0000001eacb4723c */ /* 0x040fe200000018b4 */
[----:B------:R-:W1:Y:S05]  /*b340*/  LDSM.16.M88.4 R28, [R229+0x6000] ;  /* 0x00600000e51c783b */ /* 0x000e6a0000000200 */
[C---:B------:R-:W-:Y:S01]  /*b350*/  HMMA.16816.F32 R12, R172.reuse, R170, R12 ;  /* 0x000000aaac0c723c */ /* 0x040fe2000000180c */
[----:B------:R-:W2:Y:S05]  /*b360*/  LDSM.16.M88.4 R168, [R227+0xe800] ;  /* 0x00e80000e3a8783b */ /* 0x000eaa0000000200 */
[----:B-----5:R-:W-:Y:S06]  /*b370*/  HMMA.16816.F32 R176, R172, R188, R176 ;  /* 0x000000bcacb0723c */ /* 0x020fec00000018b0 */
[----:B----4-:R-:W-:Y:S06]  /*b380*/  HMMA.16816.F32 R16, R32, R20, R16 ;  /* 0x000000142010723c */ /* 0x010fec0000001810 */
[----:B------:R-:W-:Y:S01]  /*b390*/  HMMA.16816.F32 R192, R172, R190, R192 ;  /* 0x000000beacc0723c */ /* 0x000fe200000018c0 */
[----:B------:R-:W3:Y:S04]  /*b3a0*/  LDSM.16.M88.4 R172, [R227+0xf800] ;  /* 0x00f80000e3ac783b */ /* 0x000ee80000000200 */
[----:B------:R-:W-:Y:S01]  /*b3b0*/  LDSM.16.M88.4 R188, [R220+0x7800] ;  /* 0x00780000dcbc783b */ /* 0x000fe20000000200 */
[C---:B------:R-:W-:Y:S03]  /*b3c0*/  HMMA.16816.F32 R12, R32.reuse, R22, R12 ;  /* 0x00000016200c723c */ /* 0x040fe6000000180c */
[----:B------:R-:W4:Y:S03]  /*b3d0*/  LDSM.16.M88.4 R20, [R220+0x6800] ;  /* 0x00680000dc14783b */ /* 0x000f260000000200 */
[----:B------:R-:W-:Y:S06]  /*b3e0*/  HMMA.16816.F32 R184, R32, R196, R184 ;  /* 0x000000c420b8723c */ /* 0x000fec00000018b8 */
[----:B-1----:R-:W-:Y:S06]  /*b3f0*/  HMMA.16816.F32 R16, R28, R24, R16 ;  /* 0x000000181c10723c */ /* 0x002fec0000001810 */
[C---:B--2---:R-:W-:Y:S06]  /*b400*/  HMMA.16816.F32 R8, R32.reuse, R168, R8 ;  /* 0x000000a82008723c */ /* 0x044fec0000001808 */
[----:B------:R-:W-:Y:S01]  /*b410*/  HMMA.16816.F32 R4, R32, R170, R4 ;  /* 0x000000aa2004723c */ /* 0x000fe20000001804 */
[----:B------:R-:W1:Y:S01]  /*b420*/  LDSM.16.M88.4 R168, [R220+0x7000] ;  /* 0x00700000dca8783b */ /* 0x000e620000000200 */
[----:B------:R-:W-:-:S04]  /*b430*/  DEPBAR.LE SB0, 0x0 ;  /* 0x000080000000791a */ /* 0x000fc80000000000 */
[----:B------:R-:W-:Y:S06]  /*b440*/  HMMA.16816.F32 R12, R28, R26, R12 ;  /* 0x0000001a1c0c723c */ /* 0x000fec000000180c */
[----:B------:R-:W-:Y:S01]  /*b450*/  FMUL.FTZ R2, R16, UR31 ;  /* 0x0000001f10027c20 */ /* 0x000fe20008410000 */
[----:B------:R-:W-:Y:S01]  /*b460*/  FMUL.FTZ R16, R18, UR31 ;  /* 0x0000001f12107c20 */ /* 0x000fe20008410000 */
[----:B------:R-:W-:Y:S02]  /*b470*/  VIADD R18, R0, 0x1 ;  /* 0x0000000100127836 */ /* 0x000fe40000000000 */
[----:B------:R-:W-:Y:S01]  /*b480*/  FMUL.FTZ R17, R17, UR31 ;  /* 0x0000001f11117c20 */ /* 0x000fe20008410000 */
[----:B------:R-:W-:Y:S01]  /*b490*/  FMUL.FTZ R19, R19, UR31 ;  /* 0x0000001f13137c20 */ /* 0x000fe20008410000 */
[----:B---3--:R-:W-:Y:S01]  /*b4a0*/  HMMA.16816.F32 R176, R32, R172, R176 ;  /* 0x000000ac20b0723c */ /* 0x008fe200000018b0 */
[----:B------:R-:W2:Y:S01]  /*b4b0*/  MUFU.TANH R2, R2 ;  /* 0x0000000200027308 */ /* 0x000ea20000002400 */
[----:B------:R-:W-:-:S04]  /*b4c0*/  ISETP.GE.AND P6, PT, R18, R240, PT ;  /* 0x000000f01200720c */ /* 0x000fc80003fc6270 */
[C---:B----4-:R-:W-:Y:S01]  /*b4d0*/  HMMA.16816.F32 R8, R28.reuse, R20, R8 ;  /* 0x000000141c08723c */ /* 0x050fe20000001808 */
[----:B------:R-:W-:Y:S02]  /*b4e0*/  ISETP.LT.OR P6, PT, R18, R241, P6 ;  /* 0x000000f11200720c */ /* 0x000fe400037c1670 */
[----:B------:R-:W3:Y:S03]  /*b4f0*/  MUFU.TANH R16, R16 ;  /* 0x0000001000107308 */ /* 0x000ee60000002400 */
[----:B------:R-:W-:Y:S01]  /*b500*/  HMMA.16816.F32 R4, R28, R22, R4 ;  /* 0x000000161c04723c */ /* 0x000fe20000001804 */
[--C-:B------:R-:W-:Y:S02]  /*b510*/  IMAD.IADD R21, R242, 0x1, -R0.reuse ;  /* 0x00000001f2157824 */ /* 0x100fe400078e0a00 */
[----:B------:R-:W-:Y:S01]  /*b520*/  FMUL.FTZ R12, R12, UR31 ;  /* 0x0000001f0c0c7c20 */ /* 0x000fe20008410000 */
[----:B------:R-:W-:-:S02]  /*b530*/  IMAD.IADD R20, R239, 0x1, -R0 ;  /* 0x00000001ef147824 */ /* 0x000fc400078e0a00 */
[----:B------:R-:W-:Y:S01]  /*b540*/  FMUL.FTZ R13, R13, UR31 ;  /* 0x0000001f0d0d7c20 */ /* 0x000fe20008410000 */
[----:B------:R-:W4:Y:S01]  /*b550*/  MUFU.TANH R17, R17 ;  /* 0x0000001100117308 */ /* 0x000f220000002400 */
[----:B------:R-:W-:Y:S01]  /*b560*/  IABS R21, R21 ;  /* 0x0000001500157213 */ /* 0x000fe20000000000 */
[----:B------:R-:W-:Y:S01]  /*b570*/  IMAD.IADD R22, R242, 0x1, -R18 ;  /* 0x00000001f2167824 */ /* 0x000fe200078e0a12 */
[----:B------:R-:W-:Y:S01]  /*b580*/  IABS R20, R20 ;  /* 0x0000001400147213 */ /* 0x000fe20000000000 */
[----:B------:R-:W-:Y:S01]  /*b590*/  FMUL.FTZ R15, R15, UR31 ;  /* 0x0000001f0f0f7c20 */ /* 0x000fe20008410000 */
[C---:B------:R-:W-:Y:S01]  /*b5a0*/  HMMA.16816.F32 R180, R32.reuse, R198, R180 ;  /* 0x000000c620b4723c */ /* 0x040fe200000018b4 */
[----:B------:R-:W-:Y:S01]  /*b5b0*/  IMAD.MOV.U32 R23, RZ, RZ, R21 ;  /* 0x000000ffff177224 */ /* 0x000fe200078e0015 */
[----:B------:R-:W-:Y:S01]  /*b5c0*/  IABS R22, R22 ;  /* 0x0000001600167213 */ /* 0x000fe20000000000 */
[----:B------:R-:W-:Y:S01]  /*b5d0*/  IMAD.MOV.U32 R21, RZ, RZ, R20 ;  /* 0x000000ffff157224 */ /* 0x000fe200078e0014 */
[----:B------:R-:W5:Y:S02]  /*b5e0*/  MUFU.TANH R19, R19 ;  /* 0x0000001300137308 */ /* 0x000f640000002400 */
[----:B------:R-:W-:Y:S01]  /*b5f0*/  HMMA.16816.F32 R192, R32, R174, R192 ;  /* 0x000000ae20c0723c */ /* 0x000fe200000018c0 */
[----:B------:R-:W-:Y:S01]  /*b600*/  IMAD.MOV.U32 R20, RZ, RZ, R22 ;  /* 0x000000ffff147224 */ /* 0x000fe200078e0016 */
[----:B------:R-:W-:Y:S01]  /*b610*/  I2FP.F32.S32 R22, R23 ;  /* 0x0000001700167245 */ /* 0x000fe20000201400 */
[----:B------:R-:W-:Y:S01]  /*b620*/  FMUL.FTZ R23, R14, UR31 ;  /* 0x0000001f0e177c20 */ /* 0x000fe20008410000 */
[----:B------:R-:W-:Y:S01]  /*b630*/  I2FP.F32.S32 R21, R21 ;  /* 0x0000001500157245 */ /* 0x000fe20000201400 */
[----:B------:R-:W-:Y:S01]  /*b640*/  FMUL.FTZ R8, R8, UR31 ;  /* 0x0000001f08087c20 */ /* 0x000fe20008410000 */
[----:B------:R-:W-:Y:S01]  /*b650*/  I2FP.F32.S32 R20, R20 ;  /* 0x0000001400147245 */ /* 0x000fe20000201400 */
[----:B--2---:R-:W-:Y:S01]  /*b660*/  FFMA.FTZ R2, R22, -UR14, R2 ;  /* 0x8000000e16027c23 */ /* 0x004fe20008010002 */
[----:B------:R-:W2:Y:S01]  /*b670*/  MUFU.TANH R12, R12 ;  /* 0x0000000c000c7308 */ /* 0x000ea20000002400 */
[----:B---3--:R-:W-:Y:S01]  /*b680*/  FFMA.FTZ R21, R21, -UR14, R16 ;  /* 0x8000000e15157c23 */ /* 0x008fe20008010010 */
[----:B------:R-:W-:Y:S01]  /*b690*/  FMUL.FTZ R11, R11, UR31 ;  /* 0x0000001f0b0b7c20 */ /* 0x000fe20008410000 */
[----:B----4-:R-:W-:Y:S01]  /*b6a0*/  FFMA.FTZ R22, R20, -UR14, R17 ;  /* 0x8000000e14167c23 */ /* 0x010fe20008010011 */
[----:B------:R-:W-:Y:S01]  /*b6b0*/  VIADD R20, R0, 0x8 ;  /* 0x0000000800147836 */ /* 0x000fe20000000000 */
[----:B------:R-:W-:Y:S01]  /*b6c0*/  FSEL R16, R2, -INF , !P1 ;  /* 0xff80000002107808 */ /* 0x000fe20004800000 */
[----:B------:R-:W-:Y:S01]  /*b6d0*/  VIADD R17, R0, 0x9 ;  /* 0x0000000900117836 */ /* 0x000fe20000000000 */
[-C--:B------:R-:W-:Y:S01]  /*b6e0*/  ISETP.GE.AND P1, PT, R18, R237.reuse, PT ;  /* 0x000000ed1200720c */ /* 0x080fe20003f26270 */
[----:B------:R-:W-:Y:S01]  /*b6f0*/  MUFU.TANH R13, R13 ;  /* 0x0000000d000d7308 */ /* 0x000fe20000002400 */
[----:B------:R-:W-:Y:S01]  /*b700*/  FSEL R2, R21, -INF , !P0 ;  /* 0xff80000015027808 */ /* 0x000fe20004000000 */
[----:B------:R-:W-:Y:S01]  /*b710*/  IMAD.IADD R21, R242, 0x1, -R20 ;  /* 0x00000001f2157824 */ /* 0x000fe200078e0a14 */
[----:B------:R-:W-:Y:S01]  /*b720*/  FSEL R14, R22, -INF , !P6 ;  /* 0xff800000160e7808 */ /* 0x000fe20007000000 */
[C---:B------:R-:W-:Y:S01]  /*b730*/  HMMA.16816.F32 R176, R28.reuse, R188, R176 ;  /* 0x000000bc1cb0723c */ /* 0x040fe200000018b0 */
[----:B------:R-:W-:Y:S01]  /*b740*/  ISETP.LT.OR P1, PT, R18, R238, P1 ;  /* 0x000000ee1200720c */ /* 0x000fe20000f21670 */
[C---:B------:R-:W-:Y:S01]  /*b750*/  IMAD.IADD R18, R239.reuse, 0x1, -R18 ;  /* 0x00000001ef127824 */ /* 0x040fe200078e0a12 */
[C---:B------:R-:W-:Y:S01]  /*b760*/  ISETP.GE.AND P0, PT, R20.reuse, R240, PT ;  /* 0x000000f01400720c */ /* 0x040fe20003f06270 */
[----:B------:R3:W4:Y:S01]  /*b770*/  MUFU.TANH R22, R23 ;  /* 0x0000001700167308 */ /* 0x0007220000002400 */
[C---:B------:R-:W-:Y:S01]  /*b780*/  ISETP.GE.AND P6, PT, R20.reuse, R237, PT ;  /* 0x000000ed1400720c */ /* 0x040fe20003fc6270 */
[C---:B-1----:R-:W-:Y:S01]  /*b790*/  HMMA.16816.F32 R184, R28.reuse, R168, R184 ;  /* 0x000000a81cb8723c */ /* 0x042fe200000018b8 */
[----:B------:R-:W-:Y:S01]  /*b7a0*/  ISETP.LT.OR P0, PT, R20, R241, P0 ;  /* 0x000000f11400720c */ /* 0x000fe20000701670 */
[----:B------:R-:W-:Y:S01]  /*b7b0*/  FMUL.FTZ R6, R6, UR31 ;  /* 0x0000001f06067c20 */ /* 0x000fe20008410000 */
[----:B------:R-:W-:Y:S01]  /*b7c0*/  ISETP.LT.OR P6, PT, R20, R238, P6 ;  /* 0x000000ee1400720c */ /* 0x000fe200037c1670 */
[----:B------:R-:W-:Y:S01]  /*b7d0*/  IMAD.IADD R20, R239, 0x1, -R20 ;  /* 0x00000001ef147824 */ /* 0x000fe200078e0a14 */
[----:B------:R-:W-:Y:S01]  /*b7e0*/  IABS R18, R18 ;  /* 0x0000001200127213 */ /* 0x000fe20000000000 */
[----:B------:R-:W-:Y:S01]  /*b7f0*/  MUFU.TANH R8, R8 ;  /* 0x0000000800087308 */ /* 0x000fe20000002400 */
[----:B------:R-:W-:Y:S01]  /*b800*/  IABS R21, R21 ;  /* 0x0000001500157213 */ /* 0x000fe20000000000 */
[----:B------:R-:W-:Y:S01]  /*b810*/  FMUL.FTZ R5, R5, UR31 ;  /* 0x0000001f05057c20 */ /* 0x000fe20008410000 */
[----:B------:R-:W-:Y:S01]  /*b820*/  IABS R20, R20 ;  /* 0x0000001400147213 */ /* 0x000fe20000000000 */
[C---:B------:R-:W-:Y:S01]  /*b830*/  HMMA.16816.F32 R180, R28.reuse, R170, R180 ;  /* 0x000000aa1cb4723c */ /* 0x040fe200000018b4 */
[----:B------:R-:W-:Y:S01]  /*b840*/  I2FP.F32.S32 R18, R18 ;  /* 0x0000001200127245 */ /* 0x000fe20000201400 */
[----:B------:R-:W-:Y:S01]  /*b850*/  FMUL.FTZ R7, R7, UR31 ;  /* 0x0000001f07077c20 */ /* 0x000fe20008410000 */
[----:B------:R-:W-:Y:S01]  /*b860*/  I2FP.F32.S32 R21, R21 ;  /* 0x0000001500157245 */ /* 0x000fe20000201400 */
[----:B------:R-:W-:Y:S01]  /*b870*/  MUFU.TANH R11, R11 ;  /* 0x0000000b000b7308 */ /* 0x000fe20000002400 */
[----:B---3--:R-:W-:Y:S01]  /*b880*/  IMAD.IADD R23, R242, 0x1, -R17 ;  /* 0x00000001f2177824 */ /* 0x008fe200078e0a11 */
[----:B------:R-:W-:Y:S01]  /*b890*/  I2FP.F32.S32 R20, R20 ;  /* 0x0000001400147245 */ /* 0x000fe20000201400 */
[----:B-----5:R-:W-:Y:S01]  /*b8a0*/  FFMA.FTZ R18, R18, -UR14, R19 ;  /* 0x8000000e12127c23 */ /* 0x020fe20008010013 */
[----:B--2---:R-:W-:Y:S01]  /*b8b0*/  FFMA.FTZ R21, R21, -UR14, R12 ;  /* 0x8000000e15157c23 */ /* 0x004fe2000801000c */
[----:B------:R-:W-:Y:S01]  /*b8c0*/  HMMA.16816.F32 R192, R28, R190, R192 ;  /* 0x000000be1cc0723c */ /* 0x000fe200000018c0 */
[----:B------:R-:W-:Y:S01]  /*b8d0*/  IABS R23, R23 ;  /* 0x0000001700177213 */ /* 0x000fe20000000000 */
[----:B----4-:R-:W-:Y:S01]  /*b8e0*/  FFMA.FTZ R20, R20, -UR14, R22 ;  /* 0x8000000e14147c23 */ /* 0x010fe20008010016 */
[----:B------:R1:W2:Y:S01]  /*b8f0*/  MUFU.TANH R19, R15 ;  /* 0x0000000f00137308 */ /* 0x0002a20000002400 */
[----:B------:R-:W-:Y:S01]  /*b900*/  FSEL R12, R18, -INF , !P1 ;  /* 0xff800000120c7808 */ /* 0x000fe20004800000 */
[C---:B------:R-:W-:Y:S01]  /*b910*/  VIADD R22, R0.reuse, 0x10 ;  /* 0x0000001000167836 */ /* 0x040fe20000000000 */
[----:B------:R-:W-:Y:S01]  /*b920*/  I2FP.F32.S32 R23, R23 ;  /* 0x0000001700177245 */ /* 0x000fe20000201400 */
[----:B------:R-:W-:Y:S01]  /*b930*/  VIADD R18, R0, 0x11 ;  /* 0x0000001100127836 */ /* 0x000fe20000000000 */
[----:B------:R-:W-:Y:S01]  /*b940*/  ISETP.GE.AND P1, PT, R17, R240, PT ;  /* 0x000000f01100720c */ /* 0x000fe20003f26270 */
[----:B------:R-:W-:Y:S01]  /*b950*/  FMUL.FTZ R184, R184, UR31 ;  /* 0x0000001fb8b87c20 */ /* 0x000fe20008410000 */
[----:B------:R-:W-:Y:S01]  /*b960*/  FMUL.FTZ R186, R186, UR31 ;  /* 0x0000001fbaba7c20 */ /* 0x000fe20008410000 */
[----:B------:R-:W-:Y:S01]  /*b970*/  FFMA.FTZ R13, R23, -UR14, R13 ;  /* 0x8000000e170d7c23 */ /* 0x000fe2000801000d */
[----:B------:R-:W-:Y:S01]  /*b980*/  ISETP.LT.OR P1, PT, R17, R241, P1 ;  /* 0x000000f11100720c */ /* 0x000fe20000f21670 */
[----:B------:R-:W-:Y:S01]  /*b990*/  FMUL.FTZ R23, R9, UR31 ;  /* 0x0000001f09177c20 */ /* 0x000fe20008410000 */
[----:B------:R-:W-:Y:S01]  /*b9a0*/  IMAD.IADD R9, R242, 0x1, -R18 ;  /* 0x00000001f2097824 */ /* 0x000fe200078e0a12 */
[----:B------:R-:W-:Y:S01]  /*b9b0*/  MUFU.TANH R5, R5 ;  /* 0x0000000500057308 */ /* 0x000fe20000002400 */
[----:B------:R-:W-:Y:S01]  /*b9c0*/  FSEL R13, R13, -INF , !P1 ;  /* 0xff8000000d0d7808 */ /* 0x000fe20004800000 */
[----:B------:R-:W-:Y:S01]  /*b9d0*/  FMUL.FTZ R187, R187, UR31 ;  /* 0x0000001fbbbb7c20 */ /* 0x000fe20008410000 */
[-C--:B------:R-:W-:Y:S01]  /*b9e0*/  ISETP.GE.AND P1, PT, R22, R237.reuse, PT ;  /* 0x000000ed1600720c */ /* 0x080fe20003f26270 */
[----:B------:R-:W-:Y:S01]  /*b9f0*/  FMUL.FTZ R181, R181, UR31 ;  /* 0x0000001fb5b57c20 */ /* 0x000fe20008410000 */
[----:B-1----:R-:W-:Y:S01]  /*ba00*/  FSEL R15, R21, -INF , !P0 ;  /* 0xff800000150f7808 */ /* 0x002fe20004000000 */
[----:B------:R-:W-:Y:S01]  /*ba10*/  FMUL.FTZ R21, R10, UR31 ;  /* 0x0000001f0a157c20 */ /* 0x000fe20008410000 */
[----:B------:R-:W-:Y:S01]  /*ba20*/  ISETP.GE.AND P0, PT, R17, R237, PT ;  /* 0x000000ed1100720c */ /* 0x000fe20003f06270 */
[----:B------:R-:W1:Y:S01]  /*ba30*/  MUFU.TANH R23, R23 ;  /* 0x0000001700177308 */ /* 0x000e620000002400 */
[----:B------:R-:W-:Y:S01]  /*ba40*/  FSEL R10, R20, -INF , !P6 ;  /* 0xff800000140a7808 */ /* 0x000fe20007000000 */
[----:B------:R-:W-:Y:S01]  /*ba50*/  FMUL.FTZ R183, R183, UR31 ;  /* 0x0000001fb7b77c20 */ /* 0x000fe20008410000 */
[----:B------:R-:W-:Y:S01]  /*ba60*/  ISETP.LT.OR P0, PT, R17, R238, P0 ;  /* 0x000000ee1100720c */ /* 0x000fe20000701670 */
[----:B------:R-:W-:Y:S01]  /*ba70*/  IMAD.IADD R17, R239, 0x1, -R17 ;  /* 0x00000001ef117824 */ /* 0x000fe200078e0a11 */
[----:B------:R-:W-:Y:S01]  /*ba80*/  ISETP.GE.AND P6, PT, R22, R240, PT ;  /* 0x000000f01600720c */ /* 0x000fe20003fc6270 */
[----:B------:R-:W-:Y:S01]  /*ba90*/  FMUL.FTZ R176, R176, UR31 ;  /* 0x0000001fb0b07c20 */ /* 0x000fe20008410000 */
[----:B------:R-:W-:Y:S01]  /*baa0*/  ISETP.LT.OR P1, PT, R22, R238, P1 ;  /* 0x000000ee1600720c */ /* 0x000fe20000f21670 */
[----:B------:R3:W4:Y:S01]  /*bab0*/  MUFU.TANH R20, R21 ;  /* 0x0000001500147308 */ /* 0x0007220000002400 */
[----:B------:R-:W-:Y:S01]  /*bac0*/  IABS R17, R17 ;  /* 0x0000001100117213 */ /* 0x000fe20000000000 */
[----:B------:R-:W-:Y:S01]  /*bad0*/  FMUL.FTZ R178, R178, UR31 ;  /* 0x0000001fb2b27c20 */ /* 0x000fe20008410000 */
[----:B------:R-:W-:Y:S01]  /*bae0*/  ISETP.LT.OR P6, PT, R22, R241, P6 ;  /* 0x000000f11600720c */ /* 0x000fe200037c1670 */
[----:B------:R-:W-:Y:S01]  /*baf0*/  FMUL.FTZ R177, R177, UR31 ;  /* 0x0000001fb1b17c20 */ /* 0x000fe20008410000 */
[----:B------:R-:W-:Y:S01]  /*bb00*/  I2FP.F32.S32 R17, R17 ;  /* 0x0000001100117245 */ /* 0x000fe20000201400 */
[----:B------:R-:W-:Y:S01]  /*bb10*/  FMUL.FTZ R194, R194, UR31 ;  /* 0x0000001fc2c27c20 */ /* 0x000fe20008410000 */
[----:B------:R-:W-:Y:S01]  /*bb20*/  IABS R9, R9 ;  /* 0x0000000900097213 */ /* 0x000fe20000000000 */
[----:B------:R-:W-:Y:S01]  /*bb30*/  MUFU.TANH R7, R7 ;  /* 0x0000000700077308 */ /* 0x000fe20000002400 */
[----:B------:R-:W-:Y:S01]  /*bb40*/  FMUL.FTZ R179, R179, UR31 ;  /* 0x0000001fb3b37c20 */ /* 0x000fe20008410000 */
[----:B--2---:R-:W-:Y:S01]  /*bb50*/  FFMA.FTZ R17, R17, -UR14, R19 ;  /* 0x8000000e11117c23 */ /* 0x004fe20008010013 */
[----:B------:R-:W-:Y:S01]  /*bb60*/  I2FP.F32.S32 R9, R9 ;  /* 0x0000000900097245 */ /* 0x000fe20000201400 */
[----:B------:R-:W-:Y:S01]  /*bb70*/  FMUL.FTZ R192, R192, UR31 ;  /* 0x0000001fc0c07c20 */ /* 0x000fe20008410000 */
[----:B------:R-:W-:Y:S01]  /*bb80*/  FMUL.FTZ R193, R193, UR31 ;  /* 0x0000001fc1c17c20 */ /* 0x000fe20008410000 */
[----:B------:R-:W-:-:S02]  /*bb90*/  FMUL.FTZ R195, R195, UR31 ;  /* 0x0000001fc3c37c20 */ /* 0x000fc40008410000 */
[----:B-1----:R-:W-:Y:S01]  /*bba0*/  FFMA.FTZ R23, R9, -UR14, R23 ;  /* 0x8000000e09177c23 */ /* 0x002fe20008010017 */
[--C-:B---3--:R-:W-:Y:S01]  /*bbb0*/  IMAD.IADD R21, R242, 0x1, -R22.reuse ;  /* 0x00000001f2157824 */ /* 0x108fe200078e0a16 */
[----:B------:R1:W-:Y:S01]  /*bbc0*/  MUFU.TANH R19, R6 ;  /* 0x0000000600137308 */ /* 0x0003e20000002400 */
[----:B------:R-:W-:Y:S02]  /*bbd0*/  IMAD.IADD R22, R239, 0x1, -R22 ;  /* 0x00000001ef167824 */ /* 0x000fe400078e0a16 */
[----:B------:R-:W-:Y:S01]  /*bbe0*/  VIADD R9, R0, 0x18 ;  /* 0x0000001800097836 */ /* 0x000fe20000000000 */
[----:B------:R-:W-:Y:S02]  /*bbf0*/  IABS R21, R21 ;  /* 0x0000001500157213 */ /* 0x000fe40000000000 */
[----:B------:R-:W-:Y:S02]  /*bc00*/  IABS R22, R22 ;  /* 0x0000001600167213 */ /* 0x000fe40000000000 */
[----:B------:R-:W-:Y:S01]  /*bc10*/  I2FP.F32.S32 R21, R21 ;  /* 0x0000001500157245 */ /* 0x000fe20000201400 */
[----:B------:R-:W-:Y:S01]  /*bc20*/  MUFU.TANH R187, R187 ;  /* 0x000000bb00bb7308 */ /* 0x000fe20000002400 */
[----:B------:R-:W-:-:S03]  /*bc30*/  I2FP.F32.S32 R22, R22 ;  /* 0x0000001600167245 */ /* 0x000fc60000201400 */
[----:B------:R-:W-:Y:S01]  /*bc40*/  FFMA.FTZ R21, R21, -UR14, R8 ;  /* 0x8000000e15157c23 */ /* 0x000fe20008010008 */
[----:B------:R-:W-:Y:S01]  /*bc50*/  FSEL R8, R17, -INF , !P0 ;  /* 0xff80000011087808 */ /* 0x000fe20004000000 */
[----:B------:R-:W-:Y:S01]  /*bc60*/  FMUL.FTZ R17, R4, UR31 ;  /* 0x0000001f04117c20 */ /* 0x000fe20008410000 */
[----:B------:R-:W-:Y:S01]  /*bc70*/  ISETP.GE.AND P0, PT, R18, R240, PT ;  /* 0x000000f01200720c */ /* 0x000fe20003f06270 */
[----:B----4-:R-:W-:Y:S01]  /*bc80*/  FFMA.FTZ R20, R22, -UR14, R20 ;  /* 0x8000000e16147c23 */ /* 0x010fe20008010014 */
[----:B------:R-:W-:Y:S01]  /*bc90*/  FSEL R189, R21, -INF , !P6 ;  /* 0xff80000015bd7808 */ /* 0x000fe20007000000 */
[----:B-1----:R-:W-:Y:S01]  /*bca0*/  IMAD.IADD R6, R242, 0x1, -R9 ;  /* 0x00000001f2067824 */ /* 0x002fe200078e0a09 */
[C---:B------:R-:W-:Y:S01]  /*bcb0*/  ISETP.GE.AND P6, PT, R18.reuse, R237, PT ;  /* 0x000000ed1200720c */ /* 0x040fe20003fc6270 */
[----:B------:R-:W1:Y:S01]  /*bcc0*/  MUFU.TANH R17, R17 ;  /* 0x0000001100117308 */ /* 0x000e620000002400 */
[----:B------:R-:W-:Y:S01]  /*bcd0*/  ISETP.LT.OR P0, PT, R18, R241, P0 ;  /* 0x000000f11200720c */ /* 0x000fe20000701670 */
[----:B------:R-:W-:Y:S01]  /*bce0*/  VIADD R4, R0, 0x19 ;  /* 0x0000001900047836 */ /* 0x000fe20000000000 */
[----:B------:R-:W-:Y:S01]  /*bcf0*/  ISETP.LT.OR P6, PT, R18, R238, P6 ;  /* 0x000000ee1200720c */ /* 0x000fe200037c1670 */
[----:B------:R-:W-:Y:S01]  /*bd00*/  IMAD.IADD R18, R239, 0x1, -R18 ;  /* 0x00000001ef127824 */ /* 0x000fe200078e0a12 */
[----:B------:R-:W-:Y:S01]  /*bd10*/  FSEL R30, R20, -INF , !P1 ;  /* 0xff800000141e7808 */ /* 0x000fe20004800000 */
[----:B------:R-:W-:Y:S01]  /*bd20*/  IMAD.IADD R20, R242, 0x1, -R4 ;  /* 0x00000001f2147824 */ /* 0x000fe200078e0a04 */
[----:B------:R-:W-:Y:S01]  /*bd30*/  FSEL R188, R23, -INF , !P0 ;  /* 0xff80000017bc7808 */ /* 0x000fe20004000000 */
[----:B------:R-:W-:Y:S01]  /*bd40*/  MUFU.TANH R181, R181 ;  /* 0x000000b500b57308 */ /* 0x000fe20000002400 */
[----:B------:R-:W-:-:S02]  /*bd50*/  ISETP.GE.AND P1, PT, R9, R240, PT ;  /* 0x000000f00900720c */ /* 0x000fc40003f26270 */
[C---:B------:R-:W-:Y:S02]  /*bd60*/  ISETP.GE.AND P0, PT, R9.reuse, R237, PT ;  /* 0x000000ed0900720c */ /* 0x040fe40003f06270 */
[----:B------:R-:W-:Y:S02]  /*bd70*/  IABS R18, R18 ;  /* 0x0000001200127213 */ /* 0x000fe40000000000 */
[C---:B------:R-:W-:Y:S01]  /*bd80*/  ISETP.LT.OR P1, PT, R9.reuse, R241, P1 ;  /* 0x000000f10900720c */ /* 0x040fe20000f21670 */
[----:B------:R-:W-:Y:S01]  /*bd90*/  MUFU.TANH R183, R183 ;  /* 0x000000b700b77308 */ /* 0x000fe20000002400 */
[----:B------:R-:W-:Y:S01]  /*bda0*/  ISETP.LT.OR P0, PT, R9, R238, P0 ;  /* 0x000000ee0900720c */ /* 0x000fe20000701670 */
[----:B------:R-:W-:Y:S01]  /*bdb0*/  IMAD.IADD R9, R239, 0x1, -R9 ;  /* 0x00000001ef097824 */ /* 0x000fe200078e0a09 */
[----:B------:R-:W-:Y:S02]  /*bdc0*/  IABS R6, R6 ;  /* 0x0000000600067213 */ /* 0x000fe40000000000 */
[----:B------:R-:W-:-:S02]  /*bdd0*/  I2FP.F32.S32 R18, R18 ;  /* 0x0000001200127245 */ /* 0x000fc40000201400 */
[----:B------:R-:W-:Y:S01]  /*bde0*/  I2FP.F32.S32 R6, R6 ;  /* 0x0000000600067245 */ /* 0x000fe20000201400 */
[----:B------:R-:W-:Y:S01]  /*bdf0*/  MUFU.TANH R177, R177 ;  /* 0x000000b100b17308 */ /* 0x000fe20000002400 */
[----:B------:R-:W-:Y:S01]  /*be00*/  IABS R9, R9 ;  /* 0x0000000900097213 */ /* 0x000fe20000000000 */
[----:B------:R-:W-:Y:S01]  /*be10*/  FFMA.FTZ R11, R18, -UR14, R11 ;  /* 0x8000000e120b7c23 */ /* 0x000fe2000801000b */
[----:B------:R-:W-:Y:S01]  /*be20*/  IABS R20, R20 ;  /* 0x0000001400147213 */ /* 0x000fe20000000000 */
[----:B-1----:R-:W-:Y:S01]  /*be30*/  FFMA.FTZ R6, R6, -UR14, R17 ;  /* 0x8000000e06067c23 */ /* 0x002fe20008010011 */
[----:B------:R-:W-:Y:S02]  /*be40*/  I2FP.F32.S32 R9, R9 ;  /* 0x0000000900097245 */ /* 0x000fe40000201400 */
[----:B------:R-:W-:Y:S01]  /*be50*/  I2FP.F32.S32 R20, R20 ;  /* 0x0000001400147245 */ /* 0x000fe20000201400 */
[----:B------:R-:W-:Y:S01]  /*be60*/  MUFU.TANH R194, R194 ;  /* 0x000000c200c27308 */ /* 0x000fe20000002400 */
[----:B------:R-:W-:Y:S01]  /*be70*/  FSEL R29, R11, -INF , !P6 ;  /* 0xff8000000b1d7808 */ /* 0x000fe20007000000 */
[----:B------:R-:W-:Y:S01]  /*be80*/  FFMA.FTZ R9, R9, -UR14, R19 ;  /* 0x8000000e09097c23 */ /* 0x000fe20008010013 */
[----:B------:R-:W-:Y:S01]  /*be90*/  ISETP.GE.AND P6, PT, R4, R240, PT ;  /* 0x000000f00400720c */ /* 0x000fe20003fc6270 */
[----:B------:R-:W-:Y:S01]  /*bea0*/  FFMA.FTZ R20, R20, -UR14, R5 ;  /* 0x8000000e14147c23 */ /* 0x000fe20008010005 */
[----:B------:R-:W-:Y:S01]  /*beb0*/  FSEL R35, R6, -INF , !P1 ;  /* 0xff80000006237808 */ /* 0x000fe20004800000 */
[----:B------:R-:W-:Y:S01]  /*bec0*/  VIADD R5, R0, 0x20 ;  /* 0x0000002000057836 */ /* 0x000fe20000000000 */
[C---:B------:R-:W-:Y:S01]  /*bed0*/  ISETP.GE.AND P1, PT, R4.reuse, R237, PT ;  /* 0x000000ed0400720c */ /* 0x040fe20003f26270 */
[----:B------:R-:W1:Y:S01]  /*bee0*/  MUFU.TANH R11, R184 ;  /* 0x000000b8000b7308 */ /* 0x000e620000002400 */
[----:B------:R-:W-:Y:S01]  /*bef0*/  ISETP.LT.OR P6, PT, R4, R241, P6 ;  /* 0x000000f10400720c */ /* 0x000fe200037c1670 */
[----:B------:R-:W-:Y:S01]  /*bf00*/  IMAD.IADD R17, R242, 0x1, -R5 ;  /* 0x00000001f2117824 */ /* 0x000fe200078e0a05 */
[----:B------:R-:W-:Y:S01]  /*bf10*/  ISETP.LT.OR P1, PT, R4, R238, P1 ;  /* 0x000000ee0400720c */ /* 0x000fe20000f21670 */
[----:B------:R-:W-:Y:S01]  /*bf20*/  IMAD.IADD R4, R239, 0x1, -R4 ;  /* 0x00000001ef047824 */ /* 0x000fe200078e0a04 */
[----:B------:R-:W-:Y:S01]  /*bf30*/  FSEL R28, R9, -INF , !P0 ;  /* 0xff800000091c7808 */ /* 0x000fe20004000000 */
[----:B------:R-:W-:Y:S01]  /*bf40*/  FMUL.FTZ R19, R185, UR31 ;  /* 0x0000001fb9137c20 */ /* 0x000fe20008410000 */
[----:B------:R-:W-:Y:S01]  /*bf50*/  FSEL R31, R20, -INF , !P6 ;  /* 0xff800000141f7808 */ /* 0x000fe20007000000 */
[----:B------:R-:W2:Y:S01]  /*bf60*/  MUFU.TANH R9, R186 ;  /* 0x000000ba00097308 */ /* 0x000ea20000002400 */
[C---:B------:R-:W-:Y:S01]  /*bf70*/  ISETP.GE.AND P0, PT, R5.reuse, R240, PT ;  /* 0x000000f00500720c */ /* 0x040fe20003f06270 */
[----:B------:R-:W-:Y:S01]  /*bf80*/  VIADD R6, R0, 0x21 ;  /* 0x0000002100067836 */ /* 0x000fe20000000000 */
[----:B------:R-:W-:-:S02]  /*bf90*/  ISETP.GE.AND P6, PT, R5, R237, PT ;  /* 0x000000ed0500720c */ /* 0x000fc40003fc6270 */
[C---:B------:R-:W-:Y:S01]  /*bfa0*/  ISETP.LT.OR P0, PT, R5.reuse, R241, P0 ;  /* 0x000000f10500720c */ /* 0x040fe20000701670 */
[----:B------:R-:W-:Y:S01]  /*bfb0*/  IMAD.IADD R18, R242, 0x1, -R6 ;  /* 0x00000001f2127824 */ /* 0x000fe200078e0a06 */
[----:B------:R-:W-:Y:S01]  /*bfc0*/  BAR.SYNC.DEFER_BLOCKING 0x0 ;  /* 0x0000000000007b1d */ /* 0x000fe20000010000 */
[----:B------:R-:W-:Y:S01]  /*bfd0*/  ISETP.LT.OR P6, PT, R5, R238, P6 ;  /* 0x000000ee0500720c */ /* 0x000fe200037c1670 */
[----:B------:R-:W-:Y:S01]  /*bfe0*/  IMAD.IADD R5, R239, 0x1, -R5 ;  /* 0x00000001ef057824 */ /* 0x000fe200078e0a05 */
[----:B------:R-:W-:Y:S02]  /*bff0*/  IABS R4, R4 ;  /* 0x0000000400047213 */ /* 0x000fe40000000000 */
[----:B------:R-:W-:Y:S01]  /*c000*/  IABS R17, R17 ;  /* 0x0000001100117213 */ /* 0x000fe20000000000 */
[----:B------:R-:W3:Y:S01]  /*c010*/  MUFU.TANH R19, R19 ;  /* 0x0000001300137308 */ /* 0x000ee20000002400 */
[----:B------:R-:W-:Y:S02]  /*c020*/  I2FP.F32.S32 R4, R4 ;  /* 0x0000000400047245 */ /* 0x000fe40000201400 */
[----:B------:R-:W-:-:S02]  /*c030*/  I2FP.F32.S32 R17, R17 ;  /* 0x0000001100117245 */ /* 0x000fc40000201400 */
[----:B------:R-:W-:Y:S01]  /*c040*/  IABS R5, R5 ;  /* 0x0000000500057213 */ /* 0x000fe20000000000 */
[----:B------:R-:W-:Y:S01]  /*c050*/  FFMA.FTZ R4, R4, -UR14, R7 ;  /* 0x8000000e04047c23 */ /* 0x000fe20008010007 */
[----:B------:R-:W-:Y:S01]  /*c060*/  IABS R18, R18 ;  /* 0x0000001200127213 */ /* 0x000fe20000000000 */
[----:B-1----:R-:W-:Y:S01]  /*c070*/  FFMA.FTZ R11, R17, -UR14, R11 ;  /* 0x8000000e110b7c23 */ /* 0x002fe2000801000b */
[----:B------:R-:W-:Y:S01]  /*c080*/  I2FP.F32.S32 R5, R5 ;  /* 0x0000000500057245 */ /* 0x000fe20000201400 */
[----:B------:R-:W-:Y:S01]  /*c090*/  VIADD R7, R0, 0x28 ;  /* 0x0000002800077836 */ /* 0x000fe20000000000 */
[----:B------:R-:W-:Y:S01]  /*c0a0*/  FSEL R34, R4, -INF , !P1 ;  /* 0xff80000004227808 */ /* 0x000fe20004800000 */
[----:B------:R-:W-:Y:S01]  /*c0b0*/  VIADD R4, R0, 0x29 ;  /* 0x0000002900047836 */ /* 0x000fe20000000000 */
[----:B------:R-:W-:Y:S01]  /*c0c0*/  FSEL R33, R11, -INF , !P0 ;  /* 0xff8000000b217808 */ /* 0x000fe20004000000 */
[----:B--2---:R-:W-:Y:S01]  /*c0d0*/  FFMA.FTZ R5, R5, -UR14, R9 ;  /* 0x8000000e05057c23 */ /* 0x004fe20008010009 */
[----:B------:R-:W-:Y:S01]  /*c0e0*/  ISETP.GE.AND P1, PT, R6, R240, PT ;  /* 0x000000f00600720c */ /* 0x000fe20003f26270 */
[----:B------:R-:W-:Y:S01]  /*c0f0*/  FMUL.FTZ R9, R180, UR31 ;  /* 0x0000001fb4097c20 */ /* 0x000fe20008410000 */
[----:B------:R-:W-:Y:S01]  /*c100*/  ISETP.GE.AND P0, PT, R6, R237, PT ;  /* 0x000000ed0600720c */ /* 0x000fe20003f06270 */
[----:B------:R-:W-:Y:S01]  /*c110*/  FMUL.FTZ R11, R182, UR31 ;  /* 0x0000001fb60b7c20 */ /* 0x000fe20008410000 */
[----:B------:R-:W-:Y:S01]  /*c120*/  I2FP.F32.S32 R18, R18 ;  /* 0x0000001200127245 */ /* 0x000fe20000201400 */
[----:B------:R-:W-:Y:S01]  /*c130*/  IMAD.IADD R17, R242, 0x1, -R4 ;  /* 0x00000001f2117824 */ /* 0x000fe200078e0a04 */
[C---:B------:R-:W-:Y:S01]  /*c140*/  ISETP.LT.OR P1, PT, R6.reuse, R241, P1 ;  /* 0x000000f10600720c */ /* 0x040fe20000f21670 */
[----:B------:R-:W1:Y:S01]  /*c150*/  MUFU.TANH R9, R9 ;  /* 0x0000000900097308 */ /* 0x000e620000002400 */
[----:B------:R-:W-:Y:S01]  /*c160*/  ISETP.LT.OR P0, PT, R6, R238, P0 ;  /* 0x000000ee0600720c */ /* 0x000fe20000701670 */
[----:B------:R-:W-:-:S02]  /*c170*/  IMAD.IADD R6, R239, 0x1, -R6 ;  /* 0x00000001ef067824 */ /* 0x000fc400078e0a06 */
[----:B---3--:R-:W-:Y:S01]  /*c180*/  FFMA.FTZ R18, R18, -UR14, R19 ;  /* 0x8000000e12127c23 */ /* 0x008fe20008010013 */
[----:B------:R-:W-:Y:S01]  /*c190*/  FSEL R199, R5, -INF , !P6 ;  /* 0xff80000005c77808 */ /* 0x000fe20007000000 */
[----:B------:R-:W-:Y:S01]  /*c1a0*/  IMAD.IADD R5, R242, 0x1, -R7 ;  /* 0x00000001f2057824 */ /* 0x000fe200078e0a07 */
[C---:B------:R-:W-:Y:S02]  /*c1b0*/  ISETP.GE.AND P6, PT, R7.reuse, R240, PT ;  /* 0x000000f00700720c */ /* 0x040fe40003fc6270 */
[----:B------:R-:W-:Y:S01]  /*c1c0*/  IABS R6, R6 ;  /* 0x0000000600067213 */ /* 0x000fe20000000000 */
[----:B------:R-:W2:Y:S01]  /*c1d0*/  MUFU.TANH R11, R11 ;  /* 0x0000000b000b7308 */ /* 0x000ea20000002400 */
[----:B------:R-:W-:Y:S02]  /*c1e0*/  FSEL R32, R18, -INF , !P1 ;  /* 0xff80000012207808 */ /* 0x000fe40004800000 */
[----:B------:R-:W-:Y:S02]  /*c1f0*/  ISETP.GE.AND P1, PT, R7, R237, PT ;  /* 0x000000ed0700720c */ /* 0x000fe40003f26270 */
[----:B------:R-:W-:-:S02]  /*c200*/  IABS R5, R5 ;  /* 0x0000000500057213 */ /* 0x000fc40000000000 */
[----:B------:R-:W-:Y:S01]  /*c210*/  I2FP.F32.S32 R6, R6 ;  /* 0x0000000600067245 */ /* 0x000fe20000201400 */
[----:B------:R-:W-:Y:S01]  /*c220*/  MUFU.TANH R193, R193 ;  /* 0x000000c100c17308 */ /* 0x000fe20000002400 */
[C---:B------:R-:W-:Y:S02]  /*c230*/  ISETP.LT.OR P6, PT, R7.reuse, R241, P6 ;  /* 0x000000f10700720c */ /* 0x040fe400037c1670 */
[----:B------:R-:W-:Y:S01]  /*c240*/  ISETP.LT.OR P1, PT, R7, R238, P1 ;  /* 0x000000ee0700720c */ /* 0x000fe20000f21670 */
[----:B------:R-:W-:Y:S01]  /*c250*/  IMAD.IADD R7, R239, 0x1, -R7 ;  /* 0x00000001ef077824 */ /* 0x000fe200078e0a07 */
[----:B------:R-:W-:Y:S01]  /*c260*/  I2FP.F32.S32 R5, R5 ;  /* 0x0000000500057245 */ /* 0x000fe20000201400 */
[----:B------:R-:W-:Y:S01]  /*c270*/  FFMA.FTZ R6, R6, -UR14, R187 ;  /* 0x8000000e06067c23 */ /* 0x000fe200080100bb */
[----:B------:R-:W-:Y:S01]  /*c280*/  IABS R17, R17 ;  /* 0x0000001100117213 */ /* 0x000fe20000000000 */
[----:B------:R-:W-:Y:S01]  /*c290*/  MUFU.TANH R195, R195 ;  /* 0x000000c300c37308 */ /* 0x000fe20000002400 */
[----:B------:R-:W-:Y:S01]  /*c2a0*/  IABS R7, R7 ;  /* 0x0000000700077213 */ /* 0x000fe20000000000 */
[----:B-1----:R-:W-:Y:S01]  /*c2b0*/  FFMA.FTZ R5, R5, -UR14, R9 ;  /* 0x8000000e05057c23 */ /* 0x002fe20008010009 */
[----:B------:R-:W-:Y:S01]  /*c2c0*/  I2FP.F32.S32 R17, R17 ;  /* 0x0000001100117245 */ /* 0x000fe20000201400 */
[----:B------:R-:W-:Y:S01]  /*c2d0*/  VIADD R9, R0, 0x30 ;  /* 0x0000003000097836 */ /* 0x000fe20000000000 */
[----:B------:R-:W-:-:S02]  /*c2e0*/  FSEL R198, R6, -INF , !P0 ;  /* 0xff80000006c67808 */ /* 0x000fc40004000000 */
[----:B------:R-:W-:Y:S01]  /*c2f0*/  ISETP.GE.AND P0, PT, R4, R240, PT ;  /* 0x000000f00400720c */ /* 0x000fe20003f06270 */
[----:B------:R-:W-:Y:S01]  /*c300*/  FFMA.FTZ R17, R17, -UR14, R181 ;  /* 0x8000000e11117c23 */ /* 0x000fe200080100b5 */
[----:B------:R-:W-:Y:S01]  /*c310*/  I2FP.F32.S32 R7, R7 ;  /* 0x0000000700077245 */ /* 0x000fe20000201400 */
[----:B------:R-:W1:Y:S01]  /*c320*/  MUFU.TANH R6, R176 ;  /* 0x000000b000067308 */ /* 0x000e620000002400 */
[----:B------:R-:W-:Y:S01]  /*c330*/  FSEL R204, R5, -INF , !P6 ;  /* 0xff80000005cc7808 */ /* 0x000fe20007000000 */
[----:B------:R-:W-:Y:S01]  /*c340*/  VIADD R5, R0, 0x31 ;  /* 0x0000003100057836 */ /* 0x000fe20000000000 */
[C---:B------:R-:W-:Y:S01]  /*c350*/  ISETP.GE.AND P6, PT, R4.reuse, R237, PT ;  /* 0x000000ed0400720c */ /* 0x040fe20003fc6270 */
[----:B--2---:R-:W-:Y:S01]  /*c360*/  FFMA.FTZ R7, R7, -UR14, R11 ;  /* 0x8000000e07077c23 */ /* 0x004fe2000801000b */
[C---:B------:R-:W-:Y:S01]  /*c370*/  ISETP.LT.OR P0, PT, R4.reuse, R241, P0 ;  /* 0x000000f10400720c */ /* 0x040fe20000701670 */
[C-C-:B------:R-:W-:Y:S01]  /*c380*/  IMAD.IADD R11, R239.reuse, 0x1, -R9.reuse ;  /* 0x00000001ef0b7824 */ /* 0x140fe200078e0a09 */
[----:B------:R-:W-:Y:S01]  /*c390*/  ISETP.LT.OR P6, PT, R4, R238, P6 ;  /* 0x000000ee0400720c */ /* 0x000fe200037c1670 */
[----:B------:R-:W-:Y:S01]  /*c3a0*/  IMAD.IADD R4, R239, 0x1, -R4 ;  /* 0x00000001ef047824 */ /* 0x000fe200078e0a04 */
[----:B------:R-:W-:Y:S01]  /*c3b0*/  FSEL R201, R17, -INF , !P0 ;  /* 0xff80000011c97808 */ /* 0x000fe20004000000 */
[C---:B------:R-:W-:Y:S01]  /*c3c0*/  IMAD.IADD R17, R242.reuse, 0x1, -R9 ;  /* 0x00000001f2117824 */ /* 0x040fe200078e0a09 */
[----:B------:R-:W-:Y:S01]  /*c3d0*/  FSEL R197, R7, -INF , !P1 ;  /* 0xff80000007c57808 */ /* 0x000fe20004800000 */
[----:B------:R-:W-:Y:S01]  /*c3e0*/  IMAD.IADD R18, R242, 0x1, -R5 ;  /* 0x00000001f2127824 */ /* 0x000fe200078e0a05 */
[----:B------:R-:W2:Y:S01]  /*c3f0*/  MUFU.TANH R7, R178 ;  /* 0x000000b200077308 */ /* 0x000ea20000002400 */
[----:B------:R-:W-:-:S02]  /*c400*/  IABS R4, R4 ;  /* 0x0000000400047213 */ /* 0x000fc40000000000 */
[----:B------:R-:W-:Y:S02]  /*c410*/  IABS R17, R17 ;  /* 0x0000001100117213 */ /* 0x000fe40000000000 */
[----:B------:R-:W-:Y:S02]  /*c420*/  I2FP.F32.S32 R4, R4 ;  /* 0x0000000400047245 */ /* 0x000fe40000201400 */
[----:B------:R-:W-:Y:S02]  /*c430*/  I2FP.F32.S32 R17, R17 ;  /* 0x0000001100117245 */ /* 0x000fe40000201400 */
[----:B------:R-:W-:Y:S01]  /*c440*/  ISETP.GE.AND P1, PT, R9, R240, PT ;  /* 0x000000f00900720c */ /* 0x000fe20003f26270 */
[----:B------:R-:W-:Y:S01]  /*c450*/  FFMA.FTZ R4, R4, -UR14, R183 ;  /* 0x8000000e04047c23 */ /* 0x000fe200080100b7 */
[----:B------:R-:W-:Y:S01]  /*c460*/  IABS R11, R11 ;  /* 0x0000000b000b7213 */ /* 0x000fe20000000000 */
[----:B-1----:R-:W-:Y:S01]  /*c470*/  FFMA.FTZ R6, R17, -UR14, R6 ;  /* 0x8000000e11067c23 */ /* 0x002fe20008010006 */
[----:B------:R-:W-:-:S02]  /*c480*/  ISETP.LT.OR P1, PT, R9, R241, P1 ;  /* 0x000000f10900720c */ /* 0x000fc40000f21670 */
[----:B------:R-:W-:Y:S02]  /*c490*/  I2FP.F32.S32 R11, R11 ;  /* 0x0000000b000b7245 */ /* 0x000fe40000201400 */
[-C--:B------:R-:W-:Y:S02]  /*c4a0*/  ISETP.GE.AND P0, PT, R9, R237.reuse, PT ;  /* 0x000000ed0900720c */ /* 0x080fe40003f06270 */
[----:B------:R-:W-:Y:S01]  /*c4b0*/  IABS R18, R18 ;  /* 0x0000001200127213 */ /* 0x000fe20000000000 */
[----:B--2---:R-:W-:Y:S01]  /*c4c0*/  FFMA.FTZ R7, R11, -UR14, R7 ;  /* 0x8000000e0b077c23 */ /* 0x004fe20008010007 */
[----:B------:R-:W-:Y:S01]  /*c4d0*/  FSEL R196, R4, -INF , !P6 ;  /* 0xff80000004c47808 */ /* 0x000fe20007000000 */
[----:B------:R-:W-:Y:S01]  /*c4e0*/  VIADD R4, R0, 0x38 ;  /* 0x0000003800047836 */ /* 0x000fe20000000000 */
[----:B------:R-:W-:Y:S01]  /*c4f0*/  FSEL R184, R6, -INF , !P1 ;  /* 0xff80000006b87808 */ /* 0x000fe20004800000 */
[----:B------:R-:W-:Y:S01]  /*c500*/  VIADD R0, R0, 0x39 ;  /* 0x0000003900007836 */ /* 0x000fe20000000000 */
[C---:B------:R-:W-:Y:S01]  /*c510*/  ISETP.GE.AND P6, PT, R5.reuse, R240, PT ;  /* 0x000000f00500720c */ /* 0x040fe20003fc6270 */
[----:B------:R1:W2:Y:S01]  /*c520*/  MUFU.TANH R6, R179 ;  /* 0x000000b300067308 */ /* 0x0002a20000002400 */
[----:B------:R-:W-:Y:S01]  /*c530*/  ISETP.GE.AND P1, PT, R5, R237, PT ;  /* 0x000000ed0500720c */ /* 0x000fe20003f26270 */
[--C-:B------:R-:W-:Y:S01]  /*c540*/  IMAD.IADD R11, R242, 0x1, -R4.reuse ;  /* 0x00000001f20b7824 */ /* 0x100fe200078e0a04 */
[----:B------:R-:W-:Y:S01]  /*c550*/  ISETP.LT.OR P0, PT, R9, R238, P0 ;  /* 0x000000ee0900720c */ /* 0x000fe20000701670 */
[----:B------:R-:W-:Y:S01]  /*c560*/  IMAD.IADD R9, R239, 0x1, -R4 ;  /* 0x00000001ef097824 */ /* 0x000fe200078e0a04 */
[----:B------:R-:W-:-:S02]  /*c570*/  I2FP.F32.S32 R18, R18 ;  /* 0x0000001200127245 */ /* 0x000fc40000201400 */
[C---:B------:R-:W-:Y:S02]  /*c580*/  ISETP.LT.OR P6, PT, R5.reuse, R241, P6 ;  /* 0x000000f10500720c */ /* 0x040fe400037c1670 */
[----:B------:R-:W-:Y:S01]  /*c590*/  ISETP.LT.OR P1, PT, R5, R238, P1 ;  /* 0x000000ee0500720c */ /* 0x000fe20000f21670 */
[----:B------:R-:W-:Y:S02]  /*c5a0*/  IMAD.IADD R5, R239, 0x1, -R5 ;  /* 0x00000001ef057824 */ /* 0x000fe400078e0a05 */
[----:B------:R-:W-:Y:S01]  /*c5b0*/  FFMA.FTZ R18, R18, -UR14, R177 ;  /* 0x8000000e12127c23 */ /* 0x000fe200080100b1 */
[----:B------:R-:W-:Y:S02]  /*c5c0*/  IABS R9, R9 ;  /* 0x0000000900097213 */ /* 0x000fe40000000000 */
[----:B------:R-:W-:Y:S02]  /*c5d0*/  IABS R11, R11 ;  /* 0x0000000b000b7213 */ /* 0x000fe40000000000 */
[----:B------:R-:W-:-:S02]  /*c5e0*/  IABS R5, R5 ;  /* 0x0000000500057213 */ /* 0x000fc40000000000 */
[----:B-1----:R-:W-:Y:S02]  /*c5f0*/  FSEL R179, R7, -INF , !P0 ;  /* 0xff80000007b37808 */ /* 0x002fe40004000000 */
[----:B------:R-:W1:Y:S01]  /*c600*/  MUFU.TANH R7, R192 ;  /* 0x000000c000077308 */ /* 0x000e620000002400 */
[----:B------:R-:W-:Y:S02]  /*c610*/  FSEL R183, R18, -INF , !P6 ;  /* 0xff80000012b77808 */ /* 0x000fe40007000000 */
[----:B------:R-:W-:Y:S02]  /*c620*/  I2FP.F32.S32 R9, R9 ;  /* 0x0000000900097245 */ /* 0x000fe40000201400 */
[C---:B------:R-:W-:Y:S02]  /*c630*/  ISETP.GE.AND P0, PT, R4.reuse, R240, PT ;  /* 0x000000f00400720c */ /* 0x040fe40003f06270 */
[----:B------:R-:W-:Y:S01]  /*c640*/  ISETP.GE.AND P6, PT, R4, R237, PT ;  /* 0x000000ed0400720c */ /* 0x000fe20003fc6270 */
[----:B------:R-:W-:Y:S01]  /*c650*/  FFMA.FTZ R9, R9, -UR14, R194 ;  /* 0x8000000e09097c23 */ /* 0x000fe200080100c2 */
[----:B------:R-:W-:-:S02]  /*c660*/  I2FP.F32.S32 R5, R5 ;  /* 0x0000000500057245 */ /* 0x000fc40000201400 */
[C---:B------:R-:W-:Y:S02]  /*c670*/  ISETP.LT.OR P0, PT, R4.reuse, R241, P0 ;  /* 0x000000f10400720c */ /* 0x040fe40000701670 */
[----:B------:R-:W-:Y:S01]  /*c680*/  ISETP.LT.OR P6, PT, R4, R238, P6 ;  /* 0x000000ee0400720c */ /* 0x000fe200037c1670 */
[----:B--2---:R-:W-:Y:S01]  /*c690*/  FFMA.FTZ R5, R5, -UR14, R6 ;  /* 0x8000000e05057c23 */ /* 0x004fe20008010006 */
[--C-:B------:R-:W-:Y:S01]  /*c6a0*/  IMAD.IADD R4, R242, 0x1, -R0.reuse ;  /* 0x00000001f2047824 */ /* 0x100fe200078e0a00 */
[----:B------:R-:W-:Y:S01]  /*c6b0*/  I2FP.F32.S32 R11, R11 ;  /* 0x0000000b000b7245 */ /* 0x000fe20000201400 */
[----:B------:R-:W-:Y:S01]  /*c6c0*/  IMAD.IADD R6, R239, 0x1, -R0 ;  /* 0x00000001ef067824 */ /* 0x000fe200078e0a00 */
[----:B------:R-:W-:Y:S02]  /*c6d0*/  FSEL R176, R9, -INF , !P6 ;  /* 0xff80000009b07808 */ /* 0x000fe40007000000 */
[----:B------:R-:W-:Y:S01]  /*c6e0*/  IABS R4, R4 ;  /* 0x0000000400047213 */ /* 0x000fe20000000000 */
[----:B-1----:R-:W-:Y:S01]  /*c6f0*/  FFMA.FTZ R7, R11, -UR14, R7 ;  /* 0x8000000e0b077c23 */ /* 0x002fe20008010007 */
[----:B------:R-:W-:-:S02]  /*c700*/  PLOP3.LUT P6, PT, PT, PT, UP0, 0x80, 0x0 ;  /* 0x000000000000781c */ /* 0x000fc40003fcf008 */
[----:B------:R-:W-:Y:S02]  /*c710*/  IABS R6, R6 ;  /* 0x0000000600067213 */ /* 0x000fe40000000000 */
[----:B------:R-:W-:Y:S02]  /*c720*/  I2FP.F32.S32 R180, R4 ;  /* 0x0000000400b47245 */ /* 0x000fe40000201400 */
[----:B------:R-:W-:Y:S02]  /*c730*/  I2FP.F32.S32 R4, R6 ;  /* 0x0000000600047245 */ /* 0x000fe40000201400 */
[----:B------:R-:W-:Y:S01]  /*c740*/  FSEL R178, R5, -INF , !P1 ;  /* 0xff80000005b27808 */ /* 0x000fe20004800000 */
[----:B------:R-:W-:Y:S01]  /*c750*/  FFMA.FTZ R180, R180, -UR14, R193 ;  /* 0x8000000eb4b47c23 */ /* 0x000fe200080100c1 */
[----:B------:R-:W-:Y:S01]  /*c760*/  FSEL R182, R7, -INF , !P0 ;  /* 0xff80000007b67808 */ /* 0x000fe20004000000 */
[----:B------:R-:W-:Y:S01]  /*c770*/  FFMA.FTZ R4, R4, -UR14, R195 ;  /* 0x8000000e04047c23 */ /* 0x000fe200080100c3 */
[----:B------:R-:W-:-:S02]  /*c780*/  ISETP.GE.AND P1, PT, R0, R240, PT ;  /* 0x000000f00000720c */ /* 0x000fc40003f26270 */
        /* <DEDUP_REMOVED lines=81> */
.L_x_7748:
[----:B------:R-:W-:-:S04]  /*cca0*/  ULEA UR16, -UR10, URZ, 0x6 ;  /* 0x0000003f0a107291 */ /* 0x000fc8000f8e313f */
[----:B------:R-:W-:-:S12]  /*ccb0*/  USHF.R.S32.HI UR9, URZ, 0x1f, UR16 ;  /* 0x0000001f3f097899 */ /* 0x000fd80008011410 */
.L_x_7749:
[C---:B------:R-:W-:Y:S01]  /*ccc0*/  @!P4 IADD3 R4, P0, R200.reuse, UR16, RZ ;  /* 0x00000010c804cc10 */ /* 0x040fe2000ff1e0ff */
[----:B------:R-:W-:Y:S01]  /*ccd0*/  UIADD3 UR4, UP1, UP0, UR28, UR16, UR28 ;  /* 0x000000101c047290 */ /* 0x000fe2000f83e01c */
[----:B------:R-:W-:Y:S01]  /*cce0*/  @!P3 IADD3 R6, P1, R200, UR16, RZ ;  /* 0x00000010c806bc10 */ /* 0x000fe2000ff3e0ff */
[----:B------:R1:W-:Y:S01]  /*ccf0*/  @P5 STS.128 [R235+0x8000], RZ ;  /* 0x008000ffeb005388 */ /* 0x0003e20000000c00 */
[----:B------:R-:W-:Y:S01]  /*cd00*/  @!P4 IADD3.X R0, R165, UR9, RZ, P0, !PT ;  /* 0x00000009a500cc10 */ /* 0x000fe200087fe4ff */
[----:B------:R-:W-:Y:S01]  /*cd10*/  UIADD3.X UR8, UR25, UR9, UR25, UP1, UP0 ;  /* 0x0000000919087290 */ /* 0x000fe20008fe0419 */
[C---:B------:R-:W-:Y:S01]  /*cd20*/  @!P4 LEA R186, P0, R4.reuse, UR18, 0x1 ;  /* 0x0000001204bacc11 */ /* 0x040fe2000f8008ff */
[----:B------:R-:W-:Y:S01]  /*cd30*/  UIADD3 UR7, UP1, UR28, UR4, URZ ;  /* 0x000000041c077290 */ /* 0x000fe2000ff3e03f */
[----:B------:R-:W-:Y:S01]  /*cd40*/  BSSY B0, `(.L_x_7750) ;  /* 0x0000092000007945 */ /* 0x000fe20003800000 */
[----:B------:R-:W-:Y:S01]  /*cd50*/  VOTEU.ALL UP0, P5 ;  /* 0x00000000003f7886 */ /* 0x000fe20002800000 */
[----:B------:R-:W-:-:S02]  /*cd60*/  @!P4 LEA.HI.X R187, R4, UR19, R0, 0x1, P0 ;  /* 0x0000001304bbcc11 */ /* 0x000fc400080f0c00 */
[----:B------:R-:W-:Y:S02]  /*cd70*/  @!P2 IADD3 R5, P0, R200, UR16, RZ ;  /* 0x00000010c805ac10 */ /* 0x000fe4000ff1e0ff */
[C---:B------:R-:W-:Y:S01]  /*cd80*/  @!P3 IADD3.X R4, R165.reuse, UR9, RZ, P1, !PT ;  /* 0x00000009a504bc10 */ /* 0x040fe20008ffe4ff */
[----:B------:R-:W-:Y:S01]  /*cd90*/  @!UP0 UIADD3 UR17, UP2, UR28, UR16, URZ ;  /* 0x000000101c118290 */ /* 0x000fe2000ff5e03f */
[C---:B------:R-:W-:Y:S02]  /*cda0*/  @!P3 LEA R26, P1, R6.reuse, UR18, 0x1 ;  /* 0x00000012061abc11 */ /* 0x040fe4000f8208ff */
[----:B------:R-:W-:Y:S01]  /*cdb0*/  @!P2 IADD3.X R0, R165, UR9, RZ, P0, !PT ;  /* 0x00000009a500ac10 */ /* 0x000fe200087fe4ff */
[----:B------:R-:W-:Y:S01]  /*cdc0*/  @!UP0 UIADD3.X UR11, UR25, UR9, URZ, UP2, !UPT ;  /* 0x00000009190b8290 */ /* 0x000fe200097fe43f */
[----:B------:R-:W-:Y:S01]  /*cdd0*/  @!P3 LEA.HI.X R27, R6, UR19, R4, 0x1, P1 ;  /* 0x00000013061bbc11 */ /* 0x000fe200088f0c04 */
[----:B------:R-:W-:Y:S01]  /*cde0*/  IMAD.U32 R4, RZ, RZ, UR16 ;  /* 0x00000010ff047e24 */ /* 0x000fe2000f8e00ff */
[----:B------:R-:W-:-:S04]  /*cdf0*/  @!P2 LEA R24, P0, R5, UR18, 0x1 ;  /* 0x000000120518ac11 */ /* 0x000fc8000f8008ff */
[----:B------:R-:W-:Y:S01]  /*ce00*/  @!P2 LEA.HI.X R25, R5, UR19, R0, 0x1, P0 ;  /* 0x000000130519ac11 */ /* 0x000fe200080f0c00 */
[----:B------:R-:W-:Y:S01]  /*ce10*/  IMAD.U32 R0, RZ, RZ, UR9 ;  /* 0x00000009ff007e24 */ /* 0x000fe2000f8e00ff */
[----:B------:R-:W-:Y:S01]  /*ce20*/  @!P4 IADD3 R7, P1, P0, R200, UR28, R4 ;  /* 0x0000001cc807cc10 */ /* 0x000fe2000f83e004 */
[----:B------:R-:W-:-:S03]  /*ce30*/  IMAD.U32 R5, RZ, RZ, UR9 ;  /* 0x00000009ff057e24 */ /* 0x000fc6000f8e00ff */
[----:B------:R-:W-:Y:S02]  /*ce40*/  @!P4 IADD3.X R6, R165, UR25, R0, P1, P0 ;  /* 0x00000019a506cc10 */ /* 0x000fe40008fe0400 */
[C---:B------:R-:W-:Y:S02]  /*ce50*/  @!P4 LEA R172, P0, R7.reuse, UR18, 0x1 ;  /* 0x0000001207accc11 */ /* 0x040fe4000f8008ff */
[C---:B------:R-:W-:Y:S02]  /*ce60*/  @!P5 LEA R194, P1, R4.reuse, R247, 0x1 ;  /* 0x000000f704c2d211 */ /* 0x040fe400078208ff */
[----:B------:R-:W-:Y:S01]  /*ce70*/  @!P4 LEA.HI.X R173, R7, UR19, R6, 0x1, P0 ;  /* 0x0000001307adcc11 */ /* 0x000fe200080f0c06 */
[----:B------:R-:W-:Y:S01]  /*ce80*/  IMAD.U32 R6, RZ, RZ, UR4 ;  /* 0x00000004ff067e24 */ /* 0x000fe2000f8e00ff */
[----:B------:R-:W-:Y:S01]  /*ce90*/  @!P5 LEA.HI.X R195, R4, R246, R5, 0x1, P1 ;  /* 0x000000f604c3d211 */ /* 0x000fe200008f0c05 */
[----:B------:R-:W-:Y:S01]  /*cea0*/  IMAD.U32 R5, RZ, RZ, UR8 ;  /* 0x00000008ff057e24 */ /* 0x000fe2000f8e00ff */
[----:B------:R-:W-:-:S03]  /*ceb0*/  @!P3 IADD3 R9, P1, P0, R200, UR28, R4 ;  /* 0x0000001cc809bc10 */ /* 0x000fc6000f83e004 */
[----:B------:R-:W-:Y:S01]  /*cec0*/  @!PT LDS RZ, [RZ] ;  /* 0x00000000fffff984 */ /* 0x000fe20000000800 */
[----:B------:R-:W-:Y:S01]  /*ced0*/  @!PT LDS RZ, [RZ] ;  /* 0x00000000fffff984 */ /* 0x000fe20000000800 */
[----:B------:R-:W-:Y:S01]  /*cee0*/  @!PT LDS RZ, [RZ] ;  /* 0x00000000fffff984 */ /* 0x000fe20000000800 */
[----:B------:R2:W-:Y:S01]  /*cef0*/  @!P5 LDGSTS.E.BYPASS.LTC128B.128 [R235+0x8000], desc[UR26][R194.64] ;  /* 0x08000000c2ebdfae */ /* 0x0005e2000b901d5a */
[C---:B------:R-:W-:Y:S02]  /*cf00*/  @!P3 IADD3.X R7, R165.reuse, UR25, R0, P1, P0 ;  /* 0x00000019a507bc10 */ /* 0x040fe40008fe0400 */
[----:B------:R-:W-:Y:S01]  /*cf10*/  @!P2 IADD3 R4, P1, P0, R200, UR28, R4 ;  /* 0x0000001cc804ac10 */ /* 0x000fe2000f83e004 */
[----:B------:R1:W-:Y:S03]  /*cf20*/  @P4 STS.128 [R235+0xa000], RZ ;  /* 0x00a000ffeb004388 */ /* 0x0003e60000000c00 */
[----:B------:R-:W-:Y:S01]  /*cf30*/  @!P2 IADD3.X R0, R165, UR25, R0, P1, P0 ;  /* 0x00000019a500ac10 */ /* 0x000fe20008fe0400 */
[----:B------:R-:W-:Y:S01]  /*cf40*/  @!PT LDS RZ, [RZ] ;  /* 0x00000000fffff984 */ /* 0x000fe20000000800 */
[----:B------:R-:W-:Y:S01]  /*cf50*/  @!PT LDS RZ, [RZ] ;  /* 0x00000000fffff984 */ /* 0x000fe20000000800 */
[----:B------:R-:W-:Y:S01]  /*cf60*/  @!PT LDS RZ, [RZ] ;  /* 0x00000000fffff984 */ /* 0x000fe20000000800 */
[----:B------:R3:W-:Y:S01]  /*cf70*/  @!P4 LDGSTS.E.BYPASS.LTC128B.128 [R235+0xa000], desc[UR26][R186.64+0x80] ;  /* 0x0a000080baebcfae */ /* 0x0007e2000b901d5a */
[C---:B------:R-:W-:Y:S02]  /*cf80*/  @!P3 LEA R22, P0, R9.reuse, UR18, 0x1 ;  /* 0x000000120916bc11 */ /* 0x040fe4000f8008ff */
        /* <DEDUP_REMOVED lines=44> */
[C---:B--2---:R-:W-:Y:S01]  /*d250*/  @!P4 LEA R194, P0, R4.reuse, UR18, 0x1 ;  /* 0x0000001204c2cc11 */ /* 0x044fe2000f8008ff */
        /* <DEDUP_REMOVED lines=64> */
.L_x_7751:
[----:B------:R-:W-:Y:S05]  /*d660*/  BSYNC B0 ;  /* 0x0000000000007941 */ /* 0x000fea0003800000 */
.L_x_7750:
[----:B------:R-:W0:Y:S01]  /*d670*/  LDGDEPBAR ;  /* 0x00000000000079af */ /* 0x000e220000000000 */
[----:B--2---:R-:W-:Y:S02]  /*d680*/  IMAD.U32 R4, RZ, RZ, UR16 ;  /* 0x00000010ff047e24 */ /* 0x004fe4000f8e00ff */
[----:B------:R-:W-:-:S03]  /*d690*/  IMAD.U32 R0, RZ, RZ, UR9 ;  /* 0x00000009ff007e24 */ /* 0x000fc6000f8e00ff */
[----:B------:R-:W-:-:S04]  /*d6a0*/  LEA R247, P0, R4, R247, 0x1 ;  /* 0x000000f704f77211 */ /* 0x000fc800078008ff */
[----:B------:R-:W-:-:S09]  /*d6b0*/  LEA.HI.X R246, R4, R246, R0, 0x1, P0 ;  /* 0x000000f604f67211 */ /* 0x000fd200000f0c00 */
.L_x_7747:
        /* <DEDUP_REMOVED lines=53> */
[----:B------:R-:W-:Y:S01]  /*da10*/  FFMA.FTZ R2, R12, UR22, -R177 ;  /* 0x000000160c027c23 */ /* 0x000fe200080108b1 */
[--C-:B------:R-:W-:Y:S01]  /*da20*/  FFMA.FTZ R171, R16, UR22, -R181.reuse ;  /* 0x0000001610ab7c23 */ /* 0x100fe200080108b5 */
[--C-:B------:R-:W-:Y:S01]  /*da30*/  FFMA.FTZ R170, R14, UR22, -R181.reuse ;  /* 0x000000160eaa7c23 */ /* 0x100fe200080108b5 */
[--C-:B------:R-:W-:Y:S01]  /*da40*/  FFMA.FTZ R169, R15, UR22, -R181.reuse ;  /* 0x000000160fa97c23 */ /* 0x100fe200080108b5 */
[----:B------:R-:W-:Y:S01]  /*da50*/  FFMA.FTZ R168, R13, UR22, -R181 ;  /* 0x000000160da87c23 */ /* 0x000fe200080108b5 */
[--C-:B------:R-:W-:Y:S01]  /*da60*/  FFMA.FTZ R0, R10, UR22, -R177.reuse ;  /* 0x000000160a007c23 */ /* 0x100fe200080108b1 */
[----:B------:R-:W-:Y:S01]  /*da70*/  FFMA.FTZ R164, R8, UR22, -R177 ;  /* 0x0000001608a47c23 */ /* 0x000fe200080108b1 */
[----:B------:R-:W-:Y:S01]  /*da80*/  FMUL.FTZ R3, R5, UR22 ;  /* 0x0000001605037c20 */ /* 0x000fe20008410000 */
[----:B------:R-:W-:Y:S01]  /*da90*/  FMUL.FTZ R4, R4, UR22 ;  /* 0x0000001604047c20 */ /* 0x000fe20008410000 */
[----:B------:R-:W-:Y:S01]  /*daa0*/  MUFU.EX2 R171, R171 ;  /* 0x000000ab00ab7308 */ /* 0x000fe20000000800 */
[----:B------:R-:W1:Y:S01]  /*dab0*/  LDSM.16.MT88.4 R12, [R226+0x10000] ;  /* 0x01000000e20c783b */ /* 0x000e620000004200 */
[--C-:B------:R-:W-:Y:S01]  /*dac0*/  FFMA.FTZ R185, R189, UR22, -R181.reuse ;  /* 0x00000016bdb97c23 */ /* 0x100fe200080108b5 */
[--C-:B------:R-:W-:Y:S01]  /*dad0*/  FFMA.FTZ R186, R188, UR22, -R181.reuse ;  /* 0x00000016bcba7c23 */ /* 0x100fe200080108b5 */
[--C-:B------:R-:W-:Y:S01]  /*dae0*/  FFMA.FTZ R187, R35, UR22, -R181.reuse ;  /* 0x0000001623bb7c23 */ /* 0x100fe200080108b5 */
[----:B------:R-:W2:Y:S01]  /*daf0*/  LDSM.16.MT88.4 R16, [R225+0x10000] ;  /* 0x01000000e110783b */ /* 0x000ea20000004200 */
[----:B------:R-:W-:Y:S01]  /*db00*/  FFMA.FTZ R188, R31, UR22, -R181 ;  /* 0x000000161fbc7c23 */ /* 0x000fe200080108b5 */
[--C-:B------:R-:W-:Y:S01]  /*db10*/  FFMA.FTZ R189, R30, UR22, -R177.reuse ;  /* 0x000000161ebd7c23 */ /* 0x100fe200080108b1 */
[----:B------:R-:W-:Y:S01]  /*db20*/  MUFU.EX2 R170, R170 ;  /* 0x000000aa00aa7308 */ /* 0x000fe20000000800 */
[----:B------:R-:W-:Y:S01]  /*db30*/  LDSM.16.MT88.4 R8, [R224+0x10000] ;  /* 0x01000000e008783b */ /* 0x000fe20000004200 */
        /* <DEDUP_REMOVED lines=8> */
[----:B------:R-:W-:Y:S01]  /*dbc0*/  FFMA.FTZ R200, R201, UR22, -R181 ;  /* 0x00000016c9c87c23 */ /* 0x000fe200080108b5 */
[--C-:B------:R-:W-:Y:S01]  /*dbd0*/  FFMA.FTZ R199, R199, UR22, -R177.reuse ;  /* 0x00000016c7c77c23 */ /* 0x100fe200080108b1 */
[--C-:B------:R-:W-:Y:S01]  /*dbe0*/  FFMA.FTZ R198, R198, UR22, -R177.reuse ;  /* 0x00000016c6c67c23 */ /* 0x100fe200080108b1 */
[--C-:B------:R-:W-:Y:S01]  /*dbf0*/  FFMA.FTZ R197, R197, UR22, -R177.reuse ;  /* 0x00000016c5c57c23 */ /* 0x100fe200080108b1 */
[----:B------:R-:W-:Y:S01]  /*dc00*/  FFMA.FTZ R196, R196, UR22, -R177 ;  /* 0x00000016c4c47c23 */ /* 0x000fe200080108b1 */
[----:B------:R-:W-:Y:S01]  /*dc10*/  LDSM.16.MT88.4 R32, [R225+0x16800] ;  /* 0x01680000e120783b */ /* 0x000fe20000004200 */
[----:B------:R-:W3:Y:S01]  /*dc20*/  MUFU.EX2 R168, R168 ;  /* 0x000000a800a87308 */ /* 0x000ee20000000800 */
        /* <DEDUP_REMOVED lines=139> */
[----:B------:R-:W-:Y:S01]  /*e4e0*/  MUFU.EX2 R186, R186 ;  /* 0x000000ba00ba7308 */ /* 0x000fe20000000800 */
[-C--:B------:R-:W-:Y:S01]  /*e4f0*/  FMUL.FTZ R92, R92, R174.reuse ;  /* 0x000000ae5c5c7220 */ /* 0x080fe20000410000 */
[C---:B-----5:R-:W-:Y:S01]  /*e500*/  HMMA.16816.F32 R60, R4.reuse, R8, R60 ;  /* 0x00000008043c723c */ /* 0x060fe2000000183c */
[-C--:B------:R-:W-:Y:S01]  /*e510*/  FMUL.FTZ R93, R93, R174.reuse ;  /* 0x000000ae5d5d7220 */ /* 0x080fe20000410000 */
[-C--:B------:R-:W-:Y:S01]  /*e520*/  FMUL.FTZ R94, R94, R3.reuse ;  /* 0x000000035e5e7220 */ /* 0x080fe20000410000 */
[-C--:B------:R-:W-:Y:S01]  /*e530*/  FMUL.FTZ R95, R95, R3.reuse ;  /* 0x000000035f5f7220 */ /* 0x080fe20000410000 */
[-C--:B------:R-:W-:Y:S01]  /*e540*/  FMUL.FTZ R96, R96, R174.reuse ;  /* 0x000000ae60607220 */ /* 0x080fe20000410000 */
[-C--:B------:R-:W-:Y:S01]  /*e550*/  FMUL.FTZ R97, R97, R174.reuse ;  /* 0x000000ae61617220 */ /* 0x080fe20000410000 */
[C---:B------:R-:W-:Y:S01]  /*e560*/  HMMA.16816.F32 R64, R4.reuse, R10, R64 ;  /* 0x0000000a0440723c */ /* 0x040fe20000001840 */
[----:B------:R-:W5:Y:S01]  /*e570*/  LDSM.16.MT88.4 R8, [R224+0x14000] ;  /* 0x01400000e008783b */ /* 0x000f620000004200 */
[----:B------:R-:W-:Y:S01]  /*e580*/  MUFU.EX2 R187, R187 ;  /* 0x000000bb00bb7308 */ /* 0x000fe20000000800 */
        /* <DEDUP_REMOVED lines=10> */
[----:B------:R-:W-:Y:S01]  /*e630*/  LDSM.16.MT88.4 R12, [R224+0x16000] ;  /* 0x01600000e00c783b */ /* 0x000fe20000004200 */
[-C--:B------:R-:W-:Y:S01]  /*e640*/  FMUL.FTZ R113, R113, R174.reuse ;  /* 0x000000ae71717220 */ /* 0x080fe20000410000 */
[-C--:B------:R-:W-:Y:S01]  /*e650*/  FMUL.FTZ R114, R114, R3.reuse ;  /* 0x0000000372727220 */ /* 0x080fe20000410000 */
[-C--:B------:R-:W-:Y:S01]  /*e660*/  FMUL.FTZ R115, R115, R3.reuse ;  /* 0x0000000373737220 */ /* 0x080fe20000410000 */
[-C--:B------:R-:W-:Y:S01]  /*e670*/  FMUL.FTZ R116, R116, R174.reuse ;  /* 0x000000ae74747220 */ /* 0x080fe20000410000 */
[C---:B--2---:R-:W-:Y:S01]  /*e680*/  HMMA.16816.F32 R84, R4.reuse, R16, R84 ;  /* 0x000000100454723c */ /* 0x044fe20000001854 */
[----:B------:R-:W2:Y:S01]  /*e690*/  MUFU.EX2 R189, R189 ;  /* 0x000000bd00bd7308 */ /* 0x000ea20000000800 */
[-C--:B------:R-:W-:Y:S01]  /*e6a0*/  FMUL.FTZ R117, R117, R174.reuse ;  /* 0x000000ae75757220 */ /* 0x080fe20000410000 */
[-C--:B------:R-:W-:Y:S01]  /*e6b0*/  FMUL.FTZ R118, R118, R3.reuse ;  /* 0x0000000376767220 */ /* 0x080fe20000410000 */
[-C--:B------:R-:W-:Y:S01]  /*e6c0*/  FMUL.FTZ R119, R119, R3.reuse ;  /* 0x0000000377777220 */ /* 0x080fe20000410000 */
[-C--:B------:R-:W-:Y:S01]  /*e6d0*/  FMUL.FTZ R120, R120, R174.reuse ;  /* 0x000000ae78787220 */ /* 0x080fe20000410000 */
[C---:B------:R-:W-:Y:S01]  /*e6e0*/  HMMA.16816.F32 R88, R4.reuse, R18, R88 ;  /* 0x000000120458723c */ /* 0x040fe20000001858 */
[----:B------:R-:W4:Y:S01]  /*e6f0*/  LDSM.16.MT88.4 R16, [R225+0x16000] ;  /* 0x01600000e110783b */ /* 0x000f220000004200 */
[-C--:B------:R-:W-:Y:S01]  /*e700*/  FMUL.FTZ R121, R121, R174.reuse ;  /* 0x000000ae79797220 */ /* 0x080fe20000410000 */
[----:B------:R-:W2:Y:S01]  /*e710*/  MUFU.EX2 R190, R190 ;  /* 0x000000be00be7308 */ /* 0x000ea20000000800 */
[-C--:B------:R-:W-:Y:S01]  /*e720*/  FMUL.FTZ R122, R122, R3.reuse ;  /* 0x000000037a7a7220 */ /* 0x080fe20000410000 */
[-C--:B------:R-:W-:Y:S01]  /*e730*/  FMUL.FTZ R123, R123, R3.reuse ;  /* 0x000000037b7b7220 */ /* 0x080fe20000410000 */
[C---:B-1----:R-:W-:Y:S01]  /*e740*/  HMMA.16816.F32 R100, R4.reuse, R20, R100 ;  /* 0x000000140464723c */ /* 0x042fe20000001864 */
[-C--:B------:R-:W-:Y:S01]  /*e750*/  FMUL.FTZ R124, R124, R174.reuse ;  /* 0x000000ae7c7c7220 */ /* 0x080fe20000410000 */
[-C--:B------:R-:W-:Y:S01]  /*e760*/  FMUL.FTZ R125, R125, R174.reuse ;  /* 0x000000ae7d7d7220 */ /* 0x080fe20000410000 */
[-C--:B------:R-:W-:Y:S01]  /*e770*/  FMUL.FTZ R126, R126, R3.reuse ;  /* 0x000000037e7e7220 */ /* 0x080fe20000410000 */
[-C--:B------:R-:W-:Y:S01]  /*e780*/  FMUL.FTZ R127, R127, R3.reuse ;  /* 0x000000037f7f7220 */ /* 0x080fe20000410000 */
[----:B------:R-:W-:Y:S01]  /*e790*/  MUFU.EX2 R191, R191 ;  /* 0x000000bf00bf7308 */ /* 0x000fe20000000800 */
[C---:B------:R-:W-:Y:S01]  /*e7a0*/  HMMA.16816.F32 R104, R4.reuse, R22, R104 ;  /* 0x000000160468723c */ /* 0x040fe20000001868 */
[----:B------:R-:W1:Y:S01]  /*e7b0*/  LDSM.16.MT88.4 R20, [R224+0x10800] ;  /* 0x01080000e014783b */ /* 0x000e620000004200 */
[-C--:B------:R-:W-:Y:S01]  /*e7c0*/  FMUL.FTZ R128, R128, R174.reuse ;  /* 0x000000ae80807220 */ /* 0x080fe20000410000 */
[-C--:B------:R-:W-:Y:S01]  /*e7d0*/  FMUL.FTZ R129, R129, R174.reuse ;  /* 0x000000ae81817220 */ /* 0x080fe20000410000 */
[-C--:B------:R-:W-:Y:S01]  /*e7e0*/  FMUL.FTZ R130, R130, R3.reuse ;  /* 0x0000000382827220 */ /* 0x080fe20000410000 */
[-C--:B------:R-:W-:Y:S01]  /*e7f0*/  FMUL.FTZ R131, R131, R3.reuse ;  /* 0x0000000383837220 */ /* 0x080fe20000410000 */
[----:B-----5:R-:W-:Y:S01]  /*e800*/  HMMA.16816.F32 R92, R4, R8, R92 ;  /* 0x00000008045c723c */ /* 0x020fe2000000185c */
[----:B------:R-:W5:Y:S01]  /*e810*/  MUFU.EX2 R192, R192 ;  /* 0x000000c000c07308 */ /* 0x000f620000000800 */
[----:B------:R-:W-:Y:S01]  /*e820*/  FFMA.FTZ R171, R249, R174, R171 ;  /* 0x000000aef9ab7223 */ /* 0x000fe200000100ab */
[----:B------:R-:W-:-:S03]  /*e830*/  FFMA.FTZ R3, R248, R3, R165 ;  /* 0x00000003f8037223 */ /* 0x000fc600000100a5 */
[C---:B------:R-:W-:Y:S01]  /*e840*/  HMMA.16816.F32 R96, R4.reuse, R10, R96 ;  /* 0x0000000a0460723c */ /* 0x040fe20000001860 */
[----:B------:R-:W1:Y:S01]  /*e850*/  LDSM.16.MT88.4 R8, [R228+0x10800] ;  /* 0x01080000e408783b */ /* 0x000e620000004200 */
[----:B------:R-:W-:Y:S01]  /*e860*/  FADD.FTZ R171, R170, R171 ;  /* 0x000000abaaab7221 */ /* 0x000fe20000010000 */
[----:B------:R-:W1:Y:S01]  /*e870*/  MUFU.EX2 R193, R193 ;  /* 0x000000c100c17308 */ /* 0x000e620000000800 */
[----:B------:R-:W-:Y:S02]  /*e880*/  FADD.FTZ R3, R2, R3 ;  /* 0x0000000302037221 */ /* 0x000fe40000010000 */
[----:B------:R-:W-:Y:S01]  /*e890*/  HMMA.16816.F32 R108, R4, R24, R108 ;  /* 0x00000018046c723c */ /* 0x000fe2000000186c */
[----:B------:R-:W-:Y:S01]  /*e8a0*/  FADD.FTZ R171, R169, R171 ;  /* 0x000000aba9ab7221 */ /* 0x000fe20000010000 */
[----:B------:R-:W-:-:S03]  /*e8b0*/  FADD.FTZ R3, R0, R3 ;  /* 0x0000000300037221 */ /* 0x000fc60000010000 */
[----:B------:R-:W-:Y:S01]  /*e8c0*/  MUFU.EX2 R194, R194 ;  /* 0x000000c200c27308 */ /* 0x000fe20000000800 */
[C---:B------:R-:W-:Y:S01]  /*e8d0*/  HMMA.16816.F32 R112, R4.reuse, R26, R112 ;  /* 0x0000001a0470723c */ /* 0x040fe20000001870 */
[----:B------:R-:W1:Y:S01]  /*e8e0*/  LDSM.16.MT88.4 R24, [R225+0x10800] ;  /* 0x01080000e118783b */ /* 0x000e620000004200 */
[----:B------:R-:W-:Y:S01]  /*e8f0*/  FADD.FTZ R171, R168, R171 ;  /* 0x000000aba8ab7221 */ /* 0x000fe20000010000 */
[----:B------:R-:W-:Y:S01]  /*e900*/  FADD.FTZ R3, R164, R3 ;  /* 0x00000003a4037221 */ /* 0x000fe20000010000 */
[----:B------:R-:W-:Y:S02]  /*e910*/  MOV R164, R173 ;  /* 0x000000ad00a47202 */ /* 0x000fe40000000f00 */
[----:B----4-:R-:W-:Y:S01]  /*e920*/  HMMA.16816.F32 R116, R4, R16, R116 ;  /* 0x000000100474723c */ /* 0x010fe20000001874 */
[----:B------:R-:W-:Y:S01]  /*e930*/  MUFU.EX2 R195, R195 ;  /* 0x000000c300c37308 */ /* 0x000fe20000000800 */
[----:B---3--:R-:W-:Y:S01]  /*e940*/  FADD.FTZ R171, R185, R171 ;  /* 0x000000abb9ab7221 */ /* 0x008fe20000010000 */
[----:B--2---:R-:W-:-:S03]  /*e950*/  FADD.FTZ R3, R189, R3 ;  /* 0x00000003bd037221 */ /* 0x004fc60000010000 */
[C---:B------:R-:W-:Y:S01]  /*e960*/  HMMA.16816.F32 R120, R4.reuse, R18, R120 ;  /* 0x000000120478723c */ /* 0x040fe20000001878 */
[----:B------:R-:W-:Y:S02]  /*e970*/  LDSM.16.MT88.4 R16, [R228+0x12800] ;  /* 0x01280000e410783b */ /* 0x000fe40000004200 */
[----:B------:R-:W-:Y:S03]  /*e980*/  MUFU.EX2 R200, R200 ;  /* 0x000000c800c87308 */ /* 0x000fe60000000800 */
[C---:B------:R-:W-:Y:S05]  /*e990*/  HMMA.16816.F32 R124, R4.reuse, R12, R124 ;  /* 0x0000000c047c723c */ /* 0x040fea000000187c */
[----:B------:R-:W2:Y:S01]  /*e9a0*/  MUFU.EX2 R199, R199 ;  /* 0x000000c700c77308 */ /* 0x000ea20000000800 */
[----:B------:R-:W-:Y:S01]  /*e9b0*/  HMMA.16816.F32 R128, R4, R14, R128 ;  /* 0x0000000e0480723c */ /* 0x000fe20000001880 */
[----:B------:R-:W-:Y:S06]  /*e9c0*/  LDSM.16.MT88.4 R12, [R226+0x12800] ;  /* 0x01280000e20c783b */ /* 0x000fec0000004200 */
[----:B------:R-:W-:Y:S01]  /*e9d0*/  F2FP.F16.F32.PACK_AB R4, R186, R185 ;  /* 0x000000b9ba04723e */ /* 0x000fe200000000ff */
[----:B------:R-:W3:Y:S01]  /*e9e0*/  MUFU.EX2 R198, R198 ;  /* 0x000000c600c67308 */ /* 0x000ee20000000800 */
[----:B------:R-:W-:Y:S01]  /*e9f0*/  F2FP.F16.F32.PACK_AB R5, R190, R189 ;  /* 0x000000bdbe05723e */ /* 0x000fe200000000ff */
[----:B------:R-:W-:Y:S01]  /*ea00*/  FADD.FTZ R186, R186, R171 ;  /* 0x000000abbaba7221 */ /* 0x000fe20000010000 */
[----:B------:R-:W-:Y:S01]  /*ea10*/  F2FP.F16.F32.PACK_AB R6, R188, R187 ;  /* 0x000000bbbc06723e */ /* 0x000fe200000000ff */
[----:B------:R-:W-:Y:S01]  /*ea20*/  FADD.FTZ R190, R190, R3 ;  /* 0x00000003bebe7221 */ /* 0x000fe20000010000 */
[----:B-----5:R-:W-:Y:S01]  /*ea30*/  F2FP.F16.F32.PACK_AB R7, R192, R191 ;  /* 0x000000bfc007723e */ /* 0x020fe200000000ff */
[----:B------:R-:W-:Y:S01]  /*ea40*/  FADD.FTZ R186, R187, R186 ;  /* 0x000000babbba7221 */ /* 0x000fe20000010000 */
[----:B------:R-:W-:Y:S01]  /*ea50*/  MOV R3, R172 ;  /* 0x000000ac00037202 */ /* 0x000fe20000000f00 */
[----:B------:R-:W-:Y:S01]  /*ea60*/  MUFU.EX2 R197, R197 ;  /* 0x000000c500c57308 */ /* 0x000fe20000000800 */
[----:B------:R-:W-:Y:S01]  /*ea70*/  FADD.FTZ R190, R191, R190 ;  /* 0x000000bebfbe7221 */ /* 0x000fe20000010000 */
[----:B------:R-:W-:-:S02]  /*ea80*/  FADD.FTZ R188, R188, R186 ;  /* 0x000000babcbc7221 */ /* 0x000fc40000010000 */
[C---:B-1----:R-:W-:Y:S01]  /*ea90*/  HMMA.16816.F32 R136, R4.reuse, R20, R136 ;  /* 0x000000140488723c */ /* 0x042fe20000001888 */
[----:B------:R-:W-:Y:S01]  /*eaa0*/  FADD.FTZ R192, R192, R190 ;  /* 0x000000bec0c07221 */ /* 0x000fe20000010000 */
[----:B------:R-:W-:Y:S02]  /*eab0*/  FADD.FTZ R188, R193, R188 ;  /* 0x000000bcc1bc7221 */ /* 0x000fe40000010000 */
[----:B------:R-:W1:Y:S01]  /*eac0*/  MUFU.EX2 R196, R196 ;  /* 0x000000c400c47308 */ /* 0x000e620000000800 */
[----:B--2---:R-:W-:Y:S01]  /*ead0*/  FADD.FTZ R192, R199, R192 ;  /* 0x000000c0c7c07221 */ /* 0x004fe20000010000 */
[C---:B------:R-:W-:Y:S01]  /*eae0*/  HMMA.16816.F32 R132, R4.reuse, R22, R132 ;  /* 0x000000160484723c */ /* 0x040fe20000001884 */
[----:B------:R-:W2:Y:S05]  /*eaf0*/  LDSM.16.MT88.4 R20, [R226+0x14800] ;  /* 0x01480000e214783b */ /* 0x000eaa0000004200 */
[C---:B------:R-:W-:Y:S01]  /*eb00*/  HMMA.16816.F32 R160, R4.reuse, R8, R160 ;  /* 0x0000000804a0723c */ /* 0x040fe200000018a0 */
[----:B------:R-:W4:Y:S05]  /*eb10*/  MUFU.EX2 R184, R184 ;  /* 0x000000b800b87308 */ /* 0x000f2a0000000800 */
[C---:B------:R-:W-:Y:S01]  /*eb20*/  HMMA.16816.F32 R156, R4.reuse, R10, R156 ;  /* 0x0000000a049c723c */ /* 0x040fe2000000189c */
[----:B------:R-:W5:Y:S02]  /*eb30*/  LDSM.16.MT88.4 R8, [R225+0x12800] ;  /* 0x01280000e108783b */ /* 0x000f640000004200 */
[----:B------:R-:W-:Y:S03]  /*eb40*/  MUFU.EX2 R183, R183 ;  /* 0x000000b700b77308 */ /* 0x000fe60000000800 */
[C---:B------:R-:W-:Y:S05]  /*eb50*/  HMMA.16816.F32 R152, R4.reuse, R28, R152 ;  /* 0x0000001c0498723c */ /* 0x040fea0000001898 */
[----:B------:R-:W-:Y:S01]  /*eb60*/  MUFU.EX2 R182, R182 ;  /* 0x000000b600b67308 */ /* 0x000fe20000000800 */
[C---:B------:R-:W-:Y:S01]  /*eb70*/  HMMA.16816.F32 R148, R4.reuse, R30, R148 ;  /* 0x0000001e0494723c */ /* 0x040fe20000001894 */
[----:B------:R-:W-:Y:S05]  /*eb80*/  LDSM.16.MT88.4 R28, [R228+0x14800] ;  /* 0x01480000e41c783b */ /* 0x000fea0000004200 */
[C---:B------:R-:W-:Y:S01]  /*eb90*/  HMMA.16816.F32 R144, R4.reuse, R24, R144 ;  /* 0x000000180490723c */ /* 0x040fe20000001890 */
[----:B------:R-:W-:Y:S05]  /*eba0*/  MUFU.EX2 R180, R180 ;  /* 0x000000b400b47308 */ /* 0x000fea0000000800 */
[C---:B------:R-:W-:Y:S01]  /*ebb0*/  HMMA.16816.F32 R140, R4.reuse, R26, R140 ;  /* 0x0000001a048c723c */ /* 0x040fe2000000188c */
[----:B------:R-:W-:Y:S02]  /*ebc0*/  LDSM.16.MT88.4 R24, [R224+0x12800] ;  /* 0x01280000e018783b */ /* 0x000fe40000004200 */
[----:B------:R-:W4:Y:S03]  /*ebd0*/  MUFU.EX2 R179, R179 ;  /* 0x000000b300b37308 */ /* 0x000f260000000800 */
[C---:B--2---:R-:W-:Y:S05]  /*ebe0*/  HMMA.16816.F32 R76, R4.reuse, R20, R76 ;  /* 0x00000014044c723c */ /* 0x044fea000000184c */
[----:B------:R-:W2:Y:S01]  /*ebf0*/  MUFU.EX2 R178, R178 ;  /* 0x000000b200b27308 */ /* 0x000ea20000000800 */
[C---:B------:R-:W-:Y:S01]  /*ec00*/  HMMA.16816.F32 R80, R4.reuse, R22, R80 ;  /* 0x000000160450723c */ /* 0x040fe20000001850 */
[----:B------:R-:W3:Y:S05]  /*ec10*/  LDSM.16.MT88.4 R20, [R226+0x16800] ;  /* 0x01680000e214783b */ /* 0x000eea0000004200 */
[C---:B-----5:R-:W-:Y:S01]  /*ec20*/  HMMA.16816.F32 R52, R4.reuse, R8, R52 ;  /* 0x000000080434723c */ /* 0x060fe20000001834 */
[----:B------:R-:W5:Y:S05]  /*ec30*/  MUFU.EX2 R176, R176 ;  /* 0x000000b000b07308 */ /* 0x000f6a0000000800 */
[C---:B------:R-:W-:Y:S01]  /*ec40*/  HMMA.16816.F32 R56, R4.reuse, R10, R56 ;  /* 0x0000000a0438723c */ /* 0x040fe20000001838 */
[----:B------:R-:W1:Y:S02]  /*ec50*/  LDSM.16.MT88.4 R8, [R228+0x16800] ;  /* 0x01680000e408783b */ /* 0x000e640000004200 */
[----:B------:R-:W5:Y:S03]  /*ec60*/  MUFU.EX2 R175, R175 ;  /* 0x000000af00af7308 */ /* 0x000f660000000800 */
        /* <DEDUP_REMOVED lines=12> */
[C---:B-1----:R-:W-:Y:S06]  /*ed30*/  HMMA.16816.F32 R100, R4.reuse, R8, R100 ;  /* 0x000000080464723c */ /* 0x042fec0000001864 */
        /* <DEDUP_REMOVED lines=13> */
[----:B------:R-:W-:-:S03]  /*ee10*/  FADD.FTZ R196, R196, R198 ;  /* 0x000000c6c4c47221 */ /* 0x000fc60000010000 */
[----:B----4-:R-:W-:Y:S01]  /*ee20*/  HMMA.16816.F32 R84, R4, R16, R84 ;  /* 0x000000100454723c */ /* 0x010fe20000001854 */
[----:B------:R-:W-:Y:S01]  /*ee30*/  FADD.FTZ R200, R184, R200 ;  /* 0x000000c8b8c87221 */ /* 0x000fe20000010000 */
[----:B------:R-:W-:-:S03]  /*ee40*/  FADD.FTZ R196, R179, R196 ;  /* 0x000000c4b3c47221 */ /* 0x000fc60000010000 */
[----:B------:R-:W-:Y:S01]  /*ee50*/  FADD.FTZ R200, R183, R200 ;  /* 0x000000c8b7c87221 */ /* 0x000fe20000010000 */
[----:B------:R-:W-:Y:S01]  /*ee60*/  HMMA.16816.F32 R88, R4, R18, R88 ;  /* 0x000000120458723c */ /* 0x000fe20000001858 */
[----:B------:R-:W4:Y:S01]  /*ee70*/  LDSM.16.MT88.4 R16, [R225+0x11000] ;  /* 0x01100000e110783b */ /* 0x000f220000004200 */
[----:B--2---:R-:W-:Y:S01]  /*ee80*/  FADD.FTZ R196, R178, R196 ;  /* 0x000000c4b2c47221 */ /* 0x004fe20000010000 */
[----:B------:R-:W-:-:S03]  /*ee90*/  FADD.FTZ R200, R182, R200 ;  /* 0x000000c8b6c87221 */ /* 0x000fc60000010000 */
[----:B-----5:R-:W-:Y:S01]  /*eea0*/  HMMA.16816.F32 R92, R4, R12, R92 ;  /* 0x0000000c045c723c */ /* 0x020fe2000000185c */
[----:B------:R-:W-:Y:S01]  /*eeb0*/  FADD.FTZ R196, R176, R196 ;  /* 0x000000c4b0c47221 */ /* 0x000fe20000010000 */
[----:B------:R-:W-:-:S03]  /*eec0*/  FADD.FTZ R249, R180, R200 ;  /* 0x000000c8b4f97221 */ /* 0x000fc60000010000 */
[----:B------:R-:W-:Y:S01]  /*eed0*/  FADD.FTZ R248, R175, R196 ;  /* 0x000000c4aff87221 */ /* 0x000fe20000010000 */
[----:B------:R-:W-:Y:S01]  /*eee0*/  HMMA.16816.F32 R96, R4, R14, R96 ;  /* 0x0000000e0460723c */ /* 0x000fe20000001860 */
[----:B------:R-:W2:Y:S05]  /*eef0*/  LDSM.16.MT88.4 R12, [R224+0x11000] ;  /* 0x01100000e00c783b */ /* 0x000eaa0000004200 */
[C---:B---3--:R-:W-:Y:S06]  /*ef00*/  HMMA.16816.F32 R152, R8.reuse, R20, R152 ;  /* 0x000000140898723c */ /* 0x048fec0000001898 */
[----:B------:R-:W-:Y:S01]  /*ef10*/  HMMA.16816.F32 R148, R8, R22, R148 ;  /* 0x000000160894723c */ /* 0x000fe20000001894 */
[----:B------:R-:W3:Y:S05]  /*ef20*/  LDSM.16.MT88.4 R20, [R224+0x13000] ;  /* 0x01300000e014783b */ /* 0x000eea0000004200 */
[C---:B------:R-:W-:Y:S06]  /*ef30*/  HMMA.16816.F32 R116, R4.reuse, R32, R116 ;  /* 0x000000200474723c */ /* 0x040fec0000001874 */
[C---:B------:R-:W-:Y:S01]  /*ef40*/  HMMA.16816.F32 R120, R4.reuse, R34, R120 ;  /* 0x000000220478723c */ /* 0x040fe20000001878 */
[----:B------:R-:W-:Y:S05]  /*ef50*/  LDSM.16.MT88.4 R32, [R228+0x13000] ;  /* 0x01300000e420783b */ /* 0x000fea0000004200 */
[C---:B------:R-:W-:Y:S06]  /*ef60*/  HMMA.16816.F32 R124, R4.reuse, R28, R124 ;  /* 0x0000001c047c723c */ /* 0x040fec000000187c */
[----:B------:R-:W-:Y:S01]  /*ef70*/  HMMA.16816.F32 R128, R4, R30, R128 ;  /* 0x0000001e0480723c */ /* 0x000fe20000001880 */
[----:B------:R-:W5:Y:S04]  /*ef80*/  LDSM.16.MT88.4 R4, [R226+0x15000] ;  /* 0x01500000e204783b */ /* 0x000f680000004200 */
[----:B------:R-:W-:Y:S01]  /*ef90*/  LDSM.16.MT88.4 R28, [R225+0x13000] ;  /* 0x01300000e11c783b */ /* 0x000fe20000004200 */
        /* <DEDUP_REMOVED lines=34> */
[----:B------:R-:W-:Y:S01]  /*f1c0*/  HMMA.16816.F32 R120, R8, R6, R120 ;  /* 0x000000060878723c */ /* 0x000fe20000001878 */
[----:B------:R-:W-:-:S02]  /*f1d0*/  F2FP.F16.F32.PACK_AB R4, R183, R184 ;  /* 0x000000b8b704723e */ /* 0x000fc400000000ff */
[----:B------:R-:W-:-:S03]  /*f1e0*/  F2FP.F16.F32.PACK_AB R5, R178, R179 ;  /* 0x000000b3b205723e */ /* 0x000fc600000000ff */
[----:B------:R-:W-:Y:S01]  /*f1f0*/  HMMA.16816.F32 R92, R8, R32, R92 ;  /* 0x00000020085c723c */ /* 0x000fe2000000185c */
[----:B------:R-:W-:Y:S02]  /*f200*/  F2FP.F16.F32.PACK_AB R6, R180, R182 ;  /* 0x000000b6b406723e */ /* 0x000fe400000000ff */
[----:B------:R-:W-:-:S03]  /*f210*/  F2FP.F16.F32.PACK_AB R7, R175, R176 ;  /* 0x000000b0af07723e */ /* 0x000fc600000000ff */
[C---:B------:R-:W-:Y:S01]  /*f220*/  HMMA.16816.F32 R96, R8.reuse, R34, R96 ;  /* 0x000000220860723c */ /* 0x040fe20000001860 */
[----:B------:R-:W-:Y:S05]  /*f230*/  LDSM.16.MT88.4 R32, [R225+0x11800] ;  /* 0x01180000e120783b */ /* 0x000fea0000004200 */
[C---:B-1----:R-:W-:Y:S06]  /*f240*/  HMMA.16816.F32 R100, R8.reuse, R28, R100 ;  /* 0x0000001c0864723c */ /* 0x042fec0000001864 */
[C---:B------:R-:W-:Y:S01]  /*f250*/  HMMA.16816.F32 R104, R8.reuse, R30, R104 ;  /* 0x0000001e0868723c */ /* 0x040fe20000001868 */
[----:B------:R-:W1:Y:S05]  /*f260*/  LDSM.16.MT88.4 R28, [R224+0x11800] ;  /* 0x01180000e01c783b */ /* 0x000e6a0000004200 */
[C---:B------:R-:W-:Y:S06]  /*f270*/  HMMA.16816.F32 R108, R8.reuse, R24, R108 ;  /* 0x00000018086c723c */ /* 0x040fec000000186c */
[----:B------:R-:W-:Y:S01]  /*f280*/  HMMA.16816.F32 R112, R8, R26, R112 ;  /* 0x0000001a0870723c */ /* 0x000fe20000001870 */
[----:B------:R-:W5:Y:S04]  /*f290*/  LDSM.16.MT88.4 R24, [R228+0x13800] ;  /* 0x01380000e418783b */ /* 0x000f680000004200 */
[----:B------:R-:W-:Y:S01]  /*f2a0*/  LDSM.16.MT88.4 R8, [R228+0x15800] ;  /* 0x01580000e408783b */ /* 0x000fe20000004200 */
        /* <DEDUP_REMOVED lines=28> */
[C---:B------:R-:W-:Y:S06]  /*f470*/  HMMA.16816.F32 R140, R4.reuse, R34, R140 ;  /* 0x00000022048c723c */ /* 0x040fec000000188c */
[C---:B-1----:R-:W-:Y:S06]  /*f480*/  HMMA.16816.F32 R76, R4.reuse, R28, R76 ;  /* 0x0000001c044c723c */ /* 0x042fec000000184c */
[C---:B------:R-:W-:Y:S06]  /*f490*/  HMMA.16816.F32 R80, R4.reuse, R30, R80 ;  /* 0x0000001e0450723c */ /* 0x040fec0000001850 */
[C---:B-----5:R-:W-:Y:S06]  /*f4a0*/  HMMA.16816.F32 R84, R4.reuse, R24, R84 ;  /* 0x000000180454723c */ /* 0x060fec0000001854 */
[C---:B------:R-:W-:Y:S06]  /*f4b0*/  HMMA.16816.F32 R88, R4.reuse, R26, R88 ;  /* 0x0000001a0458723c */ /* 0x040fec0000001858 */
[C---:B----4-:R-:W-:Y:S06]  /*f4c0*/  HMMA.16816.F32 R100, R4.reuse, R16, R100 ;  /* 0x000000100464723c */ /* 0x050fec0000001864 */
[C---:B------:R-:W-:Y:S06]  /*f4d0*/  HMMA.16816.F32 R104, R4.reuse, R18, R104 ;  /* 0x000000120468723c */ /* 0x040fec0000001868 */
[C---:B--2---:R-:W-:Y:S06]  /*f4e0*/  HMMA.16816.F32 R108, R4.reuse, R12, R108 ;  /* 0x0000000c046c723c */ /* 0x044fec000000186c */
[C---:B------:R-:W-:Y:S06]  /*f4f0*/  HMMA.16816.F32 R112, R4.reuse, R14, R112 ;  /* 0x0000000e0470723c */ /* 0x040fec0000001870 */
[C---:B------:R-:W-:Y:S06]  /*f500*/  HMMA.16816.F32 R116, R4.reuse, R8, R116 ;  /* 0x000000080474723c */ /* 0x040fec0000001874 */
[C---:B------:R-:W-:Y:S06]  /*f510*/  HMMA.16816.F32 R120, R4.reuse, R10, R120 ;  /* 0x0000000a0478723c */ /* 0x040fec0000001878 */
[C---:B---3--:R-:W-:Y:S06]  /*f520*/  HMMA.16816.F32 R124, R4.reuse, R20, R124 ;  /* 0x00000014047c723c */ /* 0x048fec000000187c */
[----:B------:R-:W-:-:S15]  /*f530*/  HMMA.16816.F32 R128, R4, R22, R128 ;  /* 0x000000160480723c */ /* 0x000fde0000001880 */
[----:B------:R-:W-:-:S09]  /*f540*/  NOP ;  /* 0x0000000000007918 */ /* 0x000fd20000000000 */
.L_x_7744:
        /* <DEDUP_REMOVED lines=17> */
.L_x_7756:
        /* <DEDUP_REMOVED lines=102> */
.L_x_7753:
        /* <DEDUP_REMOVED lines=126> */
[----:B------:R-:W-:Y:S04]  /*104a0*/  LDSM.16.M88.4 R188, [R227+0x8000] ;  /* 0x00800000e3bc783b */ /* 0x000fe80000000200 */
[----:B------:R-:W-:Y:S01]  /*104b0*/  LDSM.16.M88.4 R192, [R227+0x8800] ;  /* 0x00880000e3c0783b */ /* 0x000fe20000000200 */
[C---:B------:R-:W-:Y:S03]  /*104c0*/  HMMA.16816.F32 R8, R32.reuse, R10, RZ ;  /* 0x0000000a2008723c */ /* 0x040fe600000018ff */
[----:B------:R-:W-:Y:S03]  /*104d0*/  LDSM.16.M88.4 R196, [R229] ;  /* 0x00000000e5c4783b */ /* 0x000fe60000000200 */
[C---:B-1----:R-:W-:Y:S01]  /*104e0*/  HMMA.16816.F32 R12, R32.reuse, R16, RZ ;  /* 0x00000010200c723c */ /* 0x042fe200000018ff */
[----:B------:R-:W-:Y:S04]  /*104f0*/  LDSM.16.M88.4 R200, [R220] ;  /* 0x00000000dcc8783b */ /* 0x000fe80000000200 */
[----:B------:R-:W-:Y:S01]  /*10500*/  LDSM.16.M88.4 R204, [R227+0xc800] ;  /* 0x00c80000e3cc783b */ /* 0x000fe20000000200 */
[C---:B------:R-:W-:Y:S06]  /*10510*/  HMMA.16816.F32 R16, R32.reuse, R18, RZ ;  /* 0x000000122010723c */ /* 0x040fec00000018ff */
[C---:B--2---:R-:W-:Y:S06]  /*10520*/  HMMA.16816.F32 R20, R32.reuse, R24, RZ ;  /* 0x000000182014723c */ /* 0x044fec00000018ff */
[C---:B------:R-:W-:Y:S06]  /*10530*/  HMMA.16816.F32 R24, R32.reuse, R26, RZ ;  /* 0x0000001a2018723c */ /* 0x040fec00000018ff */
[C---:B---3--:R-:W-:Y:S06]  /*10540*/  HMMA.16816.F32 R28, R32.reuse, R164, RZ ;  /* 0x000000a4201c723c */ /* 0x048fec00000018ff */
[----:B------:R-:W-:Y:S01]  /*10550*/  HMMA.16816.F32 R32, R32, R166, RZ ;  /* 0x000000a62020723c */ /* 0x000fe200000018ff */
[----:B------:R-:W1:Y:S05]  /*10560*/  LDSM.16.M88.4 R164, [R230] ;  /* 0x00000000e6a4783b */ /* 0x000e6a0000000200 */
[C---:B-----5:R-:W-:Y:S06]  /*10570*/  HMMA.16816.F32 R4, R168.reuse, R172, R4 ;  /* 0x000000aca804723c */ /* 0x060fec0000001804 */
[C---:B------:R-:W-:Y:S01]  /*10580*/  HMMA.16816.F32 R8, R168.reuse, R174, R8 ;  /* 0x000000aea808723c */ /* 0x040fe20000001808 */
[----:B------:R-:W2:Y:S05]  /*10590*/  LDSM.16.M88.4 R172, [R227+0x9000] ;  /* 0x00900000e3ac783b */ /* 0x000eaa0000000200 */
        /* <DEDUP_REMOVED lines=8> */
[----:B------:R-:W5:Y:S04]  /*10620*/  LDSM.16.M88.4 R168, [R220+0x1000] ;  /* 0x00100000dca8783b */ /* 0x000f680000000200 */
[----:B------:R-:W-:Y:S01]  /*10630*/  LDSM.16.M88.4 R184, [R233+0xa800] ;  /* 0x00a80000e9b8783b */ /* 0x000fe20000000200 */
        /* <DEDUP_REMOVED lines=19> */
[C---:B-----5:R-:W-:Y:S06]  /*10770*/  HMMA.16816.F32 R20, R196.reuse, R168, R20 ;  /* 0x000000a8c414723c */ /* 0x060fec0000001814 */
        /* <DEDUP_REMOVED lines=54> */
[C---:B-----5:R-:W-:Y:S06]  /*10ae0*/  HMMA.16816.F32 R28, R172.reuse, R188, R28 ;  /* 0x000000bcac1c723c */ /* 0x060fec000000181c */
[----:B------:R-:W-:Y:S01]  /*10af0*/  HMMA.16816.F32 R32, R172, R190, R32 ;  /* 0x000000beac20723c */ /* 0x000fe20000001820 */
[----:B------:R-:W2:Y:S04]  /*10b00*/  LDSM.16.M88.4 R172, [R233+0xd800] ;  /* 0x00d80000e9ac783b */ /* 0x000ea80000000200 */
        /* <DEDUP_REMOVED lines=14> */
[C---:B-----5:R-:W-:Y:S06]  /*10bf0*/  HMMA.16816.F32 R4, R176.reuse, R188, R4 ;  /* 0x000000bcb004723c */ /* 0x060fec0000001804 */
        /* <DEDUP_REMOVED lines=28> */
[C---:B-----5:R-:W-:Y:S06]  /*10dc0*/  HMMA.16816.F32 R12, R172.reuse, R192, R12 ;  /* 0x000000c0ac0c723c */ /* 0x060fec000000180c */
        /* <DEDUP_REMOVED lines=62> */
[----:B------:R3:W4:Y:S10]  /*111b0*/  MUFU.TANH R164, R7 ;  /* 0x0000000700a47308 */ /* 0x0007340000002400 */
[----:B------:R-:W1:Y:S10]  /*111c0*/  MUFU.TANH R165, R8 ;  /* 0x0000000800a57308 */ /* 0x000e740000002400 */
[----:B------:R-:W1:Y:S01]  /*111d0*/  MUFU.TANH R170, R9 ;  /* 0x0000000900aa7308 */ /* 0x000e620000002400 */
[----:B---3--:R-:W3:Y:S09]  /*111e0*/  LDSM.16.M88.4 R4, [R220+0x7000] ;  /* 0x00700000dc04783b */ /* 0x008ef20000000200 */
        /* <DEDUP_REMOVED lines=124> */
[----:B------:R2:W3:Y:S02]  /*119b0*/  LDG.E R22, desc[UR26][R30.64] ;  /* 0x0000001a1e167981 */ /* 0x0004e4000c1e1900 */
[----:B------:R-:W-:Y:S02]  /*119c0*/  USHF.R.S32.HI UR11, URZ, 0x1f, UR32 ;  /* 0x0000001f3f0b7899 */ /* 0x000fe40008011420 */
[----:B------:R4:W3:Y:S01]  /*119d0*/  LDG.E R25, desc[UR26][R4.64] ;  /* 0x0000001a04197981 */ /* 0x0008e2000c1e1900 */
[----:B------:R-:W-:Y:S02]  /*119e0*/  UIMAD UR10, UR9, UR32, URZ ;  /* 0x00000020090a72a4 */ /* 0x000fe4000f8e023f */
[----:B------:R-:W-:Y:S02]  /*119f0*/  UIMAD.WIDE.U32 UR32, UR8, UR32, URZ ;  /* 0x00000020082072a5 */ /* 0x000fe4000f8e003f */
[----:B------:R-:W-:Y:S03]  /*11a00*/  UIMAD UR10, UR11, UR8, UR10 ;  /* 0x000000080b0a72a4 */ /* 0x000fe6000f8e020a */
[----:B------:R-:W-:Y:S01]  /*11a10*/  UMOV UR11, UR9 ;  /* 0x00000009000b7c82 */ /* 0x000fe20008000000 */
[----:B------:R-:W-:Y:S01]  /*11a20*/  UIADD3 UR10, UR33, UR10, URZ ;  /* 0x0000000a210a7290 */ /* 0x000fe2000fffe03f */
[----:B--2---:R-:W-:Y:S02]  /*11a30*/  IMAD.U32 R31, RZ, RZ, UR33 ;  /* 0x00000021ff1f7e24 */ /* 0x004fe4000f8e00ff */
[----:B------:R-:W-:Y:S03]  /*11a40*/  IMAD.U32 R30, RZ, RZ, UR32 ;  /* 0x00000020ff1e7e24 */ /* 0x000fe6000f8e00ff */
[----:B------:R-:W-:Y:S01]  /*11a50*/  IMAD.U32 R31, RZ, RZ, UR10 ;  /* 0x0000000aff1f7e24 */ /* 0x000fe2000f8e00ff */
[----:B----4-:R-:W2:Y:S01]  /*11a60*/  LDC.64 R4, c[0x0][0x230] ;  /* 0x00008c00ff047b82 */ /* 0x010ea20000000a00 */
[----:B------:R-:W-:Y:S01]  /*11a70*/  UMOV UR10, UR8 ;  /* 0x00000008000a7c82 */ /* 0x000fe20008000000 */
[----:B---3--:R-:W-:Y:S04]  /*11a80*/  IADD3 R25, -R22, R25, RZ ;  /* 0x0000001916197210 */ /* 0x008fe80007ffe1ff */
[----:B------:R-:W-:Y:S01]  /*11a90*/  SHF.R.S32.HI R22, RZ, 0x1f, R25 ;  /* 0x0000001fff167819 */ /* 0x000fe20000011419 */
[CC--:B--2---:R-:W-:Y:S04]  /*11aa0*/  IMAD.WIDE.U32 R30, R25.reuse, R4.reuse, R30 ;  /* 0x00000004191e7225 */ /* 0x0c4fe800078e001e */
[----:B------:R-:W-:Y:S01]  /*11ab0*/  IMAD R22, R22, R4, RZ ;  /* 0x0000000416167224 */ /* 0x000fe200078e02ff */
[----:B------:R-:W-:Y:S03]  /*11ac0*/  MOV R29, R30 ;  /* 0x0000001e001d7202 */ /* 0x000fe60000000f00 */
[----:B------:R-:W-:Y:S04]  /*11ad0*/  IMAD R22, R25, R5, R22 ;  /* 0x0000000519167224 */ /* 0x000fe800078e0216 */
[----:B------:R-:W-:Y:S07]  /*11ae0*/  IMAD.IADD R4, R31, 0x1, R22 ;  /* 0x000000011f047824 */ /* 0x000fee00078e0216 */
.L_x_7755:
        /* <DEDUP_REMOVED lines=117> */
.L_x_7754:
[----:B------:R-:W-:Y:S01]  /*12240*/  MOV R4, UR13 ;  /* 0x0000000d00047c02 */ /* 0x000fe20008000f00 */
[----:B------:R-:W-:Y:S01]  /*12250*/  UISETP.GT.AND UP0, UPT, UR13, UR12, UPT ;  /* 0x0000000c0d00728c */ /* 0x000fe2000bf04270 */
[----:B------:R-:W-:Y:S01]  /*12260*/  UMOV UR11, UR24 ;  /* 0x00000018000b7c82 */ /* 0x000fe20008000000 */
[----:B------:R-:W-:Y:S02]  /*12270*/  UMOV UR10, UR23 ;  /* 0x00000017000a7c82 */ /* 0x000fe40008000000 */
[----:B------:R-:W-:Y:S04]  /*12280*/  IMAD R4, R4, 0x40, R243 ;  /* 0x0000004004047824 */ /* 0x000fe800078e02f3 */
[----:B------:R-:W-:Y:S01]  /*12290*/  VIADD R29, R4, 0x10 ;  /* 0x00000010041d7836 */ /* 0x000fe20000000000 */
[----:B------:R-:W-:Y:S01]  /*122a0*/  IADD3 R5, R242, -R4, RZ ;  /* 0x80000004f2057210 */ /* 0x000fe20007ffe0ff */
[C---:B------:R-:W-:Y:S01]  /*122b0*/  VIADD R25, R4.reuse, 0x8 ;  /* 0x0000000804197836 */ /* 0x040fe20000000000 */
[----:B------:R-:W-:Y:S01]  /*122c0*/  IADD3 R22, R4, 0x1, RZ ;  /* 0x0000000104167810 */ /* 0x000fe20007ffe0ff */
[----:B--2---:R-:W-:Y:S01]  /*122d0*/  IMAD.IADD R34, R239, 0x1, -R4 ;  /* 0x00000001ef227824 */ /* 0x004fe200078e0a04 */
[----:B------:R-:W-:Y:S01]  /*122e0*/  IABS R5, R5 ;  /* 0x0000000500057213 */ /* 0x000fe20000000000 */
[C---:B------:R-:W-:Y:S01]  /*122f0*/  IMAD.IADD R31, R242.reuse, 0x1, -R25 ;  /* 0x00000001f21f7824 */ /* 0x040fe200078e0a19 */
[----:B------:R-:W-:Y:S02]  /*12300*/  IADD3 R32, R242, -R22, RZ ;  /* 0x80000016f2207210 */ /* 0x000fe40007ffe0ff */
[----:B------:R-:W-:Y:S02]  /*12310*/  I2FP.F32.S32 R5, R5 ;  /* 0x0000000500057245 */ /* 0x000fe40000201400 */
[----:B------:R-:W-:Y:S02]  /*12320*/  IADD3 R33, R4, 0x9, RZ ;  /* 0x0000000904217810 */ /* 0x000fe40007ffe0ff */
[----:B------:R-:W-:Y:S01]  /*12330*/  IABS R32, R32 ;  /* 0x0000002000207213 */ /* 0x000fe20000000000 */
[----:B-1----:R-:W-:Y:S01]  /*12340*/  FFMA.FTZ R3, R5, -UR14, R3 ;  /* 0x8000000e05037c23 */ /* 0x002fe20008010003 */
[C---:B------:R-:W-:Y:S01]  /*12350*/  IMAD.IADD R5, R242.reuse, 0x1, -R29 ;  /* 0x00000001f2057824 */ /* 0x040fe200078e0a1d */
[----:B------:R-:W-:Y:S02]  /*12360*/  IABS R31, R31 ;  /* 0x0000001f001f7213 */ /* 0x000fe40000000000 */
[----:B------:R-:W-:Y:S02]  /*12370*/  IADD3 R30, R242, -R33, RZ ;  /* 0x80000021f21e7210 */ /* 0x000fe40007ffe0ff */
[----:B------:R-:W-:Y:S02]  /*12380*/  IABS R5, R5 ;  /* 0x0000000500057213 */ /* 0x000fe40000000000 */
[----:B------:R-:W-:Y:S02]  /*12390*/  I2FP.F32.S32 R32, R32 ;  /* 0x0000002000207245 */ /* 0x000fe40000201400 */
[----:B------:R-:W-:Y:S02]  /*123a0*/  I2FP.F32.S32 R5, R5 ;  /* 0x0000000500057245 */ /* 0x000fe40000201400 */
[----:B------:R-:W-:Y:S01]  /*123b0*/  I2FP.F32.S32 R31, R31 ;  /* 0x0000001f001f7245 */ /* 0x000fe20000201400 */
[----:B------:R-:W-:Y:S01]  /*123c0*/  FFMA.FTZ R168, R32, -UR14, R168 ;  /* 0x8000000e20a87c23 */ /* 0x000fe200080100a8 */
[----:B------:R-:W-:Y:S01]  /*123d0*/  IABS R34, R34 ;  /* 0x0000002200227213 */ /* 0x000fe20000000000 */
[----:B------:R-:W-:Y:S01]  /*123e0*/  FFMA.FTZ R12, R5, -UR14, R12 ;  /* 0x8000000e050c7c23 */ /* 0x000fe2000801000c */
[----:B------:R-:W-:Y:S01]  /*123f0*/  IABS R30, R30 ;  /* 0x0000001e001e7213 */ /* 0x000fe20000000000 */
[----:B------:R-:W-:Y:S01]  /*12400*/  FFMA.FTZ R165, R31, -UR14, R165 ;  /* 0x8000000e1fa57c23 */ /* 0x000fe200080100a5 */
[-C--:B------:R-:W-:Y:S01]  /*12410*/  ISETP.GE.AND P3, PT, R22, R241.reuse, PT ;  /* 0x000000f11600720c */ /* 0x080fe20003f66270 */
[----:B------:R-:W-:Y:S01]  /*12420*/  VIADD R32, R4, 0x18 ;  /* 0x0000001804207836 */ /* 0x000fe20000000000 */
[-C--:B------:R-:W-:Y:S01]  /*12430*/  ISETP.GE.AND P6, PT, R22, R238.reuse, PT ;  /* 0x000000ee1600720c */ /* 0x080fe20003fc6270 */
[----:B------:R-:W-:Y:S01]  /*12440*/  IMAD.IADD R31, R239, 0x1, -R22 ;  /* 0x00000001ef1f7824 */ /* 0x000fe200078e0a16 */
[----:B------:R-:W-:Y:S02]  /*12450*/  IADD3 R5, R4, 0x19, RZ ;  /* 0x0000001904057810 */ /* 0x000fe40007ffe0ff */
[C---:B------:R-:W-:Y:S02]  /*12460*/  ISETP.GE.AND P5, PT, R25.reuse, R241, PT ;  /* 0x000000f11900720c */ /* 0x040fe40003fa6270 */
[----:B------:R-:W-:Y:S02]  /*12470*/  ISETP.GE.AND P1, PT, R25, R238, PT ;  /* 0x000000ee1900720c */ /* 0x000fe40003f26270 */
[----:B------:R-:W-:Y:S02]  /*12480*/  I2FP.F32.S32 R34, R34 ;  /* 0x0000002200227245 */ /* 0x000fe40000201400 */
[----:B------:R-:W-:Y:S02]  /*12490*/  I2FP.F32.S32 R30, R30 ;  /* 0x0000001e001e7245 */ /* 0x000fe40000201400 */
[-C--:B------:R-:W-:Y:S01]  /*124a0*/  ISETP.GE.OR P3, PT, R22, R240.reuse, !P3 ;  /* 0x000000f01600720c */ /* 0x080fe20005f66670 */
[----:B------:R-:W-:Y:S01]  /*124b0*/  FFMA.FTZ R169, R34, -UR14, R169 ;  /* 0x8000000e22a97c23 */ /* 0x000fe200080100a9 */
[-C--:B------:R-:W-:Y:S01]  /*124c0*/  ISETP.GE.OR P6, PT, R22, R237.reuse, !P6 ;  /* 0x000000ed1600720c */ /* 0x080fe200077c6670 */
[----:B------:R-:W-:Y:S01]  /*124d0*/  IMAD.IADD R22, R239, 0x1, -R25 ;  /* 0x00000001ef167824 */ /* 0x000fe200078e0a19 */
[C---:B------:R-:W-:Y:S01]  /*124e0*/  ISETP.GE.OR P5, PT, R25.reuse, R240, !P5 ;  /* 0x000000f01900720c */ /* 0x040fe20006fa6670 */
[----:B------:R-:W-:Y:S01]  /*124f0*/  FFMA.FTZ R170, R30, -UR14, R170 ;  /* 0x8000000e1eaa7c23 */ /* 0x000fe200080100aa */
[----:B------:R-:W-:Y:S01]  /*12500*/  ISETP.GE.OR P1, PT, R25, R237, !P1 ;  /* 0x000000ed1900720c */ /* 0x000fe20004f26670 */
[----:B------:R-:W-:Y:S01]  /*12510*/  IMAD.IADD R25, R242, 0x1, -R5 ;  /* 0x00000001f2197824 */ /* 0x000fe200078e0a05 */
[----:B------:R-:W-:Y:S02]  /*12520*/  IADD3 R34, R4, 0x11, RZ ;  /* 0x0000001104227810 */ /* 0x000fe40007ffe0ff */
[C---:B------:R-:W-:Y:S02]  /*12530*/  IADD3 R30, R242.reuse, -R32, RZ ;  /* 0x80000020f21e7210 */ /* 0x040fe40007ffe0ff */
[----:B------:R-:W-:Y:S02]  /*12540*/  IABS R25, R25 ;  /* 0x0000001900197213 */ /* 0x000fe40000000000 */
[----:B------:R-:W-:Y:S02]  /*12550*/  IADD3 R35, R242, -R34, RZ ;  /* 0x80000022f2237210 */ /* 0x000fe40007ffe0ff */
[C---:B------:R-:W-:Y:S02]  /*12560*/  ISETP.GE.AND P0, PT, R4.reuse, R241, PT ;  /* 0x000000f10400720c */ /* 0x040fe40003f06270 */
[----:B------:R-:W-:Y:S02]  /*12570*/  IABS R30, R30 ;  /* 0x0000001e001e7213 */ /* 0x000fe40000000000 */
[C---:B------:R-:W-:Y:S02]  /*12580*/  ISETP.GE.AND P2, PT, R4.reuse, R238, PT ;  /* 0x000000ee0400720c */ /* 0x040fe40003f46270 */
[----:B------:R-:W-:Y:S02]  /*12590*/  I2FP.F32.S32 R25, R25 ;  /* 0x0000001900197245 */ /* 0x000fe40000201400 */
[----:B------:R-:W-:Y:S02]  /*125a0*/  IABS R35, R35 ;  /* 0x0000002300237213 */ /* 0x000fe40000000000 */
[C---:B------:R-:W-:Y:S01]  /*125b0*/  ISETP.GE.OR P0, PT, R4.reuse, R240, !P0 ;  /* 0x000000f00400720c */ /* 0x040fe20004706670 */
[----:B------:R-:W-:Y:S01]  /*125c0*/  FFMA.FTZ R174, R25, -UR14, R174 ;  /* 0x8000000e19ae7c23 */ /* 0x000fe200080100ae */
[----:B------:R-:W-:Y:S02]  /*125d0*/  I2FP.F32.S32 R30, R30 ;  /* 0x0000001e001e7245 */ /* 0x000fe40000201400 */
[----:B------:R-:W-:Y:S02]  /*125e0*/  ISETP.GE.OR P2, PT, R4, R237, !P2 ;  /* 0x000000ed0400720c */ /* 0x000fe40005746670 */
[----:B------:R-:W-:Y:S01]  /*125f0*/  IABS R31, R31 ;  /* 0x0000001f001f7213 */ /* 0x000fe20000000000 */
[----:B------:R-:W-:Y:S01]  /*12600*/  FFMA.FTZ R173, R30, -UR14, R173 ;  /* 0x8000000e1ead7c23 */ /* 0x000fe200080100ad */
[----:B------:R-:W-:Y:S01]  /*12610*/  I2FP.F32.S32 R35, R35 ;  /* 0x0000002300237245 */ /* 0x000fe20000201400 */
[----:B------:R-:W-:Y:S01]  /*12620*/  VIADD R30, R4, 0x21 ;  /* 0x00000021041e7836 */ /* 0x000fe20000000000 */
[----:B------:R-:W-:Y:S01]  /*12630*/  FSEL R25, R3, -INF , !P0 ;  /* 0xff80000003197808 */ /* 0x000fe20004000000 */
[----:B------:R-:W-:Y:S01]  /*12640*/  IMAD.IADD R3, R239, 0x1, -R34 ;  /* 0x00000001ef037824 */ /* 0x000fe200078e0a22 */
[----:B------:R-:W-:Y:S01]  /*12650*/  IABS R22, R22 ;  /* 0x0000001600167213 */ /* 0x000fe20000000000 */
[----:B------:R-:W-:Y:S01]  /*12660*/  FFMA.FTZ R13, R35, -UR14, R13 ;  /* 0x8000000e230d7c23 */ /* 0x000fe2000801000d */
[----:B------:R-:W-:Y:S02]  /*12670*/  FSEL R169, R169, -INF , !P2 ;  /* 0xff800000a9a97808 */ /* 0x000fe40005000000 */
[----:B------:R-:W-:Y:S02]  /*12680*/  FSEL R168, R168, -INF , !P3 ;  /* 0xff800000a8a87808 */ /* 0x000fe40005800000 */
[CC--:B------:R-:W-:Y:S02]  /*12690*/  ISETP.GE.AND P4, PT, R33.reuse, R241.reuse, PT ;  /* 0x000000f12100720c */ /* 0x0c0fe40003f86270 */
[-C--:B------:R-:W-:Y:S02]  /*126a0*/  ISETP.GE.AND P0, PT, R33, R238.reuse, PT ;  /* 0x000000ee2100720c */ /* 0x080fe40003f06270 */
[C---:B------:R-:W-:Y:S02]  /*126b0*/  ISETP.GE.AND P2, PT, R29.reuse, R241, PT ;  /* 0x000000f11d00720c */ /* 0x040fe40003f46270 */
[----:B------:R-:W-:Y:S02]  /*126c0*/  ISETP.GE.AND P3, PT, R29, R238, PT ;  /* 0x000000ee1d00720c */ /* 0x000fe40003f66270 */
[----:B------:R-:W-:Y:S02]  /*126d0*/  I2FP.F32.S32 R31, R31 ;  /* 0x0000001f001f7245 */ /* 0x000fe40000201400 */
[----:B------:R-:W-:Y:S02]  /*126e0*/  I2FP.F32.S32 R22, R22 ;  /* 0x0000001600167245 */ /* 0x000fe40000201400 */
[-C--:B------:R-:W-:Y:S01]  /*126f0*/  ISETP.GE.OR P4, PT, R33, R240.reuse, !P4 ;  /* 0x000000f02100720c */ /* 0x080fe20006786670 */
[----:B------:R-:W-:Y:S01]  /*12700*/  FFMA.FTZ R164, R31, -UR14, R164 ;  /* 0x8000000e1fa47c23 */ /* 0x000fe200080100a4 */
[----:B------:R-:W-:Y:S01]  /*12710*/  ISETP.GE.OR P0, PT, R33, R237, !P0 ;  /* 0x000000ed2100720c */ /* 0x000fe20004706670 */
[----:B------:R-:W-:Y:S01]  /*12720*/  FFMA.FTZ R171, R22, -UR14, R171 ;  /* 0x8000000e16ab7c23 */ /* 0x000fe200080100ab */
[C---:B------:R-:W-:Y:S01]  /*12730*/  IADD3 R35, R239.reuse, -R33, RZ ;  /* 0x80000021ef237210 */ /* 0x040fe20007ffe0ff */
[----:B------:R-:W-:Y:S01]  /*12740*/  IMAD.IADD R33, R239, 0x1, -R29 ;  /* 0x00000001ef217824 */ /* 0x000fe200078e0a1d */
[C---:B------:R-:W-:Y:S02]  /*12750*/  ISETP.GE.OR P3, PT, R29.reuse, R237, !P3 ;  /* 0x000000ed1d00720c */ /* 0x040fe40005f66670 */
[----:B------:R-:W-:Y:S02]  /*12760*/  ISETP.GE.OR P2, PT, R29, R240, !P2 ;  /* 0x000000f01d00720c */ /* 0x000fe40005746670 */
[----:B------:R-:W-:Y:S02]  /*12770*/  IABS R3, R3 ;  /* 0x0000000300037213 */ /* 0x000fe40000000000 */
[----:B------:R-:W-:Y:S02]  /*12780*/  IADD3 R29, R242, -R30, RZ ;  /* 0x8000001ef21d7210 */ /* 0x000fe40007ffe0ff */
[----:B------:R-:W-:Y:S02]  /*12790*/  IADD3 R31, R4, 0x20, RZ ;  /* 0x00000020041f7810 */ /* 0x000fe40007ffe0ff */
[----:B------:R-:W-:Y:S02]  /*127a0*/  FSEL R22, R165, -INF , !P5 ;  /* 0xff800000a5167808 */ /* 0x000fe40006800000 */
[----:B------:R-:W-:Y:S02]  /*127b0*/  FSEL R170, R170, -INF , !P4 ;  /* 0xff800000aaaa7808 */ /* 0x000fe40006000000 */
[----:B------:R-:W-:Y:S02]  /*127c0*/  I2FP.F32.S32 R3, R3 ;  /* 0x0000000300037245 */ /* 0x000fe40000201400 */
[C---:B------:R-:W-:Y:S02]  /*127d0*/  ISETP.GE.AND P4, PT, R34.reuse, R238, PT ;  /* 0x000000ee2200720c */ /* 0x040fe40003f86270 */
[----:B------:R-:W-:Y:S01]  /*127e0*/  ISETP.GE.AND P5, PT, R34, R241, PT ;  /* 0x000000f12200720c */ /* 0x000fe20003fa6270 */
[----:B------:R-:W-:Y:S01]  /*127f0*/  FFMA.FTZ R15, R3, -UR14, R15 ;  /* 0x8000000e030f7c23 */ /* 0x000fe2000801000f */
[----:B------:R-:W-:Y:S01]  /*12800*/  IABS R29, R29 ;  /* 0x0000001d001d7213 */ /* 0x000fe20000000000 */
[----:B------:R-:W-:Y:S01]  /*12810*/  VIADD R3, R4, 0x30 ;  /* 0x0000003004037836 */ /* 0x000fe20000000000 */
[----:B------:R-:W-:Y:S02]  /*12820*/  IADD3 R165, R242, -R31, RZ ;  /* 0x8000001ff2a57210 */ /* 0x000fe40007ffe0ff */
[----:B------:R-:W-:Y:S02]  /*12830*/  IABS R33, R33 ;  /* 0x0000002100217213 */ /* 0x000fe40000000000 */
[C---:B------:R-:W-:Y:S02]  /*12840*/  ISETP.GE.OR P4, PT, R34.reuse, R237, !P4 ;  /* 0x000000ed2200720c */ /* 0x040fe40006786670 */
[----:B------:R-:W-:Y:S02]  /*12850*/  ISETP.GE.OR P5, PT, R34, R240, !P5 ;  /* 0x000000f02200720c */ /* 0x000fe40006fa6670 */
[----:B------:R-:W-:Y:S02]  /*12860*/  I2FP.F32.S32 R29, R29 ;  /* 0x0000001d001d7245 */ /* 0x000fe40000201400 */
[----:B------:R-:W-:Y:S02]  /*12870*/  I2FP.F32.S32 R33, R33 ;  /* 0x0000002100217245 */ /* 0x000fe40000201400 */
[----:B------:R-:W-:Y:S01]  /*12880*/  IABS R34, R165 ;  /* 0x000000a500227213 */ /* 0x000fe20000000000 */
[----:B------:R-:W-:Y:S01]  /*12890*/  FFMA.FTZ R19, R29, -UR14, R19 ;  /* 0x8000000e1d137c23 */ /* 0x000fe20008010013 */
[C---:B------:R-:W-:Y:S01]  /*128a0*/  IADD3 R29, R4.reuse, 0x29, RZ ;  /* 0x00000029041d7810 */ /* 0x040fe20007ffe0ff */
[----:B------:R-:W-:Y:S01]  /*128b0*/  FFMA.FTZ R14, R33, -UR14, R14 ;  /* 0x8000000e210e7c23 */ /* 0x000fe2000801000e */
[----:B------:R-:W-:Y:S01]  /*128c0*/  I2FP.F32.S32 R34, R34 ;  /* 0x0000002200227245 */ /* 0x000fe20000201400 */
[----:B------:R-:W-:Y:S01]  /*128d0*/  VIADD R33, R4, 0x28 ;  /* 0x0000002804217836 */ /* 0x000fe20000000000 */
[----:B------:R-:W-:Y:S02]  /*128e0*/  IADD3 R184, R242, -R3, RZ ;  /* 0x80000003f2b87210 */ /* 0x000fe40007ffe0ff */
[----:B------:R-:W-:Y:S01]  /*128f0*/  FSEL R200, R12, -INF , !P2 ;  /* 0xff8000000cc87808 */ /* 0x000fe20005000000 */
[----:B------:R-:W-:Y:S01]  /*12900*/  FFMA.FTZ R18, R34, -UR14, R18 ;  /* 0x8000000e22127c23 */ /* 0x000fe20008010012 */
[-C--:B------:R-:W-:Y:S01]  /*12910*/  ISETP.GE.AND P2, PT, R32, R241.reuse, PT ;  /* 0x000000f12000720c */ /* 0x080fe20003f46270 */
[C---:B------:R-:W-:Y:S01]  /*12920*/  IMAD.IADD R34, R242.reuse, 0x1, -R33 ;  /* 0x00000001f2227824 */ /* 0x040fe200078e0a21 */
[----:B------:R-:W-:Y:S01]  /*12930*/  FSEL R202, R13, -INF , !P5 ;  /* 0xff8000000dca7808 */ /* 0x000fe20006800000 */
[----:B------:R-:W-:Y:S01]  /*12940*/  IMAD.IADD R13, R242, 0x1, -R29 ;  /* 0x00000001f20d7824 */ /* 0x000fe200078e0a1d */
[----:B------:R-:W-:Y:S02]  /*12950*/  IABS R184, R184 ;  /* 0x000000b800b87213 */ /* 0x000fe40000000000 */
[----:B------:R-:W-:Y:S02]  /*12960*/  FSEL R12, R164, -INF , !P6 ;  /* 0xff800000a40c7808 */ /* 0x000fe40007000000 */
[C---:B------:R-:W-:Y:S02]  /*12970*/  ISETP.GE.OR P2, PT, R32.reuse, R240, !P2 ;  /* 0x000000f02000720c */ /* 0x040fe40005746670 */
[C---:B------:R-:W-:Y:S02]  /*12980*/  ISETP.GE.AND P5, PT, R32.reuse, R238, PT ;  /* 0x000000ee2000720c */ /* 0x040fe40003fa6270 */
[----:B------:R-:W-:Y:S02]  /*12990*/  ISETP.GE.AND P6, PT, R5, R241, PT ;  /* 0x000000f10500720c */ /* 0x000fe40003fc6270 */
[----:B------:R-:W-:Y:S02]  /*129a0*/  I2FP.F32.S32 R184, R184 ;  /* 0x000000b800b87245 */ /* 0x000fe40000201400 */
[----:B------:R-:W-:Y:S02]  /*129b0*/  FSEL R201, R173, -INF , !P2 ;  /* 0xff800000adc97808 */ /* 0x000fe40005000000 */
[----:B------:R-:W-:Y:S01]  /*129c0*/  ISETP.GE.OR P5, PT, R32, R237, !P5 ;  /* 0x000000ed2000720c */ /* 0x000fe20006fa6670 */
[----:B------:R-:W-:Y:S01]  /*129d0*/  FFMA.FTZ R184, R184, -UR14, R175 ;  /* 0x8000000eb8b87c23 */ /* 0x000fe200080100af */
[----:B------:R-:W-:Y:S02]  /*129e0*/  IABS R34, R34 ;  /* 0x0000002200227213 */ /* 0x000fe40000000000 */
[C---:B------:R-:W-:Y:S02]  /*129f0*/  ISETP.GE.OR P6, PT, R5.reuse, R240, !P6 ;  /* 0x000000f00500720c */ /* 0x040fe400077c6670 */
[----:B------:R-:W-:Y:S02]  /*12a00*/  IABS R13, R13 ;  /* 0x0000000d000d7213 */ /* 0x000fe40000000000 */
[----:B------:R-:W-:Y:S02]  /*12a10*/  ISETP.GE.AND P2, PT, R5, R238, PT ;  /* 0x000000ee0500720c */ /* 0x000fe40003f46270 */
[C---:B------:R-:W-:Y:S02]  /*12a20*/  IADD3 R32, R239.reuse, -R32, RZ ;  /* 0x80000020ef207210 */ /* 0x040fe40007ffe0ff */
[----:B------:R-:W-:Y:S02]  /*12a30*/  I2FP.F32.S32 R34, R34 ;  /* 0x0000002200227245 */ /* 0x000fe40000201400 */
[----:B------:R-:W-:Y:S02]  /*12a40*/  FSEL R175, R14, -INF , !P3 ;  /* 0xff8000000eaf7808 */ /* 0x000fe40005800000 */
[----:B------:R-:W-:Y:S01]  /*12a50*/  FSEL R203, R174, -INF , !P6 ;  /* 0xff800000aecb7808 */ /* 0x000fe20007000000 */
[----:B------:R-:W-:Y:S01]  /*12a60*/  FFMA.FTZ R20, R34, -UR14, R20 ;  /* 0x8000000e22147c23 */ /* 0x000fe20008010014 */
[----:B------:R-:W-:Y:S02]  /*12a70*/  I2FP.F32.S32 R13, R13 ;  /* 0x0000000d000d7245 */ /* 0x000fe40000201400 */
[----:B------:R-:W-:Y:S02]  /*12a80*/  IADD3 R14, R239, -R33, RZ ;  /* 0x80000021ef0e7210 */ /* 0x000fe40007ffe0ff */
[----:B------:R-:W-:Y:S01]  /*12a90*/  FSEL R174, R15, -INF , !P4 ;  /* 0xff8000000fae7808 */ /* 0x000fe20006000000 */
[----:B------:R-:W-:Y:S01]  /*12aa0*/  FFMA.FTZ R21, R13, -UR14, R21 ;  /* 0x8000000e0d157c23 */ /* 0x000fe20008010015 */
[----:B------:R-:W-:Y:S02]  /*12ab0*/  ISETP.GE.OR P2, PT, R5, R237, !P2 ;  /* 0x000000ed0500720c */ /* 0x000fe40005746670 */
[----:B------:R-:W-:Y:S02]  /*12ac0*/  IABS R32, R32 ;  /* 0x0000002000207213 */ /* 0x000fe40000000000 */
[----:B------:R-:W-:Y:S02]  /*12ad0*/  ISETP.GE.AND P3, PT, R33, R241, PT ;  /* 0x000000f12100720c */ /* 0x000fe40003f66270 */
[----:B------:R-:W-:Y:S02]  /*12ae0*/  IABS R35, R35 ;  /* 0x0000002300237213 */ /* 0x000fe40000000000 */
[----:B------:R-:W-:Y:S02]  /*12af0*/  ISETP.GE.AND P4, PT, R29, R241, PT ;  /* 0x000000f11d00720c */ /* 0x000fe40003f86270 */
[----:B------:R-:W-:Y:S02]  /*12b00*/  IADD3 R5, R239, -R5, RZ ;  /* 0x80000005ef057210 */ /* 0x000fe40007ffe0ff */
        /* <DEDUP_REMOVED lines=9> */
[----:B------:R-:W-:Y:S02]  /*12ba0*/  I2FP.F32.S32 R14, R14 ;  /* 0x0000000e000e7245 */ /* 0x000fe40000201400 */
[----:B------:R-:W-:Y:S02]  /*12bb0*/  FSEL R171, R171, -INF , !P1 ;  /* 0xff800000abab7808 */ /* 0x000fe40004800000 */
[----:B------:R-:W-:Y:S01]  /*12bc0*/  FSEL R190, R20, -INF , !P3 ;  /* 0xff80000014be7808 */ /* 0x000fe20005800000 */
[----:B------:R-:W-:Y:S01]  /*12bd0*/  FFMA.FTZ R9, R14, -UR14, R9 ;  /* 0x8000000e0e097c23 */ /* 0x000fe20008010009 */
[----:B------:R-:W-:Y:S02]  /*12be0*/  FSEL R189, R21, -INF , !P4 ;  /* 0xff80000015bd7808 */ /* 0x000fe40006000000 */
[----:B------:R-:W-:Y:S02]  /*12bf0*/  I2FP.F32.S32 R5, R5 ;  /* 0x0000000500057245 */ /* 0x000fe40000201400 */
[CC--:B------:R-:W-:Y:S02]  /*12c00*/  ISETP.GE.AND P3, PT, R3.reuse, R241.reuse, PT ;  /* 0x000000f10300720c */ /* 0x0c0fe40003f66270 */
[----:B------:R-:W-:Y:S01]  /*12c10*/  ISETP.GE.AND P4, PT, R3, R238, PT ;  /* 0x000000ee0300720c */ /* 0x000fe20003f86270 */
[----:B------:R-:W-:Y:S01]  /*12c20*/  FFMA.FTZ R17, R5, -UR14, R17 ;  /* 0x8000000e05117c23 */ /* 0x000fe20008010011 */
[-C--:B------:R-:W-:Y:S02]  /*12c30*/  ISETP.GE.AND P1, PT, R31, R241.reuse, PT ;  /* 0x000000f11f00720c */ /* 0x080fe40003f26270 */
[----:B------:R-:W-:Y:S02]  /*12c40*/  ISETP.GE.AND P6, PT, R30, R241, PT ;  /* 0x000000f11e00720c */ /* 0x000fe40003fc6270 */
[CC--:B------:R-:W-:Y:S02]  /*12c50*/  ISETP.GE.OR P3, PT, R3.reuse, R240.reuse, !P3 ;  /* 0x000000f00300720c */ /* 0x0c0fe40005f66670 */
[----:B------:R-:W-:Y:S02]  /*12c60*/  ISETP.GE.OR P4, PT, R3, R237, !P4 ;  /* 0x000000ed0300720c */ /* 0x000fe40006786670 */
[----:B------:R-:W-:Y:S02]  /*12c70*/  IADD3 R14, R239, -R3, RZ ;  /* 0x80000003ef0e7210 */ /* 0x000fe40007ffe0ff */
[----:B------:R-:W-:Y:S02]  /*12c80*/  ISETP.GE.OR P1, PT, R31, R240, !P1 ;  /* 0x000000f01f00720c */ /* 0x000fe40004f26670 */
[----:B------:R-:W-:Y:S02]  /*12c90*/  IADD3 R3, R239, -R32, RZ ;  /* 0x80000020ef037210 */ /* 0x000fe40007ffe0ff */
[----:B------:R-:W-:Y:S02]  /*12ca0*/  FSEL R5, R172, -INF , !P0 ;  /* 0xff800000ac057808 */ /* 0x000fe40004000000 */
[C---:B------:R-:W-:Y:S02]  /*12cb0*/  ISETP.GE.AND P0, PT, R31.reuse, R238, PT ;  /* 0x000000ee1f00720c */ /* 0x040fe40003f06270 */
[----:B------:R-:W-:Y:S02]  /*12cc0*/  ISETP.GE.OR P6, PT, R30, R240, !P6 ;  /* 0x000000f01e00720c */ /* 0x000fe400077c6670 */
[----:B------:R-:W-:Y:S02]  /*12cd0*/  FSEL R250, R18, -INF , !P1 ;  /* 0xff80000012fa7808 */ /* 0x000fe40004800000 */
[C---:B------:R-:W-:Y:S02]  /*12ce0*/  ISETP.GE.AND P1, PT, R30.reuse, R238, PT ;  /* 0x000000ee1e00720c */ /* 0x040fe40003f26270 */
[----:B------:R-:W-:Y:S02]  /*12cf0*/  IABS R3, R3 ;  /* 0x0000000300037213 */ /* 0x000fe40000000000 */
[-C--:B------:R-:W-:Y:S01]  /*12d00*/  ISETP.GE.OR P0, PT, R31, R237.reuse, !P0 ;  /* 0x000000ed1f00720c */ /* 0x080fe20004706670 */
[----:B------:R-:W-:Y:S01]  /*12d10*/  IMAD.IADD R31, R239, 0x1, -R31 ;  /* 0x00000001ef1f7824 */ /* 0x000fe200078e0a1f */
[----:B------:R-:W-:Y:S02]  /*12d20*/  FSEL R191, R19, -INF , !P6 ;  /* 0xff80000013bf7808 */ /* 0x000fe40007000000 */
[----:B------:R-:W-:Y:S02]  /*12d30*/  FMNMX.FTZ R15, R25, R0, !PT ;  /* 0x00000000190f7209 */ /* 0x000fe40007810000 */
[----:B------:R-:W-:Y:S02]  /*12d40*/  ISETP.GE.OR P1, PT, R30, R237, !P1 ;  /* 0x000000ed1e00720c */ /* 0x000fe40004f26670 */
[----:B------:R-:W-:Y:S01]  /*12d50*/  IADD3 R19, R239, -R30, RZ ;  /* 0x8000001eef137210 */ /* 0x000fe20007ffe0ff */
[----:B------:R-:W-:Y:S01]  /*12d60*/  IMAD.IADD R30, R242, 0x1, -R32 ;  /* 0x00000001f21e7824 */ /* 0x000fe200078e0a20 */
[----:B------:R-:W-:Y:S02]  /*12d70*/  I2FP.F32.S32 R3, R3 ;  /* 0x0000000300037245 */ /* 0x000fe40000201400 */
[----:B------:R-:W-:Y:S02]  /*12d80*/  IABS R31, R31 ;  /* 0x0000001f001f7213 */ /* 0x000fe40000000000 */
[----:B------:R-:W-:Y:S01]  /*12d90*/  FMNMX.FTZ R15, R168, R15, !PT ;  /* 0x0000000fa80f7209 */ /* 0x000fe20007810000 */
[----:B------:R-:W-:Y:S01]  /*12da0*/  FFMA.FTZ R24, R3, -UR14, R24 ;  /* 0x8000000e03187c23 */ /* 0x000fe20008010018 */
[----:B------:R-:W-:Y:S02]  /*12db0*/  FMNMX.FTZ R3, R169, R2, !PT ;  /* 0x00000002a9037209 */ /* 0x000fe40007810000 */
[----:B------:R-:W-:Y:S02]  /*12dc0*/  IABS R30, R30 ;  /* 0x0000001e001e7213 */ /* 0x000fe40000000000 */
        /* <DEDUP_REMOVED lines=8> */
[----:B------:R-:W-:Y:S02]  /*12e50*/  FMNMX.FTZ R15, R170, R15, !PT ;  /* 0x0000000faa0f7209 */ /* 0x000fe40007810000 */
[----:B------:R-:W-:Y:S02]  /*12e60*/  FMNMX.FTZ R3, R171, R3, !PT ;  /* 0x00000003ab037209 */ /* 0x000fe40007810000 */
[----:B------:R-:W-:Y:S02]  /*12e70*/  ISETP.GE.OR P2, PT, R32, R240, !P2 ;  /* 0x000000f02000720c */ /* 0x000fe40005746670 */
[----:B------:R-:W-:Y:S02]  /*12e80*/  FMNMX.FTZ R15, R200, R15, !PT ;  /* 0x0000000fc80f7209 */ /* 0x000fe40007810000 */
[----:B------:R-:W-:Y:S02]  /*12e90*/  IADD3 R13, R4, 0x38, RZ ;  /* 0x00000038040d7810 */ /* 0x000fe40007ffe0ff */
[----:B------:R-:W-:Y:S02]  /*12ea0*/  FSEL R188, R6, -INF , !P0 ;  /* 0xff80000006bc7808 */ /* 0x000fe40004000000 */
[----:B------:R-:W-:Y:S01]  /*12eb0*/  FMNMX.FTZ R6, R5, R3, !PT ;  /* 0x0000000305067209 */ /* 0x000fe20007810000 */
[--C-:B------:R-:W-:Y:S01]  /*12ec0*/  IMAD.IADD R18, R242, 0x1, -R13.reuse ;  /* 0x00000001f2127824 */ /* 0x100fe200078e0a0d */
[----:B------:R-:W-:Y:S01]  /*12ed0*/  IABS R14, R14 ;  /* 0x0000000e000e7213 */ /* 0x000fe20000000000 */
[----:B------:R-:W-:Y:S01]  /*12ee0*/  IMAD.IADD R3, R239, 0x1, -R13 ;  /* 0x00000001ef037824 */ /* 0x000fe200078e0a0d */
[----:B------:R-:W-:Y:S02]  /*12ef0*/  FSEL R183, R27, -INF , !P2 ;  /* 0xff8000001bb77808 */ /* 0x000fe40005000000 */
[----:B------:R-:W-:Y:S02]  /*12f00*/  IABS R19, R19 ;  /* 0x0000001300137213 */ /* 0x000fe40000000000 */
[----:B------:R-:W-:Y:S02]  /*12f10*/  FMNMX.FTZ R15, R202, R15, !PT ;  /* 0x0000000fca0f7209 */ /* 0x000fe40007810000 */
[C---:B------:R-:W-:Y:S02]  /*12f20*/  ISETP.GE.AND P0, PT, R13.reuse, R241, PT ;  /* 0x000000f10d00720c */ /* 0x040fe40003f06270 */
        /* <DEDUP_REMOVED lines=8> */
[----:B------:R-:W-:Y:S02]  /*12fb0*/  ISETP.GE.OR P2, PT, R13, R237, !P2 ;  /* 0x000000ed0d00720c */ /* 0x000fe40005746670 */
[----:B------:R-:W-:Y:S01]  /*12fc0*/  FSEL R173, R16, -INF , !P5 ;  /* 0xff80000010ad7808 */ /* 0x000fe20006800000 */
[----:B------:R-:W-:Y:S01]  /*12fd0*/  IMAD.IADD R16, R239, 0x1, -R29 ;  /* 0x00000001ef107824 */ /* 0x000fe200078e0a1d */
[----:B------:R-:W-:Y:S02]  /*12fe0*/  FMNMX.FTZ R13, R174, R6, !PT ;  /* 0x00000006ae0d7209 */ /* 0x000fe40007810000 */
[----:B------:R-:W-:Y:S02]  /*12ff0*/  FMNMX.FTZ R14, R203, R15, !PT ;  /* 0x0000000fcb0e7209 */ /* 0x000fe40007810000 */
[----:B------:R-:W-:Y:S02]  /*13000*/  FMNMX.FTZ R13, R173, R13, !PT ;  /* 0x0000000dad0d7209 */ /* 0x000fe40007810000 */
[----:B------:R-:W-:Y:S02]  /*13010*/  IADD3 R4, R4, 0x39, RZ ;  /* 0x0000003904047810 */ /* 0x000fe40007ffe0ff */
[----:B------:R-:W-:Y:S02]  /*13020*/  IABS R16, R16 ;  /* 0x0000001000107213 */ /* 0x000fe40000000000 */
[----:B------:R-:W-:Y:S01]  /*13030*/  FMNMX.FTZ R14, R250, R14, !PT ;  /* 0x0000000efa0e7209 */ /* 0x000fe20007810000 */
[----:B------:R-:W-:Y:S01]  /*13040*/  IMAD.IADD R17, R242, 0x1, -R4 ;  /* 0x00000001f2117824 */ /* 0x000fe200078e0a04 */
[----:B------:R-:W-:Y:S02]  /*13050*/  ISETP.GE.AND P6, PT, R33, R238, PT ;  /* 0x000000ee2100720c */ /* 0x000fe40003fc6270 */
[----:B------:R-:W-:Y:S02]  /*13060*/  FMNMX.FTZ R13, R172, R13, !PT ;  /* 0x0000000dac0d7209 */ /* 0x000fe40007810000 */
[----:B------:R-:W-:Y:S02]  /*13070*/  FSEL R187, R7, -INF , !P1 ;  /* 0xff80000007bb7808 */ /* 0x000fe40004800000 */
[----:B------:R-:W-:Y:S02]  /*13080*/  IADD3 R7, R239, -R4, RZ ;  /* 0x80000004ef077210 */ /* 0x000fe40007ffe0ff */
[----:B------:R-:W-:Y:S02]  /*13090*/  I2FP.F32.S32 R16, R16 ;  /* 0x0000001000107245 */ /* 0x000fe40000201400 */
[----:B------:R-:W-:Y:S02]  /*130a0*/  FMNMX.FTZ R14, R191, R14, !PT ;  /* 0x0000000ebf0e7209 */ /* 0x000fe40007810000 */
[----:B------:R-:W-:Y:S01]  /*130b0*/  ISETP.GE.OR P6, PT, R33, R237, !P6 ;  /* 0x000000ed2100720c */ /* 0x000fe200077c6670 */
[----:B------:R-:W-:Y:S01]  /*130c0*/  FFMA.FTZ R8, R16, -UR14, R8 ;  /* 0x8000000e10087c23 */ /* 0x000fe20008010008 */
[----:B------:R-:W-:Y:S02]  /*130d0*/  IABS R18, R18 ;  /* 0x0000001200127213 */ /* 0x000fe40000000000 */
[C---:B------:R-:W-:Y:S02]  /*130e0*/  ISETP.GE.AND P5, PT, R29.reuse, R238, PT ;  /* 0x000000ee1d00720c */ /* 0x040fe40003fa6270 */
[----:B------:R-:W-:Y:S02]  /*130f0*/  FMNMX.FTZ R13, R188, R13, !PT ;  /* 0x0000000dbc0d7209 */ /* 0x000fe40007810000 */
[----:B------:R-:W-:Y:S02]  /*13100*/  IABS R7, R7 ;  /* 0x0000000700077213 */ /* 0x000fe40000000000 */
[----:B------:R-:W-:Y:S02]  /*13110*/  FMNMX.FTZ R6, R190, R14, !PT ;  /* 0x0000000ebe067209 */ /* 0x000fe40007810000 */
[----:B------:R-:W-:Y:S02]  /*13120*/  I2FP.F32.S32 R18, R18 ;  /* 0x0000001200127245 */ /* 0x000fe40000201400 */
[----:B------:R-:W-:Y:S02]  /*13130*/  ISETP.GE.OR P5, PT, R29, R237, !P5 ;  /* 0x000000ed1d00720c */ /* 0x000fe40006fa6670 */
[----:B------:R-:W-:Y:S01]  /*13140*/  IABS R17, R17 ;  /* 0x0000001100117213 */ /* 0x000fe20000000000 */
[----:B------:R-:W-:Y:S01]  /*13150*/  FFMA.FTZ R28, R18, -UR14, R28 ;  /* 0x8000000e121c7c23 */ /* 0x000fe2000801001c */
[----:B------:R-:W-:Y:S02]  /*13160*/  FMNMX.FTZ R13, R187, R13, !PT ;  /* 0x0000000dbb0d7209 */ /* 0x000fe40007810000 */
[----:B------:R-:W-:Y:S01]  /*13170*/  FSEL R186, R9, -INF , !P6 ;  /* 0xff80000009ba7808 */ /* 0x000fe20007000000 */
[----:B------:R-:W-:Y:S01]  /*13180*/  IMAD.MOV.U32 R9, RZ, RZ, R7 ;  /* 0x000000ffff097224 */ /* 0x000fe200078e0007 */
[----:B------:R-:W-:Y:S02]  /*13190*/  FSEL R184, R184, -INF , !P3 ;  /* 0xff800000b8b87808 */ /* 0x000fe40005800000 */
[----:B------:R-:W-:Y:S02]  /*131a0*/  FMNMX.FTZ R6, R189, R6, !PT ;  /* 0x00000006bd067209 */ /* 0x000fe40007810000 */
[----:B------:R-:W-:Y:S02]  /*131b0*/  IABS R3, R3 ;  /* 0x0000000300037213 */ /* 0x000fe40000000000 */
[----:B------:R-:W-:Y:S02]  /*131c0*/  ISETP.GE.AND P3, PT, R32, R238, PT ;  /* 0x000000ee2000720c */ /* 0x000fe40003f66270 */
[----:B------:R-:W-:Y:S02]  /*131d0*/  I2FP.F32.S32 R17, R17 ;  /* 0x0000001100117245 */ /* 0x000fe40000201400 */
[----:B------:R-:W-:Y:S02]  /*131e0*/  FMNMX.FTZ R7, R186, R13, !PT ;  /* 0x0000000dba077209 */ /* 0x000fe40007810000 */
[----:B------:R-:W-:Y:S01]  /*131f0*/  FSEL R185, R8, -INF , !P5 ;  /* 0xff80000008b97808 */ /* 0x000fe20006800000 */
[----:B------:R-:W-:Y:S01]  /*13200*/  FFMA.FTZ R26, R17, -UR14, R26 ;  /* 0x8000000e111a7c23 */ /* 0x000fe2000801001a */
[----:B------:R-:W-:Y:S01]  /*13210*/  FMNMX.FTZ R6, R184, R6, !PT ;  /* 0x00000006b8067209 */ /* 0x000fe20007810000 */
[----:B------:R-:W-:Y:S01]  /*13220*/  LDSM.16.MT88.4 R16, [R228+0x10000] ;  /* 0x01000000e410783b */ /* 0x000fe20000004200 */
[----:B------:R-:W-:Y:S02]  /*13230*/  I2FP.F32.S32 R8, R3 ;  /* 0x0000000300087245 */ /* 0x000fe40000201400 */
[----:B------:R-:W-:Y:S02]  /*13240*/  ISETP.GE.AND P1, PT, R4, R241, PT ;  /* 0x000000f10400720c */ /* 0x000fe40003f26270 */
[----:B------:R-:W-:Y:S01]  /*13250*/  I2FP.F32.S32 R3, R9 ;  /* 0x0000000900037245 */ /* 0x000fe20000201400 */
[----:B------:R-:W-:Y:S01]  /*13260*/  FFMA.FTZ R11, R8, -UR14, R11 ;  /* 0x8000000e080b7c23 */ /* 0x000fe2000801000b */
[----:B------:R-:W-:Y:S02]  /*13270*/  ISETP.GE.OR P3, PT, R32, R237, !P3 ;  /* 0x000000ed2000720c */ /* 0x000fe40005f66670 */
[----:B------:R-:W-:Y:S01]  /*13280*/  FSEL R179, R23, -INF , !P4 ;  /* 0xff80000017b37808 */ /* 0x000fe20006000000 */
[----:B------:R-:W-:Y:S01]  /*13290*/  FFMA.FTZ R10, R3, -UR14, R10 ;  /* 0x8000000e030a7c23 */ /* 0x000fe2000801000a */
[----:B------:R-:W-:Y:S01]  /*132a0*/  FMNMX.FTZ R9, R185, R7, !PT ;  /* 0x00000007b9097209 */ /* 0x000fe20007810000 */
[----:B------:R-:W-:Y:S01]  /*132b0*/  LDSM.16.MT88.4 R32, [R225+0x10000] ;  /* 0x01000000e120783b */ /* 0x000fe20000004200 */
[----:B------:R-:W-:Y:S02]  /*132c0*/  FSEL R182, R28, -INF , !P0 ;  /* 0xff8000001cb67808 */ /* 0x000fe40004000000 */
[----:B------:R-:W-:Y:S02]  /*132d0*/  ISETP.GE.OR P1, PT, R4, R240, !P1 ;  /* 0x000000f00400720c */ /* 0x000fe40004f26670 */
[----:B------:R-:W-:Y:S02]  /*132e0*/  FMNMX.FTZ R6, R183, R6, !PT ;  /* 0x00000006b7067209 */ /* 0x000fe40007810000 */
[----:B------:R-:W-:Y:S02]  /*132f0*/  FSEL R178, R24, -INF , !P3 ;  /* 0xff80000018b27808 */ /* 0x000fe40005800000 */
        /* <DEDUP_REMOVED lines=44> */
[----:B------:R-:W-:Y:S01]  /*135c0*/  FFMA.FTZ R207, R172, UR4, -R177 ;  /* 0x00000004accf7c23 */ /* 0x000fe200080108b1 */
[--C-:B------:R-:W-:Y:S01]  /*135d0*/  FFMA.FTZ R184, R184, UR4, -R181.reuse ;  /* 0x00000004b8b87c23 */ /* 0x100fe200080108b5 */
[--C-:B------:R-:W-:Y:S01]  /*135e0*/  FFMA.FTZ R183, R183, UR4, -R181.reuse ;  /* 0x00000004b7b77c23 */ /* 0x100fe200080108b5 */
[----:B------:R-:W-:Y:S03]  /*135f0*/  LDSM.16.MT88.4 R172, [R226+0x14800] ;  /* 0x01480000e2ac783b */ /* 0x000fe60000004200 */
[----:B------:R-:W2:Y:S01]  /*13600*/  MUFU.EX2 R196, R196 ;  /* 0x000000c400c47308 */ /* 0x000ea20000000800 */
[----:B------:R-:W-:Y:S01]  /*13610*/  FFMA.FTZ R182, R182, UR4, -R181 ;  /* 0x00000004b6b67c23 */ /* 0x000fe200080108b5 */
[--C-:B------:R-:W-:Y:S01]  /*13620*/  FFMA.FTZ R179, R179, UR4, -R177.reuse ;  /* 0x00000004b3b37c23 */ /* 0x100fe200080108b1 */
[--C-:B------:R-:W-:Y:S01]  /*13630*/  FFMA.FTZ R178, R178, UR4, -R177.reuse ;  /* 0x00000004b2b27c23 */ /* 0x100fe200080108b1 */
[----:B------:R-:W-:Y:S01]  /*13640*/  FFMA.FTZ R176, R176, UR4, -R177 ;  /* 0x00000004b0b07c23 */ /* 0x000fe200080108b1 */
[--C-:B------:R-:W-:Y:S01]  /*13650*/  FFMA.FTZ R200, R200, UR4, -R181.reuse ;  /* 0x00000004c8c87c23 */ /* 0x100fe200080108b5 */
[--C-:B------:R-:W-:Y:S01]  /*13660*/  FFMA.FTZ R203, R203, UR4, -R181.reuse ;  /* 0x00000004cbcb7c23 */ /* 0x100fe200080108b5 */
[----:B------:R-:W-:Y:S03]  /*13670*/  FFMA.FTZ R189, R189, UR4, -R181 ;  /* 0x00000004bdbd7c23 */ /* 0x000fe600080108b5 */
[----:B------:R-:W-:Y:S01]  /*13680*/  MUFU.EX2 R195, R195 ;  /* 0x000000c300c37308 */ /* 0x000fe20000000800 */
[----:B------:R-:W-:Y:S01]  /*13690*/  FFMA.FTZ R185, R185, UR4, -R177 ;  /* 0x00000004b9b97c23 */ /* 0x000fe200080108b1 */
[--C-:B------:R-:W-:Y:S01]  /*136a0*/  FFMA.FTZ R250, R250, UR4, -R181.reuse ;  /* 0x00000004fafa7c23 */ /* 0x100fe200080108b5 */
[--C-:B------:R-:W-:Y:S01]  /*136b0*/  FFMA.FTZ R251, R191, UR4, -R181.reuse ;  /* 0x00000004bffb7c23 */ /* 0x100fe200080108b5 */
[----:B------:R-:W-:Y:S01]  /*136c0*/  FFMA.FTZ R252, R190, UR4, -R181 ;  /* 0x00000004befc7c23 */ /* 0x000fe200080108b5 */
[--C-:B------:R-:W-:Y:S01]  /*136d0*/  FFMA.FTZ R188, R188, UR4, -R177.reuse ;  /* 0x00000004bcbc7c23 */ /* 0x100fe200080108b1 */
[--C-:B------:R-:W-:Y:S01]  /*136e0*/  FFMA.FTZ R187, R187, UR4, -R177.reuse ;  /* 0x00000004bbbb7c23 */ /* 0x100fe200080108b1 */
[--C-:B------:R-:W-:Y:S03]  /*136f0*/  FFMA.FTZ R186, R186, UR4, -R177.reuse ;  /* 0x00000004baba7c23 */ /* 0x100fe600080108b1 */
[----:B------:R-:W3:Y:S01]  /*13700*/  MUFU.EX2 R194, R194 ;  /* 0x000000c200c27308 */ /* 0x000ee20000000800 */
[----:B--2---:R-:W-:Y:S01]  /*13710*/  F2FP.F16.F32.PACK_AB R168, R196, R198 ;  /* 0x000000c6c4a8723e */ /* 0x004fe200000000ff */
[----:B------:R-:W-:Y:S01]  /*13720*/  FFMA.FTZ R177, R165, UR4, -R177 ;  /* 0x00000004a5b17c23 */ /* 0x000fe200080108b1 */
[----:B------:R-:W-:Y:S07]  /*13730*/  PLOP3.LUT P0, PT, PT, PT, UP0, 0x80, 0x0 ;  /* 0x000000000000781c */ /* 0x000fee0003f0f008 */
        /* <DEDUP_REMOVED lines=32> */
[C---:B------:R-:W-:Y:S01]  /*13940*/  FMUL.FTZ R16, R2.reuse, R148 ;  /* 0x0000009402107220 */ /* 0x040fe20000410000 */
[C---:B-1----:R-:W-:Y:S01]  /*13950*/  HMMA.16816.F32 R12, R168.reuse, R24, R12 ;  /* 0x00000018a80c723c */ /* 0x042fe2000000180c */
[----:B------:R-:W1:Y:S03]  /*13960*/  LDSM.16.MT88.4 R144, [R226+0x12000] ;  /* 0x01200000e290783b */ /* 0x000e660000004200 */
        /* <DEDUP_REMOVED lines=24> */
[----:B------:R-:W-:Y:S01]  /*13af0*/  FMUL.FTZ R37, R2, R37 ;  /* 0x0000002502257220 */ /* 0x000fe20000410000 */
[C---:B------:R-:W-:Y:S01]  /*13b00*/  FMUL.FTZ R38, R0.reuse, R38 ;  /* 0x0000002600267220 */ /* 0x040fe20000410000 */
[C---:B------:R-:W-:Y:S01]  /*13b10*/  FMUL.FTZ R39, R0.reuse, R39 ;  /* 0x0000002700277220 */ /* 0x040fe20000410000 */
[C---:B--2---:R-:W-:Y:S01]  /*13b20*/  HMMA.16816.F32 R28, R168.reuse, R160, R28 ;  /* 0x000000a0a81c723c */ /* 0x044fe2000000181c */
[----:B------:R-:W-:Y:S04]  /*13b30*/  MUFU.EX2 R252, R252 ;  /* 0x000000fc00fc7308 */ /* 0x000fe80000000800 */
[C---:B------:R-:W-:Y:S01]  /*13b40*/  FMUL.FTZ R34, R0.reuse, R134 ;  /* 0x0000008600227220 */ /* 0x040fe20000410000 */
[----:B------:R-:W-:Y:S01]  /*13b50*/  FMUL.FTZ R35, R0, R135 ;  /* 0x0000008700237220 */ /* 0x000fe20000410000 */
[C---:B------:R-:W-:Y:S01]  /*13b60*/  FMUL.FTZ R40, R2.reuse, R40 ;  /* 0x0000002802287220 */ /* 0x040fe20000410000 */
[----:B------:R-:W2:Y:S03]  /*13b70*/  LDSM.16.MT88.4 R132, [R224+0x12000] ;  /* 0x01200000e084783b */ /* 0x000ea60000004200 */
[----:B------:R-:W-:Y:S01]  /*13b80*/  MUFU.EX2 R200, R200 ;  /* 0x000000c800c87308 */ /* 0x000fe20000000800 */
[----:B------:R-:W-:Y:S01]  /*13b90*/  FMUL.FTZ R41, R2, R41 ;  /* 0x0000002902297220 */ /* 0x000fe20000410000 */
[C---:B------:R-:W-:Y:S01]  /*13ba0*/  FMUL.FTZ R42, R0.reuse, R42 ;  /* 0x0000002a002a7220 */ /* 0x040fe20000410000 */
[C---:B------:R-:W-:Y:S03]  /*13bb0*/  HMMA.16816.F32 R32, R168.reuse, R162, R32 ;  /* 0x000000a2a820723c */ /* 0x040fe60000001820 */
[----:B------:R-:W-:Y:S01]  /*13bc0*/  FMUL.FTZ R43, R0, R43 ;  /* 0x0000002b002b7220 */ /* 0x000fe20000410000 */
[----:B------:R-:W-:Y:S01]  /*13bd0*/  LDSM.16.MT88.4 R160, [R225+0x12800] ;  /* 0x01280000e1a0783b */ /* 0x000fe20000004200 */
[C---:B------:R-:W-:Y:S01]  /*13be0*/  FMUL.FTZ R44, R2.reuse, R44 ;  /* 0x0000002c022c7220 */ /* 0x040fe20000410000 */
[C---:B---3--:R-:W-:Y:S01]  /*13bf0*/  HMMA.16816.F32 R36, R168.reuse, R152, R36 ;  /* 0x00000098a824723c */ /* 0x048fe20000001824 */
[----:B------:R-:W-:Y:S04]  /*13c00*/  MUFU.EX2 R203, R203 ;  /* 0x000000cb00cb7308 */ /* 0x000fe80000000800 */
[----:B------:R-:W-:Y:S01]  /*13c10*/  FMUL.FTZ R45, R2, R45 ;  /* 0x0000002d022d7220 */ /* 0x000fe20000410000 */
[C---:B------:R-:W-:Y:S01]  /*13c20*/  HMMA.16816.F32 R40, R168.reuse, R154, R40 ;  /* 0x0000009aa828723c */ /* 0x040fe20000001828 */
[----:B------:R-:W-:Y:S04]  /*13c30*/  LDSM.16.MT88.4 R152, [R224+0x10800] ;  /* 0x01080000e098783b */ /* 0x000fe80000004200 */
[----:B------:R-:W-:Y:S01]  /*13c40*/  MUFU.EX2 R205, R205 ;  /* 0x000000cd00cd7308 */ /* 0x000fe20000000800 */
[C---:B------:R-:W-:Y:S01]  /*13c50*/  FMUL.FTZ R46, R0.reuse, R46 ;  /* 0x0000002e002e7220 */ /* 0x040fe20000410000 */
[----:B------:R-:W-:Y:S01]  /*13c60*/  FMUL.FTZ R47, R0, R47 ;  /* 0x0000002f002f7220 */ /* 0x000fe20000410000 */
[C---:B------:R-:W-:Y:S03]  /*13c70*/  FMUL.FTZ R48, R2.reuse, R48 ;  /* 0x0000003002307220 */ /* 0x040fe60000410000 */
[----:B------:R-:W-:Y:S01]  /*13c80*/  FMUL.FTZ R49, R2, R49 ;  /* 0x0000003102317220 */ /* 0x000fe20000410000 */
        /* <DEDUP_REMOVED lines=28> */
[C---:B--2---:R-:W-:Y:S02]  /*13e50*/  HMMA.16816.F32 R60, R168.reuse, R132, R60 ;  /* 0x00000084a83c723c */ /* 0x044fe4000000183c */
[----:B------:R-:W-:Y:S01]  /*13e60*/  MUFU.EX2 R251, R251 ;  /* 0x000000fb00fb7308 */ /* 0x000fe20000000800 */
        /* <DEDUP_REMOVED lines=33> */
[C---:B------:R-:W-:Y:S01]  /*14080*/  FMUL.FTZ R92, R2.reuse, R92 ;  /* 0x0000005c025c7220 */ /* 0x040fe20000410000 */
        /* <DEDUP_REMOVED lines=32> */
[--C-:B------:R-:W-:Y:S01]  /*14290*/  FFMA.FTZ R202, R201, UR4, -R181.reuse ;  /* 0x00000004c9ca7c23 */ /* 0x100fe200080108b5 */
[----:B------:R-:W-:Y:S01]  /*142a0*/  FFMA.FTZ R181, R180, UR4, -R181 ;  /* 0x00000004b4b57c23 */ /* 0x000fe200080108b5 */
[----:B------:R1:W4:Y:S01]  /*142b0*/  MUFU.EX2 R201, R144 ;  /* 0x0000009000c97308 */ /* 0x0003220000000800 */
[C---:B------:R-:W-:Y:S01]  /*142c0*/  HMMA.16816.F32 R112, R168.reuse, R138, R112 ;  /* 0x0000008aa870723c */ /* 0x040fe20000001870 */
[----:B------:R-:W5:Y:S04]  /*142d0*/  LDSM.16.MT88.4 R136, [R228+0x10800] ;  /* 0x01080000e488783b */ /* 0x000f680000004200 */
[C---:B------:R-:W-:Y:S01]  /*142e0*/  FMUL.FTZ R116, R2.reuse, R116 ;  /* 0x0000007402747220 */ /* 0x040fe20000410000 */
[----:B------:R-:W-:Y:S01]  /*142f0*/  FMUL.FTZ R117, R2, R117 ;  /* 0x0000007502757220 */ /* 0x000fe20000410000 */
[C---:B------:R-:W-:Y:S01]  /*14300*/  FMUL.FTZ R118, R0.reuse, R118 ;  /* 0x0000007600767220 */ /* 0x040fe20000410000 */
[----:B------:R-:W-:Y:S01]  /*14310*/  FMUL.FTZ R119, R0, R119 ;  /* 0x0000007700777220 */ /* 0x000fe20000410000 */
[----:B------:R-:W4:Y:S02]  /*14320*/  MUFU.EX2 R202, R202 ;  /* 0x000000ca00ca7308 */ /* 0x000f240000000800 */
[C---:B------:R-:W-:Y:S01]  /*14330*/  FMUL.FTZ R120, R2.reuse, R120 ;  /* 0x0000007802787220 */ /* 0x040fe20000410000 */
[----:B------:R-:W-:Y:S01]  /*14340*/  FMUL.FTZ R121, R2, R121 ;  /* 0x0000007902797220 */ /* 0x000fe20000410000 */
[C---:B------:R-:W-:Y:S01]  /*14350*/  FMUL.FTZ R122, R0.reuse, R122 ;  /* 0x0000007a007a7220 */ /* 0x040fe20000410000 */
[----:B------:R-:W-:Y:S01]  /*14360*/  FMUL.FTZ R123, R0, R123 ;  /* 0x0000007b007b7220 */ /* 0x000fe20000410000 */
[C---:B--2---:R-:W-:Y:S01]  /*14370*/  HMMA.16816.F32 R116, R168.reuse, R132, R116 ;  /* 0x00000084a874723c */ /* 0x044fe20000001874 */
[----:B-1----:R-:W1:Y:S02]  /*14380*/  LDSM.16.MT88.4 R144, [R226+0x10800] ;  /* 0x01080000e290783b */ /* 0x002e640000004200 */
        /* <DEDUP_REMOVED lines=10> */
[----:B----4-:R-:W-:Y:S01]  /*14430*/  F2FP.F16.F32.PACK_AB R132, R201, R200 ;  /* 0x000000c8c984723e */ /* 0x010fe200000000ff */
[----:B------:R-:W-:Y:S01]  /*14440*/  FFMA.FTZ R198, R2, R249, R198 ;  /* 0x000000f902c67223 */ /* 0x000fe200000100c6 */
[----:B------:R-:W-:Y:S01]  /*14450*/  F2FP.F16.F32.PACK_AB R134, R203, R202 ;  /* 0x000000cacb86723e */ /* 0x000fe200000000ff */
[----:B------:R-:W-:Y:S01]  /*14460*/  HMMA.16816.F32 R128, R168, R142, R128 ;  /* 0x0000008ea880723c */ /* 0x000fe20000001880 */
[----:B------:R-:W2:Y:S04]  /*14470*/  LDSM.16.MT88.4 R140, [R228+0x12800] ;  /* 0x01280000e48c783b */ /* 0x000ea80000004200 */
[----:B------:R-:W-:Y:S01]  /*14480*/  F2FP.F16.F32.PACK_AB R133, R204, R205 ;  /* 0x000000cdcc85723e */ /* 0x000fe200000000ff */
[----:B------:R-:W-:Y:S01]  /*14490*/  FFMA.FTZ R199, R0, R248, R199 ;  /* 0x000000f800c77223 */ /* 0x000fe200000100c7 */
[----:B------:R-:W-:Y:S01]  /*144a0*/  F2FP.F16.F32.PACK_AB R135, R207, R206 ;  /* 0x000000cecf87723e */ /* 0x000fe200000000ff */
[----:B------:R-:W-:Y:S01]  /*144b0*/  FADD.FTZ R198, R196, R198 ;  /* 0x000000c6c4c67221 */ /* 0x000fe20000010000 */
[----:B------:R-:W-:Y:S02]  /*144c0*/  LDSM.16.MT88.4 R168, [R228+0x14800] ;  /* 0x01480000e4a8783b */ /* 0x000fe40000004200 */
[----:B------:R-:W-:Y:S01]  /*144d0*/  FADD.FTZ R199, R193, R199 ;  /* 0x000000c7c1c77221 */ /* 0x000fe20000010000 */
[----:B------:R-:W-:Y:S02]  /*144e0*/  FADD.FTZ R198, R195, R198 ;  /* 0x000000c6c3c67221 */ /* 0x000fe40000010000 */
[C---:B-----5:R-:W-:Y:S05]  /*144f0*/  HMMA.16816.F32 R4, R132.reuse, R136, R4 ;  /* 0x000000888404723c */ /* 0x060fea0000001804 */
        /* <DEDUP_REMOVED lines=25> */
[----:B------:R-:W5:Y:S04]  /*14690*/  MUFU.EX2 R157, R189 ;  /* 0x000000bd009d7308 */ /* 0x000f680000000800 */
[----:B------:R-:W-:Y:S01]  /*146a0*/  FADD.FTZ R207, R207, R205 ;  /* 0x000000cdcfcf7221 */ /* 0x000fe20000010000 */
[C---:B------:R-:W-:Y:S05]  /*146b0*/  HMMA.16816.F32 R48, R132.reuse, R158, R48 ;  /* 0x0000009e8430723c */ /* 0x040fea0000001830 */
[----:B------:R-:W-:Y:S01]  /*146c0*/  MUFU.EX2 R189, R184 ;  /* 0x000000b800bd7308 */ /* 0x000fe20000000800 */
[----:B------:R-:W-:Y:S01]  /*146d0*/  FADD.FTZ R202, R250, R202 ;  /* 0x000000cafaca7221 */ /* 0x000fe20000010000 */
[C---:B------:R-:W-:Y:S06]  /*146e0*/  HMMA.16816.F32 R52, R132.reuse, R160, R52 ;  /* 0x000000a08434723c */ /* 0x040fec0000001834 */
[C---:B------:R-:W-:Y:S01]  /*146f0*/  HMMA.16816.F32 R56, R132.reuse, R162, R56 ;  /* 0x000000a28438723c */ /* 0x040fe20000001838 */
[----:B------:R-:W-:Y:S04]  /*14700*/  LDSM.16.MT88.4 R160, [R225+0x13000] ;  /* 0x01300000e1a0783b */ /* 0x000fe80000004200 */
[----:B-----5:R-:W-:Y:S01]  /*14710*/  MOV R185, R157 ;  /* 0x0000009d00b97202 */ /* 0x020fe20000000f00 */
[C---:B---3--:R-:W-:Y:S03]  /*14720*/  HMMA.16816.F32 R60, R132.reuse, R136, R60 ;  /* 0x00000088843c723c */ /* 0x048fe6000000183c */
        /* <DEDUP_REMOVED lines=30> */
[C---:B------:R-:W-:Y:S01]  /*14910*/  F2FP.F16.F32.PACK_AB R132, R251.reuse, R250 ;  /* 0x000000fafb84723e */ /* 0x040fe200000000ff */
[----:B------:R-:W-:Y:S04]  /*14920*/  FADD.FTZ R251, R251, R202 ;  /* 0x000000cafbfb7221 */ /* 0x000fe80000010000 */
[----:B------:R-:W-:Y:S02]  /*14930*/  FADD.FTZ R251, R252, R251 ;  /* 0x000000fbfcfb7221 */ /* 0x000fe40000010000 */
        /* <DEDUP_REMOVED lines=33> */
[C---:B-----5:R-:W-:Y:S01]  /*14b50*/  HMMA.16816.F32 R92, R132.reuse, R152, R92 ;  /* 0x00000098845c723c */ /* 0x060fe2000000185c */
[----:B------:R-:W-:Y:S05]  /*14b60*/  MUFU.EX2 R152, R179 ;  /* 0x000000b300987308 */ /* 0x000fea0000000800 */
[C---:B------:R-:W-:Y:S06]  /*14b70*/  HMMA.16816.F32 R96, R132.reuse, R154, R96 ;  /* 0x0000009a8460723c */ /* 0x040fec0000001860 */
[C---:B-1----:R-:W-:Y:S01]  /*14b80*/  HMMA.16816.F32 R100, R132.reuse, R144, R100 ;  /* 0x000000908464723c */ /* 0x042fe20000001864 */
[----:B------:R-:W-:Y:S05]  /*14b90*/  MUFU.EX2 R144, R178 ;  /* 0x000000b200907308 */ /* 0x000fea0000000800 */
[C---:B------:R-:W-:Y:S05]  /*14ba0*/  HMMA.16816.F32 R104, R132.reuse, R146, R104 ;  /* 0x000000928468723c */ /* 0x040fea0000001868 */
[----:B------:R-:W1:Y:S01]  /*14bb0*/  MUFU.EX2 R147, R176 ;  /* 0x000000b000937308 */ /* 0x000e620000000800 */
[----:B------:R-:W-:Y:S01]  /*14bc0*/  IMAD.MOV.U32 R145, RZ, RZ, R186 ;  /* 0x000000ffff917224 */ /* 0x000fe200078e00ba */
        /* <DEDUP_REMOVED lines=10> */
[----:B------:R-:W-:Y:S01]  /*14c70*/  MOV R138, R187 ;  /* 0x000000bb008a7202 */ /* 0x000fe20000000f00 */
[----:B------:R-:W-:Y:S05]  /*14c80*/  HMMA.16816.F32 R128, R132, R150, R128 ;  /* 0x000000968480723c */ /* 0x000fea0000001880 */
[----:B------:R-:W-:Y:S01]  /*14c90*/  IMAD.MOV.U32 R137, RZ, RZ, R144 ;  /* 0x000000ffff897224 */ /* 0x000fe200078e0090 */
[----:B------:R-:W-:Y:S01]  /*14ca0*/  MOV R136, R161 ;  /* 0x000000a100887202 */ /* 0x000fe20000000f00 */
[----:B------:R-:W-:Y:S01]  /*14cb0*/  IMAD.MOV.U32 R132, RZ, RZ, R189 ;  /* 0x000000ffff847224 */ /* 0x000fe200078e00bd */
[----:B------:R-:W-:Y:S03]  /*14cc0*/  MOV R134, R191 ;  /* 0x000000bf00867202 */ /* 0x000fe60000000f00 */
[----:B------:R-:W-:Y:S01]  /*14cd0*/  IMAD.MOV.U32 R135, RZ, RZ, R152 ;  /* 0x000000ffff877224 */ /* 0x000fe200078e0098 */
[----:B------:R-:W-:Y:S02]  /*14ce0*/  F2FP.F16.F32.PACK_AB R168, R134, R132 ;  /* 0x0000008486a8723e */ /* 0x000fe400000000ff */
[----:B------:R-:W-:Y:S02]  /*14cf0*/  F2FP.F16.F32.PACK_AB R170, R146, R136 ;  /* 0x0000008892aa723e */ /* 0x000fe400000000ff */
[----:B------:R-:W-:Y:S02]  /*14d00*/  F2FP.F16.F32.PACK_AB R169, R137, R135 ;  /* 0x0000008789a9723e */ /* 0x000fe400000000ff */
[----:B------:R-:W-:Y:S02]  /*14d10*/  MOV R144, R185 ;  /* 0x000000b900907202 */ /* 0x000fe40000000f00 */
[----:B------:R-:W4:Y:S01]  /*14d20*/  LDSM.16.MT88.4 R184, [R226+0x13800] ;  /* 0x01380000e2b8783b */ /* 0x000f220000004200 */
[----:B------:R-:W-:Y:S02]  /*14d30*/  MOV R139, R188 ;  /* 0x000000bc008b7202 */ /* 0x000fe40000000f00 */
[C---:B--2---:R-:W-:Y:S05]  /*14d40*/  HMMA.16816.F32 R160, R168.reuse, R156, R4 ;  /* 0x0000009ca8a0723c */ /* 0x044fea0000001804 */
[----:B------:R-:W-:Y:S01]  /*14d50*/  LDSM.16.MT88.4 R4, [R224+0x13800] ;  /* 0x01380000e004783b */ /* 0x000fe20000004200 */
[C---:B------:R-:W-:Y:S05]  /*14d60*/  HMMA.16816.F32 R156, R168.reuse, R158, R8 ;  /* 0x0000009ea89c723c */ /* 0x040fea0000001808 */
[----:B------:R-:W-:Y:S01]  /*14d70*/  MOV R133, R190 ;  /* 0x000000be00857202 */ /* 0x000fe20000000f00 */
[C---:B---3--:R-:W-:Y:S01]  /*14d80*/  HMMA.16816.F32 R152, R168.reuse, R140, R12 ;  /* 0x0000008ca898723c */ /* 0x048fe2000000180c */
[----:B------:R-:W2:Y:S05]  /*14d90*/  LDSM.16.MT88.4 R188, [R225+0x13800] ;  /* 0x01380000e1bc783b */ /* 0x000eaa0000004200 */
[C---:B------:R-:W-:Y:S03]  /*14da0*/  HMMA.16816.F32 R148, R168.reuse, R142, R16 ;  /* 0x0000008ea894723c */ /* 0x040fe60000001810 */
[----:B------:R-:W3:Y:S02]  /*14db0*/  LDSM.16.MT88.4 R8, [R228+0x15800] ;  /* 0x01580000e408783b */ /* 0x000ee40000004200 */
        /* <DEDUP_REMOVED lines=17> */
[C---:B-1----:R-:W-:Y:S03]  /*14ed0*/  HMMA.16816.F32 R136, R168.reuse, R176, R28 ;  /* 0x000000b0a888723c */ /* 0x042fe6000000181c */
[----:B------:R-:W-:Y:S02]  /*14ee0*/  MOV R25, R23 ;  /* 0x0000001700197202 */ /* 0x000fe40000000f00 */
[----:B------:R-:W1:Y:S02]  /*14ef0*/  LDSM.16.MT88.4 R20, [R224+0x15800] ;  /* 0x01580000e014783b */ /* 0x000e640000004200 */
        /* <DEDUP_REMOVED lines=9> */
[C---:B----4-:R-:W-:Y:S05]  /*14f90*/  HMMA.16816.F32 R44, R168.reuse, R184, R44 ;  /* 0x000000b8a82c723c */ /* 0x050fea000000182c */
[----:B------:R-:W-:Y:S01]  /*14fa0*/  MOV R179, R26 ;  /* 0x0000001a00b37202 */ /* 0x000fe20000000f00 */
[C---:B------:R-:W-:Y:S05]  /*14fb0*/  HMMA.16816.F32 R48, R168.reuse, R186, R48 ;  /* 0x000000baa830723c */ /* 0x040fea0000001830 */
[----:B------:R-:W-:Y:S01]  /*14fc0*/  IMAD.MOV.U32 R178, RZ, RZ, R27 ;  /* 0x000000ffffb27224 */ /* 0x000fe200078e001b */
[C---:B--2---:R-:W-:Y:S01]  /*14fd0*/  HMMA.16816.F32 R52, R168.reuse, R188, R52 ;  /* 0x000000bca834723c */ /* 0x044fe20000001834 */
[----:B------:R-:W2:Y:S04]  /*14fe0*/  LDSM.16.MT88.4 R24, [R228+0x17800] ;  /* 0x01780000e418783b */ /* 0x000ea80000004200 */
[----:B------:R-:W-:Y:S01]  /*14ff0*/  MOV R35, R30 ;  /* 0x0000001e00237202 */ /* 0x000fe20000000f00 */
[C---:B------:R-:W-:Y:S05]  /*15000*/  HMMA.16816.F32 R56, R168.reuse, R190, R56 ;  /* 0x000000bea838723c */ /* 0x040fea0000001838 */
[----:B------:R-:W-:Y:S01]  /*15010*/  MOV R34, R31 ;  /* 0x0000001f00227202 */ /* 0x000fe20000000f00 */
[C---:B------:R-:W-:Y:S01]  /*15020*/  HMMA.16816.F32 R60, R168.reuse, R4, R60 ;  /* 0x00000004a83c723c */ /* 0x040fe2000000183c */
[----:B------:R-:W4:Y:S04]  /*15030*/  LDSM.16.MT88.4 R28, [R226+0x17800] ;  /* 0x01780000e21c783b */ /* 0x000f280000004200 */
[----:B------:R-:W-:Y:S01]  /*15040*/  FADD.FTZ R207, R178, R207 ;  /* 0x000000cfb2cf7221 */ /* 0x000fe20000010000 */
[C---:B------:R-:W-:Y:S03]  /*15050*/  HMMA.16816.F32 R64, R168.reuse, R6, R64 ;  /* 0x00000006a840723c */ /* 0x040fe60000001840 */
[----:B------:R-:W4:Y:S02]  /*15060*/  LDSM.16.MT88.4 R4, [R225+0x17800] ;  /* 0x01780000e104783b */ /* 0x000f240000004200 */
[----:B------:R-:W-:Y:S01]  /*15070*/  FADD.FTZ R0, R179, R207 ;  /* 0x000000cfb3007221 */ /* 0x000fe20000010000 */
[C---:B---3--:R-:W-:Y:S05]  /*15080*/  HMMA.16816.F32 R68, R168.reuse, R8, R68 ;  /* 0x00000008a844723c */ /* 0x048fea0000001844 */
[----:B------:R-:W-:Y:S01]  /*15090*/  FADD.FTZ R0, R32, R0 ;  /* 0x0000000020007221 */ /* 0x000fe20000010000 */
[C---:B------:R-:W-:Y:S01]  /*150a0*/  HMMA.16816.F32 R72, R168.reuse, R10, R72 ;  /* 0x0000000aa848723c */ /* 0x040fe20000001848 */
[----:B------:R-:W3:Y:S04]  /*150b0*/  LDSM.16.MT88.4 R8, [R224+0x17800] ;  /* 0x01780000e008783b */ /* 0x000ee80000004200 */
[----:B------:R-:W-:Y:S01]  /*150c0*/  FADD.FTZ R2, R33, R251 ;  /* 0x000000fb21027221 */ /* 0x000fe20000010000 */
        /* <DEDUP_REMOVED lines=14> */
[C---:B------:R-:W-:Y:S05]  /*151b0*/  HMMA.16816.F32 R104, R168.reuse, R26, R104 ;  /* 0x0000001aa868723c */ /* 0x040fea0000001868 */
[----:B------:R-:W-:Y:S01]  /*151c0*/  FADD.FTZ R249, R173, R2 ;  /* 0x00000002adf97221 */ /* 0x000fe20000010000 */
[C---:B----4-:R-:W-:Y:S05]  /*151d0*/  HMMA.16816.F32 R108, R168.reuse, R28, R108 ;  /* 0x0000001ca86c723c */ /* 0x050fea000000186c */
[----:B------:R-:W-:Y:S01]  /*151e0*/  MOV R2, R3 ;  /* 0x0000000300027202 */ /* 0x000fe20000000f00 */
[C---:B------:R-:W-:Y:S05]  /*151f0*/  HMMA.16816.F32 R112, R168.reuse, R30, R112 ;  /* 0x0000001ea870723c */ /* 0x040fea0000001870 */
[----:B------:R-:W-:Y:S01]  /*15200*/  FADD.FTZ R248, R165, R0 ;  /* 0x00000000a5f87221 */ /* 0x000fe20000010000 */
[C---:B------:R-:W-:Y:S05]  /*15210*/  HMMA.16816.F32 R116, R168.reuse, R4, R116 ;  /* 0x00000004a874723c */ /* 0x040fea0000001874 */
[----:B------:R-:W-:Y:S01]  /*15220*/  MOV R0, R164 ;  /* 0x000000a400007202 */ /* 0x000fe20000000f00 */
[C---:B------:R-:W-:Y:S06]  /*15230*/  HMMA.16816.F32 R120, R168.reuse, R6, R120 ;  /* 0x00000006a878723c */ /* 0x040fec0000001878 */
[C---:B---3--:R-:W-:Y:S06]  /*15240*/  HMMA.16816.F32 R124, R168.reuse, R8, R124 ;  /* 0x00000008a87c723c */ /* 0x048fec000000187c */
[----:B------:R-:W-:Y:S01]  /*15250*/  HMMA.16816.F32 R128, R168, R10, R128 ;  /* 0x0000000aa880723c */ /* 0x000fe20000001880 */
[----:B------:R-:W-:Y:S11]  /*15260*/  @!UPT UIADD3 URZ, URZ, URZ, URZ ;  /* 0x0000003f3f3ff290 */ /* 0x000ff6000fffe03f */
[----:B------:R-:W-:Y:S01]  /*15270*/  @!UPT UIADD3 URZ, URZ, URZ, URZ ;  /* 0x0000003f3f3ff290 */ /* 0x000fe2000fffe03f */
[----:B------:R-:W-:Y:S11]  /*15280*/  @P0 BRA `(.L_x_7756) ;  /* 0xffffffa000f40947 */ /* 0x000ff6000383ffff */
.L_x_7752:
        /* <DEDUP_REMOVED lines=316> */
.L_x_7758:
[----:B------:R-:W-:Y:S05]  /*16650*/  BSYNC B0 ;  /* 0x0000000000007941 */ /* 0x000fea0003800000 */
.L_x_7757:
        /* <DEDUP_REMOVED lines=41> */
.L_x_7760:
[----:B------:R-:W-:Y:S05]  /*168f0*/  BSYNC B0 ;  /* 0x0000000000007941 */ /* 0x000fea0003800000 */
.L_x_7759:
        /* <DEDUP_REMOVED lines=18> */
.L_x_7762:
[----:B------:R-:W-:Y:S05]  /*16a20*/  BSYNC B0 ;  /* 0x0000000000007941 */ /* 0x000fea0003800000 */
.L_x_7761:
        /* <DEDUP_REMOVED lines=17> */
.L_x_7764:
[----:B------:R-:W-:Y:S05]  /*16b40*/  BSYNC B0 ;  /* 0x0000000000007941 */ /* 0x000fea0003800000 */
.L_x_7763:
        /* <DEDUP_REMOVED lines=17> */
.L_x_7766:
[----:B------:R-:W-:Y:S05]  /*16c60*/  BSYNC B0 ;  /* 0x0000000000007941 */ /* 0x000fea0003800000 */
.L_x_7765:
        /* <DEDUP_REMOVED lines=17> */
.L_x_7768:
[----:B------:R-:W-:Y:S05]  /*16d80*/  BSYNC B0 ;  /* 0x0000000000007941 */ /* 0x000fea0003800000 */
.L_x_7767:
        /* <DEDUP_REMOVED lines=17> */
.L_x_7770:
[----:B------:R-:W-:Y:S05]  /*16ea0*/  BSYNC B0 ;  /* 0x0000000000007941 */ /* 0x000fea0003800000 */
.L_x_7769:
        /* <DEDUP_REMOVED lines=17> */
.L_x_7772:
[----:B------:R-:W-:Y:S05]  /*16fc0*/  BSYNC B0 ;  /* 0x0000000000007941 */ /* 0x000fea0003800000 */
.L_x_7771:
        /* <DEDUP_REMOVED lines=14> */
.L_x_7773:
        /* <DEDUP_REMOVED lines=13> */
.L_x_8927:


//--------------------- .text._ZN5flash24flash_fwd_splitkv_kernelI23Flash_fwd_kernel_traitsILi256ELi64ELi64ELi4ELb0ELb0EN7cutlass6half_tE19Flash_kernel_traitsILi256ELi64ELi64ELi4ES3_EELb0ELb1ELb0ELb0ELb1ELb0ELb1ELb1EEEvNS_16Flash_fwd_paramsE --------------------------
	.section	.text._ZN5flash24flash_fwd_splitkv_kernelI23Flash_fwd_kernel_traitsILi256ELi64ELi64ELi4ELb0ELb0EN7cutlass6half_tE19Flash_kernel_traitsILi256ELi64ELi64ELi4ES3_EELb0ELb1ELb0ELb0ELb1ELb0ELb1ELb1EEEvNS_16Flash_fwd_paramsE,"ax",@progbits
	.align	128
        .global         _ZN5flash24flash_fwd_splitkv_kernelI23Flash_fwd_kernel_traitsILi256ELi64ELi64ELi4ELb0ELb0EN7cutlass6half_tE19Flash_kernel_traitsILi256ELi64ELi64ELi4ES3_EELb0ELb1ELb0ELb0ELb1ELb0ELb1ELb1EEEvNS_16Flash_fwd_paramsE
        .type           _ZN5flash24flash_fwd_splitkv_kernelI23Flash_fwd_kernel_traitsILi256ELi64ELi64ELi4ELb0ELb0EN7cutlass6half_tE19Flash_kernel_traitsILi256ELi64ELi64ELi4ES3_EELb0ELb1ELb0ELb0ELb1ELb0ELb1ELb1EEEvNS_16Flash_fwd_paramsE,@function
        .size           _ZN5flash24flash_fwd_splitkv_kernelI23Flash_fwd_kernel_traitsILi256ELi64ELi64ELi4ELb0ELb0EN7cutlass6half_tE19Flash_kernel_traitsILi256ELi64ELi64ELi4ES3_EELb0ELb1ELb0ELb0ELb1ELb0ELb1ELb1EEEvNS_16Flash_fwd_paramsE,(.L_x_8866 - _ZN5flash24flash_fwd_splitkv_kernelI23Flash_fwd_kernel_traitsILi256ELi64ELi64ELi4ELb0ELb0EN7cutlass6half_tE19Flash_kernel_traitsILi256ELi64ELi64ELi4ES3_EELb0ELb1ELb0ELb0ELb1ELb0ELb1ELb1EEEvNS_16Flash_fwd_paramsE)
        .other          _ZN5flash24flash_fwd_splitkv_kernelI23Flash_fwd_kernel_traitsILi256ELi64ELi64ELi4ELb0ELb0EN7cutlass6half_tE19Flash_kernel_traitsILi256ELi64ELi64ELi4ES3_EELb0ELb1ELb0ELb0ELb1ELb0ELb1ELb1EEEvNS_16Flash_fwd_paramsE,@"STO_CUDA_ENTRY STV_DEFAULT"
_ZN5flash24flash_fwd_splitkv_kernelI23Flash_fwd_kernel_traitsILi256ELi64ELi64ELi4ELb0ELb0EN7cutlass6half_tE19Flash_kernel_traitsILi256ELi64ELi64ELi4ES3_EELb0ELb1ELb0ELb0ELb1ELb0ELb1ELb1EEEvNS_16Flash_fwd_paramsE:
.text._ZN5flash24flash_fwd_splitkv_kernelI23Flash_fwd_kernel_traitsILi256ELi64ELi64ELi4ELb0ELb0EN7cutlass6half_tE19Flash_kernel_traitsILi256ELi64ELi64ELi4ES3_EELb0ELb1ELb0ELb0ELb1ELb0ELb1ELb1EEEvNS_16Flash_fwd_paramsE:
        /* <DEDUP_REMOVED lines=11> */
[----:B-1----:R-:W-:-:S06]  /*00b0*/  VIADD R4, R4, 0xffffffe ;  /* 0x0ffffffe04047836 */ /* 0x002fcc0000000000 */
[----:B------:R-:W1:Y:S02]  /*00c0*/  F2I.FTZ.U32.TRUNC.NTZ R3, R4 ;  /* 0x0000000400037305 */ /* 0x000e64000021f000 */
[----:B-1----:R-:W-:Y:S01]  /*00d0*/  IMAD.MOV R2, RZ, RZ, -R3 ;  /* 0x000000ffff027224 */ /* 0x002fe200078e0a03 */
[----:B------:R-:W1:Y:S03]  /*00e0*/  LDC R4, c[0x0][0x10] ;  /* 0x00000400ff047b82 */ /* 0x000e660000000800 */
        /* <DEDUP_REMOVED lines=14> */
[----:B------:R-:W-:Y:S05]  /*01d0*/  CALL.REL.NOINC `($_ZN5flash24flash_fwd_splitkv_kernelI23Flash_fwd_kernel_traitsILi256ELi64ELi64ELi4ELb0ELb0EN7cutlass6half_tE19Flash_kernel_traitsILi256ELi64ELi64ELi4ES3_EELb0ELb1ELb0ELb0ELb1ELb0ELb1ELb1EEEvNS_16Flash_fwd_paramsE$_ZN5flash30compute_attn_1rowblock_splitkvI23Flash_fwd_kernel_traitsILi256ELi64ELi64ELi4ELb0ELb0EN7cutlass6half_tE19Flash_kernel_traitsILi256ELi64ELi64ELi4ES3_EELb0ELb1ELb0ELb0ELb1ELb0ELb1ELb1ENS_16Flash_fwd_paramsEEEvRKT8_iiiii) ;  /* 0x0000000000087944 */ /* 0x000fea0003c00000 */
[----:B------:R-:W-:Y:S05]  /*01e0*/  BSYNC B3 ;  /* 0x0000000000037941 */ /* 0x000fea0003800000 */
.L_x_7774:
[----:B------:R-:W-:Y:S05]  /*01f0*/  EXIT ;  /* 0x000000000000794d */ /* 0x000fea0003800000 */
        .type           $_ZN5flash24flash_fwd_splitkv_kernelI23Flash_fwd_kernel_traitsILi256ELi64ELi64ELi4ELb0ELb0EN7cutlass6half_tE19Flash_kernel_traitsILi256ELi64ELi64ELi4ES3_EELb0ELb1ELb0ELb0ELb1ELb0ELb1ELb1EEEvNS_16Flash_fwd_paramsE$_ZN5flash30compute_attn_1rowblock_splitkvI23Flash_fwd_kernel_traitsILi256ELi64ELi64ELi4ELb0ELb0EN7cutlass6half_tE19Flash_kernel_traitsILi256ELi64ELi64ELi4ES3_EELb0ELb1ELb0ELb0ELb1ELb0ELb1ELb1ENS_16Flash_fwd_paramsEEEvRKT8_iiiii,@function
        .size           $_ZN5flash24flash_fwd_splitkv_kernelI23Flash_fwd_kernel_traitsILi256ELi64ELi64ELi4ELb0ELb0EN7cutlass6half_tE19Flash_kernel_traitsILi256ELi64ELi64ELi4ES3_EELb0ELb1ELb0ELb0ELb1ELb0ELb1ELb1EEEvNS_16Flash_fwd_paramsE$_ZN5flash30compute_attn_1rowblock_splitkvI23Flash_fwd_kernel_traitsILi256ELi64ELi64ELi4ELb0ELb0EN7cutlass6half_tE19Flash_kernel_traitsILi256ELi64ELi64ELi4ES3_EELb0ELb1ELb0ELb0ELb1ELb0ELb1ELb1ENS_16Flash_fwd_paramsEEEvRKT8_iiiii,(.L_x_8866 - $_ZN5flash24flash_fwd_splitkv_kernelI23Flash_fwd_kernel_traitsILi256ELi64ELi64ELi4ELb0ELb0EN7cutlass6half_tE19Flash_kernel_traitsILi256ELi64ELi64ELi4ES3_EELb0ELb1ELb0ELb0ELb1ELb0ELb1ELb1EEEvNS_16Flash_fwd_paramsE$_ZN5flash30compute_attn_1rowblock_splitkvI23Flash_fwd_kernel_traitsILi256ELi64ELi64ELi4ELb0ELb0EN7cutlass6half_tE19Flash_kernel_traitsILi256ELi64ELi64ELi4ES3_EELb0ELb1ELb0ELb0ELb1ELb0ELb1ELb1ENS_16Flash_fwd_paramsEEEvRKT8_iiiii)
$_ZN5flash24flash_fwd_splitkv_kernelI23Flash_fwd_kernel_traitsILi256ELi64ELi64ELi4ELb0ELb0EN7cutlass6half_tE19Flash_kernel_traitsILi256ELi64ELi64ELi4ES3_EELb0ELb1ELb0ELb0ELb1ELb0ELb1ELb1EEEvNS_16Flash_fwd_paramsE$_ZN5flash30compute_attn_1rowblock_splitkvI23Flash_fwd_kernel_traitsILi256ELi64ELi64ELi4ELb0ELb0EN7cutlass6half_tE19Flash_kernel_traitsILi256ELi64ELi64ELi4ES3_EELb0ELb1ELb0ELb0ELb1ELb0ELb1ELb1ENS_16Flash_fwd_paramsEEEvRKT8_iiiii:
        /* <DEDUP_REMOVED lines=28> */
.L_x_7776:
[----:B------:R-:W-:Y:S05]  /*03c0*/  BSYNC B0 ;  /* 0x0000000000007941 */ /* 0x000fea0003800000 */
.L_x_7775:
        /* <DEDUP_REMOVED lines=8> */
.L_x_7778:
[----:B------:R3:W5:Y:S02]  /*0450*/  LD.E R76, desc[UR6][R18.64+0xb8] ;  /* 0x0000b806124c7980 */ /* 0x000764000c101900 */
.L_x_7779:
[----:B------:R-:W-:Y:S05]  /*0460*/  BSYNC B0 ;  /* 0x0000000000007941 */ /* 0x000fea0003800000 */
.L_x_7777:
        /* <DEDUP_REMOVED lines=10> */
.L_x_7781:
[----:B------:R-:W2:Y:S01]  /*0510*/  LD.E.64 R2, desc[UR6][R18.64+0x108] ;  /* 0x0001080612027980 */ /* 0x000ea2000c101b00 */
[----:B------:R-:W-:Y:S01]  /*0520*/  BSSY B0, `(.L_x_7783) ;  /* 0x0000006000007945 */ /* 0x000fe20003800000 */
[----:B------:R-:W-:Y:S01]  /*0530*/  IMAD.MOV.U32 R63, RZ, RZ, RZ ;  /* 0x000000ffff3f7224 */ /* 0x000fe200078e00ff */
[----:B--2---:R-:W-:-:S04]  /*0540*/  ISETP.NE.U32.AND P0, PT, R2, RZ, PT ;  /* 0x000000ff0200720c */ /* 0x004fc80003f05070 */
[----:B------:R-:W-:-:S13]  /*0550*/  ISETP.NE.AND.EX P0, PT, R3, RZ, PT, P0 ;  /* 0x000000ff0300720c */ /* 0x000fda0003f05300 */
[----:B------:R-:W-:Y:S05]  /*0560*/  @!P0 BRA `(.L_x_7784) ;  /* 0x0000000000048947 */ /* 0x000fea0003800000 */
[----:B------:R2:W5:Y:S02]  /*0570*/  LD.E R63, desc[UR6][R18.64+0xbc] ;  /* 0x0000bc06123f7980 */ /* 0x000564000c101900 */
.L_x_7784:
[----:B------:R-:W-:Y:S05]  /*0580*/  BSYNC B0 ;  /* 0x0000000000007941 */ /* 0x000fea0003800000 */
.L_x_7783:
[----:B-----5:R-:W-:Y:S02]  /*0590*/  IADD3 R63, R76, R63, RZ ;  /* 0x0000003f4c3f7210 */ /* 0x020fe40007ffe0ff */
.L_x_7782:
[----:B------:R-:W-:Y:S05]  /*05a0*/  BSYNC B1 ;  /* 0x0000000000017941 */ /* 0x000fea0003800000 */
.L_x_7780:
[----:B------:R-:W-:Y:S01]  /*05b0*/  IMAD.SHL.U32 R61, R231, 0x40, RZ ;  /* 0x00000040e73d7824 */ /* 0x000fe200078e00ff */
[----:B------:R-:W-:Y:S01]  /*05c0*/  MOV R2, R230 ;  /* 0x000000e600027202 */ /* 0x000fe20000000f00 */
[----:B------:R-:W-:-:S03]  /*05d0*/  IMAD.MOV.U32 R3, RZ, RZ, 0x0 ;  /* 0x00000000ff037424 */ /* 0x000fc600078e00ff */
[----:B------:R-:W-:-:S13]  /*05e0*/  ISETP.GT.AND P0, PT, R232, R61, PT ;  /* 0x0000003de800720c */ /* 0x000fda0003f04270 */
[----:B-1234-:R-:W-:Y:S05]  /*05f0*/  @!P0 RET.REL.NODEC R2 `(_ZN5flash24flash_fwd_splitkv_kernelI23Flash_fwd_kernel_traitsILi256ELi64ELi64ELi4ELb0ELb0EN7cutlass6half_tE19Flash_kernel_traitsILi256ELi64ELi64ELi4ES3_EELb0ELb1ELb0ELb0ELb1ELb0ELb1ELb1EEEvNS_16Flash_fwd_paramsE) ;  /* 0xfffffff802808950 */ /* 0x01efea0003c3ffff */
[----:B------:R-:W2:Y:S04]  /*0600*/  LD.E R0, desc[UR6][R18.64+0xb8] ;  /* 0x0000b80612007980 */ /* 0x000ea8000c101900 */
[----:B------:R-:W3:Y:S04]  /*0610*/  LD.E R6, desc[UR6][R18.64+0x188] ;  /* 0x0001880612067980 */ /* 0x000ee8000c101900 */
[----:B------:R-:W4:Y:S01]  /*0620*/  LD.E R5, desc[UR6][R18.64+0x184] ;  /* 0x0001840612057980 */ /* 0x000f22000c101900 */
        /* <DEDUP_REMOVED lines=11> */
[----:B------:R-:W-:-:S04]  /*06e0*/  LEA.HI R9, R9, R0, RZ, 0x6 ;  /* 0x0000000009097211 */ /* 0x000fc800078f30ff */
[----:B------:R-:W-:-:S05]  /*06f0*/  LEA.HI.SX32 R9, R9, R4, 0x1a ;  /* 0x0000000409097211 */ /* 0x000fca00078fd2ff */
[----:B------:R-:W-:Y:S01]  /*0700*/  VIADD R9, R9, 0xffffffff ;  /* 0xffffffff09097836 */ /* 0x000fe20000000000 */
[----:B------:R-:W-:-:S04]  /*0710*/  IABS R0, R4 ;  /* 0x0000000400007213 */ /* 0x000fc80000000000 */
[----:B------:R-:W-:Y:S01]  /*0720*/  IABS R2, R9 ;  /* 0x0000000900027213 */ /* 0x000fe20000000000 */
[----:B------:R-:W-:-:S04]  /*0730*/  IMAD.MOV R0, RZ, RZ, -R0 ;  /* 0x000000ffff007224 */ /* 0x000fc800078e0a00 */
[----:B------:R-:W-:-:S04]  /*0740*/  IMAD.HI.U32 R11, R8, R2, RZ ;  /* 0x00000002080b7227 */ /* 0x000fc800078e00ff */
[----:B------:R-:W-:-:S05]  /*0750*/  IMAD R0, R11, R0, R2 ;  /* 0x000000000b007224 */ /* 0x000fca00078e0202 */
[----:B------:R-:W-:Y:S02]  /*0760*/  ISETP.GT.U32.AND P1, PT, R3, R0, PT ;  /* 0x000000000300720c */ /* 0x000fe40003f24070 */
[----:B------:R-:W-:-:S11]  /*0770*/  LOP3.LUT R9, R9, R4, RZ, 0x3c, !PT ;  /* 0x0000000409097212 */ /* 0x000fd600078e3cff */
[----:B------:R-:W-:Y:S01]  /*0780*/  @!P1 IMAD.IADD R0, R0, 0x1, -R3 ;  /* 0x0000000100009824 */ /* 0x000fe200078e0a03 */
[----:B------:R-:W-:-:S04]  /*0790*/  ISETP.GE.AND P0, PT, R9, RZ, PT ;  /* 0x000000ff0900720c */ /* 0x000fc80003f06270 */
[----:B------:R-:W-:Y:S01]  /*07a0*/  ISETP.GE.U32.AND P2, PT, R0, R3, PT ;  /* 0x000000030000720c */ /* 0x000fe20003f46070 */
[----:B------:R-:W-:Y:S01]  /*07b0*/  @!P1 VIADD R11, R11, 0x1 ;  /* 0x000000010b0b9836 */ /* 0x000fe20000000000 */
[----:B------:R-:W-:Y:S01]  /*07c0*/  ISETP.NE.AND P1, PT, R4, RZ, PT ;  /* 0x000000ff0400720c */ /* 0x000fe20003f25270 */
[C---:B------:R-:W-:Y:S01]  /*07d0*/  VIADD R2, R63.reuse, 0x3f ;  /* 0x0000003f3f027836 */ /* 0x040fe20000000000 */
[----:B------:R-:W-:Y:S02]  /*07e0*/  IADD3 R8, R63, R61, -R232 ;  /* 0x0000003d3f087210 */ /* 0x000fe40007ffe8e8 */
[----:B------:R-:W-:Y:S02]  /*07f0*/  IADD3 R0, -R232, 0x7f, R61 ;  /* 0x0000007fe8007810 */ /* 0x000fe40007ffe13d */
[----:B------:R-:W-:Y:S01]  /*0800*/  SHF.R.S32.HI R9, RZ, 0x1f, R2 ;  /* 0x0000001fff097819 */ /* 0x000fe20000011402 */
[----:B----4-:R-:W-:Y:S01]  /*0810*/  IMAD.IADD R5, R8, 0x1, -R5 ;  /* 0x0000000108057824 */ /* 0x010fe200078e0a05 */
[----:B---3--:R-:W-:-:S03]  /*0820*/  IADD3 R0, R6, R0, R63 ;  /* 0x0000000006007210 */ /* 0x008fc60007ffe03f */
[----:B------:R-:W-:Y:S01]  /*0830*/  @P2 VIADD R11, R11, 0x1 ;  /* 0x000000010b0b2836 */ /* 0x000fe20000000000 */
[----:B------:R-:W-:-:S03]  /*0840*/  SHF.R.S32.HI R3, RZ, 0x1f, R0 ;  /* 0x0000001fff037819 */ /* 0x000fc60000011400 */
[----:B------:R-:W-:Y:S01]  /*0850*/  @!P0 IMAD.MOV R11, RZ, RZ, -R11 ;  /* 0x000000ffff0b8224 */ /* 0x000fe200078e0a0b */
[----:B------:R-:W-:Y:S02]  /*0860*/  @!P1 LOP3.LUT R11, RZ, R4, RZ, 0x33, !PT ;  /* 0x00000004ff0b9212 */ /* 0x000fe400078e33ff */
[----:B------:R-:W-:Y:S02]  /*0870*/  SHF.R.S32.HI R4, RZ, 0x1f, R5 ;  /* 0x0000001fff047819 */ /* 0x000fe40000011405 */
[----:B------:R-:W-:Y:S02]  /*0880*/  LEA.HI R9, R9, R2, RZ, 0x6 ;  /* 0x0000000209097211 */ /* 0x000fe400078f30ff */
[----:B------:R-:W-:Y:S01]  /*0890*/  LEA.HI R3, R3, R0, RZ, 0x6 ;  /* 0x0000000003037211 */ /* 0x000fe200078f30ff */
[----:B------:R-:W-:Y:S01]  /*08a0*/  IMAD R0, R11, UR8, RZ ;  /* 0x000000080b007c24 */ /* 0x000fe2000f8e02ff */
[----:B------:R-:W-:Y:S02]  /*08b0*/  LEA.HI R4, R4, R5, RZ, 0x6 ;  /* 0x0000000504047211 */ /* 0x000fe400078f30ff */
[----:B------:R-:W-:-:S02]  /*08c0*/  SHF.R.S32.HI R9, RZ, 0x6, R9 ;  /* 0x00000006ff097819 */ /* 0x000fc40000011409 */
[----:B------:R-:W-:Y:S02]  /*08d0*/  SHF.R.S32.HI R227, RZ, 0x6, R4 ;  /* 0x00000006ffe37819 */ /* 0x000fe40000011404 */
[----:B------:R-:W-:Y:S02]  /*08e0*/  SHF.R.S32.HI R3, RZ, 0x6, R3 ;  /* 0x00000006ff037819 */ /* 0x000fe40000011403 */
[C---:B------:R-:W-:Y:S02]  /*08f0*/  VIADDMNMX R170, R0.reuse, R11, R9, PT ;  /* 0x0000000b00aa7246 */ /* 0x040fe40003800109 */
[----:B------:R-:W-:Y:S02]  /*0900*/  VIMNMX R227, R0, R227, !PT ;  /* 0x000000e300e37248 */ /* 0x000fe40007fe0100 */
[----:B------:R-:W-:-:S04]  /*0910*/  VIMNMX R170, R170, R3, PT ;  /* 0x00000003aaaa7248 */ /* 0x000fc80003fe0100 */
[----:B------:R-:W-:-:S13]  /*0920*/  ISETP.GE.AND P0, PT, R227, R170, PT ;  /* 0x000000aae300720c */ /* 0x000fda0003f06270 */
[----:B------:R-:W-:Y:S05]  /*0930*/  @!P0 BRA `(.L_x_7785) ;  /* 0x00000004009c8947 */ /* 0x000fea0003800000 */
[----:B------:R-:W2:Y:S04]  /*0940*/  LD.E.64 R2, desc[UR6][R18.64+0xb0] ;  /* 0x0000b00612027980 */ /* 0x000ea8000c101b00 */
[----:B------:R-:W3:Y:S04]  /*0950*/  LD.E R4, desc[UR6][R18.64+0x60] ;  /* 0x0000600612047980 */ /* 0x000ee8000c101900 */
[----:B------:R-:W4:Y:S04]  /*0960*/  LD.E R0, desc[UR6][R18.64+0xcc] ;  /* 0x0000cc0612007980 */ /* 0x000f28000c101900 */
[----:B------:R-:W5:Y:S04]  /*0970*/  LD.E.64 R6, desc[UR6][R18.64+0x78] ;  /* 0x0000780612067980 */ /* 0x000f68000c101b00 */
[----:B------:R-:W5:Y:S01]  /*0980*/  LD.E.64 R10, desc[UR6][R18.64+0xa8] ;  /* 0x0000a806120a7980 */ /* 0x000f62000c101b00 */
[----:B------:R-:W-:Y:S01]  /*0990*/  SHF.R.S32.HI R5, RZ, 0x1f, R58 ;  /* 0x0000001fff057819 */ /* 0x000fe2000001143a */
[----:B------:R-:W-:Y:S01]  /*09a0*/  IMAD.MOV.U32 R231, RZ, RZ, 0x0 ;  /* 0x00000000ffe77424 */ /* 0x000fe200078e00ff */
[----:B------:R-:W-:-:S02]  /*09b0*/  LOP3.LUT P6, RZ, R58, 0xf, RZ, 0xc0, !PT ;  /* 0x0000000f3aff7812 */ /* 0x000fc400078cc0ff */
[----:B------:R-:W-:-:S04]  /*09c0*/  LEA.HI R8, R5, R58, RZ, 0x4 ;  /* 0x0000003a05087211 */ /* 0x000fc800078f20ff */
[----:B------:R-:W-:Y:S02]  /*09d0*/  LOP3.LUT R5, R8, 0x3ffffff0, RZ, 0xc0, !PT ;  /* 0x3ffffff008057812 */ /* 0x000fe400078ec0ff */
[----:B------:R-:W-:-:S03]  /*09e0*/  SHF.R.S32.HI R8, RZ, 0x4, R8 ;  /* 0x00000004ff087819 */ /* 0x000fc60000011408 */
[----:B------:R-:W-:Y:S02]  /*09f0*/  IMAD.IADD R5, R58, 0x1, -R5 ;  /* 0x000000013a057824 */ /* 0x000fe400078e0a05 */
[----:B------:R-:W-:Y:S02]  /*0a00*/  VIADD R14, R8, 0x18 ;  /* 0x00000018080e7836 */ /* 0x000fe40000000000 */
[----:B--2---:R-:W-:-:S04]  /*0a10*/  IMAD R2, R2, UR8, R235 ;  /* 0x0000000802027c24 */ /* 0x004fc8000f8e02eb */
[----:B---3--:R-:W-:Y:S02]  /*0a20*/  IMAD R2, R2, R4, R233 ;  /* 0x0000000402027224 */ /* 0x008fe400078e02e9 */
[----:B------:R-:W-:Y:S02]  /*0a30*/  IMAD.SHL.U32 R4, R5, 0x4, RZ ;  /* 0x0000000405047824 */ /* 0x000fe400078e00ff */
[--C-:B------:R-:W-:Y:S02]  /*0a40*/  IMAD R3, R3, R2, R61.reuse ;  /* 0x0000000203037224 */ /* 0x100fe400078e023d */
[----:B------:R-:W-:Y:S01]  /*0a50*/  IMAD.IADD R61, R232, 0x1, -R61 ;  /* 0x00000001e83d7824 */ /* 0x000fe200078e0a3d */
[--C-:B------:R-:W-:Y:S01]  /*0a60*/  SHF.R.S32.HI R5, RZ, 0x1f, R4.reuse ;  /* 0x0000001fff057819 */ /* 0x100fe20000011404 */
[----:B----4-:R-:W-:Y:S01]  /*0a70*/  IMAD R0, R3, R0, RZ ;  /* 0x0000000003007224 */ /* 0x010fe200078e02ff */
[----:B------:R-:W-:Y:S01]  /*0a80*/  SHF.R.S32.HI R9, RZ, 0x1f, R3 ;  /* 0x0000001fff097819 */ /* 0x000fe20000011403 */
[C---:B------:R-:W-:Y:S01]  /*0a90*/  VIADD R2, R8.reuse, 0x8 ;  /* 0x0000000808027836 */ /* 0x040fe20000000000 */
[C---:B------:R-:W-:Y:S01]  /*0aa0*/  ISETP.GE.AND P3, PT, R8.reuse, R61, PT ;  /* 0x0000003d0800720c */ /* 0x040fe20003f66270 */
[----:B------:R-:W-:-:S03]  /*0ab0*/  IMAD.WIDE R12, R8, 0x100, R4 ;  /* 0x00000100080c7825 */ /* 0x000fc600078e0204 */
[-C--:B------:R-:W-:Y:S02]  /*0ac0*/  ISETP.GE.AND P2, PT, R2, R61.reuse, PT ;  /* 0x0000003d0200720c */ /* 0x080fe40003f46270 */
[----:B------:R-:W-:Y:S01]  /*0ad0*/  IADD3 R5, P0, R0, R12, RZ ;  /* 0x0000000c00057210 */ /* 0x000fe20007f1e0ff */
[----:B------:R-:W-:Y:S01]  /*0ae0*/  VIADD R12, R8, 0x20 ;  /* 0x00000020080c7836 */ /* 0x000fe20000000000 */
[----:B------:R-:W-:Y:S01]  /*0af0*/  ISETP.GE.OR P5, PT, R2, R61, P6 ;  /* 0x0000003d0200720c */ /* 0x000fe200037a6670 */
[----:B------:R-:W-:Y:S01]  /*0b00*/  VIADD R2, R8, 0x10 ;  /* 0x0000001008027836 */ /* 0x000fe20000000000 */
[----:B------:R-:W-:Y:S02]  /*0b10*/  LEA.HI.X.SX32 R0, R0, R13, 0x1, P0 ;  /* 0x0000000d00007211 */ /* 0x000fe400000f0eff */
[----:B------:R-:W-:Y:S02]  /*0b20*/  IADD3 R3, P0, R3, R8, RZ ;  /* 0x0000000803037210 */ /* 0x000fe40007f1e0ff */
[----:B-----5:R-:W-:-:S02]  /*0b30*/  LEA R4, P1, R5, R6, 0x2 ;  /* 0x0000000605047211 */ /* 0x020fc400078210ff */
[C---:B------:R-:W-:Y:S02]  /*0b40*/  LEA.HI.X.SX32 R9, R8.reuse, R9, 0x1, P0 ;  /* 0x0000000908097211 */ /* 0x040fe400000f0eff */
[----:B------:R-:W-:Y:S01]  /*0b50*/  LEA R6, P0, R3, R10, 0x2 ;  /* 0x0000000a03067211 */ /* 0x000fe200078010ff */
[C---:B------:R-:W-:Y:S01]  /*0b60*/  VIADD R10, R8.reuse, 0x28 ;  /* 0x00000028080a7836 */ /* 0x040fe20000000000 */
[----:B------:R-:W-:Y:S01]  /*0b70*/  LEA.HI.X R5, R5, R7, R0, 0x2, P1 ;  /* 0x0000000705057211 */ /* 0x000fe200008f1400 */
[----:B------:R-:W-:Y:S01]  /*0b80*/  VIADD R0, R8, 0x38 ;  /* 0x0000003808007836 */ /* 0x000fe20000000000 */
[----:B------:R-:W-:Y:S01]  /*0b90*/  LEA.HI.X R7, R3, R11, R9, 0x2, P0 ;  /* 0x0000000b03077211 */ /* 0x000fe200000f1409 */
[----:B------:R-:W-:Y:S01]  /*0ba0*/  @!P5 IMAD.MOV.U32 R3, RZ, RZ, -0x800000 ;  /* 0xff800000ff03d424 */ /* 0x000fe200078e00ff */
[-C--:B------:R-:W-:Y:S01]  /*0bb0*/  ISETP.GE.AND P1, PT, R2, R61.reuse, PT ;  /* 0x0000003d0200720c */ /* 0x080fe20003f26270 */
[----:B------:R-:W-:Y:S01]  /*0bc0*/  @!P3 ST.E.128 desc[UR6][R4.64], RZ ;  /* 0x000000ff0400b985 */ /* 0x000fe2000c101d06 */
[----:B------:R-:W-:-:S02]  /*0bd0*/  ISETP.GE.AND P0, PT, R14, R61, PT ;  /* 0x0000003d0e00720c */ /* 0x000fc40003f06270 */
[-C--:B------:R-:W-:Y:S01]  /*0be0*/  ISETP.GE.OR P4, PT, R2, R61.reuse, P6 ;  /* 0x0000003d0200720c */ /* 0x080fe20003786670 */
[----:B------:R-:W-:Y:S01]  /*0bf0*/  VIADD R2, R8, 0x30 ;  /* 0x0000003008027836 */ /* 0x000fe20000000000 */
[----:B------:R-:W-:Y:S04]  /*0c00*/  @!P3 ST.E.128 desc[UR6][R4.64+0x100], RZ ;  /* 0x000100ff0400b985 */ /* 0x000fe8000c101d06 */
[----:B------:R-:W-:Y:S04]  /*0c10*/  @!P3 ST.E.128 desc[UR6][R4.64+0x200], RZ ;  /* 0x000200ff0400b985 */ /* 0x000fe8000c101d06 */
[----:B------:R-:W-:Y:S01]  /*0c20*/  @!P3 ST.E.128 desc[UR6][R4.64+0x300], RZ ;  /* 0x000300ff0400b985 */ /* 0x000fe2000c101d06 */
[----:B------:R-:W-:-:S02]  /*0c30*/  ISETP.GE.AND P3, PT, R12, R61, PT ;  /* 0x0000003d0c00720c */ /* 0x000fc40003f66270 */
[----:B------:R-:W-:Y:S01]  /*0c40*/  @!P4 IMAD.MOV.U32 R19, RZ, RZ, -0x800000 ;  /* 0xff800000ff13c424 */ /* 0x000fe200078e00ff */
[----:B------:R-:W-:Y:S04]  /*0c50*/  @!P2 ST.E.128 desc[UR6][R4.64+0x2000], RZ ;  /* 0x002000ff0400a985 */ /* 0x000fe8000c101d06 */
[----:B------:R-:W-:Y:S04]  /*0c60*/  @!P2 ST.E.128 desc[UR6][R4.64+0x2100], RZ ;  /* 0x002100ff0400a985 */ /* 0x000fe8000c101d06 */
[----:B------:R-:W-:Y:S04]  /*0c70*/  @!P2 ST.E.128 desc[UR6][R4.64+0x2200], RZ ;  /* 0x002200ff0400a985 */ /* 0x000fe8000c101d06 */
[----:B------:R-:W-:Y:S01]  /*0c80*/  @!P2 ST.E.128 desc[UR6][R4.64+0x2300], RZ ;  /* 0x002300ff0400a985 */ /* 0x000fe2000c101d06 */
[----:B------:R-:W-:-:S03]  /*0c90*/  ISETP.GE.AND P2, PT, R10, R61, PT ;  /* 0x0000003d0a00720c */ /* 0x000fc60003f46270 */
        /* <DEDUP_REMOVED lines=14> */
[----:B------:R-:W-:-:S03]  /*0d80*/  ISETP.GE.OR P3, PT, R14, R61, P6 ;  /* 0x0000003d0e00720c */ /* 0x000fc60003766670 */
[----:B------:R-:W-:Y:S04]  /*0d90*/  @!P2 ST.E.128 desc[UR6][R4.64+0xa000], RZ ;  /* 0x00a000ff0400a985 */ /* 0x000fe8000c101d06 */
[----:B------:R-:W-:Y:S04]  /*0da0*/  @!P2 ST.E.128 desc[UR6][R4.64+0xa100], RZ ;  /* 0x00a100ff0400a985 */ /* 0x000fe8000c101d06 */
[----:B------:R-:W-:Y:S02]  /*0db0*/  @!P2 ST.E.128 desc[UR6][R4.64+0xa200], RZ ;  /* 0x00a200ff0400a985 */ /* 0x000fe4000c101d06 */
[----:B------:R-:W-:-:S02]  /*0dc0*/  @!P3 IMAD.MOV.U32 R15, RZ, RZ, -0x800000 ;  /* 0xff800000ff0fb424 */ /* 0x000fc400078e00ff */
        /* <DEDUP_REMOVED lines=14> */
[----:B------:R-:W-:Y:S01]  /*0eb0*/  @!P5 ST.E desc[UR6][R6.64+0x20], R3 ;  /* 0x000020030600d985 */ /* 0x000fe2000c101906 */
[-C--:B------:R-:W-:Y:S02]  /*0ec0*/  ISETP.GE.OR P5, PT, R8, R61.reuse, P6 ;  /* 0x0000003d0800720c */ /* 0x080fe400037a6670 */
[----:B------:R-:W-:Y:S01]  /*0ed0*/  ISETP.GE.OR P6, PT, R0, R61, P6 ;  /* 0x0000003d0000720c */ /* 0x000fe200037c6670 */
[----:B------:R-:W-:Y:S04]  /*0ee0*/  @!P4 ST.E desc[UR6][R6.64+0x40], R19 ;  /* 0x000040130600c985 */ /* 0x000fe8000c101906 */
[----:B------:R-:W-:Y:S02]  /*0ef0*/  @!P3 ST.E desc[UR6][R6.64+0x60], R15 ;  /* 0x0000600f0600b985 */ /* 0x000fe4000c101906 */
[----:B------:R-:W-:-:S02]  /*0f00*/  @!P0 IMAD.MOV.U32 R9, RZ, RZ, -0x800000 ;  /* 0xff800000ff098424 */ /* 0x000fc400078e00ff */
[----:B------:R-:W-:Y:S02]  /*0f10*/  @!P2 ST.E desc[UR6][R6.64+0x80], R13 ;  /* 0x0000800d0600a985 */ /* 0x000fe4000c101906 */
[----:B------:R-:W-:Y:S02]  /*0f20*/  @!P5 IMAD.MOV.U32 R17, RZ, RZ, -0x800000 ;  /* 0xff800000ff11d424 */ /* 0x000fe400078e00ff */
[----:B------:R-:W-:Y:S04]  /*0f30*/  @!P1 ST.E desc[UR6][R6.64+0xa0], R11 ;  /* 0x0000a00b06009985 */ /* 0x000fe8000c101906 */
[----:B------:R-:W-:Y:S04]  /*0f40*/  @!P0 ST.E desc[UR6][R6.64+0xc0], R9 ;  /* 0x0000c00906008985 */ /* 0x000fe8000c101906 */
[----:B------:R1:W-:Y:S02]  /*0f50*/  @!P5 ST.E desc[UR6][R6.64], R17 ;  /* 0x000000110600d985 */ /* 0x0003e4000c101906 */
[----:B-1----:R-:W-:Y:S05]  /*0f60*/  @P6 RET.REL.NODEC R230 `(_ZN5flash24flash_fwd_splitkv_kernelI23Flash_fwd_kernel_traitsILi256ELi64ELi64ELi4ELb0ELb0EN7cutlass6half_tE19Flash_kernel_traitsILi256ELi64ELi64ELi4ES3_EELb0ELb1ELb0ELb0ELb1ELb0ELb1ELb1EEEvNS_16Flash_fwd_paramsE) ;  /* 0xfffffff0e6246950 */ /* 0x002fea0003c3ffff */
[----:B------:R-:W-:Y:S02]  /*0f70*/  MOV R3, 0xff800000 ;  /* 0xff80000000037802 */ /* 0x000fe40000000f00 */
[----:B------:R-:W-:-:S03]  /*0f80*/  MOV R231, 0x0 ;  /* 0x0000000000e77802 */ /* 0x000fc60000000f00 */
[----:B------:R1:W-:Y:S02]  /*0f90*/  ST.E desc[UR6][R6.64+0xe0], R3 ;  /* 0x0000e00306007985 */ /* 0x0003e4000c101906 */
[----:B-1----:R-:W-:Y:S05]  /*0fa0*/  RET.REL.NODEC R230 `(_ZN5flash24flash_fwd_splitkv_kernelI23Flash_fwd_kernel_traitsILi256ELi64ELi64ELi4ELb0ELb0EN7cutlass6half_tE19Flash_kernel_traitsILi256ELi64ELi64ELi4ES3_EELb0ELb1ELb0ELb0ELb1ELb0ELb1ELb1EEEvNS_16Flash_fwd_paramsE) ;  /* 0xfffffff0e6147950 */ /* 0x002fea0003c3ffff */
.L_x_7785:
        /* <DEDUP_REMOVED lines=34> */
[----:B------:R-:W1:Y:S01]  /*11d0*/  F2I.FTZ.U32.TRUNC.NTZ R11, R10 ;  /* 0x0000000a000b7305 */ /* 0x000e62000021f000 */
[----:B------:R-:W-:Y:S02]  /*11e0*/  IABS R0, R2 ;  /* 0x0000000200007213 */ /* 0x000fe40000000000 */
[----:B-1----:R-:W-:Y:S01]  /*11f0*/  IADD3 R3, RZ, -R11, RZ ;  /* 0x8000000bff037210 */ /* 0x002fe20007ffe0ff */
[----:B------:R-:W-:-:S04]  /*1200*/  IMAD.MOV.U32 R10, RZ, RZ, RZ ;  /* 0x000000ffff0a7224 */ /* 0x000fc800078e00ff */
[----:B------:R-:W-:Y:S01]  /*1210*/  IMAD R8, R3, R4, RZ ;  /* 0x0000000403087224 */ /* 0x000fe200078e02ff */
[----:B------:R-:W-:-:S03]  /*1220*/  IABS R3, R5 ;  /* 0x0000000500037213 */ /* 0x000fc60000000000 */
[----:B------:R-:W-:Y:S01]  /*1230*/  IMAD.HI.U32 R8, R11, R8, R10 ;  /* 0x000000080b087227 */ /* 0x000fe200078e000a */
[----:B------:R-:W-:Y:S01]  /*1240*/  IADD3 R0, RZ, -R0, RZ ;  /* 0x80000000ff007210 */ /* 0x000fe20007ffe0ff */
[----:B------:R-:W2:Y:S04]  /*1250*/  LD.E.64 R10, desc[UR6][R18.64+0x28] ;  /* 0x00002806120a7980 */ /* 0x000ea8000c101b00 */
[----:B------:R-:W-:-:S04]  /*1260*/  IMAD.HI.U32 R13, R8, R3, RZ ;  /* 0x00000003080d7227 */ /* 0x000fc800078e00ff */
[----:B------:R-:W-:-:S05]  /*1270*/  IMAD R3, R13, R0, R3 ;  /* 0x000000000d037224 */ /* 0x000fca00078e0203 */
[----:B------:R-:W-:Y:S02]  /*1280*/  ISETP.GT.U32.AND P1, PT, R4, R3, PT ;  /* 0x000000030400720c */ /* 0x000fe40003f24070 */
[----:B------:R-:W-:-:S11]  /*1290*/  LOP3.LUT R0, R5, R2, RZ, 0x3c, !PT ;  /* 0x0000000205007212 */ /* 0x000fd600078e3cff */
[----:B------:R-:W-:-:S05]  /*12a0*/  @!P1 IMAD.IADD R3, R3, 0x1, -R4 ;  /* 0x0000000103039824 */ /* 0x000fca00078e0a04 */
[----:B------:R-:W-:Y:S02]  /*12b0*/  ISETP.GE.U32.AND P2, PT, R3, R4, PT ;  /* 0x000000040300720c */ /* 0x000fe40003f46070 */
[----:B------:R-:W-:Y:S02]  /*12c0*/  ISETP.GE.AND P0, PT, R0, RZ, PT ;  /* 0x000000ff0000720c */ /* 0x000fe40003f06270 */
[----:B------:R-:W-:Y:S02]  /*12d0*/  @!P1 IADD3 R13, R13, 0x1, RZ ;  /* 0x000000010d0d9810 */ /* 0x000fe40007ffe0ff */
[----:B------:R-:W-:-:S07]  /*12e0*/  ISETP.NE.AND P1, PT, R2, RZ, PT ;  /* 0x000000ff0200720c */ /* 0x000fce0003f25270 */
[----:B------:R-:W-:-:S05]  /*12f0*/  @P2 VIADD R13, R13, 0x1 ;  /* 0x000000010d0d2836 */ /* 0x000fca0000000000 */
[----:B------:R-:W-:Y:S02]  /*1300*/  @!P0 IADD3 R13, -R13, RZ, RZ ;  /* 0x000000ff0d0d8210 */ /* 0x000fe40007ffe1ff */
[----:B------:R-:W-:-:S05]  /*1310*/  @!P1 LOP3.LUT R13, RZ, R2, RZ, 0x33, !PT ;  /* 0x00000002ff0d9212 */ /* 0x000fca00078e33ff */
[----:B------:R-:W-:-:S05]  /*1320*/  IMAD.WIDE R16, R13, 0x4, R236 ;  /* 0x000000040d107825 */ /* 0x000fca00078e02ec */
[----:B------:R1:W2:Y:S01]  /*1330*/  LD.E R3, desc[UR6][R16.64] ;  /* 0x0000000610037980 */ /* 0x0002a2000c101900 */
[----:B---3--:R-:W-:-:S04]  /*1340*/  IABS R8, R6 ;  /* 0x0000000600087213 */ /* 0x008fc80000000000 */
[----:B-----5:R-:W3:Y:S08]  /*1350*/  I2F.RP R12, R8 ;  /* 0x00000008000c7306 */ /* 0x020ef00000209400 */
[----:B---3--:R-:W3:Y:S02]  /*1360*/  MUFU.RCP R4, R12 ;  /* 0x0000000c00047308 */ /* 0x008ee40000001000 */
[----:B---3--:R-:W-:-:S06]  /*1370*/  VIADD R4, R4, 0xffffffe ;  /* 0x0ffffffe04047836 */ /* 0x008fcc0000000000 */
[----:B------:R-:W3:Y:S01]  /*1380*/  F2I.FTZ.U32.TRUNC.NTZ R25, R4 ;  /* 0x0000000400197305 */ /* 0x000ee2000021f000 */
[----:B------:R-:W-:Y:S01]  /*1390*/  IMAD.MOV.U32 R24, RZ, RZ, RZ ;  /* 0x000000ffff187224 */ /* 0x000fe200078e00ff */
[----:B------:R-:W-:Y:S02]  /*13a0*/  IABS R9, R6 ;  /* 0x0000000600097213 */ /* 0x000fe40000000000 */
[----:B---3--:R-:W-:-:S05]  /*13b0*/  IADD3 R0, RZ, -R25, RZ ;  /* 0x80000019ff007210 */ /* 0x008fca0007ffe0ff */
[----:B-1----:R-:W-:Y:S01]  /*13c0*/  IMAD R17, R0, R8, RZ ;  /* 0x0000000800117224 */ /* 0x002fe200078e02ff */
        /* <DEDUP_REMOVED lines=13> */
[----:B------:R-:W-:-:S06]  /*14a0*/  IMAD R2, R2, R13, R5 ;  /* 0x0000000d02027224 */ /* 0x000fcc00078e0205 */
[----:B------:R-:W-:Y:S01]  /*14b0*/  @P2 IADD3 R4, R4, 0x1, RZ ;  /* 0x0000000104042810 */ /* 0x000fe20007ffe0ff */
[----:B----4-:R-:W-:-:S05]  /*14c0*/  IMAD R8, R167, R2, RZ ;  /* 0x00000002a7087224 */ /* 0x010fca00078e02ff */
[----:B------:R-:W-:Y:S02]  /*14d0*/  @!P0 IADD3 R4, -R4, RZ, RZ ;  /* 0x000000ff04048210 */ /* 0x000fe40007ffe1ff */
[----:B------:R-:W-:-:S05]  /*14e0*/  @!P1 LOP3.LUT R4, RZ, R6, RZ, 0x33, !PT ;  /* 0x00000006ff049212 */ /* 0x000fca00078e33ff */
[----:B------:R-:W-:Y:S01]  /*14f0*/  IMAD R6, R15, R4, RZ ;  /* 0x000000040f067224 */ /* 0x000fe200078e02ff */
[----:B--2---:R-:W-:Y:S01]  /*1500*/  SHF.R.S32.HI R0, RZ, 0x1f, R3 ;  /* 0x0000001fff007819 */ /* 0x004fe20000011403 */
[-C--:B------:R-:W-:Y:S02]  /*1510*/  IMAD R9, R21, R3.reuse, RZ ;  /* 0x0000000315097224 */ /* 0x080fe400078e02ff */
[----:B------:R-:W-:-:S04]  /*1520*/  IMAD.WIDE.U32 R16, R20, R3, RZ ;  /* 0x0000000314107225 */ /* 0x000fc800078e00ff */
[----:B------:R-:W-:-:S04]  /*1530*/  IMAD R9, R20, R0, R9 ;  /* 0x0000000014097224 */ /* 0x000fc800078e0209 */
[----:B------:R-:W-:Y:S01]  /*1540*/  IMAD.IADD R17, R17, 0x1, R9 ;  /* 0x0000000111117824 */ /* 0x000fe200078e0209 */
[----:B------:R-:W-:Y:S01]  /*1550*/  SHF.R.S32.HI R9, RZ, 0x1f, R2 ;  /* 0x0000001fff097819 */ /* 0x000fe20000011402 */
[----:B------:R-:W-:Y:S02]  /*1560*/  IMAD R13, R11, R3, RZ ;  /* 0x000000030b0d7224 */ /* 0x000fe400078e02ff */
[----:B------:R-:W-:Y:S01]  /*1570*/  IMAD.WIDE.U32 R16, R2, R166, R16 ;  /* 0x000000a602107225 */ /* 0x000fe200078e0010 */
[----:B------:R-:W-:-:S03]  /*1580*/  SHF.R.S32.HI R11, RZ, 0x1f, R4 ;  /* 0x0000001fff0b7819 */ /* 0x000fc60000011404 */
[----:B------:R-:W-:Y:S02]  /*1590*/  IMAD R8, R166, R9, R8 ;  /* 0x00000009a6087224 */ /* 0x000fe400078e0208 */
[----:B------:R-:W-:-:S04]  /*15a0*/  IMAD.WIDE.U32 R20, R10, R3, RZ ;  /* 0x000000030a147225 */ /* 0x000fc800078e00ff */
[----:B------:R-:W-:Y:S02]  /*15b0*/  IMAD.IADD R17, R17, 0x1, R8 ;  /* 0x0000000111117824 */ /* 0x000fe400078e0208 */
[----:B------:R-:W-:Y:S02]  /*15c0*/  IMAD R3, R14, R11, R6 ;  /* 0x0000000b0e037224 */ /* 0x000fe400078e0206 */
[----:B------:R-:W-:-:S04]  /*15d0*/  IMAD.WIDE.U32 R14, R4, R14, R16 ;  /* 0x0000000e040e7225 */ /* 0x000fc800078e0010 */
[----:B------:R-:W-:Y:S01]  /*15e0*/  IMAD R13, R10, R0, R13 ;  /* 0x000000000a0d7224 */ /* 0x000fe200078e020d */
[----:B------:R-:W-:Y:S01]  /*15f0*/  MOV R6, R20 ;  /* 0x0000001400067202 */ /* 0x000fe20000000f00 */
[----:B------:R-:W-:Y:S01]  /*1600*/  IMAD.MOV.U32 R0, RZ, RZ, R14 ;  /* 0x000000ffff007224 */ /* 0x000fe200078e000e */
[----:B------:R-:W-:Y:S01]  /*1610*/  IADD3 R3, R15, R3, RZ ;  /* 0x000000030f037210 */ /* 0x000fe20007ffe0ff */
[----:B------:R-:W-:Y:S01]  /*1620*/  IMAD.IADD R13, R21, 0x1, R13 ;  /* 0x00000001150d7824 */ /* 0x000fe200078e020d */
[----:B------:R-:W-:Y:S05]  /*1630*/  BRA `(.L_x_7788) ;  /* 0x0000000400447947 */ /* 0x000fea0003800000 */
.L_x_7787:
        /* <DEDUP_REMOVED lines=8> */
[----:B------:R-:W-:-:S02]  /*16c0*/  IMAD.MOV.U32 R10, RZ, RZ, RZ ;  /* 0x000000ffff0a7224 */ /* 0x000fc400078e00ff */
[----:B------:R-:W-:Y:S01]  /*16d0*/  @P3 IMAD.IADD R8, R13, 0x1, R14 ;  /* 0x000000010d083824 */ /* 0x000fe200078e020e */
        /* <DEDUP_REMOVED lines=11> */
[----:B------:R-:W-:Y:S01]  /*1790*/  IMAD.HI.U32 R2, R5, R0, RZ ;  /* 0x0000000005027227 */ /* 0x000fe200078e00ff */
[----:B------:R-:W-:-:S03]  /*17a0*/  @!P3 SHF.R.S32.HI R6, RZ, 0x1f, R13 ;  /* 0x0000001fff06b819 */ /* 0x000fc6000001140d */
[----:B------:R-:W-:Y:S02]  /*17b0*/  IMAD R0, R2, R9, R0 ;  /* 0x0000000902007224 */ /* 0x000fe400078e0200 */
[----:B---3--:R-:W-:-:S03]  /*17c0*/  @!P3 IMAD R5, R167, R13, RZ ;  /* 0x0000000da705b224 */ /* 0x008fc600078e02ff */
[----:B------:R-:W-:Y:S01]  /*17d0*/  ISETP.GT.U32.AND P0, PT, R3, R0, PT ;  /* 0x000000000300720c */ /* 0x000fe20003f04070 */
[----:B------:R-:W-:Y:S02]  /*17e0*/  @!P3 IMAD R5, R6, R166, R5 ;  /* 0x000000a60605b224 */ /* 0x000fe400078e0205 */
[----:B------:R-:W-:Y:S01]  /*17f0*/  @!P3 IMAD.WIDE.U32 R10, R166, R13, RZ ;  /* 0x0000000da60ab225 */ /* 0x000fe200078e00ff */
[----:B-----5:R-:W-:-:S03]  /*1800*/  @!P3 SHF.R.S32.HI R6, RZ, 0x1f, R12 ;  /* 0x0000001fff06b819 */ /* 0x020fc6000001140c */
[----:B------:R-:W-:Y:S01]  /*1810*/  @P3 IMAD.WIDE.U32 R26, R166, R8, RZ ;  /* 0x00000008a61a3225 */ /* 0x000fe200078e00ff */
[----:B------:R-:W-:-:S03]  /*1820*/  @!P3 IADD3 R9, R11, R5, RZ ;  /* 0x000000050b09b210 */ /* 0x000fc60007ffe0ff */
[----:B------:R-:W-:Y:S01]  /*1830*/  @P3 IMAD R11, R167, R8, RZ ;  /* 0x00000008a70b3224 */ /* 0x000fe200078e02ff */
[----:B------:R-:W-:Y:S01]  /*1840*/  @!P3 MOV R8, R10 ;  /* 0x0000000a0008b202 */ /* 0x000fe20000000f00 */
[----:B----4-:R-:W-:Y:S01]  /*1850*/  @!P3 IMAD R5, R25, R12, RZ ;  /* 0x0000000c1905b224 */ /* 0x010fe200078e02ff */
[----:B------:R-:W-:-:S03]  /*1860*/  @!P0 IADD3 R0, R0, -R3, RZ ;  /* 0x8000000300008210 */ /* 0x000fc60007ffe0ff */
[C---:B------:R-:W-:Y:S02]  /*1870*/  @!P3 IMAD R5, R24.reuse, R6, R5 ;  /* 0x000000061805b224 */ /* 0x040fe400078e0205 */
[----:B------:R-:W-:Y:S01]  /*1880*/  @!P3 IMAD.WIDE.U32 R8, R24, R12, R8 ;  /* 0x0000000c1808b225 */ /* 0x000fe200078e0008 */
[----:B------:R-:W-:-:S03]  /*1890*/  ISETP.GE.U32.AND P2, PT, R0, R3, PT ;  /* 0x000000030000720c */ /* 0x000fc60003f46070 */
[----:B------:R-:W-:Y:S02]  /*18a0*/  @P3 IMAD.IADD R11, R27, 0x1, R11 ;  /* 0x000000011b0b3824 */ /* 0x000fe400078e020b */
[----:B------:R-:W-:Y:S01]  /*18b0*/  @!P3 IMAD.IADD R11, R9, 0x1, R5 ;  /* 0x00000001090bb824 */ /* 0x000fe200078e0205 */
[----:B------:R-:W-:Y:S02]  /*18c0*/  LEA R5, R170, 0xffffffc0, 0x6 ;  /* 0xffffffc0aa057811 */ /* 0x000fe400078e30ff */
[----:B------:R-:W-:Y:S02]  /*18d0*/  LOP3.LUT R0, R233, R4, RZ, 0x3c, !PT ;  /* 0x00000004e9007212 */ /* 0x000fe400078e3cff */
[----:B------:R-:W-:Y:S02]  /*18e0*/  @P3 MOV R10, R26 ;  /* 0x0000001a000a3202 */ /* 0x000fe40000000f00 */
[----:B------:R-:W-:Y:S01]  /*18f0*/  @!P3 MOV R10, R8 ;  /* 0x00000008000ab202 */ /* 0x000fe20000000f00 */
[----:B------:R-:W-:Y:S01]  /*1900*/  IMAD R8, R167, R5, RZ ;  /* 0x00000005a7087224 */ /* 0x000fe200078e02ff */
[----:B------:R-:W-:Y:S01]  /*1910*/  SHF.R.S32.HI R9, RZ, 0x1f, R5 ;  /* 0x0000001fff097819 */ /* 0x000fe20000011405 */
[----:B------:R-:W-:Y:S01]  /*1920*/  @!P3 IMAD R6, R169, R13, RZ ;  /* 0x0000000da906b224 */ /* 0x000fe200078e02ff */
[----:B------:R-:W-:-:S02]  /*1930*/  @!P3 SHF.R.S32.HI R3, RZ, 0x1f, R13 ;  /* 0x0000001fff03b819 */ /* 0x000fc4000001140d */
[----:B------:R-:W-:Y:S02]  /*1940*/  ISETP.GE.AND P1, PT, R0, RZ, PT ;  /* 0x000000ff0000720c */ /* 0x000fe40003f26270 */
[----:B------:R-:W-:Y:S02]  /*1950*/  @!P0 IADD3 R2, R2, 0x1, RZ ;  /* 0x0000000102028810 */ /* 0x000fe40007ffe0ff */
[----:B------:R-:W-:Y:S01]  /*1960*/  ISETP.NE.AND P0, PT, R4, RZ, PT ;  /* 0x000000ff0400720c */ /* 0x000fe20003f05270 */
[----:B------:R-:W-:Y:S02]  /*1970*/  IMAD R8, R9, R166, R8 ;  /* 0x000000a609087224 */ /* 0x000fe400078e0208 */
[----:B------:R-:W-:-:S04]  /*1980*/  IMAD.WIDE.U32 R24, R166, R5, R10 ;  /* 0x00000005a6187225 */ /* 0x000fc800078e000a */
[----:B------:R-:W-:Y:S02]  /*1990*/  @!P3 IMAD R3, R3, R168, R6 ;  /* 0x000000a80303b224 */ /* 0x000fe400078e0206 */
[----:B------:R-:W-:Y:S01]  /*19a0*/  @!P3 IMAD.WIDE.U32 R10, R168, R13, RZ ;  /* 0x0000000da80ab225 */ /* 0x000fe200078e00ff */
[----:B------:R-:W-:-:S03]  /*19b0*/  IADD3 R15, R25, R8, RZ ;  /* 0x00000008190f7210 */ /* 0x000fc60007ffe0ff */
[----:B------:R-:W-:Y:S01]  /*19c0*/  @P2 VIADD R2, R2, 0x1 ;  /* 0x0000000102022836 */ /* 0x000fe20000000000 */
[----:B------:R-:W-:Y:S02]  /*19d0*/  @!P3 IADD3 R11, R11, R3, RZ ;  /* 0x000000030b0bb210 */ /* 0x000fe40007ffe0ff */
[----:B------:R-:W-:Y:S01]  /*19e0*/  @P3 IADD3 R0, R13, R14, RZ ;  /* 0x0000000e0d003210 */ /* 0x000fe20007ffe0ff */
[----:B------:R-:W-:Y:S01]  /*19f0*/  IMAD.MOV.U32 R8, RZ, RZ, R2 ;  /* 0x000000ffff087224 */ /* 0x000fe200078e0002 */
[----:B------:R-:W-:Y:S01]  /*1a00*/  @!P3 SHF.R.S32.HI R3, RZ, 0x1f, R12 ;  /* 0x0000001fff03b819 */ /* 0x000fe2000001140c */
[----:B------:R-:W-:Y:S01]  /*1a10*/  @!P3 IMAD R2, R21, R12, RZ ;  /* 0x0000000c1502b224 */ /* 0x000fe200078e02ff */
[----:B------:R-:W-:Y:S01]  /*1a20*/  MOV R14, R24 ;  /* 0x00000018000e7202 */ /* 0x000fe20000000f00 */
[----:B------:R-:W-:Y:S01]  /*1a30*/  @!P1 IMAD.MOV R8, RZ, RZ, -R8 ;  /* 0x000000ffff089224 */ /* 0x000fe200078e0a08 */
[----:B------:R-:W-:Y:S01]  /*1a40*/  @!P0 LOP3.LUT R8, RZ, R4, RZ, 0x33, !PT ;  /* 0x00000004ff088212 */ /* 0x000fe200078e33ff */
[----:B------:R-:W-:-:S02]  /*1a50*/  @P3 IMAD R13, R169, R0, RZ ;  /* 0x00000000a90d3224 */ /* 0x000fc400078e02ff */
[----:B------:R-:W-:-:S04]  /*1a60*/  @P3 IMAD.WIDE.U32 R24, R168, R0, RZ ;  /* 0x00000000a8183225 */ /* 0x000fc800078e00ff */
[C---:B------:R-:W-:Y:S02]  /*1a70*/  @!P3 IMAD R0, R20.reuse, R3, R2 ;  /* 0x000000031400b224 */ /* 0x040fe400078e0202 */
[----:B------:R-:W-:Y:S01]  /*1a80*/  @!P3 IMAD.WIDE.U32 R20, R20, R12, R10 ;  /* 0x0000000c1414b225 */ /* 0x000fe200078e000a */
[----:B------:R-:W-:-:S03]  /*1a90*/  SHF.R.S32.HI R11, RZ, 0x1f, R8 ;  /* 0x0000001fff0b7819 */ /* 0x000fc60000011408 */
[-C--:B------:R-:W-:Y:S02]  /*1aa0*/  IMAD R2, R17, R8.reuse, RZ ;  /* 0x0000000811027224 */ /* 0x080fe400078e02ff */
[----:B------:R-:W-:Y:S01]  /*1ab0*/  IMAD.WIDE.U32 R14, R16, R8, R14 ;  /* 0x00000008100e7225 */ /* 0x000fe200078e000e */
[----:B------:R-:W-:-:S03]  /*1ac0*/  @P3 IADD3 R13, R25, R13, RZ ;  /* 0x0000000d190d3210 */ /* 0x000fc60007ffe0ff */
        /* <DEDUP_REMOVED lines=8> */
.L_x_7788:
[----:B------:R-:W-:Y:S05]  /*1b50*/  BSYNC B0 ;  /* 0x0000000000007941 */ /* 0x000fea0003800000 */
.L_x_7786:
[----:B------:R-:W-:Y:S01]  /*1b60*/  ISETP.NE.AND P1, PT, R7, -0x1, PT ;  /* 0xffffffff0700780c */ /* 0x000fe20003f25270 */
[----:B------:R-:W2:Y:S04]  /*1b70*/  LD.E.64 R150, desc[UR6][R18.64+0x30] ;  /* 0x0000300612967980 */ /* 0x000ea8000c101b00 */
[----:B------:R-:W3:Y:S04]  /*1b80*/  LD.E.64 R20, desc[UR6][R18.64+0x48] ;  /* 0x0000480612147980 */ /* 0x000ee8000c101b00 */
[----:B------:R-:W4:Y:S04]  /*1b90*/  LD.E.64 R14, desc[UR6][R18.64+0x10] ;  /* 0x00001006120e7980 */ /* 0x000f28000c101b00 */
[----:B------:R-:W3:Y:S04]  /*1ba0*/  @!P1 LD.E.64 R24, desc[UR6][R18.64+0x18] ;  /* 0x0000180612189980 */ /* 0x000ee8000c101b00 */
[----:B------:R-:W4:Y:S04]  /*1bb0*/  LD.E.64 R16, desc[UR6][R18.64+0x8] ;  /* 0x0000080612107980 */ /* 0x000f28000c101b00 */
[----:B------:R3:W5:Y:S04]  /*1bc0*/  @P4 LD.E R12, desc[UR6][R30.64] ;  /* 0x000000061e0c4980 */ /* 0x000768000c101900 */
[----:B------:R1:W5:Y:S01]  /*1bd0*/  LD.E.64 R152, desc[UR6][R18.64] ;  /* 0x0000000612987980 */ /* 0x000362000c101b00 */
[----:B------:R-:W-:-:S04]  /*1be0*/  SHF.R.S32.HI R59, RZ, 0x1f, R58 ;  /* 0x0000001fff3b7819 */ /* 0x000fc8000001143a */
[----:B------:R-:W-:-:S04]  /*1bf0*/  LEA.HI R144, R59, R58, RZ, 0x3 ;  /* 0x0000003a3b907211 */ /* 0x000fc800078f18ff */
[----:B------:R-:W-:-:S05]  /*1c00*/  LOP3.LUT R27, R144, 0xfffffff8, RZ, 0xc0, !PT ;  /* 0xfffffff8901b7812 */ /* 0x000fca00078ec0ff */
[----:B------:R-:W-:-:S04]  /*1c10*/  IMAD.IADD R60, R58, 0x1, -R27 ;  /* 0x000000013a3c7824 */ /* 0x000fc800078e0a1b */
[----:B------:R-:W-:-:S05]  /*1c20*/  IMAD.SHL.U32 R26, R60, 0x8, RZ ;  /* 0x000000083c1a7824 */ /* 0x000fca00078e00ff */
[----:B------:R-:W-:Y:S02]  /*1c30*/  IADD3 R28, P0, R26, R6, RZ ;  /* 0x000000061a1c7210 */ /* 0x000fe40007f1e0ff */
[----:B------:R-:W-:Y:S01]  /*1c40*/  SHF.R.S32.HI R27, RZ, 0x1f, R26 ;  /* 0x0000001fff1b7819 */ /* 0x000fe2000001141a */
[----:B------:R-:W-:-:S03]  /*1c50*/  IMAD R9, R9, R168, RZ ;  /* 0x000000a809097224 */ /* 0x000fc600078e02ff */
[----:B------:R-:W-:Y:S02]  /*1c60*/  IADD3.X R29, R27, R13, RZ, P0, !PT ;  /* 0x0000000d1b1d7210 */ /* 0x000fe400007fe4ff */
[----:B------:R-:W-:Y:S01]  /*1c70*/  SHF.R.S32.HI R144, RZ, 0x3, R144 ;  /* 0x00000003ff907819 */ /* 0x000fe20000011490 */
[C---:B------:R-:W-:Y:S02]  /*1c80*/  IMAD R9, R2.reuse, R169, R9 ;  /* 0x000000a902097224 */ /* 0x040fe400078e0209 */
[----:B------:R-:W-:Y:S01]  /*1c90*/  IMAD.WIDE.U32 R28, R2, R168, R28 ;  /* 0x000000a8021c7225 */ /* 0x000fe200078e001c */
[----:B------:R-:W-:-:S03]  /*1ca0*/  SHF.R.S32.HI R66, RZ, 0x1f, R235 ;  /* 0x0000001fff427819 */ /* 0x000fc600000114eb */
[----:B------:R-:W-:Y:S02]  /*1cb0*/  IMAD.SHL.U32 R6, R144, 0x40, RZ ;  /* 0x0000004090067824 */ /* 0x000fe400078e00ff */
[----:B------:R-:W-:-:S03]  /*1cc0*/  IMAD.IADD R29, R29, 0x1, R9 ;  /* 0x000000011d1d7824 */ /* 0x000fc600078e0209 */
[----:B------:R-:W-:Y:S02]  /*1cd0*/  LOP3.LUT R13, R6, 0x1c0, RZ, 0xc0, !PT ;  /* 0x000001c0060d7812 */ /* 0x000fe400078ec0ff */
[----:B------:R-:W-:Y:S02]  /*1ce0*/  SHF.R.S32.HI R145, RZ, 0x1f, R144 ;  /* 0x0000001fff917819 */ /* 0x000fe40000011490 */
[----:B------:R-:W-:Y:S02]  /*1cf0*/  LOP3.LUT R143, R13, 0x38, R26, 0xf8, !PT ;  /* 0x000000380d8f7812 */ /* 0x000fe400078ef81a */
[----:B------:R-:W-:-:S04]  /*1d00*/  SHF.R.U32.HI R2, RZ, 0x3, R13 ;  /* 0x00000003ff027819 */ /* 0x000fc8000001160d */
[----:B------:R-:W-:Y:S01]  /*1d10*/  LOP3.LUT R143, R143, R2, RZ, 0x3c, !PT ;  /* 0x000000028f8f7212 */ /* 0x000fe200078e3cff */
[----:B------:R-:W-:-:S04]  /*1d20*/  IMAD R2, R23, R4, RZ ;  /* 0x0000000417027224 */ /* 0x000fc800078e02ff */
[-C--:B------:R-:W-:Y:S02]  /*1d30*/  IMAD R2, R11, R22.reuse, R2 ;  /* 0x000000160b027224 */ /* 0x080fe400078e0202 */
[----:B------:R-:W-:-:S04]  /*1d40*/  IMAD.WIDE.U32 R22, R4, R22, R28 ;  /* 0x0000001604167225 */ /* 0x000fc800078e001c */
[----:B------:R-:W-:Y:S02]  /*1d50*/  IMAD.IADD R23, R23, 0x1, R2 ;  /* 0x0000000117177824 */ /* 0x000fe400078e0202 */
[----:B------:R-:W-:Y:S01]  /*1d60*/  IMAD R229, R167, R144, RZ ;  /* 0x00000090a7e57224 */ /* 0x000fe200078e02ff */
[----:B------:R-:W-:-:S03]  /*1d70*/  LEA.HI R64, R59, R58, RZ, 0x4 ;  /* 0x0000003a3b407211 */ /* 0x000fc600078f20ff */
[----:B------:R-:W-:Y:S01]  /*1d80*/  IMAD R229, R145, R166, R229 ;  /* 0x000000a691e57224 */ /* 0x000fe200078e02e5 */
[C---:B------:R-:W-:Y:S01]  /*1d90*/  SHF.L.U64.HI R73, R166.reuse, 0x4, R167 ;  /* 0x00000004a6497819 */ /* 0x040fe200000102a7 */
[----:B------:R-:W-:Y:S01]  /*1da0*/  IMAD.SHL.U32 R72, R166, 0x10, RZ ;  /* 0x00000010a6487824 */ /* 0x000fe200078e00ff */
[C---:B------:R-:W-:Y:S01]  /*1db0*/  SHF.L.U64.HI R62, R168.reuse, 0x4, R169 ;  /* 0x00000004a83e7819 */ /* 0x040fe200000102a9 */
[----:B------:R-:W-:Y:S02]  /*1dc0*/  IMAD.SHL.U32 R65, R168, 0x10, RZ ;  /* 0x00000010a8417824 */ /* 0x000fe400078e00ff */
[----:B------:R-:W-:Y:S02]  /*1dd0*/  IMAD.SHL.U32 R140, R60, 0x4, RZ ;  /* 0x000000043c8c7824 */ /* 0x000fe400078e00ff */
[----:B--2---:R-:W-:-:S04]  /*1de0*/  @P1 IMAD.WIDE.U32 R32, R150, R7, RZ ;  /* 0x0000000796201225 */ /* 0x004fc800078e00ff */
[----:B------:R-:W-:Y:S02]  /*1df0*/  @P1 IMAD.MOV.U32 R8, RZ, RZ, R32 ;  /* 0x000000ffff081224 */ /* 0x000fe400078e0020 */
[----:B------:R-:W-:Y:S02]  /*1e00*/  @P1 IMAD R7, R151, R7, RZ ;  /* 0x0000000797071224 */ /* 0x000fe400078e02ff */
[----:B---3--:R-:W-:-:S04]  /*1e10*/  @!P1 IMAD.WIDE.U32 R30, R24, R235, RZ ;  /* 0x000000eb181e9225 */ /* 0x008fc800078e00ff */
[----:B------:R-:W-:Y:S02]  /*1e20*/  @!P1 IMAD R9, R25, R235, RZ ;  /* 0x000000eb19099224 */ /* 0x000fe400078e02ff */
[----:B------:R-:W-:Y:S02]  /*1e30*/  @!P1 IMAD.MOV.U32 R8, RZ, RZ, R30 ;  /* 0x000000ffff089224 */ /* 0x000fe400078e001e */
[----:B------:R-:W-:Y:S01]  /*1e40*/  @!P1 IMAD R6, R24, R66, R9 ;  /* 0x0000004218069224 */ /* 0x000fe200078e0209 */
[----:B------:R-:W-:Y:S02]  /*1e50*/  @P1 IADD3 R7, R33, R7, RZ ;  /* 0x0000000721071210 */ /* 0x000fe40007ffe0ff */
[----:B------:R-:W-:Y:S01]  /*1e60*/  LEA.HI R9, R59, R58, RZ, 0x6 ;  /* 0x0000003a3b097211 */ /* 0x000fe200078f30ff */
[----:B------:R-:W-:Y:S01]  /*1e70*/  @!P1 IMAD.IADD R7, R31, 0x1, R6 ;  /* 0x000000011f079824 */ /* 0x000fe200078e0206 */
[----:B------:R-:W-:Y:S02]  /*1e80*/  IADD3 R24, P0, R26, R8, RZ ;  /* 0x000000081a187210 */ /* 0x000fe40007f1e0ff */
[----:B------:R-:W-:Y:S01]  /*1e90*/  SHF.L.U32 R8, R9, 0x3, RZ ;  /* 0x0000000309087819 */ /* 0x000fe200000006ff */
[----:B------:R-:W-:Y:S01]  /*1ea0*/  IMAD R9, R21, R233, RZ ;  /* 0x000000e915097224 */ /* 0x000fe200078e02ff */
[----:B------:R-:W-:Y:S01]  /*1eb0*/  SHF.R.S32.HI R6, RZ, 0x1f, R233 ;  /* 0x0000001fff067819 */ /* 0x000fe200000114e9 */
[----:B------:R-:W-:-:S04]  /*1ec0*/  IMAD.X R25, R27, 0x1, R7, P0 ;  /* 0x000000011b197824 */ /* 0x000fc800000e0607 */
[----:B------:R-:W-:Y:S02]  /*1ed0*/  IMAD R6, R20, R6, R9 ;  /* 0x0000000614067224 */ /* 0x000fe400078e0209 */
[----:B------:R-:W-:Y:S01]  /*1ee0*/  IMAD.WIDE.U32 R146, R233, R20, R24 ;  /* 0x00000014e9927225 */ /* 0x000fe200078e0018 */
[----:B------:R-:W-:-:S04]  /*1ef0*/  IADD3 R20, P0, R26, R0, RZ ;  /* 0x000000001a147210 */ /* 0x000fc80007f1e0ff */
[----:B------:R-:W-:Y:S01]  /*1f00*/  IADD3 R147, R147, R6, RZ ;  /* 0x0000000693937210 */ /* 0x000fe20007ffe0ff */
[----:B------:R-:W-:-:S04]  /*1f10*/  IMAD.WIDE R6, R231, 0x40, R144 ;  /* 0x00000040e7067825 */ /* 0x000fc800078e0290 */
[----:B------:R-:W-:Y:S01]  /*1f20*/  IMAD R149, R7, R150, RZ ;  /* 0x0000009607957224 */ /* 0x000fe200078e02ff */
[----:B------:R-:W-:Y:S01]  /*1f30*/  SHF.R.S32.HI R7, RZ, 0x1f, R76 ;  /* 0x0000001fff077819 */ /* 0x000fe2000001144c */
[----:B------:R-:W-:Y:S02]  /*1f40*/  IMAD.X R21, R27, 0x1, R3, P0 ;  /* 0x000000011b157824 */ /* 0x000fe400000e0603 */
[----:B------:R-:W-:Y:S01]  /*1f50*/  IMAD R3, R169, R144, RZ ;  /* 0x00000090a9037224 */ /* 0x000fe200078e02ff */
[----:B------:R-:W-:Y:S02]  /*1f60*/  LEA.HI R0, R7, R76, RZ, 0x6 ;  /* 0x0000004c07007211 */ /* 0x000fe400078f30ff */
[----:B------:R-:W-:Y:S01]  /*1f70*/  LOP3.LUT R143, R143, 0xfffffe00, R8, 0xf8, !PT ;  /* 0xfffffe008f8f7812 */ /* 0x000fe200078ef808 */
[-C--:B------:R-:W-:Y:S02]  /*1f80*/  IMAD R3, R145, R168.reuse, R3 ;  /* 0x000000a891037224 */ /* 0x080fe400078e0203 */
[----:B------:R-:W-:Y:S01]  /*1f90*/  IMAD.WIDE.U32 R8, R144, R168, R22 ;  /* 0x000000a890087225 */ /* 0x000fe200078e0016 */
[----:B------:R-:W-:-:S04]  /*1fa0*/  SHF.R.S32.HI R0, RZ, 0x6, R0 ;  /* 0x00000006ff007819 */ /* 0x000fc80000011400 */
[----:B------:R-:W-:Y:S02]  /*1fb0*/  IADD3 R3, R9, R3, RZ ;  /* 0x0000000309037210 */ /* 0x000fe40007ffe0ff */
[C---:B----4-:R-:W-:Y:S02]  /*1fc0*/  LEA R238, P0, R8.reuse, R14, 0x1 ;  /* 0x0000000e08ee7211 */ /* 0x050fe400078008ff */
[----:B------:R-:W-:Y:S02]  /*1fd0*/  VIMNMX R74, R227, R0, !PT ;  /* 0x00000000e34a7248 */ /* 0x000fe40007fe0100 */
[----:B------:R-:W-:Y:S02]  /*1fe0*/  LEA.HI.X R239, R8, R15, R3, 0x1, P0 ;  /* 0x0000000f08ef7211 */ /* 0x000fe400000f0c03 */
[----:B------:R-:W-:Y:S01]  /*1ff0*/  ISETP.GT.AND P0, PT, R170, R74, PT ;  /* 0x0000004aaa00720c */ /* 0x000fe20003f04270 */
[----:B------:R-:W-:Y:S01]  /*2000*/  IMAD.WIDE.U32 R20, R144, R166, R20 ;  /* 0x000000a690147225 */ /* 0x000fe200078e0014 */
[----:B------:R-:W-:-:S02]  /*2010*/  LOP3.LUT R3, R64, 0xfffffff0, RZ, 0xc0, !PT ;  /* 0xfffffff040037812 */ /* 0x000fc400078ec0ff */
[----:B------:R-:W-:Y:S01]  /*2020*/  LEA.HI R59, R59, R58, RZ, 0x5 ;  /* 0x0000003a3b3b7211 */ /* 0x000fe200078f28ff */
[----:B------:R-:W-:Y:S01]  /*2030*/  IMAD R149, R6, R151, R149 ;  /* 0x0000009706957224 */ /* 0x000fe200078e0295 */
[----:B------:R-:W-:Y:S01]  /*2040*/  LEA R228, P1, R20, R16, 0x1 ;  /* 0x0000001014e47211 */ /* 0x000fe200078208ff */
[----:B------:R-:W-:Y:S02]  /*2050*/  IMAD.IADD R229, R21, 0x1, R229 ;  /* 0x0000000115e57824 */ /* 0x000fe400078e02e5 */
[----:B------:R-:W-:Y:S01]  /*2060*/  IMAD.WIDE.U32 R146, R6, R150, R146 ;  /* 0x0000009606927225 */ /* 0x000fe200078e0092 */
[----:B------:R-:W-:Y:S02]  /*2070*/  @!P4 MOV R12, RZ ;  /* 0x000000ff000cc202 */ /* 0x000fe40000000f00 */
[----:B------:R-:W-:Y:S01]  /*2080*/  LEA.HI.X R229, R20, R17, R229, 0x1, P1 ;  /* 0x0000001114e57211 */ /* 0x000fe200008f0ce5 */
[----:B------:R-:W-:Y:S01]  /*2090*/  IMAD.IADD R142, R58, 0x1, -R3 ;  /* 0x000000013a8e7824 */ /* 0x000fe200078e0a03 */
[----:B------:R-:W-:-:S02]  /*20a0*/  SHF.R.S32.HI R59, RZ, 0x5, R59 ;  /* 0x00000005ff3b7819 */ /* 0x000fc4000001143b */
[----:B------:R-:W-:Y:S02]  /*20b0*/  SHF.R.S32.HI R64, RZ, 0x4, R64 ;  /* 0x00000004ff407819 */ /* 0x000fe40000011440 */
[----:B------:R-:W-:Y:S01]  /*20c0*/  IADD3 R149, R147, R149, RZ ;  /* 0x0000009593957210 */ /* 0x000fe20007ffe0ff */
        /* <DEDUP_REMOVED lines=13> */
[C---:B------:R-:W-:Y:S01]  /*21a0*/  IMAD.SHL.U32 R68, R168.reuse, 0x20, RZ ;  /* 0x00000020a8447824 */ /* 0x040fe200078e00ff */
[----:B------:R-:W-:Y:S01]  /*21b0*/  SHF.L.U64.HI R69, R168, 0x5, R169 ;  /* 0x00000005a8457819 */ /* 0x000fe200000102a9 */
[----:B------:R-:W-:-:S02]  /*21c0*/  IMAD R67, R169, 0x60, RZ ;  /* 0x00000060a9437824 */ /* 0x000fc400078e02ff */
[----:B------:R-:W-:Y:S01]  /*21d0*/  IMAD.WIDE.U32 R154, R168, 0x60, RZ ;  /* 0x00000060a89a7825 */ /* 0x000fe200078e00ff */
[----:B------:R-:W-:Y:S02]  /*21e0*/  SHF.L.U64.HI R69, R68, 0x1, R69 ;  /* 0x0000000144457819 */ /* 0x000fe40000010245 */
[C---:B------:R-:W-:Y:S01]  /*21f0*/  IADD3 R138, R144.reuse, 0x20, RZ ;  /* 0x00000020908a7810 */ /* 0x040fe20007ffe0ff */
[----:B------:R-:W-:Y:S01]  /*2200*/  VIADD R139, R144, 0x10 ;  /* 0x00000010908b7836 */ /* 0x000fe20000000000 */
[----:B------:R-:W-:Y:S01]  /*2210*/  SHF.L.U64.HI R71, R166, 0x5, R167 ;  /* 0x00000005a6477819 */ /* 0x000fe200000102a7 */
[----:B------:R-:W-:Y:S01]  /*2220*/  VIADD R136, R144, 0x30 ;  /* 0x0000003090887836 */ /* 0x000fe20000000000 */
[----:B------:R-:W-:Y:S01]  /*2230*/  MOV R112, R239 ;  /* 0x000000ef00707202 */ /* 0x000fe20000000f00 */
[----:B------:R-:W-:Y:S01]  /*2240*/  IMAD.SHL.U32 R70, R166, 0x20, RZ ;  /* 0x00000020a6467824 */ /* 0x000fe200078e00ff */
[----:B------:R-:W-:Y:S01]  /*2250*/  MOV R158, R228 ;  /* 0x000000e4009e7202 */ /* 0x000fe20000000f00 */
[----:B------:R-:W-:-:S02]  /*2260*/  IMAD.MOV.U32 R113, RZ, RZ, R238 ;  /* 0x000000ffff717224 */ /* 0x000fc400078e00ee */
[----:B------:R-:W-:Y:S02]  /*2270*/  IMAD.SHL.U32 R68, R68, 0x2, RZ ;  /* 0x0000000244447824 */ /* 0x000fe400078e00ff */
[----:B------:R-:W-:Y:S02]  /*2280*/  IMAD.IADD R67, R155, 0x1, R67 ;  /* 0x000000019b437824 */ /* 0x000fe400078e0243 */
[----:B------:R-:W-:Y:S02]  /*2290*/  IMAD.MOV.U32 R159, RZ, RZ, R229 ;  /* 0x000000ffff9f7224 */ /* 0x000fe400078e00e5 */
[----:B--2---:R-:W-:-:S04]  /*22a0*/  IMAD R3, R29, R235, RZ ;  /* 0x000000eb1d037224 */ /* 0x004fc800078e02ff */
[----:B------:R-:W-:Y:S02]  /*22b0*/  IMAD R0, R28, R66, R3 ;  /* 0x000000421c007224 */ /* 0x000fe400078e0203 */
[----:B------:R-:W-:-:S04]  /*22c0*/  IMAD.WIDE.U32 R28, R235, R28, R26 ;  /* 0x0000001ceb1c7225 */ /* 0x000fc800078e001a */
[----:B---3--:R-:W-:Y:S02]  /*22d0*/  IMAD R3, R31, R235, RZ ;  /* 0x000000eb1f037224 */ /* 0x008fe400078e02ff */
[----:B------:R-:W-:Y:S02]  /*22e0*/  IMAD.IADD R29, R29, 0x1, R0 ;  /* 0x000000011d1d7824 */ /* 0x000fe400078e0200 */
[----:B------:R-:W-:-:S04]  /*22f0*/  IMAD.WIDE.U32 R24, R235, R30, R26 ;  /* 0x0000001eeb187225 */ /* 0x000fc800078e001a */
[----:B------:R-:W-:Y:S01]  /*2300*/  IMAD R0, R30, R66, R3 ;  /* 0x000000421e007224 */ /* 0x000fe200078e0203 */
[----:B------:R-:W-:Y:S01]  /*2310*/  SHF.R.S32.HI R3, RZ, 0x1f, R5 ;  /* 0x0000001fff037819 */ /* 0x000fe20000011405 */
[-C--:B----4-:R-:W-:Y:S02]  /*2320*/  IMAD R2, R157, R5.reuse, RZ ;  /* 0x000000059d027224 */ /* 0x090fe400078e02ff */
[----:B------:R-:W-:Y:S02]  /*2330*/  IMAD.IADD R25, R25, 0x1, R0 ;  /* 0x0000000119197824 */ /* 0x000fe400078e0200 */
[-C--:B------:R-:W-:Y:S02]  /*2340*/  IMAD R0, R161, R5.reuse, RZ ;  /* 0x00000005a1007224 */ /* 0x080fe400078e02ff */
[----:B------:R-:W-:-:S04]  /*2350*/  IMAD.WIDE.U32 R24, R160, R5, R24 ;  /* 0x00000005a0187225 */ /* 0x000fc800078e0018 */
[-C--:B------:R-:W-:Y:S02]  /*2360*/  IMAD R0, R160, R3.reuse, R0 ;  /* 0x00000003a0007224 */ /* 0x080fe400078e0200 */
[C---:B------:R-:W-:Y:S02]  /*2370*/  IMAD R2, R156.reuse, R3, R2 ;  /* 0x000000039c027224 */ /* 0x040fe400078e0202 */
[----:B------:R-:W-:Y:S01]  /*2380*/  IMAD.WIDE.U32 R28, R156, R5, R28 ;  /* 0x000000059c1c7225 */ /* 0x000fe200078e001c */
[----:B------:R-:W-:Y:S02]  /*2390*/  IADD3 R25, R25, R0, RZ ;  /* 0x0000000019197210 */ /* 0x000fe40007ffe0ff */
[----:B------:R-:W-:Y:S01]  /*23a0*/  IADD3 R3, P0, -R76, R144, RZ ;  /* 0x000000904c037210 */ /* 0x000fe20007f1e1ff */
[----:B------:R-:W-:Y:S01]  /*23b0*/  IMAD.IADD R29, R29, 0x1, R2 ;  /* 0x000000011d1d7824 */ /* 0x000fe200078e0202 */
[----:B------:R-:W-:Y:S01]  /*23c0*/  LEA.HI R135, R10, R10, RZ, 0x1 ;  /* 0x0000000a0a877211 */ /* 0x000fe200078f08ff */
[----:B------:R-:W-:-:S02]  /*23d0*/  IMAD R2, R23, R4, RZ ;  /* 0x0000000417027224 */ /* 0x000fc400078e02ff */
[-C--:B------:R-:W-:Y:S01]  /*23e0*/  IMAD R0, R21, R4.reuse, RZ ;  /* 0x0000000415007224 */ /* 0x080fe200078e02ff */
[----:B------:R-:W-:Y:S01]  /*23f0*/  SHF.R.S32.HI R135, RZ, 0x1, R135 ;  /* 0x00000001ff877819 */ /* 0x000fe20000011487 */
[-C--:B------:R-:W-:Y:S02]  /*2400*/  IMAD R2, R22, R11.reuse, R2 ;  /* 0x0000000b16027224 */ /* 0x080fe400078e0202 */
[----:B------:R-:W-:Y:S02]  /*2410*/  IMAD R0, R20, R11, R0 ;  /* 0x0000000b14007224 */ /* 0x000fe400078e0200 */
[----:B------:R-:W-:-:S04]  /*2420*/  IMAD.WIDE.U32 R22, R22, R4, R28 ;  /* 0x0000000416167225 */ /* 0x000fc800078e001c */
[----:B------:R-:W-:Y:S01]  /*2430*/  IMAD.WIDE.U32 R20, R20, R4, R24 ;  /* 0x0000000414147225 */ /* 0x000fe200078e0018 */
[----:B-----5:R-:W-:-:S03]  /*2440*/  IADD3 R4, R12, R5, RZ ;  /* 0x000000050c047210 */ /* 0x020fc60007ffe0ff */
[----:B------:R-:W-:Y:S02]  /*2450*/  IMAD.X R13, R145, 0x1, ~R13, P0 ;  /* 0x00000001910d7824 */ /* 0x000fe400000e0e0d */
[----:B------:R-:W-:Y:S02]  /*2460*/  IMAD.IADD R23, R23, 0x1, R2 ;  /* 0x0000000117177824 */ /* 0x000fe400078e0202 */
[----:B------:R-:W-:Y:S02]  /*2470*/  IMAD.IADD R21, R21, 0x1, R0 ;  /* 0x0000000115157824 */ /* 0x000fe400078e0200 */
[C---:B------:R-:W-:Y:S02]  /*2480*/  IMAD R103, R13.reuse, R156, RZ ;  /* 0x0000009c0d677224 */ /* 0x040fe400078e02ff */
[----:B------:R-:W-:Y:S02]  /*2490*/  IMAD R107, R13, R160, RZ ;  /* 0x000000a00d6b7224 */ /* 0x000fe400078e02ff */
[----:B------:R-:W-:-:S02]  /*24a0*/  IMAD R5, R144, R135, R140 ;  /* 0x0000008790057224 */ /* 0x000fc400078e028c */
[-C--:B------:R-:W-:Y:S02]  /*24b0*/  IMAD R103, R157, R3.reuse, R103 ;  /* 0x000000039d677224 */ /* 0x080fe400078e0267 */
[----:B------:R-:W-:Y:S02]  /*24c0*/  IMAD R4, R135, R4, RZ ;  /* 0x0000000487047224 */ /* 0x000fe400078e02ff */
[----:B------:R-:W-:-:S04]  /*24d0*/  IMAD.WIDE.U32 R10, R156, R3, R22 ;  /* 0x000000039c0a7225 */ /* 0x000fc800078e0016 */
[-C--:B------:R-:W-:Y:S02]  /*24e0*/  IMAD R107, R161, R3.reuse, R107 ;  /* 0x00000003a16b7224 */ /* 0x080fe400078e026b */
[----:B------:R-:W-:-:S04]  /*24f0*/  IMAD.WIDE.U32 R12, R160, R3, R20 ;  /* 0x00000003a00c7225 */ /* 0x000fc800078e0014 */
[----:B------:R-:W-:Y:S01]  /*2500*/  IMAD.IADD R3, R140, 0x1, R5 ;  /* 0x000000018c037824 */ /* 0x000fe200078e0205 */
[----:B------:R-:W-:Y:S02]  /*2510*/  SHF.R.S32.HI R2, RZ, 0x1f, R4 ;  /* 0x0000001fff027819 */ /* 0x000fe40000011404 */
[C---:B------:R-:W-:Y:S01]  /*2520*/  IADD3 R0, P3, R4.reuse, R5, RZ ;  /* 0x0000000504007210 */ /* 0x040fe20007f7e0ff */
[----:B------:R-:W-:Y:S01]  /*2530*/  IMAD.IADD R103, R11, 0x1, R103 ;  /* 0x000000010b677824 */ /* 0x000fe200078e0267 */
[----:B------:R-:W-:Y:S01]  /*2540*/  IADD3 R111, P2, R4, R3, RZ ;  /* 0x00000003046f7210 */ /* 0x000fe20007f5e0ff */
[----:B------:R-:W-:Y:S01]  /*2550*/  IMAD.IADD R107, R13, 0x1, R107 ;  /* 0x000000010d6b7824 */ /* 0x000fe200078e026b */
[----:B------:R-:W-:Y:S02]  /*2560*/  LEA R104, P1, R10, R16, 0x1 ;  /* 0x000000100a687211 */ /* 0x000fe400078208ff */
[----:B------:R-:W-:Y:S02]  /*2570*/  LEA R106, P0, R12, R14, 0x1 ;  /* 0x0000000e0c6a7211 */ /* 0x000fe400078008ff */
[----:B------:R-:W-:-:S02]  /*2580*/  LEA.HI.X.SX32 R5, R5, R2, 0x1, P3 ;  /* 0x0000000205057211 */ /* 0x000fc400018f0eff */
[----:B------:R-:W-:Y:S01]  /*2590*/  SHF.L.U32 R28, R0, 0x1, RZ ;  /* 0x00000001001c7819 */ /* 0x000fe200000006ff */
[----:B------:R-:W-:Y:S01]  /*25a0*/  IMAD.SHL.U32 R110, R111, 0x2, RZ ;  /* 0x000000026f6e7824 */ /* 0x000fe200078e00ff */
[----:B------:R-:W-:Y:S02]  /*25b0*/  LEA.HI.X R103, R10, R17, R103, 0x1, P1 ;  /* 0x000000110a677211 */ /* 0x000fe400008f0c67 */
[----:B------:R-:W-:Y:S01]  /*25c0*/  LEA.HI.X.SX32 R2, R3, R2, 0x1, P2 ;  /* 0x0000000203027211 */ /* 0x000fe200010f0eff */
[----:B------:R-:W-:Y:S01]  /*25d0*/  IMAD.SHL.U32 R78, R160, 0x10, RZ ;  /* 0x00000010a04e7824 */ /* 0x000fe200078e00ff */
[----:B------:R-:W-:Y:S02]  /*25e0*/  LEA.HI.X R107, R12, R15, R107, 0x1, P0 ;  /* 0x0000000f0c6b7211 */ /* 0x000fe400000f0c6b */
[----:B------:R-:W-:Y:S02]  /*25f0*/  SHF.L.U64.HI R0, R0, 0x1, R5 ;  /* 0x0000000100007819 */ /* 0x000fe40000010205 */
[----:B------:R-:W-:-:S02]  /*2600*/  IADD3 R54, P1, R8, R28, RZ ;  /* 0x0000001c08367210 */ /* 0x000fc40007f3e0ff */
[----:B------:R-:W-:Y:S02]  /*2610*/  IADD3 R28, P0, R6, R28, RZ ;  /* 0x0000001c061c7210 */ /* 0x000fe40007f1e0ff */
[----:B------:R-:W-:Y:S02]  /*2620*/  SHF.L.U64.HI R111, R111, 0x1, R2 ;  /* 0x000000016f6f7819 */ /* 0x000fe40000010202 */
[-C--:B------:R-:W-:Y:S01]  /*2630*/  IADD3 R108, P3, R8, R110.reuse, RZ ;  /* 0x0000006e086c7210 */ /* 0x080fe20007f7e0ff */
[----:B------:R-:W-:Y:S01]  /*2640*/  IMAD.X R55, R9, 0x1, R0, P1 ;  /* 0x0000000109377824 */ /* 0x000fe200008e0600 */
[----:B------:R-:W-:Y:S02]  /*2650*/  IADD3 R110, P2, R6, R110, RZ ;  /* 0x0000006e066e7210 */ /* 0x000fe40007f5e0ff */
[----:B------:R-:W-:Y:S02]  /*2660*/  IADD3.X R29, R7, R0, RZ, P0, !PT ;  /* 0x00000000071d7210 */ /* 0x000fe400007fe4ff */
[----:B------:R-:W-:-:S02]  /*2670*/  SHF.L.U64.HI R75, R160, 0x4, R161 ;  /* 0x00000004a04b7819 */ /* 0x000fc400000102a1 */
[----:B------:R-:W-:Y:S02]  /*2680*/  SHF.L.U32 R80, R160, 0x5, RZ ;  /* 0x00000005a0507819 */ /* 0x000fe400000006ff */
[----:B------:R-:W-:Y:S01]  /*2690*/  IADD3 R85, P1, P0, R78, R78, R78 ;  /* 0x0000004e4e557210 */ /* 0x000fe2000783e04e */
[----:B------:R-:W-:Y:S01]  /*26a0*/  IMAD.X R109, R9, 0x1, R111, P3 ;  /* 0x00000001096d7824 */ /* 0x000fe200018e066f */
[----:B------:R-:W-:Y:S01]  /*26b0*/  SHF.L.U64.HI R77, R160, 0x5, R161 ;  /* 0x00000005a04d7819 */ /* 0x000fe200000102a1 */
[----:B------:R-:W-:Y:S01]  /*26c0*/  IMAD.X R111, R7, 0x1, R111, P2 ;  /* 0x00000001076f7824 */ /* 0x000fe200010e066f */
[----:B------:R-:W-:Y:S02]  /*26d0*/  IADD3.X R88, R75, R75, R75, P1, P0 ;  /* 0x0000004b4b587210 */ /* 0x000fe40000fe044b */
[C-C-:B------:R-:W-:Y:S02]  /*26e0*/  IADD3 R79, P5, P4, -R80.reuse, 0x40, R85.reuse ;  /* 0x00000040504f7810 */ /* 0x140fe40007cbe155 */
[----:B------:R-:W-:-:S02]  /*26f0*/  IADD3 R81, P3, P2, -R80, 0x80, R85 ;  /* 0x0000008050517810 */ /* 0x000fc40007a7e155 */
[----:B------:R-:W-:Y:S01]  /*2700*/  IADD3 R85, P1, P0, -R80, 0xc0, R85 ;  /* 0x000000c050557810 */ /* 0x000fe2000783e155 */
[----:B------:R-:W-:Y:S01]  /*2710*/  IMAD.SHL.U32 R141, R135, 0x10, RZ ;  /* 0x00000010878d7824 */ /* 0x000fe200078e00ff */
[C-C-:B------:R-:W-:Y:S02]  /*2720*/  IADD3.X R82, ~R77.reuse, RZ, R88.reuse, P5, P4 ;  /* 0x000000ff4d527210 */ /* 0x140fe40002fe8558 */
[C-C-:B------:R-:W-:Y:S02]  /*2730*/  IADD3.X R84, ~R77.reuse, RZ, R88.reuse, P3, P2 ;  /* 0x000000ff4d547210 */ /* 0x140fe40001fe4558 */
[----:B------:R-:W-:Y:S02]  /*2740*/  IADD3.X R88, ~R77, RZ, R88, P1, P0 ;  /* 0x000000ff4d587210 */ /* 0x000fe40000fe0558 */
[-C--:B------:R-:W-:Y:S02]  /*2750*/  IADD3 R87, P1, R81, R78.reuse, RZ ;  /* 0x0000004e51577210 */ /* 0x080fe40007f3e0ff */
[-C--:B------:R-:W-:Y:S01]  /*2760*/  IADD3 R89, P0, R85, R78.reuse, RZ ;  /* 0x0000004e55597210 */ /* 0x080fe20007f1e0ff */
[----:B------:R-:W-:Y:S01]  /*2770*/  VIADD R131, R141, 0xc0 ;  /* 0x000000c08d837836 */ /* 0x000fe20000000000 */
[-C--:B------:R-:W-:Y:S01]  /*2780*/  IADD3 R83, P2, R79, R78.reuse, RZ ;  /* 0x0000004e4f537210 */ /* 0x080fe20007f5e0ff */
[C---:B------:R-:W-:Y:S01]  /*2790*/  VIADD R133, R141.reuse, 0x80 ;  /* 0x000000808d857836 */ /* 0x040fe20000000000 */
[----:B------:R-:W-:Y:S01]  /*27a0*/  IADD3 R134, R141, 0x40, RZ ;  /* 0x000000408d867810 */ /* 0x000fe20007ffe0ff */
[--C-:B------:R-:W-:Y:S01]  /*27b0*/  IMAD.X R90, R84, 0x1, R75.reuse, P1 ;  /* 0x00000001545a7824 */ /* 0x100fe200008e064b */
[----:B------:R-:W-:Y:S01]  /*27c0*/  IADD3.X R86, R82, R75, RZ, P2, !PT ;  /* 0x0000004b52567210 */ /* 0x000fe200017fe4ff */
[----:B------:R-:W-:Y:S01]  /*27d0*/  IMAD.X R92, R88, 0x1, R75, P0 ;  /* 0x00000001585c7824 */ /* 0x000fe200000e064b */
[----:B------:R-:W-:-:S02]  /*27e0*/  IADD3 R98, P2, R83, R78, RZ ;  /* 0x0000004e53627210 */ /* 0x000fc40007f5e0ff */
[-C--:B------:R-:W-:Y:S02]  /*27f0*/  IADD3 R100, P1, R87, R78.reuse, RZ ;  /* 0x0000004e57647210 */ /* 0x080fe40007f3e0ff */
[----:B------:R-:W-:Y:S01]  /*2800*/  IADD3 R102, P0, R89, R78, RZ ;  /* 0x0000004e59667210 */ /* 0x000fe20007f1e0ff */
[C---:B------:R-:W-:Y:S01]  /*2810*/  IMAD.IADD R130, R141.reuse, 0x1, R133 ;  /* 0x000000018d827824 */ /* 0x040fe200078e0285 */
[C---:B------:R-:W-:Y:S02]  /*2820*/  IADD3 R128, R141.reuse, R131, RZ ;  /* 0x000000838d807210 */ /* 0x040fe40007ffe0ff */
[----:B------:R-:W-:Y:S01]  /*2830*/  IADD3 R132, R141, R134, RZ ;  /* 0x000000868d847210 */ /* 0x000fe20007ffe0ff */
[C---:B------:R-:W-:Y:S01]  /*2840*/  IMAD.SHL.U32 R95, R156.reuse, 0x20, RZ ;  /* 0x000000209c5f7824 */ /* 0x040fe200078e00ff */
[C-C-:B------:R-:W-:Y:S01]  /*2850*/  SHF.L.U64.HI R0, R156.reuse, 0x4, R157.reuse ;  /* 0x000000049c007819 */ /* 0x140fe2000001029d */
[----:B------:R-:W-:Y:S01]  /*2860*/  IMAD R3, R157, 0x60, RZ ;  /* 0x000000609d037824 */ /* 0x000fe200078e02ff */
[C---:B------:R-:W-:Y:S01]  /*2870*/  SHF.L.U32 R93, R156.reuse, 0x4, RZ ;  /* 0x000000049c5d7819 */ /* 0x040fe200000006ff */
[----:B------:R-:W-:Y:S01]  /*2880*/  IMAD.SHL.U32 R137, R135, 0x20, RZ ;  /* 0x0000002087897824 */ /* 0x000fe200078e00ff */
[----:B------:R-:W-:Y:S01]  /*2890*/  SHF.L.U64.HI R94, R156, 0x5, R157 ;  /* 0x000000059c5e7819 */ /* 0x000fe2000001029d */
[----:B------:R-:W-:-:S02]  /*28a0*/  IMAD.X R97, R86, 0x1, R75, P2 ;  /* 0x0000000156617824 */ /* 0x000fc400010e064b */
[--C-:B------:R-:W-:Y:S02]  /*28b0*/  IMAD.X R99, R90, 0x1, R75.reuse, P1 ;  /* 0x000000015a637824 */ /* 0x100fe400008e064b */
[----:B------:R-:W-:Y:S01]  /*28c0*/  IMAD.X R101, R92, 0x1, R75, P0 ;  /* 0x000000015c657824 */ /* 0x000fe200000e064b */
[----:B------:R-:W-:Y:S01]  /*28d0*/  IADD3 R129, R141, R132, RZ ;  /* 0x000000848d817210 */ /* 0x000fe20007ffe0ff */
[----:B------:R-:W-:-:S04]  /*28e0*/  IMAD.WIDE.U32 R156, R156, 0x60, RZ ;  /* 0x000000609c9c7825 */ /* 0x000fc800078e00ff */
[----:B------:R-:W-:Y:S02]  /*28f0*/  IMAD R135, R135, 0x30, RZ ;  /* 0x0000003087877824 */ /* 0x000fe400078e02ff */
[C---:B------:R-:W-:Y:S02]  /*2900*/  IMAD.IADD R127, R141.reuse, 0x1, R130 ;  /* 0x000000018d7f7824 */ /* 0x040fe400078e0282 */
[----:B------:R-:W-:Y:S01]  /*2910*/  IMAD.IADD R126, R141, 0x1, R128 ;  /* 0x000000018d7e7824 */ /* 0x000fe200078e0280 */
[----:B------:R-:W-:Y:S01]  /*2920*/  SHF.L.U64.HI R91, R93, 0x1, R0 ;  /* 0x000000015d5b7819 */ /* 0x000fe20000010200 */
[C---:B------:R-:W-:Y:S01]  /*2930*/  VIADD R22, R26.reuse, 0x40 ;  /* 0x000000401a167836 */ /* 0x040fe20000000000 */
[----:B------:R-:W-:Y:S01]  /*2940*/  SHF.L.U64.HI R94, R95, 0x1, R94 ;  /* 0x000000015f5e7819 */ /* 0x000fe2000001025e */
[----:B------:R-:W-:Y:S01]  /*2950*/  VIADD R20, R26, 0xc0 ;  /* 0x000000c01a147836 */ /* 0x000fe20000000000 */
[----:B------:R-:W-:Y:S01]  /*2960*/  SHF.L.U64.HI R97, R98, 0x1, R97 ;  /* 0x0000000162617819 */ /* 0x000fe20000010261 */
[----:B------:R-:W-:Y:S01]  /*2970*/  IMAD.MOV.U32 R17, RZ, RZ, R170 ;  /* 0x000000ffff117224 */ /* 0x000fe200078e00aa */
[----:B------:R-:W-:Y:S01]  /*2980*/  SHF.L.U64.HI R99, R100, 0x1, R99 ;  /* 0x0000000164637819 */ /* 0x000fe20000010263 */
[----:B------:R-:W-:Y:S01]  /*2990*/  IMAD.SHL.U32 R93, R93, 0x2, RZ ;  /* 0x000000025d5d7824 */ /* 0x000fe200078e00ff */
[----:B------:R-:W-:Y:S01]  /*29a0*/  SHF.L.U64.HI R101, R102, 0x1, R101 ;  /* 0x0000000166657819 */ /* 0x000fe20000010265 */
[----:B------:R-:W-:Y:S01]  /*29b0*/  IMAD.SHL.U32 R95, R95, 0x2, RZ ;  /* 0x000000025f5f7824 */ /* 0x000fe200078e00ff */
[----:B------:R-:W-:Y:S01]  /*29c0*/  IADD3 R21, R26, 0x80, RZ ;  /* 0x000000801a157810 */ /* 0x000fe20007ffe0ff */
[----:B------:R-:W-:Y:S01]  /*29d0*/  IMAD.SHL.U32 R100, R100, 0x2, RZ ;  /* 0x0000000264647824 */ /* 0x000fe200078e00ff */
[----:B------:R-:W-:Y:S01]  /*29e0*/  IADD3 R96, R157, R3, RZ ;  /* 0x000000039d607210 */ /* 0x000fe20007ffe0ff */
[----:B------:R-:W-:Y:S01]  /*29f0*/  IMAD.SHL.U32 R102, R102, 0x2, RZ ;  /* 0x0000000266667824 */ /* 0x000fe200078e00ff */
[----:B------:R-:W-:-:S02]  /*2a00*/  SHF.R.S32.HI R125, RZ, 0x1f, R141 ;  /* 0x0000001fff7d7819 */ /* 0x000fc4000001148d */
[----:B------:R-:W-:Y:S02]  /*2a10*/  SHF.R.S32.HI R124, RZ, 0x1f, R137 ;  /* 0x0000001fff7c7819 */ /* 0x000fe40000011489 */
[----:B------:R-:W-:Y:S02]  /*2a20*/  SHF.R.S32.HI R122, RZ, 0x1f, R135 ;  /* 0x0000001fff7a7819 */ /* 0x000fe40000011487 */
[----:B------:R-:W-:Y:S02]  /*2a30*/  SHF.R.S32.HI R123, RZ, 0x1f, R134 ;  /* 0x0000001fff7b7819 */ /* 0x000fe40000011486 */
[----:B------:R-:W-:Y:S02]  /*2a40*/  SHF.R.S32.HI R121, RZ, 0x1f, R133 ;  /* 0x0000001fff797819 */ /* 0x000fe40000011485 */
[----:B------:R-:W-:Y:S02]  /*2a50*/  SHF.R.S32.HI R119, RZ, 0x1f, R131 ;  /* 0x0000001fff777819 */ /* 0x000fe40000011483 */
[----:B------:R-:W-:-:S02]  /*2a60*/  SHF.L.U32 R98, R98, 0x1, RZ ;  /* 0x0000000162627819 */ /* 0x000fc400000006ff */
[----:B------:R-:W-:Y:S02]  /*2a70*/  SHF.R.S32.HI R120, RZ, 0x1f, R132 ;  /* 0x0000001fff787819 */ /* 0x000fe40000011484 */
[----:B------:R-:W-:Y:S02]  /*2a80*/  SHF.R.S32.HI R118, RZ, 0x1f, R130 ;  /* 0x0000001fff767819 */ /* 0x000fe40000011482 */
[----:B------:R-:W-:Y:S02]  /*2a90*/  SHF.R.S32.HI R116, RZ, 0x1f, R128 ;  /* 0x0000001fff747819 */ /* 0x000fe40000011480 */
[----:B------:R-:W-:Y:S02]  /*2aa0*/  SHF.R.S32.HI R117, RZ, 0x1f, R129 ;  /* 0x0000001fff757819 */ /* 0x000fe40000011481 */
[----:B------:R-:W-:Y:S02]  /*2ab0*/  SHF.R.S32.HI R115, RZ, 0x1f, R127 ;  /* 0x0000001fff737819 */ /* 0x000fe4000001147f */
[----:B------:R-:W-:-:S07]  /*2ac0*/  SHF.R.S32.HI R114, RZ, 0x1f, R126 ;  /* 0x0000001fff727819 */ /* 0x000fce000001147e */
.L_x_7845:
[----:B------:R-:W-:Y:S01]  /*2ad0*/  IMAD.SHL.U32 R24, R17, 0x40, RZ ;  /* 0x0000004011187824 */ /* 0x000fe200078e00ff */
[----:B------:R-:W-:Y:S01]  /*2ae0*/  BSSY B2, `(.L_x_7790) ;  /* 0x00009f3000027945 */ /* 0x000fe20003800000 */
[----:B------:R-:W-:Y:S02]  /*2af0*/  IMAD.MOV.U32 R105, RZ, RZ, R103 ;  /* 0x000000ffff697224 */ /* 0x000fe400078e0067 */
[----:B------:R-:W-:Y:S04]  /*2b00*/  VIADD R23, R24, 0xffffffc0 ;  /* 0xffffffc018177836 */ /* 0x000fe80000000000 */
[--C-:B------:R-:W-:Y:S02]  /*2b10*/  IMAD.IADD R43, R63, 0x1, -R23.reuse ;  /* 0x000000013f2b7824 */ /* 0x100fe400078e0a17 */
[----:B------:R-:W-:Y:S03]  /*2b20*/  IMAD.IADD R41, R76, 0x1, -R23 ;  /* 0x000000014c297824 */ /* 0x000fe600078e0a17 */
[CC--:B------:R-:W-:Y:S02]  /*2b30*/  ISETP.GE.AND P0, PT, R144.reuse, R43.reuse, PT ;  /* 0x0000002b9000720c */ /* 0x0c0fe40003f06270 */
[C---:B------:R-:W-:Y:S02]  /*2b40*/  ISETP.GE.AND P4, PT, R139.reuse, R43, PT ;  /* 0x0000002b8b00720c */ /* 0x040fe40003f86270 */
[-C--:B------:R-:W-:Y:S02]  /*2b50*/  ISETP.GE.AND P0, PT, R144, R41.reuse, !P0 ;  /* 0x000000299000720c */ /* 0x080fe40004706270 */
[----:B------:R-:W-:Y:S02]  /*2b60*/  ISETP.GE.AND P4, PT, R139, R41, !P4 ;  /* 0x000000298b00720c */ /* 0x000fe40006786270 */
[C---:B------:R-:W-:Y:S04]  /*2b70*/  ISETP.GE.AND P2, PT, R138.reuse, R43, PT ;  /* 0x0000002b8a00720c */ /* 0x040fe80003f46270 */
[----:B------:R-:W-:Y:S05]  /*2b80*/  ISETP.GE.AND P2, PT, R138, R41, !P2 ;  /* 0x000000298a00720c */ /* 0x000fea0005746270 */
[----:B------:R-:W2:Y:S01]  /*2b90*/  @P0 LD.E.128 R12, desc[UR6][R104.64] ;  /* 0x00000006680c0980 */ /* 0x000ea2000c101d00 */
[----:B------:R-:W-:Y:S01]  /*2ba0*/  @P0 IMAD.MOV.U32 R2, RZ, RZ, R113 ;  /* 0x000000ffff020224 */ /* 0x000fe200078e0071 */
[C---:B------:R-:W-:Y:S01]  /*2bb0*/  @P4 IADD3 R30, P1, R104.reuse, R93, RZ ;  /* 0x0000005d681e4210 */ /* 0x040fe20007f3e0ff */
[----:B------:R-:W-:Y:S04]  /*2bc0*/  @P0 IMAD.MOV.U32 R3, RZ, RZ, R112 ;  /* 0x000000ffff030224 */ /* 0x000fe800078e0070 */
[----:B------:R-:W-:Y:S01]  /*2bd0*/  @P4 IMAD.X R31, R105, 0x1, R91, P1 ;  /* 0x00000001691f4824 */ /* 0x000fe200008e065b */
[C---:B---34-:R-:W-:Y:S04]  /*2be0*/  @P4 LEA R44, P1, R65.reuse, R113, 0x1 ;  /* 0x00000071412c4211 */ /* 0x058fe800078208ff */
[----:B------:R-:W-:Y:S01]  /*2bf0*/  @P4 LEA.HI.X R45, R65, R112, R62, 0x1, P1 ;  /* 0x00000070412d4211 */ /* 0x000fe200008f0c3e */
[----:B--2---:R1:W-:Y:S04]  /*2c00*/  @P0 ST.E.128 desc[UR6][R2.64], R12 ;  /* 0x0000000c02000985 */ /* 0x0043e8000c101d06 */
[----:B------:R-:W2:Y:S04]  /*2c10*/  @P0 LD.E.128 R8, desc[UR6][R104.64+0x80] ;  /* 0x0000800668080980 */ /* 0x000ea8000c101d00 */
[----:B--2---:R-:W-:Y:S04]  /*2c20*/  @P0 ST.E.128 desc[UR6][R2.64+0x80], R8 ;  /* 0x0000800802000985 */ /* 0x004fe8000c101d06 */
[----:B------:R-:W2:Y:S04]  /*2c30*/  @P0 LD.E.128 R4, desc[UR6][R104.64+0x100] ;  /* 0x0001000668040980 */ /* 0x000ea8000c101d00 */
[----:B--2---:R-:W-:Y:S04]  /*2c40*/  @P0 ST.E.128 desc[UR6][R2.64+0x100], R4 ;  /* 0x0001000402000985 */ /* 0x004fe8000c101d06 */
[----:B------:R-:W2:Y:S04]  /*2c50*/  @P0 LD.E.128 R36, desc[UR6][R104.64+0x180] ;  /* 0x0001800668240980 */ /* 0x000ea8000c101d00 */
[----:B--2---:R2:W-:Y:S04]  /*2c60*/  @P0 ST.E.128 desc[UR6][R2.64+0x180], R36 ;  /* 0x0001802402000985 */ /* 0x0045e8000c101d06 */
[----:B-1----:R-:W3:Y:S01]  /*2c70*/  @P4 LD.E.128 R12, desc[UR6][R30.64] ;  /* 0x000000061e0c4980 */ /* 0x002ee2000c101d00 */
[----:B--2---:R-:W-:Y:S05]  /*2c80*/  @P2 IADD3 R2, P1, R104, R95, RZ ;  /* 0x0000005f68022210 */ /* 0x004fea0007f3e0ff */
[----:B------:R-:W-:Y:S01]  /*2c90*/  @P2 IMAD.X R3, R105, 0x1, R94, P1 ;  /* 0x0000000169032824 */ /* 0x000fe200008e065e */
[----:B------:R-:W-:Y:S05]  /*2ca0*/  @P2 IADD3 R46, P1, R113, R68, RZ ;  /* 0x00000044712e2210 */ /* 0x000fea0007f3e0ff */
[----:B------:R-:W-:Y:S01]  /*2cb0*/  @P2 IMAD.X R47, R112, 0x1, R69, P1 ;  /* 0x00000001702f2824 */ /* 0x000fe200008e0645 */
[C---:B------:R-:W-:Y:S04]  /*2cc0*/  ISETP.GE.AND P1, PT, R136.reuse, R43, PT ;  /* 0x0000002b8800720c */ /* 0x040fe80003f26270 */
[----:B------:R-:W-:Y:S01]  /*2cd0*/  ISETP.GE.AND P1, PT, R136, R41, !P1 ;  /* 0x000000298800720c */ /* 0x000fe20004f26270 */
[----:B---3--:R1:W-:Y:S04]  /*2ce0*/  @P4 ST.E.128 desc[UR6][R44.64], R12 ;  /* 0x0000000c2c004985 */ /* 0x0083e8000c101d06 */
[----:B------:R-:W2:Y:S04]  /*2cf0*/  @P4 LD.E.128 R8, desc[UR6][R30.64+0x80] ;  /* 0x000080061e084980 */ /* 0x000ea8000c101d00 */
[----:B--2---:R2:W-:Y:S04]  /*2d00*/  @P4 ST.E.128 desc[UR6][R44.64+0x80], R8 ;  /* 0x000080082c004985 */ /* 0x0045e8000c101d06 */
[----:B------:R-:W3:Y:S04]  /*2d10*/  @P4 LD.E.128 R4, desc[UR6][R30.64+0x100] ;  /* 0x000100061e044980 */ /* 0x000ee8000c101d00 */
[----:B---3--:R3:W-:Y:S04]  /*2d20*/  @P4 ST.E.128 desc[UR6][R44.64+0x100], R4 ;  /* 0x000100042c004985 */ /* 0x0087e8000c101d06 */
[----:B------:R4:W5:Y:S02]  /*2d30*/  @P4 LD.E.128 R32, desc[UR6][R30.64+0x180] ;  /* 0x000180061e204980 */ /* 0x000964000c101d00 */
[----:B----4-:R-:W-:Y:S05]  /*2d40*/  @P1 IADD3 R30, P3, R104, R156, RZ ;  /* 0x0000009c681e1210 */ /* 0x010fea0007f7e0ff */
[----:B------:R-:W-:Y:S01]  /*2d50*/  @P1 IMAD.X R31, R105, 0x1, R96, P3 ;  /* 0x00000001691f1824 */ /* 0x000fe200018e0660 */
[----:B-----5:R4:W-:Y:S04]  /*2d60*/  @P4 ST.E.128 desc[UR6][R44.64+0x180], R32 ;  /* 0x000180202c004985 */ /* 0x0209e8000c101d06 */
[----:B-1----:R-:W5:Y:S04]  /*2d70*/  @P2 LD.E.128 R12, desc[UR6][R2.64] ;  /* 0x00000006020c2980 */ /* 0x002f68000c101d00 */
[----:B-----5:R1:W-:Y:S04]  /*2d80*/  @P2 ST.E.128 desc[UR6][R46.64], R12 ;  /* 0x0000000c2e002985 */ /* 0x0203e8000c101d06 */
[----:B--2---:R-:W2:Y:S04]  /*2d90*/  @P2 LD.E.128 R8, desc[UR6][R2.64+0x80] ;  /* 0x0000800602082980 */ /* 0x004ea8000c101d00 */
[----:B--2---:R2:W-:Y:S04]  /*2da0*/  @P2 ST.E.128 desc[UR6][R46.64+0x80], R8 ;  /* 0x000080082e002985 */ /* 0x0045e8000c101d06 */
[----:B---3--:R-:W3:Y:S04]  /*2db0*/  @P2 LD.E.128 R4, desc[UR6][R2.64+0x100] ;  /* 0x0001000602042980 */ /* 0x008ee8000c101d00 */
[----:B---3--:R3:W-:Y:S04]  /*2dc0*/  @P2 ST.E.128 desc[UR6][R46.64+0x100], R4 ;  /* 0x000100042e002985 */ /* 0x0087e8000c101d06 */
[----:B------:R-:W5:Y:S04]  /*2dd0*/  @P2 LD.E.128 R36, desc[UR6][R2.64+0x180] ;  /* 0x0001800602242980 */ /* 0x000f68000c101d00 */
[----:B-----5:R1:W-:Y:S01]  /*2de0*/  @P2 ST.E.128 desc[UR6][R46.64+0x180], R36 ;  /* 0x000180242e002985 */ /* 0x0203e2000c101d06 */
[----:B----4-:R-:W-:Y:S03]  /*2df0*/  @P1 IADD3 R44, P2, R113, R154, RZ ;  /* 0x0000009a712c1210 */ /* 0x010fe60007f5e0ff */
[----:B------:R-:W4:Y:S02]  /*2e00*/  @P1 LD.E.128 R32, desc[UR6][R30.64] ;  /* 0x000000061e201980 */ /* 0x000f24000c101d00 */
[----:B------:R-:W-:Y:S05]  /*2e10*/  @P1 IMAD.X R45, R112, 0x1, R67, P2 ;  /* 0x00000001702d1824 */ /* 0x000fea00010e0643 */
[----:B----4-:R4:W-:Y:S04]  /*2e20*/  @P1 ST.E.128 desc[UR6][R44.64], R32 ;  /* 0x000000202c001985 */ /* 0x0109e8000c101d06 */
[----:B-1----:R-:W5:Y:S04]  /*2e30*/  @P1 LD.E.128 R12, desc[UR6][R30.64+0x80] ;  /* 0x000080061e0c1980 */ /* 0x002f68000c101d00 */
[----:B-----5:R4:W-:Y:S04]  /*2e40*/  @P1 ST.E.128 desc[UR6][R44.64+0x80], R12 ;  /* 0x0000800c2c001985 */ /* 0x0209e8000c101d06 */
[----:B--2---:R-:W2:Y:S04]  /*2e50*/  @P1 LD.E.128 R8, desc[UR6][R30.64+0x100] ;  /* 0x000100061e081980 */ /* 0x004ea8000c101d00 */
[----:B--2---:R4:W-:Y:S04]  /*2e60*/  @P1 ST.E.128 desc[UR6][R44.64+0x100], R8 ;  /* 0x000100082c001985 */ /* 0x0049e8000c101d06 */
[----:B---3--:R-:W2:Y:S04]  /*2e70*/  @P1 LD.E.128 R4, desc[UR6][R30.64+0x180] ;  /* 0x000180061e041980 */ /* 0x008ea8000c101d00 */
[----:B--2---:R4:W-:Y:S04]  /*2e80*/  @P1 ST.E.128 desc[UR6][R44.64+0x180], R4 ;  /* 0x000180042c001985 */ /* 0x0049e8000c101d06 */
[----:B------:R-:W2:Y:S04]  /*2e90*/  LD.E R25, desc[UR6][R18.64+0xd0] ;  /* 0x0000d00612197980 */ /* 0x000ea8000c101900 */
[----:B------:R-:W3:Y:S01]  /*2ea0*/  LD.E R103, desc[UR6][R18.64+0x130] ;  /* 0x0001300612677980 */ /* 0x000ee2000c101900 */
[----:B--2---:R-:W-:Y:S01]  /*2eb0*/  ISETP.NE.AND P2, PT, R25, RZ, PT ;  /* 0x000000ff1900720c */ /* 0x004fe20003f45270 */
[----:B---3--:R-:W-:Y:S05]  /*2ec0*/  IMAD.U32 R103, R103, -0x40, RZ ;  /* 0xffffffc067677824 */ /* 0x008fea00078e00ff */
[C---:B------:R-:W-:Y:S04]  /*2ed0*/  LEA R104, P1, R103.reuse, R104, 0x1 ;  /* 0x0000006867687211 */ /* 0x040fe800078208ff */
[----:B------:R-:W-:Y:S03]  /*2ee0*/  LEA.HI.X.SX32 R103, R103, R105, 0x1, P1 ;  /* 0x0000006967677211 */ /* 0x000fe600008f0eff */
[----:B----4-:R-:W-:Y:S06]  /*2ef0*/  @!P2 BRA `(.L_x_7791) ;  /* 0x0000009400f4a947 */ /* 0x010fec0003800000 */
[----:B------:R-:W2:Y:S02]  /*2f00*/  LD.E.U8 R0, desc[UR6][R18.64+0x1b3] ;  /* 0x0001b30612007980 */ /* 0x000ea4000c101100 */
[----:B--2---:R-:W-:Y:S11]  /*2f10*/  ISETP.NE.AND P1, PT, R0, RZ, PT ;  /* 0x000000ff0000720c */ /* 0x004ff60003f25270 */
[----:B------:R-:W-:Y:S02]  /*2f20*/  @!UPT UIADD3 URZ, URZ, URZ, URZ ;  /* 0x0000003f3f3ff290 */ /* 0x000fe4000fffe03f */
[----:B------:R-:W-:Y:S05]  /*2f30*/  @!P1 BRA `(.L_x_7792) ;  /* 0x0000003400209947 */ /* 0x000fea0003800000 */
[-C--:B------:R-:W-:Y:S01]  /*2f40*/  ISETP.GE.AND P3, PT, R138, R43.reuse, PT ;  /* 0x0000002b8a00720c */ /* 0x080fe20003f66270 */
[----:B------:R-:W-:Y:S01]  /*2f50*/  BSSY B0, `(.L_x_7793) ;  /* 0x00000ca000007945 */ /* 0x000fe20003800000 */
[----:B------:R-:W-:Y:S02]  /*2f60*/  ISETP.GE.AND P2, PT, R136, R43, PT ;  /* 0x0000002b8800720c */ /* 0x000fe40003f46270 */
[-C--:B------:R-:W-:Y:S02]  /*2f70*/  ISETP.GE.AND P3, PT, R138, R41.reuse, !P3 ;  /* 0x000000298a00720c */ /* 0x080fe40005f66270 */
[----:B------:R-:W-:Y:S01]  /*2f80*/  ISETP.GE.AND P2, PT, R136, R41, !P2 ;  /* 0x000000298800720c */ /* 0x000fe20005746270 */
[----:B------:R-:W-:Y:S01]  /*2f90*/  @!UPT UIADD3 URZ, URZ, URZ, URZ ;  /* 0x0000003f3f3ff290 */ /* 0x000fe2000fffe03f */
[----:B------:R-:W-:Y:S11]  /*2fa0*/  @!P0 BRA `(.L_x_7794) ;  /* 0x0000000c00108947 */ /* 0x000ff60003800000 */
[-C--:B------:R-:W-:Y:S01]  /*2fb0*/  ISETP.GE.AND P0, PT, R26, R25.reuse, PT ;  /* 0x000000191a00720c */ /* 0x080fe20003f06270 */
[----:B------:R-:W2:Y:S01]  /*2fc0*/  LD.E.128 R36, desc[UR6][R106.64] ;  /* 0x000000066a247980 */ /* 0x000ea2000c101d00 */
[----:B------:R-:W-:Y:S11]  /*2fd0*/  ISETP.GE.AND P1, PT, R22, R25, PT ;  /* 0x000000191600720c */ /* 0x000ff60003f26270 */
        /* <DEDUP_REMOVED lines=9> */
[----:B------:R-:W-:Y:S02]  /*3070*/  @!P0 HADD2.F32 R46, -RZ, R35.H0_H0 ;  /* 0x20000023ff2e8230 */ /* 0x000fe40000004100 */
[C---:B------:R-:W-:Y:S01]  /*3080*/  @!P0 FMUL.FTZ R53, R40.reuse, R45 ;  /* 0x0000002d28358220 */ /* 0x040fe20000410000 */
[----:B------:R-:W-:Y:S01]  /*3090*/  @!P0 HADD2.F32 R32, -RZ, R30.H1_H1 ;  /* 0x3000001eff208230 */ /* 0x000fe20000004100 */
[----:B------:R-:W-:Y:S01]  /*30a0*/  @!P0 MOV R35, R38 ;  /* 0x0000002600238202 */ /* 0x000fe20000000f00 */
[--C-:B------:R-:W-:Y:S02]  /*30b0*/  @!P0 HADD2.F32 R43, -RZ, R34.reuse.H1_H1 ;  /* 0x30000022ff2b8230 */ /* 0x100fe40000004100 */
[-C--:B------:R-:W-:Y:S01]  /*30c0*/  @!P0 FMUL.FTZ R0, R40, R33.reuse ;  /* 0x0000002128008220 */ /* 0x080fe20000410000 */
[----:B------:R-:W-:Y:S02]  /*30d0*/  @!P0 HADD2.F32 R30, -RZ, R31.H0_H0 ;  /* 0x2000001fff1e8230 */ /* 0x000fe40000004100 */
[----:B------:R-:W-:Y:S01]  /*30e0*/  @!P0 FFMA.FTZ R53, R46, R33, -R53 ;  /* 0x000000212e358223 */ /* 0x000fe20000010835 */
[----:B------:R-:W-:Y:S01]  /*30f0*/  @!P0 HADD2.F32 R41, -RZ, R35.H1_H1 ;  /* 0x30000023ff298230 */ /* 0x000fe20000004100 */
[----:B------:R-:W-:Y:S01]  /*3100*/  @!P0 MOV R33, R39 ;  /* 0x0000002700218202 */ /* 0x000fe20000000f00 */
[----:B------:R-:W-:Y:S02]  /*3110*/  @!P0 HADD2.F32 R31, -RZ, R31.H1_H1 ;  /* 0x3000001fff1f8230 */ /* 0x000fe40000004100 */
[----:B------:R-:W-:Y:S01]  /*3120*/  @!P0 FFMA.FTZ R0, R45, R46, R0 ;  /* 0x0000002e2d008223 */ /* 0x000fe20000010000 */
[----:B------:R-:W-:Y:S02]  /*3130*/  @!P0 HADD2.F32 R45, -RZ, R34.H0_H0 ;  /* 0x20000022ff2d8230 */ /* 0x000fe40000004100 */
[----:B------:R-:W-:Y:S01]  /*3140*/  @!P0 FMUL.FTZ R2, R43, R32 ;  /* 0x000000202b028220 */ /* 0x000fe20000410000 */
[----:B------:R-:W-:Y:S02]  /*3150*/  @!P0 HADD2.F32 R51, -RZ, R51.H1_H1 ;  /* 0x30000033ff338230 */ /* 0x000fe40000004100 */
[----:B------:R-:W-:Y:S01]  /*3160*/  @!P0 FMUL.FTZ R3, R41, R30 ;  /* 0x0000001e29038220 */ /* 0x000fe20000410000 */
[----:B------:R-:W-:Y:S02]  /*3170*/  @!P0 HADD2.F32 R34, -RZ, R33.H1_H1 ;  /* 0x30000021ff228230 */ /* 0x000fe40000004100 */
        /* <DEDUP_REMOVED lines=20> */
[----:B------:R-:W-:Y:S03]  /*32c0*/  ISETP.GE.AND P0, PT, R21, R25, PT ;  /* 0x000000191500720c */ /* 0x000fe60003f06270 */
[----:B------:R1:W-:Y:S08]  /*32d0*/  ST.E.128 desc[UR6][R158.64], R36 ;  /* 0x000000249e007985 */ /* 0x0003f0000c101d06 */
[----:B------:R-:W2:Y:S08]  /*32e0*/  LD.E.128 R32, desc[UR6][R106.64+0x80] ;  /* 0x000080066a207980 */ /* 0x000eb0000c101d00 */
[----:B------:R-:W3:Y:S06]  /*32f0*/  @!P1 LD.E.64 R50, desc[UR6][R54.64+0x40] ;  /* 0x0000400636329980 */ /* 0x000eec000c101b00 */
[----:B------:R-:W4:Y:S01]  /*3300*/  @!P1 LD.E.64 R30, desc[UR6][R28.64+0x40] ;  /* 0x000040061c1e9980 */ /* 0x000f22000c101b00 */
[----:B--2---:R-:W-:Y:S02]  /*3310*/  @!P1 MOV R42, R32 ;  /* 0x00000020002a9202 */ /* 0x004fe40000000f00 */
[----:B-1----:R-:W-:Y:S02]  /*3320*/  @!P1 MOV R38, R34 ;  /* 0x0000002200269202 */ /* 0x002fe40000000f00 */
[----:B------:R-:W-:Y:S01]  /*3330*/  @!P1 MOV R37, R35 ;  /* 0x0000002300259202 */ /* 0x000fe20000000f00 */
[--C-:B------:R-:W-:Y:S01]  /*3340*/  @!P1 HADD2.F32 R44, -RZ, R42.reuse.H1_H1 ;  /* 0x3000002aff2c9230 */ /* 0x100fe20000004100 */
[----:B------:R-:W-:Y:S01]  /*3350*/  @!P1 MOV R36, R33 ;  /* 0x0000002100249202 */ /* 0x000fe20000000f00 */
[----:B------:R-:W-:Y:S02]  /*3360*/  @!P1 HADD2.F32 R48, -RZ, R42.H0_H0 ;  /* 0x2000002aff309230 */ /* 0x000fe40000004100 */
[--C-:B---3--:R-:W-:Y:S02]  /*3370*/  @!P1 HADD2.F32 R46, -RZ, R50.reuse.H0_H0 ;  /* 0x20000032ff2e9230 */ /* 0x108fe40000004100 */
[----:B------:R-:W-:Y:S02]  /*3380*/  @!P1 HADD2.F32 R45, -RZ, R50.H1_H1 ;  /* 0x30000032ff2d9230 */ /* 0x000fe40000004100 */
[----:B------:R-:W-:Y:S02]  /*3390*/  @!P1 HADD2.F32 R50, -RZ, R51.H0_H0 ;  /* 0x20000033ff329230 */ /* 0x000fe40000004100 */
[C---:B------:R-:W-:Y:S01]  /*33a0*/  @!P1 FMUL.FTZ R52, R44.reuse, R46 ;  /* 0x0000002e2c349220 */ /* 0x040fe20000410000 */
[--C-:B----4-:R-:W-:Y:S02]  /*33b0*/  @!P1 HADD2.F32 R41, -RZ, R30.reuse.H0_H0 ;  /* 0x2000001eff299230 */ /* 0x110fe40000004100 */
[----:B------:R-:W-:Y:S02]  /*33c0*/  @!P1 HADD2.F32 R40, -RZ, R30.H1_H1 ;  /* 0x3000001eff289230 */ /* 0x000fe40000004100 */
[--C-:B------:R-:W-:Y:S02]  /*33d0*/  @!P1 HADD2.F32 R30, -RZ, R31.reuse.H0_H0 ;  /* 0x2000001fff1e9230 */ /* 0x100fe40000004100 */
[-C--:B------:R-:W-:Y:S01]  /*33e0*/  @!P1 FMUL.FTZ R5, R44, R41.reuse ;  /* 0x000000292c059220 */ /* 0x080fe20000410000 */
[--C-:B------:R-:W-:Y:S02]  /*33f0*/  @!P1 HADD2.F32 R47, -RZ, R36.reuse.H0_H0 ;  /* 0x20000024ff2f9230 */ /* 0x100fe40000004100 */
[----:B------:R-:W-:Y:S01]  /*3400*/  @!P1 FFMA.FTZ R52, R48, R41, -R52 ;  /* 0x0000002930349223 */ /* 0x000fe20000010834 */
[----:B------:R-:W-:Y:S02]  /*3410*/  @!P1 HADD2.F32 R41, -RZ, R36.H1_H1 ;  /* 0x30000024ff299230 */ /* 0x000fe40000004100 */
[----:B------:R-:W-:Y:S01]  /*3420*/  @!P1 FFMA.FTZ R5, R46, R48, R5 ;  /* 0x000000302e059223 */ /* 0x000fe20000010005 */
[--C-:B------:R-:W-:Y:S02]  /*3430*/  @!P1 HADD2.F32 R39, -RZ, R38.reuse.H1_H1 ;  /* 0x30000026ff279230 */ /* 0x100fe40000004100 */
[----:B------:R-:W-:Y:S02]  /*3440*/  @!P1 HADD2.F32 R31, -RZ, R31.H1_H1 ;  /* 0x3000001fff1f9230 */ /* 0x000fe40000004100 */
[----:B------:R-:W-:Y:S01]  /*3450*/  @!P1 FMUL.FTZ R6, R41, R40 ;  /* 0x0000002829069220 */ /* 0x000fe20000410000 */
[----:B------:R-:W-:Y:S02]  /*3460*/  @!P1 HADD2.F32 R51, -RZ, R51.H1_H1 ;  /* 0x30000033ff339230 */ /* 0x000fe40000004100 */
[C---:B------:R-:W-:Y:S01]  /*3470*/  @!P1 FMUL.FTZ R7, R39.reuse, R30 ;  /* 0x0000001e27079220 */ /* 0x040fe20000410000 */
[--C-:B------:R-:W-:Y:S02]  /*3480*/  @!P1 HADD2.F32 R36, -RZ, R37.reuse.H1_H1 ;  /* 0x30000025ff249230 */ /* 0x100fe40000004100 */
[----:B------:R-:W-:Y:S01]  /*3490*/  @!P1 FMUL.FTZ R56, R39, R50 ;  /* 0x0000003227389220 */ /* 0x000fe20000410000 */
[----:B------:R-:W-:Y:S01]  /*34a0*/  @!P1 HADD2.F32 R49, -RZ, R38.H0_H0 ;  /* 0x20000026ff319230 */ /* 0x000fe20000004100 */
[----:B------:R-:W-:Y:S01]  /*34b0*/  @!P1 F2FP.F16.F32.PACK_AB R52, R5, R52 ;  /* 0x000000340534923e */ /* 0x000fe200000000ff */
[----:B------:R-:W-:Y:S02]  /*34c0*/  @!P1 HADD2.F32 R46, -RZ, R37.H0_H0 ;  /* 0x20000025ff2e9230 */ /* 0x000fe40000004100 */
[C---:B------:R-:W-:Y:S01]  /*34d0*/  @!P1 FMUL.FTZ R57, R36.reuse, R51 ;  /* 0x0000003324399220 */ /* 0x040fe20000410000 */
[----:B------:R-:W-:Y:S01]  /*34e0*/  @!P1 FMUL.FTZ R8, R36, R31 ;  /* 0x0000001f24089220 */ /* 0x000fe20000410000 */
[----:B------:R-:W-:Y:S01]  /*34f0*/  @!P1 FMUL.FTZ R53, R41, R45 ;  /* 0x0000002d29359220 */ /* 0x000fe20000410000 */
[----:B------:R-:W-:Y:S01]  /*3500*/  @!P1 FFMA.FTZ R6, R45, R47, R6 ;  /* 0x0000002f2d069223 */ /* 0x000fe20000010006 */
[----:B------:R-:W-:Y:S01]  /*3510*/  @!P1 FFMA.FTZ R7, R50, R49, R7 ;  /* 0x0000003132079223 */ /* 0x000fe20000010007 */
[----:B------:R-:W-:Y:S01]  /*3520*/  @!P1 FFMA.FTZ R56, R49, R30, -R56 ;  /* 0x0000001e31389223 */ /* 0x000fe20000010838 */
[----:B------:R-:W-:Y:S01]  /*3530*/  @!P1 FFMA.FTZ R57, R46, R31, -R57 ;  /* 0x0000001f2e399223 */ /* 0x000fe20000010839 */
        /* <DEDUP_REMOVED lines=35> */
[----:B------:R-:W-:Y:S01]  /*3770*/  @!P0 F2FP.F16.F32.PACK_AB R52, R9, R52 ;  /* 0x000000340934823e */ /* 0x000fe200000000ff */
[----:B------:R-:W-:Y:S02]  /*3780*/  @!P0 HADD2.F32 R51, -RZ, R51.H1_H1 ;  /* 0x30000033ff338230 */ /* 0x000fe40000004100 */
[C---:B------:R-:W-:Y:S01]  /*3790*/  @!P0 FMUL.FTZ R11, R35.reuse, R30 ;  /* 0x0000001e230b8220 */ /* 0x040fe20000410000 */
[--C-:B------:R-:W-:Y:S01]  /*37a0*/  @!P0 HADD2.F32 R32, -RZ, R33.reuse.H1_H1 ;  /* 0x30000021ff208230 */ /* 0x100fe20000004100 */
[----:B------:R-:W-:Y:S01]  /*37b0*/  @!P0 MOV R36, R52 ;  /* 0x0000003400248202 */ /* 0x000fe20000000f00 */
[----:B------:R-:W-:Y:S02]  /*37c0*/  @!P0 HADD2.F32 R49, -RZ, R34.H0_H0 ;  /* 0x20000022ff318230 */ /* 0x000fe40000004100 */
[----:B------:R-:W-:Y:S01]  /*37d0*/  @!P0 FMUL.FTZ R56, R35, R50 ;  /* 0x0000003223388220 */ /* 0x000fe20000410000 */
        /* <DEDUP_REMOVED lines=9> */
[----:B------:R-:W-:Y:S02]  /*3870*/  @!P0 FFMA.FTZ R53, R47, R40, -R53 ;  /* 0x000000282f358223 */ /* 0x000fe40000010835 */
[----:B------:R-:W-:Y:S02]  /*3880*/  @!P0 F2FP.F16.F32.PACK_AB R56, R11, R56 ;  /* 0x000000380b38823e */ /* 0x000fe400000000ff */
[----:B------:R-:W-:Y:S02]  /*3890*/  @!P0 F2FP.F16.F32.PACK_AB R57, R12, R57 ;  /* 0x000000390c39823e */ /* 0x000fe400000000ff */
[----:B------:R-:W-:Y:S02]  /*38a0*/  @!P0 F2FP.F16.F32.PACK_AB R53, R10, R53 ;  /* 0x000000350a35823e */ /* 0x000fe400000000ff */
[----:B------:R-:W-:Y:S02]  /*38b0*/  @!P0 MOV R38, R56 ;  /* 0x0000003800268202 */ /* 0x000fe40000000f00 */
[----:B------:R-:W-:Y:S02]  /*38c0*/  @!P0 MOV R37, R53 ;  /* 0x0000003500258202 */ /* 0x000fe40000000f00 */
[----:B------:R-:W-:Y:S05]  /*38d0*/  @!P0 MOV R39, R57 ;  /* 0x0000003900278202 */ /* 0x000fea0000000f00 */
        /* <DEDUP_REMOVED lines=13> */
[----:B------:R-:W-:Y:S01]  /*39b0*/  @!P1 FMUL.FTZ R52, R44, R46 ;  /* 0x0000002e2c349220 */ /* 0x000fe20000410000 */
[--C-:B----4-:R-:W-:Y:S02]  /*39c0*/  @!P1 HADD2.F32 R41, -RZ, R30.reuse.H0_H0 ;  /* 0x2000001eff299230 */ /* 0x110fe40000004100 */
[----:B------:R-:W-:Y:S02]  /*39d0*/  @!P1 HADD2.F32 R40, -RZ, R30.H1_H1 ;  /* 0x3000001eff289230 */ /* 0x000fe40000004100 */
[--C-:B------:R-:W-:Y:S02]  /*39e0*/  @!P1 HADD2.F32 R30, -RZ, R31.reuse.H0_H0 ;  /* 0x2000001fff1e9230 */ /* 0x100fe40000004100 */
[-C--:B------:R-:W-:Y:S01]  /*39f0*/  @!P1 FFMA.FTZ R52, R48, R41.reuse, -R52 ;  /* 0x0000002930349223 */ /* 0x080fe20000010834 */
[----:B------:R-:W-:Y:S01]  /*3a00*/  @!P1 FMUL.FTZ R13, R44, R41 ;  /* 0x000000292c0d9220 */ /* 0x000fe20000410000 */
[--C-:B------:R-:W-:Y:S02]  /*3a10*/  @!P1 HADD2.F32 R41, -RZ, R36.reuse.H1_H1 ;  /* 0x30000024ff299230 */ /* 0x100fe40000004100 */
[----:B------:R-:W-:Y:S02]  /*3a20*/  @!P1 HADD2.F32 R47, -RZ, R36.H0_H0 ;  /* 0x20000024ff2f9230 */ /* 0x000fe40000004100 */
[----:B------:R-:W-:Y:S01]  /*3a30*/  @!P1 FFMA.FTZ R13, R46, R48, R13 ;  /* 0x000000302e0d9223 */ /* 0x000fe2000001000d */
[--C-:B------:R-:W-:Y:S02]  /*3a40*/  @!P1 HADD2.F32 R39, -RZ, R38.reuse.H1_H1 ;  /* 0x30000026ff279230 */ /* 0x100fe40000004100 */
[C---:B------:R-:W-:Y:S01]  /*3a50*/  @!P1 FMUL.FTZ R14, R41.reuse, R40 ;  /* 0x00000028290e9220 */ /* 0x040fe20000410000 */
        /* <DEDUP_REMOVED lines=25> */
.L_x_7794:
[----:B------:R-:W-:Y:S05]  /*3bf0*/  BSYNC B0 ;  /* 0x0000000000007941 */ /* 0x000fea0003800000 */
.L_x_7793:
[----:B------:R-:W-:Y:S04]  /*3c00*/  BSSY B0, `(.L_x_7795) ;  /* 0x00000d0000007945 */ /* 0x000fe80003800000 */
[----:B------:R-:W-:Y:S05]  /*3c10*/  @!P4 BRA `(.L_x_7796) ;  /* 0x0000000c0038c947 */ /* 0x000fea0003800000 */
[----:B------:R-:W-:Y:S02]  /*3c20*/  LEA R164, P1, R78, R106, 0x1 ;  /* 0x0000006a4ea47211 */ /* 0x000fe400078208ff */
[----:B------:R-:W-:Y:S02]  /*3c30*/  ISETP.GE.AND P0, PT, R26, R25, PT ;  /* 0x000000191a00720c */ /* 0x000fe40003f06270 */
[C---:B------:R-:W-:Y:S02]  /*3c40*/  SHF.L.U32 R163, R141.reuse, 0x1, RZ ;  /* 0x000000018da37819 */ /* 0x040fe400000006ff */
[----:B------:R-:W-:Y:S02]  /*3c50*/  LEA.HI.X R165, R78, R107, R75, 0x1, P1 ;  /* 0x0000006b4ea57211 */ /* 0x000fe400008f0c4b */
[-C--:B------:R-:W-:Y:S02]  /*3c60*/  IADD3 R56, P1, R54, R163.reuse, RZ ;  /* 0x000000a336387210 */ /* 0x080fe40007f3e0ff */
[----:B------:R-:W-:Y:S01]  /*3c70*/  SHF.L.U64.HI R105, R141, 0x1, R125 ;  /* 0x000000018d697819 */ /* 0x000fe2000001027d */
[----:B------:R-:W1:Y:S01]  /*3c80*/  LD.E.128 R36, desc[UR6][R164.64] ;  /* 0x00000006a4247980 */ /* 0x000e62000c101d00 */
[----:B------:R-:W-:Y:S02]  /*3c90*/  IADD3 R40, P4, R28, R163, RZ ;  /* 0x000000a31c287210 */ /* 0x000fe40007f9e0ff */
[-C--:B------:R-:W-:Y:S02]  /*3ca0*/  IADD3.X R57, R55, R105.reuse, RZ, P1, !PT ;  /* 0x0000006937397210 */ /* 0x080fe40000ffe4ff */
[----:B------:R-:W-:Y:S02]  /*3cb0*/  IADD3.X R41, R29, R105, RZ, P4, !PT ;  /* 0x000000691d297210 */ /* 0x000fe400027fe4ff */
[----:B------:R-:W-:Y:S01]  /*3cc0*/  LEA R162, P4, R72, R158, 0x1 ;  /* 0x0000009e48a27211 */ /* 0x000fe200078808ff */
[----:B------:R-:W2:Y:S01]  /*3cd0*/  @!P0 LD.E.64 R52, desc[UR6][R56.64] ;  /* 0x0000000638348980 */ /* 0x000ea2000c101b00 */
[----:B------:R-:W-:Y:S05]  /*3ce0*/  ISETP.GE.AND P1, PT, R22, R25, PT ;  /* 0x000000191600720c */ /* 0x000fea0003f26270 */
[----:B------:R-:W3:Y:S01]  /*3cf0*/  @!P0 LD.E.64 R30, desc[UR6][R40.64] ;  /* 0x00000006281e8980 */ /* 0x000ee2000c101b00 */
[--C-:B--2---:R-:W-:Y:S01]  /*3d00*/  @!P0 HADD2.F32 R47, -RZ, R52.reuse.H0_H0 ;  /* 0x20000034ff2f8230 */ /* 0x104fe20000004100 */
[----:B-1----:R-:W-:Y:S01]  /*3d10*/  @!P0 MOV R35, R36 ;  /* 0x0000002400238202 */ /* 0x002fe20000000f00 */
[----:B------:R-:W-:Y:S01]  /*3d20*/  @!P0 HADD2.F32 R50, -RZ, R53.H0_H0 ;  /* 0x20000035ff328230 */ /* 0x000fe20000004100 */
[----:B------:R-:W-:Y:S01]  /*3d30*/  @!P0 MOV R34, R37 ;  /* 0x0000002500228202 */ /* 0x000fe20000000f00 */
[----:B------:R-:W-:Y:S02]  /*3d40*/  @!P0 HADD2.F32 R49, -RZ, R52.H1_H1 ;  /* 0x30000034ff318230 */ /* 0x000fe40000004100 */
[--C-:B------:R-:W-:Y:S02]  /*3d50*/  @!P0 HADD2.F32 R42, -RZ, R35.reuse.H1_H1 ;  /* 0x30000023ff2a8230 */ /* 0x100fe40000004100 */
[--C-:B---3--:R-:W-:Y:S02]  /*3d60*/  @!P0 HADD2.F32 R33, -RZ, R30.reuse.H0_H0 ;  /* 0x2000001eff218230 */ /* 0x108fe40000004100 */
        /* <DEDUP_REMOVED lines=148> */
[----:B------:R-:W-:Y:S02]  /*46b0*/  @!P1 HADD2.F32 R41, -RZ, R36.H1_H1 ;  /* 0x30000024ff299230 */ /* 0x000fe40000004100 */
[-C--:B------:R-:W-:Y:S01]  /*46c0*/  @!P1 FMUL.FTZ R13, R46, R43.reuse ;  /* 0x0000002b2e0d9220 */ /* 0x080fe20000410000 */
[----:B----4-:R-:W-:Y:S02]  /*46d0*/  @!P1 HADD2.F32 R48, -RZ, R56.H0_H0 ;  /* 0x20000038ff309230 */ /* 0x010fe40000004100 */
[--C-:B------:R-:W-:Y:S02]  /*46e0*/  @!P1 HADD2.F32 R30, -RZ, R31.reuse.H0_H0 ;  /* 0x2000001fff1e9230 */ /* 0x100fe40000004100 */
[----:B------:R-:W-:Y:S01]  /*46f0*/  @!P1 FMUL.FTZ R14, R41, R42 ;  /* 0x0000002a290e9220 */ /* 0x000fe20000410000 */
[----:B------:R-:W-:Y:S02]  /*4700*/  @!P1 HADD2.F32 R49, -RZ, R36.H0_H0 ;  /* 0x20000024ff319230 */ /* 0x000fe40000004100 */
[----:B------:R-:W-:Y:S01]  /*4710*/  @!P1 FFMA.FTZ R13, R48, R50, R13 ;  /* 0x00000032300d9223 */ /* 0x000fe2000001000d */
[----:B------:R-:W-:Y:S02]  /*4720*/  @!P1 HADD2.F32 R39, -RZ, R38.H1_H1 ;  /* 0x30000026ff279230 */ /* 0x000fe40000004100 */
[----:B------:R-:W-:Y:S01]  /*4730*/  @!P1 FMUL.FTZ R164, R46, R48 ;  /* 0x000000302ea49220 */ /* 0x000fe20000410000 */
[----:B------:R-:W-:Y:S02]  /*4740*/  @!P1 HADD2.F32 R31, -RZ, R31.H1_H1 ;  /* 0x3000001fff1f9230 */ /* 0x000fe40000004100 */
[----:B------:R-:W-:Y:S02]  /*4750*/  @!P1 HADD2.F32 R47, -RZ, R56.H1_H1 ;  /* 0x30000038ff2f9230 */ /* 0x000fe40000004100 */
[----:B------:R-:W-:Y:S01]  /*4760*/  @!P1 FMUL.FTZ R15, R39, R30 ;  /* 0x0000001e270f9220 */ /* 0x000fe20000410000 */
[--C-:B------:R-:W-:Y:S02]  /*4770*/  @!P1 HADD2.F32 R52, -RZ, R57.reuse.H0_H0 ;  /* 0x20000039ff349230 */ /* 0x100fe40000004100 */
[----:B------:R-:W-:Y:S01]  /*4780*/  @!P1 FFMA.FTZ R164, R50, R43, -R164 ;  /* 0x0000002b32a49223 */ /* 0x000fe200000108a4 */
[----:B------:R-:W-:Y:S02]  /*4790*/  @!P1 HADD2.F32 R53, -RZ, R57.H1_H1 ;  /* 0x30000039ff359230 */ /* 0x000fe40000004100 */
[----:B------:R-:W-:Y:S01]  /*47a0*/  @!P1 FMUL.FTZ R105, R41, R47 ;  /* 0x0000002f29699220 */ /* 0x000fe20000410000 */
[--C-:B------:R-:W-:Y:S02]  /*47b0*/  @!P1 HADD2.F32 R36, -RZ, R37.reuse.H1_H1 ;  /* 0x30000025ff249230 */ /* 0x100fe40000004100 */
[----:B------:R-:W-:Y:S01]  /*47c0*/  @!P1 FMUL.FTZ R172, R39, R52 ;  /* 0x0000003427ac9220 */ /* 0x000fe20000410000 */
[----:B------:R-:W-:Y:S01]  /*47d0*/  @!P1 F2FP.F16.F32.PACK_AB R164, R13, R164 ;  /* 0x000000a40da4923e */ /* 0x000fe200000000ff */
[----:B------:R-:W-:Y:S02]  /*47e0*/  @!P1 HADD2.F32 R51, -RZ, R38.H0_H0 ;  /* 0x20000026ff339230 */ /* 0x000fe40000004100 */
[----:B------:R-:W-:Y:S01]  /*47f0*/  @!P1 FFMA.FTZ R14, R47, R49, R14 ;  /* 0x000000312f0e9223 */ /* 0x000fe2000001000e */
[----:B------:R-:W-:Y:S01]  /*4800*/  @!P1 HADD2.F32 R48, -RZ, R37.H0_H0 ;  /* 0x20000025ff309230 */ /* 0x000fe20000004100 */
[----:B------:R-:W-:Y:S01]  /*4810*/  @!P1 MOV R32, R164 ;  /* 0x000000a400209202 */ /* 0x000fe20000000f00 */
        /* <DEDUP_REMOVED lines=14> */
.L_x_7796:
[----:B------:R-:W-:Y:S05]  /*4900*/  BSYNC B0 ;  /* 0x0000000000007941 */ /* 0x000fea0003800000 */
.L_x_7795:
[----:B------:R-:W-:Y:S04]  /*4910*/  BSSY B0, `(.L_x_7797) ;  /* 0x00000d0000007945 */ /* 0x000fe80003800000 */
[----:B------:R-:W-:Y:S05]  /*4920*/  @!P3 BRA `(.L_x_7798) ;  /* 0x0000000c0038b947 */ /* 0x000fea0003800000 */
[----:B------:R-:W-:Y:S02]  /*4930*/  LEA R164, P1, R80, R106, 0x1 ;  /* 0x0000006a50a47211 */ /* 0x000fe400078208ff */
[----:B------:R-:W-:Y:S02]  /*4940*/  ISETP.GE.AND P0, PT, R26, R25, PT ;  /* 0x000000191a00720c */ /* 0x000fe40003f06270 */
[C---:B--2---:R-:W-:Y:S02]  /*4950*/  SHF.L.U32 R163, R137.reuse, 0x1, RZ ;  /* 0x0000000189a37819 */ /* 0x044fe400000006ff */
        /* <DEDUP_REMOVED lines=203> */
.L_x_7798:
[----:B------:R-:W-:Y:S05]  /*5610*/  BSYNC B0 ;  /* 0x0000000000007941 */ /* 0x000fea0003800000 */
.L_x_7797:
[----:B------:R-:W-:Y:S04]  /*5620*/  BSSY B0, `(.L_x_7799) ;  /* 0x00000d2000007945 */ /* 0x000fe80003800000 */
[----:B------:R-:W-:Y:S05]  /*5630*/  @!P2 BRA `(.L_x_7800) ;  /* 0x0000000c0040a947 */ /* 0x000fea0003800000 */
[----:B------:R-:W-:Y:S01]  /*5640*/  IMAD R51, R161, 0x60, RZ ;  /* 0x00000060a1337824 */ /* 0x000fe200078e02ff */
[----:B------:R-:W-:Y:S01]  /*5650*/  ISETP.GE.AND P0, PT, R26, R25, PT ;  /* 0x000000191a00720c */ /* 0x000fe20003f06270 */
[----:B------:R-:W-:Y:S01]  /*5660*/  IMAD.WIDE.U32 R52, R160, 0x60, R106 ;  /* 0x00000060a0347825 */ /* 0x000fe200078e006a */
[C---:B------:R-:W-:Y:S02]  /*5670*/  SHF.L.U32 R9, R135.reuse, 0x1, RZ ;  /* 0x0000000187097819 */ /* 0x040fe400000006ff */
[----:B------:R-:W-:Y:S01]  /*5680*/  SHF.L.U64.HI R7, R135, 0x1, R122 ;  /* 0x0000000187077819 */ /* 0x000fe2000001027a */
[----:B------:R-:W-:Y:S01]  /*5690*/  IMAD R105, R167, 0x60, RZ ;  /* 0x00000060a7697824 */ /* 0x000fe200078e02ff */
[----:B------:R-:W-:Y:S01]  /*56a0*/  IADD3 R53, R53, R51, RZ ;  /* 0x0000003335357210 */ /* 0x000fe20007ffe0ff */
[----:B------:R-:W-:Y:S01]  /*56b0*/  IMAD.WIDE.U32 R50, R166, 0x60, R158 ;  /* 0x00000060a6327825 */ /* 0x000fe200078e009e */
[-C--:B------:R-:W-:Y:S02]  /*56c0*/  IADD3 R48, P1, R54, R9.reuse, RZ ;  /* 0x0000000936307210 */ /* 0x080fe40007f3e0ff */
[----:B------:R-:W-:Y:S01]  /*56d0*/  IADD3 R30, P2, R28, R9, RZ ;  /* 0x000000091c1e7210 */ /* 0x000fe20007f5e0ff */
[----:B------:R-:W1:Y:S01]  /*56e0*/  LD.E.128 R12, desc[UR6][R52.64] ;  /* 0x00000006340c7980 */ /* 0x000e62000c101d00 */
[-C--:B------:R-:W-:Y:S02]  /*56f0*/  IADD3.X R49, R55, R7.reuse, RZ, P1, !PT ;  /* 0x0000000737317210 */ /* 0x080fe40000ffe4ff */
[----:B------:R-:W-:Y:S02]  /*5700*/  IADD3.X R31, R29, R7, RZ, P2, !PT ;  /* 0x000000071d1f7210 */ /* 0x000fe400017fe4ff */
[----:B------:R-:W-:Y:S02]  /*5710*/  IADD3 R51, R51, R105, RZ ;  /* 0x0000006933337210 */ /* 0x000fe40007ffe0ff */
[----:B------:R-:W-:Y:S01]  /*5720*/  ISETP.GE.AND P1, PT, R22, R25, PT ;  /* 0x000000191600720c */ /* 0x000fe20003f26270 */
[----:B------:R-:W4:Y:S06]  /*5730*/  @!P0 LD.E.64 R46, desc[UR6][R48.64] ;  /* 0x00000006302e8980 */ /* 0x000f2c000c101b00 */
[----:B------:R-:W5:Y:S01]  /*5740*/  @!P0 LD.E.64 R10, desc[UR6][R30.64] ;  /* 0x000000061e0a8980 */ /* 0x000f62000c101b00 */
[--C-:B----4-:R-:W-:Y:S01]  /*5750*/  @!P0 HADD2.F32 R41, -RZ, R46.reuse.H0_H0 ;  /* 0x2000002eff298230 */ /* 0x110fe20000004100 */
[----:B-123--:R-:W-:Y:S01]  /*5760*/  @!P0 MOV R34, R12 ;  /* 0x0000000c00228202 */ /* 0x00efe20000000f00 */
[----:B------:R-:W-:Y:S01]  /*5770*/  @!P0 HADD2.F32 R40, -RZ, R47.H0_H0 ;  /* 0x2000002fff288230 */ /* 0x000fe20000004100 */
[----:B------:R-:W-:Y:S01]  /*5780*/  @!P0 MOV R32, R13 ;  /* 0x0000000d00208202 */ /* 0x000fe20000000f00 */
[----:B------:R-:W-:Y:S02]  /*5790*/  @!P0 HADD2.F32 R43, -RZ, R46.H1_H1 ;  /* 0x3000002eff2b8230 */ /* 0x000fe40000004100 */
[----:B------:R-:W-:Y:S02]  /*57a0*/  @!P0 HADD2.F32 R36, -RZ, R34.H1_H1 ;  /* 0x30000022ff248230 */ /* 0x000fe40000004100 */
[----:B-----5:R-:W-:Y:S02]  /*57b0*/  @!P0 HADD2.F32 R33, -RZ, R10.H0_H0 ;  /* 0x2000000aff218230 */ /* 0x020fe40000004100 */
[----:B------:R-:W-:Y:S02]  /*57c0*/  @!P0 HADD2.F32 R38, -RZ, R34.H0_H0 ;  /* 0x20000022ff268230 */ /* 0x000fe40000004100 */
[C---:B------:R-:W-:Y:S01]  /*57d0*/  @!P0 FMUL.FTZ R7, R36.reuse, R41 ;  /* 0x0000002924078220 */ /* 0x040fe20000410000 */
[----:B------:R-:W-:Y:S01]  /*57e0*/  @!P0 HADD2.F32 R16, -RZ, R10.H1_H1 ;  /* 0x3000000aff108230 */ /* 0x000fe20000004100 */
[----:B------:R-:W-:Y:S01]  /*57f0*/  @!P0 MOV R34, R14 ;  /* 0x0000000e00228202 */ /* 0x000fe20000000f00 */
[----:B------:R-:W-:Y:S02]  /*5800*/  @!P0 HADD2.F32 R37, -RZ, R32.H1_H1 ;  /* 0x30000020ff258230 */ /* 0x000fe40000004100 */
[-C--:B------:R-:W-:Y:S01]  /*5810*/  @!P0 FMUL.FTZ R0, R36, R33.reuse ;  /* 0x0000002124008220 */ /* 0x080fe20000410000 */
[--C-:B------:R-:W-:Y:S02]  /*5820*/  @!P0 HADD2.F32 R10, -RZ, R11.reuse.H0_H0 ;  /* 0x2000000bff0a8230 */ /* 0x100fe40000004100 */
[----:B------:R-:W-:Y:S01]  /*5830*/  @!P0 FFMA.FTZ R7, R38, R33, -R7 ;  /* 0x0000002126078223 */ /* 0x000fe20000010807 */
[----:B------:R-:W-:Y:S01]  /*5840*/  @!P0 HADD2.F32 R35, -RZ, R34.H1_H1 ;  /* 0x30000022ff238230 */ /* 0x000fe20000004100 */
[----:B------:R-:W-:Y:S01]  /*5850*/  @!P0 MOV R33, R15 ;  /* 0x0000000f00218202 */ /* 0x000fe20000000f00 */
[----:B------:R-:W-:Y:S02]  /*5860*/  @!P0 HADD2.F32 R11, -RZ, R11.H1_H1 ;  /* 0x3000000bff0b8230 */ /* 0x000fe40000004100 */
[----:B------:R-:W-:Y:S01]  /*5870*/  @!P0 FFMA.FTZ R0, R41, R38, R0 ;  /* 0x0000002629008223 */ /* 0x000fe20000010000 */
[----:B------:R-:W-:Y:S02]  /*5880*/  @!P0 HADD2.F32 R41, -RZ, R32.H0_H0 ;  /* 0x20000020ff298230 */ /* 0x000fe40000004100 */
[C---:B------:R-:W-:Y:S01]  /*5890*/  @!P0 FMUL.FTZ R3, R35.reuse, R10 ;  /* 0x0000000a23038220 */ /* 0x040fe20000410000 */
[----:B------:R-:W-:Y:S02]  /*58a0*/  @!P0 HADD2.F32 R47, -RZ, R47.H1_H1 ;  /* 0x3000002fff2f8230 */ /* 0x000fe40000004100 */
[----:B------:R-:W-:Y:S01]  /*58b0*/  @!P0 FMUL.FTZ R6, R35, R40 ;  /* 0x0000002823068220 */ /* 0x000fe20000410000 */
[--C-:B------:R-:W-:Y:S02]  /*58c0*/  @!P0 HADD2.F32 R32, -RZ, R33.reuse.H1_H1 ;  /* 0x30000021ff208230 */ /* 0x100fe40000004100 */
[C---:B------:R-:W-:Y:S01]  /*58d0*/  @!P0 FMUL.FTZ R2, R37.reuse, R16 ;  /* 0x0000001025028220 */ /* 0x040fe20000410000 */
        /* <DEDUP_REMOVED lines=9> */
[----:B------:R-:W-:Y:S01]  /*5970*/  @!P0 FFMA.FTZ R4, R47, R38, R4 ;  /* 0x000000262f048223 */ /* 0x000fe20000010004 */
[----:B------:R-:W-:Y:S01]  /*5980*/  @!P0 FFMA.FTZ R9, R41, R16, -R9 ;  /* 0x0000001029098223 */ /* 0x000fe20000010809 */
        /* <DEDUP_REMOVED lines=22> */
[----:B------:R-:W-:Y:S01]  /*5af0*/  @!P1 FMUL.FTZ R5, R39, R36 ;  /* 0x0000002427059220 */ /* 0x000fe20000410000 */
[----:B----4-:R-:W-:Y:S02]  /*5b00*/  @!P1 HADD2.F32 R38, -RZ, R44.H0_H0 ;  /* 0x2000002cff269230 */ /* 0x010fe40000004100 */
[----:B------:R-:W-:Y:S02]  /*5b10*/  @!P1 HADD2.F32 R40, -RZ, R45.H0_H0 ;  /* 0x2000002dff289230 */ /* 0x000fe40000004100 */
[----:B------:R-:W-:Y:S01]  /*5b20*/  @!P1 FMUL.FTZ R6, R15, R16 ;  /* 0x000000100f069220 */ /* 0x000fe20000410000 */
[----:B------:R-:W-:Y:S02]  /*5b30*/  @!P1 HADD2.F32 R7, -RZ, R13.H1_H1 ;  /* 0x3000000dff079230 */ /* 0x000fe40000004100 */
[----:B------:R-:W-:Y:S01]  /*5b40*/  @!P1 FMUL.FTZ R42, R39, R38 ;  /* 0x00000026272a9220 */ /* 0x000fe20000410000 */
[----:B------:R-:W-:Y:S02]  /*5b50*/  @!P1 HADD2.F32 R10, -RZ, R11.H0_H0 ;  /* 0x2000000bff0a9230 */ /* 0x000fe40000004100 */
[----:B------:R-:W-:Y:S01]  /*5b60*/  @!P1 FFMA.FTZ R5, R38, R41, R5 ;  /* 0x0000002926059223 */ /* 0x000fe20000010005 */
[----:B------:R-:W-:Y:S02]  /*5b70*/  @!P1 HADD2.F32 R45, -RZ, R45.H1_H1 ;  /* 0x3000002dff2d9230 */ /* 0x000fe40000004100 */
[----:B------:R-:W-:Y:S01]  /*5b80*/  @!P1 FFMA.FTZ R42, R41, R36, -R42 ;  /* 0x00000024292a9223 */ /* 0x000fe2000001082a */
[----:B------:R-:W-:Y:S02]  /*5b90*/  @!P1 HADD2.F32 R8, -RZ, R12.H1_H1 ;  /* 0x3000000cff089230 */ /* 0x000fe40000004100 */
[C---:B------:R-:W-:Y:S01]  /*5ba0*/  @!P1 FMUL.FTZ R56, R7.reuse, R40 ;  /* 0x0000002807389220 */ /* 0x040fe20000410000 */
[----:B------:R-:W-:Y:S02]  /*5bb0*/  @!P1 HADD2.F32 R11, -RZ, R11.H1_H1 ;  /* 0x3000000bff0b9230 */ /* 0x000fe40000004100 */
[----:B------:R-:W-:Y:S01]  /*5bc0*/  @!P1 FMUL.FTZ R7, R7, R10 ;  /* 0x0000000a07079220 */ /* 0x000fe20000410000 */
[----:B------:R-:W-:Y:S02]  /*5bd0*/  @!P1 HADD2.F32 R43, -RZ, R44.H1_H1 ;  /* 0x3000002cff2b9230 */ /* 0x000fe40000004100 */
[C---:B------:R-:W-:Y:S01]  /*5be0*/  @!P1 FMUL.FTZ R105, R8.reuse, R45 ;  /* 0x0000002d08699220 */ /* 0x040fe20000410000 */
[----:B------:R-:W-:Y:S02]  /*5bf0*/  @!P1 HADD2.F32 R9, -RZ, R14.H0_H0 ;  /* 0x2000000eff099230 */ /* 0x000fe40000004100 */
[----:B------:R-:W-:Y:S01]  /*5c00*/  @!P1 FMUL.FTZ R8, R8, R11 ;  /* 0x0000000b08089220 */ /* 0x000fe20000410000 */
[----:B------:R-:W-:Y:S01]  /*5c10*/  @!P1 HADD2.F32 R41, -RZ, R13.H0_H0 ;  /* 0x2000000dff299230 */ /* 0x000fe20000004100 */
[----:B------:R-:W-:Y:S01]  /*5c20*/  @!P1 F2FP.F16.F32.PACK_AB R42, R5, R42 ;  /* 0x0000002a052a923e */ /* 0x000fe200000000ff */
[----:B------:R-:W-:Y:S02]  /*5c30*/  @!P1 HADD2.F32 R38, -RZ, R12.H0_H0 ;  /* 0x2000000cff269230 */ /* 0x000fe40000004100 */
[----:B------:R-:W-:Y:S01]  /*5c40*/  @!P1 FMUL.FTZ R57, R15, R43 ;  /* 0x0000002b0f399220 */ /* 0x000fe20000410000 */
[----:B------:R-:W-:Y:S01]  /*5c50*/  @!P1 FFMA.FTZ R6, R43, R9, R6 ;  /* 0x000000092b069223 */ /* 0x000fe20000010006 */
[----:B------:R-:W-:Y:S01]  /*5c60*/  @!P1 FFMA.FTZ R7, R40, R41, R7 ;  /* 0x0000002928079223 */ /* 0x000fe20000010007 */
[----:B------:R-:W-:Y:S01]  /*5c70*/  @!P1 FFMA.FTZ R56, R41, R10, -R56 ;  /* 0x0000000a29389223 */ /* 0x000fe20000010838 */
[----:B------:R-:W-:Y:S01]  /*5c80*/  @!P1 FFMA.FTZ R57, R9, R16, -R57 ;  /* 0x0000001009399223 */ /* 0x000fe20000010839 */
[----:B------:R-:W-:Y:S01]  /*5c90*/  @!P1 FFMA.FTZ R105, R38, R11, -R105 ;  /* 0x0000000b26699223 */ /* 0x000fe20000010869 */
        /* <DEDUP_REMOVED lines=14> */
[----:B------:R-:W-:Y:S03]  /*5d80*/  @!P0 MOV R11, R13 ;  /* 0x0000000d000b8202 */ /* 0x000fe60000000f00 */
[--C-:B------:R-:W-:Y:S02]  /*5d90*/  @!P0 HADD2.F32 R37, -RZ, R25.reuse.H1_H1 ;  /* 0x30000019ff258230 */ /* 0x100fe40000004100 */
[----:B------:R-:W-:Y:S01]  /*5da0*/  @!P0 HADD2.F32 R43, -RZ, R25.H0_H0 ;  /* 0x20000019ff2b8230 */ /* 0x000fe20000004100 */
[----:B------:R-:W-:Y:S01]  /*5db0*/  @!P0 MOV R25, R14 ;  /* 0x0000000e00198202 */ /* 0x000fe20000000f00 */
        /* <DEDUP_REMOVED lines=8> */
[----:B------:R-:W-:Y:S02]  /*5e40*/  @!P0 HADD2.F32 R10, -RZ, R7.H1_H1 ;  /* 0x30000007ff0a8230 */ /* 0x000fe40000004100 */
[----:B------:R-:W-:Y:S01]  /*5e50*/  @!P0 FMUL.FTZ R6, R37, R16 ;  /* 0x0000001025068220 */ /* 0x000fe20000410000 */
[----:B------:R-:W-:Y:S01]  /*5e60*/  @!P0 HADD2.F32 R7, -RZ, R11.H1_H1 ;  /* 0x3000000bff078230 */ /* 0x000fe20000004100 */
[----:B------:R-:W-:Y:S01]  /*5e70*/  @!P0 MOV R16, R15 ;  /* 0x0000000f00108202 */ /* 0x000fe20000000f00 */
[----:B-1----:R-:W-:Y:S02]  /*5e80*/  @!P0 HADD2.F32 R32, -RZ, R25.H1_H1 ;  /* 0x30000019ff208230 */ /* 0x002fe40000004100 */
[----:B------:R-:W-:Y:S01]  /*5e90*/  @!P0 FFMA.FTZ R6, R41, R43, R6 ;  /* 0x0000002b29068223 */ /* 0x000fe20000010006 */
[----:B------:R-:W-:Y:S02]  /*5ea0*/  @!P0 HADD2.F32 R41, -RZ, R11.H0_H0 ;  /* 0x2000000bff298230 */ /* 0x000fe40000004100 */
[C---:B------:R-:W-:Y:S01]  /*5eb0*/  @!P0 FMUL.FTZ R56, R7.reuse, R38 ;  /* 0x0000002607388220 */ /* 0x040fe20000410000 */
[----:B------:R-:W-:Y:S02]  /*5ec0*/  @!P0 HADD2.F32 R40, -RZ, R25.H0_H0 ;  /* 0x20000019ff288230 */ /* 0x000fe40000004100 */
[----:B------:R-:W-:Y:S01]  /*5ed0*/  @!P0 FMUL.FTZ R105, R32, R45 ;  /* 0x0000002d20698220 */ /* 0x000fe20000410000 */
[----:B------:R-:W-:Y:S01]  /*5ee0*/  @!P0 F2FP.F16.F32.PACK_AB R6, R6, R57 ;  /* 0x000000390606823e */ /* 0x000fe200000000ff */
[--C-:B------:R-:W-:Y:S02]  /*5ef0*/  @!P0 HADD2.F32 R11, -RZ, R16.reuse.H1_H1 ;  /* 0x30000010ff0b8230 */ /* 0x100fe40000004100 */
[----:B------:R-:W-:Y:S01]  /*5f00*/  @!P0 FMUL.FTZ R7, R7, R8 ;  /* 0x0000000807078220 */ /* 0x000fe20000410000 */
[----:B------:R-:W-:Y:S01]  /*5f10*/  @!P0 HADD2.F32 R42, -RZ, R47.H1_H1 ;  /* 0x3000002fff2a8230 */ /* 0x000fe20000004100 */
[----:B------:R-:W-:Y:S01]  /*5f20*/  @!P0 MOV R12, R6 ;  /* 0x00000006000c8202 */ /* 0x000fe20000000f00 */
[----:B------:R-:W-:Y:S01]  /*5f30*/  @!P0 FFMA.FTZ R56, R41, R8, -R56 ;  /* 0x0000000829388223 */ /* 0x000fe20000010838 */
[-C--:B------:R-:W-:Y:S01]  /*5f40*/  @!P0 FMUL.FTZ R8, R32, R9.reuse ;  /* 0x0000000920088220 */ /* 0x080fe20000410000 */
[----:B------:R-:W-:Y:S01]  /*5f50*/  @!P0 FFMA.FTZ R105, R40, R9, -R105 ;  /* 0x0000000928698223 */ /* 0x000fe20000010869 */
[----:B------:R-:W-:Y:S02]  /*5f60*/  @!P0 HADD2.F32 R43, -RZ, R16.H0_H0 ;  /* 0x20000010ff2b8230 */ /* 0x000fe40000004100 */
[C---:B------:R-:W-:Y:S01]  /*5f70*/  @!P0 FMUL.FTZ R162, R11.reuse, R42 ;  /* 0x0000002a0ba28220 */ /* 0x040fe20000410000 */
[----:B------:R-:W-:Y:S01]  /*5f80*/  @!P0 FMUL.FTZ R9, R11, R10 ;  /* 0x0000000a0b098220 */ /* 0x000fe20000410000 */
[----:B------:R-:W-:Y:S01]  /*5f90*/  @!P0 FFMA.FTZ R7, R38, R41, R7 ;  /* 0x0000002926078223 */ /* 0x000fe20000010007 */
[----:B------:R-:W-:Y:S01]  /*5fa0*/  @!P0 FFMA.FTZ R8, R45, R40, R8 ;  /* 0x000000282d088223 */ /* 0x000fe20000010008 */
        /* <DEDUP_REMOVED lines=13> */
[----:B------:R-:W-:Y:S02]  /*6080*/  @!P1 MOV R11, R33 ;  /* 0x00000021000b9202 */ /* 0x000fe40000000f00 */
[----:B-1----:R-:W-:Y:S01]  /*6090*/  @!P1 MOV R13, R34 ;  /* 0x00000022000d9202 */ /* 0x002fe20000000f00 */
[--C-:B------:R-:W-:Y:S01]  /*60a0*/  @!P1 HADD2.F32 R37, -RZ, R25.reuse.H1_H1 ;  /* 0x30000019ff259230 */ /* 0x100fe20000004100 */
[----:B------:R-:W-:Y:S01]  /*60b0*/  @!P1 MOV R12, R35 ;  /* 0x00000023000c9202 */ /* 0x000fe20000000f00 */
[----:B------:R-:W-:Y:S02]  /*60c0*/  @!P1 HADD2.F32 R43, -RZ, R25.H0_H0 ;  /* 0x20000019ff2b9230 */ /* 0x000fe40000004100 */
[--C-:B---3--:R-:W-:Y:S02]  /*60d0*/  @!P1 HADD2.F32 R16, -RZ, R6.reuse.H0_H0 ;  /* 0x20000006ff109230 */ /* 0x108fe40000004100 */
[----:B------:R-:W-:Y:S02]  /*60e0*/  @!P1 HADD2.F32 R8, -RZ, R6.H1_H1 ;  /* 0x30000006ff089230 */ /* 0x000fe40000004100 */
[--C-:B------:R-:W-:Y:S02]  /*60f0*/  @!P1 HADD2.F32 R9, -RZ, R7.reuse.H0_H0 ;  /* 0x20000007ff099230 */ /* 0x100fe40000004100 */
[----:B------:R-:W-:Y:S01]  /*6100*/  @!P1 FMUL.FTZ R6, R37, R16 ;  /* 0x0000001025069220 */ /* 0x000fe20000410000 */
[--C-:B----4-:R-:W-:Y:S02]  /*6110*/  @!P1 HADD2.F32 R41, -RZ, R48.reuse.H0_H0 ;  /* 0x20000030ff299230 */ /* 0x110fe40000004100 */
[----:B------:R-:W-:Y:S02]  /*6120*/  @!P1 HADD2.F32 R10, -RZ, R7.H1_H1 ;  /* 0x30000007ff0a9230 */ /* 0x000fe40000004100 */
[----:B------:R-:W-:Y:S02]  /*6130*/  @!P1 HADD2.F32 R38, -RZ, R48.H1_H1 ;  /* 0x30000030ff269230 */ /* 0x000fe40000004100 */
[----:B------:R-:W-:Y:S01]  /*6140*/  @!P1 FFMA.FTZ R6, R41, R43, R6 ;  /* 0x0000002b29069223 */ /* 0x000fe20000010006 */
[----:B------:R-:W-:Y:S02]  /*6150*/  @!P1 HADD2.F32 R7, -RZ, R11.H1_H1 ;  /* 0x3000000bff079230 */ /* 0x000fe40000004100 */
[----:B------:R-:W-:Y:S01]  /*6160*/  @!P1 FMUL.FTZ R53, R37, R41 ;  /* 0x0000002925359220 */ /* 0x000fe20000410000 */
[----:B------:R-:W-:Y:S02]  /*6170*/  @!P1 HADD2.F32 R45, -RZ, R49.H0_H0 ;  /* 0x20000031ff2d9230 */ /* 0x000fe40000004100 */
[----:B------:R-:W-:Y:S02]  /*6180*/  @!P1 HADD2.F32 R14, -RZ, R13.H1_H1 ;  /* 0x3000000dff0e9230 */ /* 0x000fe40000004100 */
[----:B------:R-:W-:Y:S01]  /*6190*/  @!P1 FMUL.FTZ R52, R7, R38 ;  /* 0x0000002607349220 */ /* 0x000fe20000410000 */
[----:B------:R-:W-:Y:S02]  /*61a0*/  @!P1 HADD2.F32 R41, -RZ, R11.H0_H0 ;  /* 0x2000000bff299230 */ /* 0x000fe40000004100 */
[----:B------:R-:W-:Y:S01]  /*61b0*/  @!P1 FFMA.FTZ R53, R43, R16, -R53 ;  /* 0x000000102b359223 */ /* 0x000fe20000010835 */
[----:B------:R-:W-:Y:S02]  /*61c0*/  @!P1 HADD2.F32 R40, -RZ, R13.H0_H0 ;  /* 0x2000000dff289230 */ /* 0x000fe40000004100 */
[----:B------:R-:W-:Y:S01]  /*61d0*/  @!P1 FMUL.FTZ R57, R14, R45 ;  /* 0x0000002d0e399220 */ /* 0x000fe20000410000 */
[----:B------:R-:W-:Y:S02]  /*61e0*/  @!P1 HADD2.F32 R42, -RZ, R49.H1_H1 ;  /* 0x30000031ff2a9230 */ /* 0x000fe40000004100 */
[-C--:B------:R-:W-:Y:S01]  /*61f0*/  @!P1 FFMA.FTZ R52, R41, R8.reuse, -R52 ;  /* 0x0000000829349223 */ /* 0x080fe20000010834 */
[----:B------:R-:W-:Y:S01]  /*6200*/  @!P1 F2FP.F16.F32.PACK_AB R6, R6, R53 ;  /* 0x000000350606923e */ /* 0x000fe200000000ff */
[--C-:B------:R-:W-:Y:S02]  /*6210*/  @!P1 HADD2.F32 R11, -RZ, R12.reuse.H1_H1 ;  /* 0x3000000cff0b9230 */ /* 0x100fe40000004100 */
[----:B------:R-:W-:Y:S01]  /*6220*/  @!P1 FMUL.FTZ R7, R7, R8 ;  /* 0x0000000807079220 */ /* 0x000fe20000410000 */
[-C--:B------:R-:W-:Y:S01]  /*6230*/  @!P1 FFMA.FTZ R57, R40, R9.reuse, -R57 ;  /* 0x0000000928399223 */ /* 0x080fe20000010839 */
[----:B------:R-:W-:Y:S01]  /*6240*/  @!P1 MOV R32, R6 ;  /* 0x0000000600209202 */ /* 0x000fe20000000f00 */
[----:B------:R-:W-:Y:S02]  /*6250*/  @!P1 HADD2.F32 R43, -RZ, R12.H0_H0 ;  /* 0x2000000cff2b9230 */ /* 0x000fe40000004100 */
[----:B------:R-:W-:Y:S01]  /*6260*/  @!P1 FMUL.FTZ R8, R14, R9 ;  /* 0x000000090e089220 */ /* 0x000fe20000410000 */
        /* <DEDUP_REMOVED lines=13> */
.L_x_7800:
[----:B------:R-:W-:Y:S05]  /*6340*/  BSYNC B0 ;  /* 0x0000000000007941 */ /* 0x000fea0003800000 */
.L_x_7799:
[----:B------:R-:W5:Y:S02]  /*6350*/  LD.E R3, desc[UR6][R18.64+0xd0] ;  /* 0x0000d00612037980 */ /* 0x000f64000c101900 */
[----:B-----5:R-:W-:Y:S05]  /*6360*/  IMAD.U32 R3, R3, -0x20, RZ ;  /* 0xffffffe003037824 */ /* 0x020fea00078e00ff */
[C---:B------:R-:W-:Y:S02]  /*6370*/  LEA R28, P1, R3.reuse, R28, 0x1 ;  /* 0x0000001c031c7211 */ /* 0x040fe400078208ff */
[C---:B------:R-:W-:Y:S02]  /*6380*/  LEA R54, P0, R3.reuse, R54, 0x1 ;  /* 0x0000003603367211 */ /* 0x040fe400078008ff */
[C---:B------:R-:W-:Y:S02]  /*6390*/  LEA.HI.X.SX32 R29, R3.reuse, R29, 0x1, P1 ;  /* 0x0000001d031d7211 */ /* 0x040fe400008f0eff */
[----:B------:R-:W-:Y:S01]  /*63a0*/  LEA.HI.X.SX32 R55, R3, R55, 0x1, P0 ;  /* 0x0000003703377211 */ /* 0x000fe200000f0eff */
[----:B------:R-:W-:Y:S05]  /*63b0*/  BRA `(.L_x_7801) ;  /* 0x0000006400947947 */ /* 0x000fea0003800000 */
.L_x_7792:
[----:B------:R-:W-:Y:S04]  /*63c0*/  BSSY B1, `(.L_x_7802) ;  /* 0x0000174000017945 */ /* 0x000fe80003800000 */
[----:B------:R-:W-:Y:S05]  /*63d0*/  @!P0 BRA `(.L_x_7803) ;  /* 0x0000001400c88947 */ /* 0x000fea0003800000 */
[-C--:B------:R-:W-:Y:S01]  /*63e0*/  ISETP.GE.AND P0, PT, R26, R25.reuse, PT ;  /* 0x000000191a00720c */ /* 0x080fe20003f06270 */
[----:B------:R1:W5:Y:S01]  /*63f0*/  LD.E.128 R8, desc[UR6][R106.64] ;  /* 0x000000066a087980 */ /* 0x000362000c101d00 */
[-C--:B------:R-:W-:Y:S01]  /*6400*/  ISETP.GE.AND P3, PT, R22, R25.reuse, PT ;  /* 0x000000191600720c */ /* 0x080fe20003f66270 */
[----:B------:R-:W-:Y:S01]  /*6410*/  BSSY B0, `(.L_x_7804) ;  /* 0x0000059000007945 */ /* 0x000fe20003800000 */
[----:B------:R-:W-:Y:S09]  /*6420*/  ISETP.GE.AND P2, PT, R21, R25, PT ;  /* 0x000000191500720c */ /* 0x000ff20003f46270 */
        /* <DEDUP_REMOVED lines=12> */
[----:B------:R-:W-:Y:S02]  /*64f0*/  LEA R2, P1, R13, R106, 0x1 ;  /* 0x0000006a0d027211 */ /* 0x000fe400078208ff */
[----:B------:R-:W-:Y:S02]  /*6500*/  LEA R44, P0, R7, R108, 0x1 ;  /* 0x0000006c072c7211 */ /* 0x000fe400078008ff */
[----:B------:R-:W-:Y:S02]  /*6510*/  LEA.HI.X.SX32 R3, R13, R107, 0x1, P1 ;  /* 0x0000006b0d037211 */ /* 0x000fe400008f0eff */
[----:B------:R-:W-:Y:S02]  /*6520*/  LEA.HI.X.SX32 R45, R7, R109, 0x1, P0 ;  /* 0x0000006d072d7211 */ /* 0x000fe400000f0eff */
[----:B------:R-:W-:Y:S01]  /*6530*/  MOV R7, RZ ;  /* 0x000000ff00077202 */ /* 0x000fe20000000f00 */
[----:B------:R2:W3:Y:S01]  /*6540*/  LD.E.128 R12, desc[UR6][R2.64] ;  /* 0x00000006020c7980 */ /* 0x0004e2000c101d00 */
[----:B------:R-:W-:Y:S04]  /*6550*/  @P5 IADD3 R7, -R5, RZ, RZ ;  /* 0x000000ff05075210 */ /* 0x000fe80007ffe1ff */
[C---:B------:R-:W-:Y:S03]  /*6560*/  LEA R4, P0, R7.reuse, R110, 0x1 ;  /* 0x0000006e07047211 */ /* 0x040fe600078008ff */
[----:B------:R-:W2:Y:S01]  /*6570*/  LD.E.128 R44, desc[UR6][R44.64] ;  /* 0x000000062c2c7980 */ /* 0x000ea2000c101d00 */
[----:B------:R-:W-:Y:S07]  /*6580*/  LEA.HI.X.SX32 R5, R7, R111, 0x1, P0 ;  /* 0x0000006f07057211 */ /* 0x000fee00000f0eff */
[----:B------:R4:W4:Y:S01]  /*6590*/  LD.E.128 R32, desc[UR6][R4.64] ;  /* 0x0000000604207980 */ /* 0x000922000c101d00 */
[--C-:B--2---:R-:W-:Y:S01]  /*65a0*/  HADD2.F32 R3, -RZ, R45.reuse.H0_H0 ;  /* 0x2000002dff037230 */ /* 0x104fe20000004100 */
        /* <DEDUP_REMOVED lines=63> */
.L_x_7805:
[----:B------:R-:W-:Y:S05]  /*69a0*/  BSYNC B0 ;  /* 0x0000000000007941 */ /* 0x000fea0003800000 */
.L_x_7804:
[----:B-----5:R2:W-:Y:S01]  /*69b0*/  ST.E.128 desc[UR6][R158.64], R8 ;  /* 0x000000089e007985 */ /* 0x0205e2000c101d06 */
[----:B------:R-:W-:Y:S03]  /*69c0*/  BSSY B0, `(.L_x_7806) ;  /* 0x000005a000007945 */ /* 0x000fe60003800000 */
[----:B------:R2:W5:Y:S01]  /*69d0*/  LD.E.128 R4, desc[UR6][R106.64+0x80] ;  /* 0x000080066a047980 */ /* 0x000562000c101d00 */
[----:B------:R-:W-:Y:S05]  /*69e0*/  @P3 BRA `(.L_x_7807) ;  /* 0x00000004005c3947 */ /* 0x000fea0003800000 */
[----:B--2---:R-:W-:Y:S02]  /*69f0*/  LEA.HI R9, R25, R25, RZ, 0x1 ;  /* 0x0000001919097211 */ /* 0x004fe400078f08ff */
        /* <DEDUP_REMOVED lines=20> */
[----:B------:R-:W4:Y:S01]  /*6b40*/  LD.E.128 R32, desc[UR6][R30.64+0x80] ;  /* 0x000080061e207980 */ /* 0x000f22000c101d00 */
[--C-:B--2---:R-:W-:Y:S01]  /*6b50*/  HADD2.F32 R3, -RZ, R45.reuse.H0_H0 ;  /* 0x2000002dff037230 */ /* 0x104fe20000004100 */
[----:B---3--:R-:W-:Y:S01]  /*6b60*/  MOV R11, R13 ;  /* 0x0000000d000b7202 */ /* 0x008fe20000000f00 */
        /* <DEDUP_REMOVED lines=63> */
.L_x_7807:
[----:B------:R-:W-:Y:S05]  /*6f60*/  BSYNC B0 ;  /* 0x0000000000007941 */ /* 0x000fea0003800000 */
.L_x_7806:
[----:B-----5:R3:W-:Y:S01]  /*6f70*/  ST.E.128 desc[UR6][R158.64+0x80], R4 ;  /* 0x000080049e007985 */ /* 0x0207e2000c101d06 */
[----:B------:R-:W-:Y:S03]  /*6f80*/  BSSY B0, `(.L_x_7808) ;  /* 0x0000059000007945 */ /* 0x000fe60003800000 */
[----:B--2---:R3:W5:Y:S01]  /*6f90*/  LD.E.128 R8, desc[UR6][R106.64+0x100] ;  /* 0x000100066a087980 */ /* 0x004762000c101d00 */
[----:B------:R-:W-:Y:S05]  /*6fa0*/  @P2 BRA `(.L_x_7809) ;  /* 0x0000000400582947 */ /* 0x000fea0003800000 */
[----:B------:R-:W-:Y:S02]  /*6fb0*/  LEA.HI R0, R25, R25, RZ, 0x1 ;  /* 0x0000001919007211 */ /* 0x000fe400078f08ff */
[----:B---3--:R-:W-:Y:S02]  /*6fc0*/  MOV R5, RZ ;  /* 0x000000ff00057202 */ /* 0x008fe40000000f00 */
        /* <DEDUP_REMOVED lines=8> */
[C---:B------:R-:W-:Y:S02]  /*7050*/  @P2 IADD3 R5, -R0.reuse, RZ, RZ ;  /* 0x000000ff00052210 */ /* 0x040fe40007ffe1ff */
        /* <DEDUP_REMOVED lines=75> */
.L_x_7809:
[----:B------:R-:W-:Y:S05]  /*7510*/  BSYNC B0 ;  /* 0x0000000000007941 */ /* 0x000fea0003800000 */
.L_x_7808:
[----:B-----5:R2:W-:Y:S01]  /*7520*/  ST.E.128 desc[UR6][R158.64+0x100], R8 ;  /* 0x000100089e007985 */ /* 0x0205e2000c101d06 */
[----:B------:R-:W-:Y:S01]  /*7530*/  ISETP.GE.AND P0, PT, R20, R25, PT ;  /* 0x000000191400720c */ /* 0x000fe20003f06270 */
[----:B------:R-:W-:Y:S02]  /*7540*/  BSSY B0, `(.L_x_7810) ;  /* 0x000005a000007945 */ /* 0x000fe40003800000 */
[----:B---3--:R2:W5:Y:S10]  /*7550*/  LD.E.128 R4, desc[UR6][R106.64+0x180] ;  /* 0x000180066a047980 */ /* 0x008574000c101d00 */
        /* <DEDUP_REMOVED lines=88> */
.L_x_7811:
[----:B------:R-:W-:Y:S05]  /*7ae0*/  BSYNC B0 ;  /* 0x0000000000007941 */ /* 0x000fea0003800000 */
.L_x_7810:
[----:B-----5:R3:W-:Y:S02]  /*7af0*/  ST.E.128 desc[UR6][R158.64+0x180], R4 ;  /* 0x000180049e007985 */ /* 0x0207e4000c101d06 */
.L_x_7803:
[----:B------:R-:W-:Y:S05]  /*7b00*/  BSYNC B1 ;  /* 0x0000000000017941 */ /* 0x000fea0003800000 */
.L_x_7802:
[----:B------:R-:W-:Y:S04]  /*7b10*/  BSSY B1, `(.L_x_7812) ;  /* 0x000018e000017945 */ /* 0x000fe80003800000 */
[----:B------:R-:W-:Y:S05]  /*7b20*/  @!P4 BRA `(.L_x_7813) ;  /* 0x000000180030c947 */ /* 0x000fea0003800000 */
[----:B------:R-:W-:Y:S01]  /*7b30*/  LEA R50, P4, R78, R106, 0x1 ;  /* 0x0000006a4e327211 */ /* 0x000fe200078808ff */
[----:B------:R-:W-:Y:S01]  /*7b40*/  BSSY B0, `(.L_x_7814) ;  /* 0x0000063000007945 */ /* 0x000fe20003800000 */
[----:B------:R-:W-:Y:S02]  /*7b50*/  ISETP.GE.AND P3, PT, R26, R25, PT ;  /* 0x000000191a00720c */ /* 0x000fe40003f66270 */
[----:B------:R-:W-:Y:S02]  /*7b60*/  LEA.HI.X R51, R78, R107, R75, 0x1, P4 ;  /* 0x0000006b4e337211 */ /* 0x000fe400020f0c4b */
[----:B------:R-:W-:Y:S02]  /*7b70*/  LEA R48, P2, R72, R158, 0x1 ;  /* 0x0000009e48307211 */ /* 0x000fe400078408ff */
[-C--:B------:R-:W-:Y:S01]  /*7b80*/  ISETP.GE.AND P1, PT, R22, R25.reuse, PT ;  /* 0x000000191600720c */ /* 0x080fe20003f26270 */
[----:B--2---:R2:W5:Y:S01]  /*7b90*/  LD.E.128 R8, desc[UR6][R50.64] ;  /* 0x0000000632087980 */ /* 0x004562000c101d00 */
[----:B------:R-:W-:Y:S02]  /*7ba0*/  ISETP.GE.AND P0, PT, R21, R25, PT ;  /* 0x000000191500720c */ /* 0x000fe40003f06270 */
[----:B------:R-:W-:Y:S03]  /*7bb0*/  LEA.HI.X R49, R72, R159, R73, 0x1, P2 ;  /* 0x0000009f48317211 */ /* 0x000fe600010f0c49 */
[----:B------:R-:W-:Y:S08]  /*7bc0*/  @P3 BRA `(.L_x_7815) ;  /* 0x0000000400683947 */ /* 0x000ff00003800000 */
[----:B---3--:R-:W-:Y:S02]  /*7bd0*/  LEA.HI R5, R25, R25, RZ, 0x1 ;  /* 0x0000001919057211 */ /* 0x008fe400078f08ff */
        /* <DEDUP_REMOVED lines=11> */
[----:B------:R-:W-:Y:S02]  /*7c90*/  IADD3 R7, P4, R141, R0, RZ ;  /* 0x000000008d077210 */ /* 0x000fe40007f9e0ff */
[----:B------:R-:W-:Y:S02]  /*7ca0*/  LEA.HI.X.SX32 R3, R13, R51, 0x1, P2 ;  /* 0x000000330d037211 */ /* 0x000fe400010f0eff */
[C---:B------:R-:W-:Y:S02]  /*7cb0*/  LEA R44, P2, R7.reuse, R108, 0x1 ;  /* 0x0000006c072c7211 */ /* 0x040fe400078408ff */
[----:B------:R-:W-:Y:S01]  /*7cc0*/  LEA.HI.X.SX32 R0, R0, R125, 0x1, P4 ;  /* 0x0000007d00007211 */ /* 0x000fe200020f0eff */
[----:B------:R3:W4:Y:S03]  /*7cd0*/  LD.E.128 R12, desc[UR6][R2.64] ;  /* 0x00000006020c7980 */ /* 0x000726000c101d00 */
        /* <DEDUP_REMOVED lines=8> */
[----:B------:R1:W2:Y:S01]  /*7d60*/  LD.E.128 R32, desc[UR6][R4.64] ;  /* 0x0000000604207980 */ /* 0x0002a2000c101d00 */
[--C-:B---3--:R-:W-:Y:S01]  /*7d70*/  HADD2.F32 R3, -RZ, R45.reuse.H0_H0 ;  /* 0x2000002dff037230 */ /* 0x108fe20000004100 */
        /* <DEDUP_REMOVED lines=30> */
[--C-:B--2---:R-:W-:Y:S02]  /*7f60*/  HADD2.F32 R10, -RZ, R32.reuse.H0_H0 ;  /* 0x20000020ff0a7230 */ /* 0x104fe40000004100 */
        /* <DEDUP_REMOVED lines=32> */
.L_x_7815:
[----:B------:R-:W-:Y:S05]  /*8170*/  BSYNC B0 ;  /* 0x0000000000007941 */ /* 0x000fea0003800000 */
.L_x_7814:
[----:B-----5:R4:W-:Y:S01]  /*8180*/  ST.E.128 desc[UR6][R48.64], R8 ;  /* 0x0000000830007985 */ /* 0x0209e2000c101d06 */
[----:B------:R-:W-:Y:S03]  /*8190*/  BSSY B0, `(.L_x_7816) ;  /* 0x0000060000007945 */ /* 0x000fe60003800000 */
[----:B---3--:R4:W5:Y:S01]  /*81a0*/  LD.E.128 R4, desc[UR6][R50.64+0x80] ;  /* 0x0000800632047980 */ /* 0x008962000c101d00 */
[----:B------:R-:W-:Y:S05]  /*81b0*/  @P1 BRA `(.L_x_7817) ;  /* 0x0000000400741947 */ /* 0x000fea0003800000 */
[----:B----4-:R-:W-:Y:S02]  /*81c0*/  LEA.HI R9, R25, R25, RZ, 0x1 ;  /* 0x0000001919097211 */ /* 0x010fe400078f08ff */
[C---:B------:R-:W-:Y:S02]  /*81d0*/  LEA R12, P1, R79.reuse, R106, 0x1 ;  /* 0x0000006a4f0c7211 */ /* 0x040fe400078208ff */
[----:B------:R-:W-:Y:S02]  /*81e0*/  SHF.R.S32.HI R9, RZ, 0x1, R9 ;  /* 0x00000001ff097819 */ /* 0x000fe40000011409 */
[----:B------:R-:W-:Y:S02]  /*81f0*/  MOV R8, RZ ;  /* 0x000000ff00087202 */ /* 0x000fe40000000f00 */
[-C--:B------:R-:W-:Y:S02]  /*8200*/  ISETP.GE.AND P2, PT, R22, R9.reuse, PT ;  /* 0x000000091600720c */ /* 0x080fe40003f46270 */
[----:B------:R-:W-:Y:S02]  /*8210*/  MOV R10, R9 ;  /* 0x00000009000a7202 */ /* 0x000fe40000000f00 */
[----:B------:R-:W-:Y:S02]  /*8220*/  LEA.HI.X R13, R79, R107, R82, 0x1, P1 ;  /* 0x0000006b4f0d7211 */ /* 0x000fe400008f0c52 */
[----:B-----5:R-:W-:Y:S02]  /*8230*/  MOV R16, R4 ;  /* 0x0000000400107202 */ /* 0x020fe40000000f00 */
[----:B------:R-:W-:Y:S02]  /*8240*/  MOV R37, R7 ;  /* 0x0000000700257202 */ /* 0x000fe40000000f00 */
[----:B------:R-:W-:Y:S02]  /*8250*/  MOV R39, R5 ;  /* 0x0000000500277202 */ /* 0x000fe40000000f00 */
[----:B------:R-:W-:Y:S02]  /*8260*/  MOV R36, R6 ;  /* 0x0000000600247202 */ /* 0x000fe40000000f00 */
[C---:B------:R-:W-:Y:S02]  /*8270*/  @P2 IADD3 R10, -R9.reuse, RZ, RZ ;  /* 0x000000ff090a2210 */ /* 0x040fe40007ffe1ff */
[C---:B------:R-:W-:Y:S02]  /*8280*/  @P2 IADD3 R8, -R9.reuse, RZ, RZ ;  /* 0x000000ff09082210 */ /* 0x040fe40007ffe1ff */
[----:B------:R-:W-:Y:S02]  /*8290*/  LEA R2, P1, R10, R12, 0x1 ;  /* 0x0000000c0a027211 */ /* 0x000fe400078208ff */
[----:B------:R-:W-:Y:S02]  /*82a0*/  IADD3 R0, P3, R134, R8, RZ ;  /* 0x0000000886007210 */ /* 0x000fe40007f7e0ff */
[----:B------:R-:W-:Y:S02]  /*82b0*/  LEA.HI.X.SX32 R3, R10, R13, 0x1, P1 ;  /* 0x0000000d0a037211 */ /* 0x000fe400008f0eff */
[----:B------:R-:W-:Y:S02]  /*82c0*/  LEA R44, P1, R0, R108, 0x1 ;  /* 0x0000006c002c7211 */ /* 0x000fe400078208ff */
        /* <DEDUP_REMOVED lines=10> */
[----:B------:R-:W2:Y:S01]  /*8370*/  LD.E.128 R32, desc[UR6][R30.64] ;  /* 0x000000061e207980 */ /* 0x000ea2000c101d00 */
[--C-:B---3--:R-:W-:Y:S01]  /*8380*/  HADD2.F32 R3, -RZ, R45.reuse.H0_H0 ;  /* 0x2000002dff037230 */ /* 0x108fe20000004100 */
[----:B----4-:R-:W-:Y:S01]  /*8390*/  MOV R11, R13 ;  /* 0x0000000d000b7202 */ /* 0x010fe20000000f00 */
        /* <DEDUP_REMOVED lines=63> */
.L_x_7817:
[----:B------:R-:W-:Y:S05]  /*8790*/  BSYNC B0 ;  /* 0x0000000000007941 */ /* 0x000fea0003800000 */
.L_x_7816:
[----:B-----5:R3:W-:Y:S01]  /*87a0*/  ST.E.128 desc[UR6][R48.64+0x80], R4 ;  /* 0x0000800430007985 */ /* 0x0207e2000c101d06 */
[----:B------:R-:W-:Y:S03]  /*87b0*/  BSSY B0, `(.L_x_7818) ;  /* 0x000005f000007945 */ /* 0x000fe60003800000 */
[----:B----4-:R3:W5:Y:S01]  /*87c0*/  LD.E.128 R8, desc[UR6][R50.64+0x100] ;  /* 0x0001000632087980 */ /* 0x010762000c101d00 */
[----:B------:R-:W-:Y:S05]  /*87d0*/  @P0 BRA `(.L_x_7819) ;  /* 0x0000000400700947 */ /* 0x000fea0003800000 */
[----:B------:R-:W-:Y:S02]  /*87e0*/  LEA.HI R0, R25, R25, RZ, 0x1 ;  /* 0x0000001919007211 */ /* 0x000fe400078f08ff */
[----:B------:R-:W-:Y:S02]  /*87f0*/  LEA R12, P0, R81, R106, 0x1 ;  /* 0x0000006a510c7211 */ /* 0x000fe400078008ff */
[----:B------:R-:W-:Y:S02]  /*8800*/  SHF.R.S32.HI R0, RZ, 0x1, R0 ;  /* 0x00000001ff007819 */ /* 0x000fe40000011400 */
[----:B---3--:R-:W-:Y:S02]  /*8810*/  MOV R6, RZ ;  /* 0x000000ff00067202 */ /* 0x008fe40000000f00 */
        /* <DEDUP_REMOVED lines=8> */
[----:B------:R-:W-:Y:S02]  /*88a0*/  @P1 IADD3 R6, -R0, RZ, RZ ;  /* 0x000000ff00061210 */ /* 0x000fe40007ffe1ff */
        /* <DEDUP_REMOVED lines=79> */
.L_x_7819:
[----:B------:R-:W-:Y:S05]  /*8da0*/  BSYNC B0 ;  /* 0x0000000000007941 */ /* 0x000fea0003800000 */
.L_x_7818:
[----:B-----5:R4:W-:Y:S01]  /*8db0*/  ST.E.128 desc[UR6][R48.64+0x100], R8 ;  /* 0x0001000830007985 */ /* 0x0209e2000c101d06 */
[----:B------:R-:W-:Y:S01]  /*8dc0*/  ISETP.GE.AND P0, PT, R20, R25, PT ;  /* 0x000000191400720c */ /* 0x000fe20003f06270 */
[----:B------:R-:W-:Y:S02]  /*8dd0*/  BSSY B0, `(.L_x_7820) ;  /* 0x0000060000007945 */ /* 0x000fe40003800000 */
[----:B---3--:R4:W5:Y:S10]  /*8de0*/  LD.E.128 R4, desc[UR6][R50.64+0x180] ;  /* 0x0001800632047980 */ /* 0x008974000c101d00 */
        /* <DEDUP_REMOVED lines=14> */
[C---:B------:R-:W-:Y:S02]  /*8ed0*/  LEA R2, P0, R10.reuse, R12, 0x1 ;  /* 0x0000000c0a027211 */ /* 0x040fe400078008ff */
        /* <DEDUP_REMOVED lines=79> */
.L_x_7821:
[----:B------:R-:W-:Y:S05]  /*93d0*/  BSYNC B0 ;  /* 0x0000000000007941 */ /* 0x000fea0003800000 */
.L_x_7820:
[----:B-----5:R3:W-:Y:S02]  /*93e0*/  ST.E.128 desc[UR6][R48.64+0x180], R4 ;  /* 0x0001800430007985 */ /* 0x0207e4000c101d06 */
.L_x_7813:
[----:B------:R-:W-:Y:S05]  /*93f0*/  BSYNC B1 ;  /* 0x0000000000017941 */ /* 0x000fea0003800000 */
.L_x_7812:
[C---:B------:R-:W-:Y:S01]  /*9400*/  ISETP.GE.AND P0, PT, R138.reuse, R43, PT ;  /* 0x0000002b8a00720c */ /* 0x040fe20003f06270 */
[----:B------:R-:W-:Y:S03]  /*9410*/  BSSY B1, `(.L_x_7822) ;  /* 0x0000190000017945 */ /* 0x000fe60003800000 */
[----:B------:R-:W-:Y:S11]  /*9420*/  ISETP.GE.AND P0, PT, R138, R41, !P0 ;  /* 0x000000298a00720c */ /* 0x000ff60004706270 */
[----:B------:R-:W-:Y:S02]  /*9430*/  @!UPT UIADD3 URZ, URZ, URZ, URZ ;  /* 0x0000003f3f3ff290 */ /* 0x000fe4000fffe03f */
[----:B------:R-:W-:Y:S05]  /*9440*/  @!P0 BRA `(.L_x_7823) ;  /* 0x0000001800308947 */ /* 0x000fea0003800000 */
[----:B--2-4-:R-:W-:Y:S01]  /*9450*/  LEA R50, P4, R80, R106, 0x1 ;  /* 0x0000006a50327211 */ /* 0x014fe200078808ff */
[----:B------:R-:W-:Y:S01]  /*9460*/  BSSY B0, `(.L_x_7824) ;  /* 0x0000063000007945 */ /* 0x000fe20003800000 */
[----:B------:R-:W-:Y:S02]  /*9470*/  ISETP.GE.AND P3, PT, R26, R25, PT ;  /* 0x000000191a00720c */ /* 0x000fe40003f66270 */
[----:B------:R-:W-:Y:S02]  /*9480*/  LEA.HI.X R51, R80, R107, R77, 0x1, P4 ;  /* 0x0000006b50337211 */ /* 0x000fe400020f0c4d */
[----:B---3--:R-:W-:Y:S02]  /*9490*/  LEA R48, P2, R70, R158, 0x1 ;  /* 0x0000009e46307211 */ /* 0x008fe400078408ff */
[-C--:B------:R-:W-:Y:S01]  /*94a0*/  ISETP.GE.AND P1, PT, R22, R25.reuse, PT ;  /* 0x000000191600720c */ /* 0x080fe20003f26270 */
[----:B------:R2:W5:Y:S01]  /*94b0*/  LD.E.128 R8, desc[UR6][R50.64] ;  /* 0x0000000632087980 */ /* 0x000562000c101d00 */
[----:B------:R-:W-:Y:S02]  /*94c0*/  ISETP.GE.AND P0, PT, R21, R25, PT ;  /* 0x000000191500720c */ /* 0x000fe40003f06270 */
[----:B------:R-:W-:Y:S03]  /*94d0*/  LEA.HI.X R49, R70, R159, R71, 0x1, P2 ;  /* 0x0000009f46317211 */ /* 0x000fe600010f0c47 */
[----:B------:R-:W-:Y:S08]  /*94e0*/  @P3 BRA `(.L_x_7825) ;  /* 0x0000000400683947 */ /* 0x000ff00003800000 */
        /* <DEDUP_REMOVED lines=90> */
.L_x_7825:
[----:B------:R-:W-:Y:S05]  /*9a90*/  BSYNC B0 ;  /* 0x0000000000007941 */ /* 0x000fea0003800000 */
.L_x_7824:
[----:B-----5:R3:W-:Y:S01]  /*9aa0*/  ST.E.128 desc[UR6][R48.64], R8 ;  /* 0x0000000830007985 */ /* 0x0207e2000c101d06 */
[----:B------:R-:W-:Y:S03]  /*9ab0*/  BSSY B0, `(.L_x_7826) ;  /* 0x0000060000007945 */ /* 0x000fe60003800000 */
[----:B------:R3:W5:Y:S01]  /*9ac0*/  LD.E.128 R4, desc[UR6][R50.64+0x80] ;  /* 0x0000800632047980 */ /* 0x000762000c101d00 */
[----:B------:R-:W-:Y:S05]  /*9ad0*/  @P1 BRA `(.L_x_7827) ;  /* 0x0000000400741947 */ /* 0x000fea0003800000 */
[----:B---3--:R-:W-:Y:S02]  /*9ae0*/  LEA.HI R9, R25, R25, RZ, 0x1 ;  /* 0x0000001919097211 */ /* 0x008fe400078f08ff */
        /* <DEDUP_REMOVED lines=15> */
[C---:B------:R-:W-:Y:S02]  /*9be0*/  LEA R44, P1, R0.reuse, R108, 0x1 ;  /* 0x0000006c002c7211 */ /* 0x040fe400078208ff */
[-C--:B------:R-:W-:Y:S01]  /*9bf0*/  LEA.HI.X.SX32 R11, R11, R120.reuse, 0x1, P3 ;  /* 0x000000780b0b7211 */ /* 0x080fe200018f0eff */
        /* <DEDUP_REMOVED lines=75> */
.L_x_7827:
[----:B------:R-:W-:Y:S05]  /*a0b0*/  BSYNC B0 ;  /* 0x0000000000007941 */ /* 0x000fea0003800000 */
.L_x_7826:
[----:B-----5:R4:W-:Y:S01]  /*a0c0*/  ST.E.128 desc[UR6][R48.64+0x80], R4 ;  /* 0x0000800430007985 */ /* 0x0209e2000c101d06 */
[----:B------:R-:W-:Y:S03]  /*a0d0*/  BSSY B0, `(.L_x_7828) ;  /* 0x000005f000007945 */ /* 0x000fe60003800000 */
[----:B---3--:R4:W5:Y:S01]  /*a0e0*/  LD.E.128 R8, desc[UR6][R50.64+0x100] ;  /* 0x0001000632087980 */ /* 0x008962000c101d00 */
[----:B------:R-:W-:Y:S05]  /*a0f0*/  @P0 BRA `(.L_x_7829) ;  /* 0x0000000400700947 */ /* 0x000fea0003800000 */
[----:B------:R-:W-:Y:S02]  /*a100*/  LEA.HI R0, R25, R25, RZ, 0x1 ;  /* 0x0000001919007211 */ /* 0x000fe400078f08ff */
[----:B------:R-:W-:Y:S02]  /*a110*/  LEA R12, P0, R87, R106, 0x1 ;  /* 0x0000006a570c7211 */ /* 0x000fe400078008ff */
[----:B------:R-:W-:Y:S02]  /*a120*/  SHF.R.S32.HI R0, RZ, 0x1, R0 ;  /* 0x00000001ff007819 */ /* 0x000fe40000011400 */
[----:B----4-:R-:W-:Y:S02]  /*a130*/  MOV R5, RZ ;  /* 0x000000ff00057202 */ /* 0x010fe40000000f00 */
[-C--:B------:R-:W-:Y:S02]  /*a140*/  ISETP.GE.AND P1, PT, R21, R0.reuse, PT ;  /* 0x000000001500720c */ /* 0x080fe40003f26270 */
[----:B------:R-:W-:Y:S02]  /*a150*/  MOV R6, R0 ;  /* 0x0000000000067202 */ /* 0x000fe40000000f00 */
[----:B------:R-:W-:Y:S02]  /*a160*/  LEA.HI.X R13, R87, R107, R90, 0x1, P0 ;  /* 0x0000006b570d7211 */ /* 0x000fe400000f0c5a */
[----:B------:R-:W-:Y:S02]  /*a170*/  MOV R31, RZ ;  /* 0x000000ff001f7202 */ /* 0x000fe40000000f00 */
[----:B-----5:R-:W-:Y:S02]  /*a180*/  MOV R37, R11 ;  /* 0x0000000b00257202 */ /* 0x020fe40000000f00 */
        /* <DEDUP_REMOVED lines=9> */
[----:B------:R3:W4:Y:S01]  /*a220*/  LD.E.128 R12, desc[UR6][R2.64] ;  /* 0x00000006020c7980 */ /* 0x000722000c101d00 */
[----:B------:R-:W-:Y:S02]  /*a230*/  @P1 IADD3 R31, -R0, RZ, RZ ;  /* 0x000000ff001f1210 */ /* 0x000fe40007ffe1ff */
[----:B------:R-:W-:Y:S02]  /*a240*/  LEA.HI.X R45, R4, R109, R5, 0x1, P0 ;  /* 0x0000006d042d7211 */ /* 0x000fe400000f0c05 */
[----:B------:R-:W-:Y:S02]  /*a250*/  IADD3 R7, P0, R130, R31, RZ ;  /* 0x0000001f82077210 */ /* 0x000fe40007f1e0ff */
[----:B------:R-:W-:Y:S02]  /*a260*/  MOV R16, R8 ;  /* 0x0000000800107202 */ /* 0x000fe40000000f00 */
[----:B------:R-:W3:Y:S01]  /*a270*/  LD.E.128 R44, desc[UR6][R44.64] ;  /* 0x000000062c2c7980 */ /* 0x000ee2000c101d00 */
        /* <DEDUP_REMOVED lines=68> */
.L_x_7829:
[----:B------:R-:W-:Y:S05]  /*a6c0*/  BSYNC B0 ;  /* 0x0000000000007941 */ /* 0x000fea0003800000 */
.L_x_7828:
[----:B-----5:R3:W-:Y:S01]  /*a6d0*/  ST.E.128 desc[UR6][R48.64+0x100], R8 ;  /* 0x0001000830007985 */ /* 0x0207e2000c101d06 */
[----:B------:R-:W-:Y:S01]  /*a6e0*/  ISETP.GE.AND P0, PT, R20, R25, PT ;  /* 0x000000191400720c */ /* 0x000fe20003f06270 */
[----:B------:R-:W-:Y:S02]  /*a6f0*/  BSSY B0, `(.L_x_7830) ;  /* 0x0000060000007945 */ /* 0x000fe40003800000 */
[----:B----4-:R3:W5:Y:S10]  /*a700*/  LD.E.128 R4, desc[UR6][R50.64+0x180] ;  /* 0x0001800632047980 */ /* 0x010774000c101d00 */
        /* <DEDUP_REMOVED lines=94> */
.L_x_7831:
[----:B------:R-:W-:Y:S05]  /*acf0*/  BSYNC B0 ;  /* 0x0000000000007941 */ /* 0x000fea0003800000 */
.L_x_7830:
[----:B-----5:R4:W-:Y:S02]  /*ad00*/  ST.E.128 desc[UR6][R48.64+0x180], R4 ;  /* 0x0001800430007985 */ /* 0x0209e4000c101d06 */
.L_x_7823:
[----:B------:R-:W-:Y:S05]  /*ad10*/  BSYNC B1 ;  /* 0x0000000000017941 */ /* 0x000fea0003800000 */
.L_x_7822:
[C---:B------:R-:W-:Y:S01]  /*ad20*/  ISETP.GE.AND P0, PT, R136.reuse, R43, PT ;  /* 0x0000002b8800720c */ /* 0x040fe20003f06270 */
[----:B------:R-:W-:Y:S03]  /*ad30*/  BSSY B1, `(.L_x_7832) ;  /* 0x0000192000017945 */ /* 0x000fe60003800000 */
[----:B------:R-:W-:Y:S11]  /*ad40*/  ISETP.GE.AND P0, PT, R136, R41, !P0 ;  /* 0x000000298800720c */ /* 0x000ff60004706270 */
[----:B------:R-:W-:Y:S02]  /*ad50*/  @!UPT UIADD3 URZ, URZ, URZ, URZ ;  /* 0x0000003f3f3ff290 */ /* 0x000fe4000fffe03f */
[----:B------:R-:W-:Y:S05]  /*ad60*/  @!P0 BRA `(.L_x_7833) ;  /* 0x0000001800388947 */ /* 0x000fea0003800000 */
[----:B------:R-:W-:Y:S01]  /*ad70*/  IMAD R3, R161, 0x60, RZ ;  /* 0x00000060a1037824 */ /* 0x000fe200078e02ff */
[-C--:B------:R-:W-:Y:S01]  /*ad80*/  ISETP.GE.AND P0, PT, R26, R25.reuse, PT ;  /* 0x000000191a00720c */ /* 0x080fe20003f06270 */
[----:B------:R-:W-:Y:S01]  /*ad90*/  IMAD.WIDE.U32 R46, R160, 0x60, R106 ;  /* 0x00000060a02e7825 */ /* 0x000fe200078e006a */
[----:B------:R-:W-:Y:S01]  /*ada0*/  BSSY B0, `(.L_x_7834) ;  /* 0x0000063000007945 */ /* 0x000fe20003800000 */
[----:B------:R-:W-:Y:S02]  /*adb0*/  ISETP.GE.AND P2, PT, R22, R25, PT ;  /* 0x000000191600720c */ /* 0x000fe40003f46270 */
[----:B---34-:R-:W-:Y:S01]  /*adc0*/  IMAD R5, R167, 0x60, RZ ;  /* 0x00000060a7057824 */ /* 0x018fe200078e02ff */
[----:B------:R-:W-:Y:S01]  /*add0*/  IADD3 R47, R47, R3, RZ ;  /* 0x000000032f2f7210 */ /* 0x000fe20007ffe0ff */
[----:B------:R-:W-:Y:S01]  /*ade0*/  IMAD.WIDE.U32 R44, R166, 0x60, R158 ;  /* 0x00000060a62c7825 */ /* 0x000fe200078e009e */
[----:B------:R-:W-:Y:S03]  /*adf0*/  ISETP.GE.AND P1, PT, R21, R25, PT ;  /* 0x000000191500720c */ /* 0x000fe60003f26270 */
[----:B--2---:R2:W5:Y:S01]  /*ae00*/  LD.E.128 R8, desc[UR6][R46.64] ;  /* 0x000000062e087980 */ /* 0x004562000c101d00 */
[----:B------:R-:W-:Y:S01]  /*ae10*/  IADD3 R45, R45, R5, RZ ;  /* 0x000000052d2d7210 */ /* 0x000fe20007ffe0ff */
        /* <DEDUP_REMOVED lines=91> */
.L_x_7835:
[----:B------:R-:W-:Y:S05]  /*b3d0*/  BSYNC B0 ;  /* 0x0000000000007941 */ /* 0x000fea0003800000 */
.L_x_7834:
[----:B-----5:R3:W-:Y:S01]  /*b3e0*/  ST.E.128 desc[UR6][R44.64], R8 ;  /* 0x000000082c007985 */ /* 0x0207e2000c101d06 */
[----:B------:R-:W-:Y:S03]  /*b3f0*/  BSSY B0, `(.L_x_7836) ;  /* 0x0000060000007945 */ /* 0x000fe60003800000 */
[----:B------:R3:W5:Y:S01]  /*b400*/  LD.E.128 R4, desc[UR6][R46.64+0x80] ;  /* 0x000080062e047980 */ /* 0x000762000c101d00 */
[----:B------:R-:W-:Y:S05]  /*b410*/  @P2 BRA `(.L_x_7837) ;  /* 0x0000000400742947 */ /* 0x000fea0003800000 */
[----:B---3--:R-:W-:Y:S02]  /*b420*/  LEA.HI R9, R25, R25, RZ, 0x1 ;  /* 0x0000001919097211 */ /* 0x008fe400078f08ff */
[----:B------:R-:W-:Y:S02]  /*b430*/  IADD3 R12, P0, R106, R98, RZ ;  /* 0x000000626a0c7210 */ /* 0x000fe40007f1e0ff */
[----:B------:R-:W-:Y:S02]  /*b440*/  SHF.R.S32.HI R9, RZ, 0x1, R9 ;  /* 0x00000001ff097819 */ /* 0x000fe40000011409 */
[----:B------:R-:W-:Y:S02]  /*b450*/  MOV R8, RZ ;  /* 0x000000ff00087202 */ /* 0x000fe40000000f00 */
[-C--:B------:R-:W-:Y:S02]  /*b460*/  ISETP.GE.AND P2, PT, R22, R9.reuse, PT ;  /* 0x000000091600720c */ /* 0x080fe40003f46270 */
[----:B------:R-:W-:Y:S02]  /*b470*/  MOV R10, R9 ;  /* 0x00000009000a7202 */ /* 0x000fe40000000f00 */
[----:B------:R-:W-:Y:S02]  /*b480*/  IADD3.X R13, R107, R97, RZ, P0, !PT ;  /* 0x000000616b0d7210 */ /* 0x000fe400007fe4ff */
        /* <DEDUP_REMOVED lines=86> */
.L_x_7837:
[----:B------:R-:W-:Y:S05]  /*b9f0*/  BSYNC B0 ;  /* 0x0000000000007941 */ /* 0x000fea0003800000 */
.L_x_7836:
[----:B-----5:R4:W-:Y:S01]  /*ba00*/  ST.E.128 desc[UR6][R44.64+0x80], R4 ;  /* 0x000080042c007985 */ /* 0x0209e2000c101d06 */
[----:B------:R-:W-:Y:S03]  /*ba10*/  BSSY B0, `(.L_x_7838) ;  /* 0x000005f000007945 */ /* 0x000fe60003800000 */
[----:B---3--:R4:W5:Y:S01]  /*ba20*/  LD.E.128 R8, desc[UR6][R46.64+0x100] ;  /* 0x000100062e087980 */ /* 0x008962000c101d00 */
[----:B------:R-:W-:Y:S05]  /*ba30*/  @P1 BRA `(.L_x_7839) ;  /* 0x0000000400701947 */ /* 0x000fea0003800000 */
[----:B------:R-:W-:Y:S02]  /*ba40*/  LEA.HI R0, R25, R25, RZ, 0x1 ;  /* 0x0000001919007211 */ /* 0x000fe400078f08ff */
[----:B------:R-:W-:Y:S02]  /*ba50*/  IADD3 R12, P0, R106, R100, RZ ;  /* 0x000000646a0c7210 */ /* 0x000fe40007f1e0ff */
[----:B------:R-:W-:Y:S02]  /*ba60*/  SHF.R.S32.HI R0, RZ, 0x1, R0 ;  /* 0x00000001ff007819 */ /* 0x000fe40000011400 */
[----:B----4-:R-:W-:Y:S02]  /*ba70*/  MOV R6, RZ ;  /* 0x000000ff00067202 */ /* 0x010fe40000000f00 */
        /* <DEDUP_REMOVED lines=88> */
.L_x_7839:
[----:B------:R-:W-:Y:S05]  /*c000*/  BSYNC B0 ;  /* 0x0000000000007941 */ /* 0x000fea0003800000 */
.L_x_7838:
[----:B-----5:R3:W-:Y:S01]  /*c010*/  ST.E.128 desc[UR6][R44.64+0x100], R8 ;  /* 0x000100082c007985 */ /* 0x0207e2000c101d06 */
[----:B------:R-:W-:Y:S01]  /*c020*/  ISETP.GE.AND P0, PT, R20, R25, PT ;  /* 0x000000191400720c */ /* 0x000fe20003f06270 */
[----:B------:R-:W-:Y:S02]  /*c030*/  BSSY B0, `(.L_x_7840) ;  /* 0x0000060000007945 */ /* 0x000fe40003800000 */
[----:B----4-:R3:W5:Y:S10]  /*c040*/  LD.E.128 R4, desc[UR6][R46.64+0x180] ;  /* 0x000180062e047980 */ /* 0x010774000c101d00 */
        /* <DEDUP_REMOVED lines=94> */
.L_x_7841:
[----:B------:R-:W-:Y:S05]  /*c630*/  BSYNC B0 ;  /* 0x0000000000007941 */ /* 0x000fea0003800000 */
.L_x_7840:
[----:B-----5:R4:W-:Y:S02]  /*c640*/  ST.E.128 desc[UR6][R44.64+0x180], R4 ;  /* 0x000180042c007985 */ /* 0x0209e4000c101d06 */
.L_x_7833:
[----:B------:R-:W-:Y:S05]  /*c650*/  BSYNC B1 ;  /* 0x0000000000017941 */ /* 0x000fea0003800000 */
.L_x_7832:
[----:B------:R-:W5:Y:S02]  /*c660*/  LD.E R3, desc[UR6][R18.64+0xd0] ;  /* 0x0000d00612037980 */ /* 0x000f64000c101900 */
[----:B-----5:R-:W-:Y:S05]  /*c670*/  IMAD.U32 R3, R3, -0x20, RZ ;  /* 0xffffffe003037824 */ /* 0x020fea00078e00ff */
[C---:B------:R-:W-:Y:S02]  /*c680*/  LEA R110, P1, R3.reuse, R110, 0x1 ;  /* 0x0000006e036e7211 */ /* 0x040fe400078208ff */
[C---:B------:R-:W-:Y:S02]  /*c690*/  LEA R108, P0, R3.reuse, R108, 0x1 ;  /* 0x0000006c036c7211 */ /* 0x040fe400078008ff */
[C---:B------:R-:W-:Y:S02]  /*c6a0*/  LEA.HI.X.SX32 R111, R3.reuse, R111, 0x1, P1 ;  /* 0x0000006f036f7211 */ /* 0x040fe400008f0eff */
[----:B------:R-:W-:Y:S01]  /*c6b0*/  LEA.HI.X.SX32 R109, R3, R109, 0x1, P0 ;  /* 0x0000006d036d7211 */ /* 0x000fe200000f0eff */
[----:B------:R-:W-:Y:S05]  /*c6c0*/  BRA `(.L_x_7801) ;  /* 0x0000000000d07947 */ /* 0x000fea0003800000 */
.L_x_7791:
[----:B------:R-:W2:Y:S01]  /*c6d0*/  @P0 LD.E.128 R36, desc[UR6][R106.64] ;  /* 0x000000066a240980 */ /* 0x000ea2000c101d00 */
[C---:B------:R-:W-:Y:S04]  /*c6e0*/  @P4 LEA R46, P1, R78.reuse, R106, 0x1 ;  /* 0x0000006a4e2e4211 */ /* 0x040fe800078208ff */
[----:B------:R-:W-:Y:S01]  /*c6f0*/  @P4 LEA.HI.X R47, R78, R107, R75, 0x1, P1 ;  /* 0x0000006b4e2f4211 */ /* 0x000fe200008f0c4b */
[----:B--2---:R-:W-:Y:S04]  /*c700*/  @P0 ST.E.128 desc[UR6][R158.64], R36 ;  /* 0x000000249e000985 */ /* 0x004fe8000c101d06 */
[----:B------:R-:W2:Y:S04]  /*c710*/  @P0 LD.E.128 R8, desc[UR6][R106.64+0x80] ;  /* 0x000080066a080980 */ /* 0x000ea8000c101d00 */
[----:B--2---:R1:W-:Y:S04]  /*c720*/  @P0 ST.E.128 desc[UR6][R158.64+0x80], R8 ;  /* 0x000080089e000985 */ /* 0x0043e8000c101d06 */
[----:B------:R-:W2:Y:S04]  /*c730*/  @P0 LD.E.128 R4, desc[UR6][R106.64+0x100] ;  /* 0x000100066a040980 */ /* 0x000ea8000c101d00 */
[----:B--2---:R2:W-:Y:S04]  /*c740*/  @P0 ST.E.128 desc[UR6][R158.64+0x100], R4 ;  /* 0x000100049e000985 */ /* 0x0045e8000c101d06 */
[----:B------:R-:W3:Y:S04]  /*c750*/  @P0 LD.E.128 R32, desc[UR6][R106.64+0x180] ;  /* 0x000180066a200980 */ /* 0x000ee8000c101d00 */
[----:B---3--:R3:W-:Y:S01]  /*c760*/  @P0 ST.E.128 desc[UR6][R158.64+0x180], R32 ;  /* 0x000180209e000985 */ /* 0x0087e2000c101d06 */
[C---:B------:R-:W-:Y:S03]  /*c770*/  @P4 LEA R44, P0, R72.reuse, R158, 0x1 ;  /* 0x0000009e482c4211 */ /* 0x040fe600078008ff */
[----:B------:R-:W4:Y:S01]  /*c780*/  @P4 LD.E.128 R12, desc[UR6][R46.64] ;  /* 0x000000062e0c4980 */ /* 0x000f22000c101d00 */
        /* <DEDUP_REMOVED lines=11> */
[----:B------:R-:W-:Y:S01]  /*c840*/  @P1 IMAD R0, R161, 0x60, RZ ;  /* 0x00000060a1001824 */ /* 0x000fe200078e02ff */
[----:B----4-:R-:W-:Y:S04]  /*c850*/  @P4 ST.E.128 desc[UR6][R44.64], R12 ;  /* 0x0000000c2c004985 */ /* 0x010fe8000c101d06 */
[----:B-1----:R-:W4:Y:S04]  /*c860*/  @P4 LD.E.128 R8, desc[UR6][R46.64+0x80] ;  /* 0x000080062e084980 */ /* 0x002f28000c101d00 */
[----:B----4-:R-:W-:Y:S04]  /*c870*/  @P4 ST.E.128 desc[UR6][R44.64+0x80], R8 ;  /* 0x000080082c004985 */ /* 0x010fe8000c101d06 */
[----:B--2---:R-:W2:Y:S04]  /*c880*/  @P4 LD.E.128 R4, desc[UR6][R46.64+0x100] ;  /* 0x000100062e044980 */ /* 0x004ea8000c101d00 */
[----:B--2---:R-:W-:Y:S04]  /*c890*/  @P4 ST.E.128 desc[UR6][R44.64+0x100], R4 ;  /* 0x000100042c004985 */ /* 0x004fe8000c101d06 */
[----:B------:R-:W2:Y:S04]  /*c8a0*/  @P4 LD.E.128 R36, desc[UR6][R46.64+0x180] ;  /* 0x000180062e244980 */ /* 0x000ea8000c101d00 */
[----:B--2---:R1:W-:Y:S04]  /*c8b0*/  @P4 ST.E.128 desc[UR6][R44.64+0x180], R36 ;  /* 0x000180242c004985 */ /* 0x0043e8000c101d06 */
[----:B---3--:R-:W2:Y:S01]  /*c8c0*/  @P0 LD.E.128 R32, desc[UR6][R30.64] ;  /* 0x000000061e200980 */ /* 0x008ea2000c101d00 */
[----:B-1----:R-:W-:Y:S04]  /*c8d0*/  @P1 IMAD.WIDE.U32 R36, R160, 0x60, R106 ;  /* 0x00000060a0241825 */ /* 0x002fe800078e006a */
[----:B------:R-:W-:Y:S02]  /*c8e0*/  @P1 IMAD.IADD R37, R37, 0x1, R0 ;  /* 0x0000000125251824 */ /* 0x000fe400078e0200 */
[----:B------:R-:W-:Y:S01]  /*c8f0*/  @P1 IMAD R0, R167, 0x60, RZ ;  /* 0x00000060a7001824 */ /* 0x000fe200078e02ff */
[----:B--2---:R1:W-:Y:S04]  /*c900*/  @P0 ST.E.128 desc[UR6][R2.64], R32 ;  /* 0x0000002002000985 */ /* 0x0043e8000c101d06 */
[----:B------:R-:W2:Y:S04]  /*c910*/  @P0 LD.E.128 R12, desc[UR6][R30.64+0x80] ;  /* 0x000080061e0c0980 */ /* 0x000ea8000c101d00 */
[----:B--2---:R2:W-:Y:S04]  /*c920*/  @P0 ST.E.128 desc[UR6][R2.64+0x80], R12 ;  /* 0x0000800c02000985 */ /* 0x0045e8000c101d06 */
[----:B------:R-:W3:Y:S04]  /*c930*/  @P0 LD.E.128 R8, desc[UR6][R30.64+0x100] ;  /* 0x000100061e080980 */ /* 0x000ee8000c101d00 */
[----:B---3--:R3:W-:Y:S04]  /*c940*/  @P0 ST.E.128 desc[UR6][R2.64+0x100], R8 ;  /* 0x0001000802000985 */ /* 0x0087e8000c101d06 */
[----:B------:R4:W5:Y:S02]  /*c950*/  @P0 LD.E.128 R4, desc[UR6][R30.64+0x180] ;  /* 0x000180061e040980 */ /* 0x000964000c101d00 */
[----:B----4-:R-:W-:Y:S04]  /*c960*/  @P1 IMAD.WIDE.U32 R30, R166, 0x60, R158 ;  /* 0x00000060a61e1825 */ /* 0x010fe800078e009e */
[----:B------:R-:W-:Y:S01]  /*c970*/  @P1 IMAD.IADD R31, R31, 0x1, R0 ;  /* 0x000000011f1f1824 */ /* 0x000fe200078e0200 */
[----:B-----5:R4:W-:Y:S04]  /*c980*/  @P0 ST.E.128 desc[UR6][R2.64+0x180], R4 ;  /* 0x0001800402000985 */ /* 0x0209e8000c101d06 */
[----:B-1----:R-:W5:Y:S04]  /*c990*/  @P1 LD.E.128 R32, desc[UR6][R36.64] ;  /* 0x0000000624201980 */ /* 0x002f68000c101d00 */
[----:B-----5:R1:W-:Y:S04]  /*c9a0*/  @P1 ST.E.128 desc[UR6][R30.64], R32 ;  /* 0x000000201e001985 */ /* 0x0203e8000c101d06 */
[----:B--2---:R-:W2:Y:S04]  /*c9b0*/  @P1 LD.E.128 R12, desc[UR6][R36.64+0x80] ;  /* 0x00008006240c1980 */ /* 0x004ea8000c101d00 */
[----:B--2---:R1:W-:Y:S04]  /*c9c0*/  @P1 ST.E.128 desc[UR6][R30.64+0x80], R12 ;  /* 0x0000800c1e001985 */ /* 0x0043e8000c101d06 */
[----:B---3--:R-:W2:Y:S04]  /*c9d0*/  @P1 LD.E.128 R8, desc[UR6][R36.64+0x100] ;  /* 0x0001000624081980 */ /* 0x008ea8000c101d00 */
[----:B--2---:R1:W-:Y:S04]  /*c9e0*/  @P1 ST.E.128 desc[UR6][R30.64+0x100], R8 ;  /* 0x000100081e001985 */ /* 0x0043e8000c101d06 */
[----:B----4-:R-:W2:Y:S04]  /*c9f0*/  @P1 LD.E.128 R4, desc[UR6][R36.64+0x180] ;  /* 0x0001800624041980 */ /* 0x010ea8000c101d00 */
[----:B--2---:R1:W-:Y:S02]  /*ca00*/  @P1 ST.E.128 desc[UR6][R30.64+0x180], R4 ;  /* 0x000180041e001985 */ /* 0x0043e4000c101d06 */
.L_x_7801:
[----:B------:R-:W-:Y:S05]  /*ca10*/  BSYNC B2 ;  /* 0x0000000000027941 */ /* 0x000fea0003800000 */
.L_x_7790:
[----:B------:R-:W-:Y:S01]  /*ca20*/  ISETP.NE.U32.AND P1, PT, R236, RZ, PT ;  /* 0x000000ffec00720c */ /* 0x000fe20003f25070 */
[----:B------:R-:W5:Y:S01]  /*ca30*/  LD.E R3, desc[UR6][R18.64+0x128] ;  /* 0x0001280612037980 */ /* 0x000f62000c101900 */
[----:B------:R-:W-:Y:S02]  /*ca40*/  BSSY B0, `(.L_x_7842) ;  /* 0x0000060000007945 */ /* 0x000fe40003800000 */
[----:B------:R-:W-:Y:S01]  /*ca50*/  ISETP.NE.AND.EX P1, PT, R237, RZ, PT, P1 ;  /* 0x000000ffed00720c */ /* 0x000fe20003f25310 */
[----:B-----5:R-:W-:Y:S05]  /*ca60*/  IMAD.U32 R3, R3, -0x40, RZ ;  /* 0xffffffc003037824 */ /* 0x020fea00078e00ff */
[C---:B-12---:R-:W-:Y:S04]  /*ca70*/  LEA R106, P0, R3.reuse, R106, 0x1 ;  /* 0x0000006a036a7211 */ /* 0x046fe800078008ff */
[----:B------:R-:W-:Y:S03]  /*ca80*/  LEA.HI.X.SX32 R107, R3, R107, 0x1, P0 ;  /* 0x0000006b036b7211 */ /* 0x000fe600000f0eff */
[----:B------:R-:W-:Y:S06]  /*ca90*/  @!P1 BRA `(.L_x_7843) ;  /* 0x0000000400409947 */ /* 0x000fec0003800000 */
[----:B------:R-:W-:Y:S04]  /*caa0*/  IADD3 R3, R17, -0x1, RZ ;  /* 0xffffffff11037810 */ /* 0x000fe80007ffe0ff */
[----:B------:R-:W-:Y:S11]  /*cab0*/  ISETP.GT.AND P0, PT, R3, R74, PT ;  /* 0x0000004a0300720c */ /* 0x000ff60003f04270 */
[----:B------:R-:W-:Y:S02]  /*cac0*/  @!UPT UIADD3 URZ, URZ, URZ, URZ ;  /* 0x0000003f3f3ff290 */ /* 0x000fe4000fffe03f */
[----:B------:R-:W-:Y:S05]  /*cad0*/  @!P0 BRA `(.L_x_7844) ;  /* 0x0000000400588947 */ /* 0x000fea0003800000 */
[----:B---34-:R-:W-:Y:S01]  /*cae0*/  IMAD.MOV.U32 R10, RZ, RZ, RZ ;  /* 0x000000ffff0a7224 */ /* 0x018fe200078e00ff */
        /* <DEDUP_REMOVED lines=10> */
[----:B------:R-:W-:Y:S07]  /*cb90*/  IADD3 R0, R24, -0x80, RZ ;  /* 0xffffff8018007810 */ /* 0x000fee0007ffe0ff */
        /* <DEDUP_REMOVED lines=19> */
[-C--:B------:R-:W-:Y:S01]  /*ccd0*/  LOP3.LUT R5, R23, R2.reuse, RZ, 0x3c, !PT ;  /* 0x0000000217057212 */ /* 0x080fe200078e3cff */
[----:B------:R-:W5:Y:S01]  /*cce0*/  LD.E.64 R8, desc[UR6][R18.64+0x28] ;  /* 0x0000280612087980 */ /* 0x000f62000c101b00 */
[-C--:B------:R-:W-:Y:S02]  /*ccf0*/  LOP3.LUT R3, R0, R2.reuse, RZ, 0x3c, !PT ;  /* 0x0000000200037212 */ /* 0x080fe400078e3cff */
[----:B------:R-:W-:Y:S02]  /*cd00*/  ISETP.GE.AND P2, PT, R5, RZ, PT ;  /* 0x000000ff0500720c */ /* 0x000fe40003f46270 */
[----:B------:R-:W-:Y:S02]  /*cd10*/  ISETP.GE.AND P1, PT, R3, RZ, PT ;  /* 0x000000ff0300720c */ /* 0x000fe40003f26270 */
[----:B------:R-:W-:Y:S01]  /*cd20*/  LOP3.LUT R3, RZ, R2, RZ, 0x33, !PT ;  /* 0x00000002ff037212 */ /* 0x000fe200078e33ff */
[----:B------:R-:W-:Y:S01]  /*cd30*/  @P4 VIADD R4, R4, 0x1 ;  /* 0x0000000104044836 */ /* 0x000fe20000000000 */
[----:B------:R-:W-:Y:S01]  /*cd40*/  IADD3 R0, -R23, R0, RZ ;  /* 0x0000000017007210 */ /* 0x000fe20007ffe1ff */
        /* <DEDUP_REMOVED lines=8> */
[C---:B------:R-:W-:Y:S01]  /*cdd0*/  LEA.HI.X.SX32 R25, R3.reuse, R237, 0x2, P0 ;  /* 0x000000ed03197211 */ /* 0x040fe200000f16ff */
[----:B------:R-:W-:Y:S02]  /*cde0*/  IMAD.IADD R3, R3, 0x1, -R4 ;  /* 0x0000000103037824 */ /* 0x000fe400078e0a04 */
[----:B------:R-:W3:Y:S02]  /*cdf0*/  LD.E R5, desc[UR6][R30.64] ;  /* 0x000000061e057980 */ /* 0x000ee4000c101900 */
[----:B------:R-:W-:Y:S02]  /*ce00*/  IMAD R0, R3, R2, R0 ;  /* 0x0000000203007224 */ /* 0x000fe400078e0200 */
[----:B------:R-:W3:Y:S02]  /*ce10*/  LD.E R6, desc[UR6][R24.64] ;  /* 0x0000000618067980 */ /* 0x000ee4000c101900 */
[----:B----4-:R-:W-:Y:S01]  /*ce20*/  IMAD R4, R13, R0, RZ ;  /* 0x000000000d047224 */ /* 0x010fe200078e02ff */
[----:B---3--:R-:W-:Y:S02]  /*ce30*/  IADD3 R5, -R6, R5, RZ ;  /* 0x0000000506057210 */ /* 0x008fe40007ffe1ff */
[----:B------:R-:W-:Y:S02]  /*ce40*/  SHF.R.S32.HI R6, RZ, 0x1f, R0 ;  /* 0x0000001fff067819 */ /* 0x000fe40000011400 */
[----:B------:R-:W-:Y:S01]  /*ce50*/  SHF.R.S32.HI R7, RZ, 0x1f, R5 ;  /* 0x0000001fff077819 */ /* 0x000fe20000011405 */
[----:B------:R-:W-:Y:S02]  /*ce60*/  IMAD R3, R15, R5, RZ ;  /* 0x000000050f037224 */ /* 0x000fe400078e02ff */
[----:B------:R-:W-:Y:S02]  /*ce70*/  IMAD R4, R12, R6, R4 ;  /* 0x000000060c047224 */ /* 0x000fe400078e0204 */
[C---:B------:R-:W-:Y:S02]  /*ce80*/  IMAD R3, R14.reuse, R7, R3 ;  /* 0x000000070e037224 */ /* 0x040fe400078e0203 */
[-C--:B------:R-:W-:Y:S04]  /*ce90*/  IMAD.WIDE.U32 R14, R14, R5.reuse, RZ ;  /* 0x000000050e0e7225 */ /* 0x080fe800078e00ff */
[----:B------:R-:W-:Y:S04]  /*cea0*/  IMAD.WIDE.U32 R12, R12, R0, RZ ;  /* 0x000000000c0c7225 */ /* 0x000fe800078e00ff */
[----:B------:R-:W-:Y:S01]  /*ceb0*/  IMAD.IADD R15, R15, 0x1, R3 ;  /* 0x000000010f0f7824 */ /* 0x000fe200078e0203 */
[----:B------:R-:W-:Y:S01]  /*cec0*/  IADD3 R13, R13, R4, RZ ;  /* 0x000000040d0d7210 */ /* 0x000fe20007ffe0ff */
[----:B--2---:R-:W-:Y:S02]  /*ced0*/  IMAD R3, R11, R0, RZ ;  /* 0x000000000b037224 */ /* 0x004fe400078e02ff */
[----:B------:R-:W-:Y:S04]  /*cee0*/  IMAD.WIDE.U32 R14, R0, R10, R14 ;  /* 0x0000000a000e7225 */ /* 0x000fe800078e000e */
[----:B-----5:R-:W-:Y:S01]  /*cef0*/  IMAD R0, R9, R5, RZ ;  /* 0x0000000509007224 */ /* 0x020fe200078e02ff */
[----:B------:R-:W-:Y:S01]  /*cf00*/  LEA R158, P0, R14, R158, 0x1 ;  /* 0x0000009e0e9e7211 */ /* 0x000fe200078008ff */
[----:B------:R-:W-:Y:S02]  /*cf10*/  IMAD R3, R10, R6, R3 ;  /* 0x000000060a037224 */ /* 0x000fe400078e0203 */
[----:B------:R-:W-:Y:S04]  /*cf20*/  IMAD.WIDE.U32 R12, R5, R8, R12 ;  /* 0x00000008050c7225 */ /* 0x000fe800078e000c */
[----:B------:R-:W-:Y:S01]  /*cf30*/  IMAD R0, R8, R7, R0 ;  /* 0x0000000708007224 */ /* 0x000fe200078e0200 */
[----:B------:R-:W-:Y:S01]  /*cf40*/  LEA R113, P1, R12, R113, 0x1 ;  /* 0x000000710c717211 */ /* 0x000fe200078208ff */
[----:B------:R-:W-:Y:S03]  /*cf50*/  IMAD.IADD R3, R15, 0x1, R3 ;  /* 0x000000010f037824 */ /* 0x000fe600078e0203 */
[----:B------:R-:W-:Y:S02]  /*cf60*/  IADD3 R5, R13, R0, RZ ;  /* 0x000000000d057210 */ /* 0x000fe40007ffe0ff */
[----:B------:R-:W-:Y:S02]  /*cf70*/  LEA.HI.X R159, R14, R159, R3, 0x1, P0 ;  /* 0x0000009f0e9f7211 */ /* 0x000fe400000f0c03 */
[----:B------:R-:W-:Y:S01]  /*cf80*/  LEA.HI.X R112, R12, R112, R5, 0x1, P1 ;  /* 0x000000700c707211 */ /* 0x000fe200008f0c05 */
[----:B------:R-:W-:Y:S05]  /*cf90*/  BRA `(.L_x_7844) ;  /* 0x0000000000287947 */ /* 0x000fea0003800000 */
.L_x_7843:
[----:B------:R-:W2:Y:S01]  /*cfa0*/  LD.E R0, desc[UR6][R18.64+0x40] ;  /* 0x0000400612007980 */ /* 0x000ea2000c101900 */
[----:B---34-:R-:W-:Y:S02]  /*cfb0*/  IMAD.MOV.U32 R4, RZ, RZ, R113 ;  /* 0x000000ffff047224 */ /* 0x018fe400078e0071 */
[----:B------:R-:W-:Y:S01]  /*cfc0*/  IMAD.MOV.U32 R5, RZ, RZ, R112 ;  /* 0x000000ffff057224 */ /* 0x000fe200078e0070 */
[----:B------:R-:W3:Y:S02]  /*cfd0*/  LD.E R3, desc[UR6][R18.64+0x38] ;  /* 0x0000380612037980 */ /* 0x000ee4000c101900 */
[----:B---3--:R-:W-:Y:S02]  /*cfe0*/  IMAD.U32 R3, R3, -0x40, RZ ;  /* 0xffffffc003037824 */ /* 0x008fe400078e00ff */
[----:B--2---:R-:W-:Y:S03]  /*cff0*/  IMAD.U32 R0, R0, -0x40, RZ ;  /* 0xffffffc000007824 */ /* 0x004fe600078e00ff */
[C---:B------:R-:W-:Y:S02]  /*d000*/  LEA R158, P0, R3.reuse, R158, 0x1 ;  /* 0x0000009e039e7211 */ /* 0x040fe400078008ff */
[C---:B------:R-:W-:Y:S02]  /*d010*/  LEA R113, P1, R0.reuse, R4, 0x1 ;  /* 0x0000000400717211 */ /* 0x040fe400078208ff */
[----:B------:R-:W-:Y:S02]  /*d020*/  LEA.HI.X.SX32 R159, R3, R159, 0x1, P0 ;  /* 0x0000009f039f7211 */ /* 0x000fe400000f0eff */
[----:B------:R-:W-:Y:S09]  /*d030*/  LEA.HI.X.SX32 R112, R0, R5, 0x1, P1 ;  /* 0x0000000500707211 */ /* 0x000ff200008f0eff */
.L_x_7844:
[----:B------:R-:W-:Y:S05]  /*d040*/  BSYNC B0 ;  /* 0x0000000000007941 */ /* 0x000fea0003800000 */
.L_x_7842:
[----:B------:R-:W-:Y:S04]  /*d050*/  IADD3 R17, R17, -0x1, RZ ;  /* 0xffffffff11117810 */ /* 0x000fe80007ffe0ff */
[----:B------:R-:W-:Y:S11]  /*d060*/  ISETP.GT.AND P0, PT, R17, R74, PT ;  /* 0x0000004a1100720c */ /* 0x000ff60003f04270 */
[----:B------:R-:W-:Y:S02]  /*d070*/  @!UPT UIADD3 URZ, URZ, URZ, URZ ;  /* 0x0000003f3f3ff290 */ /* 0x000fe4000fffe03f */
[----:B------:R-:W-:Y:S05]  /*d080*/  @P0 BRA `(.L_x_7845) ;  /* 0xffffff5800900947 */ /* 0x000fea000383ffff */
.L_x_7789:
[----:B------:R-:W-:Y:S05]  /*d090*/  WARPSYNC.ALL ;  /* 0x0000000000007948 */ /* 0x000fea0003800000 */
[----:B------:R-:W-:Y:S06]  /*d0a0*/  BAR.SYNC.DEFER_BLOCKING 0x0 ;  /* 0x0000000000007b1d */ /* 0x000fec0000010000 */
[----:B------:R-:W2:Y:S02]  /*d0b0*/  LD.E R3, desc[UR6][R18.64+0xd0] ;  /* 0x0000d00612037980 */ /* 0x000ea4000c101900 */
[----:B------:R-:W1:Y:S01]  /*d0c0*/  S2UR UR4, SR_CgaCtaId ;  /* 0x00000000000479c3 */ /* 0x000e620000008800 */
[----:B------:R-:W-:Y:S01]  /*d0d0*/  UMOV UR5, 0x400 ;  /* 0x0000040000057882 */ /* 0x000fe20000000000 */
[----:B------:R-:W-:Y:S01]  /*d0e0*/  BSSY B2, `(.L_x_7846) ;  /* 0x000090a000027945 */ /* 0x000fe20003800000 */
[C---:B---34-:R-:W-:Y:S01]  /*d0f0*/  SHF.L.U64.HI R5, R150.reuse, 0x4, R151 ;  /* 0x0000000496057819 */ /* 0x058fe20000010297 */
        /* <DEDUP_REMOVED lines=13> */
[----:B------:R-:W-:-:S05]  /*d1d0*/  @P1 LEA.HI.X R11, R235, R9, R66, 0x2, P0 ;  /* 0x00000009eb0b1211 */ /* 0x000fca00000f1442 */
[----:B------:R-:W2:Y:S01]  /*d1e0*/  @P1 LD.E R2, desc[UR6][R10.64] ;  /* 0x000000060a021980 */ /* 0x000ea2000c101900 */
[CC--:B------:R-:W-:Y:S02]  /*d1f0*/  LEA R9, P0, R150.reuse, R146.reuse, 0x5 ;  /* 0x0000009296097211 */ /* 0x0c0fe400078028ff */
[----:B------:R-:W-:Y:S02]  /*d200*/  LEA.HI R13, R3, R3, RZ, 0x1 ;  /* 0x00000003030d7211 */ /* 0x000fe400078f08ff */
[----:B------:R-:W-:Y:S02]  /*d210*/  IADD3 R7, P1, R7, R146, RZ ;  /* 0x0000009207077210 */ /* 0x000fe40007f3e0ff */
[----:B------:R-:W-:Y:S02]  /*d220*/  LEA.HI.X R6, R150, R149, R151, 0x5, P0 ;  /* 0x0000009596067211 */ /* 0x000fe400000f2c97 */
[-C--:B-----5:R-:W-:Y:S02]  /*d230*/  LEA R24, P0, R9, R152.reuse, 0x1 ;  /* 0x0000009809187211 */ /* 0x0a0fe400078008ff */
[----:B------:R-:W-:Y:S01]  /*d240*/  SHF.R.S32.HI R13, RZ, 0x1, R13 ;  /* 0x00000001ff0d7819 */ /* 0x000fe2000001140d */
[----:B------:R-:W-:Y:S01]  /*d250*/  IMAD.X R5, R5, 0x1, R149, P1 ;  /* 0x0000000105057824 */ /* 0x000fe200008e0695 */
[----:B---3--:R-:W-:Y:S01]  /*d260*/  ISETP.NE.AND P4, PT, R0, RZ, PT ;  /* 0x000000ff0000720c */ /* 0x008fe20003f85270 */
[----:B------:R-:W-:Y:S01]  /*d270*/  IMAD.MOV.U32 R148, RZ, RZ, R146 ;  /* 0x000000ffff947224 */ /* 0x000fe200078e0092 */
[----:B------:R-:W-:-:S02]  /*d280*/  LEA R44, P2, R146, R152, 0x1 ;  /* 0x00000098922c7211 */ /* 0x000fc400078408ff */
[----:B------:R-:W-:Y:S02]  /*d290*/  LEA R30, P1, R7, R152, 0x1 ;  /* 0x00000098071e7211 */ /* 0x000fe400078208ff */
[----:B------:R-:W-:Y:S01]  /*d2a0*/  LEA.HI.X R25, R9, R153, R6, 0x1, P0 ;  /* 0x0000009909197211 */ /* 0x000fe200000f0c06 */
        /* <DEDUP_REMOVED lines=20> */
[----:B-1----:R-:W-:Y:S08]  /*d3f0*/  @!P4 BRA `(.L_x_7848) ;  /* 0x000000300048c947 */ /* 0x002ff00003800000 */
[----:B------:R-:W-:Y:S04]  /*d400*/  BSSY B1, `(.L_x_7849) ;  /* 0x00000be000017945 */ /* 0x000fe80003800000 */
[----:B------:R-:W-:Y:S05]  /*d410*/  @!P0 BRA `(.L_x_7850) ;  /* 0x0000000800f08947 */ /* 0x000fea0003800000 */
[----:B------:R1:W5:Y:S01]  /*d420*/  LD.E.128 R32, desc[UR6][R44.64] ;  /* 0x000000062c207980 */ /* 0x000362000c101d00 */
[C---:B------:R-:W-:Y:S01]  /*d430*/  ISETP.GE.AND P4, PT, R26.reuse, R3, PT ;  /* 0x000000031a00720c */ /* 0x040fe20003f86270 */
[----:B------:R-:W-:Y:S01]  /*d440*/  VIADD R0, R26, 0x40 ;  /* 0x000000401a007836 */ /* 0x000fe20000000000 */
[C---:B------:R-:W-:Y:S01]  /*d450*/  SHF.L.U64.HI R5, R8.reuse, 0x1, R9 ;  /* 0x0000000108057819 */ /* 0x040fe20000010209 */
[----:B------:R-:W-:-:S03]  /*d460*/  IMAD.SHL.U32 R41, R8, 0x2, RZ ;  /* 0x0000000208297824 */ /* 0x000fc600078e00ff */
[----:B------:R-:W-:Y:S01]  /*d470*/  ISETP.GE.AND P3, PT, R0, R3, PT ;  /* 0x000000030000720c */ /* 0x000fe20003f66270 */
[----:B------:R-:W-:Y:S01]  /*d480*/  VIADD R0, R26, 0x80 ;  /* 0x000000801a007836 */ /* 0x000fe20000000000 */
[-C--:B------:R-:W-:Y:S02]  /*d490*/  IADD3 R10, P1, R14, R41.reuse, RZ ;  /* 0x000000290e0a7210 */ /* 0x080fe40007f3e0ff */
[----:B------:R-:W-:Y:S01]  /*d4a0*/  IADD3 R40, P0, R16, R41, RZ ;  /* 0x0000002910287210 */ /* 0x000fe20007f1e0ff */
[----:B------:R-:W-:Y:S01]  /*d4b0*/  BSSY B0, `(.L_x_7851) ;  /* 0x000002c000007945 */ /* 0x000fe20003800000 */
[----:B------:R-:W-:Y:S01]  /*d4c0*/  ISETP.GE.AND P2, PT, R0, R3, PT ;  /* 0x000000030000720c */ /* 0x000fe20003f46270 */
[--C-:B------:R-:W-:Y:S02]  /*d4d0*/  IMAD.X R11, R15, 0x1, R5.reuse, P1 ;  /* 0x000000010f0b7824 */ /* 0x100fe400008e0605 */
[----:B------:R-:W-:Y:S01]  /*d4e0*/  IMAD.X R41, R17, 0x1, R5, P0 ;  /* 0x0000000111297824 */ /* 0x000fe200000e0605 */
[----:B------:R-:W-:Y:S09]  /*d4f0*/  @P4 BRA `(.L_x_7852) ;  /* 0x00000000009c4947 */ /* 0x000ff20003800000 */
        /* <DEDUP_REMOVED lines=23> */
[C---:B------:R-:W-:Y:S01]  /*d670*/  FMUL.FTZ R12, R33.reuse, R4 ;  /* 0x00000004210c7220 */ /* 0x040fe20000410000 */
[----:B------:R-:W-:Y:S01]  /*d680*/  FMUL.FTZ R43, R33, R6 ;  /* 0x00000006212b7220 */ /* 0x000fe20000410000 */
[----:B------:R-:W-:Y:S01]  /*d690*/  FFMA.FTZ R28, R37, R22, -R28 ;  /* 0x00000016251c7223 */ /* 0x000fe2000001081c */
[----:B------:R-:W-:Y:S02]  /*d6a0*/  HADD2.F32 R34, -RZ, R34.H0_H0 ;  /* 0x20000022ff227230 */ /* 0x000fe40000004100 */
[C---:B------:R-:W-:Y:S01]  /*d6b0*/  FMUL.FTZ R33, R2.reuse, R5 ;  /* 0x0000000502217220 */ /* 0x040fe20000410000 */
[----:B------:R-:W-:Y:S02]  /*d6c0*/  HADD2.F32 R37, -RZ, R32.H0_H0 ;  /* 0x20000020ff257230 */ /* 0x000fe40000004100 */
[-C--:B------:R-:W-:Y:S01]  /*d6d0*/  FMUL.FTZ R2, R2, R7.reuse ;  /* 0x0000000702027220 */ /* 0x080fe20000410000 */
[----:B------:R-:W-:Y:S01]  /*d6e0*/  F2FP.F16.F32.PACK_AB R28, R39, R28 ;  /* 0x0000001c271c723e */ /* 0x000fe200000000ff */
[----:B------:R-:W-:Y:S01]  /*d6f0*/  FFMA.FTZ R33, R34, R7, -R33 ;  /* 0x0000000722217223 */ /* 0x000fe20000010821 */
[----:B------:R-:W-:Y:S01]  /*d700*/  F2FP.F16.F32.PACK_AB R35, R0, R35 ;  /* 0x000000230023723e */ /* 0x000fe200000000ff */
[----:B------:R-:W-:Y:S01]  /*d710*/  FFMA.FTZ R2, R34, R5, R2 ;  /* 0x0000000522027223 */ /* 0x000fe20000010002 */
[C---:B------:R-:W-:Y:S01]  /*d720*/  FFMA.FTZ R12, R37.reuse, R6, -R12 ;  /* 0x00000006250c7223 */ /* 0x040fe2000001080c */
[----:B------:R-:W-:-:S03]  /*d730*/  FFMA.FTZ R43, R37, R4, R43 ;  /* 0x00000004252b7223 */ /* 0x000fc6000001002b */
[----:B------:R-:W-:Y:S02]  /*d740*/  F2FP.F16.F32.PACK_AB R34, R2, R33 ;  /* 0x000000210222723e */ /* 0x000fe400000000ff */
[----:B------:R-:W-:Y:S02]  /*d750*/  F2FP.F16.F32.PACK_AB R32, R43, R12 ;  /* 0x0000000c2b20723e */ /* 0x000fe400000000ff */
[----:B------:R-:W-:Y:S02]  /*d760*/  MOV R33, R28 ;  /* 0x0000001c00217202 */ /* 0x000fe40000000f00 */
.L_x_7852:
[----:B------:R-:W-:Y:S05]  /*d770*/  BSYNC B0 ;  /* 0x0000000000007941 */ /* 0x000fea0003800000 */
.L_x_7851:
[----:B-----5:R2:W-:Y:S04]  /*d780*/  STS.128 [R241], R32 ;  /* 0x00000020f1007388 */ /* 0x0205e80000000c00 */
[----:B------:R2:W5:Y:S01]  /*d790*/  LD.E.128 R36, desc[UR6][R44.64+0x80] ;  /* 0x000080062c247980 */ /* 0x000562000c101d00 */
[----:B------:R-:W-:Y:S04]  /*d7a0*/  BSSY B0, `(.L_x_7853) ;  /* 0x0000029000007945 */ /* 0x000fe80003800000 */
[----:B------:R-:W-:Y:S05]  /*d7b0*/  @P3 BRA `(.L_x_7854) ;  /* 0x00000000009c3947 */ /* 0x000fea0003800000 */
[----:B------:R-:W3:Y:S04]  /*d7c0*/  LD.E.64 R4, desc[UR6][R40.64+0x40] ;  /* 0x0000400628047980 */ /* 0x000ee8000c101b00 */
[----:B------:R-:W4:Y:S01]  /*d7d0*/  LD.E.64 R6, desc[UR6][R10.64+0x40] ;  /* 0x000040060a067980 */ /* 0x000f22000c101b00 */
[--C-:B--2--5:R-:W-:Y:S02]  /*d7e0*/  HADD2.F32 R35, -RZ, R37.reuse.H0_H0 ;  /* 0x20000025ff237230 */ /* 0x124fe40000004100 */
[----:B------:R-:W-:Y:S02]  /*d7f0*/  HADD2.F32 R37, -RZ, R37.H1_H1 ;  /* 0x30000025ff257230 */ /* 0x000fe40000004100 */
[--C-:B------:R-:W-:Y:S02]  /*d800*/  HADD2.F32 R33, -RZ, R39.reuse.H1_H1 ;  /* 0x30000027ff217230 */ /* 0x100fe40000004100 */
[----:B------:R-:W-:-:S02]  /*d810*/  HADD2.F32 R32, -RZ, R39.H0_H0 ;  /* 0x20000027ff207230 */ /* 0x000fc40000004100 */
[----:B---3--:R-:W-:Y:S02]  /*d820*/  HADD2.F32 R2, -RZ, R4.H1_H1 ;  /* 0x30000004ff027230 */ /* 0x008fe40000004100 */
        /* <DEDUP_REMOVED lines=9> */
[C---:B------:R-:W-:Y:S01]  /*d8c0*/  FFMA.FTZ R39, R35.reuse, R2, R39 ;  /* 0x0000000223277223 */ /* 0x040fe20000010027 */
[----:B------:R-:W-:Y:S02]  /*d8d0*/  HADD2.F32 R5, -RZ, R5.H0_H0 ;  /* 0x20000005ff057230 */ /* 0x000fe40000004100 */
[C---:B------:R-:W-:Y:S01]  /*d8e0*/  FFMA.FTZ R0, R32.reuse, R0, R33 ;  /* 0x0000000020007223 */ /* 0x040fe20000010021 */
[----:B------:R-:W-:Y:S02]  /*d8f0*/  HADD2.F32 R33, -RZ, R36.H1_H1 ;  /* 0x30000024ff217230 */ /* 0x000fe40000004100 */
[----:B------:R-:W-:Y:S01]  /*d900*/  FFMA.FTZ R37, R32, R12, -R37 ;  /* 0x0000000c20257223 */ /* 0x000fe20000010825 */
[----:B------:R-:W-:Y:S02]  /*d910*/  HADD2.F32 R2, -RZ, R38.H1_H1 ;  /* 0x30000026ff027230 */ /* 0x000fe40000004100 */
[----:B------:R-:W-:Y:S01]  /*d920*/  FFMA.FTZ R28, R35, R22, -R28 ;  /* 0x00000016231c7223 */ /* 0x000fe2000001081c */
[----:B------:R-:W-:-:S02]  /*d930*/  HADD2.F32 R7, -RZ, R7.H0_H0 ;  /* 0x20000007ff077230 */ /* 0x000fc40000004100 */
        /* <DEDUP_REMOVED lines=15> */
.L_x_7854:
[----:B------:R-:W-:Y:S05]  /*da30*/  BSYNC B0 ;  /* 0x0000000000007941 */ /* 0x000fea0003800000 */
.L_x_7853:
[----:B-----5:R3:W-:Y:S04]  /*da40*/  STS.128 [R241+0x2000], R36 ;  /* 0x00200024f1007388 */ /* 0x0207e80000000c00 */
[----:B--2---:R3:W5:Y:S01]  /*da50*/  LD.E.128 R32, desc[UR6][R44.64+0x100] ;  /* 0x000100062c207980 */ /* 0x004762000c101d00 */
[----:B------:R-:W-:Y:S04]  /*da60*/  BSSY B0, `(.L_x_7855) ;  /* 0x0000029000007945 */ /* 0x000fe80003800000 */
[----:B------:R-:W-:Y:S05]  /*da70*/  @P2 BRA `(.L_x_7856) ;  /* 0x00000000009c2947 */ /* 0x000fea0003800000 */
[----:B------:R-:W2:Y:S04]  /*da80*/  LD.E.64 R4, desc[UR6][R40.64+0x80] ;  /* 0x0000800628047980 */ /* 0x000ea8000c101b00 */
[----:B------:R-:W4:Y:S01]  /*da90*/  LD.E.64 R6, desc[UR6][R10.64+0x80] ;  /* 0x000080060a067980 */ /* 0x000f22000c101b00 */
[--C-:B---3-5:R-:W-:Y:S02]  /*daa0*/  HADD2.F32 R37, -RZ, R33.reuse.H0_H0 ;  /* 0x20000021ff257230 */ /* 0x128fe40000004100 */
[----:B------:R-:W-:Y:S02]  /*dab0*/  HADD2.F32 R39, -RZ, R33.H1_H1 ;  /* 0x30000021ff277230 */ /* 0x000fe40000004100 */
[--C-:B------:R-:W-:Y:S02]  /*dac0*/  HADD2.F32 R33, -RZ, R35.reuse.H1_H1 ;  /* 0x30000023ff217230 */ /* 0x100fe40000004100 */
[----:B------:R-:W-:-:S02]  /*dad0*/  HADD2.F32 R36, -RZ, R35.H0_H0 ;  /* 0x20000023ff247230 */ /* 0x000fc40000004100 */
        /* <DEDUP_REMOVED lines=33> */
.L_x_7856:
[----:B------:R-:W-:Y:S05]  /*dcf0*/  BSYNC B0 ;  /* 0x0000000000007941 */ /* 0x000fea0003800000 */
.L_x_7855:
[----:B-----5:R2:W-:Y:S04]  /*dd00*/  STS.128 [R241+0x4000], R32 ;  /* 0x00400020f1007388 */ /* 0x0205e80000000c00 */
[----:B-1-3--:R-:W5:Y:S01]  /*dd10*/  LD.E.128 R44, desc[UR6][R44.64+0x180] ;  /* 0x000180062c2c7980 */ /* 0x00af62000c101d00 */
[----:B------:R-:W-:Y:S01]  /*dd20*/  IADD3 R0, R26, 0xc0, RZ ;  /* 0x000000c01a007810 */ /* 0x000fe20007ffe0ff */
[----:B------:R-:W-:Y:S03]  /*dd30*/  BSSY B0, `(.L_x_7857) ;  /* 0x0000029000007945 */ /* 0x000fe60003800000 */
[----:B------:R-:W-:-:S13]  /*dd40*/  ISETP.GE.AND P0, PT, R0, R3, PT ;  /* 0x000000030000720c */ /* 0x000fda0003f06270 */
[----:B------:R-:W-:Y:S05]  /*dd50*/  @P0 BRA `(.L_x_7858) ;  /* 0x0000000000980947 */ /* 0x000fea0003800000 */
[----:B------:R-:W3:Y:S04]  /*dd60*/  LD.E.64 R4, desc[UR6][R40.64+0xc0] ;  /* 0x0000c00628047980 */ /* 0x000ee8000c101b00 */
[----:B------:R-:W4:Y:S01]  /*dd70*/  LD.E.64 R6, desc[UR6][R10.64+0xc0] ;  /* 0x0000c0060a067980 */ /* 0x000f22000c101b00 */
[----:B--2--5:R-:W-:Y:S02]  /*dd80*/  HADD2.F32 R33, -RZ, R47.H1_H1 ;  /* 0x3000002fff217230 */ /* 0x024fe40000004100 */
[----:B------:R-:W-:Y:S02]  /*dd90*/  HADD2.F32 R37, -RZ, R45.H1_H1 ;  /* 0x3000002dff257230 */ /* 0x000fe40000004100 */
[----:B------:R-:W-:Y:S02]  /*dda0*/  HADD2.F32 R28, -RZ, R47.H0_H0 ;  /* 0x2000002fff1c7230 */ /* 0x000fe40000004100 */
        /* <DEDUP_REMOVED lines=33> */
.L_x_7858:
[----:B------:R-:W-:Y:S05]  /*dfc0*/  BSYNC B0 ;  /* 0x0000000000007941 */ /* 0x000fea0003800000 */
.L_x_7857:
[----:B-----5:R1:W-:Y:S02]  /*dfd0*/  STS.128 [R241+0x6000], R44 ;  /* 0x0060002cf1007388 */ /* 0x0203e40000000c00 */
.L_x_7850:
[----:B------:R-:W-:Y:S05]  /*dfe0*/  BSYNC B1 ;  /* 0x0000000000017941 */ /* 0x000fea0003800000 */
.L_x_7849:
[----:B------:R-:W-:Y:S01]  /*dff0*/  VIADD R12, R144, 0x10 ;  /* 0x00000010900c7836 */ /* 0x000fe20000000000 */
[----:B------:R-:W-:Y:S04]  /*e000*/  BSSY B1, `(.L_x_7859) ;  /* 0x00000c3000017945 */ /* 0x000fe80003800000 */
[----:B------:R-:W-:-:S04]  /*e010*/  ISETP.GE.AND P0, PT, R12, R23, PT ;  /* 0x000000170c00720c */ /* 0x000fc80003f06270 */
[----:B------:R-:W-:-:S13]  /*e020*/  ISETP.LT.OR P0, PT, R58, -0x87, P0 ;  /* 0xffffff793a00780c */ /* 0x000fda0000701670 */
[----:B------:R-:W-:Y:S05]  /*e030*/  @P0 BRA `(.L_x_7860) ;  /* 0x0000000800fc0947 */ /* 0x000fea0003800000 */
[----:B--2---:R2:W5:Y:S01]  /*e040*/  LD.E.128 R32, desc[UR6][R30.64] ;  /* 0x000000061e207980 */ /* 0x004562000c101d00 */
[C---:B------:R-:W-:Y:S01]  /*e050*/  IADD3 R5, P0, R29.reuse, R8, RZ ;  /* 0x000000081d057210 */ /* 0x040fe20007f1e0ff */
[C---:B------:R-:W-:Y:S01]  /*e060*/  VIADD R0, R26.reuse, 0x40 ;  /* 0x000000401a007836 */ /* 0x040fe20000000000 */
[----:B------:R-:W-:Y:S02]  /*e070*/  ISETP.GE.AND P2, PT, R26, R3, PT ;  /* 0x000000031a00720c */ /* 0x000fe40003f46270 */
[----:B------:R-:W-:Y:S01]  /*e080*/  LEA.HI.X.SX32 R2, R29, R9, 0x1, P0 ;  /* 0x000000091d027211 */ /* 0x000fe200000f0eff */
[C---:B------:R-:W-:Y:S01]  /*e090*/  IMAD.SHL.U32 R41, R5.reuse, 0x2, RZ ;  /* 0x0000000205297824 */ /* 0x040fe200078e00ff */
[----:B------:R-:W-:Y:S01]  /*e0a0*/  ISETP.GE.AND P1, PT, R0, R3, PT ;  /* 0x000000030000720c */ /* 0x000fe20003f26270 */
[----:B------:R-:W-:Y:S01]  /*e0b0*/  VIADD R0, R26, 0x80 ;  /* 0x000000801a007836 */ /* 0x000fe20000000000 */
[----:B------:R-:W-:Y:S02]  /*e0c0*/  SHF.L.U64.HI R5, R5, 0x1, R2 ;  /* 0x0000000105057819 */ /* 0x000fe40000010202 */
[----:B------:R-:W-:-:S02]  /*e0d0*/  IADD3 R10, P4, R14, R41, RZ ;  /* 0x000000290e0a7210 */ /* 0x000fc40007f9e0ff */
[----:B------:R-:W-:Y:S01]  /*e0e0*/  IADD3 R40, P3, R16, R41, RZ ;  /* 0x0000002910287210 */ /* 0x000fe20007f7e0ff */
[----:B------:R-:W-:Y:S01]  /*e0f0*/  BSSY B0, `(.L_x_7861) ;  /* 0x000002c000007945 */ /* 0x000fe20003800000 */
[----:B------:R-:W-:Y:S01]  /*e100*/  ISETP.GE.AND P0, PT, R0, R3, PT ;  /* 0x000000030000720c */ /* 0x000fe20003f06270 */
[--C-:B------:R-:W-:Y:S02]  /*e110*/  IMAD.X R11, R15, 0x1, R5.reuse, P4 ;  /* 0x000000010f0b7824 */ /* 0x100fe400020e0605 */
[----:B------:R-:W-:Y:S01]  /*e120*/  IMAD.X R41, R17, 0x1, R5, P3 ;  /* 0x0000000111297824 */ /* 0x000fe200018e0605 */
[----:B------:R-:W-:Y:S09]  /*e130*/  @P2 BRA `(.L_x_7862) ;  /* 0x00000000009c2947 */ /* 0x000ff20003800000 */
        /* <DEDUP_REMOVED lines=39> */
.L_x_7862:
[----:B------:R-:W-:Y:S05]  /*e3b0*/  BSYNC B0 ;  /* 0x0000000000007941 */ /* 0x000fea0003800000 */
.L_x_7861:
[----:B-----5:R3:W-:Y:S04]  /*e3c0*/  STS.128 [R241+0x800], R32 ;  /* 0x00080020f1007388 */ /* 0x0207e80000000c00 */
[----:B------:R3:W5:Y:S01]  /*e3d0*/  LD.E.128 R36, desc[UR6][R30.64+0x80] ;  /* 0x000080061e247980 */ /* 0x000762000c101d00 */
[----:B------:R-:W-:Y:S04]  /*e3e0*/  BSSY B0, `(.L_x_7863) ;  /* 0x0000029000007945 */ /* 0x000fe80003800000 */
[----:B------:R-:W-:Y:S05]  /*e3f0*/  @P1 BRA `(.L_x_7864) ;  /* 0x00000000009c1947 */ /* 0x000fea0003800000 */
[----:B------:R-:W4:Y:S04]  /*e400*/  LD.E.64 R4, desc[UR6][R40.64+0x40] ;  /* 0x0000400628047980 */ /* 0x000f28000c101b00 */
[----:B------:R-:W2:Y:S01]  /*e410*/  LD.E.64 R6, desc[UR6][R10.64+0x40] ;  /* 0x000040060a067980 */ /* 0x000ea2000c101b00 */
[----:B---3-5:R-:W-:Y:S02]  /*e420*/  HADD2.F32 R33, -RZ, R37.H0_H0 ;  /* 0x20000025ff217230 */ /* 0x028fe40000004100 */
[----:B------:R-:W-:Y:S02]  /*e430*/  HADD2.F32 R29, -RZ, R39.H1_H1 ;  /* 0x30000027ff1d7230 */ /* 0x000fe40000004100 */
[----:B------:R-:W-:Y:S02]  /*e440*/  HADD2.F32 R37, -RZ, R37.H1_H1 ;  /* 0x30000025ff257230 */ /* 0x000fe40000004100 */
[----:B------:R-:W-:-:S02]  /*e450*/  HADD2.F32 R34, -RZ, R39.H0_H0 ;  /* 0x20000027ff227230 */ /* 0x000fc40000004100 */
[----:B----4-:R-:W-:Y:S02]  /*e460*/  HADD2.F32 R0, -RZ, R5.H1_H1 ;  /* 0x30000005ff007230 */ /* 0x010fe40000004100 */
        /* <DEDUP_REMOVED lines=17> */
[----:B------:R-:W-:Y:S02]  /*e580*/  HADD2.F32 R33, -RZ, R36.H0_H0 ;  /* 0x20000024ff217230 */ /* 0x000fe40000004100 */
[C---:B------:R-:W-:Y:S01]  /*e590*/  FMUL.FTZ R22, R29.reuse, R4 ;  /* 0x000000041d167220 */ /* 0x040fe20000410000 */
        /* <DEDUP_REMOVED lines=12> */
[----:B------:R-:W-:Y:S02]  /*e660*/  MOV R39, R0 ;  /* 0x0000000000277202 */ /* 0x000fe40000000f00 */
.L_x_7864:
[----:B------:R-:W-:Y:S05]  /*e670*/  BSYNC B0 ;  /* 0x0000000000007941 */ /* 0x000fea0003800000 */
.L_x_7863:
[----:B-----5:R4:W-:Y:S04]  /*e680*/  STS.128 [R241+0x2800], R36 ;  /* 0x00280024f1007388 */ /* 0x0209e80000000c00 */
[----:B---3--:R4:W5:Y:S01]  /*e690*/  LD.E.128 R32, desc[UR6][R30.64+0x100] ;  /* 0x000100061e207980 */ /* 0x008962000c101d00 */
[----:B------:R-:W-:Y:S04]  /*e6a0*/  BSSY B0, `(.L_x_7865) ;  /* 0x0000029000007945 */ /* 0x000fe80003800000 */
[----:B------:R-:W-:Y:S05]  /*e6b0*/  @P0 BRA `(.L_x_7866) ;  /* 0x00000000009c0947 */ /* 0x000fea0003800000 */
[----:B------:R-:W3:Y:S04]  /*e6c0*/  LD.E.64 R4, desc[UR6][R40.64+0x80] ;  /* 0x0000800628047980 */ /* 0x000ee8000c101b00 */
[----:B------:R-:W2:Y:S01]  /*e6d0*/  LD.E.64 R6, desc[UR6][R10.64+0x80] ;  /* 0x000080060a067980 */ /* 0x000ea2000c101b00 */
[----:B----45:R-:W-:Y:S01]  /*e6e0*/  MOV R37, R33 ;  /* 0x0000002100257202 */ /* 0x030fe20000000f00 */
        /* <DEDUP_REMOVED lines=36> */
.L_x_7866:
[----:B------:R-:W-:Y:S05]  /*e930*/  BSYNC B0 ;  /* 0x0000000000007941 */ /* 0x000fea0003800000 */
.L_x_7865:
[----:B-----5:R3:W-:Y:S04]  /*e940*/  STS.128 [R241+0x4800], R32 ;  /* 0x00480020f1007388 */ /* 0x0207e80000000c00 */
[----:B--2-4-:R-:W5:Y:S01]  /*e950*/  LD.E.128 R28, desc[UR6][R30.64+0x180] ;  /* 0x000180061e1c7980 */ /* 0x014f62000c101d00 */
[----:B------:R-:W-:Y:S01]  /*e960*/  IADD3 R0, R26, 0xc0, RZ ;  /* 0x000000c01a007810 */ /* 0x000fe20007ffe0ff */
[----:B------:R-:W-:Y:S03]  /*e970*/  BSSY B0, `(.L_x_7867) ;  /* 0x000002a000007945 */ /* 0x000fe60003800000 */
[----:B------:R-:W-:-:S13]  /*e980*/  ISETP.GE.AND P0, PT, R0, R3, PT ;  /* 0x000000030000720c */ /* 0x000fda0003f06270 */
        /* <DEDUP_REMOVED lines=40> */
.L_x_7868:
[----:B------:R-:W-:Y:S05]  /*ec10*/  BSYNC B0 ;  /* 0x0000000000007941 */ /* 0x000fea0003800000 */
.L_x_7867:
[----:B-----5:R4:W-:Y:S02]  /*ec20*/  STS.128 [R241+0x6800], R28 ;  /* 0x0068001cf1007388 */ /* 0x0209e40000000c00 */
.L_x_7860:
[----:B------:R-:W-:Y:S05]  /*ec30*/  BSYNC B1 ;  /* 0x0000000000017941 */ /* 0x000fea0003800000 */
.L_x_7859:
[----:B------:R-:W-:Y:S01]  /*ec40*/  VIADD R22, R144, 0x20 ;  /* 0x0000002090167836 */ /* 0x000fe20000000000 */
[----:B------:R-:W-:Y:S04]  /*ec50*/  BSSY B1, `(.L_x_7869) ;  /* 0x00000c7000017945 */ /* 0x000fe80003800000 */
[----:B------:R-:W-:-:S04]  /*ec60*/  ISETP.GE.AND P0, PT, R22, R23, PT ;  /* 0x000000171600720c */ /* 0x000fc80003f06270 */
[----:B------:R-:W-:-:S13]  /*ec70*/  ISETP.LT.OR P0, PT, R58, -0x107, P0 ;  /* 0xfffffef93a00780c */ /* 0x000fda0000701670 */
[----:B------:R-:W-:Y:S05]  /*ec80*/  @P0 BRA `(.L_x_7870) ;  /* 0x0000000c000c0947 */ /* 0x000fea0003800000 */
[----:B----4-:R4:W5:Y:S01]  /*ec90*/  LD.E.128 R28, desc[UR6][R24.64] ;  /* 0x00000006181c7980 */ /* 0x010962000c101d00 */
[----:B------:R-:W-:Y:S01]  /*eca0*/  IMAD.SHL.U32 R5, R13, 0x20, RZ ;  /* 0x000000200d057824 */ /* 0x000fe200078e00ff */
[C---:B------:R-:W-:Y:S01]  /*ecb0*/  ISETP.GE.AND P2, PT, R26.reuse, R3, PT ;  /* 0x000000031a00720c */ /* 0x040fe20003f46270 */
[----:B------:R-:W-:-:S03]  /*ecc0*/  VIADD R0, R26, 0x40 ;  /* 0x000000401a007836 */ /* 0x000fc60000000000 */
[C---:B------:R-:W-:Y:S02]  /*ecd0*/  IADD3 R2, P0, R5.reuse, R8, RZ ;  /* 0x0000000805027210 */ /* 0x040fe40007f1e0ff */
[----:B------:R-:W-:Y:S01]  /*ece0*/  ISETP.GE.AND P1, PT, R0, R3, PT ;  /* 0x000000030000720c */ /* 0x000fe20003f26270 */
[----:B------:R-:W-:Y:S01]  /*ecf0*/  VIADD R0, R26, 0x80 ;  /* 0x000000801a007836 */ /* 0x000fe20000000000 */
[----:B------:R-:W-:Y:S01]  /*ed00*/  LEA.HI.X.SX32 R5, R5, R9, 0x1, P0 ;  /* 0x0000000905057211 */ /* 0x000fe200000f0eff */
[C---:B------:R-:W-:Y:S01]  /*ed10*/  IMAD.SHL.U32 R37, R2.reuse, 0x2, RZ ;  /* 0x0000000202257824 */ /* 0x040fe200078e00ff */
[----:B------:R-:W-:Y:S02]  /*ed20*/  BSSY B0, `(.L_x_7871) ;  /* 0x0000030000007945 */ /* 0x000fe40003800000 */
[----:B------:R-:W-:Y:S02]  /*ed30*/  SHF.L.U64.HI R5, R2, 0x1, R5 ;  /* 0x0000000102057819 */ /* 0x000fe40000010205 */
[----:B------:R-:W-:-:S02]  /*ed40*/  IADD3 R10, P4, R14, R37, RZ ;  /* 0x000000250e0a7210 */ /* 0x000fc40007f9e0ff */
[----:B------:R-:W-:Y:S02]  /*ed50*/  IADD3 R36, P3, R16, R37, RZ ;  /* 0x0000002510247210 */ /* 0x000fe40007f7e0ff */
[----:B------:R-:W-:Y:S01]  /*ed60*/  ISETP.GE.AND P0, PT, R0, R3, PT ;  /* 0x000000030000720c */ /* 0x000fe20003f06270 */
[--C-:B------:R-:W-:Y:S02]  /*ed70*/  IMAD.X R11, R15, 0x1, R5.reuse, P4 ;  /* 0x000000010f0b7824 */ /* 0x100fe400020e0605 */
[----:B------:R-:W-:Y:S01]  /*ed80*/  IMAD.X R37, R17, 0x1, R5, P3 ;  /* 0x0000000111257824 */ /* 0x000fe200018e0605 */
[----:B------:R-:W-:Y:S09]  /*ed90*/  @P2 BRA `(.L_x_7872) ;  /* 0x0000000000a02947 */ /* 0x000ff20003800000 */
[----:B------:R-:W4:Y:S04]  /*eda0*/  LD.E.64 R4, desc[UR6][R36.64] ;  /* 0x0000000624047980 */ /* 0x000f28000c101b00 */
[----:B------:R-:W4:Y:S01]  /*edb0*/  LD.E.64 R6, desc[UR6][R10.64] ;  /* 0x000000060a067980 */ /* 0x000f22000c101b00 */
[----:B--23-5:R-:W-:Y:S01]  /*edc0*/  MOV R33, R30 ;  /* 0x0000001e00217202 */ /* 0x02cfe20000000f00 */
[--C-:B------:R-:W-:Y:S02]  /*edd0*/  HADD2.F32 R35, -RZ, R29.reuse.H0_H0 ;  /* 0x2000001dff237230 */ /* 0x100fe40000004100 */
[----:B------:R-:W-:Y:S02]  /*ede0*/  HADD2.F32 R41, -RZ, R29.H1_H1 ;  /* 0x3000001dff297230 */ /* 0x000fe40000004100 */
[----:B------:R-:W-:-:S02]  /*edf0*/  HADD2.F32 R32, -RZ, R31.H1_H1 ;  /* 0x3000001fff207230 */ /* 0x000fc40000004100 */
[----:B------:R-:W-:Y:S02]  /*ee00*/  HADD2.F32 R39, -RZ, R31.H0_H0 ;  /* 0x2000001fff277230 */ /* 0x000fe40000004100 */
[----:B----4-:R-:W-:Y:S02]  /*ee10*/  HADD2.F32 R2, -RZ, R4.H1_H1 ;  /* 0x30000004ff027230 */ /* 0x010fe40000004100 */
[----:B------:R-:W-:Y:S02]  /*ee20*/  HADD2.F32 R0, -RZ, R5.H1_H1 ;  /* 0x30000005ff007230 */ /* 0x000fe40000004100 */
[--C-:B------:R-:W-:Y:S02]  /*ee30*/  HADD2.F32 R30, -RZ, R6.reuse.H1_H1 ;  /* 0x30000006ff1e7230 */ /* 0x100fe40000004100 */
[----:B------:R-:W-:Y:S01]  /*ee40*/  FMUL.FTZ R38, R41, R2 ;  /* 0x0000000229267220 */ /* 0x000fe20000410000 */
[----:B------:R-:W-:Y:S02]  /*ee50*/  HADD2.F32 R29, -RZ, R7.H1_H1 ;  /* 0x30000007ff1d7230 */ /* 0x000fe40000004100 */
[----:B------:R-:W-:Y:S01]  /*ee60*/  FMUL.FTZ R34, R32, R0 ;  /* 0x0000000020227220 */ /* 0x000fe20000410000 */
[----:B------:R-:W-:-:S02]  /*ee70*/  HADD2.F32 R6, -RZ, R6.H0_H0 ;  /* 0x20000006ff067230 */ /* 0x000fc40000004100 */
[-C--:B------:R-:W-:Y:S01]  /*ee80*/  FMUL.FTZ R31, R41, R30.reuse ;  /* 0x0000001e291f7220 */ /* 0x080fe20000410000 */
[----:B------:R-:W-:Y:S02]  /*ee90*/  HADD2.F32 R4, -RZ, R4.H0_H0 ;  /* 0x20000004ff047230 */ /* 0x000fe40000004100 */
[-C--:B------:R-:W-:Y:S01]  /*eea0*/  FMUL.FTZ R41, R32, R29.reuse ;  /* 0x0000001d20297220 */ /* 0x080fe20000410000 */
[----:B------:R-:W-:Y:S01]  /*eeb0*/  FFMA.FTZ R34, R39, R29, -R34 ;  /* 0x0000001d27227223 */ /* 0x000fe20000010822 */
[----:B------:R-:W-:Y:S02]  /*eec0*/  HADD2.F32 R29, -RZ, R28.H1_H1 ;  /* 0x3000001cff1d7230 */ /* 0x000fe40000004100 */
[----:B------:R-:W-:Y:S01]  /*eed0*/  FFMA.FTZ R38, R35, R30, -R38 ;  /* 0x0000001e23267223 */ /* 0x000fe20000010826 */
[----:B------:R-:W-:Y:S01]  /*eee0*/  FFMA.FTZ R41, R39, R0, R41 ;  /* 0x0000000027297223 */ /* 0x000fe20000010029 */
[----:B------:R-:W-:Y:S02]  /*eef0*/  HADD2.F32 R5, -RZ, R5.H0_H0 ;  /* 0x20000005ff057230 */ /* 0x000fe40000004100 */
[----:B------:R-:W-:Y:S01]  /*ef00*/  FFMA.FTZ R31, R35, R2, R31 ;  /* 0x00000002231f7223 */ /* 0x000fe2000001001f */
[----:B------:R-:W-:-:S02]  /*ef10*/  HADD2.F32 R0, -RZ, R33.H1_H1 ;  /* 0x30000021ff007230 */ /* 0x000fc40000004100 */
[----:B------:R-:W-:Y:S01]  /*ef20*/  FMUL.FTZ R2, R29, R4 ;  /* 0x000000041d027220 */ /* 0x000fe20000410000 */
[----:B------:R-:W-:Y:S02]  /*ef30*/  HADD2.F32 R7, -RZ, R7.H0_H0 ;  /* 0x20000007ff077230 */ /* 0x000fe40000004100 */
[----:B------:R-:W-:Y:S01]  /*ef40*/  HADD2.F32 R35, -RZ, R28.H0_H0 ;  /* 0x2000001cff237230 */ /* 0x000fe20000004100 */
[----:B------:R-:W-:Y:S01]  /*ef50*/  F2FP.F16.F32.PACK_AB R38, R31, R38 ;  /* 0x000000261f26723e */ /* 0x000fe200000000ff */
[----:B------:R-:W-:Y:S02]  /*ef60*/  HADD2.F32 R28, -RZ, R33.H0_H0 ;  /* 0x20000021ff1c7230 */ /* 0x000fe40000004100 */
[-C--:B------:R-:W-:Y:S01]  /*ef70*/  FMUL.FTZ R33, R29, R6.reuse ;  /* 0x000000061d217220 */ /* 0x080fe20000410000 */
        /* <DEDUP_REMOVED lines=10> */
.L_x_7872:
[----:B------:R-:W-:Y:S05]  /*f020*/  BSYNC B0 ;  /* 0x0000000000007941 */ /* 0x000fea0003800000 */
.L_x_7871:
[----:B-----5:R1:W-:Y:S04]  /*f030*/  STS.128 [R241+0x1000], R28 ;  /* 0x0010001cf1007388 */ /* 0x0203e80000000c00 */
[----:B--23--:R1:W5:Y:S01]  /*f040*/  LD.E.128 R32, desc[UR6][R24.64+0x80] ;  /* 0x0000800618207980 */ /* 0x00c362000c101d00 */
[----:B------:R-:W-:Y:S04]  /*f050*/  BSSY B0, `(.L_x_7873) ;  /* 0x000002a000007945 */ /* 0x000fe80003800000 */
[----:B------:R-:W-:Y:S05]  /*f060*/  @P1 BRA `(.L_x_7874) ;  /* 0x0000000000a01947 */ /* 0x000fea0003800000 */
[----:B------:R-:W2:Y:S04]  /*f070*/  LD.E.64 R4, desc[UR6][R36.64+0x40] ;  /* 0x0000400624047980 */ /* 0x000ea8000c101b00 */
[----:B------:R-:W3:Y:S01]  /*f080*/  LD.E.64 R6, desc[UR6][R10.64+0x40] ;  /* 0x000040060a067980 */ /* 0x000ee2000c101b00 */
[--C-:B-1---5:R-:W-:Y:S02]  /*f090*/  HADD2.F32 R30, -RZ, R33.reuse.H0_H0 ;  /* 0x20000021ff1e7230 */ /* 0x122fe40000004100 */
[----:B------:R-:W-:Y:S02]  /*f0a0*/  HADD2.F32 R33, -RZ, R33.H1_H1 ;  /* 0x30000021ff217230 */ /* 0x000fe40000004100 */
[--C-:B------:R-:W-:Y:S02]  /*f0b0*/  HADD2.F32 R31, -RZ, R35.reuse.H1_H1 ;  /* 0x30000023ff1f7230 */ /* 0x100fe40000004100 */
[----:B------:R-:W-:-:S02]  /*f0c0*/  HADD2.F32 R38, -RZ, R35.H0_H0 ;  /* 0x20000023ff267230 */ /* 0x000fc40000004100 */
[----:B--2---:R-:W-:Y:S02]  /*f0d0*/  HADD2.F32 R2, -RZ, R4.H1_H1 ;  /* 0x30000004ff027230 */ /* 0x004fe40000004100 */
[----:B------:R-:W-:Y:S02]  /*f0e0*/  HADD2.F32 R0, -RZ, R5.H1_H1 ;  /* 0x30000005ff007230 */ /* 0x000fe40000004100 */
[--C-:B---3--:R-:W-:Y:S02]  /*f0f0*/  HADD2.F32 R29, -RZ, R6.reuse.H1_H1 ;  /* 0x30000006ff1d7230 */ /* 0x108fe40000004100 */
[C---:B------:R-:W-:Y:S01]  /*f100*/  FMUL.FTZ R39, R33.reuse, R2 ;  /* 0x0000000221277220 */ /* 0x040fe20000410000 */
[----:B------:R-:W-:Y:S02]  /*f110*/  HADD2.F32 R28, -RZ, R7.H1_H1 ;  /* 0x30000007ff1c7230 */ /* 0x000fe40000004100 */
[----:B------:R-:W-:Y:S02]  /*f120*/  HADD2.F32 R6, -RZ, R6.H0_H0 ;  /* 0x20000006ff067230 */ /* 0x000fe40000004100 */
[-C--:B------:R-:W-:Y:S01]  /*f130*/  FMUL.FTZ R35, R33, R29.reuse ;  /* 0x0000001d21237220 */ /* 0x080fe20000410000 */
[C---:B------:R-:W-:Y:S01]  /*f140*/  FMUL.FTZ R33, R31.reuse, R0 ;  /* 0x000000001f217220 */ /* 0x040fe20000410000 */
[----:B------:R-:W-:Y:S01]  /*f150*/  FFMA.FTZ R39, R30, R29, -R39 ;  /* 0x0000001d1e277223 */ /* 0x000fe20000010827 */
[----:B------:R-:W-:Y:S01]  /*f160*/  FMUL.FTZ R31, R31, R28 ;  /* 0x0000001c1f1f7220 */ /* 0x000fe20000410000 */
[----:B------:R-:W-:-:S02]  /*f170*/  HADD2.F32 R29, -RZ, R32.H1_H1 ;  /* 0x30000020ff1d7230 */ /* 0x000fc40000004100 */
[----:B------:R-:W-:Y:S01]  /*f180*/  FFMA.FTZ R33, R38, R28, -R33 ;  /* 0x0000001c26217223 */ /* 0x000fe20000010821 */
[----:B------:R-:W-:Y:S02]  /*f190*/  HADD2.F32 R4, -RZ, R4.H0_H0 ;  /* 0x20000004ff047230 */ /* 0x000fe40000004100 */
[----:B------:R-:W-:Y:S01]  /*f1a0*/  FFMA.FTZ R2, R30, R2, R35 ;  /* 0x000000021e027223 */ /* 0x000fe20000010023 */
[----:B------:R-:W-:Y:S02]  /*f1b0*/  HADD2.F32 R5, -RZ, R5.H0_H0 ;  /* 0x20000005ff057230 */ /* 0x000fe40000004100 */
[----:B------:R-:W-:Y:S01]  /*f1c0*/  FFMA.FTZ R0, R38, R0, R31 ;  /* 0x0000000026007223 */ /* 0x000fe2000001001f */
[----:B------:R-:W-:Y:S02]  /*f1d0*/  HADD2.F32 R28, -RZ, R34.H1_H1 ;  /* 0x30000022ff1c7230 */ /* 0x000fe40000004100 */
[----:B------:R-:W-:Y:S01]  /*f1e0*/  FMUL.FTZ R30, R29, R4 ;  /* 0x000000041d1e7220 */ /* 0x000fe20000410000 */
[----:B------:R-:W-:-:S02]  /*f1f0*/  HADD2.F32 R7, -RZ, R7.H0_H0 ;  /* 0x20000007ff077230 */ /* 0x000fc40000004100 */
        /* <DEDUP_REMOVED lines=15> */
.L_x_7874:
[----:B------:R-:W-:Y:S05]  /*f2f0*/  BSYNC B0 ;  /* 0x0000000000007941 */ /* 0x000fea0003800000 */
.L_x_7873:
[----:B-----5:R2:W-:Y:S04]  /*f300*/  STS.128 [R241+0x3000], R32 ;  /* 0x00300020f1007388 */ /* 0x0205e80000000c00 */
[----:B-1----:R2:W5:Y:S01]  /*f310*/  LD.E.128 R28, desc[UR6][R24.64+0x100] ;  /* 0x00010006181c7980 */ /* 0x002562000c101d00 */
[----:B------:R-:W-:Y:S04]  /*f320*/  BSSY B0, `(.L_x_7875) ;  /* 0x000002a000007945 */ /* 0x000fe80003800000 */
[----:B------:R-:W-:Y:S05]  /*f330*/  @P0 BRA `(.L_x_7876) ;  /* 0x0000000000a00947 */ /* 0x000fea0003800000 */
[----:B------:R-:W3:Y:S04]  /*f340*/  LD.E.64 R4, desc[UR6][R36.64+0x80] ;  /* 0x0000800624047980 */ /* 0x000ee8000c101b00 */
[----:B------:R-:W4:Y:S01]  /*f350*/  LD.E.64 R6, desc[UR6][R10.64+0x80] ;  /* 0x000080060a067980 */ /* 0x000f22000c101b00 */
[----:B--2--5:R-:W-:Y:S01]  /*f360*/  MOV R33, R30 ;  /* 0x0000001e00217202 */ /* 0x024fe20000000f00 */
[--C-:B------:R-:W-:Y:S02]  /*f370*/  HADD2.F32 R35, -RZ, R29.reuse.H0_H0 ;  /* 0x2000001dff237230 */ /* 0x100fe40000004100 */
[----:B------:R-:W-:Y:S02]  /*f380*/  HADD2.F32 R41, -RZ, R29.H1_H1 ;  /* 0x3000001dff297230 */ /* 0x000fe40000004100 */
[----:B------:R-:W-:-:S02]  /*f390*/  HADD2.F32 R32, -RZ, R31.H1_H1 ;  /* 0x3000001fff207230 */ /* 0x000fc40000004100 */
[----:B------:R-:W-:Y:S02]  /*f3a0*/  HADD2.F32 R39, -RZ, R31.H0_H0 ;  /* 0x2000001fff277230 */ /* 0x000fe40000004100 */
        /* <DEDUP_REMOVED lines=33> */
.L_x_7876:
[----:B------:R-:W-:Y:S05]  /*f5c0*/  BSYNC B0 ;  /* 0x0000000000007941 */ /* 0x000fea0003800000 */
.L_x_7875:
[----:B-----5:R1:W-:Y:S04]  /*f5d0*/  STS.128 [R241+0x5000], R28 ;  /* 0x0050001cf1007388 */ /* 0x0203e80000000c00 */
[----:B--2---:R1:W5:Y:S01]  /*f5e0*/  LD.E.128 R32, desc[UR6][R24.64+0x180] ;  /* 0x0001800618207980 */ /* 0x004362000c101d00 */
[----:B------:R-:W-:Y:S01]  /*f5f0*/  IADD3 R0, R26, 0xc0, RZ ;  /* 0x000000c01a007810 */ /* 0x000fe20007ffe0ff */
[----:B------:R-:W-:Y:S03]  /*f600*/  BSSY B0, `(.L_x_7877) ;  /* 0x000002a000007945 */ /* 0x000fe60003800000 */
[----:B------:R-:W-:-:S13]  /*f610*/  ISETP.GE.AND P0, PT, R0, R3, PT ;  /* 0x000000030000720c */ /* 0x000fda0003f06270 */
[----:B------:R-:W-:Y:S05]  /*f620*/  @P0 BRA `(.L_x_7878) ;  /* 0x00000000009c0947 */ /* 0x000fea0003800000 */
[----:B------:R-:W2:Y:S04]  /*f630*/  LD.E.64 R4, desc[UR6][R36.64+0xc0] ;  /* 0x0000c00624047980 */ /* 0x000ea8000c101b00 */
[----:B------:R-:W3:Y:S01]  /*f640*/  LD.E.64 R6, desc[UR6][R10.64+0xc0] ;  /* 0x0000c0060a067980 */ /* 0x000ee2000c101b00 */
[----:B-1--45:R-:W-:Y:S02]  /*f650*/  HADD2.F32 R25, -RZ, R35.H1_H1 ;  /* 0x30000023ff197230 */ /* 0x032fe40000004100 */
        /* <DEDUP_REMOVED lines=36> */
.L_x_7878:
[----:B------:R-:W-:Y:S05]  /*f8a0*/  BSYNC B0 ;  /* 0x0000000000007941 */ /* 0x000fea0003800000 */
.L_x_7877:
[----:B-----5:R2:W-:Y:S02]  /*f8b0*/  STS.128 [R241+0x7000], R32 ;  /* 0x00700020f1007388 */ /* 0x0205e40000000c00 */
.L_x_7870:
[----:B------:R-:W-:Y:S05]  /*f8c0*/  BSYNC B1 ;  /* 0x0000000000017941 */ /* 0x000fea0003800000 */
.L_x_7869:
[----:B-1--4-:R-:W-:-:S05]  /*f8d0*/  VIADD R24, R144, 0x30 ;  /* 0x0000003090187836 */ /* 0x012fca0000000000 */
[----:B------:R-:W-:-:S04]  /*f8e0*/  ISETP.GE.AND P0, PT, R24, R23, PT ;  /* 0x000000171800720c */ /* 0x000fc80003f06270 */
[----:B------:R-:W-:-:S13]  /*f8f0*/  ISETP.LT.OR P0, PT, R58, -0x187, P0 ;  /* 0xfffffe793a00780c */ /* 0x000fda0000701670 */
[----:B------:R-:W-:Y:S05]  /*f900*/  @P0 BRA `(.L_x_7879) ;  /* 0x00000068001c0947 */ /* 0x000fea0003800000 */
[----:B------:R-:W-:Y:S01]  /*f910*/  IMAD R13, R13, 0x30, RZ ;  /* 0x000000300d0d7824 */ /* 0x000fe200078e02ff */
[C---:B------:R-:W-:Y:S01]  /*f920*/  ISETP.GE.AND P2, PT, R26.reuse, R3, PT ;  /* 0x000000031a00720c */ /* 0x040fe20003f46270 */
[----:B------:R-:W-:-:S03]  /*f930*/  VIADD R0, R26, 0x40 ;  /* 0x000000401a007836 */ /* 0x000fc60000000000 */
[C---:B------:R-:W-:Y:S02]  /*f940*/  IADD3 R5, P0, R13.reuse, R8, RZ ;  /* 0x000000080d057210 */ /* 0x040fe40007f1e0ff */
[----:B------:R-:W-:Y:S01]  /*f950*/  ISETP.GE.AND P1, PT, R0, R3, PT ;  /* 0x000000030000720c */ /* 0x000fe20003f26270 */
[----:B------:R-:W-:Y:S01]  /*f960*/  VIADD R0, R26, 0x80 ;  /* 0x000000801a007836 */ /* 0x000fe20000000000 */
[----:B------:R-:W-:Y:S01]  /*f970*/  LEA.HI.X.SX32 R2, R13, R9, 0x1, P0 ;  /* 0x000000090d027211 */ /* 0x000fe200000f0eff */
[C---:B------:R-:W-:Y:S01]  /*f980*/  IMAD.SHL.U32 R7, R5.reuse, 0x2, RZ ;  /* 0x0000000205077824 */ /* 0x040fe200078e00ff */
[----:B------:R1:W5:Y:S02]  /*f990*/  LD.E.128 R8, desc[UR6][R20.64] ;  /* 0x0000000614087980 */ /* 0x000364000c101d00 */
        /* <DEDUP_REMOVED lines=8> */
[----:B------:R-:W4:Y:S04]  /*fa20*/  LD.E.64 R4, desc[UR6][R16.64] ;  /* 0x0000000610047980 */ /* 0x000f28000c101b00 */
[----:B------:R-:W2:Y:S01]  /*fa30*/  LD.E.64 R6, desc[UR6][R14.64] ;  /* 0x000000060e067980 */ /* 0x000ea2000c101b00 */
[--C-:B-----5:R-:W-:Y:S01]  /*fa40*/  HADD2.F32 R25, -RZ, R9.reuse.H0_H0 ;  /* 0x20000009ff197230 */ /* 0x120fe20000004100 */
[----:B------:R-:W-:Y:S01]  /*fa50*/  MOV R23, R10 ;  /* 0x0000000a00177202 */ /* 0x000fe20000000f00 */
[----:B------:R-:W-:Y:S02]  /*fa60*/  HADD2.F32 R31, -RZ, R9.H1_H1 ;  /* 0x30000009ff1f7230 */ /* 0x000fe40000004100 */
[--C-:B------:R-:W-:Y:S02]  /*fa70*/  HADD2.F32 R13, -RZ, R11.reuse.H1_H1 ;  /* 0x3000000bff0d7230 */ /* 0x100fe40000004100 */
        /* <DEDUP_REMOVED lines=34> */
.L_x_7881:
[----:B------:R-:W-:Y:S05]  /*fca0*/  BSYNC B0 ;  /* 0x0000000000007941 */ /* 0x000fea0003800000 */
.L_x_7880:
[----:B-----5:R4:W-:Y:S04]  /*fcb0*/  STS.128 [R241+0x1800], R8 ;  /* 0x00180008f1007388 */ /* 0x0209e80000000c00 */
[----:B------:R4:W5:Y:S01]  /*fcc0*/  LD.E.128 R28, desc[UR6][R20.64+0x80] ;  /* 0x00008006141c7980 */ /* 0x000962000c101d00 */
[----:B------:R-:W-:Y:S04]  /*fcd0*/  BSSY B0, `(.L_x_7882) ;  /* 0x0000028000007945 */ /* 0x000fe80003800000 */
[----:B------:R-:W-:Y:S05]  /*fce0*/  @P1 BRA `(.L_x_7883) ;  /* 0x0000000000981947 */ /* 0x000fea0003800000 */
[----:B------:R-:W2:Y:S04]  /*fcf0*/  LD.E.64 R4, desc[UR6][R16.64+0x40] ;  /* 0x0000400610047980 */ /* 0x000ea8000c101b00 */
[----:B------:R-:W2:Y:S01]  /*fd00*/  LD.E.64 R6, desc[UR6][R14.64+0x40] ;  /* 0x000040060e067980 */ /* 0x000ea2000c101b00 */
[----:B-----5:R-:W-:Y:S02]  /*fd10*/  HADD2.F32 R23, -RZ, R29.H1_H1 ;  /* 0x3000001dff177230 */ /* 0x020fe40000004100 */
[----:B----4-:R-:W-:Y:S02]  /*fd20*/  HADD2.F32 R11, -RZ, R31.H1_H1 ;  /* 0x3000001fff0b7230 */ /* 0x010fe40000004100 */
[----:B------:R-:W-:Y:S02]  /*fd30*/  HADD2.F32 R10, -RZ, R29.H0_H0 ;  /* 0x2000001dff0a7230 */ /* 0x000fe40000004100 */
[----:B--23--:R-:W-:-:S02]  /*fd40*/  HADD2.F32 R32, -RZ, R31.H0_H0 ;  /* 0x2000001fff207230 */ /* 0x00cfc40000004100 */
[----:B------:R-:W-:Y:S02]  /*fd50*/  HADD2.F32 R2, -RZ, R4.H1_H1 ;  /* 0x30000004ff027230 */ /* 0x000fe40000004100 */
[----:B------:R-:W-:Y:S02]  /*fd60*/  HADD2.F32 R0, -RZ, R5.H1_H1 ;  /* 0x30000005ff007230 */ /* 0x000fe40000004100 */
[--C-:B------:R-:W-:Y:S02]  /*fd70*/  HADD2.F32 R9, -RZ, R6.reuse.H1_H1 ;  /* 0x30000006ff097230 */ /* 0x100fe40000004100 */
        /* <DEDUP_REMOVED lines=29> */
.L_x_7883:
[----:B------:R-:W-:Y:S05]  /*ff50*/  BSYNC B0 ;  /* 0x0000000000007941 */ /* 0x000fea0003800000 */
.L_x_7882:
[----:B-----5:R1:W-:Y:S04]  /*ff60*/  STS.128 [R241+0x3800], R28 ;  /* 0x0038001cf1007388 */ /* 0x0203e80000000c00 */
[----:B----4-:R1:W5:Y:S01]  /*ff70*/  LD.E.128 R8, desc[UR6][R20.64+0x100] ;  /* 0x0001000614087980 */ /* 0x010362000c101d00 */
[----:B------:R-:W-:Y:S04]  /*ff80*/  BSSY B0, `(.L_x_7884) ;  /* 0x000002a000007945 */ /* 0x000fe80003800000 */
[----:B------:R-:W-:Y:S05]  /*ff90*/  @P0 BRA `(.L_x_7885) ;  /* 0x0000000000a00947 */ /* 0x000fea0003800000 */
[----:B------:R-:W4:Y:S04]  /*ffa0*/  LD.E.64 R4, desc[UR6][R16.64+0x80] ;  /* 0x0000800610047980 */ /* 0x000f28000c101b00 */
[----:B------:R-:W2:Y:S01]  /*ffb0*/  LD.E.64 R6, desc[UR6][R14.64+0x80] ;  /* 0x000080060e067980 */ /* 0x000ea2000c101b00 */
[--C-:B-----5:R-:W-:Y:S01]  /*ffc0*/  HADD2.F32 R25, -RZ, R9.reuse.H0_H0 ;  /* 0x20000009ff197230 */ /* 0x120fe20000004100 */
[----:B------:R-:W-:Y:S01]  /*ffd0*/  MOV R23, R10 ;  /* 0x0000000a00177202 */ /* 0x000fe20000000f00 */
[----:B-1----:R-:W-:Y:S02]  /*ffe0*/  HADD2.F32 R31, -RZ, R9.H1_H1 ;  /* 0x30000009ff1f7230 */ /* 0x002fe40000004100 */
        /* <DEDUP_REMOVED lines=35> */
.L_x_7885:
[----:B------:R-:W-:Y:S05]  /*10220*/  BSYNC B0 ;  /* 0x0000000000007941 */ /* 0x000fea0003800000 */
.L_x_7884:
[----:B-----5:R4:W-:Y:S04]  /*10230*/  STS.128 [R241+0x5800], R8 ;  /* 0x00580008f1007388 */ /* 0x0209e80000000c00 */
[----:B-1----:R4:W5:Y:S01]  /*10240*/  LD.E.128 R28, desc[UR6][R20.64+0x180] ;  /* 0x00018006141c7980 */ /* 0x002962000c101d00 */
[----:B------:R-:W-:Y:S01]  /*10250*/  IADD3 R26, R26, 0xc0, RZ ;  /* 0x000000c01a1a7810 */ /* 0x000fe20007ffe0ff */
[----:B------:R-:W-:Y:S03]  /*10260*/  BSSY B0, `(.L_x_7886) ;  /* 0x0000029000007945 */ /* 0x000fe60003800000 */
[----:B------:R-:W-:-:S13]  /*10270*/  ISETP.GE.AND P0, PT, R26, R3, PT ;  /* 0x000000031a00720c */ /* 0x000fda0003f06270 */
[----:B------:R-:W-:Y:S05]  /*10280*/  @P0 BRA `(.L_x_7887) ;  /* 0x0000000000980947 */ /* 0x000fea0003800000 */
[----:B------:R-:W2:Y:S04]  /*10290*/  LD.E.64 R2, desc[UR6][R16.64+0xc0] ;  /* 0x0000c00610027980 */ /* 0x000ea8000c101b00 */
[----:B------:R-:W3:Y:S01]  /*102a0*/  LD.E.64 R4, desc[UR6][R14.64+0xc0] ;  /* 0x0000c0060e047980 */ /* 0x000ee2000c101b00 */
[----:B----45:R-:W-:Y:S02]  /*102b0*/  HADD2.F32 R9, -RZ, R31.H1_H1 ;  /* 0x3000001fff097230 */ /* 0x030fe40000004100 */
        /* <DEDUP_REMOVED lines=35> */
.L_x_7887:
[----:B------:R-:W-:Y:S05]  /*104f0*/  BSYNC B0 ;  /* 0x0000000000007941 */ /* 0x000fea0003800000 */
.L_x_7886:
[----:B-----5:R1:W-:Y:S01]  /*10500*/  STS.128 [R241+0x7800], R28 ;  /* 0x0078001cf1007388 */ /* 0x0203e20000000c00 */
[----:B------:R-:W-:Y:S05]  /*10510*/  BRA `(.L_x_7879) ;  /* 0x0000005c00187947 */ /* 0x000fea0003800000 */
.L_x_7848:
[----:B------:R-:W-:Y:S04]  /*10520*/  BSSY B1, `(.L_x_7888) ;  /* 0x0000159000017945 */ /* 0x000fe80003800000 */
[----:B------:R-:W-:Y:S05]  /*10530*/  @!P0 BRA `(.L_x_7889) ;  /* 0x00000014005c8947 */ /* 0x000fea0003800000 */
[----:B------:R1:W5:Y:S01]  /*10540*/  LD.E.128 R40, desc[UR6][R44.64] ;  /* 0x000000062c287980 */ /* 0x000362000c101d00 */
[CC--:B------:R-:W-:Y:S01]  /*10550*/  ISETP.GE.AND P2, PT, R26.reuse, R3.reuse, PT ;  /* 0x000000031a00720c */ /* 0x0c0fe20003f46270 */
[C---:B------:R-:W-:Y:S02]  /*10560*/  VIADD R22, R26.reuse, 0x40 ;  /* 0x000000401a167836 */ /* 0x040fe40000000000 */
[----:B------:R-:W-:Y:S01]  /*10570*/  VIADD R12, R26, 0x80 ;  /* 0x000000801a0c7836 */ /* 0x000fe20000000000 */
[----:B------:R-:W-:Y:S02]  /*10580*/  BSSY B0, `(.L_x_7890) ;  /* 0x0000053000007945 */ /* 0x000fe40003800000 */
[-C--:B------:R-:W-:Y:S02]  /*10590*/  ISETP.GE.AND P1, PT, R22, R3.reuse, PT ;  /* 0x000000031600720c */ /* 0x080fe40003f26270 */
[----:B------:R-:W-:-:S05]  /*105a0*/  ISETP.GE.AND P0, PT, R12, R3, PT ;  /* 0x000000030c00720c */ /* 0x000fca0003f06270 */
[----:B------:R-:W-:Y:S08]  /*105b0*/  @P2 BRA `(.L_x_7891) ;  /* 0x00000004003c2947 */ /* 0x000ff00003800000 */
        /* <DEDUP_REMOVED lines=79> */
.L_x_7891:
[----:B------:R-:W-:Y:S05]  /*10ab0*/  BSYNC B0 ;  /* 0x0000000000007941 */ /* 0x000fea0003800000 */
.L_x_7890:
[----:B-----5:R2:W-:Y:S04]  /*10ac0*/  STS.128 [R241], R40 ;  /* 0x00000028f1007388 */ /* 0x0205e80000000c00 */
[----:B------:R2:W5:Y:S01]  /*10ad0*/  LD.E.128 R36, desc[UR6][R44.64+0x80] ;  /* 0x000080062c247980 */ /* 0x000562000c101d00 */
[----:B------:R-:W-:Y:S04]  /*10ae0*/  BSSY B0, `(.L_x_7892) ;  /* 0x0000051000007945 */ /* 0x000fe80003800000 */
        /* <DEDUP_REMOVED lines=80> */
.L_x_7893:
[----:B------:R-:W-:Y:S05]  /*10ff0*/  BSYNC B0 ;  /* 0x0000000000007941 */ /* 0x000fea0003800000 */
.L_x_7892:
[----:B-----5:R3:W-:Y:S04]  /*11000*/  STS.128 [R241+0x2000], R36 ;  /* 0x00200024f1007388 */ /* 0x0207e80000000c00 */
[----:B--2---:R3:W5:Y:S01]  /*11010*/  LD.E.128 R40, desc[UR6][R44.64+0x100] ;  /* 0x000100062c287980 */ /* 0x004762000c101d00 */
        /* <DEDUP_REMOVED lines=37> */
[----:B------:R-:W-:Y:S02]  /*11270*/  HADD2.F32 R12, -RZ, R34.H0_H0 ;  /* 0x20000022ff0c7230 */ /* 0x000fe40000004100 */
        /* <DEDUP_REMOVED lines=15> */
[----:B------:R-:W-:Y:S01]  /*11370*/  @!P1 FADD.FTZ R36, -R36, -RZ ;  /* 0x800000ff24249221 */ /* 0x000fe20000010100 */
[----:B------:R-:W-:-:S02]  /*11380*/  HADD2.F32 R51, -RZ, R34.H1_H1 ;  /* 0x30000022ff337230 */ /* 0x000fc40000004100 */
[----:B------:R-:W-:Y:S01]  /*11390*/  @!P1 FADD.FTZ R6, -R6, -RZ ;  /* 0x800000ff06069221 */ /* 0x000fe20000010100 */
[----:B------:R-:W-:Y:S02]  /*113a0*/  HADD2.F32 R49, -RZ, R35.H0_H0 ;  /* 0x20000023ff317230 */ /* 0x000fe40000004100 */
[----:B------:R-:W-:Y:S01]  /*113b0*/  FFMA.FTZ R4, R4, R12, R37 ;  /* 0x0000000c04047223 */ /* 0x000fe20000010025 */
[----:B------:R-:W-:Y:S02]  /*113c0*/  HADD2.F32 R34, -RZ, R9.H1_H1 ;  /* 0x30000009ff227230 */ /* 0x000fe40000004100 */
[----:B------:R-:W-:Y:S01]  /*113d0*/  FFMA.FTZ R47, R40, R28, R47 ;  /* 0x0000001c282f7223 */ /* 0x000fe2000001002f */
[--C-:B------:R-:W-:Y:S02]  /*113e0*/  HADD2.F32 R32, -RZ, R10.reuse.H0_H0 ;  /* 0x2000000aff207230 */ /* 0x100fe40000004100 */
[----:B------:R-:W-:Y:S01]  /*113f0*/  FFMA.FTZ R8, R22, R8, R39 ;  /* 0x0000000816087223 */ /* 0x000fe20000010027 */
[----:B------:R-:W-:-:S02]  /*11400*/  HADD2.F32 R35, -RZ, R10.H1_H1 ;  /* 0x3000000aff237230 */ /* 0x000fc40000004100 */
[--C-:B------:R-:W-:Y:S02]  /*11410*/  HADD2.F32 R9, -RZ, R11.reuse.H0_H0 ;  /* 0x2000000bff097230 */ /* 0x100fe40000004100 */
[----:B------:R-:W-:Y:S02]  /*11420*/  HADD2.F32 R10, -RZ, R11.H1_H1 ;  /* 0x3000000bff0a7230 */ /* 0x000fe40000004100 */
[----:B------:R-:W-:Y:S01]  /*11430*/  FMUL.FTZ R36, R51, R36 ;  /* 0x0000002433247220 */ /* 0x000fe20000410000 */
[----:B------:R-:W-:Y:S02]  /*11440*/  HADD2.F32 R22, -RZ, R41.H1_H1 ;  /* 0x30000029ff167230 */ /* 0x000fe40000004100 */
[----:B------:R-:W-:Y:S01]  /*11450*/  FMUL.FTZ R6, R49, R6 ;  /* 0x0000000631067220 */ /* 0x000fe20000410000 */
        /* <DEDUP_REMOVED lines=13> */
.L_x_7895:
[----:B------:R-:W-:Y:S05]  /*11530*/  BSYNC B0 ;  /* 0x0000000000007941 */ /* 0x000fea0003800000 */
.L_x_7894:
[----:B-----5:R2:W-:Y:S04]  /*11540*/  STS.128 [R241+0x4000], R40 ;  /* 0x00400028f1007388 */ /* 0x0205e80000000c00 */
[----:B---3--:R2:W5:Y:S01]  /*11550*/  LD.E.128 R36, desc[UR6][R44.64+0x180] ;  /* 0x000180062c247980 */ /* 0x008562000c101d00 */
[----:B------:R-:W-:Y:S01]  /*11560*/  IADD3 R4, R26, 0xc0, RZ ;  /* 0x000000c01a047810 */ /* 0x000fe20007ffe0ff */
[----:B------:R-:W-:Y:S03]  /*11570*/  BSSY B0, `(.L_x_7896) ;  /* 0x0000052000007945 */ /* 0x000fe60003800000 */
[----:B------:R-:W-:-:S13]  /*11580*/  ISETP.GE.AND P0, PT, R4, R3, PT ;  /* 0x000000030400720c */ /* 0x000fda0003f06270 */
        /* <DEDUP_REMOVED lines=36> */
[----:B-1----:R-:W-:Y:S02]  /*117d0*/  HADD2.F32 R45, -RZ, R32.H1_H1 ;  /* 0x30000020ff2d7230 */ /* 0x002fe40000004100 */
        /* <DEDUP_REMOVED lines=8> */
[----:B----4-:R-:W-:-:S02]  /*11860*/  HADD2.F32 R12, -RZ, R9.H0_H0 ;  /* 0x20000009ff0c7230 */ /* 0x010fc40000004100 */
[----:B------:R-:W-:Y:S01]  /*11870*/  FMUL.FTZ R33, R33, R28 ;  /* 0x0000001c21217220 */ /* 0x000fe20000410000 */
[--C-:B-----5:R-:W-:Y:S02]  /*11880*/  HADD2.F32 R4, -RZ, R37.reuse.H0_H0 ;  /* 0x20000025ff047230 */ /* 0x120fe40000004100 */
[----:B------:R-:W-:Y:S02]  /*11890*/  HADD2.F32 R22, -RZ, R37.H1_H1 ;  /* 0x30000025ff167230 */ /* 0x000fe40000004100 */
[----:B------:R-:W-:Y:S02]  /*118a0*/  HADD2.F32 R9, -RZ, R9.H1_H1 ;  /* 0x30000009ff097230 */ /* 0x000fe40000004100 */
[----:B------:R-:W-:Y:S01]  /*118b0*/  @!P1 FADD.FTZ R40, -R40, -RZ ;  /* 0x800000ff28289221 */ /* 0x000fe20000010100 */
[----:B------:R-:W-:Y:S02]  /*118c0*/  HADD2.F32 R49, -RZ, R34.H1_H1 ;  /* 0x30000022ff317230 */ /* 0x000fe40000004100 */
[----:B------:R-:W-:Y:S01]  /*118d0*/  @!P1 FADD.FTZ R6, -R6, -RZ ;  /* 0x800000ff06069221 */ /* 0x000fe20000010100 */
[----:B------:R-:W-:-:S02]  /*118e0*/  HADD2.F32 R47, -RZ, R35.H0_H0 ;  /* 0x20000023ff2f7230 */ /* 0x000fc40000004100 */
[----:B------:R-:W-:Y:S01]  /*118f0*/  FFMA.FTZ R4, R4, R12, R43 ;  /* 0x0000000c04047223 */ /* 0x000fe2000001002b */
[--C-:B------:R-:W-:Y:S02]  /*11900*/  HADD2.F32 R35, -RZ, R11.reuse.H0_H0 ;  /* 0x2000000bff237230 */ /* 0x100fe40000004100 */
[----:B------:R-:W-:Y:S01]  /*11910*/  FFMA.FTZ R9, R22, R9, R33 ;  /* 0x0000000916097223 */ /* 0x000fe20000010021 */
[----:B------:R-:W-:Y:S02]  /*11920*/  HADD2.F32 R34, -RZ, R11.H1_H1 ;  /* 0x3000000bff227230 */ /* 0x000fe40000004100 */
[----:B------:R-:W-:Y:S02]  /*11930*/  HADD2.F32 R28, -RZ, R36.H0_H0 ;  /* 0x20000024ff1c7230 */ /* 0x000fe40000004100 */
[----:B------:R-:W-:Y:S02]  /*11940*/  HADD2.F32 R32, -RZ, R8.H0_H0 ;  /* 0x20000008ff207230 */ /* 0x000fe40000004100 */
[----:B------:R-:W-:-:S02]  /*11950*/  HADD2.F32 R42, -RZ, R10.H0_H0 ;  /* 0x2000000aff2a7230 */ /* 0x000fc40000004100 */
[----:B------:R-:W-:Y:S02]  /*11960*/  HADD2.F32 R11, -RZ, R10.H1_H1 ;  /* 0x3000000aff0b7230 */ /* 0x000fe40000004100 */
[----:B------:R-:W-:Y:S01]  /*11970*/  FMUL.FTZ R40, R49, R40 ;  /* 0x0000002831287220 */ /* 0x000fe20000410000 */
[----:B------:R-:W-:Y:S02]  /*11980*/  HADD2.F32 R8, -RZ, R8.H1_H1 ;  /* 0x30000008ff087230 */ /* 0x000fe40000004100 */
[----:B------:R-:W-:Y:S01]  /*11990*/  FMUL.FTZ R6, R47, R6 ;  /* 0x000000062f067220 */ /* 0x000fe20000410000 */
        /* <DEDUP_REMOVED lines=15> */
.L_x_7897:
[----:B------:R-:W-:Y:S05]  /*11a90*/  BSYNC B0 ;  /* 0x0000000000007941 */ /* 0x000fea0003800000 */
.L_x_7896:
[----:B-----5:R3:W-:Y:S02]  /*11aa0*/  STS.128 [R241+0x6000], R36 ;  /* 0x00600024f1007388 */ /* 0x0207e40000000c00 */
.L_x_7889:
[----:B------:R-:W-:Y:S05]  /*11ab0*/  BSYNC B1 ;  /* 0x0000000000017941 */ /* 0x000fea0003800000 */
.L_x_7888:
[----:B------:R-:W-:Y:S01]  /*11ac0*/  VIADD R12, R144, 0x10 ;  /* 0x00000010900c7836 */ /* 0x000fe20000000000 */
[----:B------:R-:W-:Y:S04]  /*11ad0*/  BSSY B1, `(.L_x_7898) ;  /* 0x0000167000017945 */ /* 0x000fe80003800000 */
[----:B------:R-:W-:-:S04]  /*11ae0*/  ISETP.GE.AND P0, PT, R12, R23, PT ;  /* 0x000000170c00720c */ /* 0x000fc80003f06270 */
[----:B------:R-:W-:-:S13]  /*11af0*/  ISETP.LT.OR P0, PT, R58, -0x87, P0 ;  /* 0xffffff793a00780c */ /* 0x000fda0000701670 */
[----:B------:R-:W-:Y:S05]  /*11b00*/  @P0 BRA `(.L_x_7899) ;  /* 0x00000014008c0947 */ /* 0x000fea0003800000 */
[----:B---3--:R3:W5:Y:S01]  /*11b10*/  LD.E.128 R36, desc[UR6][R30.64] ;  /* 0x000000061e247980 */ /* 0x008762000c101d00 */
        /* <DEDUP_REMOVED lines=28> */
[----:B--2---:R-:W-:Y:S01]  /*11ce0*/  MOV R40, R35 ;  /* 0x0000002300287202 */ /* 0x004fe20000000f00 */
[----:B-1----:R-:W-:Y:S02]  /*11cf0*/  HADD2.F32 R44, -RZ, R32.H0_H0 ;  /* 0x20000020ff2c7230 */ /* 0x002fe40000004100 */
        /* <DEDUP_REMOVED lines=31> */
[--C-:B---3--:R-:W-:Y:S02]  /*11ef0*/  HADD2.F32 R4, -RZ, R8.reuse.H0_H0 ;  /* 0x20000008ff047230 */ /* 0x108fe40000004100 */
        /* <DEDUP_REMOVED lines=27> */
.L_x_7901:
[----:B------:R-:W-:Y:S05]  /*120b0*/  BSYNC B0 ;  /* 0x0000000000007941 */ /* 0x000fea0003800000 */
.L_x_7900:
[----:B-----5:R4:W-:Y:S04]  /*120c0*/  STS.128 [R241+0x800], R36 ;  /* 0x00080024f1007388 */ /* 0x0209e80000000c00 */
[----:B--2---:R4:W5:Y:S01]  /*120d0*/  LD.E.128 R40, desc[UR6][R30.64+0x80] ;  /* 0x000080061e287980 */ /* 0x004962000c101d00 */
[----:B------:R-:W-:Y:S04]  /*120e0*/  BSSY B0, `(.L_x_7902) ;  /* 0x0000054000007945 */ /* 0x000fe80003800000 */
        /* <DEDUP_REMOVED lines=9> */
[----:B------:R-:W-:Y:S02]  /*12180*/  IADD3 R7, P2, R5, R9, RZ ;  /* 0x0000000905077210 */ /* 0x000fe40007f5e0ff */
[----:B------:R-:W-:Y:S01]  /*12190*/  MOV R10, RZ ;  /* 0x000000ff000a7202 */ /* 0x000fe20000000f00 */
[----:B------:R-:W-:Y:S01]  /*121a0*/  IMAD.WIDE R32, R11, 0x2, R30 ;  /* 0x000000020b207825 */ /* 0x000fe200078e021e */
[----:B------:R-:W-:Y:S02]  /*121b0*/  LEA.HI.X.SX32 R5, R5, R8, 0x1, P2 ;  /* 0x0000000805057211 */ /* 0x000fe400010f0eff */
[----:B------:R-:W-:-:S02]  /*121c0*/  LEA R4, P2, R7, R16, 0x1 ;  /* 0x0000001007047211 */ /* 0x000fc400078408ff */
[----:B------:R-:W-:Y:S01]  /*121d0*/  @P1 IADD3 R10, -R13, RZ, RZ ;  /* 0x000000ff0d0a1210 */ /* 0x000fe20007ffe1ff */
[----:B------:R-:W4:Y:S01]  /*121e0*/  LD.E.128 R32, desc[UR6][R32.64+0x80] ;  /* 0x0000800620207980 */ /* 0x000f22000c101d00 */
[----:B------:R-:W-:Y:S02]  /*121f0*/  LEA.HI.X R5, R7, R17, R5, 0x1, P2 ;  /* 0x0000001107057211 */ /* 0x000fe400010f0c05 */
[----:B------:R-:W-:-:S04]  /*12200*/  IADD3 R9, P2, R10, R9, RZ ;  /* 0x000000090a097210 */ /* 0x000fc80007f5e0ff */
[----:B------:R-:W2:Y:S01]  /*12210*/  LD.E.128 R4, desc[UR6][R4.64] ;  /* 0x0000000604047980 */ /* 0x000ea2000c101d00 */
[----:B------:R-:W-:Y:S02]  /*12220*/  LEA.HI.X.SX32 R8, R10, R8, 0x1, P2 ;  /* 0x000000080a087211 */ /* 0x000fe400010f0eff */
[----:B------:R-:W-:-:S04]  /*12230*/  LEA R10, P2, R9, R14, 0x1 ;  /* 0x0000000e090a7211 */ /* 0x000fc800078408ff */
[----:B------:R-:W-:-:S06]  /*12240*/  LEA.HI.X R11, R9, R15, R8, 0x1, P2 ;  /* 0x0000000f090b7211 */ /* 0x000fcc00010f0c08 */
[----:B------:R-:W3:Y:S01]  /*12250*/  LD.E.128 R8, desc[UR6][R10.64] ;  /* 0x000000060a087980 */ /* 0x000ee2000c101d00 */
[----:B----4-:R-:W-:Y:S02]  /*12260*/  HADD2.F32 R39, -RZ, R32.H0_H0 ;  /* 0x20000020ff277230 */ /* 0x010fe40000004100 */
[----:B-1----:R-:W-:Y:S02]  /*12270*/  HADD2.F32 R45, -RZ, R33.H0_H0 ;  /* 0x20000021ff2d7230 */ /* 0x002fe40000004100 */
[--C-:B--2---:R-:W-:Y:S02]  /*12280*/  HADD2.F32 R28, -RZ, R4.reuse.H0_H0 ;  /* 0x20000004ff1c7230 */ /* 0x104fe40000004100 */
        /* <DEDUP_REMOVED lines=27> */
[--C-:B---3--:R-:W-:Y:S02]  /*12440*/  HADD2.F32 R28, -RZ, R8.reuse.H0_H0 ;  /* 0x20000008ff1c7230 */ /* 0x108fe40000004100 */
        /* <DEDUP_REMOVED lines=29> */
.L_x_7903:
[----:B------:R-:W-:Y:S05]  /*12620*/  BSYNC B0 ;  /* 0x0000000000007941 */ /* 0x000fea0003800000 */
.L_x_7902:
[----:B-----5:R2:W-:Y:S04]  /*12630*/  STS.128 [R241+0x2800], R40 ;  /* 0x00280028f1007388 */ /* 0x0205e80000000c00 */
[----:B----4-:R2:W5:Y:S01]  /*12640*/  LD.E.128 R36, desc[UR6][R30.64+0x100] ;  /* 0x000100061e247980 */ /* 0x010562000c101d00 */
        /* <DEDUP_REMOVED lines=16> */
[----:B------:R-:W2:Y:S01]  /*12750*/  LD.E.128 R32, desc[UR6][R32.64+0x100] ;  /* 0x0001000620207980 */ /* 0x000ea2000c101d00 */
[----:B------:R-:W-:Y:S02]  /*12760*/  LEA.HI.X R5, R7, R17, R5, 0x1, P1 ;  /* 0x0000001107057211 */ /* 0x000fe400008f0c05 */
[----:B------:R-:W-:-:S04]  /*12770*/  IADD3 R9, P1, R10, R9, RZ ;  /* 0x000000090a097210 */ /* 0x000fc80007f3e0ff */
[----:B------:R-:W4:Y:S01]  /*12780*/  LD.E.128 R4, desc[UR6][R4.64] ;  /* 0x0000000604047980 */ /* 0x000f22000c101d00 */
[----:B------:R-:W-:Y:S02]  /*12790*/  LEA.HI.X.SX32 R8, R10, R8, 0x1, P1 ;  /* 0x000000080a087211 */ /* 0x000fe400008f0eff */
[----:B------:R-:W-:-:S04]  /*127a0*/  LEA R10, P1, R9, R14, 0x1 ;  /* 0x0000000e090a7211 */ /* 0x000fc800078208ff */
[----:B------:R-:W-:-:S06]  /*127b0*/  LEA.HI.X R11, R9, R15, R8, 0x1, P1 ;  /* 0x0000000f090b7211 */ /* 0x000fcc00008f0c08 */
[----:B------:R-:W3:Y:S01]  /*127c0*/  LD.E.128 R8, desc[UR6][R10.64] ;  /* 0x000000060a087980 */ /* 0x000ee2000c101d00 */
[----:B--2---:R-:W-:Y:S02]  /*127d0*/  HADD2.F32 R43, -RZ, R32.H0_H0 ;  /* 0x20000020ff2b7230 */ /* 0x004fe40000004100 */
[----:B-1----:R-:W-:Y:S02]  /*127e0*/  HADD2.F32 R45, -RZ, R33.H0_H0 ;  /* 0x20000021ff2d7230 */ /* 0x002fe40000004100 */
        /* <DEDUP_REMOVED lines=58> */
.L_x_7905:
[----:B------:R-:W-:Y:S05]  /*12b90*/  BSYNC B0 ;  /* 0x0000000000007941 */ /* 0x000fea0003800000 */
.L_x_7904:
[----:B-----5:R4:W-:Y:S04]  /*12ba0*/  STS.128 [R241+0x4800], R36 ;  /* 0x00480024f1007388 */ /* 0x0209e80000000c00 */
[----:B------:R4:W5:Y:S01]  /*12bb0*/  LD.E.128 R32, desc[UR6][R30.64+0x180] ;  /* 0x000180061e207980 */ /* 0x000962000c101d00 */
[----:B------:R-:W-:Y:S01]  /*12bc0*/  IADD3 R4, R26, 0xc0, RZ ;  /* 0x000000c01a047810 */ /* 0x000fe20007ffe0ff */
[----:B------:R-:W-:Y:S03]  /*12bd0*/  BSSY B0, `(.L_x_7906) ;  /* 0x0000055000007945 */ /* 0x000fe60003800000 */
[----:B------:R-:W-:-:S13]  /*12be0*/  ISETP.GE.AND P0, PT, R4, R3, PT ;  /* 0x000000030400720c */ /* 0x000fda0003f06270 */
        /* <DEDUP_REMOVED lines=11> */
[----:B--234-:R-:W-:Y:S01]  /*12ca0*/  IMAD.WIDE R30, R11, 0x2, R30 ;  /* 0x000000020b1e7825 */ /* 0x01cfe200078e021e */
[----:B------:R-:W-:Y:S02]  /*12cb0*/  LEA.HI.X.SX32 R5, R5, R8, 0x1, P1 ;  /* 0x0000000805057211 */ /* 0x000fe400008f0eff */
[----:B------:R-:W-:-:S02]  /*12cc0*/  LEA R4, P1, R7, R16, 0x1 ;  /* 0x0000001007047211 */ /* 0x000fc400078208ff */
[----:B------:R-:W-:Y:S01]  /*12cd0*/  @P0 IADD3 R10, -R13, RZ, RZ ;  /* 0x000000ff0d0a0210 */ /* 0x000fe20007ffe1ff */
[----:B------:R-:W2:Y:S01]  /*12ce0*/  LD.E.128 R28, desc[UR6][R30.64+0x180] ;  /* 0x000180061e1c7980 */ /* 0x000ea2000c101d00 */
[----:B------:R-:W-:Y:S02]  /*12cf0*/  LEA.HI.X R5, R7, R17, R5, 0x1, P1 ;  /* 0x0000001107057211 */ /* 0x000fe400008f0c05 */
[----:B------:R-:W-:-:S04]  /*12d00*/  IADD3 R9, P1, R10, R9, RZ ;  /* 0x000000090a097210 */ /* 0x000fc80007f3e0ff */
[----:B------:R-:W3:Y:S01]  /*12d10*/  LD.E.128 R4, desc[UR6][R4.64] ;  /* 0x0000000604047980 */ /* 0x000ee2000c101d00 */
        /* <DEDUP_REMOVED lines=64> */
.L_x_7907:
[----:B------:R-:W-:Y:S05]  /*13120*/  BSYNC B0 ;  /* 0x0000000000007941 */ /* 0x000fea0003800000 */
.L_x_7906:
[----:B-----5:R1:W-:Y:S02]  /*13130*/  STS.128 [R241+0x6800], R32 ;  /* 0x00680020f1007388 */ /* 0x0203e40000000c00 */
.L_x_7899:
[----:B------:R-:W-:Y:S05]  /*13140*/  BSYNC B1 ;  /* 0x0000000000017941 */ /* 0x000fea0003800000 */
.L_x_7898:
[----:B------:R-:W-:Y:S01]  /*13150*/  VIADD R22, R144, 0x20 ;  /* 0x0000002090167836 */ /* 0x000fe20000000000 */
[----:B------:R-:W-:Y:S04]  /*13160*/  BSSY B1, `(.L_x_7908) ;  /* 0x000016a000017945 */ /* 0x000fe80003800000 */
[----:B------:R-:W-:-:S04]  /*13170*/  ISETP.GE.AND P0, PT, R22, R23, PT ;  /* 0x000000171600720c */ /* 0x000fc80003f06270 */
[----:B------:R-:W-:-:S13]  /*13180*/  ISETP.LT.OR P0, PT, R58, -0x107, P0 ;  /* 0xfffffef93a00780c */ /* 0x000fda0000701670 */
[----:B------:R-:W-:Y:S05]  /*13190*/  @P0 BRA `(.L_x_7909) ;  /* 0x0000001400980947 */ /* 0x000fea0003800000 */
[----:B-1----:R1:W5:Y:S01]  /*131a0*/  LD.E.128 R32, desc[UR6][R24.64] ;  /* 0x0000000618207980 */ /* 0x002362000c101d00 */
[CC--:B------:R-:W-:Y:S01]  /*131b0*/  ISETP.GE.AND P2, PT, R26.reuse, R3.reuse, PT ;  /* 0x000000031a00720c */ /* 0x0c0fe20003f46270 */
[C---:B--2---:R-:W-:Y:S02]  /*131c0*/  VIADD R42, R26.reuse, 0x40 ;  /* 0x000000401a2a7836 */ /* 0x044fe40000000000 */
[----:B------:R-:W-:Y:S01]  /*131d0*/  VIADD R40, R26, 0x80 ;  /* 0x000000801a287836 */ /* 0x000fe20000000000 */
[----:B------:R-:W-:Y:S02]  /*131e0*/  BSSY B0, `(.L_x_7910) ;  /* 0x0000057000007945 */ /* 0x000fe40003800000 */
[-C--:B------:R-:W-:Y:S02]  /*131f0*/  ISETP.GE.AND P1, PT, R42, R3.reuse, PT ;  /* 0x000000032a00720c */ /* 0x080fe40003f26270 */
[----:B------:R-:W-:-:S05]  /*13200*/  ISETP.GE.AND P0, PT, R40, R3, PT ;  /* 0x000000032800720c */ /* 0x000fca0003f06270 */
[----:B------:R-:W-:Y:S08]  /*13210*/  @P2 BRA `(.L_x_7911) ;  /* 0x00000004004c2947 */ /* 0x000ff00003800000 */
        /* <DEDUP_REMOVED lines=13> */
[----:B---34-:R-:W2:Y:S01]  /*132f0*/  LD.E.128 R28, desc[UR6][R28.64] ;  /* 0x000000061c1c7980 */ /* 0x018ea2000c101d00 */
        /* <DEDUP_REMOVED lines=69> */
.L_x_7911:
[----:B------:R-:W-:Y:S05]  /*13750*/  BSYNC B0 ;  /* 0x0000000000007941 */ /* 0x000fea0003800000 */
.L_x_7910:
[----:B-----5:R2:W-:Y:S04]  /*13760*/  STS.128 [R241+0x1000], R32 ;  /* 0x00100020f1007388 */ /* 0x0205e80000000c00 */
[----:B---34-:R2:W5:Y:S01]  /*13770*/  LD.E.128 R36, desc[UR6][R24.64+0x80] ;  /* 0x0000800618247980 */ /* 0x018562000c101d00 */
[----:B------:R-:W-:Y:S04]  /*13780*/  BSSY B0, `(.L_x_7912) ;  /* 0x0000055000007945 */ /* 0x000fe80003800000 */
        /* <DEDUP_REMOVED lines=42> */
[----:B------:R-:W-:Y:S02]  /*13a30*/  HADD2.F32 R4, -RZ, R30.H0_H0 ;  /* 0x2000001eff047230 */ /* 0x000fe40000004100 */
[----:B------:R-:W-:Y:S01]  /*13a40*/  @!P1 FADD.FTZ R7, -R7, -RZ ;  /* 0x800000ff07079221 */ /* 0x000fe20000010100 */
[----:B------:R-:W-:Y:S02]  /*13a50*/  HADD2.F32 R32, -RZ, R32.H1_H1 ;  /* 0x30000020ff207230 */ /* 0x000fe40000004100 */
[----:B------:R-:W-:Y:S01]  /*13a60*/  @!P1 FADD.FTZ R35, -R35, -RZ ;  /* 0x800000ff23239221 */ /* 0x000fe20000010100 */
[----:B------:R-:W-:-:S02]  /*13a70*/  HADD2.F32 R30, -RZ, R30.H1_H1 ;  /* 0x3000001eff1e7230 */ /* 0x000fc40000004100 */
[----:B------:R-:W-:Y:S01]  /*13a80*/  FMUL.FTZ R28, R28, R33 ;  /* 0x000000211c1c7220 */ /* 0x000fe20000410000 */
[----:B------:R-:W-:Y:S01]  /*13a90*/  @!P1 FADD.FTZ R6, -R6, -RZ ;  /* 0x800000ff06069221 */ /* 0x000fe20000010100 */
[----:B------:R-:W-:Y:S01]  /*13aa0*/  FMUL.FTZ R5, R4, R5 ;  /* 0x0000000504057220 */ /* 0x000fe20000410000 */
[----:B------:R-:W-:Y:S01]  /*13ab0*/  FMUL.FTZ R7, R32, R7 ;  /* 0x0000000720077220 */ /* 0x000fe20000410000 */
[----:B------:R-:W-:Y:S02]  /*13ac0*/  HADD2.F32 R29, -RZ, R29.H1_H1 ;  /* 0x3000001dff1d7230 */ /* 0x000fe40000004100 */
[----:B------:R-:W-:Y:S01]  /*13ad0*/  FMUL.FTZ R35, R30, R35 ;  /* 0x000000231e237220 */ /* 0x000fe20000410000 */
[----:B-----5:R-:W-:Y:S02]  /*13ae0*/  HADD2.F32 R33, -RZ, R36.H1_H1 ;  /* 0x30000024ff217230 */ /* 0x020fe40000004100 */
[----:B------:R-:W-:Y:S01]  /*13af0*/  @!P1 FADD.FTZ R34, -R34, -RZ ;  /* 0x800000ff22229221 */ /* 0x000fe20000010100 */
[----:B----4-:R-:W-:-:S02]  /*13b00*/  HADD2.F32 R4, -RZ, R8.H0_H0 ;  /* 0x20000008ff047230 */ /* 0x010fc40000004100 */
[----:B------:R-:W-:Y:S02]  /*13b10*/  HADD2.F32 R32, -RZ, R8.H1_H1 ;  /* 0x30000008ff207230 */ /* 0x000fe40000004100 */
[----:B------:R-:W-:Y:S02]  /*13b20*/  HADD2.F32 R30, -RZ, R37.H0_H0 ;  /* 0x20000025ff1e7230 */ /* 0x000fe40000004100 */
[--C-:B------:R-:W-:Y:S02]  /*13b30*/  HADD2.F32 R8, -RZ, R9.reuse.H0_H0 ;  /* 0x20000009ff087230 */ /* 0x100fe40000004100 */
[----:B------:R-:W-:Y:S01]  /*13b40*/  FMUL.FTZ R6, R31, R6 ;  /* 0x000000061f067220 */ /* 0x000fe20000410000 */
[----:B------:R-:W-:Y:S02]  /*13b50*/  HADD2.F32 R31, -RZ, R36.H0_H0 ;  /* 0x20000024ff1f7230 */ /* 0x000fe40000004100 */
        /* <DEDUP_REMOVED lines=23> */
.L_x_7913:
[----:B------:R-:W-:Y:S05]  /*13cd0*/  BSYNC B0 ;  /* 0x0000000000007941 */ /* 0x000fea0003800000 */
.L_x_7912:
[----:B-----5:R3:W-:Y:S04]  /*13ce0*/  STS.128 [R241+0x3000], R36 ;  /* 0x00300024f1007388 */ /* 0x0207e80000000c00 */
[----:B--2---:R3:W5:Y:S01]  /*13cf0*/  LD.E.128 R32, desc[UR6][R24.64+0x100] ;  /* 0x0001000618207980 */ /* 0x004762000c101d00 */
        /* <DEDUP_REMOVED lines=24> */
[----:B---3--:R-:W-:Y:S01]  /*13e80*/  MOV R36, R31 ;  /* 0x0000001f00247202 */ /* 0x008fe20000000f00 */
[----:B------:R-:W-:Y:S02]  /*13e90*/  HADD2.F32 R40, -RZ, R28.H0_H0 ;  /* 0x2000001cff287230 */ /* 0x000fe40000004100 */
        /* <DEDUP_REMOVED lines=59> */
.L_x_7915:
[----:B------:R-:W-:Y:S05]  /*14250*/  BSYNC B0 ;  /* 0x0000000000007941 */ /* 0x000fea0003800000 */
.L_x_7914:
[----:B-----5:R2:W-:Y:S04]  /*14260*/  STS.128 [R241+0x5000], R32 ;  /* 0x00500020f1007388 */ /* 0x0205e80000000c00 */
[----:B------:R2:W5:Y:S01]  /*14270*/  LD.E.128 R28, desc[UR6][R24.64+0x180] ;  /* 0x00018006181c7980 */ /* 0x000562000c101d00 */
[----:B------:R-:W-:Y:S01]  /*14280*/  IADD3 R4, R26, 0xc0, RZ ;  /* 0x000000c01a047810 */ /* 0x000fe20007ffe0ff */
[----:B------:R-:W-:Y:S03]  /*14290*/  BSSY B0, `(.L_x_7916) ;  /* 0x0000055000007945 */ /* 0x000fe60003800000 */
[----:B------:R-:W-:-:S13]  /*142a0*/  ISETP.GE.AND P0, PT, R4, R3, PT ;  /* 0x000000030400720c */ /* 0x000fda0003f06270 */
        /* <DEDUP_REMOVED lines=11> */
[----:B--2---:R-:W-:Y:S01]  /*14360*/  IMAD.WIDE R32, R11, 0x2, R24 ;  /* 0x000000020b207825 */ /* 0x004fe200078e0218 */
[----:B------:R-:W-:Y:S02]  /*14370*/  LEA.HI.X.SX32 R5, R5, R8, 0x1, P1 ;  /* 0x0000000805057211 */ /* 0x000fe400008f0eff */
[----:B------:R-:W-:-:S02]  /*14380*/  LEA R4, P1, R7, R16, 0x1 ;  /* 0x0000001007047211 */ /* 0x000fc400078208ff */
[----:B------:R-:W-:Y:S01]  /*14390*/  @P0 IADD3 R10, -R13, RZ, RZ ;  /* 0x000000ff0d0a0210 */ /* 0x000fe20007ffe1ff */
[----:B------:R-:W3:Y:S01]  /*143a0*/  LD.E.128 R32, desc[UR6][R32.64+0x180] ;  /* 0x0001800620207980 */ /* 0x000ee2000c101d00 */
[----:B------:R-:W-:Y:S02]  /*143b0*/  LEA.HI.X R5, R7, R17, R5, 0x1, P1 ;  /* 0x0000001107057211 */ /* 0x000fe400008f0c05 */
[----:B------:R-:W-:-:S04]  /*143c0*/  IADD3 R9, P1, R10, R9, RZ ;  /* 0x000000090a097210 */ /* 0x000fc80007f3e0ff */
[----:B------:R-:W1:Y:S01]  /*143d0*/  LD.E.128 R4, desc[UR6][R4.64] ;  /* 0x0000000604047980 */ /* 0x000e62000c101d00 */
[----:B------:R-:W-:Y:S02]  /*143e0*/  LEA.HI.X.SX32 R8, R10, R8, 0x1, P1 ;  /* 0x000000080a087211 */ /* 0x000fe400008f0eff */
[----:B------:R-:W-:-:S04]  /*143f0*/  LEA R10, P1, R9, R14, 0x1 ;  /* 0x0000000e090a7211 */ /* 0x000fc800078208ff */
[----:B------:R-:W-:-:S06]  /*14400*/  LEA.HI.X R11, R9, R15, R8, 0x1, P1 ;  /* 0x0000000f090b7211 */ /* 0x000fcc00008f0c08 */
[----:B------:R-:W2:Y:S01]  /*14410*/  LD.E.128 R8, desc[UR6][R10.64] ;  /* 0x000000060a087980 */ /* 0x000ea2000c101d00 */
[--C-:B---3--:R-:W-:Y:S02]  /*14420*/  HADD2.F32 R39, -RZ, R32.reuse.H0_H0 ;  /* 0x20000020ff277230 */ /* 0x108fe40000004100 */
[----:B------:R-:W-:Y:S02]  /*14430*/  HADD2.F32 R32, -RZ, R32.H1_H1 ;  /* 0x30000020ff207230 */ /* 0x000fe40000004100 */
[--C-:B-1----:R-:W-:Y:S02]  /*14440*/  HADD2.F32 R24, -RZ, R4.reuse.H0_H0 ;  /* 0x20000004ff187230 */ /* 0x102fe40000004100 */
        /* <DEDUP_REMOVED lines=30> */
[--C-:B--2---:R-:W-:Y:S02]  /*14630*/  HADD2.F32 R24, -RZ, R8.reuse.H0_H0 ;  /* 0x20000008ff187230 */ /* 0x104fe40000004100 */
        /* <DEDUP_REMOVED lines=26> */
.L_x_7917:
[----:B------:R-:W-:Y:S05]  /*147e0*/  BSYNC B0 ;  /* 0x0000000000007941 */ /* 0x000fea0003800000 */
.L_x_7916:
[----:B-----5:R4:W-:Y:S02]  /*147f0*/  STS.128 [R241+0x7000], R28 ;  /* 0x0070001cf1007388 */ /* 0x0209e40000000c00 */
.L_x_7909:
[----:B------:R-:W-:Y:S05]  /*14800*/  BSYNC B1 ;  /* 0x0000000000017941 */ /* 0x000fea0003800000 */
.L_x_7908:
[----:B-123--:R-:W-:-:S05]  /*14810*/  VIADD R24, R144, 0x30 ;  /* 0x0000003090187836 */ /* 0x00efca0000000000 */
[----:B------:R-:W-:-:S04]  /*14820*/  ISETP.GE.AND P0, PT, R24, R23, PT ;  /* 0x000000171800720c */ /* 0x000fc80003f06270 */
[----:B------:R-:W-:-:S13]  /*14830*/  ISETP.LT.OR P0, PT, R58, -0x187, P0 ;  /* 0xfffffe793a00780c */ /* 0x000fda0000701670 */
[----:B------:R-:W-:Y:S05]  /*14840*/  @P0 BRA `(.L_x_7879) ;  /* 0x00000018004c0947 */ /* 0x000fea0003800000 */
        /* <DEDUP_REMOVED lines=16> */
[----:B------:R-:W-:Y:S02]  /*14950*/  IADD3 R7, P3, R5, R9, RZ ;  /* 0x0000000905077210 */ /* 0x000fe40007f7e0ff */
[----:B------:R-:W-:Y:S01]  /*14960*/  MOV R10, RZ ;  /* 0x000000ff000a7202 */ /* 0x000fe20000000f00 */
[----:B----4-:R-:W-:Y:S01]  /*14970*/  IMAD.WIDE R28, R11, 0x2, R20 ;  /* 0x000000020b1c7825 */ /* 0x010fe200078e0214 */
        /* <DEDUP_REMOVED lines=17> */
[--C-:B------:R-:W-:Y:S02]  /*14a90*/  HADD2.F32 R5, -RZ, R6.reuse.H0_H0 ;  /* 0x20000006ff057230 */ /* 0x100fe40000004100 */
[----:B------:R-:W-:Y:S01]  /*14aa0*/  @!P2 FADD.FTZ R4, -R4, -RZ ;  /* 0x800000ff0404a221 */ /* 0x000fe20000010100 */
[----:B------:R-:W-:Y:S02]  /*14ab0*/  HADD2.F32 R37, -RZ, R6.H1_H1 ;  /* 0x30000006ff257230 */ /* 0x000fe40000004100 */
[----:B------:R-:W-:Y:S01]  /*14ac0*/  @!P2 FADD.FTZ R36, -R36, -RZ ;  /* 0x800000ff2424a221 */ /* 0x000fe20000010100 */
[--C-:B------:R-:W-:Y:S02]  /*14ad0*/  HADD2.F32 R6, -RZ, R7.reuse.H0_H0 ;  /* 0x20000007ff067230 */ /* 0x100fe40000004100 */
[----:B------:R-:W-:Y:S01]  /*14ae0*/  @!P2 FADD.FTZ R23, -R23, -RZ ;  /* 0x800000ff1717a221 */ /* 0x000fe20000010100 */
        /* <DEDUP_REMOVED lines=10> */
[----:B------:R-:W-:-:S02]  /*14b90*/  HADD2.F32 R30, -RZ, R30.H1_H1 ;  /* 0x3000001eff1e7230 */ /* 0x000fc40000004100 */
[----:B------:R-:W-:Y:S01]  /*14ba0*/  @!P2 FADD.FTZ R37, -R37, -RZ ;  /* 0x800000ff2525a221 */ /* 0x000fe20000010100 */
[----:B------:R-:W-:Y:S02]  /*14bb0*/  HADD2.F32 R23, -RZ, R31.H0_H0 ;  /* 0x2000001fff177230 */ /* 0x000fe40000004100 */
[----:B------:R-:W-:Y:S01]  /*14bc0*/  @!P2 FADD.FTZ R6, -R6, -RZ ;  /* 0x800000ff0606a221 */ /* 0x000fe20000010100 */
[----:B------:R-:W-:Y:S01]  /*14bd0*/  FMUL.FTZ R28, R28, R25 ;  /* 0x000000191c1c7220 */ /* 0x000fe20000410000 */
[----:B------:R-:W-:Y:S01]  /*14be0*/  FMUL.FTZ R7, R4, R7 ;  /* 0x0000000704077220 */ /* 0x000fe20000410000 */
[----:B------:R-:W-:Y:S01]  /*14bf0*/  @!P2 FADD.FTZ R5, -R5, -RZ ;  /* 0x800000ff0505a221 */ /* 0x000fe20000010100 */
[----:B------:R-:W-:Y:S01]  /*14c00*/  FMUL.FTZ R37, R30, R37 ;  /* 0x000000251e257220 */ /* 0x000fe20000410000 */
[----:B------:R-:W-:Y:S01]  /*14c10*/  FMUL.FTZ R6, R23, R6 ;  /* 0x0000000617067220 */ /* 0x000fe20000410000 */
[----:B-----5:R-:W-:Y:S02]  /*14c20*/  HADD2.F32 R25, -RZ, R32.H1_H1 ;  /* 0x30000020ff197230 */ /* 0x020fe40000004100 */
[----:B----4-:R-:W-:-:S02]  /*14c30*/  HADD2.F32 R4, -RZ, R8.H0_H0 ;  /* 0x20000008ff047230 */ /* 0x010fc40000004100 */
[----:B------:R-:W-:Y:S02]  /*14c40*/  HADD2.F32 R31, -RZ, R8.H1_H1 ;  /* 0x30000008ff1f7230 */ /* 0x000fe40000004100 */
[----:B------:R-:W-:Y:S02]  /*14c50*/  HADD2.F32 R23, -RZ, R32.H0_H0 ;  /* 0x20000020ff177230 */ /* 0x000fe40000004100 */
        /* <DEDUP_REMOVED lines=25> */
.L_x_7919:
[----:B------:R-:W-:Y:S05]  /*14df0*/  BSYNC B0 ;  /* 0x0000000000007941 */ /* 0x000fea0003800000 */
.L_x_7918:
[----:B-----5:R2:W-:Y:S04]  /*14e00*/  STS.128 [R241+0x1800], R32 ;  /* 0x00180020f1007388 */ /* 0x0205e80000000c00 */
[----:B----4-:R2:W5:Y:S01]  /*14e10*/  LD.E.128 R36, desc[UR6][R20.64+0x80] ;  /* 0x0000800614247980 */ /* 0x010562000c101d00 */
[----:B------:R-:W-:Y:S04]  /*14e20*/  BSSY B0, `(.L_x_7920) ;  /* 0x0000055000007945 */ /* 0x000fe80003800000 */
        /* <DEDUP_REMOVED lines=9> */
[----:B------:R-:W-:Y:S02]  /*14ec0*/  IADD3 R7, P2, R5, R9, RZ ;  /* 0x0000000905077210 */ /* 0x000fe40007f5e0ff */
[----:B------:R-:W-:Y:S02]  /*14ed0*/  @P1 IADD3 R11, -R13, RZ, RZ ;  /* 0x000000ff0d0b1210 */ /* 0x000fe40007ffe1ff */
[----:B------:R-:W-:-:S02]  /*14ee0*/  LEA.HI.X.SX32 R5, R5, R8, 0x1, P2 ;  /* 0x0000000805057211 */ /* 0x000fc400010f0eff */
[----:B------:R-:W-:Y:S01]  /*14ef0*/  LEA R4, P2, R7, R16, 0x1 ;  /* 0x0000001007047211 */ /* 0x000fe200078408ff */
[----:B------:R-:W-:-:S03]  /*14f00*/  IMAD.WIDE R28, R11, 0x2, R20 ;  /* 0x000000020b1c7825 */ /* 0x000fc600078e0214 */
[----:B------:R-:W-:Y:S02]  /*14f10*/  LEA.HI.X R5, R7, R17, R5, 0x1, P2 ;  /* 0x0000001107057211 */ /* 0x000fe400010f0c05 */
[----:B------:R-:W-:Y:S01]  /*14f20*/  MOV R10, RZ ;  /* 0x000000ff000a7202 */ /* 0x000fe20000000f00 */
[----:B------:R-:W2:Y:S01]  /*14f30*/  LD.E.128 R28, desc[UR6][R28.64+0x80] ;  /* 0x000080061c1c7980 */ /* 0x000ea2000c101d00 */
[----:B------:R-:W-:-:S03]  /*14f40*/  @P1 IADD3 R10, -R13, RZ, RZ ;  /* 0x000000ff0d0a1210 */ /* 0x000fc60007ffe1ff */
        /* <DEDUP_REMOVED lines=23> */
[----:B------:R-:W-:Y:S01]  /*150c0*/  @!P1 FADD.FTZ R33, -R33, -RZ ;  /* 0x800000ff21219221 */ /* 0x000fe20000010100 */
[----:B------:R-:W-:Y:S02]  /*150d0*/  HADD2.F32 R28, -RZ, R28.H1_H1 ;  /* 0x3000001cff1c7230 */ /* 0x000fe40000004100 */
[----:B------:R-:W-:Y:S01]  /*150e0*/  FMUL.FTZ R34, R34, R23 ;  /* 0x0000001722227220 */ /* 0x000fe20000410000 */
[----:B------:R-:W-:Y:S02]  /*150f0*/  HADD2.F32 R32, -RZ, R30.H0_H0 ;  /* 0x2000001eff207230 */ /* 0x000fe40000004100 */
[----:B------:R-:W-:Y:S01]  /*15100*/  @!P1 FADD.FTZ R7, -R7, -RZ ;  /* 0x800000ff07079221 */ /* 0x000fe20000010100 */
[----:B------:R-:W-:-:S02]  /*15110*/  HADD2.F32 R4, -RZ, R31.H1_H1 ;  /* 0x3000001fff047230 */ /* 0x000fc40000004100 */
[----:B------:R-:W-:Y:S01]  /*15120*/  @!P1 FADD.FTZ R6, -R6, -RZ ;  /* 0x800000ff06069221 */ /* 0x000fe20000010100 */
[----:B------:R-:W-:Y:S02]  /*15130*/  HADD2.F32 R30, -RZ, R30.H1_H1 ;  /* 0x3000001eff1e7230 */ /* 0x000fe40000004100 */
[----:B------:R-:W-:Y:S01]  /*15140*/  FMUL.FTZ R28, R28, R25 ;  /* 0x000000191c1c7220 */ /* 0x000fe20000410000 */
[----:B------:R-:W-:Y:S02]  /*15150*/  HADD2.F32 R23, -RZ, R31.H0_H0 ;  /* 0x2000001fff177230 */ /* 0x000fe40000004100 */
[----:B------:R-:W-:Y:S01]  /*15160*/  FMUL.FTZ R7, R4, R7 ;  /* 0x0000000704077220 */ /* 0x000fe20000410000 */
[----:B-----5:R-:W-:Y:S02]  /*15170*/  HADD2.F32 R25, -RZ, R36.H1_H1 ;  /* 0x30000024ff197230 */ /* 0x020fe40000004100 */
[----:B------:R-:W-:Y:S01]  /*15180*/  FMUL.FTZ R33, R30, R33 ;  /* 0x000000211e217220 */ /* 0x000fe20000410000 */
[----:B----4-:R-:W-:-:S02]  /*15190*/  HADD2.F32 R4, -RZ, R8.H0_H0 ;  /* 0x20000008ff047230 */ /* 0x010fc40000004100 */
[----:B------:R-:W-:Y:S01]  /*151a0*/  FMUL.FTZ R6, R23, R6 ;  /* 0x0000000617067220 */ /* 0x000fe20000410000 */
[----:B------:R-:W-:Y:S02]  /*151b0*/  HADD2.F32 R31, -RZ, R8.H1_H1 ;  /* 0x30000008ff1f7230 */ /* 0x000fe40000004100 */
[----:B------:R-:W-:Y:S01]  /*151c0*/  @!P1 FADD.FTZ R5, -R5, -RZ ;  /* 0x800000ff05059221 */ /* 0x000fe20000010100 */
[----:B------:R-:W-:Y:S02]  /*151d0*/  HADD2.F32 R23, -RZ, R36.H0_H0 ;  /* 0x20000024ff177230 */ /* 0x000fe40000004100 */
[----:B------:R-:W-:Y:S02]  /*151e0*/  HADD2.F32 R30, -RZ, R37.H0_H0 ;  /* 0x20000025ff1e7230 */ /* 0x000fe40000004100 */
[----:B------:R-:W-:Y:S01]  /*151f0*/  FMUL.FTZ R5, R32, R5 ;  /* 0x0000000520057220 */ /* 0x000fe20000410000 */
        /* <DEDUP_REMOVED lines=11> */
[----:B------:R-:W-:Y:S01]  /*152b0*/  FFMA.FTZ R5, R28, R32, R5 ;  /* 0x000000201c057223 */ /* 0x000fe20000010005 */
[----:B------:R-:W-:Y:S02]  /*152c0*/  HADD2.F32 R38, -RZ, R38.H1_H1 ;  /* 0x30000026ff267230 */ /* 0x000fe40000004100 */
[--C-:B------:R-:W-:Y:S02]  /*152d0*/  HADD2.F32 R11, -RZ, R39.reuse.H0_H0 ;  /* 0x20000027ff0b7230 */ /* 0x100fe40000004100 */
[----:B------:R-:W-:Y:S01]  /*152e0*/  FFMA.FTZ R29, R30, R36, R29 ;  /* 0x000000241e1d7223 */ /* 0x000fe2000001001d */
[----:B------:R-:W-:Y:S02]  /*152f0*/  HADD2.F32 R34, -RZ, R39.H1_H1 ;  /* 0x30000027ff227230 */ /* 0x000fe40000004100 */
[----:B------:R-:W-:Y:S01]  /*15300*/  FFMA.FTZ R10, R38, R10, R33 ;  /* 0x0000000a260a7223 */ /* 0x000fe20000010021 */
[----:B------:R-:W-:Y:S01]  /*15310*/  F2FP.F16.F32.PACK_AB R36, R25, R4 ;  /* 0x000000041924723e */ /* 0x000fe200000000ff */
[----:B------:R-:W-:Y:S01]  /*15320*/  FFMA.FTZ R6, R11, R9, R6 ;  /* 0x000000090b067223 */ /* 0x000fe20000010006 */
[----:B------:R-:W-:Y:S01]  /*15330*/  F2FP.F16.F32.PACK_AB R37, R29, R8 ;  /* 0x000000081d25723e */ /* 0x000fe200000000ff */
[----:B------:R-:W-:Y:S01]  /*15340*/  FFMA.FTZ R7, R34, R42, R7 ;  /* 0x0000002a22077223 */ /* 0x000fe20000010007 */
[----:B------:R-:W-:-:S04]  /*15350*/  F2FP.F16.F32.PACK_AB R38, R10, R5 ;  /* 0x000000050a26723e */ /* 0x000fc800000000ff */
[----:B------:R-:W-:Y:S02]  /*15360*/  F2FP.F16.F32.PACK_AB R39, R7, R6 ;  /* 0x000000060727723e */ /* 0x000fe400000000ff */
.L_x_7921:
[----:B------:R-:W-:Y:S05]  /*15370*/  BSYNC B0 ;  /* 0x0000000000007941 */ /* 0x000fea0003800000 */
.L_x_7920:
[----:B-----5:R3:W-:Y:S04]  /*15380*/  STS.128 [R241+0x3800], R36 ;  /* 0x00380024f1007388 */ /* 0x0207e80000000c00 */
[----:B--2---:R3:W5:Y:S01]  /*15390*/  LD.E.128 R32, desc[UR6][R20.64+0x100] ;  /* 0x0001000614207980 */ /* 0x004762000c101d00 */
        /* <DEDUP_REMOVED lines=17> */
[----:B------:R-:W3:Y:S01]  /*154b0*/  LD.E.128 R28, desc[UR6][R28.64+0x100] ;  /* 0x000100061c1c7980 */ /* 0x000ee2000c101d00 */
[----:B------:R-:W-:-:S03]  /*154c0*/  @P0 IADD3 R10, -R13, RZ, RZ ;  /* 0x000000ff0d0a0210 */ /* 0x000fc60007ffe1ff */
        /* <DEDUP_REMOVED lines=34> */
[----:B------:R-:W-:Y:S01]  /*156f0*/  @!P0 FADD.FTZ R5, -R5, -RZ ;  /* 0x800000ff05058221 */ /* 0x000fe20000010100 */
[----:B------:R-:W-:Y:S01]  /*15700*/  FMUL.FTZ R37, R30, R37 ;  /* 0x000000251e257220 */ /* 0x000fe20000410000 */
[----:B-----5:R-:W-:Y:S02]  /*15710*/  HADD2.F32 R25, -RZ, R32.H1_H1 ;  /* 0x30000020ff197230 */ /* 0x020fe40000004100 */
[----:B------:R-:W-:Y:S01]  /*15720*/  FMUL.FTZ R6, R23, R6 ;  /* 0x0000000617067220 */ /* 0x000fe20000410000 */
[----:B----4-:R-:W-:-:S02]  /*15730*/  HADD2.F32 R4, -RZ, R8.H0_H0 ;  /* 0x20000008ff047230 */ /* 0x010fc40000004100 */
[----:B------:R-:W-:Y:S01]  /*15740*/  FMUL.FTZ R5, R36, R5 ;  /* 0x0000000524057220 */ /* 0x000fe20000410000 */
[----:B------:R-:W-:Y:S02]  /*15750*/  HADD2.F32 R31, -RZ, R8.H1_H1 ;  /* 0x30000008ff1f7230 */ /* 0x000fe40000004100 */
[----:B------:R-:W-:Y:S02]  /*15760*/  HADD2.F32 R23, -RZ, R32.H0_H0 ;  /* 0x20000020ff177230 */ /* 0x000fe40000004100 */
[----:B------:R-:W-:Y:S02]  /*15770*/  HADD2.F32 R30, -RZ, R33.H0_H0 ;  /* 0x20000021ff1e7230 */ /* 0x000fe40000004100 */
[----:B------:R-:W-:Y:S01]  /*15780*/  FFMA.FTZ R25, R25, R31, R28 ;  /* 0x0000001f19197223 */ /* 0x000fe2000001001c */
[--C-:B------:R-:W-:Y:S02]  /*15790*/  HADD2.F32 R8, -RZ, R9.reuse.H0_H0 ;  /* 0x20000009ff087230 */ /* 0x100fe40000004100 */
[----:B------:R-:W-:Y:S01]  /*157a0*/  FFMA.FTZ R4, R23, R4, R38 ;  /* 0x0000000417047223 */ /* 0x000fe20000010026 */
[----:B------:R-:W-:-:S02]  /*157b0*/  HADD2.F32 R36, -RZ, R9.H1_H1 ;  /* 0x30000009ff247230 */ /* 0x000fc40000004100 */
[----:B------:R-:W-:Y:S02]  /*157c0*/  HADD2.F32 R32, -RZ, R10.H0_H0 ;  /* 0x2000000aff207230 */ /* 0x000fe40000004100 */
[----:B------:R-:W-:Y:S01]  /*157d0*/  FFMA.FTZ R8, R30, R8, R39 ;  /* 0x000000081e087223 */ /* 0x000fe20000010027 */
[--C-:B------:R-:W-:Y:S02]  /*157e0*/  HADD2.F32 R9, -RZ, R11.reuse.H0_H0 ;  /* 0x2000000bff097230 */ /* 0x100fe40000004100 */
[----:B------:R-:W-:Y:S02]  /*157f0*/  HADD2.F32 R40, -RZ, R11.H1_H1 ;  /* 0x3000000bff287230 */ /* 0x000fe40000004100 */
[----:B------:R-:W-:Y:S02]  /*15800*/  HADD2.F32 R28, -RZ, R34.H0_H0 ;  /* 0x20000022ff1c7230 */ /* 0x000fe40000004100 */
[----:B------:R-:W-:Y:S02]  /*15810*/  HADD2.F32 R10, -RZ, R10.H1_H1 ;  /* 0x3000000aff0a7230 */ /* 0x000fe40000004100 */
[----:B------:R-:W-:-:S02]  /*15820*/  HADD2.F32 R30, -RZ, R33.H1_H1 ;  /* 0x30000021ff1e7230 */ /* 0x000fc40000004100 */
[----:B------:R-:W-:Y:S01]  /*15830*/  FFMA.FTZ R5, R28, R32, R5 ;  /* 0x000000201c057223 */ /* 0x000fe20000010005 */
[----:B------:R-:W-:Y:S01]  /*15840*/  HADD2.F32 R34, -RZ, R34.H1_H1 ;  /* 0x30000022ff227230 */ /* 0x000fe20000004100 */
[----:B------:R-:W-:Y:S01]  /*15850*/  F2FP.F16.F32.PACK_AB R32, R25, R4 ;  /* 0x000000041920723e */ /* 0x000fe200000000ff */
[--C-:B------:R-:W-:Y:S02]  /*15860*/  HADD2.F32 R11, -RZ, R35.reuse.H0_H0 ;  /* 0x20000023ff0b7230 */ /* 0x100fe40000004100 */
[----:B------:R-:W-:Y:S01]  /*15870*/  FFMA.FTZ R29, R30, R36, R29 ;  /* 0x000000241e1d7223 */ /* 0x000fe2000001001d */
[----:B------:R-:W-:Y:S02]  /*15880*/  HADD2.F32 R38, -RZ, R35.H1_H1 ;  /* 0x30000023ff267230 */ /* 0x000fe40000004100 */
[----:B------:R-:W-:Y:S01]  /*15890*/  FFMA.FTZ R10, R34, R10, R37 ;  /* 0x0000000a220a7223 */ /* 0x000fe20000010025 */
[----:B------:R-:W-:Y:S01]  /*158a0*/  FFMA.FTZ R6, R11, R9, R6 ;  /* 0x000000090b067223 */ /* 0x000fe20000010006 */
[----:B------:R-:W-:Y:S01]  /*158b0*/  F2FP.F16.F32.PACK_AB R33, R29, R8 ;  /* 0x000000081d21723e */ /* 0x000fe200000000ff */
[----:B------:R-:W-:-:S02]  /*158c0*/  FFMA.FTZ R7, R38, R40, R7 ;  /* 0x0000002826077223 */ /* 0x000fc40000010007 */
[----:B------:R-:W-:-:S03]  /*158d0*/  F2FP.F16.F32.PACK_AB R34, R10, R5 ;  /* 0x000000050a22723e */ /* 0x000fc600000000ff */
[----:B------:R-:W-:-:S03]  /*158e0*/  F2FP.F16.F32.PACK_AB R35, R7, R6 ;  /* 0x000000060723723e */ /* 0x000fc600000000ff */
.L_x_7923:
[----:B------:R-:W-:Y:S05]  /*158f0*/  BSYNC B0 ;  /* 0x0000000000007941 */ /* 0x000fea0003800000 */
.L_x_7922:
[----:B-----5:R2:W-:Y:S04]  /*15900*/  STS.128 [R241+0x5800], R32 ;  /* 0x00580020f1007388 */ /* 0x0205e80000000c00 */
[----:B------:R2:W5:Y:S01]  /*15910*/  LD.E.128 R28, desc[UR6][R20.64+0x180] ;  /* 0x00018006141c7980 */ /* 0x000562000c101d00 */
[----:B------:R-:W-:Y:S01]  /*15920*/  IADD3 R26, R26, 0xc0, RZ ;  /* 0x000000c01a1a7810 */ /* 0x000fe20007ffe0ff */
[----:B------:R-:W-:Y:S03]  /*15930*/  BSSY B0, `(.L_x_7924) ;  /* 0x0000056000007945 */ /* 0x000fe60003800000 */
[----:B------:R-:W-:-:S13]  /*15940*/  ISETP.GE.AND P0, PT, R26, R3, PT ;  /* 0x000000031a00720c */ /* 0x000fda0003f06270 */
        /* <DEDUP_REMOVED lines=13> */
[----:B--2---:R-:W-:-:S03]  /*15a20*/  IMAD.WIDE R32, R7, 0x2, R20 ;  /* 0x0000000207207825 */ /* 0x004fc600078e0214 */
[----:B------:R-:W-:Y:S02]  /*15a30*/  LEA.HI.X R5, R5, R17, R3, 0x1, P1 ;  /* 0x0000001105057211 */ /* 0x000fe400008f0c03 */
[----:B------:R-:W-:Y:S01]  /*15a40*/  MOV R3, RZ ;  /* 0x000000ff00037202 */ /* 0x000fe20000000f00 */
[----:B------:R-:W2:Y:S01]  /*15a50*/  LD.E.128 R32, desc[UR6][R32.64+0x180] ;  /* 0x0001800620207980 */ /* 0x000ea2000c101d00 */
[----:B------:R-:W-:-:S03]  /*15a60*/  @P0 IADD3 R3, -R13, RZ, RZ ;  /* 0x000000ff0d030210 */ /* 0x000fc60007ffe1ff */
        /* <DEDUP_REMOVED lines=8> */
[----:B----4-:R-:W-:Y:S02]  /*15af0*/  HADD2.F32 R0, -RZ, R4.H0_H0 ;  /* 0x20000004ff007230 */ /* 0x010fe40000004100 */
[--C-:B------:R-:W-:Y:S02]  /*15b00*/  HADD2.F32 R2, -RZ, R5.reuse.H0_H0 ;  /* 0x20000005ff027230 */ /* 0x100fe40000004100 */
[----:B------:R-:W-:Y:S02]  /*15b10*/  HADD2.F32 R5, -RZ, R5.H1_H1 ;  /* 0x30000005ff057230 */ /* 0x000fe40000004100 */
[----:B------:R-:W-:Y:S01]  /*15b20*/  @!P0 FADD.FTZ R0, -R0, -RZ ;  /* 0x800000ff00008221 */ /* 0x000fe20000010100 */
[----:B------:R-:W-:-:S02]  /*15b30*/  HADD2.F32 R3, -RZ, R6.H0_H0 ;  /* 0x20000006ff037230 */ /* 0x000fc40000004100 */
[----:B------:R-:W-:Y:S01]  /*15b40*/  @!P0 FADD.FTZ R2, -R2, -RZ ;  /* 0x800000ff02028221 */ /* 0x000fe20000010100 */
[----:B------:R-:W-:Y:S02]  /*15b50*/  HADD2.F32 R13, -RZ, R6.H1_H1 ;  /* 0x30000006ff0d7230 */ /* 0x000fe40000004100 */
[----:B------:R-:W-:Y:S01]  /*15b60*/  @!P0 FADD.FTZ R5, -R5, -RZ ;  /* 0x800000ff05058221 */ /* 0x000fe20000010100 */
[----:B------:R-:W-:Y:S02]  /*15b70*/  HADD2.F32 R6, -RZ, R7.H0_H0 ;  /* 0x20000007ff067230 */ /* 0x000fe40000004100 */
[----:B------:R-:W-:Y:S01]  /*15b80*/  FMUL.FTZ R15, R15, R0 ;  /* 0x000000000f0f7220 */ /* 0x000fe20000410000 */
        /* <DEDUP_REMOVED lines=8> */
[----:B------:R-:W-:Y:S02]  /*15c10*/  HADD2.F32 R0, -RZ, R35.H1_H1 ;  /* 0x30000023ff007230 */ /* 0x000fe40000004100 */
[----:B------:R-:W-:Y:S01]  /*15c20*/  @!P0 FADD.FTZ R4, -R4, -RZ ;  /* 0x800000ff04048221 */ /* 0x000fe20000010100 */
[----:B-1-3--:R-:W-:-:S02]  /*15c30*/  HADD2.F32 R21, -RZ, R32.H1_H1 ;  /* 0x30000020ff157230 */ /* 0x00afc40000004100 */
[----:B------:R-:W-:Y:S01]  /*15c40*/  @!P0 FADD.FTZ R6, -R6, -RZ ;  /* 0x800000ff06068221 */ /* 0x000fe20000010100 */
[----:B------:R-:W-:Y:S02]  /*15c50*/  HADD2.F32 R5, -RZ, R35.H0_H0 ;  /* 0x20000023ff057230 */ /* 0x000fe40000004100 */
[----:B------:R-:W-:Y:S01]  /*15c60*/  FMUL.FTZ R3, R2, R3 ;  /* 0x0000000302037220 */ /* 0x000fe20000410000 */
[----:B------:R-:W-:Y:S01]  /*15c70*/  FMUL.FTZ R7, R0, R7 ;  /* 0x0000000700077220 */ /* 0x000fe20000410000 */
[----:B------:R-:W-:Y:S01]  /*15c80*/  FMUL.FTZ R21, R21, R4 ;  /* 0x0000000415157220 */ /* 0x000fe20000410000 */
[----:B-----5:R-:W-:Y:S02]  /*15c90*/  HADD2.F32 R0, -RZ, R28.H0_H0 ;  /* 0x2000001cff007230 */ /* 0x020fe40000004100 */
[----:B------:R-:W-:Y:S01]  /*15ca0*/  FMUL.FTZ R6, R5, R6 ;  /* 0x0000000605067220 */ /* 0x000fe20000410000 */
[----:B------:R-:W-:Y:S02]  /*15cb0*/  HADD2.F32 R2, -RZ, R8.H0_H0 ;  /* 0x20000008ff027230 */ /* 0x000fe40000004100 */
[----:B------:R-:W-:Y:S01]  /*15cc0*/  @!P0 FADD.FTZ R13, -R13, -RZ ;  /* 0x800000ff0d0d8221 */ /* 0x000fe20000010100 */
[----:B------:R-:W-:-:S02]  /*15cd0*/  HADD2.F32 R28, -RZ, R28.H1_H1 ;  /* 0x3000001cff1c7230 */ /* 0x000fc40000004100 */
[----:B------:R-:W-:Y:S02]  /*15ce0*/  HADD2.F32 R4, -RZ, R29.H0_H0 ;  /* 0x2000001dff047230 */ /* 0x000fe40000004100 */
[----:B------:R-:W-:Y:S01]  /*15cf0*/  FFMA.FTZ R0, R0, R2, R15 ;  /* 0x0000000200007223 */ /* 0x000fe2000001000f */
[----:B------:R-:W-:Y:S02]  /*15d00*/  HADD2.F32 R8, -RZ, R8.H1_H1 ;  /* 0x30000008ff087230 */ /* 0x000fe40000004100 */
[----:B------:R-:W-:Y:S02]  /*15d10*/  HADD2.F32 R5, -RZ, R9.H0_H0 ;  /* 0x20000009ff057230 */ /* 0x000fe40000004100 */
[----:B------:R-:W-:Y:S02]  /*15d20*/  HADD2.F32 R34, -RZ, R34.H1_H1 ;  /* 0x30000022ff227230 */ /* 0x000fe40000004100 */
[----:B------:R-:W-:Y:S01]  /*15d30*/  FFMA.FTZ R21, R28, R8, R21 ;  /* 0x000000081c157223 */ /* 0x000fe20000010015 */
[----:B------:R-:W-:-:S02]  /*15d40*/  HADD2.F32 R16, -RZ, R10.H0_H0 ;  /* 0x2000000aff107230 */ /* 0x000fc40000004100 */
[----:B------:R-:W-:Y:S01]  /*15d50*/  FFMA.FTZ R4, R4, R5, R17 ;  /* 0x0000000504047223 */ /* 0x000fe20000010011 */
[----:B------:R-:W-:Y:S02]  /*15d60*/  HADD2.F32 R2, -RZ, R30.H0_H0 ;  /* 0x2000001eff027230 */ /* 0x000fe40000004100 */
[----:B------:R-:W-:Y:S01]  /*15d70*/  FMUL.FTZ R13, R34, R13 ;  /* 0x0000000d220d7220 */ /* 0x000fe20000410000 */
[----:B------:R-:W-:Y:S01]  /*15d80*/  HADD2.F32 R9, -RZ, R9.H1_H1 ;  /* 0x30000009ff097230 */ /* 0x000fe20000004100 */
[----:B------:R-:W-:Y:S01]  /*15d90*/  F2FP.F16.F32.PACK_AB R28, R21, R0 ;  /* 0x00000000151c723e */ /* 0x000fe200000000ff */
[----:B------:R-:W-:Y:S02]  /*15da0*/  HADD2.F32 R10, -RZ, R10.H1_H1 ;  /* 0x3000000aff0a7230 */ /* 0x000fe40000004100 */
[----:B------:R-:W-:Y:S01]  /*15db0*/  FFMA.FTZ R2, R2, R16, R3 ;  /* 0x0000001002027223 */ /* 0x000fe20000010003 */
[--C-:B------:R-:W-:Y:S02]  /*15dc0*/  HADD2.F32 R23, -RZ, R11.reuse.H0_H0 ;  /* 0x2000000bff177230 */ /* 0x100fe40000004100 */
[----:B------:R-:W-:-:S02]  /*15dd0*/  HADD2.F32 R20, -RZ, R11.H1_H1 ;  /* 0x3000000bff147230 */ /* 0x000fc40000004100 */
[----:B------:R-:W-:Y:S02]  /*15de0*/  HADD2.F32 R29, -RZ, R29.H1_H1 ;  /* 0x3000001dff1d7230 */ /* 0x000fe40000004100 */
[--C-:B------:R-:W-:Y:S02]  /*15df0*/  HADD2.F32 R5, -RZ, R31.reuse.H0_H0 ;  /* 0x2000001fff057230 */ /* 0x100fe40000004100 */
[----:B------:R-:W-:Y:S02]  /*15e00*/  HADD2.F32 R8, -RZ, R31.H1_H1 ;  /* 0x3000001fff087230 */ /* 0x000fe40000004100 */
[----:B------:R-:W-:Y:S01]  /*15e10*/  FFMA.FTZ R9, R29, R9, R14 ;  /* 0x000000091d097223 */ /* 0x000fe2000001000e */
[----:B------:R-:W-:Y:S02]  /*15e20*/  HADD2.F32 R30, -RZ, R30.H1_H1 ;  /* 0x3000001eff1e7230 */ /* 0x000fe40000004100 */
[----:B------:R-:W-:Y:S01]  /*15e30*/  FFMA.FTZ R5, R5, R23, R6 ;  /* 0x0000001705057223 */ /* 0x000fe20000010006 */
[----:B------:R-:W-:Y:S01]  /*15e40*/  FFMA.FTZ R8, R8, R20, R7 ;  /* 0x0000001408087223 */ /* 0x000fe20000010007 */
[----:B------:R-:W-:Y:S01]  /*15e50*/  F2FP.F16.F32.PACK_AB R29, R9, R4 ;  /* 0x00000004091d723e */ /* 0x000fe200000000ff */
[----:B------:R-:W-:-:S03]  /*15e60*/  FFMA.FTZ R13, R30, R10, R13 ;  /* 0x0000000a1e0d7223 */ /* 0x000fc6000001000d */
[----:B------:R-:W-:Y:S02]  /*15e70*/  F2FP.F16.F32.PACK_AB R31, R8, R5 ;  /* 0x00000005081f723e */ /* 0x000fe400000000ff */
[----:B------:R-:W-:Y:S02]  /*15e80*/  F2FP.F16.F32.PACK_AB R30, R13, R2 ;  /* 0x000000020d1e723e */ /* 0x000fe400000000ff */
.L_x_7925:
[----:B------:R-:W-:Y:S05]  /*15e90*/  BSYNC B0 ;  /* 0x0000000000007941 */ /* 0x000fea0003800000 */
.L_x_7924:
[----:B-----5:R4:W-:Y:S01]  /*15ea0*/  STS.128 [R241+0x7800], R28 ;  /* 0x0078001cf1007388 */ /* 0x0209e20000000c00 */
[----:B------:R-:W-:Y:S05]  /*15eb0*/  BRA `(.L_x_7879) ;  /* 0x0000000000b07947 */ /* 0x000fea0003800000 */
.L_x_7847:
[----:B------:R-:W-:Y:S02]  /*15ec0*/  IMAD.IADD R3, R232, 0x1, -R61 ;  /* 0x00000001e8037824 */ /* 0x000fe400078e0a3d */
[C---:B-----5:R-:W-:Y:S02]  /*15ed0*/  VIADD R12, R144.reuse, 0x10 ;  /* 0x00000010900c7836 */ /* 0x060fe40000000000 */
[C---:B------:R-:W-:Y:S01]  /*15ee0*/  VIADD R24, R144.reuse, 0x30 ;  /* 0x0000003090187836 */ /* 0x040fe20000000000 */
[CC--:B------:R-:W-:Y:S01]  /*15ef0*/  ISETP.GE.AND P6, PT, R144.reuse, R3.reuse, PT ;  /* 0x000000039000720c */ /* 0x0c0fe20003fc6270 */
[----:B------:R-:W-:Y:S01]  /*15f00*/  VIADD R22, R144, 0x20 ;  /* 0x0000002090167836 */ /* 0x000fe20000000000 */
[-C--:B------:R-:W-:Y:S02]  /*15f10*/  ISETP.GE.AND P5, PT, R12, R3.reuse, PT ;  /* 0x000000030c00720c */ /* 0x080fe40003fa6270 */
[-C--:B------:R-:W-:Y:S02]  /*15f20*/  ISETP.GE.AND P3, PT, R24, R3.reuse, PT ;  /* 0x000000031800720c */ /* 0x080fe40003f66270 */
[----:B------:R-:W-:-:S07]  /*15f30*/  ISETP.GE.AND P4, PT, R22, R3, PT ;  /* 0x000000031600720c */ /* 0x000fce0003f86270 */
[C---:B------:R-:W-:Y:S02]  /*15f40*/  @!P6 LEA R8, P2, R146.reuse, R152, 0x1 ;  /* 0x000000989208e211 */ /* 0x040fe400078408ff */
[-C--:B------:R-:W-:Y:S02]  /*15f50*/  @!P5 IADD3 R7, P1, R7, R146.reuse, RZ ;  /* 0x000000920707d210 */ /* 0x080fe40007f3e0ff */
[----:B------:R-:W-:Y:S01]  /*15f60*/  @!P3 IMAD.MOV.U32 R10, RZ, RZ, R146 ;  /* 0x000000ffff0ab224 */ /* 0x000fe200078e0092 */
[--C-:B------:R-:W-:Y:S01]  /*15f70*/  @!P6 LEA.HI.X R9, R146, R153, R149.reuse, 0x1, P2 ;  /* 0x000000999209e211 */ /* 0x100fe200010f0c95 */
[--C-:B------:R-:W-:Y:S01]  /*15f80*/  @!P3 IMAD.MOV.U32 R11, RZ, RZ, R149.reuse ;  /* 0x000000ffff0bb224 */ /* 0x100fe200078e0095 */
[C---:B------:R-:W-:Y:S01]  /*15f90*/  @!P4 LEA R3, P0, R150.reuse, R146, 0x5 ;  /* 0x000000929603c211 */ /* 0x040fe200078028ff */
[----:B------:R-:W-:Y:S01]  /*15fa0*/  @!P5 IMAD.X R5, R5, 0x1, R149, P1 ;  /* 0x000000010505d824 */ /* 0x000fe200008e0695 */
[-C--:B------:R-:W-:Y:S01]  /*15fb0*/  @!P5 LEA R6, P1, R7, R152.reuse, 0x1 ;  /* 0x000000980706d211 */ /* 0x080fe200078208ff */
[----:B------:R-:W-:Y:S01]  /*15fc0*/  @!P3 IMAD R0, R151, 0x30, RZ ;  /* 0x000000309700b824 */ /* 0x000fe200078e02ff */
[C---:B------:R-:W-:Y:S01]  /*15fd0*/  @!P4 LEA.HI.X R148, R150.reuse, R149, R151, 0x5, P0 ;  /* 0x000000959694c211 */ /* 0x040fe200000f2c97 */
[----:B------:R-:W-:Y:S01]  /*15fe0*/  @!P3 IMAD.WIDE.U32 R10, R150, 0x30, R10 ;  /* 0x00000030960ab825 */ /* 0x000fe200078e000a */
[-C--:B------:R-:W-:Y:S01]  /*15ff0*/  @!P5 LEA.HI.X R7, R7, R153.reuse, R5, 0x1, P1 ;  /* 0x000000990707d211 */ /* 0x080fe200008f0c05 */
[----:B------:R-:W-:Y:S01]  /*16000*/  @!PT LDS RZ, [RZ] ;  /* 0x00000000fffff984 */ /* 0x000fe20000000800 */
[----:B------:R-:W-:Y:S01]  /*16010*/  @!PT LDS RZ, [RZ] ;  /* 0x00000000fffff984 */ /* 0x000fe20000000800 */
[----:B------:R-:W-:Y:S01]  /*16020*/  @!PT LDS RZ, [RZ] ;  /* 0x00000000fffff984 */ /* 0x000fe20000000800 */
[----:B------:R1:W-:Y:S01]  /*16030*/  @!P6 LDGSTS.E.BYPASS.LTC128B.128 [R241], desc[UR6][R8.64] ;  /* 0x0000000008f1efae */ /* 0x0003e2000b901d46 */
[-C--:B------:R-:W-:Y:S01]  /*16040*/  @!P4 LEA R2, P1, R3, R152.reuse, 0x1 ;  /* 0x000000980302c211 */ /* 0x080fe200078208ff */
[----:B------:R-:W-:Y:S01]  /*16050*/  @!P3 IMAD.IADD R5, R11, 0x1, R0 ;  /* 0x000000010b05b824 */ /* 0x000fe200078e0200 */
[----:B------:R-:W-:Y:S01]  /*16060*/  @!P3 LEA R4, P0, R10, R152, 0x1 ;  /* 0x000000980a04b211 */ /* 0x000fe200078008ff */
[----:B------:R1:W-:Y:S01]  /*16070*/  @!P6 LDGSTS.E.BYPASS.LTC128B.128 [R241+0x2000], desc[UR6][R8.64+0x80] ;  /* 0x0200008008f1efae */ /* 0x0003e2000b901d46 */
[----:B------:R-:W-:-:S02]  /*16080*/  @!P4 LEA.HI.X R3, R3, R153, R148, 0x1, P1 ;  /* 0x000000990303c211 */ /* 0x000fc400008f0c94 */
[----:B------:R-:W-:Y:S01]  /*16090*/  @!P3 LEA.HI.X R5, R10, R153, R5, 0x1, P0 ;  /* 0x000000990a05b211 */ /* 0x000fe200000f0c05 */
        /* <DEDUP_REMOVED lines=14> */
.L_x_7879:
[----:B------:R-:W-:Y:S05]  /*16180*/  BSYNC B2 ;  /* 0x0000000000027941 */ /* 0x000fea0003800000 */
.L_x_7846:
[----:B------:R-:W-:Y:S01]  /*16190*/  VIADD R234, R170, 0xffffffff ;  /* 0xffffffffaaea7836 */ /* 0x000fe20000000000 */
[----:B-1----:R-:W-:Y:S01]  /*161a0*/  SHF.R.S32.HI R7, RZ, 0x1f, R142 ;  /* 0x0000001fff077819 */ /* 0x002fe2000001148e */
[----:B------:R-:W-:Y:S01]  /*161b0*/  IMAD.SHL.U32 R4, R144, 0x8, RZ ;  /* 0x0000000890047824 */ /* 0x000fe200078e00ff */
[----:B------:R-:W-:Y:S01]  /*161c0*/  LEA.HI R5, R64, R64, RZ, 0x1 ;  /* 0x0000004040057211 */ /* 0x000fe200078f08ff */
[----:B------:R-:W-:Y:S01]  /*161d0*/  IMAD.SHL.U32 R2, R234, 0x40, RZ ;  /* 0x00000040ea027824 */ /* 0x000fe200078e00ff */
[----:B------:R-:W-:Y:S02]  /*161e0*/  LEA.HI R0, R7, R142, RZ, 0x3 ;  /* 0x0000008e07007211 */ /* 0x000fe400078f18ff */
[----:B------:R-:W-:Y:S01]  /*161f0*/  LOP3.LUT R5, R5, 0xfffffffe, RZ, 0xc0, !PT ;  /* 0xfffffffe05057812 */ /* 0x000fe200078ec0ff */
[----:B------:R-:W-:Y:S01]  /*16200*/  IMAD.IADD R3, R63, 0x1, -R2 ;  /* 0x000000013f037824 */ /* 0x000fe200078e0a02 */
[----:B------:R-:W-:-:S03]  /*16210*/  LOP3.LUT R7, R0, 0xfffffff8, RZ, 0xc0, !PT ;  /* 0xfffffff800077812 */ /* 0x000fc600078ec0ff */
[----:B------:R-:W-:Y:S01]  /*16220*/  IMAD.IADD R64, R64, 0x1, -R5 ;  /* 0x0000000140407824 */ /* 0x000fe200078e0a05 */
[-C--:B------:R-:W-:Y:S01]  /*16230*/  ISETP.GE.AND P4, PT, R12, R3.reuse, PT ;  /* 0x000000030c00720c */ /* 0x080fe20003f86270 */
[----:B------:R-:W-:Y:S01]  /*16240*/  IMAD.IADD R142, R142, 0x1, -R7 ;  /* 0x000000018e8e7824 */ /* 0x000fe200078e0a07 */
[-C--:B------:R-:W-:Y:S01]  /*16250*/  ISETP.GE.AND P5, PT, R144, R3.reuse, PT ;  /* 0x000000039000720c */ /* 0x080fe20003fa6270 */
[----:B------:R-:W-:Y:S01]  /*16260*/  IMAD.SHL.U32 R5, R60, 0x40, RZ ;  /* 0x000000403c057824 */ /* 0x000fe200078e00ff */
[-C--:B------:R-:W-:Y:S02]  /*16270*/  ISETP.GE.AND P3, PT, R22, R3.reuse, PT ;  /* 0x000000031600720c */ /* 0x080fe40003f66270 */
[-C--:B------:R-:W-:Y:S02]  /*16280*/  ISETP.GE.AND P2, PT, R12, R3.reuse, PT ;  /* 0x000000030c00720c */ /* 0x080fe40003f46270 */
[----:B------:R-:W-:Y:S02]  /*16290*/  LOP3.LUT R5, R5, 0x1c0, RZ, 0xc0, !PT ;  /* 0x000001c005057812 */ /* 0x000fe400078ec0ff */
[----:B------:R-:W-:-:S02]  /*162a0*/  ISETP.GE.AND P1, PT, R22, R3, PT ;  /* 0x000000031600720c */ /* 0x000fc40003f26270 */
[----:B------:R-:W-:Y:S02]  /*162b0*/  LOP3.LUT R4, R5, 0x8, R4, 0xf8, !PT ;  /* 0x0000000805047812 */ /* 0x000fe400078ef804 */
[C---:B----4-:R-:W-:Y:S01]  /*162c0*/  @!P4 LEA R10, P0, R72.reuse, R228, 0x1 ;  /* 0x000000e4480ac211 */ /* 0x050fe200078008ff */
[----:B------:R-:W-:Y:S01]  /*162d0*/  @!PT LDS RZ, [RZ] ;  /* 0x00000000fffff984 */ /* 0x000fe20000000800 */
[----:B------:R-:W-:Y:S01]  /*162e0*/  @!PT LDS RZ, [RZ] ;  /* 0x00000000fffff984 */ /* 0x000fe20000000800 */
[----:B------:R-:W-:Y:S01]  /*162f0*/  @!PT LDS RZ, [RZ] ;  /* 0x00000000fffff984 */ /* 0x000fe20000000800 */
[----:B------:R-:W-:Y:S01]  /*16300*/  @!P5 LDGSTS.E.BYPASS.LTC128B.128 [R241+0x8000], desc[UR6][R228.64] ;  /* 0x08000000e4f1dfae */ /* 0x000fe2000b901d46 */
[----:B------:R-:W-:Y:S02]  /*16310*/  SHF.R.U32.HI R5, RZ, 0x3, R5 ;  /* 0x00000003ff057819 */ /* 0x000fe40000011605 */
[----:B------:R-:W-:Y:S01]  /*16320*/  @!P4 LEA.HI.X R11, R72, R229, R73, 0x1, P0 ;  /* 0x000000e5480bc211 */ /* 0x000fe200000f0c49 */
[----:B------:R-:W-:Y:S01]  /*16330*/  @!P5 LDGSTS.E.BYPASS.LTC128B.128 [R241+0xa000], desc[UR6][R228.64+0x80] ;  /* 0x0a000080e4f1dfae */ /* 0x000fe2000b901d46 */
[----:B------:R-:W-:Y:S02]  /*16340*/  ISETP.GE.AND P0, PT, R24, R3, PT ;  /* 0x000000031800720c */ /* 0x000fe40003f06270 */
[----:B------:R-:W-:Y:S01]  /*16350*/  LOP3.LUT R5, R4, R5, RZ, 0x3c, !PT ;  /* 0x0000000504057212 */ /* 0x000fe200078e3cff */
[----:B------:R-:W-:Y:S01]  /*16360*/  @!P5 LDGSTS.E.BYPASS.LTC128B.128 [R241+0xc000], desc[UR6][R228.64+0x100] ;  /* 0x0c000100e4f1dfae */ /* 0x000fe2000b901d46 */
[----:B------:R-:W-:-:S03]  /*16370*/  IMAD.SHL.U32 R4, R142, 0x40, RZ ;  /* 0x000000408e047824 */ /* 0x000fc600078e00ff */
[----:B------:R-:W-:Y:S01]  /*16380*/  @!P5 LDGSTS.E.BYPASS.LTC128B.128 [R241+0xe000], desc[UR6][R228.64+0x180] ;  /* 0x0e000180e4f1dfae */ /* 0x000fe2000b901d46 */
[----:B------:R-:W-:Y:S01]  /*16390*/  ISETP.GE.AND P5, PT, R144, R3, PT ;  /* 0x000000039000720c */ /* 0x000fe20003fa6270 */
[----:B------:R-:W-:Y:S01]  /*163a0*/  IMAD R225, R64, 0x200, R5 ;  /* 0x0000020040e17824 */ /* 0x000fe200078e0205 */
[----:B------:R-:W-:Y:S01]  /*163b0*/  LOP3.LUT R5, R4, 0x1c0, RZ, 0xc0, !PT ;  /* 0x000001c004057812 */ /* 0x000fe200078ec0ff */
[----:B------:R-:W-:Y:S01]  /*163c0*/  @!P4 LDGSTS.E.BYPASS.LTC128B.128 [R241+0x8800], desc[UR6][R10.64] ;  /* 0x088000000af1cfae */ /* 0x000fe2000b901d46 */
[----:B------:R-:W-:Y:S02]  /*163d0*/  IMAD.SHL.U32 R64, R64, 0x8, RZ ;  /* 0x0000000840407824 */ /* 0x000fe400078e00ff */
[----:B------:R-:W-:Y:S01]  /*163e0*/  @!P0 IMAD R6, R167, 0x60, RZ ;  /* 0x00000060a7068824 */ /* 0x000fe200078e02ff */
[----:B------:R-:W-:Y:S01]  /*163f0*/  @!P4 LDGSTS.E.BYPASS.LTC128B.128 [R241+0xa800], desc[UR6][R10.64+0x80] ;  /* 0x0a8000800af1cfae */ /* 0x000fe2000b901d46 */
[----:B------:R-:W-:-:S03]  /*16400*/  @!P0 IMAD.WIDE.U32 R8, R166, 0x60, R228 ;  /* 0x00000060a6088825 */ /* 0x000fc600078e00e4 */
[----:B------:R-:W-:Y:S01]  /*16410*/  @!P4 LDGSTS.E.BYPASS.LTC128B.128 [R241+0xc800], desc[UR6][R10.64+0x100] ;  /* 0x0c8001000af1cfae */ /* 0x000fe2000b901d46 */
[----:B------:R-:W-:Y:S02]  /*16420*/  @!P0 IMAD.IADD R13, R6, 0x1, R9 ;  /* 0x00000001060d8824 */ /* 0x000fe400078e0209 */
[----:B------:R-:W-:Y:S01]  /*16430*/  @!P0 IMAD.MOV.U32 R12, RZ, RZ, R8 ;  /* 0x000000ffff0c8224 */ /* 0x000fe200078e0008 */
[----:B------:R1:W-:Y:S01]  /*16440*/  @!P4 LDGSTS.E.BYPASS.LTC128B.128 [R241+0xe800], desc[UR6][R10.64+0x180] ;  /* 0x0e8001800af1cfae */ /* 0x0003e2000b901d46 */
[----:B------:R-:W-:Y:S01]  /*16450*/  IMAD.SHL.U32 R4, R0, 0x40, RZ ;  /* 0x0000004000047824 */ /* 0x000fe200078e00ff */
[----:B------:R-:W-:-:S04]  /*16460*/  SHF.R.U32.HI R0, RZ, 0x3, R5 ;  /* 0x00000003ff007819 */ /* 0x000fc80000011605 */
[----:B------:R-:W-:-:S05]  /*16470*/  LOP3.LUT R4, R4, 0xfffffe00, RZ, 0xc0, !PT ;  /* 0xfffffe0004047812 */ /* 0x000fca00078ec0ff */
[----:B------:R-:W-:Y:S01]  /*16480*/  IMAD R226, R59, 0x400, R4 ;  /* 0x000004003be27824 */ /* 0x000fe200078e0204 */
[----:B-1----:R-:W-:-:S04]  /*16490*/  @!P3 LEA R10, P4, R166, R228, 0x6 ;  /* 0x000000e4a60ab211 */ /* 0x002fc800078830ff */
[----:B------:R-:W-:Y:S02]  /*164a0*/  @!P3 LEA.HI.X R11, R166, R229, R167, 0x6, P4 ;  /* 0x000000e5a60bb211 */ /* 0x000fe400020f34a7 */
[----:B------:R-:W-:-:S03]  /*164b0*/  ISETP.GE.AND P4, PT, R24, R3, PT ;  /* 0x000000031800720c */ /* 0x000fc60003f86270 */
[----:B------:R-:W-:Y:S04]  /*164c0*/  @!P3 LDGSTS.E.BYPASS.LTC128B.128 [R241+0x9000], desc[UR6][R10.64] ;  /* 0x090000000af1bfae */ /* 0x000fe8000b901d46 */
[----:B------:R-:W-:Y:S04]  /*164d0*/  @!P3 LDGSTS.E.BYPASS.LTC128B.128 [R241+0xb000], desc[UR6][R10.64+0x80] ;  /* 0x0b0000800af1bfae */ /* 0x000fe8000b901d46 */
[----:B------:R-:W-:Y:S02]  /*164e0*/  @!P3 LDGSTS.E.BYPASS.LTC128B.128 [R241+0xd000], desc[UR6][R10.64+0x100] ;  /* 0x0d0001000af1bfae */ /* 0x000fe4000b901d46 */
[----:B------:R-:W-:-:S02]  /*164f0*/  @!P4 IMAD.WIDE.U32 R6, R168, 0x60, R238 ;  /* 0x00000060a806c825 */ /* 0x000fc400078e00ee */
[----:B------:R1:W-:Y:S02]  /*16500*/  @!P3 LDGSTS.E.BYPASS.LTC128B.128 [R241+0xf000], desc[UR6][R10.64+0x180] ;  /* 0x0f0001800af1bfae */ /* 0x0003e4000b901d46 */
[----:B------:R-:W-:Y:S02]  /*16510*/  @!P4 IMAD R3, R169, 0x60, RZ ;  /* 0x00000060a903c824 */ /* 0x000fe400078e02ff */
[----:B------:R-:W-:Y:S04]  /*16520*/  @!P0 LDGSTS.E.BYPASS.LTC128B.128 [R241+0x9800], desc[UR6][R12.64] ;  /* 0x098000000cf18fae */ /* 0x000fe8000b901d46 */
[----:B------:R-:W-:Y:S04]  /*16530*/  @!P0 LDGSTS.E.BYPASS.LTC128B.128 [R241+0xb800], desc[UR6][R12.64+0x80] ;  /* 0x0b8000800cf18fae */ /* 0x000fe8000b901d46 */
[----:B------:R-:W-:Y:S04]  /*16540*/  @!P0 LDGSTS.E.BYPASS.LTC128B.128 [R241+0xd800], desc[UR6][R12.64+0x100] ;  /* 0x0d8001000cf18fae */ /* 0x000fe8000b901d46 */
[----:B------:R4:W-:Y:S01]  /*16550*/  @!P0 LDGSTS.E.BYPASS.LTC128B.128 [R241+0xf800], desc[UR6][R12.64+0x180] ;  /* 0x0f8001800cf18fae */ /* 0x0009e2000b901d46 */
[----:B------:R-:W-:-:S03]  /*16560*/  @!P2 LEA R8, P0, R65, R238, 0x1 ;  /* 0x000000ee4108a211 */ /* 0x000fc600078008ff */
[----:B------:R-:W0:Y:S01]  /*16570*/  LDGDEPBAR ;  /* 0x00000000000079af */ /* 0x000e220000000000 */
[----:B------:R-:W-:-:S03]  /*16580*/  @!P2 LEA.HI.X R9, R65, R239, R62, 0x1, P0 ;  /* 0x000000ef4109a211 */ /* 0x000fc600000f0c3e */
[----:B------:R-:W5:Y:S01]  /*16590*/  LD.E R16, desc[UR6][R18.64+0x184] ;  /* 0x0001840612107980 */ /* 0x000f62000c101900 */
[----:B-1----:R-:W-:-:S03]  /*165a0*/  @!P4 IMAD.MOV.U32 R10, RZ, RZ, R6 ;  /* 0x000000ffff0ac224 */ /* 0x002fc600078e0006 */
[----:B------:R-:W5:Y:S01]  /*165b0*/  LD.E R6, desc[UR6][R18.64+0x188] ;  /* 0x0001880612067980 */ /* 0x000f62000c101900 */
[----:B------:R-:W-:Y:S01]  /*165c0*/  @!P4 IMAD.IADD R11, R3, 0x1, R7 ;  /* 0x00000001030bc824 */ /* 0x000fe200078e0207 */
[----:B------:R-:W-:-:S04]  /*165d0*/  LOP3.LUT R3, R5, 0x8, R64, 0xf8, !PT ;  /* 0x0000000805037812 */ /* 0x000fc800078ef840 */
[----:B------:R-:W-:Y:S02]  /*165e0*/  LOP3.LUT R3, R3, R0, RZ, 0x3c, !PT ;  /* 0x0000000003037212 */ /* 0x000fe400078e3cff */
[----:B----4-:R-:W-:Y:S01]  /*165f0*/  @!P1 LEA R12, P0, R168, R238, 0x6 ;  /* 0x000000eea80c9211 */ /* 0x010fe200078030ff */
[----:B------:R-:W-:-:S04]  /*16600*/  DEPBAR.LE SB0, 0x0 ;  /* 0x000080000000791a */ /* 0x000fc80000000000 */
[----:B------:R-:W-:Y:S01]  /*16610*/  BAR.SYNC.DEFER_BLOCKING 0x0 ;  /* 0x0000000000007b1d */ /* 0x000fe20000010000 */
[----:B------:R-:W-:Y:S01]  /*16620*/  @!P1 LEA.HI.X R13, R168, R239, R169, 0x6, P0 ;  /* 0x000000efa80d9211 */ /* 0x000fe200000f34a9 */
[----:B------:R-:W-:Y:S01]  /*16630*/  IMAD.IADD R226, R3, 0x1, R226 ;  /* 0x0000000103e27824 */ /* 0x000fe200078e02e2 */
[----:B------:R-:W-:-:S04]  /*16640*/  LEA R225, R225, UR4, 0x1 ;  /* 0x00000004e1e17c11 */ /* 0x000fc8000f8e08ff */
        /* <DEDUP_REMOVED lines=43> */
[----:B------:R-:W-:-:S03]  /*16900*/  R2P PR, R142, 0x6 ;  /* 0x000000068e007804 */ /* 0x000fc60000000000 */
[----:B------:R-:W-:Y:S01]  /*16910*/  @!P4 LDGSTS.E.BYPASS.LTC128B.128 [R241+0x15800], desc[UR6][R10.64+0x100] ;  /* 0x158001000af1cfae */ /* 0x000fe2000b901d46 */
[----:B------:R-:W-:-:S03]  /*16920*/  IMAD.MOV.U32 R7, RZ, RZ, 0x10 ;  /* 0x00000010ff077424 */ /* 0x000fc600078e00ff */
[----:B------:R1:W-:Y:S01]  /*16930*/  @!P4 LDGSTS.E.BYPASS.LTC128B.128 [R241+0x17800], desc[UR6][R10.64+0x180] ;  /* 0x178001800af1cfae */ /* 0x0003e2000b901d46 */
[----:B------:R-:W-:-:S03]  /*16940*/  IMAD.MOV.U32 R5, RZ, RZ, 0x20 ;  /* 0x00000020ff057424 */ /* 0x000fc600078e00ff */
[----:B------:R-:W-:Y:S04]  /*16950*/  LDSM.16.M88.4 R76, [R226] ;  /* 0x00000000e24c783b */ /* 0x000fe80000000200 */
[----:B------:R-:W4:Y:S01]  /*16960*/  LDSM.16.M88.4 R48, [R225+0x8000] ;  /* 0x00800000e130783b */ /* 0x000f220000000200 */
[----:B------:R-:W-:Y:S02]  /*16970*/  SEL R7, R7, 0xfffffff0, !P1 ;  /* 0xfffffff007077807 */ /* 0x000fe40004800000 */
[----:B------:R-:W-:Y:S01]  /*16980*/  SEL R5, R5, 0xffffffe0, !P2 ;  /* 0xffffffe005057807 */ /* 0x000fe20005000000 */
[----:B------:R-:W4:Y:S01]  /*16990*/  LDSM.16.M88.4 R40, [R225+0x8800] ;  /* 0x00880000e128783b */ /* 0x000f220000000200 */
[----:B------:R-:W-:-:S03]  /*169a0*/  R2P PR, R60, 0x6 ;  /* 0x000000063c007804 */ /* 0x000fc60000000000 */
[----:B--23--:R-:W2:Y:S01]  /*169b0*/  LDSM.16.M88.4 R32, [R225+0x9000] ;  /* 0x00900000e120783b */ /* 0x00cea20000000200 */
[C---:B------:R-:W-:Y:S02]  /*169c0*/  VIADD R0, R225.reuse, 0x8000 ;  /* 0x00008000e1007836 */ /* 0x040fe40000000000 */
[----:B------:R-:W-:Y:S01]  /*169d0*/  VIADD R223, R225, 0x8020 ;  /* 0x00008020e1df7836 */ /* 0x000fe20000000000 */
[----:B------:R-:W-:Y:S01]  /*169e0*/  SHF.R.S32.HI R17, RZ, 0x1f, R58 ;  /* 0x0000001fff117819 */ /* 0x000fe2000001143a */
[----:B------:R-:W-:Y:S01]  /*169f0*/  IMAD R224, R7, 0x2, R226 ;  /* 0x0000000207e07824 */ /* 0x000fe200078e02e2 */
[----:B------:R-:W0:Y:S04]  /*16a00*/  LDGDEPBAR ;  /* 0x00000000000079af */ /* 0x000e280000000000 */
[----:B-1----:R-:W1:Y:S01]  /*16a10*/  LDSM.16.M88.4 R8, [R225+0x9800] ;  /* 0x00980000e108783b */ /* 0x002e620000000200 */
[----:B------:R-:W-:-:S03]  /*16a20*/  @P1 VIADD R223, R0, 0xffffffe0 ;  /* 0xffffffe000df1836 */ /* 0x000fc60000000000 */
[----:B------:R-:W-:Y:S04]  /*16a30*/  LDSM.16.M88.4 R72, [R224] ;  /* 0x00000000e048783b */ /* 0x000fe80000000200 */
[----:B------:R-:W3:Y:S01]  /*16a40*/  LDSM.16.M88.4 R68, [R223] ;  /* 0x00000000df44783b */ /* 0x000ee20000000200 */
[----:B------:R-:W-:-:S03]  /*16a50*/  IMAD.MOV.U32 R0, RZ, RZ, 0x40 ;  /* 0x00000040ff007424 */ /* 0x000fc600078e00ff */
[----:B------:R-:W3:Y:S04]  /*16a60*/  LDSM.16.M88.4 R12, [R223+0x800] ;  /* 0x00080000df0c783b */ /* 0x000ee80000000200 */
[----:B------:R-:W3:Y:S01]  /*16a70*/  LDSM.16.M88.4 R64, [R223+0x1000] ;  /* 0x00100000df40783b */ /* 0x000ee20000000200 */
[----:B------:R-:W-:Y:S01]  /*16a80*/  SEL R0, R0, 0xffffffc0, !P2 ;  /* 0xffffffc000007807 */ /* 0x000fe20005000000 */
[----:B----4-:R-:W-:Y:S01]  /*16a90*/  HMMA.16816.F32 R52, R76, R48, RZ ;  /* 0x000000304c34723c */ /* 0x010fe200000018ff */
[----:B------:R-:W-:Y:S01]  /*16aa0*/  IMAD R222, R5, 0x2, R226 ;  /* 0x0000000205de7824 */ /* 0x000fe200078e02e2 */
[----:B------:R-:W4:Y:S02]  /*16ab0*/  LDSM.16.M88.4 R80, [R223+0x1800] ;  /* 0x00180000df50783b */ /* 0x000f240000000200 */
[----:B------:R-:W-:-:S02]  /*16ac0*/  IMAD.IADD R219, R225, 0x1, R0 ;  /* 0x00000001e1db7824 */ /* 0x000fc400078e0200 */
[C---:B------:R-:W-:Y:S01]  /*16ad0*/  HMMA.16816.F32 R48, R76.reuse, R50, RZ ;  /* 0x000000324c30723c */ /* 0x040fe200000018ff */
[----:B------:R-:W-:Y:S04]  /*16ae0*/  LDSM.16.M88.4 R84, [R222] ;  /* 0x00000000de54783b */ /* 0x000fe80000000200 */
[----:B------:R-:W4:Y:S01]  /*16af0*/  LDSM.16.M88.4 R24, [R219+0x8000] ;  /* 0x00800000db18783b */ /* 0x000f220000000200 */
[C---:B------:R-:W-:Y:S03]  /*16b00*/  HMMA.16816.F32 R44, R76.reuse, R40, RZ ;  /* 0x000000284c2c723c */ /* 0x040fe600000018ff */
[----:B------:R-:W-:Y:S03]  /*16b10*/  LDSM.16.M88.4 R20, [R219+0x8800] ;  /* 0x00880000db14783b */ /* 0x000fe60000000200 */
[C---:B--2---:R-:W-:Y:S06]  /*16b20*/  HMMA.16816.F32 R36, R76.reuse, R32, RZ ;  /* 0x000000204c24723c */ /* 0x044fec00000018ff */
[C---:B-1----:R-:W-:Y:S01]  /*16b30*/  HMMA.16816.F32 R28, R76.reuse, R8, RZ ;  /* 0x000000084c1c723c */ /* 0x042fe200000018ff */
[----:B------:R-:W-:Y:S01]  /*16b40*/  IMAD R221, R5, 0x2, R224 ;  /* 0x0000000205dd7824 */ /* 0x000fe200078e02e0 */
[----:B------:R-:W-:Y:S04]  /*16b50*/  LDSM.16.M88.4 R88, [R219+0x9800] ;  /* 0x00980000db58783b */ /* 0x000fe80000000200 */
[C---:B------:R-:W-:Y:S01]  /*16b60*/  HMMA.16816.F32 R40, R76.reuse, R42, RZ ;  /* 0x0000002a4c28723c */ /* 0x040fe200000018ff */
[----:B------:R-:W-:Y:S01]  /*16b70*/  IMAD.IADD R212, R0, 0x1, R223 ;  /* 0x0000000100d47824 */ /* 0x000fe200078e02df */
[----:B------:R-:W-:Y:S04]  /*16b80*/  LDSM.16.M88.4 R92, [R219+0xb800] ;  /* 0x00b80000db5c783b */ /* 0x000fe80000000200 */
[C---:B------:R-:W-:Y:S06]  /*16b90*/  HMMA.16816.F32 R32, R76.reuse, R34, RZ ;  /* 0x000000224c20723c */ /* 0x040fec00000018ff */
[----:B------:R-:W-:Y:S01]  /*16ba0*/  HMMA.16816.F32 R76, R76, R10, RZ ;  /* 0x0000000a4c4c723c */ /* 0x000fe200000018ff */
[----:B------:R-:W1:Y:S05]  /*16bb0*/  LDSM.16.M88.4 R8, [R219+0x9000] ;  /* 0x00900000db08783b */ /* 0x000e6a0000000200 */
[C---:B---3--:R-:W-:Y:S06]  /*16bc0*/  HMMA.16816.F32 R52, R72.reuse, R68, R52 ;  /* 0x000000444834723c */ /* 0x048fec0000001834 */
        /* <DEDUP_REMOVED lines=20> */
[----:B------:R-:W5:Y:S05]  /*16d10*/  LDSM.16.M88.4 R20, [R225+0xa800] ;  /* 0x00a80000e114783b */ /* 0x000f6a0000000200 */
        /* <DEDUP_REMOVED lines=45> */
[----:B------:R-:W2:Y:S05]  /*16ff0*/  LDSM.16.M88.4 R12, [R225+0xc800] ;  /* 0x00c80000e10c783b */ /* 0x000eaa0000000200 */
        /* <DEDUP_REMOVED lines=33> */
[----:B------:R-:W-:Y:S06]  /*17210*/  HMMA.16816.F32 R84, R88, R94, R84 ;  /* 0x0000005e5854723c */ /* 0x000fec0000001854 */
        /* <DEDUP_REMOVED lines=8> */
[----:B------:R-:W3:Y:S04]  /*172a0*/  LDSM.16.M88.4 R68, [R212+0x4000] ;  /* 0x00400000d444783b */ /* 0x000ee80000000200 */
[----:B------:R-:W3:Y:S01]  /*172b0*/  LDSM.16.M88.4 R32, [R212+0x4800] ;  /* 0x00480000d420783b */ /* 0x000ee20000000200 */
[C---:B----4-:R-:W-:Y:S06]  /*172c0*/  HMMA.16816.F32 R28, R80.reuse, R64, R28 ;  /* 0x00000040501c723c */ /* 0x050fec000000181c */
[----:B------:R-:W-:Y:S01]  /*172d0*/  HMMA.16816.F32 R84, R80, R66, R84 ;  /* 0x000000425054723c */ /* 0x000fe20000001854 */
[----:B------:R-:W-:Y:S05]  /*172e0*/  LDSM.16.M88.4 R64, [R226+0x6000] ;  /* 0x00600000e240783b */ /* 0x000fea0000000200 */
        /* <DEDUP_REMOVED lines=8> */
[----:B------:R-:W5:Y:S05]  /*17370*/  LDSM.16.M88.4 R8, [R225+0xe000] ;  /* 0x00e00000e108783b */ /* 0x000f6a0000000200 */
[C---:B-1----:R-:W-:Y:S01]  /*17380*/  HMMA.16816.F32 R80, R24.reuse, R72, R28 ;  /* 0x000000481850723c */ /* 0x042fe2000000181c */
[----:B------:R-:W1:Y:S05]  /*17390*/  LDSM.16.M88.4 R28, [R225+0xe800] ;  /* 0x00e80000e11c783b */ /* 0x000e6a0000000200 */
[----:B------:R-:W-:Y:S01]  /*173a0*/  HMMA.16816.F32 R84, R24, R74, R84 ;  /* 0x0000004a1854723c */ /* 0x000fe20000001854 */
        /* <DEDUP_REMOVED lines=8> */
[C---:B--2---:R-:W-:Y:S06]  /*17430*/  HMMA.16816.F32 R36, R76.reuse, R12, R36 ;  /* 0x0000000c4c24723c */ /* 0x044fec0000001824 */
[C---:B------:R-:W-:Y:S01]  /*17440*/  HMMA.16816.F32 R88, R76.reuse, R14, R88 ;  /* 0x0000000e4c58723c */ /* 0x040fe20000001858 */
[----:B------:R-:W2:Y:S05]  /*17450*/  LDSM.16.M88.4 R12, [R223+0x6800] ;  /* 0x00680000df0c783b */ /* 0x000eaa0000000200 */
        /* <DEDUP_REMOVED lines=13> */
[C---:B---3--:R-:W-:Y:S06]  /*17530*/  HMMA.16816.F32 R80, R64.reuse, R68, R80 ;  /* 0x000000444050723c */ /* 0x048fec0000001850 */
[----:B------:R-:W-:Y:S06]  /*17540*/  HMMA.16816.F32 R84, R64, R70, R84 ;  /* 0x000000464054723c */ /* 0x000fec0000001854 */
[C---:B--2---:R-:W-:Y:S06]  /*17550*/  HMMA.16816.F32 R44, R40.reuse, R12, R44 ;  /* 0x0000000c282c723c */ /* 0x044fec000000182c */
[C---:B------:R-:W-:Y:S01]  /*17560*/  HMMA.16816.F32 R72, R40.reuse, R14, R72 ;  /* 0x0000000e2848723c */ /* 0x040fe20000001848 */
[----:B------:R-:W2:Y:S05]  /*17570*/  LDSM.16.M88.4 R12, [R219+0xf800] ;  /* 0x00f80000db0c783b */ /* 0x000eaa0000000200 */
[C---:B------:R-:W-:Y:S06]  /*17580*/  HMMA.16816.F32 R52, R40.reuse, R32, R52 ;  /* 0x000000202834723c */ /* 0x040fec0000001834 */
[C---:B------:R-:W-:Y:S01]  /*17590*/  HMMA.16816.F32 R48, R40.reuse, R34, R48 ;  /* 0x000000222830723c */ /* 0x040fe20000001830 */
[----:B------:R-:W-:Y:S01]  /*175a0*/  LEA.HI R17, R17, R58, RZ, 0x5 ;  /* 0x0000003a11117211 */ /* 0x000fe200078f28ff */
[----:B------:R-:W-:Y:S04]  /*175b0*/  LDSM.16.M88.4 R32, [R219+0xf000] ;  /* 0x00f00000db20783b */ /* 0x000fe80000000200 */
[----:B----4-:R-:W-:Y:S01]  /*175c0*/  HMMA.16816.F32 R36, R40, R8, R36 ;  /* 0x000000082824723c */ /* 0x010fe20000001824 */
[----:B------:R-:W-:-:S05]  /*175d0*/  LOP3.LUT R17, R17, 0xffffffe0, RZ, 0xc0, !PT ;  /* 0xffffffe011117812 */ /* 0x000fca00078ec0ff */
[C---:B------:R-:W-:Y:S01]  /*175e0*/  HMMA.16816.F32 R88, R40.reuse, R10, R88 ;  /* 0x0000000a2858723c */ /* 0x040fe20000001858 */
[----:B------:R-:W-:Y:S05]  /*175f0*/  LDSM.16.M88.4 R8, [R221+0x6000] ;  /* 0x00600000dd08783b */ /* 0x000fea0000000200 */
[C---:B------:R-:W-:Y:S06]  /*17600*/  HMMA.16816.F32 R80, R40.reuse, R76, R80 ;  /* 0x0000004c2850723c */ /* 0x040fec0000001850 */
[----:B------:R-:W-:Y:S01]  /*17610*/  HMMA.16816.F32 R84, R40, R78, R84 ;  /* 0x0000004e2854723c */ /* 0x000fe20000001854 */
[----:B------:R-:W3:Y:S01]  /*17620*/  LDSM.16.M88.4 R40, [R212+0x6000] ;  /* 0x00600000d428783b */ /* 0x000ee20000000200 */
[----:B------:R-:W-:-:S04]  /*17630*/  IMAD.IADD R0, R58, 0x1, -R17 ;  /* 0x000000013a007824 */ /* 0x000fc800078e0a11 */
[----:B-1----:R-:W-:Y:S01]  /*17640*/  HMMA.16816.F32 R52, R28, R20, R52 ;  /* 0x000000141c34723c */ /* 0x002fe20000001834 */
[----:B------:R-:W-:-:S05]  /*17650*/  SHF.R.S32.HI R17, RZ, 0x1f, R0 ;  /* 0x0000001fff117819 */ /* 0x000fca0000011400 */
[----:B------:R-:W-:Y:S01]  /*17660*/  HMMA.16816.F32 R48, R28, R22, R48 ;  /* 0x000000161c30723c */ /* 0x000fe20000001830 */
[----:B------:R-:W1:Y:S01]  /*17670*/  LDSM.16.M88.4 R20, [R212+0x6800] ;  /* 0x00680000d414783b */ /* 0x000e620000000200 */
[----:B------:R-:W-:-:S04]  /*17680*/  LEA.HI R17, R17, R0, RZ, 0x2 ;  /* 0x0000000011117211 */ /* 0x000fc800078f10ff */
[----:B------:R-:W-:Y:S01]  /*17690*/  SHF.R.S32.HI R0, RZ, 0x2, R17 ;  /* 0x00000002ff007819 */ /* 0x000fe20000011411 */
[C---:B--2---:R-:W-:Y:S04]  /*176a0*/  HMMA.16816.F32 R80, R28.reuse, R12, R80 ;  /* 0x0000000c1c50723c */ /* 0x044fe80000001850 */
[----:B------:R-:W-:Y:S02]  /*176b0*/  IMAD R0, R59, 0x10, R0 ;  /* 0x000000103b007824 */ /* 0x000fe400078e0200 */
[----:B------:R-:W-:Y:S01]  /*176c0*/  HMMA.16816.F32 R44, R28, R24, R44 ;  /* 0x000000181c2c723c */ /* 0x000fe2000000182c */
[----:B------:R-:W-:Y:S01]  /*176d0*/  IADD3 R13, R63, 0x1, -R232 ;  /* 0x000000013f0d7810 */ /* 0x000fe20007ffe8e8 */
[----:B------:R-:W-:Y:S01]  /*176e0*/  IMAD.IADD R242, R61, 0x1, R0 ;  /* 0x000000013df27824 */ /* 0x000fe200078e0200 */
[----:B------:R-:W-:-:S03]  /*176f0*/  IADD3 R243, -R16, R63, -R232 ;  /* 0x0000003f10f37210 */ /* 0x000fc60007ffe9e8 */
[----:B------:R-:W-:Y:S02]  /*17700*/  VIADD R240, R242, 0x8 ;  /* 0x00000008f2f07836 */ /* 0x000fe40000000000 */
[----:B------:R-:W-:Y:S01]  /*17710*/  IMAD.IADD R13, R6, 0x1, R13 ;  /* 0x00000001060d7824 */ /* 0x000fe200078e020d */
[C---:B------:R-:W-:Y:S02]  /*17720*/  HMMA.16816.F32 R72, R28.reuse, R26, R72 ;  /* 0x0000001a1c48723c */ /* 0x040fe40000001848 */
[----:B------:R-:W-:Y:S01]  /*17730*/  VIADDMNMX R240, R243, R240, RZ, !PT ;  /* 0x000000f0f3f07246 */ /* 0x000fe200078001ff */
[----:B------:R-:W-:Y:S01]  /*17740*/  IMAD.SHL.U32 R58, R58, 0x2, RZ ;  /* 0x000000023a3a7824 */ /* 0x000fe200078e00ff */
[----:B------:R-:W-:Y:S02]  /*17750*/  IADD3 R244, R13, 0x8, R242 ;  /* 0x000000080df47810 */ /* 0x000fe40007ffe0f2 */
[-C--:B------:R-:W-:Y:S01]  /*17760*/  VIADDMNMX R243, R243, R242.reuse, RZ, !PT ;  /* 0x000000f2f3f37246 */ /* 0x080fe200078001ff */
[----:B------:R-:W-:Y:S01]  /*17770*/  HMMA.16816.F32 R84, R28, R14, R84 ;  /* 0x0000000e1c54723c */ /* 0x000fe20000001854 */
[----:B------:R-:W-:-:S02]  /*17780*/  VIADDMNMX R242, R13, R242, R63, PT ;  /* 0x000000f20df27246 */ /* 0x000fc4000380013f */
[----:B------:R-:W2:Y:S03]  /*17790*/  LDSM.16.M88.4 R12, [R212+0x7000] ;  /* 0x00700000d40c783b */ /* 0x000ea60000000200 */
[----:B---3--:R-:W-:Y:S01]  /*177a0*/  HMMA.16816.F32 R52, R8, R40, R52 ;  /* 0x000000280834723c */ /* 0x008fe20000001834 */
[----:B------:R-:W-:-:S05]  /*177b0*/  LOP3.LUT R17, R58, 0x6, RZ, 0xc0, !PT ;  /* 0x000000063a117812 */ /* 0x000fca00078ec0ff */
[----:B------:R-:W-:Y:S01]  /*177c0*/  IMAD.IADD R17, R2, 0x1, R17 ;  /* 0x0000000102117824 */ /* 0x000fe200078e0211 */
[----:B-1----:R-:W-:Y:S01]  /*177d0*/  HMMA.16816.F32 R44, R8, R20, R44 ;  /* 0x00000014082c723c */ /* 0x002fe2000000182c */
[----:B------:R-:W-:-:S03]  /*177e0*/  VIMNMX R244, R244, R63, PT ;  /* 0x0000003ff4f47248 */ /* 0x000fc60003fe0100 */
[----:B------:R-:W-:-:S03]  /*177f0*/  ISETP.GE.AND P0, PT, R17, R243, PT ;  /* 0x000000f31100720c */ /* 0x000fc60003f06270 */
[----:B------:R-:W-:Y:S01]  /*17800*/  VIADD R21, R17, 0x8 ;  /* 0x0000000811157836 */ /* 0x000fe20000000000 */
[----:B------:R-:W-:Y:S01]  /*17810*/  HMMA.16816.F32 R36, R28, R32, R36 ;  /* 0x000000201c24723c */ /* 0x000fe20000001824 */
[----:B------:R-:W-:Y:S01]  /*17820*/  LOP3.LUT R0, R3, R4, RZ, 0xfc, !PT ;  /* 0x0000000403007212 */ /* 0x000fe200078efcff */
[----:B------:R-:W-:Y:S02]  /*17830*/  VIADD R3, R17, 0x9 ;  /* 0x0000000911037836 */ /* 0x000fe40000000000 */
[C---:B------:R-:W-:Y:S02]  /*17840*/  ISETP.GE.AND P1, PT, R21.reuse, R243, PT ;  /* 0x000000f31500720c */ /* 0x040fe40003f26270 */
[----:B------:R-:W-:Y:S01]  /*17850*/  ISETP.GE.AND P3, PT, R21, R240, PT ;  /* 0x000000f01500720c */ /* 0x000fe20003f66270 */
[----:B------:R-:W-:Y:S01]  /*17860*/  HMMA.16816.F32 R48, R8, R42, R48 ;  /* 0x0000002a0830723c */ /* 0x000fe20000001830 */
[CC--:B------:R-:W-:Y:S01]  /*17870*/  ISETP.GE.OR P0, PT, R17.reuse, R242.reuse, !P0 ;  /* 0x000000f21100720c */ /* 0x0c0fe20004706670 */
[----:B------:R-:W-:Y:S01]  /*17880*/  VIADD R25, R17, 0x1 ;  /* 0x0000000111197836 */ /* 0x000fe20000000000 */
[----:B------:R-:W-:-:S02]  /*17890*/  ISETP.GE.OR P1, PT, R21, R242, !P1 ;  /* 0x000000f21500720c */ /* 0x000fc40004f26670 */
[----:B------:R-:W-:Y:S01]  /*178a0*/  ISETP.GE.OR P3, PT, R21, R244, !P3 ;  /* 0x000000f41500720c */ /* 0x000fe20005f66670 */
[----:B------:R-:W-:Y:S01]  /*178b0*/  HMMA.16816.F32 R72, R8, R22, R72 ;  /* 0x000000160848723c */ /* 0x000fe20000001848 */
[----:B------:R-:W1:Y:S01]  /*178c0*/  LDSM.16.M88.4 R20, [R212+0x7800] ;  /* 0x00780000d414783b */ /* 0x000e620000000200 */
[----:B------:R-:W-:Y:S01]  /*178d0*/  FSEL R52, R52, -INF , !P0 ;  /* 0xff80000034347808 */ /* 0x000fe20004000000 */
[----:B------:R-:W-:-:S04]  /*178e0*/  DEPBAR.LE SB0, 0x0 ;  /* 0x000080000000791a */ /* 0x000fc80000000000 */
[C---:B------:R-:W-:Y:S01]  /*178f0*/  ISETP.GE.AND P4, PT, R3.reuse, R243, PT ;  /* 0x000000f30300720c */ /* 0x040fe20003f86270 */
[----:B------:R-:W-:Y:S01]  /*17900*/  HMMA.16816.F32 R88, R28, R34, R88 ;  /* 0x000000221c58723c */ /* 0x000fe20000001858 */
[-C--:B------:R-:W-:Y:S02]  /*17910*/  ISETP.GE.AND P0, PT, R3, R240.reuse, PT ;  /* 0x000000f00300720c */ /* 0x080fe40003f06270 */
[-C--:B------:R-:W-:Y:S02]  /*17920*/  ISETP.GE.AND P2, PT, R25, R240.reuse, PT ;  /* 0x000000f01900720c */ /* 0x080fe40003f46270 */
[----:B------:R-:W-:Y:S02]  /*17930*/  ISETP.GE.AND P5, PT, R17, R240, PT ;  /* 0x000000f01100720c */ /* 0x000fe40003fa6270 */
[C---:B------:R-:W-:Y:S02]  /*17940*/  ISETP.GE.OR P4, PT, R3.reuse, R242, !P4 ;  /* 0x000000f20300720c */ /* 0x040fe40006786670 */
[-C--:B------:R-:W-:Y:S01]  /*17950*/  ISETP.GE.OR P0, PT, R3, R244.reuse, !P0 ;  /* 0x000000f40300720c */ /* 0x080fe20004706670 */
[----:B------:R-:W-:Y:S01]  /*17960*/  VIADD R3, R17, 0x10 ;  /* 0x0000001011037836 */ /* 0x000fe20000000000 */
[----:B------:R-:W-:-:S02]  /*17970*/  ISETP.GE.OR P2, PT, R25, R244, !P2 ;  /* 0x000000f41900720c */ /* 0x000fc40005746670 */
[----:B------:R-:W-:Y:S02]  /*17980*/  ISETP.GE.OR P5, PT, R17, R244, !P5 ;  /* 0x000000f41100720c */ /* 0x000fe40006fa6670 */
[----:B------:R-:W-:Y:S02]  /*17990*/  FSEL R40, R55, -INF , !P2 ;  /* 0xff80000037287808 */ /* 0x000fe40005000000 */
[----:B------:R-:W-:Y:S02]  /*179a0*/  FSEL R54, R54, -INF , !P5 ;  /* 0xff80000036367808 */ /* 0x000fe40006800000 */
[CC--:B------:R-:W-:Y:S02]  /*179b0*/  ISETP.GE.AND P2, PT, R3.reuse, R243.reuse, PT ;  /* 0x000000f30300720c */ /* 0x0c0fe40003f46270 */
[----:B------:R-:W-:Y:S02]  /*179c0*/  ISETP.GE.AND P5, PT, R3, R240, PT ;  /* 0x000000f00300720c */ /* 0x000fe40003fa6270 */
[----:B------:R-:W-:Y:S01]  /*179d0*/  ISETP.GE.AND P6, PT, R25, R243, PT ;  /* 0x000000f31900720c */ /* 0x000fe20003fc6270 */
[----:B--2---:R-:W-:Y:S01]  /*179e0*/  HMMA.16816.F32 R36, R8, R12, R36 ;  /* 0x0000000c0824723c */ /* 0x004fe20000001824 */
[----:B------:R-:W-:-:S02]  /*179f0*/  ISETP.GE.OR P2, PT, R3, R242, !P2 ;  /* 0x000000f20300720c */ /* 0x000fc40005746670 */
[----:B------:R-:W-:Y:S01]  /*17a00*/  ISETP.GE.OR P5, PT, R3, R244, !P5 ;  /* 0x000000f40300720c */ /* 0x000fe20006fa6670 */
[----:B------:R-:W-:Y:S01]  /*17a10*/  VIADD R3, R17, 0x19 ;  /* 0x0000001911037836 */ /* 0x000fe20000000000 */
[----:B------:R-:W-:Y:S01]  /*17a20*/  ISETP.GE.OR P6, PT, R25, R242, !P6 ;  /* 0x000000f21900720c */ /* 0x000fe200077c6670 */
[C---:B------:R-:W-:Y:S02]  /*17a30*/  VIADD R25, R17.reuse, 0x11 ;  /* 0x0000001111197836 */ /* 0x040fe40000000000 */
[----:B------:R-:W-:Y:S01]  /*17a40*/  VIADD R13, R17, 0x18 ;  /* 0x00000018110d7836 */ /* 0x000fe20000000000 */
[----:B------:R-:W-:Y:S02]  /*17a50*/  FSEL R42, R49, -INF , !P4 ;  /* 0xff800000312a7808 */ /* 0x000fe40006000000 */
[----:B------:R-:W-:Y:S02]  /*17a60*/  FSEL R6, R44, -INF , !P2 ;  /* 0xff8000002c067808 */ /* 0x000fe40005000000 */
[----:B------:R-:W-:-:S02]  /*17a70*/  FSEL R34, R53, -INF , !P6 ;  /* 0xff80000035227808 */ /* 0x000fc40007000000 */
[----:B------:R-:W-:Y:S02]  /*17a80*/  FSEL R50, R50, -INF , !P3 ;  /* 0xff80000032327808 */ /* 0x000fe40005800000 */
[----:B------:R-:W-:Y:S02]  /*17a90*/  FSEL R32, R51, -INF , !P0 ;  /* 0xff80000033207808 */ /* 0x000fe40004000000 */
[CC--:B------:R-:W-:Y:S02]  /*17aa0*/  ISETP.GE.AND P4, PT, R3.reuse, R243.reuse, PT ;  /* 0x000000f30300720c */ /* 0x0c0fe40003f86270 */
[----:B------:R-:W-:Y:S02]  /*17ab0*/  ISETP.GE.AND P2, PT, R3, R240, PT ;  /* 0x000000f00300720c */ /* 0x000fe40003f46270 */
[----:B------:R-:W-:Y:S02]  /*17ac0*/  ISETP.GE.AND P6, PT, R25, R243, PT ;  /* 0x000000f31900720c */ /* 0x000fe40003fc6270 */
[----:B------:R-:W-:-:S02]  /*17ad0*/  FSEL R48, R48, -INF , !P1 ;  /* 0xff80000030307808 */ /* 0x000fc40004800000 */
[C---:B------:R-:W-:Y:S02]  /*17ae0*/  ISETP.GE.AND P0, PT, R13.reuse, R243, PT ;  /* 0x000000f30d00720c */ /* 0x040fe40003f06270 */
[-C--:B------:R-:W-:Y:S02]  /*17af0*/  ISETP.GE.AND P3, PT, R13, R240.reuse, PT ;  /* 0x000000f00d00720c */ /* 0x080fe40003f66270 */
[----:B------:R-:W-:Y:S01]  /*17b00*/  ISETP.GE.AND P1, PT, R25, R240, PT ;  /* 0x000000f01900720c */ /* 0x000fe20003f26270 */
[----:B------:R-:W-:Y:S01]  /*17b10*/  HMMA.16816.F32 R88, R8, R14, R88 ;  /* 0x0000000e0858723c */ /* 0x000fe20000001858 */
[C---:B------:R-:W-:Y:S02]  /*17b20*/  ISETP.GE.OR P4, PT, R3.reuse, R242, !P4 ;  /* 0x000000f20300720c */ /* 0x040fe40006786670 */
[----:B------:R-:W-:Y:S01]  /*17b30*/  ISETP.GE.OR P2, PT, R3, R244, !P2 ;  /* 0x000000f40300720c */ /* 0x000fe20005746670 */
[----:B------:R-:W-:Y:S01]  /*17b40*/  VIADD R3, R17, 0x21 ;  /* 0x0000002111037836 */ /* 0x000fe20000000000 */
[----:B------:R-:W-:-:S02]  /*17b50*/  ISETP.GE.OR P6, PT, R25, R242, !P6 ;  /* 0x000000f21900720c */ /* 0x000fc400077c6670 */
[C---:B------:R-:W-:Y:S02]  /*17b60*/  ISETP.GE.OR P0, PT, R13.reuse, R242, !P0 ;  /* 0x000000f20d00720c */ /* 0x040fe40004706670 */
[-C--:B------:R-:W-:Y:S01]  /*17b70*/  ISETP.GE.OR P3, PT, R13, R244.reuse, !P3 ;  /* 0x000000f40d00720c */ /* 0x080fe20005f66670 */
[----:B------:R-:W-:Y:S01]  /*17b80*/  VIADD R13, R17, 0x20 ;  /* 0x00000020110d7836 */ /* 0x000fe20000000000 */
[----:B------:R-:W-:Y:S02]  /*17b90*/  ISETP.GE.OR P1, PT, R25, R244, !P1 ;  /* 0x000000f41900720c */ /* 0x000fe40004f26670 */
[----:B------:R-:W-:Y:S02]  /*17ba0*/  FSEL R26, R45, -INF , !P6 ;  /* 0xff8000002d1a7808 */ /* 0x000fe40007000000 */
[----:B------:R-:W-:Y:S02]  /*17bb0*/  FSEL R4, R72, -INF , !P0 ;  /* 0xff80000048047808 */ /* 0x000fe40004000000 */
[----:B------:R-:W-:-:S02]  /*17bc0*/  FSEL R14, R46, -INF , !P5 ;  /* 0xff8000002e0e7808 */ /* 0x000fc40006800000 */
[----:B------:R-:W-:Y:S02]  /*17bd0*/  FSEL R12, R47, -INF , !P1 ;  /* 0xff8000002f0c7808 */ /* 0x000fe40004800000 */
[CC--:B------:R-:W-:Y:S02]  /*17be0*/  ISETP.GE.AND P6, PT, R3.reuse, R243.reuse, PT ;  /* 0x000000f30300720c */ /* 0x0c0fe40003fc6270 */
[-C--:B------:R-:W-:Y:S02]  /*17bf0*/  ISETP.GE.AND P0, PT, R3, R240.reuse, PT ;  /* 0x000000f00300720c */ /* 0x080fe40003f06270 */
[C---:B------:R-:W-:Y:S02]  /*17c00*/  ISETP.GE.AND P1, PT, R13.reuse, R243, PT ;  /* 0x000000f30d00720c */ /* 0x040fe40003f26270 */
[----:B------:R-:W-:Y:S02]  /*17c10*/  ISETP.GE.AND P5, PT, R13, R240, PT ;  /* 0x000000f00d00720c */ /* 0x000fe40003fa6270 */
[----:B------:R-:W-:-:S02]  /*17c20*/  ISETP.GE.OR P6, PT, R3, R242, !P6 ;  /* 0x000000f20300720c */ /* 0x000fc400077c6670 */
[----:B------:R-:W-:Y:S01]  /*17c30*/  ISETP.GE.OR P0, PT, R3, R244, !P0 ;  /* 0x000000f40300720c */ /* 0x000fe20004706670 */
[----:B------:R-:W-:Y:S01]  /*17c40*/  VIADD R3, R17, 0x29 ;  /* 0x0000002911037836 */ /* 0x000fe20000000000 */
[C---:B------:R-:W-:Y:S02]  /*17c50*/  ISETP.GE.OR P1, PT, R13.reuse, R242, !P1 ;  /* 0x000000f20d00720c */ /* 0x040fe40004f26670 */
[----:B------:R-:W-:Y:S01]  /*17c60*/  ISETP.GE.OR P5, PT, R13, R244, !P5 ;  /* 0x000000f40d00720c */ /* 0x000fe20006fa6670 */
[----:B------:R-:W-:Y:S01]  /*17c70*/  VIADD R13, R17, 0x28 ;  /* 0x00000028110d7836 */ /* 0x000fe20000000000 */
[----:B-1----:R-:W-:Y:S01]  /*17c80*/  HMMA.16816.F32 R80, R8, R20, R80 ;  /* 0x000000140850723c */ /* 0x002fe20000001850 */
[----:B------:R-:W-:Y:S02]  /*17c90*/  FSEL R250, R36, -INF , !P1 ;  /* 0xff80000024fa7808 */ /* 0x000fe40004800000 */
[----:B------:R-:W-:Y:S02]  /*17ca0*/  FSEL R16, R73, -INF , !P4 ;  /* 0xff80000049107808 */ /* 0x000fe40006000000 */
[----:B------:R-:W-:-:S02]  /*17cb0*/  ISETP.GE.AND P1, PT, R3, R240, PT ;  /* 0x000000f00300720c */ /* 0x000fc40003f26270 */
[----:B------:R-:W-:Y:S02]  /*17cc0*/  FSEL R20, R74, -INF , !P3 ;  /* 0xff8000004a147808 */ /* 0x000fe40005800000 */
[-C--:B------:R-:W-:Y:S02]  /*17cd0*/  ISETP.GE.AND P3, PT, R3, R243.reuse, PT ;  /* 0x000000f30300720c */ /* 0x080fe40003f66270 */
[----:B------:R-:W-:Y:S01]  /*17ce0*/  ISETP.GE.AND P4, PT, R13, R243, PT ;  /* 0x000000f30d00720c */ /* 0x000fe20003f86270 */
[----:B------:R-:W-:Y:S01]  /*17cf0*/  HMMA.16816.F32 R84, R8, R22, R84 ;  /* 0x000000160854723c */ /* 0x000fe20000001854 */
[C---:B------:R-:W-:Y:S02]  /*17d00*/  ISETP.GE.OR P3, PT, R3.reuse, R242, !P3 ;  /* 0x000000f20300720c */ /* 0x040fe40005f66670 */
        /* <DEDUP_REMOVED lines=8> */
[----:B------:R-:W-:Y:S01]  /*17d90*/  ISETP.GE.OR P4, PT, R3, R244, !P4 ;  /* 0x000000f40300720c */ /* 0x000fe20006786670 */
[----:B------:R-:W-:-:S02]  /*17da0*/  VIADD R3, R17, 0x38 ;  /* 0x0000003811037836 */ /* 0x000fc40000000000 */
[----:B------:R-:W-:Y:S01]  /*17db0*/  VIADD R9, R17, 0x30 ;  /* 0x0000003011097836 */ /* 0x000fe20000000000 */
[----:B------:R-:W-:Y:S02]  /*17dc0*/  FSEL R192, R91, -INF , !P1 ;  /* 0xff8000005bc07808 */ /* 0x000fe40004800000 */
[----:B------:R-:W-:Y:S02]  /*17dd0*/  ISETP.GE.AND P1, PT, R3, R240, PT ;  /* 0x000000f00300720c */ /* 0x000fe40003f26270 */
[----:B------:R-:W-:Y:S02]  /*17de0*/  FSEL R188, R39, -INF , !P0 ;  /* 0xff80000027bc7808 */ /* 0x000fe40004000000 */
[----:B------:R-:W-:Y:S02]  /*17df0*/  ISETP.GE.AND P0, PT, R9, R243, PT ;  /* 0x000000f30900720c */ /* 0x000fe40003f06270 */
[----:B------:R-:W-:Y:S01]  /*17e00*/  ISETP.GE.OR P1, PT, R3, R244, !P1 ;  /* 0x000000f40300720c */ /* 0x000fe20004f26670 */
[----:B------:R-:W-:Y:S01]  /*17e10*/  VIADD R17, R17, 0x39 ;  /* 0x0000003911117836 */ /* 0x000fe20000000000 */
[----:B------:R-:W-:-:S02]  /*17e20*/  FSEL R24, R75, -INF , !P2 ;  /* 0xff8000004b187808 */ /* 0x000fc40005000000 */
[----:B------:R-:W-:Y:S02]  /*17e30*/  ISETP.GE.OR P0, PT, R9, R242, !P0 ;  /* 0x000000f20900720c */ /* 0x000fe40004706670 */
[C---:B------:R-:W-:Y:S02]  /*17e40*/  ISETP.GE.AND P2, PT, R13.reuse, R240, PT ;  /* 0x000000f00d00720c */ /* 0x040fe40003f46270 */
[----:B------:R-:W-:Y:S02]  /*17e50*/  FSEL R184, R86, -INF , !P1 ;  /* 0xff80000056b87808 */ /* 0x000fe40004800000 */
[----:B------:R-:W-:Y:S02]  /*17e60*/  ISETP.GT.AND P1, PT, R234, R227, PT ;  /* 0x000000e3ea00720c */ /* 0x000fe40003f24270 */
[----:B------:R-:W-:Y:S02]  /*17e70*/  FSEL R196, R80, -INF , !P0 ;  /* 0xff80000050c47808 */ /* 0x000fe40004000000 */
[----:B------:R-:W-:-:S02]  /*17e80*/  ISETP.GE.OR P2, PT, R13, R244, !P2 ;  /* 0x000000f40d00720c */ /* 0x000fc40005746670 */
[----:B------:R-:W-:Y:S02]  /*17e90*/  ISETP.GE.AND P0, PT, R17, R240, PT ;  /* 0x000000f01100720c */ /* 0x000fe40003f06270 */
[----:B------:R-:W-:Y:S02]  /*17ea0*/  FSEL R246, R38, -INF , !P5 ;  /* 0xff80000026f67808 */ /* 0x000fe40006800000 */
[----:B------:R-:W-:Y:S02]  /*17eb0*/  FSEL R198, R90, -INF , !P2 ;  /* 0xff8000005ac67808 */ /* 0x000fe40005000000 */
[----:B------:R-:W-:Y:S02]  /*17ec0*/  FSEL R186, R89, -INF , !P3 ;  /* 0xff80000059ba7808 */ /* 0x000fe40005800000 */
[----:B------:R-:W-:Y:S02]  /*17ed0*/  ISETP.GE.OR P0, PT, R17, R244, !P0 ;  /* 0x000000f41100720c */ /* 0x000fe40004706670 */
[----:B------:R-:W-:-:S02]  /*17ee0*/  ISETP.GE.AND P5, PT, R9, R240, PT ;  /* 0x000000f00900720c */ /* 0x000fc40003fa6270 */
[-C--:B------:R-:W-:Y:S02]  /*17ef0*/  ISETP.GE.AND P3, PT, R3, R243.reuse, PT ;  /* 0x000000f30300720c */ /* 0x080fe40003f66270 */
[----:B------:R-:W-:Y:S02]  /*17f00*/  ISETP.GE.AND P2, PT, R17, R243, PT ;  /* 0x000000f31100720c */ /* 0x000fe40003f46270 */
[----:B------:R-:W-:Y:S01]  /*17f10*/  FSEL R178, R87, -INF , !P0 ;  /* 0xff80000057b27808 */ /* 0x000fe20004000000 */
[----:B------:R-:W-:Y:S01]  /*17f20*/  BSSY B1, `(.L_x_7926) ;  /* 0x000007c000017945 */ /* 0x000fe20003800000 */
[----:B------:R-:W-:Y:S02]  /*17f30*/  ISETP.GE.OR P5, PT, R9, R244, !P5 ;  /* 0x000000f40900720c */ /* 0x000fe40006fa6670 */
[-C--:B------:R-:W-:Y:S02]  /*17f40*/  ISETP.GE.OR P3, PT, R3, R242.reuse, !P3 ;  /* 0x000000f20300720c */ /* 0x080fe40005f66670 */
[----:B------:R-:W-:-:S02]  /*17f50*/  ISETP.GE.OR P2, PT, R17, R242, !P2 ;  /* 0x000000f21100720c */ /* 0x000fc40005746670 */
[----:B------:R-:W-:Y:S01]  /*17f60*/  ISETP.NE.U32.AND P0, PT, R236, RZ, PT ;  /* 0x000000ffec00720c */ /* 0x000fe20003f05070 */
[C---:B------:R-:W-:Y:S01]  /*17f70*/  VIADD R215, R223.reuse, 0x800 ;  /* 0x00000800dfd77836 */ /* 0x040fe20000000000 */
        /* <DEDUP_REMOVED lines=10> */
[----:B------:R-:W-:Y:S01]  /*18020*/  ISETP.NE.AND.EX P0, PT, R237, RZ, PT, P0 ;  /* 0x000000ffed00720c */ /* 0x000fe20003f05300 */
[----:B------:R-:W-:-:S02]  /*18030*/  VIADD R208, R223, 0x3800 ;  /* 0x00003800dfd07836 */ /* 0x000fc40000000000 */
[C---:B------:R-:W-:Y:S02]  /*18040*/  VIADD R207, R223.reuse, 0x4000 ;  /* 0x00004000dfcf7836 */ /* 0x040fe40000000000 */
[C---:B------:R-:W-:Y:S02]  /*18050*/  VIADD R206, R223.reuse, 0x4800 ;  /* 0x00004800dfce7836 */ /* 0x040fe40000000000 */
[C---:B------:R-:W-:Y:S02]  /*18060*/  VIADD R205, R223.reuse, 0x5000 ;  /* 0x00005000dfcd7836 */ /* 0x040fe40000000000 */
[C---:B------:R-:W-:Y:S02]  /*18070*/  VIADD R204, R223.reuse, 0x5800 ;  /* 0x00005800dfcc7836 */ /* 0x040fe40000000000 */
[C---:B------:R-:W-:Y:S02]  /*18080*/  VIADD R203, R223.reuse, 0x6000 ;  /* 0x00006000dfcb7836 */ /* 0x040fe40000000000 */
[----:B------:R-:W-:-:S02]  /*18090*/  VIADD R202, R223, 0x6800 ;  /* 0x00006800dfca7836 */ /* 0x000fc40000000000 */
[C---:B------:R-:W-:Y:S02]  /*180a0*/  VIADD R201, R223.reuse, 0x7000 ;  /* 0x00007000dfc97836 */ /* 0x040fe40000000000 */
[----:B------:R-:W-:Y:S01]  /*180b0*/  VIADD R200, R223, 0x7800 ;  /* 0x00007800dfc87836 */ /* 0x000fe20000000000 */
[----:B------:R-:W-:Y:S06]  /*180c0*/  BAR.SYNC.DEFER_BLOCKING 0x0 ;  /* 0x0000000000007b1d */ /* 0x000fec0000010000 */
[----:B------:R-:W-:Y:S05]  /*180d0*/  @!P1 BRA `(.L_x_7927) ;  /* 0x0000000400809947 */ /* 0x000fea0003800000 */
[----:B------:R-:W-:Y:S04]  /*180e0*/  BSSY B0, `(.L_x_7928) ;  /* 0x0000041000007945 */ /* 0x000fe80003800000 */
[----:B------:R-:W-:Y:S05]  /*180f0*/  @!P0 BRA `(.L_x_7929) ;  /* 0x0000000000f08947 */ /* 0x000fea0003800000 */
[----:B------:R-:W2:Y:S01]  /*18100*/  LD.E R17, desc[UR6][R18.64+0x170] ;  /* 0x0001700612117980 */ /* 0x000ea2000c101900 */
[C---:B------:R-:W-:Y:S02]  /*18110*/  IADD3 R13, R2.reuse, -0x40, RZ ;  /* 0xffffffc0020d7810 */ /* 0x040fe40007ffe0ff */
        /* <DEDUP_REMOVED lines=10> */
[--C-:B-1----:R-:W-:Y:S02]  /*181c0*/  IMAD.MOV R3, RZ, RZ, -R37.reuse ;  /* 0x000000ffff037224 */ /* 0x102fe400078e0a25 */
[----:B------:R-:W-:Y:S02]  /*181d0*/  IMAD.MOV.U32 R36, RZ, RZ, RZ ;  /* 0x000000ffff247224 */ /* 0x000fe400078e00ff */
[----:B------:R-:W-:Y:S01]  /*181e0*/  IMAD R22, R3, R10, RZ ;  /* 0x0000000a03167224 */ /* 0x000fe200078e02ff */
[----:B------:R-:W-:Y:S02]  /*181f0*/  IABS R3, R13 ;  /* 0x0000000d00037213 */ /* 0x000fe40000000000 */
[----:B------:R-:W-:Y:S01]  /*18200*/  LOP3.LUT R13, R13, R17, RZ, 0x3c, !PT ;  /* 0x000000110d0d7212 */ /* 0x000fe200078e3cff */
[----:B------:R-:W-:-:S06]  /*18210*/  IMAD.HI.U32 R22, R37, R22, R36 ;  /* 0x0000001625167227 */ /* 0x000fcc00078e0024 */
[----:B------:R-:W-:-:S04]  /*18220*/  IMAD.HI.U32 R15, R22, R9, RZ ;  /* 0x00000009160f7227 */ /* 0x000fc800078e00ff */
[----:B------:R-:W-:Y:S02]  /*18230*/  IMAD.HI.U32 R11, R22, R3, RZ ;  /* 0x00000003160b7227 */ /* 0x000fe400078e00ff */
[----:B------:R-:W2:Y:S02]  /*18240*/  LD.E.64 R22, desc[UR6][R18.64+0x20] ;  /* 0x0000200612167980 */ /* 0x000ea4000c101b00 */
[-C--:B------:R-:W-:Y:S02]  /*18250*/  IMAD R9, R15, R8.reuse, R9 ;  /* 0x000000080f097224 */ /* 0x080fe400078e0209 */
[----:B------:R-:W-:Y:S01]  /*18260*/  IMAD R3, R11, R8, R3 ;  /* 0x000000080b037224 */ /* 0x000fe200078e0203 */
        /* <DEDUP_REMOVED lines=16> */
[----:B------:R-:W-:Y:S02]  /*18370*/  SEL R8, R8, R11, !P3 ;  /* 0x0000000b08087207 */ /* 0x000fe40005800000 */
[----:B------:R-:W3:Y:S01]  /*18380*/  LD.E.64 R10, desc[UR6][R18.64+0x38] ;  /* 0x00003806120a7980 */ /* 0x000ee2000c101b00 */
        /* <DEDUP_REMOVED lines=9> */
[----:B------:R-:W-:Y:S01]  /*18420*/  IMAD R8, R10, R9, R8 ;  /* 0x000000090a087224 */ /* 0x000fe200078e0208 */
[----:B----4-:R-:W-:-:S03]  /*18430*/  IADD3 R3, -R3, R2, RZ ;  /* 0x0000000203037210 */ /* 0x010fc60007ffe1ff */
[----:B------:R-:W-:Y:S01]  /*18440*/  IMAD.IADD R37, R37, 0x1, R8 ;  /* 0x0000000125257824 */ /* 0x000fe200078e0208 */
[----:B------:R-:W-:Y:S01]  /*18450*/  SHF.R.S32.HI R2, RZ, 0x1f, R3 ;  /* 0x0000001fff027819 */ /* 0x000fe20000011403 */
[----:B--2---:R-:W-:-:S04]  /*18460*/  IMAD R9, R23, R3, RZ ;  /* 0x0000000317097224 */ /* 0x004fc800078e02ff */
[----:B------:R-:W-:Y:S02]  /*18470*/  IMAD R2, R22, R2, R9 ;  /* 0x0000000216027224 */ /* 0x000fe400078e0209 */
[----:B------:R-:W-:-:S04]  /*18480*/  IMAD.WIDE.U32 R22, R3, R22, R36 ;  /* 0x0000001603167225 */ /* 0x000fc800078e0024 */
[----:B------:R-:W-:Y:S01]  /*18490*/  IMAD.MOV.U32 R9, RZ, RZ, R22 ;  /* 0x000000ffff097224 */ /* 0x000fe200078e0016 */
[----:B------:R-:W-:Y:S01]  /*184a0*/  IADD3 R8, R23, R2, RZ ;  /* 0x0000000217087210 */ /* 0x000fe20007ffe0ff */
[----:B------:R-:W-:Y:S05]  /*184b0*/  BRA `(.L_x_7930) ;  /* 0x00000000000c7947 */ /* 0x000fea0003800000 */
.L_x_7929:
[----:B------:R-:W2:Y:S02]  /*184c0*/  LD.E R9, desc[UR6][R18.64+0x38] ;  /* 0x0000380612097980 */ /* 0x000ea4000c101900 */
[----:B--2---:R-:W-:-:S04]  /*184d0*/  LEA R9, -R9, RZ, 0x6 ;  /* 0x000000ff09097211 */ /* 0x004fc800078e31ff */
[----:B------:R-:W-:Y:S02]  /*184e0*/  SHF.R.S32.HI R8, RZ, 0x1f, R9 ;  /* 0x0000001fff087819 */ /* 0x000fe40000011409 */
.L_x_7930:
[----:B------:R-:W-:Y:S05]  /*184f0*/  BSYNC B0 ;  /* 0x0000000000007941 */ /* 0x000fea0003800000 */
.L_x_7928:
[C---:B------:R-:W-:Y:S01]  /*18500*/  IMAD.SHL.U32 R3, R166.reuse, 0x20, RZ ;  /* 0x00000020a6037824 */ /* 0x040fe200078e00ff */
[C---:B------:R-:W-:Y:S02]  /*18510*/  LEA R228, P3, R9.reuse, R228, 0x1 ;  /* 0x000000e409e47211 */ /* 0x040fe400078608ff */
[----:B------:R-:W-:Y:S02]  /*18520*/  SHF.L.U64.HI R2, R166, 0x5, R167 ;  /* 0x00000005a6027819 */ /* 0x000fe400000102a7 */
[----:B------:R-:W-:Y:S02]  /*18530*/  IADD3 R10, P2, R228, R3, RZ ;  /* 0x00000003e40a7210 */ /* 0x000fe40007f5e0ff */
[----:B------:R-:W-:Y:S02]  /*18540*/  LEA.HI.X R229, R9, R229, R8, 0x1, P3 ;  /* 0x000000e509e57211 */ /* 0x000fe400018f0c08 */
[----:B------:R-:W-:-:S03]  /*18550*/  IADD3 R8, P3, R10, R3, RZ ;  /* 0x000000030a087210 */ /* 0x000fc60007f7e0ff */
[--C-:B------:R-:W-:Y:S01]  /*18560*/  IMAD.X R11, R229, 0x1, R2.reuse, P2 ;  /* 0x00000001e50b7824 */ /* 0x100fe200010e0602 */
[----:B------:R-:W-:Y:S01]  /*18570*/  @!PT LDS RZ, [RZ] ;  /* 0x00000000fffff984 */ /* 0x000fe20000000800 */
[----:B------:R-:W-:Y:S01]  /*18580*/  @!PT LDS RZ, [RZ] ;  /* 0x00000000fffff984 */ /* 0x000fe20000000800 */
[----:B------:R-:W-:Y:S01]  /*18590*/  @!PT LDS RZ, [RZ] ;  /* 0x00000000fffff984 */ /* 0x000fe20000000800 */
[----:B------:R1:W-:Y:S01]  /*185a0*/  LDGSTS.E.BYPASS.LTC128B.128 [R241+0x8000], desc[UR6][R228.64] ;  /* 0x08000000e4f17fae */ /* 0x0003e2000b901d46 */
[----:B------:R-:W-:Y:S02]  /*185b0*/  IADD3 R22, P2, R8, R3, RZ ;  /* 0x0000000308167210 */ /* 0x000fe40007f5e0ff */
[--C-:B------:R-:W-:Y:S01]  /*185c0*/  IMAD.X R9, R11, 0x1, R2.reuse, P3 ;  /* 0x000000010b097824 */ /* 0x100fe200018e0602 */
        /* <DEDUP_REMOVED lines=17> */
.L_x_7927:
[----:B------:R-:W-:Y:S05]  /*186e0*/  BSYNC B1 ;  /* 0x0000000000017941 */ /* 0x000fea0003800000 */
.L_x_7926:
[----:B------:R-:W2:Y:S01]  /*186f0*/  LD.E R180, desc[UR6][R18.64+0xdc] ;  /* 0x0000dc0612b47980 */ /* 0x000ea2000c101900 */
[----:B------:R-:W-:Y:S02]  /*18700*/  FMNMX.FTZ R3, R52, R34, !PT ;  /* 0x0000002234037209 */ /* 0x000fe40007810000 */
        /* <DEDUP_REMOVED lines=32> */
[----:B------:R-:W3:Y:S01]  /*18910*/  SHFL.BFLY PT, R2, R11, 0x2, 0x1f ;  /* 0x0c401f000b027f89 */ /* 0x000ee200000e0000 */
        /* <DEDUP_REMOVED lines=8> */
[----:B---3--:R-:W-:-:S03]  /*189a0*/  FMNMX.FTZ R2, R11, R2, !PT ;  /* 0x000000020b027209 */ /* 0x008fc60007810000 */
[----:B------:R-:W1:Y:S04]  /*189b0*/  SHFL.BFLY PT, R164, R9, 0x1, 0x1f ;  /* 0x0c201f0009a47f89 */ /* 0x000e6800000e0000 */
[----:B------:R-:W3:Y:S04]  /*189c0*/  SHFL.BFLY PT, R3, R2, 0x1, 0x1f ;  /* 0x0c201f0002037f89 */ /* 0x000ee800000e0000 */
[----:B------:R-:W-:Y:S04]  /*189d0*/  LDSM.16.MT88.4 R64, [R216+0x12000] ;  /* 0x01200000d840783b */ /* 0x000fe80000004200 */
[----:B------:R-:W-:Y:S04]  /*189e0*/  LDSM.16.MT88.4 R72, [R220+0x14000] ;  /* 0x01400000dc48783b */ /* 0x000fe80000004200 */
[----:B------:R-:W-:Y:S04]  /*189f0*/  LDSM.16.MT88.4 R80, [R218+0x14000] ;  /* 0x01400000da50783b */ /* 0x000fe80000004200 */
[----:B------:R-:W-:Y:S01]  /*18a00*/  LDSM.16.MT88.4 R88, [R217+0x14000] ;  /* 0x01400000d958783b */ /* 0x000fe20000004200 */
[----:B-1----:R-:W-:-:S03]  /*18a10*/  FMNMX.FTZ R164, R9, R164, !PT ;  /* 0x000000a409a47209 */ /* 0x002fc60007810000 */
[----:B------:R-:W-:Y:S01]  /*18a20*/  LDSM.16.MT88.4 R96, [R216+0x14000] ;  /* 0x01400000d860783b */ /* 0x000fe20000004200 */
[----:B---3--:R-:W-:-:S03]  /*18a30*/  FMNMX.FTZ R3, R2, R3, !PT ;  /* 0x0000000302037209 */ /* 0x008fc60007810000 */
[----:B------:R-:W-:Y:S01]  /*18a40*/  LDSM.16.MT88.4 R104, [R220+0x16000] ;  /* 0x01600000dc68783b */ /* 0x000fe20000004200 */
[----:B------:R-:W-:-:S03]  /*18a50*/  FSETP.NEU.FTZ.AND P2, PT, R164, -INF , PT ;  /* 0xff800000a400780b */ /* 0x000fc60003f5d000 */
[----:B------:R-:W-:Y:S04]  /*18a60*/  LDSM.16.MT88.4 R112, [R218+0x16000] ;  /* 0x01600000da70783b */ /* 0x000fe80000004200 */
[----:B------:R-:W-:Y:S04]  /*18a70*/  LDSM.16.MT88.4 R120, [R217+0x16000] ;  /* 0x01600000d978783b */ /* 0x000fe80000004200 */
[----:B------:R-:W-:Y:S01]  /*18a80*/  LDSM.16.MT88.4 R8, [R216+0x10800] ;  /* 0x01080000d808783b */ /* 0x000fe20000004200 */
[C---:B--2---:R-:W-:Y:S01]  /*18a90*/  FMUL.FTZ R31, R180.reuse, R164 ;  /* 0x000000a4b41f7220 */ /* 0x044fe20000410000 */
        /* <DEDUP_REMOVED lines=13> */
[----:B------:R-:W1:Y:S01]  /*18b70*/  LDSM.16.MT88.4 R40, [R220+0x12000] ;  /* 0x01200000dc28783b */ /* 0x000e620000004200 */
[-CC-:B------:R-:W-:Y:S01]  /*18b80*/  FFMA.FTZ R33, R4, R180.reuse, -R31.reuse ;  /* 0x000000b404217223 */ /* 0x180fe2000001081f */
[----:B------:R-:W-:Y:S01]  /*18b90*/  MUFU.EX2 R175, R175 ;  /* 0x000000af00af7308 */ /* 0x000fe20000000800 */
[-C--:B------:R-:W-:Y:S01]  /*18ba0*/  FFMA.FTZ R2, R16, R180.reuse, -R31 ;  /* 0x000000b410027223 */ /* 0x080fe2000001081f */
[----:B------:R-:W2:Y:S01]  /*18bb0*/  LDSM.16.MT88.4 R48, [R218+0x12000] ;  /* 0x01200000da30783b */ /* 0x000ea20000004200 */
[-CC-:B------:R-:W-:Y:S01]  /*18bc0*/  FFMA.FTZ R35, R14, R180.reuse, -R179.reuse ;  /* 0x000000b40e237223 */ /* 0x180fe200000108b3 */
[-C--:B------:R-:W-:Y:S01]  /*18bd0*/  FFMA.FTZ R16, R12, R180.reuse, -R179 ;  /* 0x000000b40c107223 */ /* 0x080fe200000108b3 */
[-C--:B------:R-:W-:Y:S01]  /*18be0*/  FFMA.FTZ R32, R26, R180.reuse, -R31 ;  /* 0x000000b41a207223 */ /* 0x080fe2000001081f */
[----:B------:R-:W3:Y:S01]  /*18bf0*/  LDSM.16.MT88.4 R4, [R216+0x16000] ;  /* 0x01600000d804783b */ /* 0x000ee20000004200 */
[-CC-:B------:R-:W-:Y:S01]  /*18c00*/  FFMA.FTZ R17, R20, R180.reuse, -R179.reuse ;  /* 0x000000b414117223 */ /* 0x180fe200000108b3 */
[----:B------:R-:W4:Y:S01]  /*18c10*/  MUFU.EX2 R174, R174 ;  /* 0x000000ae00ae7308 */ /* 0x000f220000000800 */
[-C--:B------:R-:W-:Y:S01]  /*18c20*/  FFMA.FTZ R0, R24, R180.reuse, -R179 ;  /* 0x000000b418007223 */ /* 0x080fe200000108b3 */
[----:B------:R-:W5:Y:S01]  /*18c30*/  LDSM.16.MT88.4 R12, [R220+0x10800] ;  /* 0x01080000dc0c783b */ /* 0x000f620000004200 */
[-CC-:B------:R-:W-:Y:S01]  /*18c40*/  FFMA.FTZ R181, R250, R180.reuse, -R31.reuse ;  /* 0x000000b4fab57223 */ /* 0x180fe2000001081f */
[-CC-:B------:R-:W-:Y:S01]  /*18c50*/  FFMA.FTZ R182, R182, R180.reuse, -R31.reuse ;  /* 0x000000b4b6b67223 */ /* 0x180fe2000001081f */
[-CC-:B------:R-:W-:Y:S01]  /*18c60*/  FFMA.FTZ R183, R248, R180.reuse, -R31.reuse ;  /* 0x000000b4f8b77223 */ /* 0x180fe2000001081f */
[----:B------:R-:W5:Y:S01]  /*18c70*/  LDSM.16.MT88.4 R20, [R218+0x10800] ;  /* 0x01080000da14783b */ /* 0x000f620000004200 */
[-C--:B------:R-:W-:Y:S01]  /*18c80*/  FFMA.FTZ R186, R186, R180.reuse, -R31 ;  /* 0x000000b4baba7223 */ /* 0x080fe2000001081f */
[----:B------:R-:W-:Y:S01]  /*18c90*/  MUFU.EX2 R173, R173 ;  /* 0x000000ad00ad7308 */ /* 0x000fe20000000800 */
[-CC-:B------:R-:W-:Y:S01]  /*18ca0*/  FFMA.FTZ R185, R246, R180.reuse, -R179.reuse ;  /* 0x000000b4f6b97223 */ /* 0x180fe200000108b3 */
[----:B------:R-:W5:Y:S01]  /*18cb0*/  LDSM.16.MT88.4 R24, [R217+0x10800] ;  /* 0x01080000d918783b */ /* 0x000f620000004200 */
[-CC-:B------:R-:W-:Y:S01]  /*18cc0*/  FFMA.FTZ R188, R188, R180.reuse, -R179.reuse ;  /* 0x000000b4bcbc7223 */ /* 0x180fe200000108b3 */
[-CC-:B------:R-:W-:Y:S01]  /*18cd0*/  FFMA.FTZ R187, R198, R180.reuse, -R179.reuse ;  /* 0x000000b4c6bb7223 */ /* 0x180fe200000108b3 */
[-C--:B------:R-:W-:Y:S01]  /*18ce0*/  FFMA.FTZ R192, R192, R180.reuse, -R179 ;  /* 0x000000b4c0c07223 */ /* 0x080fe200000108b3 */
[-CC-:B------:R-:W-:Y:S01]  /*18cf0*/  FFMA.FTZ R189, R196, R180.reuse, -R31.reuse ;  /* 0x000000b4c4bd7223 */ /* 0x180fe2000001081f */
[-CC-:B------:R-:W-:Y:S01]  /*18d00*/  FFMA.FTZ R194, R194, R180.reuse, -R31.reuse ;  /* 0x000000b4c2c27223 */ /* 0x180fe2000001081f */
[----:B------:R-:W1:Y:S01]  /*18d10*/  MUFU.EX2 R34, R34 ;  /* 0x0000002200227308 */ /* 0x000e620000000800 */
[----:B----4-:R-:W-:Y:S01]  /*18d20*/  F2FP.F16.F32.PACK_AB R128, R174, R175 ;  /* 0x000000afae80723e */ /* 0x010fe200000000ff */
[-CC-:B------:R-:W-:Y:S01]  /*18d30*/  FFMA.FTZ R190, R190, R180.reuse, -R31.reuse ;  /* 0x000000b4bebe7223 */ /* 0x180fe2000001081f */
[-C--:B------:R-:W-:Y:S01]  /*18d40*/  FFMA.FTZ R247, R29, R180.reuse, -R31 ;  /* 0x000000b41df77223 */ /* 0x080fe2000001081f */
[-CC-:B------:R-:W-:Y:S01]  /*18d50*/  FFMA.FTZ R191, R30, R180.reuse, -R179.reuse ;  /* 0x000000b41ebf7223 */ /* 0x180fe200000108b3 */
[-CC-:B------:R-:W-:Y:S01]  /*18d60*/  FFMA.FTZ R196, R28, R180.reuse, -R179.reuse ;  /* 0x000000b41cc47223 */ /* 0x180fe200000108b3 */
[-CC-:B------:R-:W-:Y:S01]  /*18d70*/  FFMA.FTZ R184, R184, R180.reuse, -R179.reuse ;  /* 0x000000b4b8b87223 */ /* 0x180fe200000108b3 */
[----:B------:R-:W-:Y:S01]  /*18d80*/  FFMA.FTZ R245, R178, R180, -R179 ;  /* 0x000000b4b2f57223 */ /* 0x000fe200000108b3 */
[----:B------:R-:W-:Y:S01]  /*18d90*/  MUFU.EX2 R176, R176 ;  /* 0x000000b000b07308 */ /* 0x000fe20000000800 */
[----:B------:R-:W-:Y:S01]  /*18da0*/  LDSM.16.MT88.4 R28, [R220+0x11800] ;  /* 0x01180000dc1c783b */ /* 0x000fe20000004200 */
[----:B------:R-:W-:-:S06]  /*18db0*/  FADD.FTZ R174, R175, R174 ;  /* 0x000000aeafae7221 */ /* 0x000fcc0000010000 */
        /* <DEDUP_REMOVED lines=26> */
[C---:B--2---:R-:W-:Y:S06]  /*18f60*/  HMMA.16816.F32 R44, R128.reuse, R48, RZ ;  /* 0x00000030802c723c */ /* 0x044fec00000018ff */
        /* <DEDUP_REMOVED lines=38> */
[C---:B---3--:R-:W-:Y:S06]  /*191d0*/  HMMA.16816.F32 R124, R128.reuse, R4, RZ ;  /* 0x00000004807c723c */ /* 0x048fec00000018ff */
        /* <DEDUP_REMOVED lines=58> */
[C---:B-1----:R-:W-:Y:S06]  /*19580*/  HMMA.16816.F32 R124, R4.reuse, R12, R124 ;  /* 0x0000000c047c723c */ /* 0x042fec000000187c */
[----:B------:R-:W-:Y:S01]  /*19590*/  HMMA.16816.F32 R128, R4, R14, R128 ;  /* 0x0000000e0480723c */ /* 0x000fe20000001880 */
[----:B------:R-:W1:Y:S06]  /*195a0*/  LDSM.16.MT88.4 R12, [R216+0x11000] ;  /* 0x01100000d80c783b */ /* 0x000e6c0000004200 */
[----:B--2---:R-:W-:Y:S01]  /*195b0*/  F2FP.F16.F32.PACK_AB R4, R182, R181 ;  /* 0x000000b5b604723e */ /* 0x004fe200000000ff */
        /* <DEDUP_REMOVED lines=129> */
[----:B------:R-:W-:Y:S02]  /*19dd0*/  IADD3 R10, R0, 0x40, RZ ;  /* 0x00000040000a7810 */ /* 0x000fe40007ffe0ff */
[----:B------:R-:W-:Y:S02]  /*19de0*/  IABS R2, R0 ;  /* 0x0000000000027213 */ /* 0x000fe40000000000 */
[----:B------:R-:W-:-:S02]  /*19df0*/  IABS R4, R10 ;  /* 0x0000000a00047213 */ /* 0x000fc40000000000 */
[C---:B------:R-:W-:Y:S02]  /*19e00*/  R2UR UR14, R16.reuse ;  /* 0x00000000100e72ca */ /* 0x040fe400000e0000 */
        /* <DEDUP_REMOVED lines=28> */
[----:B------:R-:W-:Y:S02]  /*19fd0*/  @!P4 VIADD R8, R8, 0x1 ;  /* 0x000000010808c836 */ /* 0x000fe40000000000 */
[-C--:B------:R-:W-:Y:S01]  /*19fe0*/  ISETP.GE.U32.AND P5, PT, R11, R6.reuse, PT ;  /* 0x000000060b00720c */ /* 0x080fe20003fa6070 */
[----:B------:R-:W-:Y:S01]  /*19ff0*/  @!P2 VIADD R7, R7, 0x1 ;  /* 0x000000010707a836 */ /* 0x000fe20000000000 */
[----:B------:R-:W-:Y:S01]  /*1a000*/  ISETP.GE.U32.AND P6, PT, R5, R6, PT ;  /* 0x000000060500720c */ /* 0x000fe20003fc6070 */
[----:B------:R-:W3:Y:S01]  /*1a010*/  LD.E.64 R10, desc[UR4][R18.64+0x40] ;  /* 0x00004004120a7980 */ /* 0x000ee2000c101b00 */
[----:B------:R-:W-:-:S09]  /*1a020*/  ISETP.NE.AND P2, PT, R9, RZ, PT ;  /* 0x000000ff0900720c */ /* 0x000fd20003f45270 */
[----:B------:R-:W-:Y:S02]  /*1a030*/  @P5 VIADD R7, R7, 0x1 ;  /* 0x0000000107075836 */ /* 0x000fe40000000000 */
[----:B------:R-:W-:Y:S02]  /*1a040*/  @P6 IADD3 R8, R8, 0x1, RZ ;  /* 0x0000000108086810 */ /* 0x000fe40007ffe0ff */
[----:B------:R-:W-:-:S03]  /*1a050*/  @!P1 IMAD.MOV R7, RZ, RZ, -R7 ;  /* 0x000000ffff079224 */ /* 0x000fc600078e0a07 */
[----:B------:R-:W-:Y:S02]  /*1a060*/  @!P3 IMAD.MOV R8, RZ, RZ, -R8 ;  /* 0x000000ffff08b224 */ /* 0x000fe400078e0a08 */
[----:B------:R-:W-:-:S03]  /*1a070*/  SEL R2, R0, R7, !P2 ;  /* 0x0000000700027207 */ /* 0x000fc60005000000 */
[----:B------:R-:W-:Y:S02]  /*1a080*/  SEL R7, R0, R8, !P2 ;  /* 0x0000000800077207 */ /* 0x000fe40005000000 */
[----:B------:R-:W-:-:S04]  /*1a090*/  IMAD.WIDE R20, R2, 0x4, R236 ;  /* 0x0000000402147825 */ /* 0x000fc800078e02ec */
[C---:B------:R-:W-:Y:S01]  /*1a0a0*/  IMAD.WIDE R14, R7.reuse, 0x4, R236 ;  /* 0x00000004070e7825 */ /* 0x040fe200078e02ec */
[----:B------:R-:W4:Y:S04]  /*1a0b0*/  LD.E R0, desc[UR12][R20.64] ;  /* 0x0000000c14007980 */ /* 0x000f28000c101900 */
[----:B------:R-:W4:Y:S01]  /*1a0c0*/  LD.E R5, desc[UR14][R14.64] ;  /* 0x0000000e0e057980 */ /* 0x000f22000c101900 */
[----:B------:R-:W-:-:S05]  /*1a0d0*/  IADD3 R2, R7, -R2, RZ ;  /* 0x8000000207027210 */ /* 0x000fca0007ffe0ff */
[----:B------:R-:W-:-:S05]  /*1a0e0*/  IMAD R9, R9, R2, -0x40 ;  /* 0xffffffc009097424 */ /* 0x000fca00078e0202 */
[----:B------:R-:W-:Y:S01]  /*1a0f0*/  SHF.R.S32.HI R7, RZ, 0x1f, R9 ;  /* 0x0000001fff077819 */ /* 0x000fe20000011409 */
[-C--:B---3--:R-:W-:Y:S02]  /*1a100*/  IMAD R2, R11, R9.reuse, RZ ;  /* 0x000000090b027224 */ /* 0x088fe400078e02ff */
[----:B------:R-:W-:-:S04]  /*1a110*/  IMAD.WIDE.U32 R8, R10, R9, RZ ;  /* 0x000000090a087225 */ /* 0x000fc800078e00ff */
[----:B------:R-:W-:-:S04]  /*1a120*/  IMAD R2, R10, R7, R2 ;  /* 0x000000070a027224 */ /* 0x000fc800078e0202 */
[----:B------:R-:W-:Y:S02]  /*1a130*/  IMAD.IADD R9, R9, 0x1, R2 ;  /* 0x0000000109097824 */ /* 0x000fe400078e0202 */
[----:B----4-:R-:W-:-:S04]  /*1a140*/  IMAD.IADD R5, R0, 0x1, -R5 ;  /* 0x0000000100057824 */ /* 0x010fc800078e0a05 */
[----:B--2---:R-:W-:Y:S01]  /*1a150*/  IMAD R7, R13, R5, RZ ;  /* 0x000000050d077224 */ /* 0x004fe200078e02ff */
[----:B------:R-:W-:Y:S01]  /*1a160*/  SHF.R.S32.HI R0, RZ, 0x1f, R5 ;  /* 0x0000001fff007819 */ /* 0x000fe20000011405 */
[----:B------:R-:W-:-:S04]  /*1a170*/  IMAD.WIDE.U32 R8, R5, R12, R8 ;  /* 0x0000000c05087225 */ /* 0x000fc800078e0008 */
[----:B------:R-:W-:-:S05]  /*1a180*/  IMAD R0, R12, R0, R7 ;  /* 0x000000000c007224 */ /* 0x000fca00078e0207 */
[----:B------:R-:W-:Y:S01]  /*1a190*/  IADD3 R5, R9, R0, RZ ;  /* 0x0000000009057210 */ /* 0x000fe20007ffe0ff */
[----:B------:R-:W-:Y:S01]  /*1a1a0*/  IMAD.MOV.U32 R0, RZ, RZ, R8 ;  /* 0x000000ffff007224 */ /* 0x000fe200078e0008 */
[----:B------:R-:W-:Y:S05]  /*1a1b0*/  BRA `(.L_x_7934) ;  /* 0x0000000000147947 */ /* 0x000fea0003800000 */
.L_x_7933:
[----:B-1----:R-:W-:Y:S02]  /*1a1c0*/  R2UR UR4, R16 ;  /* 0x00000000100472ca */ /* 0x002fe400000e0000 */
[----:B------:R-:W-:-:S13]  /*1a1d0*/  R2UR UR5, R17 ;  /* 0x00000000110572ca */ /* 0x000fda00000e0000 */
[----:B------:R-:W2:Y:S02]  /*1a1e0*/  LD.E R0, desc[UR4][R18.64+0x40] ;  /* 0x0000400412007980 */ /* 0x000ea4000c101900 */
[----:B--2---:R-:W-:-:S05]  /*1a1f0*/  IMAD.U32 R0, R0, -0x40, RZ ;  /* 0xffffffc000007824 */ /* 0x004fca00078e00ff */
[----:B------:R-:W-:Y:S02]  /*1a200*/  SHF.R.S32.HI R5, RZ, 0x1f, R0 ;  /* 0x0000001fff057819 */ /* 0x000fe40000011400 */
.L_x_7934:
[----:B------:R-:W-:Y:S05]  /*1a210*/  BSYNC B0 ;  /* 0x0000000000007941 */ /* 0x000fea0003800000 */
.L_x_7932:
[----:B------:R-:W-:Y:S01]  /*1a220*/  LEA R238, P1, R0, R238, 0x1 ;  /* 0x000000ee00ee7211 */ /* 0x000fe200078208ff */
[----:B------:R-:W-:Y:S01]  /*1a230*/  BSSY B1, `(.L_x_7935) ;  /* 0x0000208000017945 */ /* 0x000fe20003800000 */
[----:B------:R-:W-:Y:S02]  /*1a240*/  R2UR UR38, R16 ;  /* 0x00000000102672ca */ /* 0x000fe400000e0000 */
[----:B------:R-:W-:Y:S01]  /*1a250*/  LEA.HI.X R239, R0, R239, R5, 0x1, P1 ;  /* 0x000000ef00ef7211 */ /* 0x000fe200008f0c05 */
[----:B------:R-:W-:Y:S01]  /*1a260*/  IMAD.SHL.U32 R0, R168, 0x20, RZ ;  /* 0x00000020a8007824 */ /* 0x000fe200078e00ff */
[C---:B------:R-:W-:Y:S02]  /*1a270*/  R2UR UR39, R17.reuse ;  /* 0x00000000112772ca */ /* 0x040fe400000e0000 */
[----:B------:R-:W-:Y:S02]  /*1a280*/  R2UR UR36, R16 ;  /* 0x00000000102472ca */ /* 0x000fe400000e0000 */
[----:B------:R-:W-:-:S02]  /*1a290*/  R2UR UR37, R17 ;  /* 0x00000000112572ca */ /* 0x000fc400000e0000 */
[C---:B------:R-:W-:Y:S02]  /*1a2a0*/  R2UR UR34, R16.reuse ;  /* 0x00000000102272ca */ /* 0x040fe400000e0000 */
[C---:B------:R-:W-:Y:S02]  /*1a2b0*/  R2UR UR35, R17.reuse ;  /* 0x00000000112372ca */ /* 0x040fe400000e0000 */
[----:B------:R-:W-:Y:S02]  /*1a2c0*/  R2UR UR32, R16 ;  /* 0x00000000102072ca */ /* 0x000fe400000e0000 */
[----:B------:R-:W-:Y:S01]  /*1a2d0*/  R2UR UR33, R17 ;  /* 0x00000000112172ca */ /* 0x000fe200000e0000 */
[----:B------:R-:W-:Y:S01]  /*1a2e0*/  @!PT LDS RZ, [RZ] ;  /* 0x00000000fffff984 */ /* 0x000fe20000000800 */
[----:B------:R-:W-:Y:S01]  /*1a2f0*/  @!PT LDS RZ, [RZ] ;  /* 0x00000000fffff984 */ /* 0x000fe20000000800 */
[----:B------:R-:W-:Y:S01]  /*1a300*/  @!PT LDS RZ, [RZ] ;  /* 0x00000000fffff984 */ /* 0x000fe20000000800 */
[----:B------:R-:W-:Y:S01]  /*1a310*/  LDGSTS.E.BYPASS.LTC128B.128 [R241+0x10000], desc[UR38][R238.64] ;  /* 0x10000000eef17fae */ /* 0x000fe2000b901d66 */
[----:B------:R-:W-:Y:S02]  /*1a320*/  SHF.L.U64.HI R2, R168, 0x5, R169 ;  /* 0x00000005a8027819 */ /* 0x000fe400000102a9 */
[----:B------:R-:W-:Y:S01]  /*1a330*/  IADD3 R4, P1, R0, R238, RZ ;  /* 0x000000ee00047210 */ /* 0x000fe20007f3e0ff */
[----:B------:R-:W-:Y:S01]  /*1a340*/  LDGSTS.E.BYPASS.LTC128B.128 [R241+0x12000], desc[UR36][R238.64+0x80] ;  /* 0x12000080eef17fae */ /* 0x000fe2000b901d64 */
[----:B------:R-:W-:-:S02]  /*1a350*/  R2UR UR30, R16 ;  /* 0x00000000101e72ca */ /* 0x000fc400000e0000 */
[C---:B------:R-:W-:Y:S01]  /*1a360*/  R2UR UR31, R17.reuse ;  /* 0x00000000111f72ca */ /* 0x040fe200000e0000 */
[----:B------:R-:W-:Y:S01]  /*1a370*/  IMAD.X R5, R2, 0x1, R239, P1 ;  /* 0x0000000102057824 */ /* 0x000fe200008e06ef */
[C---:B------:R-:W-:Y:S01]  /*1a380*/  R2UR UR28, R16.reuse ;  /* 0x00000000101c72ca */ /* 0x040fe200000e0000 */
[----:B------:R-:W-:Y:S01]  /*1a390*/  LDGSTS.E.BYPASS.LTC128B.128 [R241+0x14000], desc[UR34][R238.64+0x100] ;  /* 0x14000100eef17fae */ /* 0x000fe2000b901d62 */
[C---:B------:R-:W-:Y:S02]  /*1a3a0*/  R2UR UR29, R17.reuse ;  /* 0x00000000111d72ca */ /* 0x040fe400000e0000 */
[C---:B------:R-:W-:Y:S01]  /*1a3b0*/  R2UR UR26, R16.reuse ;  /* 0x00000000101a72ca */ /* 0x040fe200000e0000 */
[----:B------:R-:W-:Y:S01]  /*1a3c0*/  LDGSTS.E.BYPASS.LTC128B.128 [R241+0x16000], desc[UR32][R238.64+0x180] ;  /* 0x16000180eef17fae */ /* 0x000fe2000b901d60 */
[----:B------:R-:W-:Y:S02]  /*1a3d0*/  R2UR UR27, R17 ;  /* 0x00000000111b72ca */ /* 0x000fe400000e0000 */
[----:B------:R-:W-:-:S02]  /*1a3e0*/  R2UR UR24, R16 ;  /* 0x00000000101872ca */ /* 0x000fc400000e0000 */
[C---:B------:R-:W-:Y:S01]  /*1a3f0*/  R2UR UR25, R17.reuse ;  /* 0x00000000111972ca */ /* 0x040fe200000e0000 */
[----:B------:R-:W-:Y:S01]  /*1a400*/  LDGSTS.E.BYPASS.LTC128B.128 [R241+0x10800], desc[UR30][R4.64] ;  /* 0x1080000004f17fae */ /* 0x000fe2000b901d5e */
[C---:B------:R-:W-:Y:S02]  /*1a410*/  R2UR UR22, R16.reuse ;  /* 0x00000000101672ca */ /* 0x040fe400000e0000 */
[C---:B------:R-:W-:Y:S01]  /*1a420*/  R2UR UR23, R17.reuse ;  /* 0x00000000111772ca */ /* 0x040fe200000e0000 */
[----:B------:R-:W-:Y:S01]  /*1a430*/  LDGSTS.E.BYPASS.LTC128B.128 [R241+0x12800], desc[UR28][R4.64+0x80] ;  /* 0x1280008004f17fae */ /* 0x000fe2000b901d5c */
[----:B------:R-:W-:Y:S02]  /*1a440*/  R2UR UR20, R16 ;  /* 0x00000000101472ca */ /* 0x000fe400000e0000 */
[----:B------:R-:W-:Y:S01]  /*1a450*/  R2UR UR21, R17 ;  /* 0x00000000111572ca */ /* 0x000fe200000e0000 */
[----:B------:R-:W-:Y:S01]  /*1a460*/  LDGSTS.E.BYPASS.LTC128B.128 [R241+0x14800], desc[UR26][R4.64+0x100] ;  /* 0x1480010004f17fae */ /* 0x000fe2000b901d5a */
[----:B------:R-:W-:-:S02]  /*1a470*/  IADD3 R8, P1, R0, R4, RZ ;  /* 0x0000000400087210 */ /* 0x000fc40007f3e0ff */
[----:B------:R-:W-:Y:S01]  /*1a480*/  R2UR UR18, R16 ;  /* 0x00000000101272ca */ /* 0x000fe200000e0000 */
[----:B------:R1:W-:Y:S01]  /*1a490*/  LDGSTS.E.BYPASS.LTC128B.128 [R241+0x16800], desc[UR24][R4.64+0x180] ;  /* 0x1680018004f17fae */ /* 0x0003e2000b901d58 */
[C---:B------:R-:W-:Y:S01]  /*1a4a0*/  R2UR UR19, R17.reuse ;  /* 0x00000000111372ca */ /* 0x040fe200000e0000 */
[----:B------:R-:W-:Y:S01]  /*1a4b0*/  IMAD.X R9, R2, 0x1, R5, P1 ;  /* 0x0000000102097824 */ /* 0x000fe200008e0605 */
[C---:B------:R-:W-:Y:S02]  /*1a4c0*/  R2UR UR16, R16.reuse ;  /* 0x00000000101072ca */ /* 0x040fe400000e0000 */
[C---:B------:R-:W-:Y:S02]  /*1a4d0*/  R2UR UR17, R17.reuse ;  /* 0x00000000111172ca */ /* 0x040fe400000e0000 */
[----:B------:R-:W-:Y:S01]  /*1a4e0*/  R2UR UR14, R16 ;  /* 0x00000000100e72ca */ /* 0x000fe200000e0000 */
[----:B------:R-:W-:Y:S01]  /*1a4f0*/  LDGSTS.E.BYPASS.LTC128B.128 [R241+0x11000], desc[UR22][R8.64] ;  /* 0x1100000008f17fae */ /* 0x000fe2000b901d56 */
[----:B------:R-:W-:-:S02]  /*1a500*/  R2UR UR15, R17 ;  /* 0x00000000110f72ca */ /* 0x000fc400000e0000 */
[C---:B------:R-:W-:Y:S01]  /*1a510*/  R2UR UR12, R16.reuse ;  /* 0x00000000100c72ca */ /* 0x040fe200000e0000 */
[----:B------:R-:W-:Y:S01]  /*1a520*/  LDGSTS.E.BYPASS.LTC128B.128 [R241+0x13000], desc[UR20][R8.64+0x80] ;  /* 0x1300008008f17fae */ /* 0x000fe2000b901d54 */
[C---:B------:R-:W-:Y:S02]  /*1a530*/  R2UR UR13, R17.reuse ;  /* 0x00000000110d72ca */ /* 0x040fe400000e0000 */
[C---:B------:R-:W-:Y:S01]  /*1a540*/  R2UR UR10, R16.reuse ;  /* 0x00000000100a72ca */ /* 0x040fe200000e0000 */
[----:B------:R-:W-:Y:S01]  /*1a550*/  LDGSTS.E.BYPASS.LTC128B.128 [R241+0x15000], desc[UR18][R8.64+0x100] ;  /* 0x1500010008f17fae */ /* 0x000fe2000b901d52 */
[C---:B------:R-:W-:Y:S02]  /*1a560*/  R2UR UR11, R17.reuse ;  /* 0x00000000110b72ca */ /* 0x040fe400000e0000 */
[----:B------:R-:W-:Y:S01]  /*1a570*/  R2UR UR4, R16 ;  /* 0x00000000100472ca */ /* 0x000fe200000e0000 */
[----:B------:R-:W-:Y:S01]  /*1a580*/  LDGSTS.E.BYPASS.LTC128B.128 [R241+0x17000], desc[UR16][R8.64+0x180] ;  /* 0x1700018008f17fae */ /* 0x000fe2000b901d50 */
[----:B------:R-:W-:-:S02]  /*1a590*/  R2UR UR5, R17 ;  /* 0x00000000110572ca */ /* 0x000fc400000e0000 */
[----:B------:R-:W-:Y:S02]  /*1a5a0*/  IADD3 R10, P1, R0, R8, RZ ;  /* 0x00000008000a7210 */ /* 0x000fe40007f3e0ff */
[----:B------:R-:W2:Y:S03]  /*1a5b0*/  S2R R0, SR_TID.X ;  /* 0x0000000000007919 */ /* 0x000ea60000002100 */
[----:B------:R-:W-:-:S05]  /*1a5c0*/  IMAD.X R11, R2, 0x1, R9, P1 ;  /* 0x00000001020b7824 */ /* 0x000fca00008e0609 */
[----:B------:R-:W-:Y:S04]  /*1a5d0*/  LDGSTS.E.BYPASS.LTC128B.128 [R241+0x11800], desc[UR14][R10.64] ;  /* 0x118000000af17fae */ /* 0x000fe8000b901d4e */
[----:B------:R-:W-:Y:S04]  /*1a5e0*/  LDGSTS.E.BYPASS.LTC128B.128 [R241+0x13800], desc[UR12][R10.64+0x80] ;  /* 0x138000800af17fae */ /* 0x000fe8000b901d4c */
[----:B------:R-:W-:Y:S04]  /*1a5f0*/  LDGSTS.E.BYPASS.LTC128B.128 [R241+0x15800], desc[UR10][R10.64+0x100] ;  /* 0x158001000af17fae */ /* 0x000fe8000b901d4a */
[----:B------:R3:W-:Y:S04]  /*1a600*/  LDGSTS.E.BYPASS.LTC128B.128 [R241+0x17800], desc[UR4][R10.64+0x180] ;  /* 0x178001800af17fae */ /* 0x0007e8000b901d44 */
[----:B------:R-:W-:Y:S04]  /*1a610*/  LDSM.16.M88.4 R176, [R226] ;  /* 0x00000000e2b0783b */ /* 0x000fe80000000200 */
[----:B-1----:R-:W3:Y:S04]  /*1a620*/  LDSM.16.M88.4 R4, [R225+0x8800] ;  /* 0x00880000e104783b */ /* 0x002ee80000000200 */
[----:B------:R-:W1:Y:S01]  /*1a630*/  LDSM.16.M88.4 R12, [R225+0x8000] ;  /* 0x00800000e10c783b */ /* 0x000e620000000200 */
[----:B--2---:R-:W-:-:S03]  /*1a640*/  IMAD.SHL.U32 R0, R0, 0x2, RZ ;  /* 0x0000000200007824 */ /* 0x004fc600078e00ff */
[----:B------:R-:W2:Y:S02]  /*1a650*/  LDSM.16.M88.4 R184, [R225+0x9000] ;  /* 0x00900000e1b8783b */ /* 0x000ea40000000200 */
[----:B------:R-:W-:Y:S02]  /*1a660*/  LOP3.LUT R165, R0, 0x6, RZ, 0xc0, !PT ;  /* 0x0000000600a57812 */ /* 0x000fe400078ec0ff */
[----:B------:R-:W4:Y:S03]  /*1a670*/  LDSM.16.M88.4 R32, [R225+0x9800] ;  /* 0x00980000e120783b */ /* 0x000f260000000200 */
[----:B------:R-:W-:Y:S01]  /*1a680*/  IMAD R165, R234, 0x40, R165 ;  /* 0x00000040eaa57824 */ /* 0x000fe200078e02a5 */
[----:B------:R-:W-:Y:S04]  /*1a690*/  LDSM.16.M88.4 R172, [R224] ;  /* 0x00000000e0ac783b */ /* 0x000fe80000000200 */
[----:B------:R-:W5:Y:S01]  /*1a6a0*/  LDSM.16.M88.4 R24, [R215] ;  /* 0x00000000d718783b */ /* 0x000f620000000200 */
[----:B------:R-:W-:-:S02]  /*1a6b0*/  ISETP.GE.AND P5, PT, R165, R243, PT ;  /* 0x000000f3a500720c */ /* 0x000fc40003fa6270 */
[C---:B------:R-:W-:Y:S01]  /*1a6c0*/  ISETP.GE.AND P2, PT, R165.reuse, R240, PT ;  /* 0x000000f0a500720c */ /* 0x040fe20003f46270 */
[----:B------:R-:W5:Y:S01]  /*1a6d0*/  LDSM.16.M88.4 R28, [R223] ;  /* 0x00000000df1c783b */ /* 0x000f620000000200 */
[C---:B------:R-:W-:Y:S02]  /*1a6e0*/  ISETP.GE.OR P5, PT, R165.reuse, R242, !P5 ;  /* 0x000000f2a500720c */ /* 0x040fe40006fa6670 */
[C---:B------:R-:W-:Y:S01]  /*1a6f0*/  ISETP.GE.OR P2, PT, R165.reuse, R244, !P2 ;  /* 0x000000f4a500720c */ /* 0x040fe20005746670 */
[----:B------:R-:W5:Y:S04]  /*1a700*/  LDSM.16.M88.4 R248, [R214] ;  /* 0x00000000d6f8783b */ /* 0x000f680000000200 */
[----:B------:R-:W-:Y:S04]  /*1a710*/  LDSM.16.M88.4 R196, [R222] ;  /* 0x00000000dec4783b */ /* 0x000fe80000000200 */
[----:B------:R-:W-:Y:S01]  /*1a720*/  LDSM.16.M88.4 R192, [R213] ;  /* 0x00000000d5c0783b */ /* 0x000fe20000000200 */
[C---:B---3--:R-:W-:Y:S03]  /*1a730*/  HMMA.16816.F32 R8, R176.reuse, R4, RZ ;  /* 0x00000004b008723c */ /* 0x048fe600000018ff */
[----:B------:R-:W0:Y:S03]  /*1a740*/  LDGDEPBAR ;  /* 0x00000000000079af */ /* 0x000e260000000000 */
[C---:B------:R-:W-:Y:S06]  /*1a750*/  HMMA.16816.F32 R4, R176.reuse, R6, RZ ;  /* 0x00000006b004723c */ /* 0x040fec00000018ff */
[C---:B-1----:R-:W-:Y:S06]  /*1a760*/  HMMA.16816.F32 R20, R176.reuse, R12, RZ ;  /* 0x0000000cb014723c */ /* 0x042fec00000018ff */
[C---:B--2---:R-:W-:Y:S06]  /*1a770*/  HMMA.16816.F32 R188, R176.reuse, R184, RZ ;  /* 0x000000b8b0bc723c */ /* 0x044fec00000018ff */
[C---:B------:R-:W-:Y:S06]  /*1a780*/  HMMA.16816.F32 R12, R176.reuse, R14, RZ ;  /* 0x0000000eb00c723c */ /* 0x040fec00000018ff */
[C---:B------:R-:W-:Y:S06]  /*1a790*/  HMMA.16816.F32 R184, R176.reuse, R186, RZ ;  /* 0x000000bab0b8723c */ /* 0x040fec00000018ff */
[C---:B----4-:R-:W-:Y:S06]  /*1a7a0*/  HMMA.16816.F32 R180, R176.reuse, R32, RZ ;  /* 0x00000020b0b4723c */ /* 0x050fec00000018ff */
[----:B------:R-:W-:Y:S01]  /*1a7b0*/  HMMA.16816.F32 R176, R176, R34, RZ ;  /* 0x00000022b0b0723c */ /* 0x000fe200000018ff */
[----:B------:R-:W1:Y:S05]  /*1a7c0*/  LDSM.16.M88.4 R32, [R219+0x8000] ;  /* 0x00800000db20783b */ /* 0x000e6a0000000200 */
[C---:B-----5:R-:W-:Y:S06]  /*1a7d0*/  HMMA.16816.F32 R8, R172.reuse, R24, R8 ;  /* 0x00000018ac08723c */ /* 0x060fec0000001808 */
[C---:B------:R-:W-:Y:S01]  /*1a7e0*/  HMMA.16816.F32 R4, R172.reuse, R26, R4 ;  /* 0x0000001aac04723c */ /* 0x040fe20000001804 */
[----:B------:R-:W2:Y:S05]  /*1a7f0*/  LDSM.16.M88.4 R24, [R219+0x9000] ;  /* 0x00900000db18783b */ /* 0x000eaa0000000200 */
[C---:B------:R-:W-:Y:S06]  /*1a800*/  HMMA.16816.F32 R20, R172.reuse, R28, R20 ;  /* 0x0000001cac14723c */ /* 0x040fec0000001814 */
[C---:B------:R-:W-:Y:S01]  /*1a810*/  HMMA.16816.F32 R12, R172.reuse, R30, R12 ;  /* 0x0000001eac0c723c */ /* 0x040fe2000000180c */
[----:B------:R-:W3:Y:S05]  /*1a820*/  LDSM.16.M88.4 R28, [R219+0x8800] ;  /* 0x00880000db1c783b */ /* 0x000eea0000000200 */
[C---:B------:R-:W-:Y:S06]  /*1a830*/  HMMA.16816.F32 R188, R172.reuse, R248, R188 ;  /* 0x000000f8acbc723c */ /* 0x040fec00000018bc */
[----:B------:R-:W-:Y:S01]  /*1a840*/  HMMA.16816.F32 R184, R172, R250, R184 ;  /* 0x000000faacb8723c */ /* 0x000fe200000018b8 */
[----:B------:R-:W4:Y:S05]  /*1a850*/  LDSM.16.M88.4 R248, [R219+0x9800] ;  /* 0x00980000dbf8783b */ /* 0x000f2a0000000200 */
[C---:B-1----:R-:W-:Y:S06]  /*1a860*/  HMMA.16816.F32 R20, R196.reuse, R32, R20 ;  /* 0x00000020c414723c */ /* 0x042fec0000001814 */
[C---:B------:R-:W-:Y:S01]  /*1a870*/  HMMA.16816.F32 R12, R196.reuse, R34, R12 ;  /* 0x00000022c40c723c */ /* 0x040fe2000000180c */
[----:B------:R-:W-:Y:S05]  /*1a880*/  LDSM.16.M88.4 R32, [R212+0x1000] ;  /* 0x00100000d420783b */ /* 0x000fea0000000200 */
[C---:B--2---:R-:W-:Y:S06]  /*1a890*/  HMMA.16816.F32 R188, R196.reuse, R24, R188 ;  /* 0x00000018c4bc723c */ /* 0x044fec00000018bc */
[----:B------:R-:W-:Y:S01]  /*1a8a0*/  HMMA.16816.F32 R184, R196, R26, R184 ;  /* 0x0000001ac4b8723c */ /* 0x000fe200000018b8 */
[----:B------:R-:W1:Y:S05]  /*1a8b0*/  LDSM.16.M88.4 R24, [R221] ;  /* 0x00000000dd18783b */ /* 0x000e6a0000000200 */
[C---:B------:R-:W-:Y:S06]  /*1a8c0*/  HMMA.16816.F32 R180, R172.reuse, R192, R180 ;  /* 0x000000c0acb4723c */ /* 0x040fec00000018b4 */
[----:B------:R-:W-:Y:S01]  /*1a8d0*/  HMMA.16816.F32 R176, R172, R194, R176 ;  /* 0x000000c2acb0723c */ /* 0x000fe200000018b0 */
[----:B------:R-:W2:Y:S04]  /*1a8e0*/  LDSM.16.M88.4 R192, [R212] ;  /* 0x00000000d4c0783b */ /* 0x000ea80000000200 */
[----:B------:R-:W5:Y:S01]  /*1a8f0*/  LDSM.16.M88.4 R172, [R212+0x800] ;  /* 0x00080000d4ac783b */ /* 0x000f620000000200 */
        /* <DEDUP_REMOVED lines=22> */
[----:B------:R-:W-:Y:S05]  /*1aa60*/  LDSM.16.M88.4 R248, [R219+0xa800] ;  /* 0x00a80000dbf8783b */ /* 0x000fea0000000200 */
[C---:B------:R-:W-:Y:S06]  /*1aa70*/  HMMA.16816.F32 R8, R32.reuse, R196, R8 ;  /* 0x000000c42008723c */ /* 0x040fec0000001808 */
        /* <DEDUP_REMOVED lines=43> */
[----:B------:R-:W-:Y:S05]  /*1ad30*/  LDSM.16.M88.4 R196, [R224+0x4000] ;  /* 0x00400000e0c4783b */ /* 0x000fea0000000200 */
[C---:B--2---:R-:W-:Y:S06]  /*1ad40*/  HMMA.16816.F32 R180, R32.reuse, R192, R180 ;  /* 0x000000c020b4723c */ /* 0x044fec00000018b4 */
[----:B------:R-:W-:Y:S01]  /*1ad50*/  HMMA.16816.F32 R176, R32, R194, R176 ;  /* 0x000000c220b0723c */ /* 0x000fe200000018b0 */
[----:B------:R-:W1:Y:S04]  /*1ad60*/  LDSM.16.M88.4 R192, [R225+0xd800] ;  /* 0x00d80000e1c0783b */ /* 0x000e680000000200 */
[----:B------:R-:W-:Y:S01]  /*1ad70*/  LDSM.16.M88.4 R32, [R207] ;  /* 0x00000000cf20783b */ /* 0x000fe20000000200 */
[C---:B----4-:R-:W-:Y:S06]  /*1ad80*/  HMMA.16816.F32 R20, R172.reuse, R28, R20 ;  /* 0x0000001cac14723c */ /* 0x050fec0000001814 */
[C---:B------:R-:W-:Y:S01]  /*1ad90*/  HMMA.16816.F32 R12, R172.reuse, R30, R12 ;  /* 0x0000001eac0c723c */ /* 0x040fe2000000180c */
[----:B------:R-:W2:Y:S05]  /*1ada0*/  LDSM.16.M88.4 R28, [R206] ;  /* 0x00000000ce1c783b */ /* 0x000eaa0000000200 */
[C---:B---3--:R-:W-:Y:S06]  /*1adb0*/  HMMA.16816.F32 R8, R172.reuse, R24, R8 ;  /* 0x00000018ac08723c */ /* 0x048fec0000001808 */
[C---:B------:R-:W-:Y:S01]  /*1adc0*/  HMMA.16816.F32 R4, R172.reuse, R26, R4 ;  /* 0x0000001aac04723c */ /* 0x040fe20000001804 */
[----:B------:R-:W3:Y:S05]  /*1add0*/  LDSM.16.M88.4 R24, [R205] ;  /* 0x00000000cd18783b */ /* 0x000eea0000000200 */
[C---:B------:R-:W-:Y:S06]  /*1ade0*/  HMMA.16816.F32 R188, R172.reuse, R248, R188 ;  /* 0x000000f8acbc723c */ /* 0x040fec00000018bc */
[C---:B------:R-:W-:Y:S01]  /*1adf0*/  HMMA.16816.F32 R184, R172.reuse, R250, R184 ;  /* 0x000000faacb8723c */ /* 0x040fe200000018b8 */
[----:B------:R-:W4:Y:S05]  /*1ae00*/  LDSM.16.M88.4 R248, [R204] ;  /* 0x00000000ccf8783b */ /* 0x000f2a0000000200 */
[C---:B-1----:R-:W-:Y:S06]  /*1ae10*/  HMMA.16816.F32 R180, R172.reuse, R192, R180 ;  /* 0x000000c0acb4723c */ /* 0x042fec00000018b4 */
[----:B------:R-:W-:Y:S01]  /*1ae20*/  HMMA.16816.F32 R176, R172, R194, R176 ;  /* 0x000000c2acb0723c */ /* 0x000fe200000018b0 */
[----:B------:R-:W-:Y:S04]  /*1ae30*/  LDSM.16.M88.4 R192, [R219+0xc000] ;  /* 0x00c00000dbc0783b */ /* 0x000fe80000000200 */
[----:B------:R-:W-:Y:S01]  /*1ae40*/  LDSM.16.M88.4 R172, [R219+0xc800] ;  /* 0x00c80000dbac783b */ /* 0x000fe20000000200 */
[C---:B--2---:R-:W-:Y:S06]  /*1ae50*/  HMMA.16816.F32 R8, R196.reuse, R28, R8 ;  /* 0x0000001cc408723c */ /* 0x044fec0000001808 */
[C---:B------:R-:W-:Y:S01]  /*1ae60*/  HMMA.16816.F32 R4, R196.reuse, R30, R4 ;  /* 0x0000001ec404723c */ /* 0x040fe20000001804 */
[----:B------:R-:W-:Y:S05]  /*1ae70*/  LDSM.16.M88.4 R28, [R219+0xd000] ;  /* 0x00d00000db1c783b */ /* 0x000fea0000000200 */
[C---:B---3--:R-:W-:Y:S06]  /*1ae80*/  HMMA.16816.F32 R188, R196.reuse, R24, R188 ;  /* 0x00000018c4bc723c */ /* 0x048fec00000018bc */
[C---:B------:R-:W-:Y:S01]  /*1ae90*/  HMMA.16816.F32 R184, R196.reuse, R26, R184 ;  /* 0x0000001ac4b8723c */ /* 0x040fe200000018b8 */
[----:B------:R-:W1:Y:S05]  /*1aea0*/  LDSM.16.M88.4 R24, [R222+0x4000] ;  /* 0x00400000de18783b */ /* 0x000e6a0000000200 */
[C---:B------:R-:W-:Y:S06]  /*1aeb0*/  HMMA.16816.F32 R20, R196.reuse, R32, R20 ;  /* 0x00000020c414723c */ /* 0x040fec0000001814 */
[C---:B------:R-:W-:Y:S01]  /*1aec0*/  HMMA.16816.F32 R12, R196.reuse, R34, R12 ;  /* 0x00000022c40c723c */ /* 0x040fe2000000180c */
[----:B------:R-:W2:Y:S05]  /*1aed0*/  LDSM.16.M88.4 R32, [R219+0xd800] ;  /* 0x00d80000db20783b */ /* 0x000eaa0000000200 */
[C---:B----4-:R-:W-:Y:S06]  /*1aee0*/  HMMA.16816.F32 R180, R196.reuse, R248, R180 ;  /* 0x000000f8c4b4723c */ /* 0x050fec00000018b4 */
        /* <DEDUP_REMOVED lines=18> */
[----:B------:R-:W-:Y:S05]  /*1b010*/  LDSM.16.M88.4 R248, [R224+0x6000] ;  /* 0x00600000e0f8783b */ /* 0x000fea0000000200 */
        /* <DEDUP_REMOVED lines=9> */
[----:B------:R-:W5:Y:S01]  /*1b0b0*/  LDSM.16.M88.4 R28, [R203] ;  /* 0x00000000cb1c783b */ /* 0x000f620000000200 */
[C---:B--2---:R-:W-:Y:S06]  /*1b0c0*/  HMMA.16816.F32 R20, R32.reuse, R24, R20 ;  /* 0x000000182014723c */ /* 0x044fec0000001814 */
[C---:B------:R-:W-:Y:S01]  /*1b0d0*/  HMMA.16816.F32 R12, R32.reuse, R26, R12 ;  /* 0x0000001a200c723c */ /* 0x040fe2000000180c */
[----:B------:R-:W2:Y:S05]  /*1b0e0*/  LDSM.16.M88.4 R24, [R202] ;  /* 0x00000000ca18783b */ /* 0x000eaa0000000200 */
[C---:B-1----:R-:W-:Y:S06]  /*1b0f0*/  HMMA.16816.F32 R8, R32.reuse, R196, R8 ;  /* 0x000000c42008723c */ /* 0x042fec0000001808 */
[C---:B------:R-:W-:Y:S01]  /*1b100*/  HMMA.16816.F32 R4, R32.reuse, R198, R4 ;  /* 0x000000c62004723c */ /* 0x040fe20000001804 */
[----:B------:R-:W1:Y:S05]  /*1b110*/  LDSM.16.M88.4 R196, [R201] ;  /* 0x00000000c9c4783b */ /* 0x000e6a0000000200 */
[C---:B---3--:R-:W-:Y:S06]  /*1b120*/  HMMA.16816.F32 R188, R32.reuse, R192, R188 ;  /* 0x000000c020bc723c */ /* 0x048fec00000018bc */
[C---:B------:R-:W-:Y:S01]  /*1b130*/  HMMA.16816.F32 R184, R32.reuse, R194, R184 ;  /* 0x000000c220b8723c */ /* 0x040fe200000018b8 */
[----:B------:R-:W3:Y:S05]  /*1b140*/  LDSM.16.M88.4 R192, [R200] ;  /* 0x00000000c8c0783b */ /* 0x000eea0000000200 */
[C---:B----4-:R-:W-:Y:S06]  /*1b150*/  HMMA.16816.F32 R180, R32.reuse, R172, R180 ;  /* 0x000000ac20b4723c */ /* 0x050fec00000018b4 */
[----:B------:R-:W-:Y:S01]  /*1b160*/  HMMA.16816.F32 R176, R32, R174, R176 ;  /* 0x000000ae20b0723c */ /* 0x000fe200000018b0 */
[----:B------:R-:W-:Y:S04]  /*1b170*/  LDSM.16.M88.4 R172, [R222+0x6000] ;  /* 0x00600000deac783b */ /* 0x000fe80000000200 */
[----:B------:R-:W4:Y:S01]  /*1b180*/  LDSM.16.M88.4 R32, [R219+0xe000] ;  /* 0x00e00000db20783b */ /* 0x000f220000000200 */
[C---:B-----5:R-:W-:Y:S06]  /*1b190*/  HMMA.16816.F32 R20, R248.reuse, R28, R20 ;  /* 0x0000001cf814723c */ /* 0x060fec0000001814 */
[C---:B------:R-:W-:Y:S01]  /*1b1a0*/  HMMA.16816.F32 R12, R248.reuse, R30, R12 ;  /* 0x0000001ef80c723c */ /* 0x040fe2000000180c */
[----:B------:R-:W5:Y:S05]  /*1b1b0*/  LDSM.16.M88.4 R28, [R219+0xe800] ;  /* 0x00e80000db1c783b */ /* 0x000f6a0000000200 */
[C---:B--2---:R-:W-:Y:S06]  /*1b1c0*/  HMMA.16816.F32 R8, R248.reuse, R24, R8 ;  /* 0x00000018f808723c */ /* 0x044fec0000001808 */
[C---:B------:R-:W-:Y:S01]  /*1b1d0*/  HMMA.16816.F32 R4, R248.reuse, R26, R4 ;  /* 0x0000001af804723c */ /* 0x040fe20000001804 */
[----:B------:R-:W2:Y:S05]  /*1b1e0*/  LDSM.16.M88.4 R24, [R219+0xf000] ;  /* 0x00f00000db18783b */ /* 0x000eaa0000000200 */
[C---:B-1----:R-:W-:Y:S06]  /*1b1f0*/  HMMA.16816.F32 R188, R248.reuse, R196, R188 ;  /* 0x000000c4f8bc723c */ /* 0x042fec00000018bc */
[----:B------:R-:W-:Y:S01]  /*1b200*/  HMMA.16816.F32 R184, R248, R198, R184 ;  /* 0x000000c6f8b8723c */ /* 0x000fe200000018b8 */
[----:B------:R-:W-:-:S05]  /*1b210*/  VIADD R197, R165, 0x10 ;  /* 0x00000010a5c57836 */ /* 0x000fca0000000000 */
[----:B---3--:R-:W-:Y:S01]  /*1b220*/  HMMA.16816.F32 R180, R248, R192, R180 ;  /* 0x000000c0f8b4723c */ /* 0x008fe200000018b4 */
[----:B------:R-:W-:-:S05]  /*1b230*/  VIADD R199, R165, 0x11 ;  /* 0x00000011a5c77836 */ /* 0x000fca0000000000 */
[----:B------:R-:W-:Y:S01]  /*1b240*/  HMMA.16816.F32 R176, R248, R194, R176 ;  /* 0x000000c2f8b0723c */ /* 0x000fe200000018b0 */
[----:B------:R-:W-:Y:S05]  /*1b250*/  LDSM.16.M88.4 R192, [R221+0x6000] ;  /* 0x00600000ddc0783b */ /* 0x000fea0000000200 */
[C---:B----4-:R-:W-:Y:S06]  /*1b260*/  HMMA.16816.F32 R20, R172.reuse, R32, R20 ;  /* 0x00000020ac14723c */ /* 0x050fec0000001814 */
[C---:B------:R-:W-:Y:S01]  /*1b270*/  HMMA.16816.F32 R12, R172.reuse, R34, R12 ;  /* 0x00000022ac0c723c */ /* 0x040fe2000000180c */
[----:B------:R-:W1:Y:S05]  /*1b280*/  LDSM.16.M88.4 R32, [R212+0x6000] ;  /* 0x00600000d420783b */ /* 0x000e6a0000000200 */
[C---:B-----5:R-:W-:Y:S06]  /*1b290*/  HMMA.16816.F32 R8, R172.reuse, R28, R8 ;  /* 0x0000001cac08723c */ /* 0x060fec0000001808 */
[C---:B------:R-:W-:Y:S01]  /*1b2a0*/  HMMA.16816.F32 R4, R172.reuse, R30, R4 ;  /* 0x0000001eac04723c */ /* 0x040fe20000001804 */
[----:B------:R-:W3:Y:S05]  /*1b2b0*/  LDSM.16.M88.4 R28, [R219+0xf800] ;  /* 0x00f80000db1c783b */ /* 0x000eea0000000200 */
[C---:B--2---:R-:W-:Y:S06]  /*1b2c0*/  HMMA.16816.F32 R188, R172.reuse, R24, R188 ;  /* 0x00000018acbc723c */ /* 0x044fec00000018bc */
[----:B------:R-:W-:Y:S01]  /*1b2d0*/  HMMA.16816.F32 R184, R172, R26, R184 ;  /* 0x0000001aacb8723c */ /* 0x000fe200000018b8 */
[----:B------:R-:W2:Y:S05]  /*1b2e0*/  LDSM.16.M88.4 R24, [R212+0x6800] ;  /* 0x00680000d418783b */ /* 0x000eaa0000000200 */
[C---:B-1----:R-:W-:Y:S06]  /*1b2f0*/  HMMA.16816.F32 R20, R192.reuse, R32, R20 ;  /* 0x00000020c014723c */ /* 0x042fec0000001814 */
[----:B------:R-:W-:Y:S01]  /*1b300*/  HMMA.16816.F32 R12, R192, R34, R12 ;  /* 0x00000022c00c723c */ /* 0x000fe2000000180c */
[----:B------:R-:W-:-:S05]  /*1b310*/  VIADD R33, R165, 0x1 ;  /* 0x00000001a5217836 */ /* 0x000fca0000000000 */
[C---:B---3--:R-:W-:Y:S01]  /*1b320*/  HMMA.16816.F32 R180, R172.reuse, R28, R180 ;  /* 0x0000001cacb4723c */ /* 0x048fe200000018b4 */
[CC--:B------:R-:W-:Y:S02]  /*1b330*/  ISETP.GE.AND P4, PT, R33.reuse, R243.reuse, PT ;  /* 0x000000f32100720c */ /* 0x0c0fe40003f86270 */
[C---:B------:R-:W-:Y:S02]  /*1b340*/  ISETP.GE.AND P1, PT, R33.reuse, R240, PT ;  /* 0x000000f02100720c */ /* 0x040fe40003f26270 */
[----:B------:R-:W-:Y:S01]  /*1b350*/  ISETP.GE.OR P4, PT, R33, R242, !P4 ;  /* 0x000000f22100720c */ /* 0x000fe20006786670 */
[----:B------:R-:W-:Y:S01]  /*1b360*/  HMMA.16816.F32 R176, R172, R30, R176 ;  /* 0x0000001eacb0723c */ /* 0x000fe200000018b0 */
[----:B------:R-:W-:Y:S01]  /*1b370*/  VIADD R29, R165, 0x8 ;  /* 0x00000008a51d7836 */ /* 0x000fe20000000000 */
[----:B------:R-:W-:Y:S02]  /*1b380*/  ISETP.GE.OR P1, PT, R33, R244, !P1 ;  /* 0x000000f42100720c */ /* 0x000fe40004f26670 */
[----:B------:R-:W1:Y:S02]  /*1b390*/  LDSM.16.M88.4 R32, [R212+0x7000] ;  /* 0x00700000d420783b */ /* 0x000e640000000200 */
[C---:B------:R-:W-:Y:S01]  /*1b3a0*/  ISETP.GE.AND P6, PT, R29.reuse, R243, PT ;  /* 0x000000f31d00720c */ /* 0x040fe20003fc6270 */
[----:B--2---:R-:W-:Y:S01]  /*1b3b0*/  HMMA.16816.F32 R8, R192, R24, R8 ;  /* 0x00000018c008723c */ /* 0x004fe20000001808 */
[----:B------:R-:W-:-:S02]  /*1b3c0*/  ISETP.GE.AND P3, PT, R29, R240, PT ;  /* 0x000000f01d00720c */ /* 0x000fc40003f66270 */
[C---:B------:R-:W-:Y:S02]  /*1b3d0*/  ISETP.GE.OR P6, PT, R29.reuse, R242, !P6 ;  /* 0x000000f21d00720c */ /* 0x040fe400077c6670 */
[----:B------:R-:W-:Y:S01]  /*1b3e0*/  ISETP.GE.OR P3, PT, R29, R244, !P3 ;  /* 0x000000f41d00720c */ /* 0x000fe20005f66670 */
[----:B------:R-:W-:Y:S01]  /*1b3f0*/  VIADD R29, R165, 0x9 ;  /* 0x00000009a51d7836 */ /* 0x000fe20000000000 */
[----:B------:R-:W-:Y:S01]  /*1b400*/  FSEL R171, R20, -INF , !P5 ;  /* 0xff80000014ab7808 */ /* 0x000fe20006800000 */
[----:B------:R-:W-:Y:S01]  /*1b410*/  HMMA.16816.F32 R4, R192, R26, R4 ;  /* 0x0000001ac004723c */ /* 0x000fe20000001804 */
[----:B------:R-:W-:Y:S02]  /*1b420*/  FSEL R25, R22, -INF , !P2 ;  /* 0xff80000016197808 */ /* 0x000fe40005000000 */
[C---:B------:R-:W-:Y:S02]  /*1b430*/  ISETP.GE.AND P5, PT, R29.reuse, R243, PT ;  /* 0x000000f31d00720c */ /* 0x040fe40003fa6270 */
[----:B------:R-:W-:-:S02]  /*1b440*/  ISETP.GE.AND P2, PT, R29, R240, PT ;  /* 0x000000f01d00720c */ /* 0x000fc40003f46270 */
[C---:B------:R-:W-:Y:S02]  /*1b450*/  ISETP.GE.OR P5, PT, R29.reuse, R242, !P5 ;  /* 0x000000f21d00720c */ /* 0x040fe40006fa6670 */
[----:B------:R-:W-:Y:S02]  /*1b460*/  ISETP.GE.OR P2, PT, R29, R244, !P2 ;  /* 0x000000f41d00720c */ /* 0x000fe40005746670 */
[----:B------:R-:W-:Y:S02]  /*1b470*/  FSEL R29, R21, -INF , !P4 ;  /* 0xff800000151d7808 */ /* 0x000fe40006000000 */
[----:B------:R-:W-:Y:S02]  /*1b480*/  FSEL R2, R12, -INF , !P6 ;  /* 0xff8000000c027808 */ /* 0x000fe40007000000 */
[----:B------:R-:W-:Y:S02]  /*1b490*/  FSEL R27, R14, -INF , !P3 ;  /* 0xff8000000e1b7808 */ /* 0x000fe40005800000 */
[----:B------:R-:W-:-:S02]  /*1b4a0*/  FSEL R0, R13, -INF , !P5 ;  /* 0xff8000000d007808 */ /* 0x000fc40006800000 */
[----:B------:R-:W-:Y:S02]  /*1b4b0*/  FSEL R21, R15, -INF , !P2 ;  /* 0xff8000000f157808 */ /* 0x000fe40005000000 */
[----:B------:R-:W2:Y:S01]  /*1b4c0*/  LDSM.16.M88.4 R12, [R212+0x7800] ;  /* 0x00780000d40c783b */ /* 0x000ea20000000200 */
[----:B------:R-:W-:Y:S01]  /*1b4d0*/  FSEL R23, R23, -INF , !P1 ;  /* 0xff80000017177808 */ /* 0x000fe20004800000 */
[----:B------:R-:W-:-:S04]  /*1b4e0*/  DEPBAR.LE SB0, 0x0 ;  /* 0x000080000000791a */ /* 0x000fc80000000000 */
[CC--:B------:R-:W-:Y:S02]  /*1b4f0*/  ISETP.GE.AND P4, PT, R197.reuse, R243.reuse, PT ;  /* 0x000000f3c500720c */ /* 0x0c0fe40003f86270 */
[C---:B------:R-:W-:Y:S01]  /*1b500*/  ISETP.GE.AND P1, PT, R197.reuse, R240, PT ;  /* 0x000000f0c500720c */ /* 0x040fe20003f26270 */
[C---:B-1----:R-:W-:Y:S01]  /*1b510*/  HMMA.16816.F32 R188, R192.reuse, R32, R188 ;  /* 0x00000020c0bc723c */ /* 0x042fe200000018bc */
[C---:B------:R-:W-:Y:S02]  /*1b520*/  ISETP.GE.OR P4, PT, R197.reuse, R242, !P4 ;  /* 0x000000f2c500720c */ /* 0x040fe40006786670 */
[----:B------:R-:W-:Y:S01]  /*1b530*/  ISETP.GE.OR P1, PT, R197, R244, !P1 ;  /* 0x000000f4c500720c */ /* 0x000fe20004f26670 */
[----:B------:R-:W-:Y:S01]  /*1b540*/  VIADD R197, R165, 0x18 ;  /* 0x00000018a5c57836 */ /* 0x000fe20000000000 */
[CC--:B------:R-:W-:Y:S01]  /*1b550*/  ISETP.GE.AND P6, PT, R199.reuse, R243.reuse, PT ;  /* 0x000000f3c700720c */ /* 0x0c0fe20003fc6270 */
[----:B------:R-:W-:Y:S01]  /*1b560*/  HMMA.16816.F32 R184, R192, R34, R184 ;  /* 0x00000022c0b8723c */ /* 0x000fe200000018b8 */
[----:B------:R-:W-:Y:S01]  /*1b570*/  ISETP.GE.AND P3, PT, R199, R240, PT ;  /* 0x000000f0c700720c */ /* 0x000fe20003f66270 */
[----:B------:R-:W-:Y:S01]  /*1b580*/  VIADD R33, R165, 0x19 ;  /* 0x00000019a5217836 */ /* 0x000fe20000000000 */
[----:B------:R-:W-:Y:S01]  /*1b590*/  ISETP.GE.OR P6, PT, R199, R242, !P6 ;  /* 0x000000f2c700720c */ /* 0x000fe200077c6670 */
[----:B------:R-:W-:Y:S01]  /*1b5a0*/  BAR.SYNC.DEFER_BLOCKING 0x0 ;  /* 0x0000000000007b1d */ /* 0x000fe20000010000 */
[----:B------:R-:W-:-:S02]  /*1b5b0*/  ISETP.GE.AND P5, PT, R197, R243, PT ;  /* 0x000000f3c500720c */ /* 0x000fc40003fa6270 */
[----:B------:R-:W-:Y:S02]  /*1b5c0*/  ISETP.GE.AND P2, PT, R197, R240, PT ;  /* 0x000000f0c500720c */ /* 0x000fe40003f46270 */
[----:B------:R-:W-:Y:S02]  /*1b5d0*/  ISETP.GE.OR P3, PT, R199, R244, !P3 ;  /* 0x000000f4c700720c */ /* 0x000fe40005f66670 */
[----:B------:R-:W-:Y:S02]  /*1b5e0*/  FSEL R248, R8, -INF , !P4 ;  /* 0xff80000008f87808 */ /* 0x000fe40006000000 */
[----:B------:R-:W-:Y:S02]  /*1b5f0*/  FSEL R252, R10, -INF , !P1 ;  /* 0xff8000000afc7808 */ /* 0x000fe40004800000 */
[----:B------:R-:W-:Y:S01]  /*1b600*/  FSEL R199, R9, -INF , !P6 ;  /* 0xff80000009c77808 */ /* 0x000fe20007000000 */
[----:B------:R-:W-:Y:S01]  /*1b610*/  VIADD R9, R165, 0x21 ;  /* 0x00000021a5097836 */ /* 0x000fe20000000000 */
[----:B------:R-:W-:-:S02]  /*1b620*/  ISETP.GE.OR P5, PT, R197, R242, !P5 ;  /* 0x000000f2c500720c */ /* 0x000fc40006fa6670 */
[----:B------:R-:W-:Y:S02]  /*1b630*/  ISETP.GE.OR P2, PT, R197, R244, !P2 ;  /* 0x000000f4c500720c */ /* 0x000fe40005746670 */
[C---:B------:R-:W-:Y:S02]  /*1b640*/  ISETP.GE.AND P4, PT, R33.reuse, R243, PT ;  /* 0x000000f32100720c */ /* 0x040fe40003f86270 */
[C---:B------:R-:W-:Y:S02]  /*1b650*/  ISETP.GE.AND P1, PT, R33.reuse, R240, PT ;  /* 0x000000f02100720c */ /* 0x040fe40003f26270 */
[C---:B------:R-:W-:Y:S01]  /*1b660*/  ISETP.GE.OR P4, PT, R33.reuse, R242, !P4 ;  /* 0x000000f22100720c */ /* 0x040fe20006786670 */
[----:B--2---:R-:W-:Y:S01]  /*1b670*/  HMMA.16816.F32 R180, R192, R12, R180 ;  /* 0x0000000cc0b4723c */ /* 0x004fe200000018b4 */
[----:B------:R-:W-:Y:S01]  /*1b680*/  ISETP.GE.OR P1, PT, R33, R244, !P1 ;  /* 0x000000f42100720c */ /* 0x000fe20004f26670 */
[----:B------:R-:W-:Y:S01]  /*1b690*/  VIADD R33, R165, 0x20 ;  /* 0x00000020a5217836 */ /* 0x000fe20000000000 */
[----:B------:R-:W-:-:S02]  /*1b6a0*/  FSEL R250, R4, -INF , !P5 ;  /* 0xff80000004fa7808 */ /* 0x000fc40006800000 */
[----:B------:R-:W-:Y:S01]  /*1b6b0*/  FSEL R22, R6, -INF , !P2 ;  /* 0xff80000006167808 */ /* 0x000fe20005000000 */
[----:B------:R-:W-:Y:S01]  /*1b6c0*/  HMMA.16816.F32 R176, R192, R14, R176 ;  /* 0x0000000ec0b0723c */ /* 0x000fe200000018b0 */
[CC--:B------:R-:W-:Y:S02]  /*1b6d0*/  ISETP.GE.AND P5, PT, R9.reuse, R243.reuse, PT ;  /* 0x000000f30900720c */ /* 0x0c0fe40003fa6270 */
[----:B------:R-:W-:Y:S02]  /*1b6e0*/  ISETP.GE.AND P2, PT, R9, R240, PT ;  /* 0x000000f00900720c */ /* 0x000fe40003f46270 */
[----:B------:R-:W-:Y:S02]  /*1b6f0*/  FSEL R251, R11, -INF , !P3 ;  /* 0xff8000000bfb7808 */ /* 0x000fe40005800000 */
[C---:B------:R-:W-:Y:S02]  /*1b700*/  ISETP.GE.OR P5, PT, R9.reuse, R242, !P5 ;  /* 0x000000f20900720c */ /* 0x040fe40006fa6670 */
[----:B------:R-:W-:Y:S01]  /*1b710*/  ISETP.GE.OR P2, PT, R9, R244, !P2 ;  /* 0x000000f40900720c */ /* 0x000fe20005746670 */
[----:B------:R-:W-:Y:S01]  /*1b720*/  VIADD R9, R165, 0x28 ;  /* 0x00000028a5097836 */ /* 0x000fe20000000000 */
[----:B------:R-:W-:-:S02]  /*1b730*/  ISETP.GE.AND P6, PT, R33, R243, PT ;  /* 0x000000f32100720c */ /* 0x000fc40003fc6270 */
[----:B------:R-:W-:Y:S02]  /*1b740*/  ISETP.GE.AND P3, PT, R33, R240, PT ;  /* 0x000000f02100720c */ /* 0x000fe40003f66270 */
[----:B------:R-:W-:Y:S01]  /*1b750*/  FSEL R249, R5, -INF , !P4 ;  /* 0xff80000005f97808 */ /* 0x000fe20006000000 */
[----:B------:R-:W-:Y:S01]  /*1b760*/  VIADD R5, R165, 0x29 ;  /* 0x00000029a5057836 */ /* 0x000fe20000000000 */
[C---:B------:R-:W-:Y:S02]  /*1b770*/  ISETP.GE.OR P6, PT, R33.reuse, R242, !P6 ;  /* 0x000000f22100720c */ /* 0x040fe400077c6670 */
[----:B------:R-:W-:Y:S02]  /*1b780*/  ISETP.GE.OR P3, PT, R33, R244, !P3 ;  /* 0x000000f42100720c */ /* 0x000fe40005f66670 */
[----:B------:R-:W-:Y:S01]  /*1b790*/  FSEL R20, R7, -INF , !P1 ;  /* 0xff80000007147808 */ /* 0x000fe20004800000 */
[----:B------:R-:W-:Y:S01]  /*1b7a0*/  VIADD R7, R165, 0x31 ;  /* 0x00000031a5077836 */ /* 0x000fe20000000000 */
[----:B------:R-:W-:-:S02]  /*1b7b0*/  ISETP.GE.AND P1, PT, R9, R243, PT ;  /* 0x000000f30900720c */ /* 0x000fc40003f26270 */
[----:B------:R-:W-:Y:S02]  /*1b7c0*/  FSEL R24, R188, -INF , !P6 ;  /* 0xff800000bc187808 */ /* 0x000fe40007000000 */
[----:B------:R-:W-:Y:S02]  /*1b7d0*/  FSEL R173, R190, -INF , !P3 ;  /* 0xff800000bead7808 */ /* 0x000fe40005800000 */
[C---:B------:R-:W-:Y:S02]  /*1b7e0*/  ISETP.GE.AND P6, PT, R5.reuse, R243, PT ;  /* 0x000000f30500720c */ /* 0x040fe40003fc6270 */
[----:B------:R-:W-:Y:S02]  /*1b7f0*/  ISETP.GE.AND P3, PT, R5, R240, PT ;  /* 0x000000f00500720c */ /* 0x000fe40003f66270 */
[-C--:B------:R-:W-:Y:S02]  /*1b800*/  ISETP.GE.OR P1, PT, R9, R242.reuse, !P1 ;  /* 0x000000f20900720c */ /* 0x080fe40004f26670 */
[----:B------:R-:W-:-:S02]  /*1b810*/  ISETP.GE.OR P6, PT, R5, R242, !P6 ;  /* 0x000000f20500720c */ /* 0x000fc400077c6670 */
[----:B------:R-:W-:Y:S01]  /*1b820*/  ISETP.GE.OR P3, PT, R5, R244, !P3 ;  /* 0x000000f40500720c */ /* 0x000fe20005f66670 */
[----:B------:R-:W-:Y:S01]  /*1b830*/  VIADD R5, R165, 0x30 ;  /* 0x00000030a5057836 */ /* 0x000fe20000000000 */
[----:B------:R-:W-:Y:S02]  /*1b840*/  FSEL R246, R184, -INF , !P1 ;  /* 0xff800000b8f67808 */ /* 0x000fe40004800000 */
[----:B------:R-:W-:Y:S02]  /*1b850*/  ISETP.GE.AND P1, PT, R7, R243, PT ;  /* 0x000000f30700720c */ /* 0x000fe40003f26270 */
[----:B------:R-:W-:Y:S02]  /*1b860*/  FSEL R28, R189, -INF , !P5 ;  /* 0xff800000bd1c7808 */ /* 0x000fe40006800000 */
[----:B------:R-:W-:Y:S02]  /*1b870*/  FSEL R172, R191, -INF , !P2 ;  /* 0xff800000bfac7808 */ /* 0x000fe40005000000 */
[----:B------:R-:W-:-:S02]  /*1b880*/  ISETP.GE.OR P1, PT, R7, R242, !P1 ;  /* 0x000000f20700720c */ /* 0x000fc40004f26670 */
[C---:B------:R-:W-:Y:S02]  /*1b890*/  ISETP.GE.AND P5, PT, R5.reuse, R243, PT ;  /* 0x000000f30500720c */ /* 0x040fe40003fa6270 */
[-C--:B------:R-:W-:Y:S02]  /*1b8a0*/  ISETP.GE.AND P2, PT, R5, R240.reuse, PT ;  /* 0x000000f00500720c */ /* 0x080fe40003f46270 */
[----:B------:R-:W-:Y:S02]  /*1b8b0*/  ISETP.GE.AND P4, PT, R9, R240, PT ;  /* 0x000000f00900720c */ /* 0x000fe40003f86270 */
[----:B------:R-:W-:Y:S02]  /*1b8c0*/  FSEL R198, R181, -INF , !P1 ;  /* 0xff800000b5c67808 */ /* 0x000fe40004800000 */
[C---:B------:R-:W-:Y:S02]  /*1b8d0*/  ISETP.GE.OR P5, PT, R5.reuse, R242, !P5 ;  /* 0x000000f20500720c */ /* 0x040fe40006fa6670 */
[-C--:B------:R-:W-:Y:S01]  /*1b8e0*/  ISETP.GE.OR P2, PT, R5, R244.reuse, !P2 ;  /* 0x000000f40500720c */ /* 0x080fe20005746670 */
[C---:B------:R-:W-:Y:S01]  /*1b8f0*/  VIADD R5, R165.reuse, 0x38 ;  /* 0x00000038a5057836 */ /* 0x040fe20000000000 */
[----:B------:R-:W-:Y:S01]  /*1b900*/  ISETP.GT.AND P1, PT, R234, R227, PT ;  /* 0x000000e3ea00720c */ /* 0x000fe20003f24270 */
[----:B------:R-:W-:Y:S01]  /*1b910*/  VIADD R165, R165, 0x39 ;  /* 0x00000039a5a57836 */ /* 0x000fe20000000000 */
[----:B------:R-:W-:-:S02]  /*1b920*/  ISETP.GE.OR P4, PT, R9, R244, !P4 ;  /* 0x000000f40900720c */ /* 0x000fc40006786670 */
[----:B------:R-:W-:Y:S02]  /*1b930*/  FSEL R170, R185, -INF , !P6 ;  /* 0xff800000b9aa7808 */ /* 0x000fe40007000000 */
[----:B------:R-:W-:Y:S02]  /*1b940*/  FSEL R175, R186, -INF , !P4 ;  /* 0xff800000baaf7808 */ /* 0x000fe40006000000 */
[----:B------:R-:W-:Y:S02]  /*1b950*/  FSEL R174, R187, -INF , !P3 ;  /* 0xff800000bbae7808 */ /* 0x000fe40005800000 */
[----:B------:R-:W-:Y:S02]  /*1b960*/  FSEL R197, R180, -INF , !P5 ;  /* 0xff800000b4c57808 */ /* 0x000fe40006800000 */
[----:B------:R-:W-:Y:S02]  /*1b970*/  FSEL R195, R182, -INF , !P2 ;  /* 0xff800000b6c37808 */ /* 0x000fe40005000000 */
[----:B------:R-:W-:-:S02]  /*1b980*/  ISETP.GE.AND P4, PT, R7, R240, PT ;  /* 0x000000f00700720c */ /* 0x000fc40003f86270 */
[CC--:B------:R-:W-:Y:S02]  /*1b990*/  ISETP.GE.AND P6, PT, R5.reuse, R243.reuse, PT ;  /* 0x000000f30500720c */ /* 0x0c0fe40003fc6270 */
[-C--:B------:R-:W-:Y:S02]  /*1b9a0*/  ISETP.GE.AND P3, PT, R5, R240.reuse, PT ;  /* 0x000000f00500720c */ /* 0x080fe40003f66270 */
[C---:B------:R-:W-:Y:S02]  /*1b9b0*/  ISETP.GE.AND P5, PT, R165.reuse, R243, PT ;  /* 0x000000f3a500720c */ /* 0x040fe40003fa6270 */
[----:B------:R-:W-:Y:S02]  /*1b9c0*/  ISETP.GE.AND P2, PT, R165, R240, PT ;  /* 0x000000f0a500720c */ /* 0x000fe40003f46270 */
[----:B------:R-:W-:Y:S02]  /*1b9d0*/  ISETP.GE.OR P4, PT, R7, R244, !P4 ;  /* 0x000000f40700720c */ /* 0x000fe40006786670 */
[----:B------:R-:W-:-:S02]  /*1b9e0*/  ISETP.GE.OR P6, PT, R5, R242, !P6 ;  /* 0x000000f20500720c */ /* 0x000fc400077c6670 */
[----:B------:R-:W-:Y:S02]  /*1b9f0*/  ISETP.GE.OR P3, PT, R5, R244, !P3 ;  /* 0x000000f40500720c */ /* 0x000fe40005f66670 */
[C---:B------:R-:W-:Y:S02]  /*1ba00*/  ISETP.GE.OR P5, PT, R165.reuse, R242, !P5 ;  /* 0x000000f2a500720c */ /* 0x040fe40006fa6670 */
[----:B------:R-:W-:Y:S02]  /*1ba10*/  ISETP.GE.OR P2, PT, R165, R244, !P2 ;  /* 0x000000f4a500720c */ /* 0x000fe40005746670 */
[----:B------:R-:W-:Y:S02]  /*1ba20*/  FSEL R191, R183, -INF , !P4 ;  /* 0xff800000b7bf7808 */ /* 0x000fe40006000000 */
[----:B------:R-:W-:Y:S02]  /*1ba30*/  FSEL R196, R176, -INF , !P6 ;  /* 0xff800000b0c47808 */ /* 0x000fe40007000000 */
[----:B------:R-:W-:-:S02]  /*1ba40*/  FSEL R190, R178, -INF , !P3 ;  /* 0xff800000b2be7808 */ /* 0x000fc40005800000 */
        /* <DEDUP_REMOVED lines=9> */
[----:B------:R-:W-:Y:S02]  /*1bae0*/  R2UR UR14, R16 ;  /* 0x00000000100e72ca */ /* 0x000fe400000e0000 */
[----:B------:R-:W-:Y:S02]  /*1baf0*/  R2UR UR15, R17 ;  /* 0x00000000110f72ca */ /* 0x000fe400000e0000 */
[----:B------:R-:W-:Y:S02]  /*1bb00*/  IADD3 R10, R4, -0x40, RZ ;  /* 0xffffffc0040a7810 */ /* 0x000fe40007ffe0ff */
[----:B------:R-:W-:Y:S02]  /*1bb10*/  IABS R7, R4 ;  /* 0x0000000400077213 */ /* 0x000fe40000000000 */
[----:B------:R-:W-:-:S02]  /*1bb20*/  R2UR UR12, R16 ;  /* 0x00000000100c72ca */ /* 0x000fc400000e0000 */
[C---:B------:R-:W-:Y:S02]  /*1bb30*/  R2UR UR13, R17.reuse ;  /* 0x00000000110d72ca */ /* 0x040fe400000e0000 */
[----:B------:R-:W-:Y:S02]  /*1bb40*/  R2UR UR10, R16 ;  /* 0x00000000100a72ca */ /* 0x000fe400000e0000 */
[----:B------:R-:W-:Y:S02]  /*1bb50*/  R2UR UR11, R17 ;  /* 0x00000000110b72ca */ /* 0x000fe400000e0000 */
[-C--:B--2---:R-:W-:Y:S02]  /*1bb60*/  IABS R8, R13.reuse ;  /* 0x0000000d00087213 */ /* 0x084fe40000000000 */
[-C--:B------:R-:W-:Y:S02]  /*1bb70*/  IABS R6, R13.reuse ;  /* 0x0000000d00067213 */ /* 0x080fe40000000000 */
[----:B------:R-:W1:Y:S01]  /*1bb80*/  I2F.RP R9, R8 ;  /* 0x0000000800097306 */ /* 0x000e620000209400 */
[----:B------:R-:W-:-:S02]  /*1bb90*/  LOP3.LUT R4, R4, R13, RZ, 0x3c, !PT ;  /* 0x0000000d04047212 */ /* 0x000fc400078e3cff */
[----:B------:R-:W-:Y:S02]  /*1bba0*/  IMAD.MOV R6, RZ, RZ, -R6 ;  /* 0x000000ffff067224 */ /* 0x000fe400078e0a06 */
        /* <DEDUP_REMOVED lines=9> */
[----:B------:R-:W-:-:S03]  /*1bc40*/  IMAD.HI.U32 R12, R15, R12, R14 ;  /* 0x0000000c0f0c7227 */ /* 0x000fc600078e000e */
[----:B------:R-:W-:-:S03]  /*1bc50*/  ISETP.GE.AND P0, PT, R10, RZ, PT ;  /* 0x000000ff0a00720c */ /* 0x000fc60003f06270 */
[----:B------:R-:W-:-:S04]  /*1bc60*/  IMAD.HI.U32 R11, R12, R7, RZ ;  /* 0x000000070c0b7227 */ /* 0x000fc800078e00ff */
[----:B------:R-:W-:-:S04]  /*1bc70*/  IMAD.HI.U32 R9, R12, R5, RZ ;  /* 0x000000050c097227 */ /* 0x000fc800078e00ff */
        /* <DEDUP_REMOVED lines=8> */
[----:B------:R-:W-:Y:S01]  /*1bd00*/  ISETP.NE.AND P2, PT, R13, RZ, PT ;  /* 0x000000ff0d00720c */ /* 0x000fe20003f45270 */
[----:B------:R-:W-:Y:S01]  /*1bd10*/  @!P4 VIADD R11, R11, 0x1 ;  /* 0x000000010b0bc836 */ /* 0x000fe20000000000 */
[-C--:B------:R-:W-:Y:S02]  /*1bd20*/  ISETP.GE.U32.AND P6, PT, R7, R8.reuse, PT ;  /* 0x000000080700720c */ /* 0x080fe40003fc6070 */
[----:B------:R-:W-:-:S11]  /*1bd30*/  ISETP.GE.U32.AND P5, PT, R5, R8, PT ;  /* 0x000000080500720c */ /* 0x000fd60003fa6070 */
[----:B------:R-:W-:Y:S02]  /*1bd40*/  @P6 VIADD R11, R11, 0x1 ;  /* 0x000000010b0b6836 */ /* 0x000fe40000000000 */
[----:B------:R-:W-:Y:S02]  /*1bd50*/  @P5 IADD3 R9, R9, 0x1, RZ ;  /* 0x0000000109095810 */ /* 0x000fe40007ffe0ff */
[----:B------:R-:W-:-:S03]  /*1bd60*/  @!P3 IMAD.MOV R11, RZ, RZ, -R11 ;  /* 0x000000ffff0bb224 */ /* 0x000fc600078e0a0b */
[----:B------:R-:W-:Y:S02]  /*1bd70*/  @!P0 IMAD.MOV R9, RZ, RZ, -R9 ;  /* 0x000000ffff098224 */ /* 0x000fe400078e0a09 */
[C---:B------:R-:W-:Y:S02]  /*1bd80*/  SEL R7, R6.reuse, R11, !P2 ;  /* 0x0000000b06077207 */ /* 0x040fe40005000000 */
[----:B------:R-:W2:Y:S01]  /*1bd90*/  LD.E.64 R10, desc[UR10][R18.64+0x20] ;  /* 0x0000200a120a7980 */ /* 0x000ea2000c101b00 */
[----:B------:R-:W-:Y:S02]  /*1bda0*/  SEL R6, R6, R9, !P2 ;  /* 0x0000000906067207 */ /* 0x000fe40005000000 */
[C-C-:B------:R-:W-:Y:S01]  /*1bdb0*/  IMAD.WIDE R30, R7.reuse, 0x4, R236.reuse ;  /* 0x00000004071e7825 */ /* 0x140fe200078e02ec */
[----:B------:R-:W3:Y:S03]  /*1bdc0*/  LD.E.64 R8, desc[UR4][R18.64+0x38] ;  /* 0x0000380412087980 */ /* 0x000ee6000c101b00 */
[----:B------:R-:W-:Y:S01]  /*1bdd0*/  IMAD.WIDE R14, R6, 0x4, R236 ;  /* 0x00000004060e7825 */ /* 0x000fe200078e02ec */
[----:B------:R-:W4:Y:S04]  /*1bde0*/  LD.E R5, desc[UR14][R30.64] ;  /* 0x0000000e1e057980 */ /* 0x000f28000c101900 */
[----:B------:R-:W4:Y:S01]  /*1bdf0*/  LD.E R4, desc[UR12][R14.64] ;  /* 0x0000000c0e047980 */ /* 0x000f22000c101900 */
[----:B------:R-:W-:-:S05]  /*1be00*/  IADD3 R6, R7, -R6, RZ ;  /* 0x8000000607067210 */ /* 0x000fca0007ffe0ff */
[----:B------:R-:W-:-:S05]  /*1be10*/  IMAD R13, R13, R6, -0x40 ;  /* 0xffffffc00d0d7424 */ /* 0x000fca00078e0206 */
[----:B------:R-:W-:Y:S01]  /*1be20*/  SHF.R.S32.HI R7, RZ, 0x1f, R13 ;  /* 0x0000001fff077819 */ /* 0x000fe2000001140d */
[-C--:B---3--:R-:W-:Y:S02]  /*1be30*/  IMAD R6, R9, R13.reuse, RZ ;  /* 0x0000000d09067224 */ /* 0x088fe400078e02ff */
[----:B------:R-:W-:-:S04]  /*1be40*/  IMAD.WIDE.U32 R12, R8, R13, RZ ;  /* 0x0000000d080c7225 */ /* 0x000fc800078e00ff */
[----:B----4-:R-:W-:Y:S02]  /*1be50*/  IMAD.IADD R5, R4, 0x1, -R5 ;  /* 0x0000000104057824 */ /* 0x010fe400078e0a05 */
[----:B------:R-:W-:Y:S02]  /*1be60*/  IMAD R6, R8, R7, R6 ;  /* 0x0000000708067224 */ /* 0x000fe400078e0206 */
[----:B--2---:R-:W-:Y:S01]  /*1be70*/  IMAD R7, R11, R5, RZ ;  /* 0x000000050b077224 */ /* 0x004fe200078e02ff */
[----:B------:R-:W-:Y:S01]  /*1be80*/  SHF.R.S32.HI R4, RZ, 0x1f, R5 ;  /* 0x0000001fff047819 */ /* 0x000fe20000011405 */
[----:B------:R-:W-:-:S04]  /*1be90*/  IMAD.IADD R13, R13, 0x1, R6 ;  /* 0x000000010d0d7824 */ /* 0x000fc800078e0206 */
[----:B------:R-:W-:Y:S02]  /*1bea0*/  IMAD R4, R10, R4, R7 ;  /* 0x000000040a047224 */ /* 0x000fe400078e0207 */
[----:B------:R-:W-:-:S04]  /*1beb0*/  IMAD.WIDE.U32 R10, R5, R10, R12 ;  /* 0x0000000a050a7225 */ /* 0x000fc800078e000c */
[----:B------:R-:W-:Y:S01]  /*1bec0*/  IMAD.MOV.U32 R5, RZ, RZ, R10 ;  /* 0x000000ffff057224 */ /* 0x000fe200078e000a */
[----:B------:R-:W-:Y:S01]  /*1bed0*/  IADD3 R4, R11, R4, RZ ;  /* 0x000000040b047210 */ /* 0x000fe20007ffe0ff */
[----:B------:R-:W-:Y:S05]  /*1bee0*/  BRA `(.L_x_7939) ;  /* 0x0000000000147947 */ /* 0x000fea0003800000 */
.L_x_7938:
[----:B------:R-:W-:Y:S02]  /*1bef0*/  R2UR UR4, R16 ;  /* 0x00000000100472ca */ /* 0x000fe400000e0000 */
[----:B------:R-:W-:-:S13]  /*1bf00*/  R2UR UR5, R17 ;  /* 0x00000000110572ca */ /* 0x000fda00000e0000 */
[----:B------:R-:W2:Y:S02]  /*1bf10*/  LD.E R5, desc[UR4][R18.64+0x38] ;  /* 0x0000380412057980 */ /* 0x000ea4000c101900 */
[----:B--2---:R-:W-:-:S05]  /*1bf20*/  IMAD.U32 R5, R5, -0x40, RZ ;  /* 0xffffffc005057824 */ /* 0x004fca00078e00ff */
[----:B------:R-:W-:Y:S02]  /*1bf30*/  SHF.R.S32.HI R4, RZ, 0x1f, R5 ;  /* 0x0000001fff047819 */ /* 0x000fe40000011405 */
.L_x_7939:
[----:B------:R-:W-:Y:S05]  /*1bf40*/  BSYNC B0 ;  /* 0x0000000000007941 */ /* 0x000fea0003800000 */
.L_x_7937:
[C---:B------:R-:W-:Y:S02]  /*1bf50*/  LEA R228, P0, R5.reuse, R228, 0x1 ;  /* 0x000000e405e47211 */ /* 0x040fe400078008ff */
        /* <DEDUP_REMOVED lines=13> */
[----:B------:R1:W-:Y:S01]  /*1c030*/  LDGSTS.E.BYPASS.LTC128B.128 [R241+0x8000], desc[UR14][R228.64] ;  /* 0x08000000e4f17fae */ /* 0x0003e2000b901d4e */
[----:B------:R-:W-:Y:S02]  /*1c040*/  SHF.L.U64.HI R4, R166, 0x5, R167 ;  /* 0x00000005a6047819 */ /* 0x000fe400000102a7 */
[----:B------:R-:W-:Y:S01]  /*1c050*/  IADD3 R8, P0, R228, R5, RZ ;  /* 0x00000005e4087210 */ /* 0x000fe20007f1e0ff */
[----:B------:R1:W-:Y:S01]  /*1c060*/  LDGSTS.E.BYPASS.LTC128B.128 [R241+0xa000], desc[UR12][R228.64+0x80] ;  /* 0x0a000080e4f17fae */ /* 0x0003e2000b901d4c */
[----:B------:R-:W-:-:S02]  /*1c070*/  R2UR UR30, R16 ;  /* 0x00000000101e72ca */ /* 0x000fc400000e0000 */
[----:B------:R-:W-:Y:S01]  /*1c080*/  R2UR UR31, R17 ;  /* 0x00000000111f72ca */ /* 0x000fe200000e0000 */
[----:B------:R-:W-:Y:S01]  /*1c090*/  IMAD.X R9, R229, 0x1, R4, P0 ;  /* 0x00000001e5097824 */ /* 0x000fe200000e0604 */
[C---:B------:R-:W-:Y:S01]  /*1c0a0*/  R2UR UR28, R16.reuse ;  /* 0x00000000101c72ca */ /* 0x040fe200000e0000 */
[----:B------:R1:W-:Y:S01]  /*1c0b0*/  LDGSTS.E.BYPASS.LTC128B.128 [R241+0xc000], desc[UR10][R228.64+0x100] ;  /* 0x0c000100e4f17fae */ /* 0x0003e2000b901d4a */
[C---:B------:R-:W-:Y:S02]  /*1c0c0*/  R2UR UR29, R17.reuse ;  /* 0x00000000111d72ca */ /* 0x040fe400000e0000 */
[C---:B------:R-:W-:Y:S01]  /*1c0d0*/  R2UR UR26, R16.reuse ;  /* 0x00000000101a72ca */ /* 0x040fe200000e0000 */
[----:B------:R1:W-:Y:S01]  /*1c0e0*/  LDGSTS.E.BYPASS.LTC128B.128 [R241+0xe000], desc[UR4][R228.64+0x180] ;  /* 0x0e000180e4f17fae */ /* 0x0003e2000b901d44 */
[----:B------:R-:W-:Y:S02]  /*1c0f0*/  R2UR UR27, R17 ;  /* 0x00000000111b72ca */ /* 0x000fe400000e0000 */
[----:B------:R-:W-:-:S02]  /*1c100*/  R2UR UR24, R16 ;  /* 0x00000000101872ca */ /* 0x000fc400000e0000 */
[C---:B------:R-:W-:Y:S01]  /*1c110*/  R2UR UR25, R17.reuse ;  /* 0x00000000111972ca */ /* 0x040fe200000e0000 */
[----:B------:R1:W-:Y:S01]  /*1c120*/  LDGSTS.E.BYPASS.LTC128B.128 [R241+0x8800], desc[UR30][R8.64] ;  /* 0x0880000008f17fae */ /* 0x0003e2000b901d5e */
[C---:B------:R-:W-:Y:S02]  /*1c130*/  R2UR UR22, R16.reuse ;  /* 0x00000000101672ca */ /* 0x040fe400000e0000 */
[C---:B------:R-:W-:Y:S01]  /*1c140*/  R2UR UR23, R17.reuse ;  /* 0x00000000111772ca */ /* 0x040fe200000e0000 */
[----:B------:R1:W-:Y:S01]  /*1c150*/  LDGSTS.E.BYPASS.LTC128B.128 [R241+0xa800], desc[UR28][R8.64+0x80] ;  /* 0x0a80008008f17fae */ /* 0x0003e2000b901d5c */
[----:B------:R-:W-:Y:S02]  /*1c160*/  R2UR UR20, R16 ;  /* 0x00000000101472ca */ /* 0x000fe400000e0000 */
[----:B------:R-:W-:Y:S01]  /*1c170*/  R2UR UR21, R17 ;  /* 0x00000000111572ca */ /* 0x000fe200000e0000 */
[----:B------:R1:W-:Y:S01]  /*1c180*/  LDGSTS.E.BYPASS.LTC128B.128 [R241+0xc800], desc[UR26][R8.64+0x100] ;  /* 0x0c80010008f17fae */ /* 0x0003e2000b901d5a */
[----:B------:R-:W-:-:S02]  /*1c190*/  IADD3 R6, P0, R8, R5, RZ ;  /* 0x0000000508067210 */ /* 0x000fc40007f1e0ff */
[C---:B------:R-:W-:Y:S01]  /*1c1a0*/  R2UR UR18, R16.reuse ;  /* 0x00000000101272ca */ /* 0x040fe200000e0000 */
[----:B------:R1:W-:Y:S01]  /*1c1b0*/  LDGSTS.E.BYPASS.LTC128B.128 [R241+0xe800], desc[UR24][R8.64+0x180] ;  /* 0x0e80018008f17fae */ /* 0x0003e2000b901d58 */
[----:B------:R-:W-:Y:S01]  /*1c1c0*/  R2UR UR19, R17 ;  /* 0x00000000111372ca */ /* 0x000fe200000e0000 */
[--C-:B------:R-:W-:Y:S01]  /*1c1d0*/  IMAD.X R7, R9, 0x1, R4.reuse, P0 ;  /* 0x0000000109077824 */ /* 0x100fe200000e0604 */
[----:B------:R-:W-:Y:S02]  /*1c1e0*/  R2UR UR16, R16 ;  /* 0x00000000101072ca */ /* 0x000fe400000e0000 */
[----:B------:R-:W-:Y:S02]  /*1c1f0*/  R2UR UR17, R17 ;  /* 0x00000000111172ca */ /* 0x000fe400000e0000 */
[----:B------:R-:W-:Y:S01]  /*1c200*/  IADD3 R10, P0, R6, R5, RZ ;  /* 0x00000005060a7210 */ /* 0x000fe20007f1e0ff */
[----:B------:R1:W-:Y:S04]  /*1c210*/  LDGSTS.E.BYPASS.LTC128B.128 [R241+0x9000], desc[UR22][R6.64] ;  /* 0x0900000006f17fae */ /* 0x0003e8000b901d56 */
        /* <DEDUP_REMOVED lines=9> */
.L_x_7936:
[----:B------:R-:W-:Y:S05]  /*1c2b0*/  BSYNC B1 ;  /* 0x0000000000017941 */ /* 0x000fea0003800000 */
.L_x_7935:
[----:B------:R-:W-:Y:S01]  /*1c2c0*/  R2UR UR4, R16 ;  /* 0x00000000100472ca */ /* 0x000fe200000e0000 */
[----:B------:R-:W-:Y:S01]  /*1c2d0*/  LDSM.16.MT88.4 R32, [R216+0x10000] ;  /* 0x01000000d820783b */ /* 0x000fe20000004200 */
[----:B------:R-:W-:Y:S02]  /*1c2e0*/  R2UR UR5, R17 ;  /* 0x00000000110572ca */ /* 0x000fe400000e0000 */
[----:B------:R-:W-:Y:S01]  /*1c2f0*/  FMNMX.FTZ R4, R164, R171, !PT ;  /* 0x000000aba4047209 */ /* 0x000fe20007810000 */
[----:B-1----:R-:W-:Y:S01]  /*1c300*/  LDSM.16.MT88.4 R8, [R220+0x10000] ;  /* 0x01000000dc08783b */ /* 0x002fe20000004200 */
[----:B------:R-:W-:Y:S02]  /*1c310*/  MOV R179, R24 ;  /* 0x0000001800b37202 */ /* 0x000fe40000000f00 */
[----:B------:R-:W-:Y:S02]  /*1c320*/  MOV R180, R22 ;  /* 0x0000001600b47202 */ /* 0x000fe40000000f00 */
[----:B------:R-:W-:-:S02]  /*1c330*/  MOV R178, R28 ;  /* 0x0000001c00b27202 */ /* 0x000fc40000000f00 */
[----:B------:R-:W-:Y:S02]  /*1c340*/  MOV R181, R20 ;  /* 0x0000001400b57202 */ /* 0x000fe40000000f00 */
[----:B------:R-:W-:Y:S01]  /*1c350*/  MOV R177, R246 ;  /* 0x000000f600b17202 */ /* 0x000fe20000000f00 */
[----:B------:R1:W2:Y:S01]  /*1c360*/  LD.E R193, desc[UR4][R18.64+0xdc] ;  /* 0x0000dc0412c17980 */ /* 0x0002a2000c101900 */
[----:B------:R-:W-:Y:S02]  /*1c370*/  FMNMX.FTZ R5, R29, R4, !PT ;  /* 0x000000041d057209 */ /* 0x000fe40007810000 */
[----:B------:R-:W-:Y:S02]  /*1c380*/  MOV R176, R170 ;  /* 0x000000aa00b07202 */ /* 0x000fe40000000f00 */
[----:B------:R-:W-:Y:S02]  /*1c390*/  FMNMX.FTZ R5, R2, R5, !PT ;  /* 0x0000000502057209 */ /* 0x000fe40007810000 */
[----:B------:R-:W-:-:S02]  /*1c3a0*/  FMNMX.FTZ R4, R3, R25, !PT ;  /* 0x0000001903047209 */ /* 0x000fc40007810000 */
[----:B------:R-:W-:Y:S02]  /*1c3b0*/  FMNMX.FTZ R5, R0, R5, !PT ;  /* 0x0000000500057209 */ /* 0x000fe40007810000 */
[----:B------:R-:W-:Y:S02]  /*1c3c0*/  FMNMX.FTZ R4, R23, R4, !PT ;  /* 0x0000000417047209 */ /* 0x000fe40007810000 */
[----:B------:R-:W-:Y:S02]  /*1c3d0*/  FMNMX.FTZ R6, R248, R5, !PT ;  /* 0x00000005f8067209 */ /* 0x000fe40007810000 */
[----:B------:R-:W-:Y:S02]  /*1c3e0*/  FMNMX.FTZ R4, R27, R4, !PT ;  /* 0x000000041b047209 */ /* 0x000fe40007810000 */
[----:B------:R-:W-:-:S04]  /*1c3f0*/  FMNMX.FTZ R5, R199, R6, !PT ;  /* 0x00000006c7057209 */ /* 0x000fc80007810000 */
[----:B------:R-:W-:Y:S02]  /*1c400*/  FMNMX.FTZ R6, R250, R5, !PT ;  /* 0x00000005fa067209 */ /* 0x000fe40007810000 */
[----:B------:R-:W-:Y:S01]  /*1c410*/  FMNMX.FTZ R5, R21, R4, !PT ;  /* 0x0000000415057209 */ /* 0x000fe20007810000 */
[----:B-1----:R-:W-:Y:S03]  /*1c420*/  LDSM.16.MT88.4 R16, [R218+0x10000] ;  /* 0x01000000da10783b */ /* 0x002fe60000004200 */
        /* <DEDUP_REMOVED lines=18> */
[----:B------:R-:W-:-:S04]  /*1c550*/  FMNMX.FTZ R7, R191, R4, !PT ;  /* 0x00000004bf077209 */ /* 0x000fc80007810000 */
[----:B------:R-:W-:-:S04]  /*1c560*/  FMNMX.FTZ R4, R190, R7, !PT ;  /* 0x00000007be047209 */ /* 0x000fc80007810000 */
[----:B------:R-:W-:Y:S01]  /*1c570*/  FMNMX.FTZ R7, R189, R4, !PT ;  /* 0x00000004bd077209 */ /* 0x000fe20007810000 */
        /* <DEDUP_REMOVED lines=15> */
[----:B------:R-:W-:-:S04]  /*1c670*/  FMUL.FTZ R192, R193, R185 ;  /* 0x000000b9c1c07220 */ /* 0x000fc80000410000 */
[----:B------:R-:W-:Y:S02]  /*1c680*/  FSEL R246, R246, RZ, P2 ;  /* 0x000000fff6f67208 */ /* 0x000fe40001000000 */
[----:B------:R-:W-:Y:S01]  /*1c690*/  FSEL R192, R192, RZ, P0 ;  /* 0x000000ffc0c07208 */ /* 0x000fe20000000000 */
[C---:B------:R-:W-:Y:S01]  /*1c6a0*/  FMUL.FTZ R164, R193.reuse, R4 ;  /* 0x00000004c1a47220 */ /* 0x040fe20000410000 */
[----:B------:R-:W-:Y:S01]  /*1c6b0*/  FMUL.FTZ R3, R193, R6 ;  /* 0x00000006c1037220 */ /* 0x000fe20000410000 */
        /* <DEDUP_REMOVED lines=8> */
[----:B------:R-:W1:Y:S01]  /*1c740*/  LDSM.16.MT88.4 R24, [R217+0x10000] ;  /* 0x01000000d918783b */ /* 0x000e620000004200 */
[----:B------:R-:W2:Y:S08]  /*1c750*/  MUFU.EX2 R164, R164 ;  /* 0x000000a400a47308 */ /* 0x000eb00000000800 */
[----:B------:R-:W3:Y:S08]  /*1c760*/  MUFU.EX2 R3, R3 ;  /* 0x0000000300037308 */ /* 0x000ef00000000800 */
[----:B------:R-:W-:Y:S08]  /*1c770*/  MUFU.EX2 R188, R188 ;  /* 0x000000bc00bc7308 */ /* 0x000ff00000000800 */
[----:B------:R-:W4:Y:S08]  /*1c780*/  MUFU.EX2 R171, R171 ;  /* 0x000000ab00ab7308 */ /* 0x000f300000000800 */
[----:B------:R-:W-:Y:S08]  /*1c790*/  MUFU.EX2 R184, R184 ;  /* 0x000000b800b87308 */ /* 0x000ff00000000800 */
[----:B------:R-:W-:Y:S08]  /*1c7a0*/  MUFU.EX2 R165, R165 ;  /* 0x000000a500a57308 */ /* 0x000ff00000000800 */
[----:B------:R-:W-:Y:S08]  /*1c7b0*/  MUFU.EX2 R170, R170 ;  /* 0x000000aa00aa7308 */ /* 0x000ff00000000800 */
[----:B------:R-:W5:Y:S08]  /*1c7c0*/  MUFU.EX2 R2, R2 ;  /* 0x0000000200027308 */ /* 0x000f700000000800 */
[----:B------:R-:W-:Y:S08]  /*1c7d0*/  MUFU.EX2 R0, R0 ;  /* 0x0000000000007308 */ /* 0x000ff00000000800 */
[----:B------:R-:W1:Y:S01]  /*1c7e0*/  MUFU.EX2 R187, R187 ;  /* 0x000000bb00bb7308 */ /* 0x000e620000000800 */
[-C--:B--2---:R-:W-:Y:S01]  /*1c7f0*/  FMUL.FTZ R20, R152, R164.reuse ;  /* 0x000000a498147220 */ /* 0x084fe20000410000 */
[----:B------:R-:W-:Y:S01]  /*1c800*/  FMUL.FTZ R21, R153, R164 ;  /* 0x000000a499157220 */ /* 0x000fe20000410000 */
[-C--:B---3--:R-:W-:Y:S01]  /*1c810*/  FMUL.FTZ R22, R154, R3.reuse ;  /* 0x000000039a167220 */ /* 0x088fe20000410000 */
[-C--:B------:R-:W-:Y:S01]  /*1c820*/  FMUL.FTZ R23, R155, R3.reuse ;  /* 0x000000039b177220 */ /* 0x080fe20000410000 */
[----:B----4-:R-:W-:Y:S01]  /*1c830*/  F2FP.F16.F32.PACK_AB R4, R171, R188 ;  /* 0x000000bcab04723e */ /* 0x010fe200000000ff */
[----:B------:R-:W2:Y:S01]  /*1c840*/  LDSM.16.MT88.4 R152, [R220+0x12000] ;  /* 0x01200000dc98783b */ /* 0x000ea20000004200 */
[----:B-----5:R-:W-:Y:S01]  /*1c850*/  F2FP.F16.F32.PACK_AB R5, R2, R170 ;  /* 0x000000aa0205723e */ /* 0x020fe200000000ff */
[----:B------:R-:W-:Y:S01]  /*1c860*/  FMUL.FTZ R148, R148, R164 ;  /* 0x000000a494947220 */ /* 0x000fe20000410000 */
[----:B------:R-:W-:Y:S01]  /*1c870*/  F2FP.F16.F32.PACK_AB R6, R165, R184 ;  /* 0x000000b8a506723e */ /* 0x000fe200000000ff */
[----:B------:R-:W-:Y:S01]  /*1c880*/  FMUL.FTZ R149, R149, R164 ;  /* 0x000000a495957220 */ /* 0x000fe20000410000 */
[-C--:B------:R-:W-:Y:S01]  /*1c890*/  FMUL.FTZ R150, R150, R3.reuse ;  /* 0x0000000396967220 */ /* 0x080fe20000410000 */
[----:B------:R-:W-:Y:S01]  /*1c8a0*/  FMUL.FTZ R151, R151, R3 ;  /* 0x0000000397977220 */ /* 0x000fe20000410000 */
[----:B-1----:R-:W-:-:S07]  /*1c8b0*/  F2FP.F16.F32.PACK_AB R7, R187, R0 ;  /* 0x00000000bb07723e */ /* 0x002fce00000000ff */
[C---:B------:R-:W-:Y:S06]  /*1c8c0*/  HMMA.16816.F32 R20, R4.reuse, R16, R20 ;  /* 0x000000100414723c */ /* 0x040fec0000001814 */
        /* <DEDUP_REMOVED lines=10> */
[----:B------:R-:W3:Y:S02]  /*1c970*/  LDSM.16.MT88.4 R144, [R217+0x12000] ;  /* 0x01200000d990783b */ /* 0x000ee40000004200 */
[C---:B------:R-:W-:Y:S06]  /*1c980*/  HMMA.16816.F32 R28, R4.reuse, R24, R28 ;  /* 0x00000018041c723c */ /* 0x040fec000000181c */
[----:B------:R-:W-:Y:S07]  /*1c990*/  HMMA.16816.F32 R24, R4, R26, R140 ;  /* 0x0000001a0418723c */ /* 0x000fee000000188c */
[-C--:B------:R-:W-:Y:S01]  /*1c9a0*/  FMUL.FTZ R140, R136, R164.reuse ;  /* 0x000000a4888c7220 */ /* 0x080fe20000410000 */
[-C--:B------:R-:W-:Y:S01]  /*1c9b0*/  FMUL.FTZ R141, R137, R164.reuse ;  /* 0x000000a4898d7220 */ /* 0x080fe20000410000 */
[-C--:B------:R-:W-:Y:S01]  /*1c9c0*/  FMUL.FTZ R142, R138, R3.reuse ;  /* 0x000000038a8e7220 */ /* 0x080fe20000410000 */
[-C--:B------:R-:W-:Y:S01]  /*1c9d0*/  FMUL.FTZ R143, R139, R3.reuse ;  /* 0x000000038b8f7220 */ /* 0x080fe20000410000 */
[-C--:B------:R-:W-:Y:S01]  /*1c9e0*/  FMUL.FTZ R136, R132, R164.reuse ;  /* 0x000000a484887220 */ /* 0x080fe20000410000 */
[----:B------:R-:W-:Y:S01]  /*1c9f0*/  FMUL.FTZ R137, R133, R164 ;  /* 0x000000a485897220 */ /* 0x000fe20000410000 */
[-C--:B------:R-:W-:Y:S01]  /*1ca00*/  FMUL.FTZ R138, R134, R3.reuse ;  /* 0x00000003868a7220 */ /* 0x080fe20000410000 */
[----:B------:R-:W-:-:S03]  /*1ca10*/  FMUL.FTZ R139, R135, R3 ;  /* 0x00000003878b7220 */ /* 0x000fc60000410000 */
[C---:B------:R-:W-:Y:S01]  /*1ca20*/  HMMA.16816.F32 R132, R4.reuse, R32, R140 ;  /* 0x000000200484723c */ /* 0x040fe2000000188c */
[----:B------:R-:W4:Y:S05]  /*1ca30*/  LDSM.16.MT88.4 R140, [R216+0x12000] ;  /* 0x01200000d88c783b */ /* 0x000f2a0000004200 */
        /* <DEDUP_REMOVED lines=9> */
[----:B--2---:R-:W-:Y:S07]  /*1cad0*/  HMMA.16816.F32 R40, R4, R152, R136 ;  /* 0x000000980428723c */ /* 0x004fee0000001888 */
        /* <DEDUP_REMOVED lines=8> */
[C---:B-1----:R-:W-:Y:S01]  /*1cb60*/  HMMA.16816.F32 R48, R4.reuse, R148, R136 ;  /* 0x000000940430723c */ /* 0x042fe20000001888 */
[----:B------:R-:W1:Y:S05]  /*1cb70*/  LDSM.16.MT88.4 R136, [R220+0x14000] ;  /* 0x01400000dc88783b */ /* 0x000e6a0000004200 */
[----:B------:R-:W-:Y:S01]  /*1cb80*/  HMMA.16816.F32 R44, R4, R150, R44 ;  /* 0x00000096042c723c */ /* 0x000fe2000000182c */
[-C--:B------:R-:W-:Y:S01]  /*1cb90*/  FMUL.FTZ R148, R52, R164.reuse ;  /* 0x000000a434947220 */ /* 0x080fe20000410000 */
[-C--:B------:R-:W-:Y:S01]  /*1cba0*/  FMUL.FTZ R149, R53, R164.reuse ;  /* 0x000000a435957220 */ /* 0x080fe20000410000 */
[-C--:B------:R-:W-:Y:S01]  /*1cbb0*/  FMUL.FTZ R52, R56, R164.reuse ;  /* 0x000000a438347220 */ /* 0x080fe20000410000 */
[----:B------:R-:W-:-:S03]  /*1cbc0*/  FMUL.FTZ R53, R57, R164 ;  /* 0x000000a439357220 */ /* 0x000fc60000410000 */
[-C--:B------:R-:W-:Y:S01]  /*1cbd0*/  FMUL.FTZ R150, R54, R3.reuse ;  /* 0x0000000336967220 */ /* 0x080fe20000410000 */
[-C--:B------:R-:W-:Y:S01]  /*1cbe0*/  FMUL.FTZ R151, R55, R3.reuse ;  /* 0x0000000337977220 */ /* 0x080fe20000410000 */
[-C--:B------:R-:W-:Y:S01]  /*1cbf0*/  FMUL.FTZ R54, R58, R3.reuse ;  /* 0x000000033a367220 */ /* 0x080fe20000410000 */
[----:B------:R-:W-:-:S05]  /*1cc00*/  FMUL.FTZ R55, R59, R3 ;  /* 0x000000033b377220 */ /* 0x000fca0000410000 */
[C---:B---3--:R-:W-:Y:S06]  /*1cc10*/  HMMA.16816.F32 R56, R4.reuse, R144, R148 ;  /* 0x000000900438723c */ /* 0x048fec0000001894 */
[----:B------:R-:W-:Y:S01]  /*1cc20*/  HMMA.16816.F32 R52, R4, R146, R52 ;  /* 0x000000920434723c */ /* 0x000fe20000001834 */
[----:B------:R-:W2:Y:S01]  /*1cc30*/  LDSM.16.MT88.4 R144, [R218+0x14000] ;  /* 0x01400000da90783b */ /* 0x000ea20000004200 */
        /* <DEDUP_REMOVED lines=8> */
[C---:B----4-:R-:W-:Y:S06]  /*1ccc0*/  HMMA.16816.F32 R64, R4.reuse, R140, R148 ;  /* 0x0000008c0440723c */ /* 0x050fec0000001894 */
[----:B------:R-:W-:Y:S01]  /*1ccd0*/  HMMA.16816.F32 R60, R4, R142, R60 ;  /* 0x0000008e043c723c */ /* 0x000fe2000000183c */
[----:B------:R-:W3:Y:S01]  /*1cce0*/  LDSM.16.MT88.4 R140, [R217+0x14000] ;  /* 0x01400000d98c783b */ /* 0x000ee20000004200 */
        /* <DEDUP_REMOVED lines=8> */
[C---:B-1----:R-:W-:Y:S07]  /*1cd70*/  HMMA.16816.F32 R72, R4.reuse, R136, R148 ;  /* 0x000000880448723c */ /* 0x042fee0000001894 */
        /* <DEDUP_REMOVED lines=9> */
[----:B------:R-:W1:Y:S05]  /*1ce10*/  LDSM.16.MT88.4 R136, [R216+0x14000] ;  /* 0x01400000d888783b */ /* 0x000e6a0000004200 */
[C---:B--2---:R-:W-:Y:S06]  /*1ce20*/  HMMA.16816.F32 R80, R4.reuse, R144, R148 ;  /* 0x000000900450723c */ /* 0x044fec0000001894 */
        /* <DEDUP_REMOVED lines=14> */
[C---:B---3--:R-:W-:Y:S06]  /*1cf10*/  HMMA.16816.F32 R84, R4.reuse, R140, R84 ;  /* 0x0000008c0454723c */ /* 0x048fec0000001854 */
[----:B------:R-:W-:Y:S01]  /*1cf20*/  HMMA.16816.F32 R92, R4, R142, R148 ;  /* 0x0000008e045c723c */ /* 0x000fe20000001894 */
[----:B------:R-:W3:Y:S01]  /*1cf30*/  LDSM.16.MT88.4 R140, [R218+0x16000] ;  /* 0x01600000da8c783b */ /* 0x000ee20000004200 */
[-C--:B------:R-:W-:Y:S01]  /*1cf40*/  FMUL.FTZ R104, R104, R164.reuse ;  /* 0x000000a468687220 */ /* 0x080fe20000410000 */
[----:B------:R-:W-:Y:S01]  /*1cf50*/  FMUL.FTZ R105, R105, R164 ;  /* 0x000000a469697220 */ /* 0x000fe20000410000 */
[-C--:B------:R-:W-:Y:S01]  /*1cf60*/  FMUL.FTZ R106, R106, R3.reuse ;  /* 0x000000036a6a7220 */ /* 0x080fe20000410000 */
[----:B------:R-:W-:-:S02]  /*1cf70*/  FMUL.FTZ R107, R107, R3 ;  /* 0x000000036b6b7220 */ /* 0x000fc40000410000 */
        /* <DEDUP_REMOVED lines=8> */
[C---:B-1----:R-:W-:Y:S06]  /*1d000*/  HMMA.16816.F32 R88, R4.reuse, R136, R88 ;  /* 0x000000880458723c */ /* 0x042fec0000001858 */
[C---:B------:R-:W-:Y:S01]  /*1d010*/  HMMA.16816.F32 R100, R4.reuse, R138, R148 ;  /* 0x0000008a0464723c */ /* 0x040fe20000001894 */
[----:B------:R-:W1:Y:S05]  /*1d020*/  LDSM.16.MT88.4 R136, [R217+0x16000] ;  /* 0x01600000d988783b */ /* 0x000e6a0000004200 */
[----:B--2---:R-:W-:Y:S01]  /*1d030*/  HMMA.16816.F32 R96, R4, R144, R96 ;  /* 0x000000900460723c */ /* 0x004fe20000001860 */
[----:B------:R-:W-:-:S05]  /*1d040*/  FMUL.FTZ R148, R108, R164 ;  /* 0x000000a46c947220 */ /* 0x000fca0000410000 */
[----:B------:R-:W-:Y:S01]  /*1d050*/  HMMA.16816.F32 R104, R4, R146, R104 ;  /* 0x000000920468723c */ /* 0x000fe20000001868 */
[----:B------:R-:W2:Y:S01]  /*1d060*/  LDSM.16.MT88.4 R144, [R216+0x16000] ;  /* 0x01600000d890783b */ /* 0x000ea20000004200 */
[-C--:B------:R-:W-:Y:S01]  /*1d070*/  FMUL.FTZ R149, R109, R164.reuse ;  /* 0x000000a46d957220 */ /* 0x080fe20000410000 */
[-C--:B------:R-:W-:Y:S01]  /*1d080*/  FMUL.FTZ R150, R110, R3.reuse ;  /* 0x000000036e967220 */ /* 0x080fe20000410000 */
[-C--:B------:R-:W-:Y:S01]  /*1d090*/  FMUL.FTZ R151, R111, R3.reuse ;  /* 0x000000036f977220 */ /* 0x080fe20000410000 */
[-C--:B------:R-:W-:Y:S01]  /*1d0a0*/  FMUL.FTZ R108, R112, R164.reuse ;  /* 0x000000a4706c7220 */ /* 0x080fe20000410000 */
[----:B------:R-:W-:Y:S01]  /*1d0b0*/  FMUL.FTZ R109, R113, R164 ;  /* 0x000000a4716d7220 */ /* 0x000fe20000410000 */
[-C--:B------:R-:W-:Y:S01]  /*1d0c0*/  FMUL.FTZ R110, R114, R3.reuse ;  /* 0x00000003726e7220 */ /* 0x080fe20000410000 */
[----:B------:R-:W-:-:S03]  /*1d0d0*/  FMUL.FTZ R111, R115, R3 ;  /* 0x00000003736f7220 */ /* 0x000fc60000410000 */
[----:B---3--:R-:W-:Y:S01]  /*1d0e0*/  HMMA.16816.F32 R112, R4, R140, R148 ;  /* 0x0000008c0470723c */ /* 0x008fe20000001894 */
[----:B------:R-:W-:-:S05]  /*1d0f0*/  FFMA.FTZ R152, R248, R193, -R246 ;  /* 0x000000c1f8987223 */ /* 0x000fca00000108f6 */
[C---:B------:R-:W-:Y:S01]  /*1d100*/  HMMA.16816.F32 R108, R4.reuse, R142, R108 ;  /* 0x0000008e046c723c */ /* 0x040fe2000000186c */
[----:B------:R-:W3:Y:S01]  /*1d110*/  LDSM.16.MT88.4 R140, [R220+0x10800] ;  /* 0x01080000dc8c783b */ /* 0x000ee20000004200 */
[--C-:B------:R-:W-:Y:S02]  /*1d120*/  FFMA.FTZ R248, R199, R193, -R246.reuse ;  /* 0x000000c1c7f87223 */ /* 0x100fe400000108f6 */
        /* <DEDUP_REMOVED lines=9> */
[-CC-:B------:R-:W-:Y:S01]  /*1d1c0*/  FFMA.FTZ R250, R250, R193.reuse, -R246.reuse ;  /* 0x000000c1fafa7223 */ /* 0x180fe200000108f6 */
[-C--:B------:R-:W-:Y:S01]  /*1d1d0*/  FFMA.FTZ R249, R249, R193.reuse, -R246 ;  /* 0x000000c1f9f97223 */ /* 0x080fe200000108f6 */
[-CC-:B------:R-:W-:Y:S01]  /*1d1e0*/  FFMA.FTZ R150, R180, R193.reuse, -R192.reuse ;  /* 0x000000c1b4967223 */ /* 0x180fe200000108c0 */
[-CC-:B----4-:R-:W-:Y:S01]  /*1d1f0*/  FFMA.FTZ R152, R252, R193.reuse, -R192.reuse ;  /* 0x000000c1fc987223 */ /* 0x190fe200000108c0 */
[--C-:B------:R-:W-:Y:S01]  /*1d200*/  FFMA.FTZ R252, R251, R193, -R192.reuse ;  /* 0x000000c1fbfc7223 */ /* 0x100fe200000108c0 */
[----:B------:R-:W4:Y:S01]  /*1d210*/  MUFU.EX2 R248, R248 ;  /* 0x000000f800f87308 */ /* 0x000f220000000800 */
[C---:B------:R-:W-:Y:S01]  /*1d220*/  HMMA.16816.F32 R12, R4.reuse, R8, R12 ;  /* 0x00000008040c723c */ /* 0x040fe2000000180c */
[-C--:B------:R-:W-:Y:S01]  /*1d230*/  FMUL.FTZ R148, R120, R164.reuse ;  /* 0x000000a478947220 */ /* 0x080fe20000410000 */
[-C--:B------:R-:W-:Y:S01]  /*1d240*/  FMUL.FTZ R149, R121, R164.reuse ;  /* 0x000000a479957220 */ /* 0x080fe20000410000 */
[-C--:B------:R-:W-:Y:S01]  /*1d250*/  FMUL.FTZ R151, R123, R3.reuse ;  /* 0x000000037b977220 */ /* 0x080fe20000410000 */
[-C--:B------:R-:W-:Y:S01]  /*1d260*/  FMUL.FTZ R116, R116, R164.reuse ;  /* 0x000000a474747220 */ /* 0x080fe20000410000 */
[-C--:B------:R-:W-:Y:S01]  /*1d270*/  FMUL.FTZ R117, R117, R164.reuse ;  /* 0x000000a475757220 */ /* 0x080fe20000410000 */
[-C--:B------:R-:W-:Y:S01]  /*1d280*/  FMUL.FTZ R118, R118, R3.reuse ;  /* 0x0000000376767220 */ /* 0x080fe20000410000 */
[----:B------:R5:W-:Y:S01]  /*1d290*/  MUFU.EX2 R251, R152 ;  /* 0x0000009800fb7308 */ /* 0x000be20000000800 */
[C---:B------:R-:W-:Y:S01]  /*1d2a0*/  HMMA.16816.F32 R8, R4.reuse, R10, R156 ;  /* 0x0000000a0408723c */ /* 0x040fe2000000189c */
[-C--:B------:R-:W-:Y:S01]  /*1d2b0*/  FMUL.FTZ R119, R119, R3.reuse ;  /* 0x0000000377777220 */ /* 0x080fe20000410000 */
[-C--:B------:R-:W-:Y:S01]  /*1d2c0*/  FMUL.FTZ R120, R124, R164.reuse ;  /* 0x000000a47c787220 */ /* 0x080fe20000410000 */
[-C--:B------:R-:W-:Y:S01]  /*1d2d0*/  FMUL.FTZ R121, R125, R164.reuse ;  /* 0x000000a47d797220 */ /* 0x080fe20000410000 */
[-C--:B------:R-:W-:Y:S01]  /*1d2e0*/  FMUL.FTZ R128, R128, R164.reuse ;  /* 0x000000a480807220 */ /* 0x080fe20000410000 */
[----:B------:R-:W-:Y:S01]  /*1d2f0*/  FMUL.FTZ R129, R129, R164 ;  /* 0x000000a481817220 */ /* 0x000fe20000410000 */
[-C--:B------:R-:W-:Y:S01]  /*1d300*/  FMUL.FTZ R130, R130, R3.reuse ;  /* 0x0000000382827220 */ /* 0x080fe20000410000 */
[----:B------:R-:W-:Y:S01]  /*1d310*/  MUFU.EX2 R250, R250 ;  /* 0x000000fa00fa7308 */ /* 0x000fe20000000800 */
[-C--:B------:R-:W-:Y:S01]  /*1d320*/  FMUL.FTZ R123, R127, R3.reuse ;  /* 0x000000037f7b7220 */ /* 0x080fe20000410000 */
[----:B------:R-:W-:Y:S01]  /*1d330*/  FMUL.FTZ R131, R131, R3 ;  /* 0x0000000383837220 */ /* 0x000fe20000410000 */
[C---:B------:R-:W-:Y:S01]  /*1d340*/  HMMA.16816.F32 R36, R4.reuse, R154, R36 ;  /* 0x0000009a0424723c */ /* 0x040fe20000001824 */
[----:B------:R-:W-:Y:S04]  /*1d350*/  LDSM.16.MT88.4 R156, [R217+0x10800] ;  /* 0x01080000d99c783b */ /* 0x000fe80000004200 */
[----:B------:R-:W-:Y:S01]  /*1d360*/  LDSM.16.MT88.4 R160, [R218+0x10800] ;  /* 0x01080000daa0783b */ /* 0x000fe20000004200 */
[----:B-----5:R-:W-:Y:S01]  /*1d370*/  FFMA.FTZ R152, R181, R193, -R192 ;  /* 0x000000c1b5987223 */ /* 0x020fe200000108c0 */
[----:B------:R-:W-:Y:S08]  /*1d380*/  MUFU.EX2 R249, R249 ;  /* 0x000000f900f97308 */ /* 0x000ff00000000800 */
[----:B------:R-:W5:Y:S08]  /*1d390*/  MUFU.EX2 R252, R252 ;  /* 0x000000fc00fc7308 */ /* 0x000f700000000800 */
[----:B------:R2:W-:Y:S08]  /*1d3a0*/  MUFU.EX2 R180, R150 ;  /* 0x0000009600b47308 */ /* 0x0005f00000000800 */
[----:B------:R3:W5:Y:S01]  /*1d3b0*/  MUFU.EX2 R181, R152 ;  /* 0x0000009800b57308 */ /* 0x0007620000000800 */
[----:B-1----:R-:W-:Y:S01]  /*1d3c0*/  HMMA.16816.F32 R116, R4, R136, R116 ;  /* 0x000000880474723c */ /* 0x002fe20000001874 */
[-C--:B--2---:R-:W-:Y:S01]  /*1d3d0*/  FMUL.FTZ R150, R122, R3.reuse ;  /* 0x000000037a967220 */ /* 0x084fe20000410000 */
[----:B------:R-:W-:-:S06]  /*1d3e0*/  FMUL.FTZ R122, R126, R3 ;  /* 0x000000037e7a7220 */ /* 0x000fcc0000410000 */
[C---:B------:R-:W-:Y:S01]  /*1d3f0*/  HMMA.16816.F32 R124, R4.reuse, R138, R148 ;  /* 0x0000008a047c723c */ /* 0x040fe20000001894 */
[----:B----4-:R-:W-:Y:S01]  /*1d400*/  F2FP.F16.F32.PACK_AB R136, R248, R199 ;  /* 0x000000c7f888723e */ /* 0x010fe200000000ff */
[----:B---3--:R-:W1:Y:S04]  /*1d410*/  LDSM.16.MT88.4 R152, [R216+0x10800] ;  /* 0x01080000d898783b */ /* 0x008e680000004200 */
[C---:B------:R-:W-:Y:S01]  /*1d420*/  HMMA.16816.F32 R120, R4.reuse, R144, R120 ;  /* 0x000000900478723c */ /* 0x040fe20000001878 */
[----:B-----5:R-:W-:Y:S01]  /*1d430*/  F2FP.F16.F32.PACK_AB R137, R252, R251 ;  /* 0x000000fbfc89723e */ /* 0x020fe200000000ff */
[----:B------:R-:W-:Y:S04]  /*1d440*/  LDSM.16.MT88.4 R148, [R220+0x12800] ;  /* 0x01280000dc94783b */ /* 0x000fe80000004200 */
[----:B------:R-:W-:Y:S01]  /*1d450*/  HMMA.16816.F32 R4, R4, R146, R128 ;  /* 0x000000920404723c */ /* 0x000fe20000001880 */
[----:B------:R-:W2:Y:S01]  /*1d460*/  LDSM.16.MT88.4 R144, [R218+0x12800] ;  /* 0x01280000da90783b */ /* 0x000ea20000004200 */
[----:B------:R-:W-:-:S02]  /*1d470*/  F2FP.F16.F32.PACK_AB R138, R249, R250 ;  /* 0x000000faf98a723e */ /* 0x000fc400000000ff */
[----:B------:R-:W-:Y:S01]  /*1d480*/  F2FP.F16.F32.PACK_AB R139, R181, R180 ;  /* 0x000000b4b58b723e */ /* 0x000fe200000000ff */
[----:B------:R-:W-:Y:S06]  /*1d490*/  LDSM.16.MT88.4 R128, [R216+0x12800] ;  /* 0x01280000d880783b */ /* 0x000fec0000004200 */
[C---:B------:R-:W-:Y:S06]  /*1d4a0*/  HMMA.16816.F32 R12, R136.reuse, R140, R12 ;  /* 0x0000008c880c723c */ /* 0x040fec000000180c */
        /* <DEDUP_REMOVED lines=17> */
[C---:B-1----:R-:W-:Y:S07]  /*1d5c0*/  HMMA.16816.F32 R84, R136.reuse, R144, R84 ;  /* 0x000000908854723c */ /* 0x042fee0000001854 */
[-C--:B------:R-:W-:Y:S01]  /*1d5d0*/  FFMA.FTZ R144, R179, R193.reuse, -R246 ;  /* 0x000000c1b3907223 */ /* 0x080fe200000108f6 */
[C---:B------:R-:W-:Y:S03]  /*1d5e0*/  HMMA.16816.F32 R68, R136.reuse, R154, R68 ;  /* 0x0000009a8844723c */ /* 0x040fe60000001844 */
[----:B------:R1:W-:Y:S03]  /*1d5f0*/  MUFU.EX2 R154, R144 ;  /* 0x00000090009a7308 */ /* 0x0003e60000000800 */
[C---:B------:R-:W-:Y:S06]  /*1d600*/  HMMA.16816.F32 R92, R136.reuse, R146, R92 ;  /* 0x00000092885c723c */ /* 0x040fec000000185c */
[C---:B--2---:R-:W-:Y:S01]  /*1d610*/  HMMA.16816.F32 R80, R136.reuse, R148, R80 ;  /* 0x000000948850723c */ /* 0x044fe20000001850 */
[----:B-1----:R-:W1:Y:S05]  /*1d620*/  LDSM.16.MT88.4 R144, [R217+0x16800] ;  /* 0x01680000d990783b */ /* 0x002e6a0000004200 */
[C---:B------:R-:W-:Y:S01]  /*1d630*/  HMMA.16816.F32 R76, R136.reuse, R150, R76 ;  /* 0x00000096884c723c */ /* 0x040fe2000000184c */
[----:B------:R-:W2:Y:S05]  /*1d640*/  LDSM.16.MT88.4 R148, [R218+0x16800] ;  /* 0x01680000da94783b */ /* 0x000eaa0000004200 */
[C---:B---3--:R-:W-:Y:S06]  /*1d650*/  HMMA.16816.F32 R88, R136.reuse, R140, R88 ;  /* 0x0000008c8858723c */ /* 0x048fec0000001858 */
[C---:B------:R-:W-:Y:S01]  /*1d660*/  HMMA.16816.F32 R100, R136.reuse, R142, R100 ;  /* 0x0000008e8864723c */ /* 0x040fe20000001864 */
[----:B------:R-:W3:Y:S05]  /*1d670*/  LDSM.16.MT88.4 R140, [R216+0x16800] ;  /* 0x01680000d88c783b */ /* 0x000eea0000004200 */
[C---:B------:R-:W-:Y:S06]  /*1d680*/  HMMA.16816.F32 R28, R136.reuse, R156, R28 ;  /* 0x0000009c881c723c */ /* 0x040fec000000181c */
[----:B------:R-:W-:Y:S01]  /*1d690*/  HMMA.16816.F32 R24, R136, R158, R24 ;  /* 0x0000009e8818723c */ /* 0x000fe20000001818 */
[----:B------:R-:W5:Y:S01]  /*1d6a0*/  LDSM.16.MT88.4 R156, [R220+0x11000] ;  /* 0x01100000dc9c783b */ /* 0x000f620000004200 */
[-CC-:B------:R-:W-:Y:S01]  /*1d6b0*/  FFMA.FTZ R175, R175, R193.reuse, -R192.reuse ;  /* 0x000000c1afaf7223 */ /* 0x180fe200000108c0 */
[----:B------:R-:W-:-:S03]  /*1d6c0*/  FFMA.FTZ R174, R174, R193, -R192 ;  /* 0x000000c1aeae7223 */ /* 0x000fc600000108c0 */
[----:B------:R-:W-:Y:S01]  /*1d6d0*/  HMMA.16816.F32 R72, R136, R152, R72 ;  /* 0x000000988848723c */ /* 0x000fe20000001848 */
[----:B------:R-:W-:-:S05]  /*1d6e0*/  FFMA.FTZ R173, R173, R193, -R192 ;  /* 0x000000c1adad7223 */ /* 0x000fca00000108c0 */
[----:B----4-:R-:W-:Y:S01]  /*1d6f0*/  HMMA.16816.F32 R96, R136, R128, R96 ;  /* 0x000000808860723c */ /* 0x010fe20000001860 */
[-CC-:B------:R-:W-:Y:S01]  /*1d700*/  FFMA.FTZ R153, R177, R193.reuse, -R246.reuse ;  /* 0x000000c1b1997223 */ /* 0x180fe200000108f6 */
[-C--:B------:R-:W-:Y:S01]  /*1d710*/  FFMA.FTZ R152, R178, R193.reuse, -R246 ;  /* 0x000000c1b2987223 */ /* 0x080fe200000108f6 */
[----:B------:R-:W-:-:S04]  /*1d720*/  FFMA.FTZ R172, R172, R193, -R192 ;  /* 0x000000c1acac7223 */ /* 0x000fc800000108c0 */
[----:B------:R-:W-:Y:S01]  /*1d730*/  FFMA.FTZ R128, R176, R193, -R246 ;  /* 0x000000c1b0807223 */ /* 0x000fe200000108f6 */
[C---:B------:R-:W-:Y:S01]  /*1d740*/  HMMA.16816.F32 R20, R136.reuse, R160, R20 ;  /* 0x000000a08814723c */ /* 0x040fe20000001814 */
[----:B------:R-:W-:Y:S01]  /*1d750*/  MUFU.EX2 R155, R153 ;  /* 0x00000099009b7308 */ /* 0x000fe20000000800 */
[----:B------:R-:W-:Y:S07]  /*1d760*/  LDSM.16.MT88.4 R176, [R216+0x11000] ;  /* 0x01100000d8b0783b */ /* 0x000fee0000004200 */
[----:B------:R-:W-:Y:S08]  /*1d770*/  MUFU.EX2 R160, R128 ;  /* 0x0000008000a07308 */ /* 0x000ff00000000800 */
[----:B------:R-:W-:Y:S08]  /*1d780*/  MUFU.EX2 R153, R175 ;  /* 0x000000af00997308 */ /* 0x000ff00000000800 */
[----:B------:R-:W-:Y:S08]  /*1d790*/  MUFU.EX2 R129, R174 ;  /* 0x000000ae00817308 */ /* 0x000ff00000000800 */
[----:B------:R-:W4:Y:S08]  /*1d7a0*/  MUFU.EX2 R182, R152 ;  /* 0x0000009800b67308 */ /* 0x000f300000000800 */
[----:B------:R-:W-:Y:S08]  /*1d7b0*/  MUFU.EX2 R183, R173 ;  /* 0x000000ad00b77308 */ /* 0x000ff00000000800 */
[----:B------:R-:W2:Y:S01]  /*1d7c0*/  MUFU.EX2 R152, R172 ;  /* 0x000000ac00987308 */ /* 0x000ea20000000800 */
[----:B-1----:R-:W-:Y:S01]  /*1d7d0*/  HMMA.16816.F32 R116, R136, R144, R116 ;  /* 0x000000908874723c */ /* 0x002fe20000001874 */
[----:B----4-:R-:W-:-:S05]  /*1d7e0*/  F2FP.F16.F32.PACK_AB R128, R182, R154 ;  /* 0x0000009ab680723e */ /* 0x010fca00000000ff */
[----:B------:R-:W-:Y:S01]  /*1d7f0*/  HMMA.16816.F32 R124, R136, R146, R124 ;  /* 0x00000092887c723c */ /* 0x000fe2000000187c */
[----:B------:R-:W-:Y:S02]  /*1d800*/  MOV R144, R160 ;  /* 0x000000a000907202 */ /* 0x000fe40000000f00 */
[----:B------:R-:W-:-:S04]  /*1d810*/  MOV R145, R153 ;  /* 0x0000009900917202 */ /* 0x000fc80000000f00 */
[----:B------:R-:W-:Y:S02]  /*1d820*/  MOV R146, R155 ;  /* 0x0000009b00927202 */ /* 0x000fe40000000f00 */
[----:B------:R-:W-:Y:S01]  /*1d830*/  MOV R147, R129 ;  /* 0x0000008100937202 */ /* 0x000fe20000000f00 */
[C---:B------:R-:W-:Y:S01]  /*1d840*/  HMMA.16816.F32 R104, R136.reuse, R130, R104 ;  /* 0x000000828868723c */ /* 0x040fe20000001868 */
[----:B--2---:R-:W-:Y:S01]  /*1d850*/  F2FP.F16.F32.PACK_AB R129, R152, R183 ;  /* 0x000000b79881723e */ /* 0x004fe200000000ff */
[----:B------:R-:W-:Y:S04]  /*1d860*/  LDSM.16.MT88.4 R172, [R220+0x13000] ;  /* 0x01300000dcac783b */ /* 0x000fe80000004200 */
[----:B------:R-:W-:Y:S01]  /*1d870*/  HMMA.16816.F32 R112, R136, R148, R112 ;  /* 0x000000948870723c */ /* 0x000fe20000001870 */
[----:B------:R-:W-:-:S02]  /*1d880*/  F2FP.F16.F32.PACK_AB R130, R144, R146 ;  /* 0x000000929082723e */ /* 0x000fc400000000ff */
[----:B------:R-:W-:-:S03]  /*1d890*/  F2FP.F16.F32.PACK_AB R131, R147, R145 ;  /* 0x000000919383723e */ /* 0x000fc600000000ff */
[C---:B------:R-:W-:Y:S01]  /*1d8a0*/  HMMA.16816.F32 R108, R136.reuse, R150, R108 ;  /* 0x00000096886c723c */ /* 0x040fe2000000186c */
[----:B------:R-:W1:Y:S05]  /*1d8b0*/  LDSM.16.MT88.4 R148, [R218+0x11000] ;  /* 0x01100000da94783b */ /* 0x000e6a0000004200 */
[C---:B---3--:R-:W-:Y:S06]  /*1d8c0*/  HMMA.16816.F32 R120, R136.reuse, R140, R120 ;  /* 0x0000008c8878723c */ /* 0x048fec0000001878 */
[C---:B------:R-:W-:Y:S01]  /*1d8d0*/  HMMA.16816.F32 R4, R136.reuse, R142, R4 ;  /* 0x0000008e8804723c */ /* 0x040fe20000001804 */
[----:B------:R-:W2:Y:S05]  /*1d8e0*/  LDSM.16.MT88.4 R140, [R217+0x11000] ;  /* 0x01100000d98c783b */ /* 0x000eaa0000004200 */
[----:B------:R-:W-:Y:S06]  /*1d8f0*/  HMMA.16816.F32 R16, R136, R162, R16 ;  /* 0x000000a28810723c */ /* 0x000fec0000001810 */
[----:B-----5:R-:W-:Y:S01]  /*1d900*/  HMMA.16816.F32 R160, R128, R156, R12 ;  /* 0x0000009c80a0723c */ /* 0x020fe2000000180c */
[----:B------:R-:W3:Y:S01]  /*1d910*/  LDSM.16.MT88.4 R12, [R218+0x13000] ;  /* 0x01300000da0c783b */ /* 0x000ee20000004200 */
[----:B------:R-:W-:-:S02]  /*1d920*/  MOV R138, R152 ;  /* 0x00000098008a7202 */ /* 0x000fc40000000f00 */
[----:B------:R-:W-:Y:S02]  /*1d930*/  MOV R139, R154 ;  /* 0x0000009a008b7202 */ /* 0x000fe40000000f00 */
[C---:B------:R-:W-:Y:S01]  /*1d940*/  HMMA.16816.F32 R156, R128.reuse, R158, R8 ;  /* 0x0000009e809c723c */ /* 0x040fe20000001808 */
[----:B------:R-:W-:Y:S05]  /*1d950*/  LDSM.16.MT88.4 R8, [R217+0x13000] ;  /* 0x01300000d908783b */ /* 0x000fea0000004200 */
[----:B-1----:R-:W-:Y:S07]  /*1d960*/  HMMA.16816.F32 R152, R128, R148, R20 ;  /* 0x000000948098723c */ /* 0x002fee0000001814 */
[----:B------:R-:W-:-:S02]  /*1d970*/  MOV R20, R146 ;  /* 0x0000009200147202 */ /* 0x000fc40000000f00 */
[----:B------:R-:W-:Y:S02]  /*1d980*/  MOV R21, R147 ;  /* 0x0000009300157202 */ /* 0x000fe40000000f00 */
[----:B------:R-:W-:Y:S02]  /*1d990*/  MOV R22, R144 ;  /* 0x0000009000167202 */ /* 0x000fe40000000f00 */
[----:B------:R-:W-:Y:S02]  /*1d9a0*/  MOV R23, R145 ;  /* 0x0000009100177202 */ /* 0x000fe40000000f00 */
[C---:B--2---:R-:W-:Y:S06]  /*1d9b0*/  HMMA.16816.F32 R144, R128.reuse, R140, R28 ;  /* 0x0000008c8090723c */ /* 0x044fec000000181c */
[----:B------:R-:W-:Y:S01]  /*1d9c0*/  HMMA.16816.F32 R140, R128, R142, R24 ;  /* 0x0000008e808c723c */ /* 0x000fe20000001818 */
[----:B------:R-:W-:-:S02]  /*1d9d0*/  MOV R28, R138 ;  /* 0x0000008a001c7202 */ /* 0x000fc40000000f00 */
[----:B------:R-:W-:-:S04]  /*1d9e0*/  MOV R29, R139 ;  /* 0x0000008b001d7202 */ /* 0x000fc80000000f00 */
[----:B------:R-:W-:Y:S02]  /*1d9f0*/  MOV R26, R181 ;  /* 0x000000b5001a7202 */ /* 0x000fe40000000f00 */
[----:B------:R-:W-:Y:S01]  /*1da00*/  MOV R27, R180 ;  /* 0x000000b4001b7202 */ /* 0x000fe20000000f00 */
[----:B------:R-:W-:Y:S01]  /*1da10*/  HMMA.16816.F32 R148, R128, R150, R16 ;  /* 0x000000968094723c */ /* 0x000fe20000001810 */
[----:B------:R-:W1:Y:S01]  /*1da20*/  LDSM.16.MT88.4 R16, [R216+0x13000] ;  /* 0x01300000d810783b */ /* 0x000e620000004200 */
[----:B------:R-:W-:-:S04]  /*1da30*/  MOV R30, R183 ;  /* 0x000000b7001e7202 */ /* 0x000fc80000000f00 */
[----:B------:R-:W-:Y:S01]  /*1da40*/  HMMA.16816.F32 R136, R128, R176, R132 ;  /* 0x000000b08088723c */ /* 0x000fe20000001884 */
[----:B------:R-:W-:-:S05]  /*1da50*/  MOV R31, R182 ;  /* 0x000000b6001f7202 */ /* 0x000fca0000000f00 */
[C---:B------:R-:W-:Y:S06]  /*1da60*/  HMMA.16816.F32 R132, R128.reuse, R178, R32 ;  /* 0x000000b28084723c */ /* 0x040fec0000001820 */
[----:B---3--:R-:W-:Y:S07]  /*1da70*/  HMMA.16816.F32 R176, R128, R12, R48 ;  /* 0x0000000c80b0723c */ /* 0x008fee0000001830 */
[----:B------:R-:W-:-:S02]  /*1da80*/  MOV R12, R26 ;  /* 0x0000001a000c7202 */ /* 0x000fc40000000f00 */
[----:B------:R-:W-:Y:S01]  /*1da90*/  MOV R13, R27 ;  /* 0x0000001b000d7202 */ /* 0x000fe20000000f00 */
[C---:B------:R-:W-:Y:S01]  /*1daa0*/  HMMA.16816.F32 R180, R128.reuse, R172, R40 ;  /* 0x000000ac80b4723c */ /* 0x040fe20000001828 */
[----:B------:R-:W2:Y:S05]  /*1dab0*/  LDSM.16.MT88.4 R24, [R220+0x15000] ;  /* 0x01500000dc18783b */ /* 0x000eaa0000004200 */
[C---:B------:R-:W-:Y:S01]  /*1dac0*/  HMMA.16816.F32 R40, R128.reuse, R174, R36 ;  /* 0x000000ae8028723c */ /* 0x040fe20000001824 */
[----:B------:R-:W3:Y:S05]  /*1dad0*/  LDSM.16.MT88.4 R36, [R218+0x15000] ;  /* 0x01500000da24783b */ /* 0x000eea0000004200 */
[C---:B------:R-:W-:Y:S06]  /*1dae0*/  HMMA.16816.F32 R48, R128.reuse, R14, R44 ;  /* 0x0000000e8030723c */ /* 0x040fec000000182c */
[----:B-1----:R-:W-:Y:S01]  /*1daf0*/  HMMA.16816.F32 R32, R128, R16, R64 ;  /* 0x000000108020723c */ /* 0x002fe20000001840 */
[----:B------:R-:W-:-:S02]  /*1db00*/  MOV R15, R28 ;  /* 0x0000001c000f7202 */ /* 0x000fc40000000f00 */
[----:B------:R-:W-:Y:S02]  /*1db10*/  MOV R44, R20 ;  /* 0x00000014002c7202 */ /* 0x000fe40000000f00 */
[----:B------:R-:W-:Y:S01]  /*1db20*/  MOV R45, R21 ;  /* 0x00000015002d7202 */ /* 0x000fe20000000f00 */
[----:B------:R-:W-:Y:S01]  /*1db30*/  HMMA.16816.F32 R64, R128, R18, R60 ;  /* 0x000000128040723c */ /* 0x000fe2000000183c */
[----:B------:R-:W-:Y:S01]  /*1db40*/  MOV R46, R22 ;  /* 0x00000016002e7202 */ /* 0x000fe20000000f00 */
[----:B------:R-:W-:Y:S01]  /*1db50*/  LDSM.16.MT88.4 R16, [R216+0x15000] ;  /* 0x01500000d810783b */ /* 0x000fe20000004200 */
[----:B------:R-:W-:-:S03]  /*1db60*/  MOV R47, R23 ;  /* 0x00000017002f7202 */ /* 0x000fc60000000f00 */
[----:B------:R-:W1:Y:S01]  /*1db70*/  LDSM.16.MT88.4 R20, [R217+0x15000] ;  /* 0x01500000d914783b */ /* 0x000e620000004200 */
[----:B------:R-:W-:Y:S02]  /*1db80*/  MOV R63, R29 ;  /* 0x0000001d003f7202 */ /* 0x000fe40000000f00 */
[----:B------:R-:W-:Y:S02]  /*1db90*/  MOV R62, R30 ;  /* 0x0000001e003e7202 */ /* 0x000fe40000000f00 */
[----:B------:R-:W-:Y:S01]  /*1dba0*/  MOV R61, R31 ;  /* 0x0000001f003d7202 */ /* 0x000fe20000000f00 */
[C---:B------:R-:W-:Y:S06]  /*1dbb0*/  HMMA.16816.F32 R172, R128.reuse, R8, R56 ;  /* 0x0000000880ac723c */ /* 0x040fec0000001838 */
[C---:B--2---:R-:W-:Y:S06]  /*1dbc0*/  HMMA.16816.F32 R28, R128.reuse, R24, R72 ;  /* 0x00000018801c723c */ /* 0x044fec0000001848 */
[C---:B------:R-:W-:Y:S06]  /*1dbd0*/  HMMA.16816.F32 R72, R128.reuse, R26, R68 ;  /* 0x0000001a8048723c */ /* 0x040fec0000001844 */
[----:B------:R-:W-:Y:S01]  /*1dbe0*/  HMMA.16816.F32 R56, R128, R10, R52 ;  /* 0x0000000a8038723c */ /* 0x000fe20000001834 */
[----:B------:R-:W-:Y:S01]  /*1dbf0*/  MOV R71, R15 ;  /* 0x0000000f00477202 */ /* 0x000fe20000000f00 */
[----:B------:R-:W-:Y:S01]  /*1dc00*/  LDSM.16.MT88.4 R8, [R217+0x17000] ;  /* 0x01700000d908783b */ /* 0x000fe20000004200 */
[----:B------:R-:W-:-:S02]  /*1dc10*/  MOV R69, R12 ;  /* 0x0000000c00457202 */ /* 0x000fc40000000f00 */
[----:B------:R-:W-:Y:S01]  /*1dc20*/  MOV R68, R13 ;  /* 0x0000000d00447202 */ /* 0x000fe20000000f00 */
[C---:B---3--:R-:W-:Y:S01]  /*1dc30*/  HMMA.16816.F32 R24, R128.reuse, R36, R80 ;  /* 0x000000248018723c */ /* 0x048fe20000001850 */
[----:B------:R-:W2:Y:S04]  /*1dc40*/  LDSM.16.MT88.4 R12, [R220+0x17000] ;  /* 0x01700000dc0c783b */ /* 0x000ea80000004200 */
[----:B------:R-:W-:Y:S01]  /*1dc50*/  LDSM.16.MT88.4 R52, [R218+0x17000] ;  /* 0x01700000da34783b */ /* 0x000fe20000004200 */
[----:B------:R-:W-:Y:S03]  /*1dc60*/  HMMA.16816.F32 R80, R128, R38, R76 ;  /* 0x000000268050723c */ /* 0x000fe6000000184c */
[----:B------:R-:W3:Y:S01]  /*1dc70*/  LDSM.16.MT88.4 R36, [R216+0x17000] ;  /* 0x01700000d824783b */ /* 0x000ee20000004200 */
[----:B------:R-:W-:-:S03]  /*1dc80*/  MOV R70, R44 ;  /* 0x0000002c00467202 */ /* 0x000fc60000000f00 */
[----:B------:R-:W-:Y:S02]  /*1dc90*/  MOV R77, R45 ;  /* 0x0000002d004d7202 */ /* 0x000fe40000000f00 */
[----:B------:R-:W-:Y:S02]  /*1dca0*/  MOV R78, R46 ;  /* 0x0000002e004e7202 */ /* 0x000fe40000000f00 */
[----:B------:R-:W-:Y:S02]  /*1dcb0*/  MOV R79, R47 ;  /* 0x0000002f004f7202 */ /* 0x000fe40000000f00 */
[----:B------:R-:W4:Y:S01]  /*1dcc0*/  LDSM.16.MT88.4 R44, [R220+0x11800] ;  /* 0x01180000dc2c783b */ /* 0x000f220000004200 */
        /* <DEDUP_REMOVED lines=8> */
[----:B------:R-:W-:Y:S08]  /*1dd50*/  MUFU.EX2 R197, R197 ;  /* 0x000000c500c57308 */ /* 0x000ff00000000800 */
[----:B------:R-:W5:Y:S08]  /*1dd60*/  MUFU.EX2 R198, R198 ;  /* 0x000000c600c67308 */ /* 0x000f700000000800 */
[----:B------:R-:W-:Y:S08]  /*1dd70*/  MUFU.EX2 R194, R60 ;  /* 0x0000003c00c27308 */ /* 0x000ff00000000800 */
[----:B------:R-:W-:Y:S08]  /*1dd80*/  MUFU.EX2 R196, R196 ;  /* 0x000000c400c47308 */ /* 0x000ff00000000800 */
[----:B------:R-:W-:Y:S08]  /*1dd90*/  MUFU.EX2 R195, R195 ;  /* 0x000000c300c37308 */ /* 0x000ff00000000800 */
[----:B------:R-:W4:Y:S08]  /*1dda0*/  MUFU.EX2 R246, R246 ;  /* 0x000000f600f67308 */ /* 0x000f300000000800 */
[----:B------:R-:W-:Y:S08]  /*1ddb0*/  MUFU.EX2 R190, R190 ;  /* 0x000000be00be7308 */ /* 0x000ff00000000800 */
[----:B------:R-:W4:Y:S01]  /*1ddc0*/  MUFU.EX2 R189, R189 ;  /* 0x000000bd00bd7308 */ /* 0x000f220000000800 */
[C---:B-1----:R-:W-:Y:S06]  /*1ddd0*/  HMMA.16816.F32 R84, R128.reuse, R20, R84 ;  /* 0x000000148054723c */ /* 0x042fec0000001854 */
[C---:B------:R-:W-:Y:S06]  /*1dde0*/  HMMA.16816.F32 R20, R128.reuse, R22, R92 ;  /* 0x000000168014723c */ /* 0x040fec000000185c */
[C---:B------:R-:W-:Y:S06]  /*1ddf0*/  HMMA.16816.F32 R92, R128.reuse, R16, R88 ;  /* 0x00000010805c723c */ /* 0x040fec0000001858 */
[C---:B------:R-:W-:Y:S06]  /*1de00*/  HMMA.16816.F32 R16, R128.reuse, R18, R100 ;  /* 0x000000128010723c */ /* 0x040fec0000001864 */
[C---:B--2---:R-:W-:Y:S06]  /*1de10*/  HMMA.16816.F32 R100, R128.reuse, R12, R96 ;  /* 0x0000000c8064723c */ /* 0x044fec0000001860 */
[C---:B------:R-:W-:Y:S06]  /*1de20*/  HMMA.16816.F32 R104, R128.reuse, R14, R104 ;  /* 0x0000000e8068723c */ /* 0x040fec0000001868 */
[C---:B------:R-:W-:Y:S06]  /*1de30*/  HMMA.16816.F32 R116, R128.reuse, R8, R116 ;  /* 0x000000088074723c */ /* 0x040fec0000001874 */
[C---:B---3--:R-:W-:Y:S01]  /*1de40*/  HMMA.16816.F32 R4, R128.reuse, R38, R4 ;  /* 0x000000268004723c */ /* 0x048fe20000001804 */
[----:B------:R-:W-:Y:S01]  /*1de50*/  MOV R192, R78 ;  /* 0x0000004e00c07202 */ /* 0x000fe20000000f00 */
[----:B------:R-:W-:Y:S04]  /*1de60*/  LDSM.16.MT88.4 R96, [R216+0x15800] ;  /* 0x01580000d860783b */ /* 0x000fe80000004200 */
[C---:B------:R-:W-:Y:S06]  /*1de70*/  HMMA.16816.F32 R12, R128.reuse, R52, R112 ;  /* 0x00000034800c723c */ /* 0x040fec0000001870 */
[C---:B------:R-:W-:Y:S06]  /*1de80*/  HMMA.16816.F32 R8, R128.reuse, R10, R124 ;  /* 0x0000000a8008723c */ /* 0x040fec000000187c */
[C---:B------:R-:W-:Y:S01]  /*1de90*/  HMMA.16816.F32 R112, R128.reuse, R54, R108 ;  /* 0x000000368070723c */ /* 0x040fe2000000186c */
[----:B------:R-:W-:Y:S01]  /*1dea0*/  MOV R193, R79 ;  /* 0x0000004f00c17202 */ /* 0x000fe20000000f00 */
[----:B------:R-:W1:Y:S04]  /*1deb0*/  LDSM.16.MT88.4 R52, [R218+0x11800] ;  /* 0x01180000da34783b */ /* 0x000e680000004200 */
[----:B------:R-:W-:Y:S01]  /*1dec0*/  HMMA.16816.F32 R124, R128, R36, R120 ;  /* 0x00000024807c723c */ /* 0x000fe20000001878 */
[----:B------:R-:W-:Y:S01]  /*1ded0*/  MOV R78, R61 ;  /* 0x0000003d004e7202 */ /* 0x000fe20000000f00 */
[----:B------:R-:W2:Y:S01]  /*1dee0*/  LDSM.16.MT88.4 R36, [R216+0x11800] ;  /* 0x01180000d824783b */ /* 0x000ea20000004200 */
[----:B------:R-:W-:-:S02]  /*1def0*/  MOV R79, R62 ;  /* 0x0000003e004f7202 */ /* 0x000fc40000000f00 */
[----:B------:R-:W-:Y:S01]  /*1df00*/  MOV R89, R63 ;  /* 0x0000003f00597202 */ /* 0x000fe20000000f00 */
[----:B------:R-:W-:Y:S01]  /*1df10*/  LDSM.16.MT88.4 R108, [R218+0x15800] ;  /* 0x01580000da6c783b */ /* 0x000fe20000004200 */
[----:B-----5:R-:W-:Y:S02]  /*1df20*/  F2FP.F16.F32.PACK_AB R128, R198, R197 ;  /* 0x000000c5c680723e */ /* 0x020fe400000000ff */
[----:B----4-:R-:W-:Y:S01]  /*1df30*/  F2FP.F16.F32.PACK_AB R129, R246, R195 ;  /* 0x000000c3f681723e */ /* 0x010fe200000000ff */
[----:B------:R-:W3:Y:S01]  /*1df40*/  LDSM.16.MT88.4 R60, [R217+0x11800] ;  /* 0x01180000d93c783b */ /* 0x000ee20000004200 */
[----:B------:R-:W-:Y:S02]  /*1df50*/  F2FP.F16.F32.PACK_AB R130, R196, R194 ;  /* 0x000000c2c482723e */ /* 0x000fe400000000ff */
[----:B------:R-:W-:Y:S01]  /*1df60*/  F2FP.F16.F32.PACK_AB R131, R189, R190 ;  /* 0x000000bebd83723e */ /* 0x000fe200000000ff */
[----:B------:R-:W-:Y:S06]  /*1df70*/  LDSM.16.MT88.4 R120, [R217+0x17800] ;  /* 0x01780000d978783b */ /* 0x000fec0000004200 */
[C---:B------:R-:W-:Y:S06]  /*1df80*/  HMMA.16816.F32 R160, R128.reuse, R44, R160 ;  /* 0x0000002c80a0723c */ /* 0x040fec00000018a0 */
[----:B------:R-:W-:Y:S01]  /*1df90*/  HMMA.16816.F32 R156, R128, R46, R156 ;  /* 0x0000002e809c723c */ /* 0x000fe2000000189c */
[----:B------:R-:W4:Y:S01]  /*1dfa0*/  LDSM.16.MT88.4 R44, [R220+0x13800] ;  /* 0x01380000dc2c783b */ /* 0x000f220000004200 */
[----:B------:R-:W-:-:S02]  /*1dfb0*/  MOV R191, R77 ;  /* 0x0000004d00bf7202 */ /* 0x000fc40000000f00 */
[----:B------:R-:W-:Y:S02]  /*1dfc0*/  MOV R76, R70 ;  /* 0x00000046004c7202 */ /* 0x000fe40000000f00 */
[----:B------:R-:W-:Y:S02]  /*1dfd0*/  MOV R77, R71 ;  /* 0x00000047004d7202 */ /* 0x000fe40000000f00 */
[----:B------:R-:W-:Y:S01]  /*1dfe0*/  MOV R91, R68 ;  /* 0x00000044005b7202 */ /* 0x000fe20000000f00 */
[C---:B-1----:R-:W-:Y:S01]  /*1dff0*/  HMMA.16816.F32 R152, R128.reuse, R52, R152 ;  /* 0x000000348098723c */ /* 0x042fe20000001898 */
[----:B------:R-:W-:Y:S02]  /*1e000*/  MOV R90, R69 ;  /* 0x00000045005a7202 */ /* 0x000fe40000000f00 */
[----:B------:R-:W-:Y:S03]  /*1e010*/  LDSM.16.MT88.4 R68, [R216+0x13800] ;  /* 0x01380000d844783b */ /* 0x000fe60000004200 */
[C---:B------:R-:W-:Y:S01]  /*1e020*/  HMMA.16816.F32 R148, R128.reuse, R54, R148 ;  /* 0x000000368094723c */ /* 0x040fe20000001894 */
[----:B------:R-:W1:Y:S05]  /*1e030*/  LDSM.16.MT88.4 R52, [R218+0x13800] ;  /* 0x01380000da34783b */ /* 0x000e6a0000004200 */
[C---:B--2---:R-:W-:Y:S06]  /*1e040*/  HMMA.16816.F32 R136, R128.reuse, R36, R136 ;  /* 0x000000248088723c */ /* 0x044fec0000001888 */
[C---:B---3--:R-:W-:Y:S06]  /*1e050*/  HMMA.16816.F32 R144, R128.reuse, R60, R144 ;  /* 0x0000003c8090723c */ /* 0x048fec0000001890 */
[C---:B------:R-:W-:Y:S01]  /*1e060*/  HMMA.16816.F32 R140, R128.reuse, R62, R140 ;  /* 0x0000003e808c723c */ /* 0x040fe2000000188c */
[----:B------:R-:W2:Y:S05]  /*1e070*/  LDSM.16.MT88.4 R60, [R217+0x13800] ;  /* 0x01380000d93c783b */ /* 0x000eaa0000004200 */
[C---:B------:R-:W-:Y:S06]  /*1e080*/  HMMA.16816.F32 R132, R128.reuse, R38, R132 ;  /* 0x000000268084723c */ /* 0x040fec0000001884 */
[----:B----4-:R-:W-:Y:S07]  /*1e090*/  HMMA.16816.F32 R36, R128, R44, R180 ;  /* 0x0000002c8024723c */ /* 0x010fee00000018b4 */
[----:B------:R-:W-:-:S02]  /*1e0a0*/  MOV R183, R76 ;  /* 0x0000004c00b77202 */ /* 0x000fc40000000f00 */
[----:B------:R-:W-:Y:S02]  /*1e0b0*/  MOV R182, R77 ;  /* 0x0000004d00b67202 */ /* 0x000fe40000000f00 */
[----:B------:R-:W-:Y:S02]  /*1e0c0*/  MOV R181, R78 ;  /* 0x0000004e00b57202 */ /* 0x000fe40000000f00 */
[----:B------:R-:W-:Y:S02]  /*1e0d0*/  MOV R180, R79 ;  /* 0x0000004f00b47202 */ /* 0x000fe40000000f00 */
[----:B------:R-:W3:Y:S01]  /*1e0e0*/  LDSM.16.MT88.4 R76, [R220+0x15800] ;  /* 0x01580000dc4c783b */ /* 0x000ee20000004200 */
[----:B------:R-:W-:Y:S01]  /*1e0f0*/  HMMA.16816.F32 R40, R128, R46, R40 ;  /* 0x0000002e8028723c */ /* 0x000fe20000001828 */
[----:B------:R-:W-:Y:S01]  /*1e100*/  FFMA.FTZ R164, R247, R164, R188 ;  /* 0x000000a4f7a47223 */ /* 0x000fe200000100bc */
[----:B------:R-:W-:-:S04]  /*1e110*/  FFMA.FTZ R3, R245, R3, R170 ;  /* 0x00000003f5037223 */ /* 0x000fc800000100aa */
[C---:B-1----:R-:W-:Y:S06]  /*1e120*/  HMMA.16816.F32 R44, R128.reuse, R52, R176 ;  /* 0x00000034802c723c */ /* 0x042fec00000018b0 */
[----:B------:R-:W-:Y:S01]  /*1e130*/  HMMA.16816.F32 R48, R128, R54, R48 ;  /* 0x000000368030723c */ /* 0x000fe20000001830 */
[----:B------:R-:W-:Y:S02]  /*1e140*/  MOV R179, R89 ;  /* 0x0000005900b37202 */ /* 0x000fe40000000f00 */
[----:B------:R-:W-:-:S03]  /*1e150*/  MOV R178, R90 ;  /* 0x0000005a00b27202 */ /* 0x000fc60000000f00 */
[C---:B--2---:R-:W-:Y:S01]  /*1e160*/  HMMA.16816.F32 R52, R128.reuse, R60, R172 ;  /* 0x0000003c8034723c */ /* 0x044fe200000018ac */
[----:B------:R-:W-:Y:S02]  /*1e170*/  MOV R177, R91 ;  /* 0x0000005b00b17202 */ /* 0x000fe40000000f00 */
[----:B------:R-:W1:Y:S03]  /*1e180*/  LDSM.16.MT88.4 R88, [R217+0x15800] ;  /* 0x01580000d958783b */ /* 0x000e660000004200 */
[C---:B------:R-:W-:Y:S06]  /*1e190*/  HMMA.16816.F32 R56, R128.reuse, R62, R56 ;  /* 0x0000003e8038723c */ /* 0x040fec0000001838 */
[C---:B------:R-:W-:Y:S06]  /*1e1a0*/  HMMA.16816.F32 R60, R128.reuse, R68, R32 ;  /* 0x00000044803c723c */ /* 0x040fec0000001820 */
[----:B------:R-:W-:Y:S01]  /*1e1b0*/  HMMA.16816.F32 R64, R128, R70, R64 ;  /* 0x000000468040723c */ /* 0x000fe20000001840 */
[----:B------:R-:W-:-:S05]  /*1e1c0*/  FADD.FTZ R171, R171, R164 ;  /* 0x000000a4abab7221 */ /* 0x000fca0000010000 */
[C---:B---3--:R-:W-:Y:S01]  /*1e1d0*/  HMMA.16816.F32 R68, R128.reuse, R76, R28 ;  /* 0x0000004c8044723c */ /* 0x048fe2000000181c */
[----:B------:R-:W2:Y:S05]  /*1e1e0*/  LDSM.16.MT88.4 R28, [R220+0x17800] ;  /* 0x01780000dc1c783b */ /* 0x000eaa0000004200 */
[----:B------:R-:W-:Y:S01]  /*1e1f0*/  HMMA.16816.F32 R72, R128, R78, R72 ;  /* 0x0000004e8048723c */ /* 0x000fe20000001848 */
[----:B------:R-:W-:-:S05]  /*1e200*/  FADD.FTZ R3, R2, R3 ;  /* 0x0000000302037221 */ /* 0x000fca0000010000 */
[C---:B------:R-:W-:Y:S06]  /*1e210*/  HMMA.16816.F32 R92, R128.reuse, R96, R92 ;  /* 0x00000060805c723c */ /* 0x040fec000000185c */
[C---:B------:R-:W-:Y:S01]  /*1e220*/  HMMA.16816.F32 R76, R128.reuse, R108, R24 ;  /* 0x0000006c804c723c */ /* 0x040fe20000001818 */
[----:B------:R-:W3:Y:S05]  /*1e230*/  LDSM.16.MT88.4 R24, [R218+0x17800] ;  /* 0x01780000da18783b */ /* 0x000eea0000004200 */
        /* <DEDUP_REMOVED lines=21> */
[----:B-1----:R-:W-:Y:S01]  /*1e390*/  HMMA.16816.F32 R84, R128, R88, R84 ;  /* 0x000000588054723c */ /* 0x002fe20000001854 */
[----:B------:R-:W-:Y:S01]  /*1e3a0*/  FADD.FTZ R0, R192, R0 ;  /* 0x00000000c0007221 */ /* 0x000fe20000010000 */
[----:B------:R-:W-:-:S04]  /*1e3b0*/  FADD.FTZ R2, R191, R2 ;  /* 0x00000002bf027221 */ /* 0x000fc80000010000 */
[C---:B------:R-:W-:Y:S06]  /*1e3c0*/  HMMA.16816.F32 R116, R128.reuse, R120, R116 ;  /* 0x000000788074723c */ /* 0x040fec0000001874 */
[C---:B------:R-:W-:Y:S06]  /*1e3d0*/  HMMA.16816.F32 R88, R128.reuse, R90, R20 ;  /* 0x0000005a8058723c */ /* 0x040fec0000001814 */
[C---:B--2---:R-:W-:Y:S06]  /*1e3e0*/  HMMA.16816.F32 R100, R128.reuse, R28, R100 ;  /* 0x0000001c8064723c */ /* 0x044fec0000001864 */
[C---:B------:R-:W-:Y:S06]  /*1e3f0*/  HMMA.16816.F32 R104, R128.reuse, R30, R104 ;  /* 0x0000001e8068723c */ /* 0x040fec0000001868 */
[C---:B---3--:R-:W-:Y:S06]  /*1e400*/  HMMA.16816.F32 R108, R128.reuse, R24, R12 ;  /* 0x00000018806c723c */ /* 0x048fec000000180c */
[C---:B------:R-:W-:Y:S06]  /*1e410*/  HMMA.16816.F32 R112, R128.reuse, R26, R112 ;  /* 0x0000001a8070723c */ /* 0x040fec0000001870 */
[C---:B------:R-:W-:Y:S06]  /*1e420*/  HMMA.16816.F32 R120, R128.reuse, R122, R8 ;  /* 0x0000007a8078723c */ /* 0x040fec0000001808 */
[C---:B----4-:R-:W-:Y:S06]  /*1e430*/  HMMA.16816.F32 R124, R128.reuse, R16, R124 ;  /* 0x00000010807c723c */ /* 0x050fec000000187c */
[----:B------:R-:W-:Y:S01]  /*1e440*/  HMMA.16816.F32 R128, R128, R18, R4 ;  /* 0x000000128080723c */ /* 0x000fe20000001804 */
[----:B------:R-:W-:Y:S01]  /*1e450*/  FADD.FTZ R197, R197, R0 ;  /* 0x00000000c5c57221 */ /* 0x000fe20000010000 */
[----:B------:R-:W-:-:S03]  /*1e460*/  FADD.FTZ R195, R195, R2 ;  /* 0x00000002c3c37221 */ /* 0x000fc60000010000 */
[----:B------:R-:W-:Y:S01]  /*1e470*/  FADD.FTZ R197, R198, R197 ;  /* 0x000000c5c6c57221 */ /* 0x000fe20000010000 */
[----:B------:R-:W-:-:S03]  /*1e480*/  FADD.FTZ R195, R246, R195 ;  /* 0x000000c3f6c37221 */ /* 0x000fc60000010000 */
[----:B------:R-:W-:Y:S01]  /*1e490*/  FADD.FTZ R197, R194, R197 ;  /* 0x000000c5c2c57221 */ /* 0x000fe20000010000 */
[----:B------:R-:W-:Y:S01]  /*1e4a0*/  FADD.FTZ R190, R190, R195 ;  /* 0x000000c3bebe7221 */ /* 0x000fe20000010000 */
[----:B------:R-:W-:Y:S02]  /*1e4b0*/  MOV R3, R185 ;  /* 0x000000b900037202 */ /* 0x000fe40000000f00 */
[----:B------:R-:W-:Y:S01]  /*1e4c0*/  FADD.FTZ R247, R196, R197 ;  /* 0x000000c5c4f77221 */ /* 0x000fe20000010000 */
[----:B------:R-:W-:Y:S01]  /*1e4d0*/  FADD.FTZ R245, R189, R190 ;  /* 0x000000bebdf57221 */ /* 0x000fe20000010000 */
[----:B------:R-:W-:-:S09]  /*1e4e0*/  MOV R164, R186 ;  /* 0x000000ba00a47202 */ /* 0x000fd20000000f00 */
.L_x_7931:
[----:B------:R-:W-:Y:S05]  /*1e4f0*/  @!P1 BRA `(.L_x_7940) ;  /* 0x0000004400d49947 */ /* 0x000fea0003800000 */
[C---:B------:R-:W-:Y:S01]  /*1e500*/  SHF.L.U64.HI R246, R168.reuse, 0x5, R169 ;  /* 0x00000005a8f67819 */ /* 0x040fe200000102a9 */
[----:B------:R-:W-:Y:S01]  /*1e510*/  IMAD.SHL.U32 R249, R168, 0x20, RZ ;  /* 0x00000020a8f97824 */ /* 0x000fe200078e00ff */
[C---:B------:R-:W-:Y:S01]  /*1e520*/  SHF.L.U64.HI R248, R166.reuse, 0x5, R167 ;  /* 0x00000005a6f87819 */ /* 0x040fe200000102a7 */
[----:B------:R-:W-:Y:S01]  /*1e530*/  IMAD.SHL.U32 R251, R166, 0x20, RZ ;  /* 0x00000020a6fb7824 */ /* 0x000fe200078e00ff */
[----:B------:R-:W-:Y:S01]  /*1e540*/  MOV R2, R3 ;  /* 0x0000000300027202 */ /* 0x000fe20000000f00 */
[----:B------:R-:W-:-:S07]  /*1e550*/  IMAD.MOV.U32 R0, RZ, RZ, R164 ;  /* 0x000000ffff007224 */ /* 0x000fce00078e00a4 */
.L_x_7949:
        /* <DEDUP_REMOVED lines=19> */
[----:B--2---:R-:W2:Y:S11]  /*1e690*/  LD.E R10, desc[UR4][R164.64+0x170] ;  /* 0x00017004a40a7980 */ /* 0x004eb6000c101900 */
[----:B------:R-:W-:Y:S01]  /*1e6a0*/  @!UPT UIADD3 URZ, URZ, URZ, URZ ;  /* 0x0000003f3f3ff290 */ /* 0x000fe2000fffe03f */
[----:B------:R-:W3:Y:S01]  /*1e6b0*/  LD.E.64 R14, desc[UR10][R164.64+0x28] ;  /* 0x0000280aa40e7980 */ /* 0x000ee2000c101b00 */
        /* <DEDUP_REMOVED lines=15> */
[-C--:B------:R-:W-:Y:S01]  /*1e7b0*/  LOP3.LUT R3, R3, R10.reuse, RZ, 0x3c, !PT ;  /* 0x0000000a03037212 */ /* 0x080fe200078e3cff */
[----:B------:R-:W-:Y:S02]  /*1e7c0*/  IMAD.HI.U32 R9, R9, R13, R8 ;  /* 0x0000000d09097227 */ /* 0x000fe400078e0008 */
[----:B------:R-:W2:Y:S01]  /*1e7d0*/  LD.E.64 R12, desc[UR4][R164.64+0x40] ;  /* 0x00004004a40c7980 */ /* 0x000ea2000c101b00 */
[----:B------:R-:W-:Y:S02]  /*1e7e0*/  ISETP.GE.AND P0, PT, R3, RZ, PT ;  /* 0x000000ff0300720c */ /* 0x000fe40003f06270 */
[----:B------:R-:W-:Y:S01]  /*1e7f0*/  LOP3.LUT R3, RZ, R10, RZ, 0x33, !PT ;  /* 0x0000000aff037212 */ /* 0x000fe200078e33ff */
        /* <DEDUP_REMOVED lines=40> */
.L_x_7942:
[----:B-1----:R-:W-:Y:S02]  /*1ea80*/  R2UR UR4, R166 ;  /* 0x00000000a60472ca */ /* 0x002fe400000e0000 */
[----:B------:R-:W-:Y:S11]  /*1ea90*/  R2UR UR5, R167 ;  /* 0x00000000a70572ca */ /* 0x000ff600000e0000 */
[----:B------:R-:W-:Y:S02]  /*1eaa0*/  @!UPT UIADD3 URZ, URZ, URZ, URZ ;  /* 0x0000003f3f3ff290 */ /* 0x000fe4000fffe03f */
[----:B--2---:R-:W2:Y:S02]  /*1eab0*/  LD.E R10, desc[UR4][R164.64+0x40] ;  /* 0x00004004a40a7980 */ /* 0x004ea4000c101900 */
[----:B--2---:R-:W-:Y:S05]  /*1eac0*/  IMAD.U32 R10, R10, -0x40, RZ ;  /* 0xffffffc00a0a7824 */ /* 0x004fea00078e00ff */
[----:B------:R-:W-:Y:S02]  /*1ead0*/  SHF.R.S32.HI R5, RZ, 0x1f, R10 ;  /* 0x0000001fff057819 */ /* 0x000fe4000001140a */
.L_x_7943:
[----:B------:R-:W-:Y:S05]  /*1eae0*/  BSYNC B0 ;  /* 0x0000000000007941 */ /* 0x000fea0003800000 */
.L_x_7941:
[----:B------:R-:W-:Y:S01]  /*1eaf0*/  R2UR UR38, R166 ;  /* 0x00000000a62672ca */ /* 0x000fe200000e0000 */
[----:B------:R-:W-:Y:S01]  /*1eb00*/  BSSY B1, `(.L_x_7944) ;  /* 0x0000198000017945 */ /* 0x000fe20003800000 */
[C---:B------:R-:W-:Y:S02]  /*1eb10*/  R2UR UR39, R167.reuse ;  /* 0x00000000a72772ca */ /* 0x040fe400000e0000 */
[----:B------:R-:W-:Y:S02]  /*1eb20*/  LEA R238, P0, R10, R238, 0x1 ;  /* 0x000000ee0aee7211 */ /* 0x000fe400078008ff */
[----:B------:R-:W-:Y:S02]  /*1eb30*/  R2UR UR36, R166 ;  /* 0x00000000a62472ca */ /* 0x000fe400000e0000 */
[C---:B------:R-:W-:Y:S02]  /*1eb40*/  R2UR UR37, R167.reuse ;  /* 0x00000000a72572ca */ /* 0x040fe400000e0000 */
[----:B------:R-:W-:Y:S02]  /*1eb50*/  LEA.HI.X R239, R10, R239, R5, 0x1, P0 ;  /* 0x000000ef0aef7211 */ /* 0x000fe400000f0c05 */
[C---:B------:R-:W-:Y:S02]  /*1eb60*/  R2UR UR34, R166.reuse ;  /* 0x00000000a62272ca */ /* 0x040fe400000e0000 */
[C---:B------:R-:W-:Y:S01]  /*1eb70*/  R2UR UR35, R167.reuse ;  /* 0x00000000a72372ca */ /* 0x040fe200000e0000 */
[----:B------:R-:W-:Y:S01]  /*1eb80*/  @!PT LDS RZ, [RZ] ;  /* 0x00000000fffff984 */ /* 0x000fe20000000800 */
[----:B------:R-:W-:Y:S01]  /*1eb90*/  @!PT LDS RZ, [RZ] ;  /* 0x00000000fffff984 */ /* 0x000fe20000000800 */
[----:B------:R-:W-:Y:S01]  /*1eba0*/  @!PT LDS RZ, [RZ] ;  /* 0x00000000fffff984 */ /* 0x000fe20000000800 */
[----:B------:R-:W-:Y:S01]  /*1ebb0*/  LDGSTS.E.BYPASS.LTC128B.128 [R241+0x10000], desc[UR38][R238.64] ;  /* 0x10000000eef17fae */ /* 0x000fe2000b901d66 */
[C---:B------:R-:W-:Y:S02]  /*1ebc0*/  R2UR UR32, R166.reuse ;  /* 0x00000000a62072ca */ /* 0x040fe400000e0000 */
[C---:B------:R-:W-:Y:S02]  /*1ebd0*/  R2UR UR33, R167.reuse ;  /* 0x00000000a72172ca */ /* 0x040fe400000e0000 */
[C---:B------:R-:W-:Y:S01]  /*1ebe0*/  R2UR UR30, R166.reuse ;  /* 0x00000000a61e72ca */ /* 0x040fe200000e0000 */
[----:B------:R-:W-:Y:S01]  /*1ebf0*/  LDGSTS.E.BYPASS.LTC128B.128 [R241+0x12000], desc[UR36][R238.64+0x80] ;  /* 0x12000080eef17fae */ /* 0x000fe2000b901d64 */
[----:B------:R-:W-:Y:S02]  /*1ec00*/  R2UR UR31, R167 ;  /* 0x00000000a71f72ca */ /* 0x000fe400000e0000 */
[----:B------:R-:W-:Y:S02]  /*1ec10*/  IADD3 R6, P0, R249, R238, RZ ;  /* 0x000000eef9067210 */ /* 0x000fe40007f1e0ff */
[----:B------:R-:W-:Y:S01]  /*1ec20*/  R2UR UR28, R166 ;  /* 0x00000000a61c72ca */ /* 0x000fe200000e0000 */
[----:B------:R-:W-:Y:S01]  /*1ec30*/  LDGSTS.E.BYPASS.LTC128B.128 [R241+0x14000], desc[UR34][R238.64+0x100] ;  /* 0x14000100eef17fae */ /* 0x000fe2000b901d62 */
[C---:B------:R-:W-:Y:S01]  /*1ec40*/  R2UR UR29, R167.reuse ;  /* 0x00000000a71d72ca */ /* 0x040fe200000e0000 */
[----:B------:R-:W-:Y:S01]  /*1ec50*/  IMAD.X R7, R246, 0x1, R239, P0 ;  /* 0x00000001f6077824 */ /* 0x000fe200000e06ef */
[C---:B------:R-:W-:Y:S01]  /*1ec60*/  R2UR UR26, R166.reuse ;  /* 0x00000000a61a72ca */ /* 0x040fe200000e0000 */
[----:B------:R-:W-:Y:S01]  /*1ec70*/  LDGSTS.E.BYPASS.LTC128B.128 [R241+0x16000], desc[UR32][R238.64+0x180] ;  /* 0x16000180eef17fae */ /* 0x000fe2000b901d60 */
[C---:B------:R-:W-:Y:S02]  /*1ec80*/  R2UR UR27, R167.reuse ;  /* 0x00000000a71b72ca */ /* 0x040fe400000e0000 */
[C---:B------:R-:W-:Y:S01]  /*1ec90*/  R2UR UR24, R166.reuse ;  /* 0x00000000a61872ca */ /* 0x040fe200000e0000 */
[----:B------:R-:W-:Y:S01]  /*1eca0*/  LDGSTS.E.BYPASS.LTC128B.128 [R241+0x10800], desc[UR30][R6.64] ;  /* 0x1080000006f17fae */ /* 0x000fe2000b901d5e */
[C---:B------:R-:W-:Y:S02]  /*1ecb0*/  R2UR UR25, R167.reuse ;  /* 0x00000000a71972ca */ /* 0x040fe400000e0000 */
[C---:B------:R-:W-:Y:S02]  /*1ecc0*/  R2UR UR22, R166.reuse ;  /* 0x00000000a61672ca */ /* 0x040fe400000e0000 */
[----:B------:R-:W-:Y:S01]  /*1ecd0*/  R2UR UR23, R167 ;  /* 0x00000000a71772ca */ /* 0x000fe200000e0000 */
[----:B------:R-:W-:Y:S01]  /*1ece0*/  LDGSTS.E.BYPASS.LTC128B.128 [R241+0x12800], desc[UR28][R6.64+0x80] ;  /* 0x1280008006f17fae */ /* 0x000fe2000b901d5c */
        /* <DEDUP_REMOVED lines=20> */
[----:B------:R1:W-:Y:S01]  /*1ee30*/  LDGSTS.E.BYPASS.LTC128B.128 [R241+0x17000], desc[UR16][R4.64+0x180] ;  /* 0x1700018004f17fae */ /* 0x0003e2000b901d50 */
[C---:B------:R-:W-:Y:S02]  /*1ee40*/  R2UR UR11, R167.reuse ;  /* 0x00000000a70b72ca */ /* 0x040fe400000e0000 */
[----:B------:R-:W-:Y:S01]  /*1ee50*/  R2UR UR4, R166 ;  /* 0x00000000a60472ca */ /* 0x000fe200000e0000 */
[----:B------:R-:W-:Y:S01]  /*1ee60*/  LDGSTS.E.BYPASS.LTC128B.128 [R241+0x11800], desc[UR14][R12.64] ;  /* 0x118000000cf17fae */ /* 0x000fe2000b901d4e */
[----:B------:R-:W-:Y:S02]  /*1ee70*/  R2UR UR5, R167 ;  /* 0x00000000a70572ca */ /* 0x000fe400000e0000 */
[----:B------:R-:W-:Y:S03]  /*1ee80*/  ISETP.GT.AND P0, PT, R234, R227, PT ;  /* 0x000000e3ea00720c */ /* 0x000fe60003f04270 */
        /* <DEDUP_REMOVED lines=17> */
[C---:B------:R-:W-:Y:S06]  /*1efa0*/  HMMA.16816.F32 R8, R32.reuse, R10, RZ ;  /* 0x0000000a2008723c */ /* 0x040fec00000018ff */
[C---:B--2---:R-:W-:Y:S06]  /*1efb0*/  HMMA.16816.F32 R12, R32.reuse, R16, RZ ;  /* 0x00000010200c723c */ /* 0x044fec00000018ff */
        /* <DEDUP_REMOVED lines=187> */
[C---:B-1----:R-:W-:Y:S06]  /*1fb70*/  HMMA.16816.F32 R4, R168.reuse, R172, R4 ;  /* 0x000000aca804723c */ /* 0x042fec0000001804 */
[C---:B------:R-:W-:Y:S06]  /*1fb80*/  HMMA.16816.F32 R8, R168.reuse, R174, R8 ;  /* 0x000000aea808723c */ /* 0x040fec0000001808 */
        /* <DEDUP_REMOVED lines=14> */
[C---:B------:R-:W-:Y:S02]  /*1fc70*/  R2UR UR4, R166.reuse ;  /* 0x00000000a60472ca */ /* 0x040fe400000e0000 */
[C---:B------:R-:W-:Y:S02]  /*1fc80*/  R2UR UR5, R167.reuse ;  /* 0x00000000a70572ca */ /* 0x040fe400000e0000 */
[C---:B------:R-:W-:Y:S02]  /*1fc90*/  R2UR UR12, R166.reuse ;  /* 0x00000000a60c72ca */ /* 0x040fe400000e0000 */
[C---:B------:R-:W-:Y:S02]  /*1fca0*/  R2UR UR13, R167.reuse ;  /* 0x00000000a70d72ca */ /* 0x040fe400000e0000 */
[C---:B------:R-:W-:Y:S02]  /*1fcb0*/  R2UR UR14, R166.reuse ;  /* 0x00000000a60e72ca */ /* 0x040fe400000e0000 */
[C---:B------:R-:W-:Y:S02]  /*1fcc0*/  R2UR UR15, R167.reuse ;  /* 0x00000000a70f72ca */ /* 0x040fe400000e0000 */
[----:B------:R-:W-:Y:S02]  /*1fcd0*/  R2UR UR10, R166 ;  /* 0x00000000a60a72ca */ /* 0x000fe400000e0000 */
[----:B------:R-:W-:Y:S01]  /*1fce0*/  R2UR UR11, R167 ;  /* 0x00000000a70b72ca */ /* 0x000fe200000e0000 */
[----:B------:R-:W2:Y:S02]  /*1fcf0*/  LD.E R176, desc[UR4][R164.64+0x170] ;  /* 0x00017004a4b07980 */ /* 0x000ea4000c101900 */
        /* <DEDUP_REMOVED lines=8> */
[C---:B------:R-:W-:Y:S01]  /*1fd80*/  VIADD R173, R3.reuse, 0xffffffc0 ;  /* 0xffffffc003ad7836 */ /* 0x040fe20000000000 */
[----:B------:R-:W-:Y:S02]  /*1fd90*/  IABS R170, R3 ;  /* 0x0000000300aa7213 */ /* 0x000fe40000000000 */
[-C--:B------:R-:W-:Y:S01]  /*1fda0*/  LOP3.LUT R3, R3, R176.reuse, RZ, 0x3c, !PT ;  /* 0x000000b003037212 */ /* 0x080fe200078e3cff */
[--C-:B-1----:R-:W-:Y:S02]  /*1fdb0*/  IMAD.MOV R168, RZ, RZ, -R175.reuse ;  /* 0x000000ffffa87224 */ /* 0x102fe400078e0aaf */
[----:B------:R-:W-:Y:S02]  /*1fdc0*/  IMAD.MOV.U32 R174, RZ, RZ, RZ ;  /* 0x000000ffffae7224 */ /* 0x000fe400078e00ff */
[----:B------:R-:W-:Y:S01]  /*1fdd0*/  IMAD R177, R168, R171, RZ ;  /* 0x000000aba8b17224 */ /* 0x000fe200078e02ff */
[----:B------:R-:W-:Y:S02]  /*1fde0*/  IABS R168, R173 ;  /* 0x000000ad00a87213 */ /* 0x000fe40000000000 */
[----:B------:R-:W-:Y:S01]  /*1fdf0*/  LOP3.LUT R173, R173, R176, RZ, 0x3c, !PT ;  /* 0x000000b0adad7212 */ /* 0x000fe200078e3cff */
[----:B------:R-:W-:Y:S03]  /*1fe00*/  IMAD.HI.U32 R175, R175, R177, R174 ;  /* 0x000000b1afaf7227 */ /* 0x000fe600078e00ae */
[----:B------:R-:W-:Y:S03]  /*1fe10*/  ISETP.GE.AND P0, PT, R173, RZ, PT ;  /* 0x000000ffad00720c */ /* 0x000fe60003f06270 */
[C---:B------:R-:W-:Y:S04]  /*1fe20*/  IMAD.HI.U32 R172, R175.reuse, R168, RZ ;  /* 0x000000a8afac7227 */ /* 0x040fe800078e00ff */
[----:B------:R-:W-:Y:S04]  /*1fe30*/  IMAD.HI.U32 R174, R175, R170, RZ ;  /* 0x000000aaafae7227 */ /* 0x000fe800078e00ff */
[-C--:B------:R-:W-:Y:S02]  /*1fe40*/  IMAD R168, R172, R169.reuse, R168 ;  /* 0x000000a9aca87224 */ /* 0x080fe400078e02a8 */
[----:B------:R-:W-:Y:S01]  /*1fe50*/  IMAD R170, R174, R169, R170 ;  /* 0x000000a9aeaa7224 */ /* 0x000fe200078e02aa */
[----:B------:R-:W-:Y:S02]  /*1fe60*/  LOP3.LUT R169, RZ, R176, RZ, 0x33, !PT ;  /* 0x000000b0ffa97212 */ /* 0x000fe400078e33ff */
        /* <DEDUP_REMOVED lines=15> */
[----:B------:R-:W-:Y:S01]  /*1ff60*/  SEL R169, R169, R174, !P2 ;  /* 0x000000aea9a97207 */ /* 0x000fe20005000000 */
[----:B------:R-:W2:Y:S01]  /*1ff70*/  LD.E.64 R172, desc[UR4][R164.64+0x38] ;  /* 0x00003804a4ac7980 */ /* 0x000ea2000c101b00 */
[-C--:B------:R-:W-:Y:S02]  /*1ff80*/  LEA R180, P1, R171, R236.reuse, 0x2 ;  /* 0x000000ecabb47211 */ /* 0x080fe400078210ff */
[----:B------:R-:W-:Y:S02]  /*1ff90*/  LEA R178, P0, R169, R236, 0x2 ;  /* 0x000000eca9b27211 */ /* 0x000fe400078010ff */
[-C--:B------:R-:W-:Y:S01]  /*1ffa0*/  LEA.HI.X.SX32 R181, R171, R237.reuse, 0x2, P1 ;  /* 0x000000edabb57211 */ /* 0x080fe200008f16ff */
[----:B------:R-:W3:Y:S01]  /*1ffb0*/  LD.E.64 R174, desc[UR10][R164.64+0x20] ;  /* 0x0000200aa4ae7980 */ /* 0x000ee2000c101b00 */
[C---:B------:R-:W-:Y:S02]  /*1ffc0*/  LEA.HI.X.SX32 R179, R169.reuse, R237, 0x2, P0 ;  /* 0x000000eda9b37211 */ /* 0x040fe400000f16ff */
[----:B------:R-:W-:Y:S03]  /*1ffd0*/  IADD3 R169, R169, -R171, RZ ;  /* 0x800000aba9a97210 */ /* 0x000fe60007ffe0ff */
[----:B------:R-:W4:Y:S02]  /*1ffe0*/  LD.E R3, desc[UR12][R180.64] ;  /* 0x0000000cb4037980 */ /* 0x000f24000c101900 */
        /* <DEDUP_REMOVED lines=14> */
.L_x_7947:
[----:B------:R-:W-:Y:S02]  /*200d0*/  R2UR UR4, R166 ;  /* 0x00000000a60472ca */ /* 0x000fe400000e0000 */
[----:B------:R-:W-:Y:S11]  /*200e0*/  R2UR UR5, R167 ;  /* 0x00000000a70572ca */ /* 0x000ff600000e0000 */
[----:B------:R-:W-:Y:S02]  /*200f0*/  @!UPT UIADD3 URZ, URZ, URZ, URZ ;  /* 0x0000003f3f3ff290 */ /* 0x000fe4000fffe03f */
[----:B------:R-:W2:Y:S02]  /*20100*/  LD.E R176, desc[UR4][R164.64+0x38] ;  /* 0x00003804a4b07980 */ /* 0x000ea4000c101900 */
[----:B--2---:R-:W-:Y:S05]  /*20110*/  IMAD.U32 R176, R176, -0x40, RZ ;  /* 0xffffffc0b0b07824 */ /* 0x004fea00078e00ff */
[----:B------:R-:W-:Y:S02]  /*20120*/  SHF.R.S32.HI R169, RZ, 0x1f, R176 ;  /* 0x0000001fffa97819 */ /* 0x000fe400000114b0 */
.L_x_7948:
[----:B------:R-:W-:Y:S05]  /*20130*/  BSYNC B0 ;  /* 0x0000000000007941 */ /* 0x000fea0003800000 */
.L_x_7946:
[----:B------:R-:W-:Y:S02]  /*20140*/  R2UR UR14, R166 ;  /* 0x00000000a60e72ca */ /* 0x000fe400000e0000 */
[C---:B------:R-:W-:Y:S02]  /*20150*/  R2UR UR15, R167.reuse ;  /* 0x00000000a70f72ca */ /* 0x040fe400000e0000 */
[----:B------:R-:W-:Y:S02]  /*20160*/  LEA R228, P0, R176, R228, 0x1 ;  /* 0x000000e4b0e47211 */ /* 0x000fe400078008ff */
[C---:B------:R-:W-:Y:S02]  /*20170*/  R2UR UR12, R166.reuse ;  /* 0x00000000a60c72ca */ /* 0x040fe400000e0000 */
[C---:B------:R-:W-:Y:S02]  /*20180*/  R2UR UR13, R167.reuse ;  /* 0x00000000a70d72ca */ /* 0x040fe400000e0000 */
        /* <DEDUP_REMOVED lines=8> */
[----:B------:R1:W-:Y:S01]  /*20210*/  LDGSTS.E.BYPASS.LTC128B.128 [R241+0x8000], desc[UR14][R228.64] ;  /* 0x08000000e4f17fae */ /* 0x0003e2000b901d4e */
[C---:B------:R-:W-:Y:S02]  /*20220*/  R2UR UR30, R166.reuse ;  /* 0x00000000a61e72ca */ /* 0x040fe400000e0000 */
[----:B------:R-:W-:Y:S01]  /*20230*/  R2UR UR31, R167 ;  /* 0x00000000a71f72ca */ /* 0x000fe200000e0000 */
[----:B------:R1:W-:Y:S01]  /*20240*/  LDGSTS.E.BYPASS.LTC128B.128 [R241+0xa000], desc[UR12][R228.64+0x80] ;  /* 0x0a000080e4f17fae */ /* 0x0003e2000b901d4c */
[----:B------:R-:W-:Y:S02]  /*20250*/  IADD3 R172, P0, R251, R228, RZ ;  /* 0x000000e4fbac7210 */ /* 0x000fe40007f1e0ff */
[----:B------:R-:W-:Y:S01]  /*20260*/  R2UR UR28, R166 ;  /* 0x00000000a61c72ca */ /* 0x000fe200000e0000 */
[----:B------:R1:W-:Y:S01]  /*20270*/  LDGSTS.E.BYPASS.LTC128B.128 [R241+0xc000], desc[UR10][R228.64+0x100] ;  /* 0x0c000100e4f17fae */ /* 0x0003e2000b901d4a */
[C---:B------:R-:W-:Y:S01]  /*20280*/  R2UR UR29, R167.reuse ;  /* 0x00000000a71d72ca */ /* 0x040fe200000e0000 */
[----:B------:R-:W-:Y:S01]  /*20290*/  IMAD.X R173, R248, 0x1, R229, P0 ;  /* 0x00000001f8ad7824 */ /* 0x000fe200000e06e5 */
[C---:B------:R-:W-:Y:S01]  /*202a0*/  R2UR UR26, R166.reuse ;  /* 0x00000000a61a72ca */ /* 0x040fe200000e0000 */
[----:B------:R1:W-:Y:S01]  /*202b0*/  LDGSTS.E.BYPASS.LTC128B.128 [R241+0xe000], desc[UR4][R228.64+0x180] ;  /* 0x0e000180e4f17fae */ /* 0x0003e2000b901d44 */
[C---:B------:R-:W-:Y:S02]  /*202c0*/  R2UR UR27, R167.reuse ;  /* 0x00000000a71b72ca */ /* 0x040fe400000e0000 */
[C---:B------:R-:W-:Y:S01]  /*202d0*/  R2UR UR24, R166.reuse ;  /* 0x00000000a61872ca */ /* 0x040fe200000e0000 */
[----:B------:R1:W-:Y:S01]  /*202e0*/  LDGSTS.E.BYPASS.LTC128B.128 [R241+0x8800], desc[UR30][R172.64] ;  /* 0x08800000acf17fae */ /* 0x0003e2000b901d5e */
[C---:B------:R-:W-:Y:S02]  /*202f0*/  R2UR UR25, R167.reuse ;  /* 0x00000000a71972ca */ /* 0x040fe400000e0000 */
        /* <DEDUP_REMOVED lines=11> */
[----:B------:R-:W-:Y:S01]  /*203b0*/  R2UR UR16, R166 ;  /* 0x00000000a61072ca */ /* 0x000fe200000e0000 */
[----:B------:R1:W-:Y:S01]  /*203c0*/  LDGSTS.E.BYPASS.LTC128B.128 [R241+0x9000], desc[UR22][R170.64] ;  /* 0x09000000aaf17fae */ /* 0x0003e2000b901d56 */
[----:B------:R-:W-:Y:S02]  /*203d0*/  R2UR UR17, R167 ;  /* 0x00000000a71172ca */ /* 0x000fe400000e0000 */
[----:B------:R-:W-:Y:S03]  /*203e0*/  IADD3 R168, P0, R251, R170, RZ ;  /* 0x000000aafba87210 */ /* 0x000fe60007f1e0ff */
        /* <DEDUP_REMOVED lines=8> */
[----:B------:R-:W0:Y:S02]  /*20470*/  LDGDEPBAR ;  /* 0x00000000000079af */ /* 0x000e240000000000 */
.L_x_7945:
[----:B------:R-:W-:Y:S05]  /*20480*/  BSYNC B1 ;  /* 0x0000000000017941 */ /* 0x000fea0003800000 */
.L_x_7944:
        /* <DEDUP_REMOVED lines=8> */
[CC--:B------:R-:W-:Y:S02]  /*20510*/  ISETP.GE.AND P6, PT, R3.reuse, R243.reuse, PT ;  /* 0x000000f30300720c */ /* 0x0c0fe40003fc6270 */
[C---:B-1----:R-:W-:Y:S02]  /*20520*/  IADD3 R171, R3.reuse, 0x1, RZ ;  /* 0x0000000103ab7810 */ /* 0x042fe40007ffe0ff */
[C---:B------:R-:W-:Y:S02]  /*20530*/  ISETP.GE.OR P6, PT, R3.reuse, R242, !P6 ;  /* 0x000000f20300720c */ /* 0x040fe400077c6670 */
[C---:B------:R-:W-:Y:S02]  /*20540*/  IADD3 R169, R3.reuse, 0x8, RZ ;  /* 0x0000000803a97810 */ /* 0x040fe40007ffe0ff */
[----:B------:R-:W-:Y:S02]  /*20550*/  IADD3 R175, R3, 0x9, RZ ;  /* 0x0000000903af7810 */ /* 0x000fe40007ffe0ff */
[----:B------:R-:W-:Y:S02]  /*20560*/  FSEL R181, R4, -INF , !P6 ;  /* 0xff80000004b57808 */ /* 0x000fe40007000000 */
[-C--:B------:R-:W-:Y:S02]  /*20570*/  ISETP.GE.AND P1, PT, R171, R240.reuse, PT ;  /* 0x000000f0ab00720c */ /* 0x080fe40003f26270 */
[-C--:B------:R-:W-:Y:S02]  /*20580*/  ISETP.GE.AND P4, PT, R169, R243.reuse, PT ;  /* 0x000000f3a900720c */ /* 0x080fe40003f86270 */
[CC--:B------:R-:W-:Y:S02]  /*20590*/  ISETP.GE.AND P3, PT, R175.reuse, R243.reuse, PT ;  /* 0x000000f3af00720c */ /* 0x0c0fe40003f66270 */
[----:B------:R-:W-:Y:S02]  /*205a0*/  ISETP.GE.AND P6, PT, R175, R240, PT ;  /* 0x000000f0af00720c */ /* 0x000fe40003fc6270 */
[----:B------:R-:W-:Y:S02]  /*205b0*/  ISETP.GE.OR P1, PT, R171, R244, !P1 ;  /* 0x000000f4ab00720c */ /* 0x000fe40004f26670 */
[----:B------:R-:W-:Y:S02]  /*205c0*/  ISETP.GE.OR P4, PT, R169, R242, !P4 ;  /* 0x000000f2a900720c */ /* 0x000fe40006786670 */
[C---:B------:R-:W-:Y:S02]  /*205d0*/  ISETP.GE.OR P6, PT, R175.reuse, R244, !P6 ;  /* 0x000000f4af00720c */ /* 0x040fe400077c6670 */
[----:B------:R-:W-:Y:S02]  /*205e0*/  ISETP.GE.OR P3, PT, R175, R242, !P3 ;  /* 0x000000f2af00720c */ /* 0x000fe40005f66670 */
[----:B------:R-:W-:Y:S02]  /*205f0*/  IADD3 R175, R3, 0x11, RZ ;  /* 0x0000001103af7810 */ /* 0x000fe40007ffe0ff */
[-C--:B------:R-:W-:Y:S02]  /*20600*/  ISETP.GE.AND P0, PT, R171, R243.reuse, PT ;  /* 0x000000f3ab00720c */ /* 0x080fe40003f06270 */
[----:B------:R-:W-:Y:S02]  /*20610*/  FSEL R7, R7, -INF , !P1 ;  /* 0xff80000007077808 */ /* 0x000fe40004800000 */
[----:B------:R-:W-:Y:S02]  /*20620*/  FSEL R183, R8, -INF , !P4 ;  /* 0xff80000008b77808 */ /* 0x000fe40006000000 */
[-C--:B------:R-:W-:Y:S02]  /*20630*/  ISETP.GE.AND P5, PT, R3, R240.reuse, PT ;  /* 0x000000f00300720c */ /* 0x080fe40003fa6270 */
[CC--:B------:R-:W-:Y:S02]  /*20640*/  ISETP.GE.AND P1, PT, R175.reuse, R243.reuse, PT ;  /* 0x000000f3af00720c */ /* 0x0c0fe40003f26270 */
[-C--:B------:R-:W-:Y:S02]  /*20650*/  ISETP.GE.AND P4, PT, R175, R240.reuse, PT ;  /* 0x000000f0af00720c */ /* 0x080fe40003f86270 */
[----:B------:R-:W-:Y:S02]  /*20660*/  ISETP.GE.AND P2, PT, R169, R240, PT ;  /* 0x000000f0a900720c */ /* 0x000fe40003f46270 */
[----:B------:R-:W-:Y:S02]  /*20670*/  ISETP.GE.OR P0, PT, R171, R242, !P0 ;  /* 0x000000f2ab00720c */ /* 0x000fe40004706670 */
[C---:B------:R-:W-:Y:S02]  /*20680*/  ISETP.GE.OR P5, PT, R3.reuse, R244, !P5 ;  /* 0x000000f40300720c */ /* 0x040fe40006fa6670 */
[----:B------:R-:W-:Y:S02]  /*20690*/  IADD3 R173, R3, 0x10, RZ ;  /* 0x0000001003ad7810 */ /* 0x000fe40007ffe0ff */
[C---:B------:R-:W-:Y:S02]  /*206a0*/  ISETP.GE.OR P1, PT, R175.reuse, R242, !P1 ;  /* 0x000000f2af00720c */ /* 0x040fe40004f26670 */
[-C--:B------:R-:W-:Y:S02]  /*206b0*/  ISETP.GE.OR P4, PT, R175, R244.reuse, !P4 ;  /* 0x000000f4af00720c */ /* 0x080fe40006786670 */
[----:B------:R-:W-:Y:S02]  /*206c0*/  IADD3 R175, R3, 0x19, RZ ;  /* 0x0000001903af7810 */ /* 0x000fe40007ffe0ff */
[----:B------:R-:W-:Y:S02]  /*206d0*/  ISETP.GE.OR P2, PT, R169, R244, !P2 ;  /* 0x000000f4a900720c */ /* 0x000fe40005746670 */
[----:B------:R-:W-:Y:S02]  /*206e0*/  FSEL R171, R5, -INF , !P0 ;  /* 0xff80000005ab7808 */ /* 0x000fe40004000000 */
[----:B------:R-:W-:Y:S02]  /*206f0*/  FMNMX.FTZ R4, R181, R0, !PT ;  /* 0x00000000b5047209 */ /* 0x000fe40007810000 */
[----:B------:R-:W-:Y:S02]  /*20700*/  FSEL R169, R6, -INF , !P5 ;  /* 0xff80000006a97808 */ /* 0x000fe40006800000 */
[----:B------:R-:W-:Y:S02]  /*20710*/  FSEL R11, R11, -INF , !P6 ;  /* 0xff8000000b0b7808 */ /* 0x000fe40007000000 */
[CC--:B------:R-:W-:Y:S02]  /*20720*/  ISETP.GE.AND P5, PT, R173.reuse, R243.reuse, PT ;  /* 0x000000f3ad00720c */ /* 0x0c0fe40003fa6270 */
[----:B------:R-:W-:Y:S02]  /*20730*/  ISETP.GE.AND P0, PT, R173, R240, PT ;  /* 0x000000f0ad00720c */ /* 0x000fe40003f06270 */
[-C--:B------:R-:W-:Y:S02]  /*20740*/  ISETP.GE.AND P6, PT, R175, R243.reuse, PT ;  /* 0x000000f3af00720c */ /* 0x080fe40003fc6270 */
[----:B------:R-:W-:Y:S02]  /*20750*/  FMNMX.FTZ R4, R171, R4, !PT ;  /* 0x00000004ab047209 */ /* 0x000fe40007810000 */
[C---:B------:R-:W-:Y:S02]  /*20760*/  ISETP.GE.OR P5, PT, R173.reuse, R242, !P5 ;  /* 0x000000f2ad00720c */ /* 0x040fe40006fa6670 */
[----:B------:R-:W-:Y:S02]  /*20770*/  ISETP.GE.OR P0, PT, R173, R244, !P0 ;  /* 0x000000f4ad00720c */ /* 0x000fe40004706670 */
[----:B------:R-:W-:Y:S02]  /*20780*/  IADD3 R173, R3, 0x18, RZ ;  /* 0x0000001803ad7810 */ /* 0x000fe40007ffe0ff */
[----:B------:R-:W-:Y:S02]  /*20790*/  ISETP.GE.OR P6, PT, R175, R242, !P6 ;  /* 0x000000f2af00720c */ /* 0x000fe400077c6670 */
[----:B------:R-:W-:Y:S02]  /*207a0*/  FSEL R5, R9, -INF , !P3 ;  /* 0xff80000009057808 */ /* 0x000fe40005800000 */
[----:B------:R-:W-:Y:S02]  /*207b0*/  FMNMX.FTZ R4, R183, R4, !PT ;  /* 0x00000004b7047209 */ /* 0x000fe40007810000 */
[----:B------:R-:W-:Y:S02]  /*207c0*/  FSEL R9, R10, -INF , !P2 ;  /* 0xff8000000a097808 */ /* 0x000fe40005000000 */
[----:B------:R-:W-:Y:S02]  /*207d0*/  FSEL R190, R17, -INF , !P6 ;  /* 0xff80000011be7808 */ /* 0x000fe40007000000 */
[C---:B------:R-:W-:Y:S02]  /*207e0*/  ISETP.GE.AND P3, PT, R173.reuse, R243, PT ;  /* 0x000000f3ad00720c */ /* 0x040fe40003f66270 */
[----:B------:R-:W-:Y:S02]  /*207f0*/  ISETP.GE.AND P2, PT, R173, R240, PT ;  /* 0x000000f0ad00720c */ /* 0x000fe40003f46270 */
[----:B------:R-:W-:Y:S02]  /*20800*/  FSEL R186, R12, -INF , !P5 ;  /* 0xff8000000cba7808 */ /* 0x000fe40006800000 */
[----:B------:R-:W-:Y:S02]  /*20810*/  FMNMX.FTZ R17, R5, R4, !PT ;  /* 0x0000000405117209 */ /* 0x000fe40007810000 */
[----:B------:R-:W-:Y:S02]  /*20820*/  FMNMX.FTZ R4, R169, R2, !PT ;  /* 0x00000002a9047209 */ /* 0x000fe40007810000 */
[C---:B------:R-:W-:Y:S02]  /*20830*/  ISETP.GE.OR P3, PT, R173.reuse, R242, !P3 ;  /* 0x000000f2ad00720c */ /* 0x040fe40005f66670 */
[----:B------:R-:W-:Y:S02]  /*20840*/  ISETP.GE.OR P2, PT, R173, R244, !P2 ;  /* 0x000000f4ad00720c */ /* 0x000fe40005746670 */
[----:B------:R-:W-:Y:S02]  /*20850*/  IADD3 R173, R3, 0x20, RZ ;  /* 0x0000002003ad7810 */ /* 0x000fe40007ffe0ff */
[----:B------:R-:W-:Y:S02]  /*20860*/  FSEL R195, R13, -INF , !P1 ;  /* 0xff8000000dc37808 */ /* 0x000fe40004800000 */
[----:B------:R-:W-:Y:S02]  /*20870*/  FMNMX.FTZ R6, R186, R17, !PT ;  /* 0x00000011ba067209 */ /* 0x000fe40007810000 */
[----:B------:R-:W-:Y:S02]  /*20880*/  FSEL R199, R15, -INF , !P4 ;  /* 0xff8000000fc77808 */ /* 0x000fe40006000000 */
[----:B------:R-:W-:Y:S02]  /*20890*/  FMNMX.FTZ R4, R7, R4, !PT ;  /* 0x0000000407047209 */ /* 0x000fe40007810000 */
[C---:B------:R-:W-:Y:S02]  /*208a0*/  IADD3 R13, R3.reuse, 0x21, RZ ;  /* 0x00000021030d7810 */ /* 0x040fe40007ffe0ff */
[----:B------:R-:W-:Y:S02]  /*208b0*/  IADD3 R15, R3, 0x28, RZ ;  /* 0x00000028030f7810 */ /* 0x000fe40007ffe0ff */
[----:B------:R-:W-:Y:S02]  /*208c0*/  FSEL R188, R16, -INF , !P3 ;  /* 0xff80000010bc7808 */ /* 0x000fe40005800000 */
[-C--:B------:R-:W-:Y:S02]  /*208d0*/  ISETP.GE.AND P1, PT, R173, R243.reuse, PT ;  /* 0x000000f3ad00720c */ /* 0x080fe40003f26270 */
[----:B------:R-:W-:Y:S02]  /*208e0*/  FMNMX.FTZ R17, R195, R6, !PT ;  /* 0x00000006c3117209 */ /* 0x000fe40007810000 */
[----:B------:R-:W-:Y:S02]  /*208f0*/  FSEL R192, R18, -INF , !P2 ;  /* 0xff80000012c07808 */ /* 0x000fe40005000000 */
[----:B------:R-:W-:Y:S02]  /*20900*/  FSEL R197, R14, -INF , !P0 ;  /* 0xff8000000ec57808 */ /* 0x000fe40004000000 */
[-C--:B------:R-:W-:Y:S02]  /*20910*/  ISETP.GE.AND P0, PT, R173, R240.reuse, PT ;  /* 0x000000f0ad00720c */ /* 0x080fe40003f06270 */
[CC--:B------:R-:W-:Y:S02]  /*20920*/  ISETP.GE.AND P6, PT, R15.reuse, R243.reuse, PT ;  /* 0x000000f30f00720c */ /* 0x0c0fe40003fc6270 */
[----:B------:R-:W-:Y:S02]  /*20930*/  ISETP.GE.AND P2, PT, R15, R240, PT ;  /* 0x000000f00f00720c */ /* 0x000fe40003f46270 */
[----:B------:R-:W-:Y:S02]  /*20940*/  FMNMX.FTZ R4, R9, R4, !PT ;  /* 0x0000000409047209 */ /* 0x000fe40007810000 */
[----:B------:R-:W-:Y:S02]  /*20950*/  ISETP.GE.AND P4, PT, R13, R243, PT ;  /* 0x000000f30d00720c */ /* 0x000fe40003f86270 */
[-C--:B------:R-:W-:Y:S02]  /*20960*/  ISETP.GE.AND P5, PT, R175, R240.reuse, PT ;  /* 0x000000f0af00720c */ /* 0x080fe40003fa6270 */
[----:B------:R-:W-:Y:S02]  /*20970*/  ISETP.GE.AND P3, PT, R13, R240, PT ;  /* 0x000000f00d00720c */ /* 0x000fe40003f66270 */
[C---:B------:R-:W-:Y:S02]  /*20980*/  ISETP.GE.OR P1, PT, R173.reuse, R242, !P1 ;  /* 0x000000f2ad00720c */ /* 0x040fe40004f26670 */
[----:B------:R-:W-:Y:S02]  /*20990*/  FMNMX.FTZ R17, R188, R17, !PT ;  /* 0x00000011bc117209 */ /* 0x000fe40007810000 */
[----:B------:R-:W-:Y:S02]  /*209a0*/  ISETP.GE.OR P0, PT, R173, R244, !P0 ;  /* 0x000000f4ad00720c */ /* 0x000fe40004706670 */
[C---:B------:R-:W-:Y:S02]  /*209b0*/  ISETP.GE.OR P6, PT, R15.reuse, R242, !P6 ;  /* 0x000000f20f00720c */ /* 0x040fe400077c6670 */
[----:B------:R-:W-:Y:S02]  /*209c0*/  ISETP.GE.OR P2, PT, R15, R244, !P2 ;  /* 0x000000f40f00720c */ /* 0x000fe40005746670 */
[----:B------:R-:W-:Y:S02]  /*209d0*/  FMNMX.FTZ R4, R11, R4, !PT ;  /* 0x000000040b047209 */ /* 0x000fe40007810000 */
[----:B------:R-:W-:Y:S02]  /*209e0*/  ISETP.GE.OR P4, PT, R13, R242, !P4 ;  /* 0x000000f20d00720c */ /* 0x000fe40006786670 */
[-C--:B------:R-:W-:Y:S02]  /*209f0*/  ISETP.GE.OR P5, PT, R175, R244.reuse, !P5 ;  /* 0x000000f4af00720c */ /* 0x080fe40006fa6670 */
[----:B------:R-:W-:Y:S02]  /*20a00*/  ISETP.GE.OR P3, PT, R13, R244, !P3 ;  /* 0x000000f40d00720c */ /* 0x000fe40005f66670 */
[C---:B------:R-:W-:Y:S02]  /*20a10*/  IADD3 R15, R3.reuse, 0x30, RZ ;  /* 0x00000030030f7810 */ /* 0x040fe40007ffe0ff */
[----:B------:R-:W-:Y:S02]  /*20a20*/  FSEL R20, R20, -INF , !P1 ;  /* 0xff80000014147808 */ /* 0x000fe40004800000 */
[----:B------:R-:W-:Y:S02]  /*20a30*/  IADD3 R13, R3, 0x29, RZ ;  /* 0x00000029030d7810 */ /* 0x000fe40007ffe0ff */
[----:B------:R-:W-:Y:S02]  /*20a40*/  FMNMX.FTZ R6, R190, R17, !PT ;  /* 0x00000011be067209 */ /* 0x000fe40007810000 */
[----:B------:R-:W-:Y:S02]  /*20a50*/  FSEL R21, R21, -INF , !P4 ;  /* 0xff80000015157808 */ /* 0x000fe40006000000 */
[----:B------:R-:W-:Y:S02]  /*20a60*/  FSEL R250, R22, -INF , !P0 ;  /* 0xff80000016fa7808 */ /* 0x000fe40004000000 */
[----:B------:R-:W-:Y:S02]  /*20a70*/  FMNMX.FTZ R4, R197, R4, !PT ;  /* 0x00000004c5047209 */ /* 0x000fe40007810000 */
[----:B------:R-:W-:Y:S02]  /*20a80*/  FSEL R194, R19, -INF , !P5 ;  /* 0xff80000013c27808 */ /* 0x000fe40006800000 */
[CC--:B------:R-:W-:Y:S02]  /*20a90*/  ISETP.GE.AND P4, PT, R15.reuse, R243.reuse, PT ;  /* 0x000000f30f00720c */ /* 0x0c0fe40003f86270 */
[----:B------:R-:W-:Y:S02]  /*20aa0*/  ISETP.GE.AND P0, PT, R15, R240, PT ;  /* 0x000000f00f00720c */ /* 0x000fe40003f06270 */
[----:B------:R-:W-:Y:S02]  /*20ab0*/  FMNMX.FTZ R6, R20, R6, !PT ;  /* 0x0000000614067209 */ /* 0x000fe40007810000 */
[----:B------:R-:W-:Y:S02]  /*20ac0*/  ISETP.GE.AND P5, PT, R13, R243, PT ;  /* 0x000000f30d00720c */ /* 0x000fe40003fa6270 */
[----:B------:R-:W-:Y:S02]  /*20ad0*/  FMNMX.FTZ R17, R199, R4, !PT ;  /* 0x00000004c7117209 */ /* 0x000fe40007810000 */
[----:B------:R-:W-:Y:S02]  /*20ae0*/  ISETP.GE.AND P1, PT, R13, R240, PT ;  /* 0x000000f00d00720c */ /* 0x000fe40003f26270 */
[C---:B------:R-:W-:Y:S02]  /*20af0*/  ISETP.GE.OR P4, PT, R15.reuse, R242, !P4 ;  /* 0x000000f20f00720c */ /* 0x040fe40006786670 */
        /* <DEDUP_REMOVED lines=9> */
[----:B------:R-:W-:Y:S02]  /*20b90*/  ISETP.GE.AND P3, PT, R15, R243, PT ;  /* 0x000000f30f00720c */ /* 0x000fe40003f66270 */
[----:B------:R-:W-:Y:S02]  /*20ba0*/  FMNMX.FTZ R19, R167, R6, !PT ;  /* 0x00000006a7137209 */ /* 0x000fe40007810000 */
[C---:B------:R-:W-:Y:S02]  /*20bb0*/  IADD3 R13, R3.reuse, 0x38, RZ ;  /* 0x00000038030d7810 */ /* 0x040fe40007ffe0ff */
[----:B------:R-:W-:Y:S02]  /*20bc0*/  FMNMX.FTZ R17, R194, R17, !PT ;  /* 0x00000011c2117209 */ /* 0x000fe40007810000 */
[----:B------:R-:W-:Y:S02]  /*20bd0*/  IADD3 R3, R3, 0x39, RZ ;  /* 0x0000003903037810 */ /* 0x000fe40007ffe0ff */
[-C--:B------:R-:W-:Y:S02]  /*20be0*/  ISETP.GE.OR P3, PT, R15, R242.reuse, !P3 ;  /* 0x000000f20f00720c */ /* 0x080fe40005f66670 */
[----:B------:R-:W-:Y:S02]  /*20bf0*/  FSEL R193, R28, -INF , !P4 ;  /* 0xff8000001cc17808 */ /* 0x000fe40006000000 */
[----:B------:R-:W-:Y:S02]  /*20c00*/  FMNMX.FTZ R4, R252, R19, !PT ;  /* 0x00000013fc047209 */ /* 0x000fe40007810000 */
[----:B------:R-:W-:Y:S02]  /*20c10*/  ISETP.GE.AND P6, PT, R13, R243, PT ;  /* 0x000000f30d00720c */ /* 0x000fe40003fc6270 */
[----:B------:R-:W-:Y:S02]  /*20c20*/  FMNMX.FTZ R17, R250, R17, !PT ;  /* 0x00000011fa117209 */ /* 0x000fe40007810000 */
[----:B------:R-:W-:Y:S02]  /*20c30*/  ISETP.GE.AND P5, PT, R3, R243, PT ;  /* 0x000000f30300720c */ /* 0x000fe40003fa6270 */
[----:B------:R-:W-:Y:S02]  /*20c40*/  ISETP.GE.OR P6, PT, R13, R242, !P6 ;  /* 0x000000f20d00720c */ /* 0x000fe400077c6670 */
        /* <DEDUP_REMOVED lines=13> */
[----:B------:R-:W-:Y:S02]  /*20d20*/  FMNMX.FTZ R8, R178, R17, !PT ;  /* 0x00000011b2087209 */ /* 0x000fe40007810000 */
[----:B------:R-:W-:Y:S02]  /*20d30*/  ISETP.GE.OR P2, PT, R15, R244, !P2 ;  /* 0x000000f40f00720c */ /* 0x000fe40005746670 */
[----:B------:R-:W-:Y:S02]  /*20d40*/  FSEL R177, R30, -INF , !P0 ;  /* 0xff8000001eb17808 */ /* 0x000fe40004000000 */
[C---:B------:R-:W-:Y:S02]  /*20d50*/  ISETP.GE.AND P1, PT, R13.reuse, R240, PT ;  /* 0x000000f00d00720c */ /* 0x040fe40003f26270 */
[----:B------:R-:W-:Y:S02]  /*20d60*/  FMNMX.FTZ R4, R174, R19, !PT ;  /* 0x00000013ae047209 */ /* 0x000fe40007810000 */
[----:B------:R-:W-:Y:S01]  /*20d70*/  ISETP.GE.OR P1, PT, R13, R244, !P1 ;  /* 0x000000f40d00720c */ /* 0x000fe20004f26670 */
[----:B------:R-:W-:Y:S01]  /*20d80*/  LDSM.16.MT88.4 R16, [R220+0x10000] ;  /* 0x01000000dc10783b */ /* 0x000fe20000004200 */
[----:B------:R-:W-:Y:S02]  /*20d90*/  ISETP.GE.AND P0, PT, R3, R240, PT ;  /* 0x000000f00300720c */ /* 0x000fe40003f06270 */
[----:B------:R-:W-:Y:S02]  /*20da0*/  FSEL R175, R31, -INF , !P2 ;  /* 0xff8000001faf7808 */ /* 0x000fe40005000000 */
[----:B------:R-:W-:Y:S02]  /*20db0*/  FMNMX.FTZ R8, R177, R8, !PT ;  /* 0x00000008b1087209 */ /* 0x000fe40007810000 */
[----:B------:R-:W-:Y:S01]  /*20dc0*/  FSEL R173, R34, -INF , !P1 ;  /* 0xff80000022ad7808 */ /* 0x000fe20004800000 */
[----:B------:R-:W1:Y:S01]  /*20dd0*/  SHFL.BFLY PT, R13, R4, 0x2, 0x1f ;  /* 0x0c401f00040d7f89 */ /* 0x000e6200000e0000 */
        /* <DEDUP_REMOVED lines=8> */
[----:B---3--:R-:W1:Y:S01]  /*20e60*/  SHFL.BFLY PT, R164, R13, 0x1, 0x1f ;  /* 0x0c201f000da47f89 */ /* 0x008e6200000e0000 */
[----:B--2---:R-:W-:Y:S07]  /*20e70*/  FMNMX.FTZ R4, R6, R3, !PT ;  /* 0x0000000306047209 */ /* 0x004fee0007810000 */
[----:B------:R-:W2:Y:S01]  /*20e80*/  SHFL.BFLY PT, R3, R4, 0x1, 0x1f ;  /* 0x0c201f0004037f89 */ /* 0x000ea200000e0000 */
[----:B-1----:R-:W-:Y:S04]  /*20e90*/  FMNMX.FTZ R164, R13, R164, !PT ;  /* 0x000000a40da47209 */ /* 0x002fe80007810000 */
[----:B------:R-:W-:Y:S01]  /*20ea0*/  FSETP.NEU.FTZ.AND P1, PT, R164, -INF , PT ;  /* 0xff800000a400780b */ /* 0x000fe20003f3d000 */
[----:B----4-:R-:W-:Y:S05]  /*20eb0*/  FMUL.FTZ R176, R165, R164 ;  /* 0x000000a4a5b07220 */ /* 0x010fea0000410000 */
[----:B------:R-:W-:Y:S05]  /*20ec0*/  FSEL R176, R176, RZ, P1 ;  /* 0x000000ffb0b07208 */ /* 0x000fea0000800000 */
[--C-:B------:R-:W-:Y:S01]  /*20ed0*/  FFMA.FTZ R182, R5, R165, -R176.reuse ;  /* 0x000000a505b67223 */ /* 0x100fe200000108b0 */
[----:B--2---:R-:W-:Y:S01]  /*20ee0*/  FMNMX.FTZ R3, R4, R3, !PT ;  /* 0x0000000304037209 */ /* 0x004fe20007810000 */
[-CC-:B------:R-:W-:Y:S01]  /*20ef0*/  FFMA.FTZ R187, R181, R165.reuse, -R176.reuse ;  /* 0x000000a5b5bb7223 */ /* 0x180fe200000108b0 */
[----:B------:R-:W-:Y:S01]  /*20f00*/  FSEL R5, R164, RZ, P1 ;  /* 0x000000ffa4057208 */ /* 0x000fe20000800000 */
[--C-:B------:R-:W-:Y:S01]  /*20f10*/  FFMA.FTZ R184, R171, R165, -R176.reuse ;  /* 0x000000a5abb87223 */ /* 0x100fe200000108b0 */
[----:B------:R-:W-:Y:S01]  /*20f20*/  FSETP.NEU.FTZ.AND P0, PT, R3, -INF , PT ;  /* 0xff8000000300780b */ /* 0x000fe20003f1d000 */
[----:B------:R-:W-:Y:S01]  /*20f30*/  FMUL.FTZ R172, R165, R3 ;  /* 0x00000003a5ac7220 */ /* 0x000fe20000410000 */
[-C--:B------:R-:W-:Y:S01]  /*20f40*/  FFMA.FTZ R183, R183, R165.reuse, -R176 ;  /* 0x000000a5b7b77223 */ /* 0x080fe200000108b0 */
[----:B------:R-:W-:Y:S01]  /*20f50*/  FADD.FTZ R0, -R5, R0 ;  /* 0x0000000005007221 */ /* 0x000fe20000010100 */
[----:B------:R-:W-:Y:S01]  /*20f60*/  FSEL R5, R3, RZ, P0 ;  /* 0x000000ff03057208 */ /* 0x000fe20000000000 */
[----:B------:R-:W-:Y:S01]  /*20f70*/  MUFU.EX2 R187, R187 ;  /* 0x000000bb00bb7308 */ /* 0x000fe20000000800 */
[----:B------:R-:W-:Y:S01]  /*20f80*/  FSEL R172, R172, RZ, P0 ;  /* 0x000000ffacac7208 */ /* 0x000fe20000000000 */
[----:B------:R-:W-:Y:S01]  /*20f90*/  FMUL.FTZ R6, R165, R0 ;  /* 0x00000000a5067220 */ /* 0x000fe20000410000 */
[-C--:B------:R-:W-:Y:S01]  /*20fa0*/  FFMA.FTZ R179, R179, R165.reuse, -R176 ;  /* 0x000000a5b3b37223 */ /* 0x080fe200000108b0 */
[----:B------:R-:W-:Y:S01]  /*20fb0*/  FADD.FTZ R0, -R5, R2 ;  /* 0x0000000205007221 */ /* 0x000fe20000010100 */
[-C--:B------:R-:W-:Y:S01]  /*20fc0*/  FFMA.FTZ R186, R186, R165.reuse, -R176 ;  /* 0x000000a5baba7223 */ /* 0x080fe200000108b0 */
[-CC-:B------:R-:W-:Y:S01]  /*20fd0*/  FFMA.FTZ R189, R169, R165.reuse, -R172.reuse ;  /* 0x000000a5a9bd7223 */ /* 0x180fe200000108ac */
[-CC-:B------:R-:W-:Y:S01]  /*20fe0*/  FFMA.FTZ R181, R7, R165.reuse, -R172.reuse ;  /* 0x000000a507b57223 */ /* 0x180fe200000108ac */
[-CC-:B------:R-:W-:Y:S01]  /*20ff0*/  FFMA.FTZ R180, R9, R165.reuse, -R172.reuse ;  /* 0x000000a509b47223 */ /* 0x180fe200000108ac */
[-CC-:B------:R-:W-:Y:S01]  /*21000*/  FFMA.FTZ R185, R11, R165.reuse, -R172.reuse ;  /* 0x000000a50bb97223 */ /* 0x180fe200000108ac */
[----:B------:R-:W-:Y:S01]  /*21010*/  FMUL.FTZ R8, R165, R0 ;  /* 0x00000000a5087220 */ /* 0x000fe20000410000 */
[----:B------:R-:W1:Y:S01]  /*21020*/  MUFU.EX2 R2, R6 ;  /* 0x0000000600027308 */ /* 0x000e620000000800 */
[-CC-:B------:R-:W-:Y:S01]  /*21030*/  FFMA.FTZ R178, R178, R165.reuse, -R172.reuse ;  /* 0x000000a5b2b27223 */ /* 0x180fe200000108ac */
[-CC-:B------:R-:W-:Y:S01]  /*21040*/  FFMA.FTZ R175, R175, R165.reuse, -R172.reuse ;  /* 0x000000a5afaf7223 */ /* 0x180fe200000108ac */
[-C--:B------:R-:W-:Y:S01]  /*21050*/  FFMA.FTZ R177, R177, R165.reuse, -R172 ;  /* 0x000000a5b1b17223 */ /* 0x080fe200000108ac */
[-CC-:B------:R-:W-:Y:S01]  /*21060*/  FFMA.FTZ R195, R195, R165.reuse, -R176.reuse ;  /* 0x000000a5c3c37223 */ /* 0x180fe200000108b0 */
[-C--:B------:R-:W-:Y:S01]  /*21070*/  FFMA.FTZ R188, R188, R165.reuse, -R176 ;  /* 0x000000a5bcbc7223 */ /* 0x080fe200000108b0 */
[-CC-:B------:R-:W-:Y:S01]  /*21080*/  FFMA.FTZ R199, R199, R165.reuse, -R172.reuse ;  /* 0x000000a5c7c77223 */ /* 0x180fe200000108ac */
[-CC-:B------:R-:W-:Y:S03]  /*21090*/  FFMA.FTZ R192, R192, R165.reuse, -R172.reuse ;  /* 0x000000a5c0c07223 */ /* 0x180fe600000108ac */
[----:B------:R-:W2:Y:S01]  /*210a0*/  MUFU.EX2 R0, R8 ;  /* 0x0000000800007308 */ /* 0x000ea20000000800 */
[-C--:B------:R-:W-:Y:S01]  /*210b0*/  FFMA.FTZ R194, R194, R165.reuse, -R172 ;  /* 0x000000a5c2c27223 */ /* 0x080fe200000108ac */
[-C--:B------:R-:W-:Y:S01]  /*210c0*/  FFMA.FTZ R252, R252, R165.reuse, -R176 ;  /* 0x000000a5fcfc7223 */ /* 0x080fe200000108b0 */
[-CC-:B------:R-:W-:Y:S01]  /*210d0*/  FFMA.FTZ R250, R250, R165.reuse, -R172.reuse ;  /* 0x000000a5fafa7223 */ /* 0x180fe200000108ac */
[-CC-:B------:R-:W-:Y:S01]  /*210e0*/  FFMA.FTZ R198, R198, R165.reuse, -R172.reuse ;  /* 0x000000a5c6c67223 */ /* 0x180fe200000108ac */
[-C--:B------:R-:W-:Y:S01]  /*210f0*/  FFMA.FTZ R196, R196, R165.reuse, -R172 ;  /* 0x000000a5c4c47223 */ /* 0x080fe200000108ac */
[-CC-:B------:R-:W-:Y:S01]  /*21100*/  FFMA.FTZ R193, R193, R165.reuse, -R176.reuse ;  /* 0x000000a5c1c17223 */ /* 0x180fe200000108b0 */
[--C-:B------:R-:W-:Y:S03]  /*21110*/  FFMA.FTZ R191, R191, R165, -R176.reuse ;  /* 0x000000a5bfbf7223 */ /* 0x100fe600000108b0 */
[----:B------:R-:W3:Y:S01]  /*21120*/  MUFU.EX2 R184, R184 ;  /* 0x000000b800b87308 */ /* 0x000ee20000000800 */
[C---:B-1----:R-:W-:Y:S01]  /*21130*/  FMUL.FTZ R4, R2.reuse, R160 ;  /* 0x000000a002047220 */ /* 0x042fe20000410000 */
[C---:B------:R-:W-:Y:S01]  /*21140*/  FMUL.FTZ R5, R2.reuse, R161 ;  /* 0x000000a102057220 */ /* 0x040fe20000410000 */
[C---:B------:R-:W-:Y:S01]  /*21150*/  FMUL.FTZ R9, R2.reuse, R157 ;  /* 0x0000009d02097220 */ /* 0x040fe20000410000 */
[C---:B------:R-:W-:Y:S01]  /*21160*/  FMUL.FTZ R12, R2.reuse, R152 ;  /* 0x00000098020c7220 */ /* 0x040fe20000410000 */
[C---:B------:R-:W-:Y:S01]  /*21170*/  FMUL.FTZ R13, R2.reuse, R153 ;  /* 0x00000099020d7220 */ /* 0x040fe20000410000 */
[----:B------:R-:W-:Y:S01]  /*21180*/  MOV R157, R20 ;  /* 0x00000014009d7202 */ /* 0x000fe20000000f00 */
[----:B------:R-:W-:Y:S03]  /*21190*/  FMUL.FTZ R20, R2, R144 ;  /* 0x0000009002147220 */ /* 0x000fe60000410000 */
[----:B------:R-:W-:Y:S01]  /*211a0*/  MUFU.EX2 R183, R183 ;  /* 0x000000b700b77308 */ /* 0x000fe20000000800 */
[C---:B--2---:R-:W-:Y:S01]  /*211b0*/  FMUL.FTZ R6, R0.reuse, R162 ;  /* 0x000000a200067220 */ /* 0x044fe20000410000 */
[C---:B------:R-:W-:Y:S01]  /*211c0*/  FMUL.FTZ R7, R0.reuse, R163 ;  /* 0x000000a300077220 */ /* 0x040fe20000410000 */
[C---:B------:R-:W-:Y:S01]  /*211d0*/  FMUL.FTZ R10, R0.reuse, R158 ;  /* 0x0000009e000a7220 */ /* 0x040fe20000410000 */
[----:B------:R-:W-:Y:S01]  /*211e0*/  FMUL.FTZ R11, R0, R159 ;  /* 0x0000009f000b7220 */ /* 0x000fe20000410000 */
[----:B------:R-:W-:Y:S01]  /*211f0*/  FMUL.FTZ R8, R2, R156 ;  /* 0x0000009c02087220 */ /* 0x000fe20000410000 */
[----:B------:R-:W1:Y:S01]  /*21200*/  LDSM.16.MT88.4 R160, [R216+0x10000] ;  /* 0x01000000d8a0783b */ /* 0x000e620000004200 */
[----:B------:R-:W-:Y:S03]  /*21210*/  FMUL.FTZ R14, R0, R154 ;  /* 0x0000009a000e7220 */ /* 0x000fe60000410000 */
[----:B------:R-:W2:Y:S01]  /*21220*/  MUFU.EX2 R182, R182 ;  /* 0x000000b600b67308 */ /* 0x000ea20000000800 */
[----:B---3--:R-:W-:Y:S01]  /*21230*/  F2FP.F16.F32.PACK_AB R168, R184, R187 ;  /* 0x000000bbb8a8723e */ /* 0x008fe200000000ff */
[----:B------:R-:W-:Y:S01]  /*21240*/  FMUL.FTZ R15, R0, R155 ;  /* 0x0000009b000f7220 */ /* 0x000fe20000410000 */
[----:B------:R-:W-:Y:S01]  /*21250*/  MOV R156, R21 ;  /* 0x00000015009c7202 */ /* 0x000fe20000000f00 */
[----:B------:R-:W-:Y:S01]  /*21260*/  FMUL.FTZ R21, R2, R145 ;  /* 0x0000009102157220 */ /* 0x000fe20000410000 */
[C---:B------:R-:W-:Y:S01]  /*21270*/  FMUL.FTZ R22, R0.reuse, R146 ;  /* 0x0000009200167220 */ /* 0x040fe20000410000 */
[----:B------:R-:W3:Y:S01]  /*21280*/  LDSM.16.MT88.4 R152, [R220+0x12000] ;  /* 0x01200000dc98783b */ /* 0x000ee20000004200 */
[----:B------:R-:W-:Y:S03]  /*21290*/  FMUL.FTZ R23, R0, R147 ;  /* 0x0000009300177220 */ /* 0x000fe60000410000 */
[----:B------:R-:W-:Y:S01]  /*212a0*/  MUFU.EX2 R189, R189 ;  /* 0x000000bd00bd7308 */ /* 0x000fe20000000800 */
[C---:B------:R-:W-:Y:S01]  /*212b0*/  FMUL.FTZ R28, R2.reuse, R136 ;  /* 0x00000088021c7220 */ /* 0x040fe20000410000 */
[----:B------:R-:W-:Y:S01]  /*212c0*/  FMUL.FTZ R29, R2, R137 ;  /* 0x00000089021d7220 */ /* 0x000fe20000410000 */
[C---:B------:R-:W-:Y:S01]  /*212d0*/  FMUL.FTZ R30, R0.reuse, R138 ;  /* 0x0000008a001e7220 */ /* 0x040fe20000410000 */
[----:B------:R-:W-:Y:S01]  /*212e0*/  FMUL.FTZ R31, R0, R139 ;  /* 0x0000008b001f7220 */ /* 0x000fe20000410000 */
[C---:B------:R-:W-:Y:S01]  /*212f0*/  FMUL.FTZ R36, R2.reuse, R36 ;  /* 0x0000002402247220 */ /* 0x040fe20000410000 */
[----:B------:R-:W4:Y:S01]  /*21300*/  LDSM.16.MT88.4 R144, [R218+0x12000] ;  /* 0x01200000da90783b */ /* 0x000f220000004200 */
[----:B------:R-:W-:Y:S03]  /*21310*/  FMUL.FTZ R37, R2, R37 ;  /* 0x0000002502257220 */ /* 0x000fe60000410000 */
[----:B------:R-:W5:Y:S01]  /*21320*/  MUFU.EX2 R181, R181 ;  /* 0x000000b500b57308 */ /* 0x000f620000000800 */
[----:B--2---:R-:W-:Y:S01]  /*21330*/  F2FP.F16.F32.PACK_AB R170, R182, R183 ;  /* 0x000000b7b6aa723e */ /* 0x004fe200000000ff */
[C---:B------:R-:W-:Y:S01]  /*21340*/  FMUL.FTZ R38, R0.reuse, R38 ;  /* 0x0000002600267220 */ /* 0x040fe20000410000 */
[----:B------:R-:W-:Y:S01]  /*21350*/  FMUL.FTZ R39, R0, R39 ;  /* 0x0000002700277220 */ /* 0x000fe20000410000 */
[C---:B------:R-:W-:Y:S01]  /*21360*/  FMUL.FTZ R40, R2.reuse, R40 ;  /* 0x0000002802287220 */ /* 0x040fe20000410000 */
[----:B------:R-:W-:Y:S01]  /*21370*/  FMUL.FTZ R41, R2, R41 ;  /* 0x0000002902297220 */ /* 0x000fe20000410000 */
[----:B------:R-:W2:Y:S01]  /*21380*/  LDSM.16.MT88.4 R136, [R217+0x12000] ;  /* 0x01200000d988783b */ /* 0x000ea20000004200 */
        /* <DEDUP_REMOVED lines=10> */
[----:B-----5:R-:W-:Y:S01]  /*21430*/  F2FP.F16.F32.PACK_AB R169, R181, R189 ;  /* 0x000000bdb5a9723e */ /* 0x020fe200000000ff */
        /* <DEDUP_REMOVED lines=26> */
[----:B------:R-:W1:Y:S01]  /*215e0*/  MUFU.EX2 R195, R195 ;  /* 0x000000c300c37308 */ /* 0x000e620000000800 */
[----:B------:R-:W-:Y:S01]  /*215f0*/  ISETP.GT.AND P0, PT, R234, R227, PT ;  /* 0x000000e3ea00720c */ /* 0x000fe20003f04270 */
[C---:B------:R-:W-:Y:S01]  /*21600*/  FMUL.FTZ R16, R2.reuse, R148 ;  /* 0x0000009402107220 */ /* 0x040fe20000410000 */
[C---:B------:R-:W-:Y:S03]  /*21610*/  HMMA.16816.F32 R12, R168.reuse, R24, R12 ;  /* 0x00000018a80c723c */ /* 0x040fe6000000180c */
[----:B------:R-:W-:Y:S01]  /*21620*/  FMUL.FTZ R17, R2, R149 ;  /* 0x0000009502117220 */ /* 0x000fe20000410000 */
[C---:B------:R-:W-:Y:S01]  /*21630*/  FMUL.FTZ R18, R0.reuse, R150 ;  /* 0x0000009600127220 */ /* 0x040fe20000410000 */
[----:B------:R-:W-:Y:S02]  /*21640*/  FMUL.FTZ R19, R0, R151 ;  /* 0x0000009700137220 */ /* 0x000fe40000410000 */
[C---:B------:R-:W-:Y:S01]  /*21650*/  FMUL.FTZ R24, R2.reuse, R140 ;  /* 0x0000008c02187220 */ /* 0x040fe20000410000 */
[----:B------:R-:W-:Y:S01]  /*21660*/  LDSM.16.MT88.4 R148, [R217+0x10800] ;  /* 0x01080000d994783b */ /* 0x000fe20000004200 */
[----:B------:R-:W-:Y:S02]  /*21670*/  MUFU.EX2 R188, R188 ;  /* 0x000000bc00bc7308 */ /* 0x000fe40000000800 */
[C---:B------:R-:W-:Y:S01]  /*21680*/  FMUL.FTZ R25, R2.reuse, R141 ;  /* 0x0000008d02197220 */ /* 0x040fe20000410000 */
[C---:B------:R-:W-:Y:S01]  /*21690*/  FMUL.FTZ R72, R2.reuse, R72 ;  /* 0x0000004802487220 */ /* 0x040fe20000410000 */
[----:B------:R-:W-:Y:S01]  /*216a0*/  FMUL.FTZ R73, R2, R73 ;  /* 0x0000004902497220 */ /* 0x000fe20000410000 */
[C---:B------:R-:W-:Y:S03]  /*216b0*/  HMMA.16816.F32 R16, R168.reuse, R26, R16 ;  /* 0x0000001aa810723c */ /* 0x040fe60000001810 */
[C---:B------:R-:W-:Y:S01]  /*216c0*/  FMUL.FTZ R74, R0.reuse, R74 ;  /* 0x0000004a004a7220 */ /* 0x040fe20000410000 */
[----:B------:R-:W-:Y:S01]  /*216d0*/  FMUL.FTZ R75, R0, R75 ;  /* 0x0000004b004b7220 */ /* 0x000fe20000410000 */
[----:B------:R-:W-:Y:S01]  /*216e0*/  FMUL.FTZ R76, R2, R76 ;  /* 0x0000004c024c7220 */ /* 0x000fe20000410000 */
[C---:B------:R-:W-:Y:S01]  /*216f0*/  HMMA.16816.F32 R20, R168.reuse, R32, R20 ;  /* 0x00000020a814723c */ /* 0x040fe20000001814 */
[----:B------:R-:W-:Y:S04]  /*21700*/  MUFU.EX2 R199, R199 ;  /* 0x000000c700c77308 */ /* 0x000fe80000000800 */
[C---:B------:R-:W-:Y:S01]  /*21710*/  FMUL.FTZ R26, R0.reuse, R142 ;  /* 0x0000008e001a7220 */ /* 0x040fe20000410000 */
[----:B------:R-:W-:Y:S01]  /*21720*/  FMUL.FTZ R27, R0, R143 ;  /* 0x0000008f001b7220 */ /* 0x000fe20000410000 */
[C---:B------:R-:W-:Y:S01]  /*21730*/  FMUL.FTZ R32, R2.reuse, R132 ;  /* 0x0000008402207220 */ /* 0x040fe20000410000 */
[----:B------:R-:W-:Y:S03]  /*21740*/  LDSM.16.MT88.4 R140, [R220+0x14000] ;  /* 0x01400000dc8c783b */ /* 0x000fe60000004200 */
[----:B------:R-:W-:Y:S01]  /*21750*/  MUFU.EX2 R192, R192 ;  /* 0x000000c000c07308 */ /* 0x000fe20000000800 */
        /* <DEDUP_REMOVED lines=10> */
[----:B------:R-:W-:Y:S01]  /*21800*/  FMUL.FTZ R81, R2, R81 ;  /* 0x0000005102517220 */ /* 0x000fe20000410000 */
[----:B------:R-:W5:Y:S03]  /*21810*/  LDSM.16.MT88.4 R132, [R216+0x12000] ;  /* 0x01200000d884783b */ /* 0x000f660000004200 */
        /* <DEDUP_REMOVED lines=17> */
[----:B------:R-:W3:Y:S01]  /*21930*/  LDSM.16.MT88.4 R144, [R218+0x14000] ;  /* 0x01400000da90783b */ /* 0x000ee20000004200 */
        /* <DEDUP_REMOVED lines=8> */
[C---:B-----5:R-:W-:Y:S02]  /*219c0*/  HMMA.16816.F32 R60, R168.reuse, R132, R60 ;  /* 0x00000084a83c723c */ /* 0x060fe4000000183c */
[----:B------:R-:W-:Y:S03]  /*219d0*/  MUFU.EX2 R191, R191 ;  /* 0x000000bf00bf7308 */ /* 0x000fe60000000800 */
        /* <DEDUP_REMOVED lines=9> */
[C---:B---3--:R-:W-:Y:S05]  /*21a70*/  HMMA.16816.F32 R76, R168.reuse, R144, R76 ;  /* 0x00000090a84c723c */ /* 0x048fea000000184c */
[----:B------:R-:W-:Y:S01]  /*21a80*/  FMUL.FTZ R96, R2, R96 ;  /* 0x0000006002607220 */ /* 0x000fe20000410000 */
[C---:B------:R-:W-:Y:S05]  /*21a90*/  HMMA.16816.F32 R80, R168.reuse, R146, R80 ;  /* 0x00000092a850723c */ /* 0x040fea0000001850 */
[----:B------:R-:W-:Y:S01]  /*21aa0*/  FFMA.FTZ R144, R190, R165, -R176 ;  /* 0x000000a5be907223 */ /* 0x000fe200000108b0 */
[C---:B--2---:R-:W-:Y:S05]  /*21ab0*/  HMMA.16816.F32 R84, R168.reuse, R136, R84 ;  /* 0x00000088a854723c */ /* 0x044fea0000001854 */
[----:B------:R-:W-:Y:S01]  /*21ac0*/  FMUL.FTZ R97, R2, R97 ;  /* 0x0000006102617220 */ /* 0x000fe20000410000 */
[C---:B------:R-:W-:Y:S01]  /*21ad0*/  HMMA.16816.F32 R88, R168.reuse, R138, R88 ;  /* 0x0000008aa858723c */ /* 0x040fe20000001858 */
[----:B------:R-:W2:Y:S04]  /*21ae0*/  LDSM.16.MT88.4 R136, [R218+0x16000] ;  /* 0x01600000da88783b */ /* 0x000ea80000004200 */
[C---:B------:R-:W-:Y:S01]  /*21af0*/  FMUL.FTZ R98, R0.reuse, R98 ;  /* 0x0000006200627220 */ /* 0x040fe20000410000 */
[C---:B----4-:R-:W-:Y:S05]  /*21b00*/  HMMA.16816.F32 R92, R168.reuse, R132, R92 ;  /* 0x00000084a85c723c */ /* 0x050fea000000185c */
[----:B------:R-:W-:Y:S01]  /*21b10*/  FMUL.FTZ R99, R0, R99 ;  /* 0x0000006300637220 */ /* 0x000fe20000410000 */
[C---:B------:R-:W-:Y:S01]  /*21b20*/  FMUL.FTZ R100, R2.reuse, R100 ;  /* 0x0000006402647220 */ /* 0x040fe20000410000 */
[----:B------:R-:W-:Y:S01]  /*21b30*/  FMUL.FTZ R101, R2, R101 ;  /* 0x0000006502657220 */ /* 0x000fe20000410000 */
[C---:B------:R-:W-:Y:S03]  /*21b40*/  FMUL.FTZ R102, R0.reuse, R102 ;  /* 0x0000006600667220 */ /* 0x040fe60000410000 */
[----:B------:R-:W-:Y:S01]  /*21b50*/  FMUL.FTZ R103, R0, R103 ;  /* 0x0000006700677220 */ /* 0x000fe20000410000 */
[C---:B------:R-:W-:Y:S01]  /*21b60*/  HMMA.16816.F32 R96, R168.reuse, R134, R96 ;  /* 0x00000086a860723c */ /* 0x040fe20000001860 */
[----:B------:R-:W3:Y:S02]  /*21b70*/  LDSM.16.MT88.4 R132, [R217+0x16000] ;  /* 0x01600000d984783b */ /* 0x000ee40000004200 */
        /* <DEDUP_REMOVED lines=10> */
[----:B------:R-:W4:Y:S02]  /*21c20*/  LDSM.16.MT88.4 R140, [R216+0x16000] ;  /* 0x01600000d88c783b */ /* 0x000f240000004200 */
[C---:B------:R-:W-:Y:S01]  /*21c30*/  FMUL.FTZ R112, R2.reuse, R112 ;  /* 0x0000007002707220 */ /* 0x040fe20000410000 */
[----:B------:R-:W-:Y:S01]  /*21c40*/  FMUL.FTZ R113, R2, R113 ;  /* 0x0000007102717220 */ /* 0x000fe20000410000 */
[C---:B------:R-:W-:Y:S01]  /*21c50*/  FMUL.FTZ R114, R0.reuse, R114 ;  /* 0x0000007200727220 */ /* 0x040fe20000410000 */
[C---:B--2---:R-:W-:Y:S05]  /*21c60*/  HMMA.16816.F32 R108, R168.reuse, R136, R108 ;  /* 0x00000088a86c723c */ /* 0x044fea000000186c */
[----:B------:R-:W-:Y:S01]  /*21c70*/  FMUL.FTZ R115, R0, R115 ;  /* 0x0000007300737220 */ /* 0x000fe20000410000 */
[----:B------:R-:W-:Y:S01]  /*21c80*/  FFMA.FTZ R190, R197, R165, -R172 ;  /* 0x000000a5c5be7223 */ /* 0x000fe200000108ac */
[C---:B------:R-:W-:Y:S01]  /*21c90*/  FMUL.FTZ R124, R2.reuse, R124 ;  /* 0x0000007c027c7220 */ /* 0x040fe20000410000 */
[----:B------:R2:W5:Y:S03]  /*21ca0*/  MUFU.EX2 R197, R144 ;  /* 0x0000009000c57308 */ /* 0x0005660000000800 */
[C---:B------:R-:W-:Y:S01]  /*21cb0*/  FMUL.FTZ R125, R2.reuse, R125 ;  /* 0x0000007d027d7220 */ /* 0x040fe20000410000 */
[C---:B------:R-:W-:Y:S01]  /*21cc0*/  HMMA.16816.F32 R112, R168.reuse, R138, R112 ;  /* 0x0000008aa870723c */ /* 0x040fe20000001870 */
[----:B------:R-:W5:Y:S02]  /*21cd0*/  LDSM.16.MT88.4 R136, [R220+0x10800] ;  /* 0x01080000dc88783b */ /* 0x000f640000004200 */
[C---:B------:R-:W-:Y:S01]  /*21ce0*/  FMUL.FTZ R116, R2.reuse, R116 ;  /* 0x0000007402747220 */ /* 0x040fe20000410000 */
[----:B------:R-:W-:Y:S01]  /*21cf0*/  FMUL.FTZ R117, R2, R117 ;  /* 0x0000007502757220 */ /* 0x000fe20000410000 */
[C---:B------:R-:W-:Y:S01]  /*21d00*/  FMUL.FTZ R118, R0.reuse, R118 ;  /* 0x0000007600767220 */ /* 0x040fe20000410000 */
[----:B------:R-:W-:Y:S01]  /*21d10*/  FMUL.FTZ R119, R0, R119 ;  /* 0x0000007700777220 */ /* 0x000fe20000410000 */
[C---:B------:R-:W-:Y:S01]  /*21d20*/  FMUL.FTZ R120, R2.reuse, R120 ;  /* 0x0000007802787220 */ /* 0x040fe20000410000 */
[----:B------:R-:W-:Y:S01]  /*21d30*/  FMUL.FTZ R121, R2, R121 ;  /* 0x0000007902797220 */ /* 0x000fe20000410000 */
[----:B------:R-:W5:Y:S02]  /*21d40*/  MUFU.EX2 R190, R190 ;  /* 0x000000be00be7308 */ /* 0x000f640000000800 */
[C---:B------:R-:W-:Y:S01]  /*21d50*/  FMUL.FTZ R122, R0.reuse, R122 ;  /* 0x0000007a007a7220 */ /* 0x040fe20000410000 */
[C---:B------:R-:W-:Y:S01]  /*21d60*/  FMUL.FTZ R123, R0.reuse, R123 ;  /* 0x0000007b007b7220 */ /* 0x040fe20000410000 */
[C---:B---3--:R-:W-:Y:S01]  /*21d70*/  HMMA.16816.F32 R116, R168.reuse, R132, R116 ;  /* 0x00000084a874723c */ /* 0x048fe20000001874 */
[----:B--2---:R-:W2:Y:S02]  /*21d80*/  LDSM.16.MT88.4 R144, [R218+0x10800] ;  /* 0x01080000da90783b */ /* 0x004ea40000004200 */
[C---:B------:R-:W-:Y:S01]  /*21d90*/  FMUL.FTZ R126, R0.reuse, R126 ;  /* 0x0000007e007e7220 */ /* 0x040fe20000410000 */
[----:B------:R-:W-:Y:S01]  /*21da0*/  FMUL.FTZ R127, R0, R127 ;  /* 0x0000007f007f7220 */ /* 0x000fe20000410000 */
[C---:B------:R-:W-:Y:S01]  /*21db0*/  FMUL.FTZ R128, R2.reuse, R128 ;  /* 0x0000008002807220 */ /* 0x040fe20000410000 */
[C---:B------:R-:W-:Y:S05]  /*21dc0*/  HMMA.16816.F32 R120, R168.reuse, R134, R120 ;  /* 0x00000086a878723c */ /* 0x040fea0000001878 */
[----:B------:R-:W-:Y:S01]  /*21dd0*/  FMUL.FTZ R129, R2, R129 ;  /* 0x0000008102817220 */ /* 0x000fe20000410000 */
[C---:B----4-:R-:W-:Y:S05]  /*21de0*/  HMMA.16816.F32 R124, R168.reuse, R140, R124 ;  /* 0x0000008ca87c723c */ /* 0x050fea000000187c */
[C---:B------:R-:W-:Y:S01]  /*21df0*/  FMUL.FTZ R130, R0.reuse, R130 ;  /* 0x0000008200827220 */ /* 0x040fe20000410000 */
[C---:B------:R-:W-:Y:S01]  /*21e00*/  FMUL.FTZ R131, R0.reuse, R131 ;  /* 0x0000008300837220 */ /* 0x040fe20000410000 */
[----:B-1----:R-:W-:Y:S01]  /*21e10*/  F2FP.F16.F32.PACK_AB R132, R195, R186 ;  /* 0x000000bac384723e */ /* 0x002fe200000000ff */
[----:B------:R-:W-:Y:S03]  /*21e20*/  FFMA.FTZ R189, R0, R245, R189 ;  /* 0x000000f500bd7223 */ /* 0x000fe600000100bd */
[----:B-----5:R-:W-:Y:S01]  /*21e30*/  F2FP.F16.F32.PACK_AB R134, R197, R188 ;  /* 0x000000bcc586723e */ /* 0x020fe200000000ff */
[----:B------:R-:W-:Y:S01]  /*21e40*/  FFMA.FTZ R187, R2, R247, R187 ;  /* 0x000000f702bb7223 */ /* 0x000fe200000100bb */
[----:B------:R-:W-:Y:S01]  /*21e50*/  HMMA.16816.F32 R128, R168, R142, R128 ;  /* 0x0000008ea880723c */ /* 0x000fe20000001880 */
[----:B------:R-:W1:Y:S01]  /*21e60*/  LDSM.16.MT88.4 R140, [R220+0x12800] ;  /* 0x01280000dc8c783b */ /* 0x000e620000004200 */
[----:B------:R-:W-:Y:S01]  /*21e70*/  MUFU.EX2 R169, R178 ;  /* 0x000000b200a97308 */ /* 0x000fe20000000800 */
[----:B------:R-:W-:Y:S01]  /*21e80*/  F2FP.F16.F32.PACK_AB R133, R199, R190 ;  /* 0x000000bec785723e */ /* 0x000fe200000000ff */
[----:B------:R-:W-:Y:S01]  /*21e90*/  FADD.FTZ R189, R181, R189 ;  /* 0x000000bdb5bd7221 */ /* 0x000fe20000010000 */
[----:B------:R-:W-:Y:S01]  /*21ea0*/  F2FP.F16.F32.PACK_AB R135, R194, R192 ;  /* 0x000000c0c287723e */ /* 0x000fe200000000ff */
[----:B------:R-:W-:Y:S01]  /*21eb0*/  FADD.FTZ R184, R184, R187 ;  /* 0x000000bbb8b87221 */ /* 0x000fe20000010000 */
[----:B------:R-:W-:Y:S01]  /*21ec0*/  MOV R170, R157 ;  /* 0x0000009d00aa7202 */ /* 0x000fe20000000f00 */
[----:B------:R-:W-:Y:S03]  /*21ed0*/  FADD.FTZ R180, R180, R189 ;  /* 0x000000bdb4b47221 */ /* 0x000fe60000010000 */
[----:B------:R-:W-:Y:S01]  /*21ee0*/  MOV R171, R156 ;  /* 0x0000009c00ab7202 */ /* 0x000fe20000000f00 */
[C---:B------:R-:W-:Y:S01]  /*21ef0*/  HMMA.16816.F32 R4, R132.reuse, R136, R4 ;  /* 0x000000888404723c */ /* 0x040fe20000001804 */
[----:B------:R-:W-:Y:S04]  /*21f00*/  LDSM.16.MT88.4 R156, [R216+0x12800] ;  /* 0x01280000d89c783b */ /* 0x000fe80000004200 */
[----:B------:R-:W-:Y:S01]  /*21f10*/  MOV R2, R3 ;  /* 0x0000000300027202 */ /* 0x000fe20000000f00 */
[C---:B------:R-:W-:Y:S03]  /*21f20*/  HMMA.16816.F32 R8, R132.reuse, R138, R8 ;  /* 0x0000008a8408723c */ /* 0x040fe60000001808 */
[----:B------:R-:W3:Y:S02]  /*21f30*/  LDSM.16.MT88.4 R136, [R218+0x12800] ;  /* 0x01280000da88783b */ /* 0x000ee40000004200 */
        /* <DEDUP_REMOVED lines=21> */
[C---:B---3--:R-:W-:Y:S05]  /*22090*/  HMMA.16816.F32 R44, R132.reuse, R136, R44 ;  /* 0x00000088842c723c */ /* 0x048fea000000182c */
        /* <DEDUP_REMOVED lines=12> */
[----:B------:R-:W-:Y:S05]  /*22160*/  LDSM.16.MT88.4 R156, [R216+0x16800] ;  /* 0x01680000d89c783b */ /* 0x000fea0000004200 */
[C---:B------:R-:W-:Y:S06]  /*22170*/  HMMA.16816.F32 R68, R132.reuse, R160, R68 ;  /* 0x000000a08444723c */ /* 0x040fec0000001844 */
[C---:B------:R-:W-:Y:S05]  /*22180*/  HMMA.16816.F32 R72, R132.reuse, R162, R72 ;  /* 0x000000a28448723c */ /* 0x040fea0000001848 */
[-CC-:B------:R-:W-:Y:S01]  /*22190*/  FFMA.FTZ R161, R170, R165.reuse, -R176.reuse ;  /* 0x000000a5aaa17223 */ /* 0x180fe200000108b0 */
[C---:B----4-:R-:W-:Y:S03]  /*221a0*/  HMMA.16816.F32 R76, R132.reuse, R148, R76 ;  /* 0x00000094844c723c */ /* 0x050fe6000000184c */
[----:B------:R-:W-:Y:S02]  /*221b0*/  MUFU.EX2 R168, R161 ;  /* 0x000000a100a87308 */ /* 0x000fe40000000800 */
[-CC-:B------:R-:W-:Y:S01]  /*221c0*/  FFMA.FTZ R160, R171, R165.reuse, -R176.reuse ;  /* 0x000000a5aba07223 */ /* 0x180fe200000108b0 */
[C---:B------:R-:W-:Y:S01]  /*221d0*/  HMMA.16816.F32 R80, R132.reuse, R150, R80 ;  /* 0x000000968450723c */ /* 0x040fe20000001850 */
[----:B------:R-:W3:Y:S06]  /*221e0*/  LDSM.16.MT88.4 R148, [R217+0x16800] ;  /* 0x01680000d994783b */ /* 0x000eec0000004200 */
[----:B------:R4:W3:Y:S01]  /*221f0*/  MUFU.EX2 R170, R160 ;  /* 0x000000a000aa7308 */ /* 0x0008e20000000800 */
[C---:B-----5:R-:W-:Y:S06]  /*22200*/  HMMA.16816.F32 R84, R132.reuse, R152, R84 ;  /* 0x000000988454723c */ /* 0x060fec0000001854 */
[C---:B------:R-:W-:Y:S03]  /*22210*/  HMMA.16816.F32 R88, R132.reuse, R154, R88 ;  /* 0x0000009a8458723c */ /* 0x040fe60000001858 */
[----:B------:R-:W-:Y:S02]  /*22220*/  MUFU.EX2 R171, R175 ;  /* 0x000000af00ab7308 */ /* 0x000fe40000000800 */
[-CC-:B------:R-:W-:Y:S01]  /*22230*/  FFMA.FTZ R152, R167, R165.reuse, -R176.reuse ;  /* 0x000000a5a7987223 */ /* 0x180fe200000108b0 */
[C---:B-1----:R-:W-:Y:S07]  /*22240*/  HMMA.16816.F32 R92, R132.reuse, R136, R92 ;  /* 0x00000088845c723c */ /* 0x042fee000000185c */
[----:B------:R1:W5:Y:S01]  /*22250*/  MUFU.EX2 R167, R152 ;  /* 0x0000009800a77308 */ /* 0x0003620000000800 */
[----:B----4-:R-:W-:Y:S03]  /*22260*/  LDSM.16.MT88.4 R160, [R216+0x13000] ;  /* 0x01300000d8a0783b */ /* 0x010fe60000004200 */
[----:B------:R-:W-:Y:S01]  /*22270*/  FFMA.FTZ R176, R174, R165, -R176 ;  /* 0x000000a5aeb07223 */ /* 0x000fe200000108b0 */
[C---:B------:R-:W-:Y:S06]  /*22280*/  HMMA.16816.F32 R96, R132.reuse, R138, R96 ;  /* 0x0000008a8460723c */ /* 0x040fec0000001860 */
[C---:B------:R-:W-:Y:S01]  /*22290*/  HMMA.16816.F32 R100, R132.reuse, R140, R100 ;  /* 0x0000008c8464723c */ /* 0x040fe20000001864 */
[----:B------:R-:W4:Y:S05]  /*222a0*/  LDSM.16.MT88.4 R136, [R220+0x11000] ;  /* 0x01100000dc88783b */ /* 0x000f2a0000004200 */
[C---:B------:R-:W-:Y:S03]  /*222b0*/  HMMA.16816.F32 R104, R132.reuse, R142, R104 ;  /* 0x0000008e8468723c */ /* 0x040fe60000001868 */
[----:B-1----:R-:W1:Y:S03]  /*222c0*/  LDSM.16.MT88.4 R152, [R218+0x11000] ;  /* 0x01100000da98783b */ /* 0x002e660000004200 */
[C---:B--2---:R-:W-:Y:S05]  /*222d0*/  HMMA.16816.F32 R108, R132.reuse, R144, R108 ;  /* 0x00000090846c723c */ /* 0x044fea000000186c */
[----:B------:R-:W2:Y:S01]  /*222e0*/  LDSM.16.MT88.4 R140, [R217+0x11000] ;  /* 0x01100000d98c783b */ /* 0x000ea20000004200 */
[C---:B------:R-:W-:Y:S06]  /*222f0*/  HMMA.16816.F32 R112, R132.reuse, R146, R112 ;  /* 0x000000928470723c */ /* 0x040fec0000001870 */
[C---:B---3--:R-:W-:Y:S01]  /*22300*/  HMMA.16816.F32 R116, R132.reuse, R148, R116 ;  /* 0x000000948474723c */ /* 0x048fe20000001874 */
[----:B------:R-:W3:Y:S05]  /*22310*/  LDSM.16.MT88.4 R144, [R216+0x11000] ;  /* 0x01100000d890783b */ /* 0x000eea0000004200 */
[C---:B------:R-:W-:Y:S03]  /*22320*/  HMMA.16816.F32 R120, R132.reuse, R150, R120 ;  /* 0x000000968478723c */ /* 0x040fe60000001878 */
[----:B------:R-:W3:Y:S03]  /*22330*/  LDSM.16.MT88.4 R148, [R220+0x13000] ;  /* 0x01300000dc94783b */ /* 0x000ee60000004200 */
[C---:B------:R-:W-:Y:S06]  /*22340*/  HMMA.16816.F32 R124, R132.reuse, R156, R124 ;  /* 0x0000009c847c723c */ /* 0x040fec000000187c */
[----:B------:R-:W-:Y:S01]  /*22350*/  HMMA.16816.F32 R128, R132, R158, R128 ;  /* 0x0000009e8480723c */ /* 0x000fe20000001880 */
[----:B------:R-:W-:Y:S06]  /*22360*/  LDSM.16.MT88.4 R156, [R217+0x13000] ;  /* 0x01300000d99c783b */ /* 0x000fec0000004200 */
[----:B------:R-:W-:Y:S04]  /*22370*/  F2FP.F16.F32.PACK_AB R132, R170, R168 ;  /* 0x000000a8aa84723e */ /* 0x000fe800000000ff */
[----:B-----5:R-:W-:Y:S02]  /*22380*/  F2FP.F16.F32.PACK_AB R134, R252, R167 ;  /* 0x000000a7fc86723e */ /* 0x020fe400000000ff */
[----:B------:R-:W-:Y:S02]  /*22390*/  F2FP.F16.F32.PACK_AB R133, R198, R250 ;  /* 0x000000fac685723e */ /* 0x000fe400000000ff */
[----:B------:R-:W-:Y:S07]  /*223a0*/  F2FP.F16.F32.PACK_AB R135, R169, R196 ;  /* 0x000000c4a987723e */ /* 0x000fee00000000ff */
        /* <DEDUP_REMOVED lines=23> */
[----:B------:R-:W-:Y:S04]  /*22520*/  MUFU.EX2 R162, R177 ;  /* 0x000000b100a27308 */ /* 0x000fe80000000800 */
[-CC-:B------:R-:W-:Y:S01]  /*22530*/  FFMA.FTZ R160, R173, R165.reuse, -R172.reuse ;  /* 0x000000a5ada07223 */ /* 0x180fe200000108ac */
[C---:B-1----:R-:W-:Y:S05]  /*22540*/  HMMA.16816.F32 R68, R132.reuse, R152, R68 ;  /* 0x000000988444723c */ /* 0x042fea0000001844 */
[----:B------:R-:W-:Y:S01]  /*22550*/  FFMA.FTZ R172, R166, R165, -R172 ;  /* 0x000000a5a6ac7223 */ /* 0x000fe200000108ac */
[C---:B------:R-:W-:Y:S01]  /*22560*/  HMMA.16816.F32 R72, R132.reuse, R154, R72 ;  /* 0x0000009a8448723c */ /* 0x040fe20000001848 */
[----:B------:R-:W1:Y:S02]  /*22570*/  LDSM.16.MT88.4 R152, [R218+0x17000] ;  /* 0x01700000da98783b */ /* 0x000e640000004200 */
[----:B------:R5:W-:Y:S02]  /*22580*/  MUFU.EX2 R165, R172 ;  /* 0x000000ac00a57308 */ /* 0x000be40000000800 */
[----:B------:R-:W-:Y:S01]  /*22590*/  IMAD.MOV.U32 R161, RZ, RZ, R170 ;  /* 0x000000ffffa17224 */ /* 0x000fe200078e00aa */
[C---:B--2---:R-:W-:Y:S07]  /*225a0*/  HMMA.16816.F32 R76, R132.reuse, R140, R76 ;  /* 0x0000008c844c723c */ /* 0x044fee000000184c */
[----:B------:R-:W2:Y:S01]  /*225b0*/  MUFU.EX2 R170, R176 ;  /* 0x000000b000aa7308 */ /* 0x000ea20000000800 */
[C---:B------:R-:W-:Y:S01]  /*225c0*/  HMMA.16816.F32 R80, R132.reuse, R142, R80 ;  /* 0x0000008e8450723c */ /* 0x040fe20000001850 */
[----:B------:R-:W1:Y:S02]  /*225d0*/  LDSM.16.MT88.4 R140, [R217+0x17000] ;  /* 0x01700000d98c783b */ /* 0x000e640000004200 */
[----:B------:R-:W-:Y:S03]  /*225e0*/  MOV R163, R169 ;  /* 0x000000a900a37202 */ /* 0x000fe60000000f00 */
[C---:B---3--:R-:W-:Y:S03]  /*225f0*/  HMMA.16816.F32 R84, R132.reuse, R144, R84 ;  /* 0x000000908454723c */ /* 0x048fe60000001854 */
[----:B------:R3:W1:Y:S01]  /*22600*/  MUFU.EX2 R169, R179 ;  /* 0x000000b300a97308 */ /* 0x0006620000000800 */
[----:B-----5:R-:W-:Y:S02]  /*22610*/  LDSM.16.MT88.4 R172, [R216+0x11800] ;  /* 0x01180000d8ac783b */ /* 0x020fe40000004200 */
[C---:B------:R-:W-:Y:S06]  /*22620*/  HMMA.16816.F32 R88, R132.reuse, R146, R88 ;  /* 0x000000928458723c */ /* 0x040fec0000001858 */
[----:B------:R-:W5:Y:S01]  /*22630*/  LDSM.16.MT88.4 R144, [R216+0x17000] ;  /* 0x01700000d890783b */ /* 0x000f620000004200 */
[C---:B------:R-:W-:Y:S04]  /*22640*/  HMMA.16816.F32 R92, R132.reuse, R148, R92 ;  /* 0x00000094845c723c */ /* 0x040fe8000000185c */
[----:B--2---:R-:W-:Y:S02]  /*22650*/  MOV R166, R170 ;  /* 0x000000aa00a67202 */ /* 0x004fe40000000f00 */
[C---:B------:R-:W-:Y:S01]  /*22660*/  HMMA.16816.F32 R96, R132.reuse, R150, R96 ;  /* 0x000000968460723c */ /* 0x040fe20000001860 */
[----:B------:R-:W2:Y:S05]  /*22670*/  LDSM.16.MT88.4 R148, [R218+0x11800] ;  /* 0x01180000da94783b */ /* 0x000eaa0000004200 */
[C---:B----4-:R-:W-:Y:S03]  /*22680*/  HMMA.16816.F32 R100, R132.reuse, R136, R100 ;  /* 0x000000888464723c */ /* 0x050fe60000001864 */
[----:B---3--:R-:W-:Y:S03]  /*22690*/  LDSM.16.MT88.4 R176, [R220+0x13800] ;  /* 0x01380000dcb0783b */ /* 0x008fe60000004200 */
[C---:B------:R-:W-:Y:S05]  /*226a0*/  HMMA.16816.F32 R104, R132.reuse, R138, R104 ;  /* 0x0000008a8468723c */ /* 0x040fea0000001868 */
[----:B------:R-:W3:Y:S01]  /*226b0*/  LDSM.16.MT88.4 R136, [R217+0x11800] ;  /* 0x01180000d988783b */ /* 0x000ee20000004200 */
[C---:B-1----:R-:W-:Y:S01]  /*226c0*/  HMMA.16816.F32 R108, R132.reuse, R152, R108 ;  /* 0x00000098846c723c */ /* 0x042fe2000000186c */
[----:B------:R-:W1:Y:S05]  /*226d0*/  MUFU.EX2 R152, R160 ;  /* 0x000000a000987308 */ /* 0x000e6a0000000800 */
[C---:B------:R-:W-:Y:S05]  /*226e0*/  HMMA.16816.F32 R112, R132.reuse, R154, R112 ;  /* 0x0000009a8470723c */ /* 0x040fea0000001870 */
[----:B------:R-:W-:Y:S01]  /*226f0*/  MOV R153, R171 ;  /* 0x000000ab00997202 */ /* 0x000fe20000000f00 */
[C---:B------:R-:W-:Y:S06]  /*22700*/  HMMA.16816.F32 R116, R132.reuse, R140, R116 ;  /* 0x0000008c8474723c */ /* 0x040fec0000001874 */
[C---:B------:R-:W-:Y:S05]  /*22710*/  HMMA.16816.F32 R120, R132.reuse, R142, R120 ;  /* 0x0000008e8478723c */ /* 0x040fea0000001878 */
[----:B------:R-:W-:Y:S01]  /*22720*/  MOV R140, R169 ;  /* 0x000000a9008c7202 */ /* 0x000fe20000000f00 */
[C---:B-----5:R-:W-:Y:S05]  /*22730*/  HMMA.16816.F32 R124, R132.reuse, R144, R124 ;  /* 0x00000090847c723c */ /* 0x060fea000000187c */
[----:B-1----:R-:W-:Y:S01]  /*22740*/  MOV R143, R152 ;  /* 0x00000098008f7202 */ /* 0x002fe20000000f00 */
[----:B------:R-:W-:Y:S05]  /*22750*/  HMMA.16816.F32 R128, R132, R146, R128 ;  /* 0x000000928480723c */ /* 0x000fea0000001880 */
[----:B------:R-:W-:Y:S02]  /*22760*/  MOV R141, R168 ;  /* 0x000000a8008d7202 */ /* 0x000fe40000000f00 */
[----:B------:R-:W-:Y:S04]  /*22770*/  F2FP.F16.F32.PACK_AB R168, R191, R193 ;  /* 0x000000c1bfa8723e */ /* 0x000fe800000000ff */
[----:B------:R-:W-:Y:S02]  /*22780*/  F2FP.F16.F32.PACK_AB R170, R166, R140 ;  /* 0x0000008ca6aa723e */ /* 0x000fe400000000ff */
[-C--:B------:R-:W-:Y:S02]  /*22790*/  F2FP.F16.F32.PACK_AB R169, R153, R162.reuse ;  /* 0x000000a299a9723e */ /* 0x080fe400000000ff */
[----:B------:R-:W-:Y:S02]  /*227a0*/  F2FP.F16.F32.PACK_AB R171, R165, R143 ;  /* 0x0000008fa5ab723e */ /* 0x000fe400000000ff */
[----:B------:R-:W-:Y:S02]  /*227b0*/  MOV R133, R162 ;  /* 0x000000a200857202 */ /* 0x000fe40000000f00 */
[----:B------:R-:W-:Y:S02]  /*227c0*/  MOV R134, R163 ;  /* 0x000000a300867202 */ /* 0x000fe40000000f00 */
[----:B------:R-:W-:Y:S02]  /*227d0*/  MOV R135, R161 ;  /* 0x000000a100877202 */ /* 0x000fe40000000f00 */
[C---:B------:R-:W-:Y:S01]  /*227e0*/  HMMA.16816.F32 R160, R168.reuse, R156, R4 ;  /* 0x0000009ca8a0723c */ /* 0x040fe20000001804 */
[----:B------:R-:W1:Y:S04]  /*227f0*/  LDSM.16.MT88.4 R4, [R218+0x13800] ;  /* 0x01380000da04783b */ /* 0x000e680000004200 */
[----:B------:R-:W-:Y:S01]  /*22800*/  MOV R132, R153 ;  /* 0x0000009900847202 */ /* 0x000fe20000000f00 */
[C---:B------:R-:W-:Y:S03]  /*22810*/  HMMA.16816.F32 R156, R168.reuse, R158, R8 ;  /* 0x0000009ea89c723c */ /* 0x040fe60000001808 */
[----:B------:R-:W4:Y:S03]  /*22820*/  LDSM.16.MT88.4 R8, [R217+0x13800] ;  /* 0x01380000d908783b */ /* 0x000f260000004200 */
[C---:B--2---:R-:W-:Y:S05]  /*22830*/  HMMA.16816.F32 R152, R168.reuse, R148, R12 ;  /* 0x00000094a898723c */ /* 0x044fea000000180c */
[----:B------:R-:W2:Y:S01]  /*22840*/  LDSM.16.MT88.4 R12, [R216+0x13800] ;  /* 0x01380000d80c783b */ /* 0x000ea20000004200 */
[C---:B------:R-:W-:Y:S06]  /*22850*/  HMMA.16816.F32 R148, R168.reuse, R150, R16 ;  /* 0x00000096a894723c */ /* 0x040fec0000001810 */
[C---:B---3--:R-:W-:Y:S01]  /*22860*/  HMMA.16816.F32 R144, R168.reuse, R136, R20 ;  /* 0x00000088a890723c */ /* 0x048fe20000001814 */
[----:B------:R-:W3:Y:S06]  /*22870*/  LDSM.16.MT88.4 R16, [R220+0x15800] ;  /* 0x01580000dc10783b */ /* 0x000eec0000004200 */
[----:B------:R-:W-:Y:S01]  /*22880*/  IMAD.MOV.U32 R21, RZ, RZ, R143 ;  /* 0x000000ffff157224 */ /* 0x000fe200078e008f */
[----:B------:R-:W-:Y:S03]  /*22890*/  MOV R22, R140 ;  /* 0x0000008c00167202 */ /* 0x000fe60000000f00 */
[----:B------:R-:W-:Y:S02]  /*228a0*/  MOV R23, R141 ;  /* 0x0000008d00177202 */ /* 0x000fe40000000f00 */
[C---:B------:R-:W-:Y:S01]  /*228b0*/  HMMA.16816.F32 R140, R168.reuse, R138, R24 ;  /* 0x0000008aa88c723c */ /* 0x040fe20000001818 */
[----:B------:R-:W-:Y:S05]  /*228c0*/  LDSM.16.MT88.4 R24, [R217+0x15800] ;  /* 0x01580000d918783b */ /* 0x000fea0000004200 */
[C---:B------:R-:W-:Y:S07]  /*228d0*/  HMMA.16816.F32 R136, R168.reuse, R172, R28 ;  /* 0x000000aca888723c */ /* 0x040fee000000181c */
[----:B------:R-:W-:Y:S04]  /*228e0*/  MOV R29, R132 ;  /* 0x00000084001d7202 */ /* 0x000fe80000000f00 */
[----:B------:R-:W-:Y:S02]  /*228f0*/  MOV R28, R133 ;  /* 0x00000085001c7202 */ /* 0x000fe40000000f00 */
[----:B------:R-:W-:Y:S02]  /*22900*/  MOV R173, R134 ;  /* 0x0000008600ad7202 */ /* 0x000fe40000000f00 */
[----:B------:R-:W-:Y:S02]  /*22910*/  MOV R172, R135 ;  /* 0x0000008700ac7202 */ /* 0x000fe40000000f00 */
[C---:B------:R-:W-:Y:S03]  /*22920*/  HMMA.16816.F32 R132, R168.reuse, R174, R32 ;  /* 0x000000aea884723c */ /* 0x040fe60000001820 */
[----:B------:R-:W-:Y:S01]  /*22930*/  MOV R31, R21 ;  /* 0x00000015001f7202 */ /* 0x000fe20000000f00 */
[----:B------:R-:W-:Y:S01]  /*22940*/  FADD.FTZ R199, R173, R199 ;  /* 0x000000c7adc77221 */ /* 0x000fe20000010000 */
[----:B------:R-:W-:Y:S01]  /*22950*/  MOV R30, R22 ;  /* 0x00000016001e7202 */ /* 0x000fe20000000f00 */
[C---:B------:R-:W-:Y:S05]  /*22960*/  HMMA.16816.F32 R36, R168.reuse, R176, R36 ;  /* 0x000000b0a824723c */ /* 0x040fea0000001824 */
[----:B------:R-:W-:Y:S01]  /*22970*/  MOV R35, R23 ;  /* 0x0000001700237202 */ /* 0x000fe20000000f00 */
        /* <DEDUP_REMOVED lines=17> */
[----:B------:R-:W-:Y:S01]  /*22a90*/  MOV R0, R164 ;  /* 0x000000a400007202 */ /* 0x000fe20000000f00 */
        /* <DEDUP_REMOVED lines=8> */
[C---:B-1----:R-:W-:Y:S06]  /*22b20*/  HMMA.16816.F32 R92, R168.reuse, R4, R92 ;  /* 0x00000004a85c723c */ /* 0x042fec000000185c */
[C---:B------:R-:W-:Y:S05]  /*22b30*/  HMMA.16816.F32 R96, R168.reuse, R6, R96 ;  /* 0x00000006a860723c */ /* 0x040fea0000001860 */
[----:B------:R-:W-:Y:S01]  /*22b40*/  FADD.FTZ R5, R167, R188 ;  /* 0x000000bca7057221 */ /* 0x000fe20000010000 */
[C---:B----4-:R-:W-:Y:S05]  /*22b50*/  HMMA.16816.F32 R100, R168.reuse, R8, R100 ;  /* 0x00000008a864723c */ /* 0x050fea0000001864 */
        /* <DEDUP_REMOVED lines=9> */
[C---:B------:R-:W-:Y:S06]  /*22bf0*/  HMMA.16816.F32 R120, R168.reuse, R18, R120 ;  /* 0x00000012a878723c */ /* 0x040fec0000001878 */
[C---:B-----5:R-:W-:Y:S06]  /*22c00*/  HMMA.16816.F32 R124, R168.reuse, R20, R124 ;  /* 0x00000014a87c723c */ /* 0x060fec000000187c */
[----:B------:R-:W-:Y:S01]  /*22c10*/  HMMA.16816.F32 R128, R168, R22, R128 ;  /* 0x00000016a880723c */ /* 0x000fe20000001880 */
[----:B------:R-:W-:Y:S11]  /*22c20*/  @!UPT UIADD3 URZ, URZ, URZ, URZ ;  /* 0x0000003f3f3ff290 */ /* 0x000ff6000fffe03f */
[----:B------:R-:W-:Y:S01]  /*22c30*/  @!UPT UIADD3 URZ, URZ, URZ, URZ ;  /* 0x0000003f3f3ff290 */ /* 0x000fe2000fffe03f */
[----:B------:R-:W-:Y:S11]  /*22c40*/  @P0 BRA `(.L_x_7949) ;  /* 0xffffffb800440947 */ /* 0x000ff6000383ffff */
.L_x_7940:
        /* <DEDUP_REMOVED lines=14> */
[----:B------:R-:W-:Y:S02]  /*22d30*/  LOP3.LUT R4, R0, 0xfffffff0, RZ, 0xc0, !PT ;  /* 0xfffffff000047812 */ /* 0x000fe400078ec0ff */
[----:B------:R-:W-:Y:S02]  /*22d40*/  LEA.HI R2, R2, R13, RZ, 0x2 ;  /* 0x0000000d02027211 */ /* 0x000fe400078f10ff */
[----:B------:R-:W-:Y:S01]  /*22d50*/  SHF.R.S32.HI R0, RZ, 0x4, R0 ;  /* 0x00000004ff007819 */ /* 0x000fe20000011400 */
[----:B------:R-:W-:Y:S01]  /*22d60*/  IMAD.IADD R4, R11, 0x1, -R4 ;  /* 0x000000010b047824 */ /* 0x000fe200078e0a04 */
        /* <DEDUP_REMOVED lines=9> */
.L_x_7957:
        /* <DEDUP_REMOVED lines=20> */
[-C--:B------:R-:W-:Y:S01]  /*22f40*/  LEA.HI R16, R15, R14.reuse, RZ, 0x2 ;  /* 0x0000000e0f107211 */ /* 0x080fe200078f10ff */
[----:B------:R-:W-:Y:S01]  /*22f50*/  FMUL.FTZ R157, R13, R157 ;  /* 0x0000009d0d9d7220 */ /* 0x000fe20000410000 */
[----:B------:R-:W-:Y:S01]  /*22f60*/  LEA.HI R15, R15, R14, RZ, 0x5 ;  /* 0x0000000e0f0f7211 */ /* 0x000fe200078f28ff */
[C---:B------:R-:W-:Y:S01]  /*22f70*/  FMUL.FTZ R152, R13.reuse, R152 ;  /* 0x000000980d987220 */ /* 0x040fe20000410000 */
[--C-:B------:R-:W-:Y:S01]  /*22f80*/  SHF.R.S32.HI R17, RZ, 0x2, R16.reuse ;  /* 0x00000002ff117819 */ /* 0x100fe20000011410 */
[C---:B------:R-:W-:Y:S01]  /*22f90*/  FMUL.FTZ R153, R13.reuse, R153 ;  /* 0x000000990d997220 */ /* 0x040fe20000410000 */
[----:B------:R-:W-:Y:S01]  /*22fa0*/  SHF.R.S32.HI R18, RZ, 0x1f, R16 ;  /* 0x0000001fff127819 */ /* 0x000fe20000011410 */
[C---:B------:R-:W-:Y:S01]  /*22fb0*/  FMUL.FTZ R148, R13.reuse, R148 ;  /* 0x000000940d947220 */ /* 0x040fe20000410000 */
[----:B------:R-:W-:Y:S01]  /*22fc0*/  LOP3.LUT R21, R16, 0x1ffffffc, RZ, 0xc0, !PT ;  /* 0x1ffffffc10157812 */ /* 0x000fe200078ec0ff */
[C---:B------:R-:W-:Y:S01]  /*22fd0*/  FMUL.FTZ R149, R13.reuse, R149 ;  /* 0x000000950d957220 */ /* 0x040fe20000410000 */
[----:B------:R-:W-:Y:S01]  /*22fe0*/  LEA.HI R18, R18, R17, RZ, 0x3 ;  /* 0x0000001112127211 */ /* 0x000fe200078f18ff */
[C---:B------:R-:W-:Y:S01]  /*22ff0*/  FMUL.FTZ R144, R13.reuse, R144 ;  /* 0x000000900d907220 */ /* 0x040fe20000410000 */
[----:B------:R-:W-:Y:S01]  /*23000*/  SHF.R.S32.HI R16, RZ, 0x5, R15 ;  /* 0x00000005ff107819 */ /* 0x000fe2000001140f */
[C---:B------:R-:W-:Y:S01]  /*23010*/  FMUL.FTZ R145, R13.reuse, R145 ;  /* 0x000000910d917220 */ /* 0x040fe20000410000 */
[----:B------:R-:W-:Y:S01]  /*23020*/  LOP3.LUT R18, R18, 0xfffffff8, RZ, 0xc0, !PT ;  /* 0xfffffff812127812 */ /* 0x000fe200078ec0ff */
[----:B------:R-:W-:Y:S01]  /*23030*/  FMUL.FTZ R140, R13, R140 ;  /* 0x0000008c0d8c7220 */ /* 0x000fe20000410000 */
[----:B------:R-:W-:Y:S01]  /*23040*/  IADD3 R21, -R21, R14, RZ ;  /* 0x0000000e15157210 */ /* 0x000fe20007ffe1ff */
[----:B------:R-:W-:Y:S01]  /*23050*/  FMUL.FTZ R141, R13, R141 ;  /* 0x0000008d0d8d7220 */ /* 0x000fe20000410000 */
[----:B------:R-:W-:Y:S01]  /*23060*/  IADD3 R17, R17, -R18, RZ ;  /* 0x8000001211117210 */ /* 0x000fe20007ffe0ff */
[C---:B------:R-:W-:Y:S01]  /*23070*/  FMUL.FTZ R136, R13.reuse, R136 ;  /* 0x000000880d887220 */ /* 0x040fe20000410000 */
[----:B------:R-:W-:Y:S01]  /*23080*/  LEA R18, R16, R21, 0x9 ;  /* 0x0000001510127211 */ /* 0x000fe200078e48ff */
[----:B------:R-:W-:Y:S01]  /*23090*/  FMUL.FTZ R137, R13, R137 ;  /* 0x000000890d897220 */ /* 0x000fe20000410000 */
[----:B------:R-:W-:Y:S01]  /*230a0*/  SHF.L.U32 R19, R17, 0x6, RZ ;  /* 0x0000000611137819 */ /* 0x000fe200000006ff */
[----:B------:R-:W-:Y:S01]  /*230b0*/  FMUL.FTZ R132, R13, R132 ;  /* 0x000000840d847220 */ /* 0x000fe20000410000 */
[----:B------:R-:W-:Y:S01]  /*230c0*/  LOP3.LUT R20, R17, 0x1, RZ, 0xc0, !PT ;  /* 0x0000000111147812 */ /* 0x000fe200078ec0ff */
[----:B------:R-:W-:Y:S01]  /*230d0*/  FMUL.FTZ R133, R13, R133 ;  /* 0x000000850d857220 */ /* 0x000fe20000410000 */
[----:B------:R-:W-:Y:S01]  /*230e0*/  LOP3.LUT R19, R19, 0x1c0, RZ, 0xc0, !PT ;  /* 0x000001c013137812 */ /* 0x000fe200078ec0ff */
[C---:B------:R-:W-:Y:S01]  /*230f0*/  FMUL.FTZ R36, R13.reuse, R36 ;  /* 0x000000240d247220 */ /* 0x040fe20000410000 */
        /* <DEDUP_REMOVED lines=122> */
[----:B------:R-:W-:Y:S02]  /*238a0*/  @P0 IADD3 R17, R18, 0x20, RZ ;  /* 0x0000002012110810 */ /* 0x000fe40007ffe0ff */
[----:B------:R-:W-:Y:S02]  /*238b0*/  SEL R12, R12, 0xffffff80, !P2 ;  /* 0xffffff800c0c7807 */ /* 0x000fe40005000000 */
[C---:B------:R-:W-:Y:S01]  /*238c0*/  IADD3 R19, R18.reuse, R13, RZ ;  /* 0x0000000d12137210 */ /* 0x040fe20007ffe0ff */
        /* <DEDUP_REMOVED lines=66> */
[----:B------:R4:W-:Y:S04]  /*23cf0*/  STS.64 [R12+0xc800], R130 ;  /* 0x00c800820c007388 */ /* 0x0009e80000000a00 */
[----:B-1----:R-:W4:Y:S04]  /*23d00*/  LD.E.64 R18, desc[UR12][R8.64+0xb0] ;  /* 0x0000b00c08127980 */ /* 0x002f28000c101b00 */
[----:B------:R-:W4:Y:S04]  /*23d10*/  LD.E R26, desc[UR10][R8.64+0x60] ;  /* 0x0000600a081a7980 */ /* 0x000f28000c101900 */
[----:B------:R-:W4:Y:S04]  /*23d20*/  LD.E R17, desc[UR12][R8.64+0xcc] ;  /* 0x0000cc0c08117980 */ /* 0x000f28000c101900 */
[----:B------:R-:W4:Y:S01]  /*23d30*/  LD.E.64 R24, desc[UR10][R8.64+0x78] ;  /* 0x0000780a08187980 */ /* 0x000f22000c101b00 */
[----:B------:R-:W1:Y:S01]  /*23d40*/  @P4 MUFU.LG2 R11, R11 ;  /* 0x0000000b000b4308 */ /* 0x000e620000000c00 */
[----:B--2---:R-:W-:Y:S01]  /*23d50*/  IMAD R13, R231, -0x40, R232 ;  /* 0xffffffc0e70d7824 */ /* 0x004fe200078e02e8 */
[----:B---3--:R-:W-:Y:S01]  /*23d60*/  IADD3 R20, R0, 0x8, RZ ;  /* 0x0000000800147810 */ /* 0x008fe20007ffe0ff */
[----:B------:R2:W5:Y:S01]  /*23d70*/  LD.E.64 R142, desc[UR10][R8.64+0xa8] ;  /* 0x0000a80a088e7980 */ /* 0x000562000c101b00 */
[----:B------:R-:W-:Y:S01]  /*23d80*/  MOV R140, 0xff800000 ;  /* 0xff800000008c7802 */ /* 0x000fe20000000f00 */
[----:B------:R-:W-:Y:S01]  /*23d90*/  BSSY B0, `(.L_x_7951) ;  /* 0x000005a000007945 */ /* 0x000fe20003800000 */
[----:B------:R-:W-:Y:S01]  /*23da0*/  BAR.SYNC.DEFER_BLOCKING 0x0 ;  /* 0x0000000000007b1d */ /* 0x000fe20000010000 */
[----:B------:R-:W-:-:S02]  /*23db0*/  ISETP.GE.AND P0, PT, R20, R13, PT ;  /* 0x0000000d1400720c */ /* 0x000fc40003f06270 */
[----:B----4-:R-:W-:Y:S02]  /*23dc0*/  IADD3 R12, R0, 0x10, RZ ;  /* 0x00000010000c7810 */ /* 0x010fe40007ffe0ff */
[----:B------:R-:W-:Y:S01]  /*23dd0*/  LEA.HI R20, R4, R4, RZ, 0x1 ;  /* 0x0000000404147211 */ /* 0x000fe200078f08ff */
[----:B------:R-:W3:Y:S01]  /*23de0*/  @P3 MUFU.LG2 R10, R10 ;  /* 0x0000000a000a3308 */ /* 0x000ee20000000c00 */
[----:B------:R-:W-:Y:S02]  /*23df0*/  ISETP.GE.AND P5, PT, R12, R13, PT ;  /* 0x0000000d0c00720c */ /* 0x000fe40003fa6270 */
[----:B------:R-:W-:Y:S01]  /*23e00*/  MOV R12, 0xff800000 ;  /* 0xff800000000c7802 */ /* 0x000fe20000000f00 */
[----:B-1----:R-:W-:Y:S01]  /*23e10*/  @P4 FMUL.FTZ R22, R11, 0.69314718246459960938 ;  /* 0x3f3172180b164820 */ /* 0x002fe20000410000 */
[----:B------:R-:W-:Y:S02]  /*23e20*/  SHF.L.U32 R11, R231, 0x6, RZ ;  /* 0x00000006e70b7819 */ /* 0x000fe400000006ff */
[----:B------:R-:W-:Y:S01]  /*23e30*/  SHF.L.U32 R21, R20, 0x2, RZ ;  /* 0x0000000214157819 */ /* 0x000fe200000006ff */
[----:B-----5:R-:W-:Y:S01]  /*23e40*/  @P4 FFMA.FTZ R12, R5, R164, R22 ;  /* 0x000000a4050c4223 */ /* 0x020fe20000010016 */
[----:B------:R-:W-:-:S02]  /*23e50*/  SHF.L.U32 R22, R4, 0x2, RZ ;  /* 0x0000000204167819 */ /* 0x000fc400000006ff */
[----:B------:R-:W-:Y:S02]  /*23e60*/  LOP3.LUT R15, R15, 0xffffffe0, RZ, 0xc0, !PT ;  /* 0xffffffe00f0f7812 */ /* 0x000fe400078ec0ff */
[--C-:B------:R-:W-:Y:S02]  /*23e70*/  SHF.R.S32.HI R23, RZ, 0x1f, R22.reuse ;  /* 0x0000001fff177819 */ /* 0x100fe40000011416 */
[----:B--2---:R-:W-:Y:S02]  /*23e80*/  SHF.L.U32 R8, R0, 0x6, RZ ;  /* 0x0000000600087819 */ /* 0x004fe400000006ff */
[----:B------:R-:W-:Y:S01]  /*23e90*/  LOP3.LUT R9, R20, 0xffffffe, RZ, 0xc0, !PT ;  /* 0x0ffffffe14097812 */ /* 0x000fe200078ec0ff */
[----:B---3--:R-:W-:Y:S01]  /*23ea0*/  @P3 FMUL.FTZ R10, R10, 0.69314718246459960938 ;  /* 0x3f3172180a0a3820 */ /* 0x008fe20000410000 */
[----:B------:R-:W-:Y:S01]  /*23eb0*/  LOP3.LUT R8, R8, 0x1c0, RZ, 0xc0, !PT ;  /* 0x000001c008087812 */ /* 0x000fe200078ec0ff */
[----:B------:R-:W-:Y:S01]  /*23ec0*/  IMAD.WIDE R22, R0, 0x100, R22 ;  /* 0x0000010000167825 */ /* 0x000fe200078e0216 */
[----:B------:R-:W-:-:S03]  /*23ed0*/  IADD3 R9, R4, -R9, RZ ;  /* 0x8000000904097210 */ /* 0x000fc60007ffe0ff */
[----:B------:R-:W-:Y:S01]  /*23ee0*/  @P3 FFMA.FTZ R140, R5, R3, R10 ;  /* 0x00000003058c3223 */ /* 0x000fe2000001000a */
[----:B------:R-:W-:Y:S02]  /*23ef0*/  LOP3.LUT R21, R8, 0x38, R21, 0xf8, !PT ;  /* 0x0000003808157812 */ /* 0x000fe400078ef815 */
[----:B------:R-:W-:Y:S02]  /*23f00*/  SHF.R.U32.HI R8, RZ, 0x3, R8 ;  /* 0x00000003ff087819 */ /* 0x000fe40000011608 */
[----:B------:R-:W-:Y:S02]  /*23f10*/  IADD3 R15, R14, -R15, RZ ;  /* 0x8000000f0e0f7210 */ /* 0x000fe40007ffe0ff */
[----:B------:R-:W-:Y:S02]  /*23f20*/  LOP3.LUT R8, R21, R8, RZ, 0x3c, !PT ;  /* 0x0000000815087212 */ /* 0x000fe400078e3cff */
[----:B------:R-:W-:Y:S02]  /*23f30*/  LOP3.LUT P2, RZ, R15, 0x3, RZ, 0xc0, !PT ;  /* 0x000000030fff7812 */ /* 0x000fe4000784c0ff */
[----:B------:R-:W-:-:S04]  /*23f40*/  LEA R5, R9, R8, 0x2 ;  /* 0x0000000809057211 */ /* 0x000fc800078e10ff */
[----:B------:R-:W-:-:S05]  /*23f50*/  LEA R5, R5, UR4, 0x2 ;  /* 0x0000000405057c11 */ /* 0x000fca000f8e10ff */
        /* <DEDUP_REMOVED lines=28> */
[----:B------:R-:W-:-:S04]  /*24120*/  IMAD R18, R18, UR8, R235 ;  /* 0x0000000812127c24 */ /* 0x000fc8000f8e02eb */
[----:B------:R-:W-:-:S04]  /*24130*/  IMAD R18, R18, R26, R233 ;  /* 0x0000001a12127224 */ /* 0x000fc800078e02e9 */
[----:B------:R-:W-:Y:S01]  /*24140*/  IMAD R4, R19, R18, R11 ;  /* 0x0000001213047224 */ /* 0x000fe200078e020b */
[----:B------:R-:W-:-:S03]  /*24150*/  SHF.R.S32.HI R11, RZ, 0x1f, R16 ;  /* 0x0000001fff0b7819 */ /* 0x000fc60000011410 */
[----:B------:R-:W-:Y:S01]  /*24160*/  IMAD R17, R4, R17, RZ ;  /* 0x0000001104117224 */ /* 0x000fe200078e02ff */
[----:B------:R-:W-:-:S04]  /*24170*/  LEA.HI R11, R11, R16, RZ, 0x2 ;  /* 0x000000100b0b7211 */ /* 0x000fc800078f10ff */
[----:B------:R-:W-:Y:S02]  /*24180*/  LOP3.LUT R3, R11, 0xffffffc, RZ, 0xc0, !PT ;  /* 0x0ffffffc0b037812 */ /* 0x000fe400078ec0ff */
[----:B------:R-:W-:Y:S02]  /*24190*/  IADD3 R11, P1, R22, R17, RZ ;  /* 0x00000011160b7210 */ /* 0x000fe40007f3e0ff */
[----:B------:R-:W-:Y:S02]  /*241a0*/  IADD3 R3, R16, -R3, RZ ;  /* 0x8000000310037210 */ /* 0x000fe40007ffe0ff */
[----:B------:R-:W-:Y:S02]  /*241b0*/  LEA.HI.X.SX32 R17, R17, R23, 0x1, P1 ;  /* 0x0000001711117211 */ /* 0x000fe400008f0eff */
[----:B------:R-:W-:Y:S01]  /*241c0*/  LEA R144, P1, R11, R24, 0x2 ;  /* 0x000000180b907211 */ /* 0x000fe200078210ff */
[----:B------:R1:W1:Y:S01]  /*241d0*/  LDS.128 R20, [R5+0xe800] ;  /* 0x00e8000005147984 */ /* 0x0002620000000c00 */
[----:B------:R-:W-:-:S02]  /*241e0*/  LEA R3, R3, R2, 0x4 ;  /* 0x0000000203037211 */ /* 0x000fc400078e20ff */
[----:B------:R-:W-:Y:S02]  /*241f0*/  LEA.HI.X R145, R11, R25, R17, 0x2, P1 ;  /* 0x000000190b917211 */ /* 0x000fe400008f1411 */
[----:B------:R1:W1:Y:S04]  /*24200*/  LDS.128 R24, [R5+0xe000] ;  /* 0x00e0000005187984 */ /* 0x0002680000000c00 */
[----:B------:R1:W1:Y:S04]  /*24210*/  LDS.128 R16, [R5+0xf000] ;  /* 0x00f0000005107984 */ /* 0x0002680000000c00 */
[----:B------:R1:W1:Y:S01]  /*24220*/  LDS.128 R8, [R5+0xf800] ;  /* 0x00f8000005087984 */ /* 0x0002620000000c00 */
[----:B--234-:R-:W-:Y:S05]  /*24230*/  @P2 BRA `(.L_x_7952) ;  /* 0x00000000003c2947 */ /* 0x01cfea0003800000 */
[----:B------:R-:W-:Y:S01]  /*24240*/  IMAD R232, R231, -0x40, R232 ;  /* 0xffffffc0e7e87824 */ /* 0x000fe200078e02e8 */
[----:B------:R-:W-:Y:S01]  /*24250*/  SHF.R.S32.HI R2, RZ, 0x1f, R4 ;  /* 0x0000001fff027819 */ /* 0x000fe20000011404 */
[C---:B-1----:R-:W-:Y:S01]  /*24260*/  VIADD R5, R3.reuse, 0x8 ;  /* 0x0000000803057836 */ /* 0x042fe20000000000 */
[----:B------:R-:W-:Y:S02]  /*24270*/  IADD3 R4, P1, R4, R3, RZ ;  /* 0x0000000304047210 */ /* 0x000fe40007f3e0ff */
[-C--:B------:R-:W-:Y:S02]  /*24280*/  ISETP.GE.AND P3, PT, R3, R232.reuse, PT ;  /* 0x000000e80300720c */ /* 0x080fe40003f66270 */
[----:B------:R-:W-:Y:S02]  /*24290*/  ISETP.GE.AND P2, PT, R5, R232, PT ;  /* 0x000000e80500720c */ /* 0x000fe40003f46270 */
[----:B------:R-:W-:Y:S02]  /*242a0*/  LEA.HI.X.SX32 R3, R3, R2, 0x1, P1 ;  /* 0x0000000203037211 */ /* 0x000fe400008f0eff */
[----:B------:R-:W-:-:S04]  /*242b0*/  LEA R2, P1, R4, R142, 0x2 ;  /* 0x0000008e04027211 */ /* 0x000fc800078210ff */
[----:B------:R-:W-:-:S03]  /*242c0*/  LEA.HI.X R3, R4, R143, R3, 0x2, P1 ;  /* 0x0000008f04037211 */ /* 0x000fc600008f1403 */
[C---:B------:R-:W-:Y:S02]  /*242d0*/  @!P3 R2UR UR10, R6.reuse ;  /* 0x00000000060ab2ca */ /* 0x040fe400000e0000 */
[C---:B------:R-:W-:Y:S02]  /*242e0*/  @!P3 R2UR UR11, R7.reuse ;  /* 0x00000000070bb2ca */ /* 0x040fe400000e0000 */
[----:B------:R-:W-:Y:S02]  /*242f0*/  @!P2 R2UR UR4, R6 ;  /* 0x000000000604a2ca */ /* 0x000fe400000e0000 */
[----:B------:R-:W-:-:S09]  /*24300*/  @!P2 R2UR UR5, R7 ;  /* 0x000000000705a2ca */ /* 0x000fd200000e0000 */
[----:B------:R2:W-:Y:S04]  /*24310*/  @!P3 ST.E desc[UR10][R2.64], R12 ;  /* 0x0000000c0200b985 */ /* 0x0005e8000c10190a */
[----:B------:R2:W-:Y:S02]  /*24320*/  @!P2 ST.E desc[UR4][R2.64+0x20], R140 ;  /* 0x0000208c0200a985 */ /* 0x0005e4000c101904 */
.L_x_7952:
[----:B------:R-:W-:Y:S05]  /*24330*/  BSYNC B0 ;  /* 0x0000000000007941 */ /* 0x000fea0003800000 */
.L_x_7951:
[----:B------:R-:W-:Y:S01]  /*24340*/  VIADD R14, R0, 0x18 ;  /* 0x00000018000e7836 */ /* 0x000fe20000000000 */
[----:B------:R-:W-:Y:S01]  /*24350*/  @!P0 R2UR UR14, R6 ;  /* 0x00000000060e82ca */ /* 0x000fe200000e0000 */
[C---:B--2---:R-:W-:Y:S01]  /*24360*/  VIADD R12, R0.reuse, 0x20 ;  /* 0x00000020000c7836 */ /* 0x044fe20000000000 */
[C---:B------:R-:W-:Y:S01]  /*24370*/  @!P0 R2UR UR15, R7.reuse ;  /* 0x00000000070f82ca */ /* 0x040fe200000e0000 */
[----:B------:R-:W-:Y:S01]  /*24380*/  VIADD R4, R0, 0x28 ;  /* 0x0000002800047836 */ /* 0x000fe20000000000 */
[----:B------:R-:W-:Y:S01]  /*24390*/  @!P0 R2UR UR12, R6 ;  /* 0x00000000060c82ca */ /* 0x000fe200000e0000 */
[----:B------:R-:W-:Y:S01]  /*243a0*/  VIADD R2, R0, 0x30 ;  /* 0x0000003000027836 */ /* 0x000fe20000000000 */
[C---:B------:R-:W-:Y:S01]  /*243b0*/  @!P0 R2UR UR13, R7.reuse ;  /* 0x00000000070d82ca */ /* 0x040fe200000e0000 */
[----:B------:R-:W-:Y:S01]  /*243c0*/  IMAD.MOV.U32 R231, RZ, RZ, 0x0 ;  /* 0x00000000ffe77424 */ /* 0x000fe200078e00ff */
[----:B------:R-:W-:Y:S02]  /*243d0*/  @!P0 R2UR UR10, R6 ;  /* 0x00000000060a82ca */ /* 0x000fe400000e0000 */
[----:B------:R-:W-:-:S02]  /*243e0*/  @!P0 R2UR UR11, R7 ;  /* 0x00000000070b82ca */ /* 0x000fc400000e0000 */
[----:B------:R-:W-:Y:S02]  /*243f0*/  @!P0 R2UR UR4, R6 ;  /* 0x00000000060482ca */ /* 0x000fe400000e0000 */
[C---:B------:R-:W-:Y:S01]  /*24400*/  @!P0 R2UR UR5, R7.reuse ;  /* 0x00000000070582ca */ /* 0x040fe200000e0000 */
[----:B------:R-:W-:Y:S01]  /*24410*/  @!P0 ST.E.128 desc[UR14][R144.64+0x2000], R132 ;  /* 0x0020008490008985 */ /* 0x000fe2000c101d0e */
[CC--:B------:R-:W-:Y:S01]  /*24420*/  ISETP.GE.AND P6, PT, R0.reuse, R13.reuse, PT ;  /* 0x0000000d0000720c */ /* 0x0c0fe20003fc6270 */
[----:B------:R-:W-:Y:S01]  /*24430*/  VIADD R0, R0, 0x38 ;  /* 0x0000003800007836 */ /* 0x000fe20000000000 */
[-C--:B------:R-:W-:Y:S01]  /*24440*/  ISETP.GE.AND P4, PT, R14, R13.reuse, PT ;  /* 0x0000000d0e00720c */ /* 0x080fe20003f86270 */
[----:B-1----:R-:W-:Y:S01]  /*24450*/  @!P0 ST.E.128 desc[UR12][R144.64+0x2100], R100 ;  /* 0x0021006490008985 */ /* 0x002fe2000c101d0c */
[----:B------:R-:W-:Y:S02]  /*24460*/  ISETP.GE.AND P3, PT, R12, R13, PT ;  /* 0x0000000d0c00720c */ /* 0x000fe40003f66270 */
[----:B------:R-:W-:Y:S01]  /*24470*/  @!P5 R2UR UR24, R6 ;  /* 0x000000000618d2ca */ /* 0x000fe200000e0000 */
[----:B------:R-:W-:Y:S01]  /*24480*/  @!P0 ST.E.128 desc[UR10][R144.64+0x2200], R68 ;  /* 0x0022004490008985 */ /* 0x000fe2000c101d0a */
[----:B------:R-:W-:-:S02]  /*24490*/  @!P5 R2UR UR25, R7 ;  /* 0x000000000719d2ca */ /* 0x000fc400000e0000 */
[C---:B------:R-:W-:Y:S01]  /*244a0*/  @!P5 R2UR UR22, R6.reuse ;  /* 0x000000000616d2ca */ /* 0x040fe200000e0000 */
[----:B------:R-:W-:Y:S01]  /*244b0*/  @!P0 ST.E.128 desc[UR4][R144.64+0x2300], R36 ;  /* 0x0023002490008985 */ /* 0x000fe2000c101d04 */
[C---:B------:R-:W-:Y:S02]  /*244c0*/  @!P5 R2UR UR23, R7.reuse ;  /* 0x000000000717d2ca */ /* 0x040fe400000e0000 */
[C---:B------:R-:W-:Y:S02]  /*244d0*/  @!P6 R2UR UR28, R6.reuse ;  /* 0x00000000061ce2ca */ /* 0x040fe400000e0000 */
[C---:B------:R-:W-:Y:S02]  /*244e0*/  @!P6 R2UR UR29, R7.reuse ;  /* 0x00000000071de2ca */ /* 0x040fe400000e0000 */
[C---:B------:R-:W-:Y:S02]  /*244f0*/  @!P6 R2UR UR26, R6.reuse ;  /* 0x00000000061ae2ca */ /* 0x040fe400000e0000 */
[----:B------:R-:W-:Y:S01]  /*24500*/  @!P6 R2UR UR27, R7 ;  /* 0x00000000071be2ca */ /* 0x000fe200000e0000 */
[----:B------:R-:W-:Y:S01]  /*24510*/  @!P5 ST.E.128 desc[UR24][R144.64+0x4000], R128 ;  /* 0x004000809000d985 */ /* 0x000fe2000c101d18 */
[----:B------:R-:W-:-:S02]  /*24520*/  @!P5 R2UR UR20, R6 ;  /* 0x000000000614d2ca */ /* 0x000fc400000e0000 */
[C---:B------:R-:W-:Y:S01]  /*24530*/  @!P5 R2UR UR21, R7.reuse ;  /* 0x000000000715d2ca */ /* 0x040fe200000e0000 */
[----:B------:R-:W-:Y:S01]  /*24540*/  @!P5 ST.E.128 desc[UR22][R144.64+0x4100], R96 ;  /* 0x004100609000d985 */ /* 0x000fe2000c101d16 */
[C---:B------:R-:W-:Y:S02]  /*24550*/  @!P5 R2UR UR18, R6.reuse ;  /* 0x000000000612d2ca */ /* 0x040fe400000e0000 */
[C---:B------:R-:W-:Y:S01]  /*24560*/  @!P5 R2UR UR19, R7.reuse ;  /* 0x000000000713d2ca */ /* 0x040fe200000e0000 */
[----:B------:R-:W-:Y:S01]  /*24570*/  @!P6 ST.E.128 desc[UR28][R144.64+0x200], R72 ;  /* 0x000200489000e985 */ /* 0x000fe2000c101d1c */
        /* <DEDUP_REMOVED lines=15> */
[-C--:B------:R-:W-:Y:S02]  /*24670*/  ISETP.GE.AND P2, PT, R4, R13.reuse, PT ;  /* 0x0000000d0400720c */ /* 0x080fe40003f46270 */
[----:B------:R-:W-:Y:S01]  /*24680*/  ISETP.GE.AND P1, PT, R2, R13, PT ;  /* 0x0000000d0200720c */ /* 0x000fe20003f26270 */
        /* <DEDUP_REMOVED lines=36> */
[----:B------:R-:W-:Y:S02]  /*248d0*/  @!P6 R2UR UR32, R6 ;  /* 0x000000000620e2ca */ /* 0x000fe400000e0000 */
[----:B------:R-:W-:Y:S01]  /*248e0*/  @!P6 R2UR UR33, R7 ;  /* 0x000000000721e2ca */ /* 0x000fe200000e0000 */
[----:B------:R-:W-:Y:S01]  /*248f0*/  @!P1 ST.E.128 desc[UR12][R144.64+0xc100], R80 ;  /* 0x00c1005090009985 */ /* 0x000fe2000c101d0c */
[----:B------:R-:W-:-:S03]  /*24900*/  ISETP.GE.AND P0, PT, R0, R13, PT ;  /* 0x0000000d0000720c */ /* 0x000fc60003f06270 */
[----:B------:R-:W-:Y:S04]  /*24910*/  @!P1 ST.E.128 desc[UR10][R144.64+0xc200], R48 ;  /* 0x00c2003090009985 */ /* 0x000fe8000c101d0a */
[----:B------:R-:W-:Y:S04]  /*24920*/  @!P1 ST.E.128 desc[UR4][R144.64+0xc300], R16 ;  /* 0x00c3001090009985 */ /* 0x000fe8000c101d04 */
[----:B------:R-:W-:Y:S04]  /*24930*/  @!P6 ST.E.64 desc[UR32][R144.64], R136 ;  /* 0x000000889000e985 */ /* 0x000fe8000c101b20 */
[----:B------:R1:W-:Y:S02]  /*24940*/  @!P6 ST.E.64 desc[UR30][R144.64+0x8], R138 ;  /* 0x0000088a9000e985 */ /* 0x0003e4000c101b1e */
[----:B-1----:R-:W-:Y:S05]  /*24950*/  @P0 RET.REL.NODEC R230 `(_ZN5flash24flash_fwd_splitkv_kernelI23Flash_fwd_kernel_traitsILi256ELi64ELi64ELi4ELb0ELb0EN7cutlass6half_tE19Flash_kernel_traitsILi256ELi64ELi64ELi4ES3_EELb0ELb1ELb0ELb0ELb1ELb0ELb1ELb1EEEvNS_16Flash_fwd_paramsE) ;  /* 0xfffffdb4e6a80950 */ /* 0x002fea0003c3ffff */
[C---:B------:R-:W-:Y:S01]  /*24960*/  R2UR UR14, R6.reuse ;  /* 0x00000000060e72ca */ /* 0x040fe200000e0000 */
[----:B------:R-:W-:Y:S01]  /*24970*/  IMAD.MOV.U32 R231, RZ, RZ, 0x0 ;  /* 0x00000000ffe77424 */ /* 0x000fe200078e00ff */
[C---:B------:R-:W-:Y:S02]  /*24980*/  R2UR UR15, R7.reuse ;  /* 0x00000000070f72ca */ /* 0x040fe400000e0000 */
[C---:B------:R-:W-:Y:S02]  /*24990*/  R2UR UR12, R6.reuse ;  /* 0x00000000060c72ca */ /* 0x040fe400000e0000 */
[C---:B------:R-:W-:Y:S02]  /*249a0*/  R2UR UR13, R7.reuse ;  /* 0x00000000070d72ca */ /* 0x040fe400000e0000 */
[----:B------:R-:W-:Y:S02]  /*249b0*/  R2UR UR10, R6 ;  /* 0x00000000060a72ca */ /* 0x000fe400000e0000 */
[----:B------:R-:W-:-:S02]  /*249c0*/  R2UR UR11, R7 ;  /* 0x00000000070b72ca */ /* 0x000fc400000e0000 */
[----:B------:R-:W-:Y:S02]  /*249d0*/  R2UR UR4, R6 ;  /* 0x00000000060472ca */ /* 0x000fe400000e0000 */
[----:B------:R-:W-:Y:S01]  /*249e0*/  R2UR UR5, R7 ;  /* 0x00000000070572ca */ /* 0x000fe200000e0000 */
[----:B------:R-:W-:Y:S04]  /*249f0*/  ST.E.128 desc[UR14][R144.64+0xe000], R108 ;  /* 0x00e0006c90007985 */ /* 0x000fe8000c101d0e */
[----:B------:R-:W-:Y:S04]  /*24a00*/  ST.E.128 desc[UR12][R144.64+0xe100], R76 ;  /* 0x00e1004c90007985 */ /* 0x000fe8000c101d0c */
[----:B------:R-:W-:Y:S04]  /*24a10*/  ST.E.128 desc[UR10][R144.64+0xe200], R44 ;  /* 0x00e2002c90007985 */ /* 0x000fe8000c101d0a */
[----:B------:R1:W-:Y:S02]  /*24a20*/  ST.E.128 desc[UR4][R144.64+0xe300], R8 ;  /* 0x00e3000890007985 */ /* 0x0003e4000c101d04 */
[----:B-1----:R-:W-:Y:S05]  /*24a30*/  RET.REL.NODEC R230 `(_ZN5flash24flash_fwd_splitkv_kernelI23Flash_fwd_kernel_traitsILi256ELi64ELi64ELi4ELb0ELb0EN7cutlass6half_tE19Flash_kernel_traitsILi256ELi64ELi64ELi4ES3_EELb0ELb1ELb0ELb0ELb1ELb0ELb1ELb1EEEvNS_16Flash_fwd_paramsE) ;  /* 0xfffffdb4e6707950 */ /* 0x002fea0003c3ffff */
.L_x_7950:
[----:B------:R-:W-:Y:S01]  /*24a40*/  MOV R13, 0x2 ;  /* 0x00000002000d7802 */ /* 0x000fe20000000f00 */
[----:B------:R-:W-:Y:S01]  /*24a50*/  IMAD.MOV.U32 R10, RZ, RZ, 0x1f ;  /* 0x0000001fff0a7424 */ /* 0x000fe200078e00ff */
[----:B------:R-:W-:-:S07]  /*24a60*/  MOV R12, 0xffffffff ;  /* 0xffffffff000c7802 */ /* 0x000fce0000000f00 */
[----:B-1---5:R-:W-:Y:S05]  /*24a70*/  WARPSYNC.COLLECTIVE R12, `(.L_x_7953) ;  /* 0x000000000c087348 */ /* 0x022fea0003c00000 */
[----:B------:R2:W3:Y:S02]  /*24a80*/  SHFL.BFLY P0, R16, R247, R13, R10 ;  /* 0x0c00000df7107389 */ /* 0x0004e4000000000a */
[----:B-123-5:R-:W-:Y:S01]  /*24a90*/  ENDCOLLECTIVE ;  /* 0x000000000000791b */ /* 0x02efe20003800000 */
.L_x_7953:
[----:B------:R-:W-:Y:S02]  /*24aa0*/  IMAD.MOV.U32 R14, RZ, RZ, R16 ;  /* 0x000000ffff0e7224 */ /* 0x000fe400078e0010 */
[----:B------:R-:W-:Y:S02]  /*24ab0*/  IMAD.MOV.U32 R13, RZ, RZ, 0x1 ;  /* 0x00000001ff0d7424 */ /* 0x000fe400078e00ff */
[----:B------:R-:W-:-:S05]  /*24ac0*/  FADD.FTZ R14, R14, R247 ;  /* 0x000000f70e0e7221 */ /* 0x000fca0000010000 */
[----:B------:R-:W-:-:S07]  /*24ad0*/  MOV R247, R14 ;  /* 0x0000000e00f77202 */ /* 0x000fce0000000f00 */
[----:B------:R-:W-:Y:S05]  /*24ae0*/  WARPSYNC.COLLECTIVE R12, `(.L_x_7954) ;  /* 0x000000000c087348 */ /* 0x000fea0003c00000 */
[----:B------:R1:W2:Y:S02]  /*24af0*/  SHFL.BFLY P0, R16, R247, R13, R10 ;  /* 0x0c00000df7107389 */ /* 0x0002a4000000000a */
[----:B-12---:R-:W-:Y:S01]  /*24b00*/  ENDCOLLECTIVE ;  /* 0x000000000000791b */ /* 0x006fe20003800000 */
.L_x_7954:
[----:B------:R-:W-:Y:S01]  /*24b10*/  MOV R247, R245 ;  /* 0x000000f500f77202 */ /* 0x000fe20000000f00 */
[----:B------:R-:W-:Y:S01]  /*24b20*/  IMAD.MOV.U32 R13, RZ, RZ, 0x2 ;  /* 0x00000002ff0d7424 */ /* 0x000fe200078e00ff */
[----:B------:R-:W-:-:S07]  /*24b30*/  MOV R11, R16 ;  /* 0x00000010000b7202 */ /* 0x000fce0000000f00 */
[----:B------:R-:W-:Y:S05]  /*24b40*/  WARPSYNC.COLLECTIVE R12, `(.L_x_7955) ;  /* 0x000000000c087348 */ /* 0x000fea0003c00000 */
[----:B------:R1:W2:Y:S02]  /*24b50*/  SHFL.BFLY P0, R16, R247, R13, R10 ;  /* 0x0c00000df7107389 */ /* 0x0002a4000000000a */
[----:B-12---:R-:W-:Y:S01]  /*24b60*/  ENDCOLLECTIVE ;  /* 0x000000000000791b */ /* 0x006fe20003800000 */
.L_x_7955:
[----:B------:R-:W-:Y:S01]  /*24b70*/  FADD.FTZ R11, R14, R11 ;  /* 0x0000000b0e0b7221 */ /* 0x000fe20000010000 */
[----:B------:R-:W-:Y:S01]  /*24b80*/  FADD.FTZ R15, R16, R245 ;  /* 0x000000f5100f7221 */ /* 0x000fe20000010000 */
[----:B------:R-:W-:-:S04]  /*24b90*/  MOV R13, 0x1 ;  /* 0x00000001000d7802 */ /* 0x000fc80000000f00 */
[----:B------:R-:W-:-:S07]  /*24ba0*/  MOV R247, R15 ;  /* 0x0000000f00f77202 */ /* 0x000fce0000000f00 */
[----:B------:R-:W-:Y:S05]  /*24bb0*/  WARPSYNC.COLLECTIVE R12, `(.L_x_7956) ;  /* 0x000000000c087348 */ /* 0x000fea0003c00000 */
[----:B------:R1:W2:Y:S02]  /*24bc0*/  SHFL.BFLY P0, R16, R247, R13, R10 ;  /* 0x0c00000df7107389 */ /* 0x0002a4000000000a */
[----:B-12---:R-:W-:Y:S01]  /*24bd0*/  ENDCOLLECTIVE ;  /* 0x000000000000791b */ /* 0x006fe20003800000 */
.L_x_7956:
[----:B------:R-:W-:Y:S05]  /*24be0*/  BRA `(.L_x_7957) ;  /* 0xffffffe000847947 */ /* 0x000fea000383ffff */
.L_x_7958:
        /* <DEDUP_REMOVED lines=9> */
.L_x_8866:


//--------------------- .text._ZN5flash24flash_fwd_splitkv_kernelI23Flash_fwd_kernel_traitsILi256ELi64ELi64ELi4ELb0ELb0EN7cutlass6half_tE19Flash_kernel_traitsILi256ELi64ELi64ELi4ES3_EELb0ELb1ELb0ELb0ELb1ELb1ELb1ELb1EEEvNS_16Flash_fwd_paramsE --------------------------
	.section	.text._ZN5flash24flash_fwd_splitkv_kernelI23Flash_fwd_kernel_traitsILi256ELi64ELi64ELi4ELb0ELb0EN7cutlass6half_tE19Flash_kernel_traitsILi256ELi64ELi64ELi4ES3_EELb0ELb1ELb0ELb0ELb1ELb1ELb1ELb1EEEvNS_16Flash_fwd_paramsE,"ax",@progbits
	.align	128
        .global         _ZN5flash24flash_fwd_splitkv_kernelI23Flash_fwd_kernel_traitsILi256ELi64ELi64ELi4ELb0ELb0EN7cutlass6half_tE19Flash_kernel_traitsILi256ELi64ELi64ELi4ES3_EELb0ELb1ELb0ELb0ELb1ELb1ELb1ELb1EEEvNS_16Flash_fwd_paramsE
        .type           _ZN5flash24flash_fwd_splitkv_kernelI23Flash_fwd_kernel_traitsILi256ELi64ELi64ELi4ELb0ELb0EN7cutlass6half_tE19Flash_kernel_traitsILi256ELi64ELi64ELi4ES3_EELb0ELb1ELb0ELb0ELb1ELb1ELb1ELb1EEEvNS_16Flash_fwd_paramsE,@function
        .size           _ZN5flash24flash_fwd_splitkv_kernelI23Flash_fwd_kernel_traitsILi256ELi64ELi64ELi4ELb0ELb0EN7cutlass6half_tE19Flash_kernel_traitsILi256ELi64ELi64ELi4ES3_EELb0ELb1ELb0ELb0ELb1ELb1ELb1ELb1EEEvNS_16Flash_fwd_paramsE,(.L_x_8867 - _ZN5flash24flash_fwd_splitkv_kernelI23Flash_fwd_kernel_traitsILi256ELi64ELi64ELi4ELb0ELb0EN7cutlass6half_tE19Flash_kernel_traitsILi256ELi64ELi64ELi4ES3_EELb0ELb1ELb0ELb0ELb1ELb1ELb1ELb1EEEvNS_16Flash_fwd_paramsE)
        .other          _ZN5flash24flash_fwd_splitkv_kernelI23Flash_fwd_kernel_traitsILi256ELi64ELi64ELi4ELb0ELb0EN7cutlass6half_tE19Flash_kernel_traitsILi256ELi64ELi64ELi4ES3_EELb0ELb1ELb0ELb0ELb1ELb1ELb1ELb1EEEvNS_16Flash_fwd_paramsE,@"STO_CUDA_ENTRY STV_DEFAULT"
_ZN5flash24flash_fwd_splitkv_kernelI23Flash_fwd_kernel_traitsILi256ELi64ELi64ELi4ELb0ELb0EN7cutlass6half_tE19Flash_kernel_traitsILi256ELi64ELi64ELi4ES3_EELb0ELb1ELb0ELb0ELb1ELb1ELb1ELb1EEEvNS_16Flash_fwd_paramsE:
.text._ZN5flash24flash_fwd_splitkv_kernelI23Flash_fwd_kernel_traitsILi256ELi64ELi64ELi4ELb0ELb0EN7cutlass6half_tE19Flash_kernel_traitsILi256ELi64ELi64ELi4ES3_EELb0ELb1ELb0ELb0ELb1ELb1ELb1ELb1EEEvNS_16Flash_fwd_paramsE:
        /* <DEDUP_REMOVED lines=29> */
[----:B------:R-:W-:Y:S05]  /*01d0*/  CALL.REL.NOINC `($_ZN5flash24flash_fwd_splitkv_kernelI23Flash_fwd_kernel_traitsILi256ELi64ELi64ELi4ELb0ELb0EN7cutlass6half_tE19Flash_kernel_traitsILi256ELi64ELi64ELi4ES3_EELb0ELb1ELb0ELb0ELb1ELb1ELb1ELb1EEEvNS_16Flash_fwd_paramsE$_ZN5flash30compute_attn_1rowblock_splitkvI23Flash_fwd_kernel_traitsILi256ELi64ELi64ELi4ELb0ELb0EN7cutlass6half_tE19Flash_kernel_traitsILi256ELi64ELi64ELi4ES3_EELb0ELb1ELb0ELb0ELb1ELb1ELb1ELb1ENS_16Flash_fwd_paramsEEEvRKT8_iiiii) ;  /* 0x0000000000087944 */ /* 0x000fea0003c00000 */
[----:B------:R-:W-:Y:S05]  /*01e0*/  BSYNC B3 ;  /* 0x0000000000037941 */ /* 0x000fea0003800000 */
.L_x_7959:
[----:B------:R-:W-:Y:S05]  /*01f0*/  EXIT ;  /* 0x000000000000794d */ /* 0x000fea0003800000 */
        .type           $_ZN5flash24flash_fwd_splitkv_kernelI23Flash_fwd_kernel_traitsILi256ELi64ELi64ELi4ELb0ELb0EN7cutlass6half_tE19Flash_kernel_traitsILi256ELi64ELi64ELi4ES3_EELb0ELb1ELb0ELb0ELb1ELb1ELb1ELb1EEEvNS_16Flash_fwd_paramsE$_ZN5flash30compute_attn_1rowblock_splitkvI23Flash_fwd_kernel_traitsILi256ELi64ELi64ELi4ELb0ELb0EN7cutlass6half_tE19Flash_kernel_traitsILi256ELi64ELi64ELi4ES3_EELb0ELb1ELb0ELb0ELb1ELb1ELb1ELb1ENS_16Flash_fwd_paramsEEEvRKT8_iiiii,@function
        .size           $_ZN5flash24flash_fwd_splitkv_kernelI23Flash_fwd_kernel_traitsILi256ELi64ELi64ELi4ELb0ELb0EN7cutlass6half_tE19Flash_kernel_traitsILi256ELi64ELi64ELi4ES3_EELb0ELb1ELb0ELb0ELb1ELb1ELb1ELb1EEEvNS_16Flash_fwd_paramsE$_ZN5flash30compute_attn_1rowblock_splitkvI23Flash_fwd_kernel_traitsILi256ELi64ELi64ELi4ELb0ELb0EN7cutlass6half_tE19Flash_kernel_traitsILi256ELi64ELi64ELi4ES3_EELb0ELb1ELb0ELb0ELb1ELb1ELb1ELb1ENS_16Flash_fwd_paramsEEEvRKT8_iiiii,(.L_x_8867 - $_ZN5flash24flash_fwd_splitkv_kernelI23Flash_fwd_kernel_traitsILi256ELi64ELi64ELi4ELb0ELb0EN7cutlass6half_tE19Flash_kernel_traitsILi256ELi64ELi64ELi4ES3_EELb0ELb1ELb0ELb0ELb1ELb1ELb1ELb1EEEvNS_16Flash_fwd_paramsE$_ZN5flash30compute_attn_1rowblock_splitkvI23Flash_fwd_kernel_traitsILi256ELi64ELi64ELi4ELb0ELb0EN7cutlass6half_tE19Flash_kernel_traitsILi256ELi64ELi64ELi4ES3_EELb0ELb1ELb0ELb0ELb1ELb1ELb1ELb1ENS_16Flash_fwd_paramsEEEvRKT8_iiiii)
$_ZN5flash24flash_fwd_splitkv_kernelI23Flash_fwd_kernel_traitsILi256ELi64ELi64ELi4ELb0ELb0EN7cutlass6half_tE19Flash_kernel_traitsILi256ELi64ELi64ELi4ES3_EELb0ELb1ELb0ELb0ELb1ELb1ELb1ELb1EEEvNS_16Flash_fwd_paramsE$_ZN5flash30compute_attn_1rowblock_splitkvI23Flash_fwd_kernel_traitsILi256ELi64ELi64ELi4ELb0ELb0EN7cutlass6half_tE19Flash_kernel_traitsILi256ELi64ELi64ELi4ES3_EELb0ELb1ELb0ELb0ELb1ELb1ELb1ELb1ENS_16Flash_fwd_paramsEEEvRKT8_iiiii:
        /* <DEDUP_REMOVED lines=28> */
.L_x_7961:
[----:B------:R-:W-:Y:S05]  /*03c0*/  BSYNC B0 ;  /* 0x0000000000007941 */ /* 0x000fea0003800000 */
.L_x_7960:
        /* <DEDUP_REMOVED lines=8> */
.L_x_7963:
[----:B------:R3:W5:Y:S02]  /*0450*/  LD.E R3, desc[UR6][R18.64+0xb8] ;  /* 0x0000b80612037980 */ /* 0x000764000c101900 */
.L_x_7964:
[----:B------:R-:W-:Y:S05]  /*0460*/  BSYNC B0 ;  /* 0x0000000000007941 */ /* 0x000fea0003800000 */
.L_x_7962:
        /* <DEDUP_REMOVED lines=10> */
.L_x_7966:
[----:B------:R-:W2:Y:S01]  /*0510*/  LD.E.64 R2, desc[UR6][R18.64+0x108] ;  /* 0x0001080612027980 */ /* 0x000ea2000c101b00 */
[----:B------:R-:W-:Y:S01]  /*0520*/  BSSY B0, `(.L_x_7968) ;  /* 0x0000006000007945 */ /* 0x000fe20003800000 */
[----:B------:R-:W-:Y:S01]  /*0530*/  IMAD.MOV.U32 R59, RZ, RZ, RZ ;  /* 0x000000ffff3b7224 */ /* 0x000fe200078e00ff */
[----:B--2---:R-:W-:-:S04]  /*0540*/  ISETP.NE.U32.AND P0, PT, R2, RZ, PT ;  /* 0x000000ff0200720c */ /* 0x004fc80003f05070 */
[----:B------:R-:W-:-:S13]  /*0550*/  ISETP.NE.AND.EX P0, PT, R3, RZ, PT, P0 ;  /* 0x000000ff0300720c */ /* 0x000fda0003f05300 */
[----:B------:R-:W-:Y:S05]  /*0560*/  @!P0 BRA `(.L_x_7969) ;  /* 0x0000000000048947 */ /* 0x000fea0003800000 */
[----:B------:R2:W5:Y:S02]  /*0570*/  LD.E R59, desc[UR6][R18.64+0xbc] ;  /* 0x0000bc06123b7980 */ /* 0x000564000c101900 */
.L_x_7969:
[----:B------:R-:W-:Y:S05]  /*0580*/  BSYNC B0 ;  /* 0x0000000000007941 */ /* 0x000fea0003800000 */
.L_x_7968:
[----:B-----5:R-:W-:Y:S02]  /*0590*/  IADD3 R59, R76, R59, RZ ;  /* 0x0000003b4c3b7210 */ /* 0x020fe40007ffe0ff */
.L_x_7967:
[----:B------:R-:W-:Y:S05]  /*05a0*/  BSYNC B1 ;  /* 0x0000000000017941 */ /* 0x000fea0003800000 */
.L_x_7965:
[----:B------:R-:W-:Y:S01]  /*05b0*/  IMAD.SHL.U32 R61, R231, 0x40, RZ ;  /* 0x00000040e73d7824 */ /* 0x000fe200078e00ff */
[----:B------:R-:W-:Y:S01]  /*05c0*/  MOV R2, R230 ;  /* 0x000000e600027202 */ /* 0x000fe20000000f00 */
[----:B------:R-:W-:-:S03]  /*05d0*/  IMAD.MOV.U32 R3, RZ, RZ, 0x0 ;  /* 0x00000000ff037424 */ /* 0x000fc600078e00ff */
[----:B------:R-:W-:-:S13]  /*05e0*/  ISETP.GT.AND P0, PT, R232, R61, PT ;  /* 0x0000003de800720c */ /* 0x000fda0003f04270 */
[----:B-123--:R-:W-:Y:S05]  /*05f0*/  @!P0 RET.REL.NODEC R2 `(_ZN5flash24flash_fwd_splitkv_kernelI23Flash_fwd_kernel_traitsILi256ELi64ELi64ELi4ELb0ELb0EN7cutlass6half_tE19Flash_kernel_traitsILi256ELi64ELi64ELi4ES3_EELb0ELb1ELb0ELb0ELb1ELb1ELb1ELb1EEEvNS_16Flash_fwd_paramsE) ;  /* 0xfffffff802808950 */ /* 0x00efea0003c3ffff */
[----:B------:R-:W2:Y:S04]  /*0600*/  LD.E R0, desc[UR6][R18.64+0xb8] ;  /* 0x0000b80612007980 */ /* 0x000ea8000c101900 */
[----:B------:R-:W3:Y:S04]  /*0610*/  LD.E R6, desc[UR6][R18.64+0x188] ;  /* 0x0001880612067980 */ /* 0x000ee8000c101900 */
[----:B------:R-:W4:Y:S01]  /*0620*/  LD.E R5, desc[UR6][R18.64+0x184] ;  /* 0x0001840612057980 */ /* 0x000f22000c101900 */
[----:B------:R-:W-:-:S04]  /*0630*/  IABS R3, R4 ;  /* 0x0000000400037213 */ /* 0x000fc80000000000 */
[----:B------:R-:W1:Y:S08]  /*0640*/  I2F.RP R2, R3 ;  /* 0x0000000300027306 */ /* 0x000e700000209400 */
[----:B-1----:R-:W1:Y:S02]  /*0650*/  MUFU.RCP R16, R2 ;  /* 0x0000000200107308 */ /* 0x002e640000001000 */
[----:B-1----:R-:W-:-:S06]  /*0660*/  VIADD R16, R16, 0xffffffe ;  /* 0x0ffffffe10107836 */ /* 0x002fcc0000000000 */
[----:B------:R1:W5:Y:S02]  /*0670*/  F2I.FTZ.U32.TRUNC.NTZ R17, R16 ;  /* 0x0000001000117305 */ /* 0x000364000021f000 */
[----:B-1----:R-:W-:Y:S01]  /*0680*/  IMAD.MOV.U32 R16, RZ, RZ, RZ ;  /* 0x000000ffff107224 */ /* 0x002fe200078e00ff */
[----:B------:R-:W-:Y:S01]  /*0690*/  IADD3 R8, R59, R61, -R232 ;  /* 0x0000003d3b087210 */ /* 0x000fe20007ffe8e8 */
[----:B--2---:R-:W-:-:S05]  /*06a0*/  VIADD R0, R0, 0x3f ;  /* 0x0000003f00007836 */ /* 0x004fca0000000000 */
[----:B------:R-:W-:-:S04]  /*06b0*/  SHF.R.S32.HI R11, RZ, 0x1f, R0 ;  /* 0x0000001fff0b7819 */ /* 0x000fc80000011400 */
[----:B------:R-:W-:Y:S01]  /*06c0*/  LEA.HI R11, R11, R0, RZ, 0x6 ;  /* 0x000000000b0b7211 */ /* 0x000fe200078f30ff */
[----:B-----5:R-:W-:-:S03]  /*06d0*/  IMAD.MOV R0, RZ, RZ, -R17 ;  /* 0x000000ffff007224 */ /* 0x020fc600078e0a11 */
[----:B------:R-:W-:Y:S01]  /*06e0*/  LEA.HI.SX32 R11, R11, R4, 0x1a ;  /* 0x000000040b0b7211 */ /* 0x000fe200078fd2ff */
[----:B------:R-:W-:-:S04]  /*06f0*/  IMAD R7, R0, R3, RZ ;  /* 0x0000000300077224 */ /* 0x000fc800078e02ff */
[----:B------:R-:W-:Y:S01]  /*0700*/  VIADD R11, R11, 0xffffffff ;  /* 0xffffffff0b0b7836 */ /* 0x000fe20000000000 */
[----:B------:R-:W-:Y:S01]  /*0710*/  IABS R0, R4 ;  /* 0x0000000400007213 */ /* 0x000fe20000000000 */
[----:B------:R-:W-:-:S03]  /*0720*/  IMAD.HI.U32 R7, R17, R7, R16 ;  /* 0x0000000711077227 */ /* 0x000fc600078e0010 */
        /* <DEDUP_REMOVED lines=11> */
[----:B------:R-:W-:Y:S01]  /*07e0*/  VIADD R2, R59, 0x3f ;  /* 0x0000003f3b027836 */ /* 0x000fe20000000000 */
[----:B------:R-:W-:Y:S01]  /*07f0*/  IADD3 R0, -R232, 0x7f, R61 ;  /* 0x0000007fe8007810 */ /* 0x000fe20007ffe13d */
[----:B----4-:R-:W-:-:S03]  /*0800*/  IMAD.IADD R5, R8, 0x1, -R5 ;  /* 0x0000000108057824 */ /* 0x010fc600078e0a05 */
[----:B---3--:R-:W-:Y:S02]  /*0810*/  IADD3 R0, R6, R0, R59 ;  /* 0x0000000006007210 */ /* 0x008fe40007ffe03b */
[----:B------:R-:W-:-:S03]  /*0820*/  SHF.R.S32.HI R11, RZ, 0x1f, R2 ;  /* 0x0000001fff0b7819 */ /* 0x000fc60000011402 */
        /* <DEDUP_REMOVED lines=115> */
[----:B-1----:R-:W-:Y:S05]  /*0f60*/  @P6 RET.REL.NODEC R230 `(_ZN5flash24flash_fwd_splitkv_kernelI23Flash_fwd_kernel_traitsILi256ELi64ELi64ELi4ELb0ELb0EN7cutlass6half_tE19Flash_kernel_traitsILi256ELi64ELi64ELi4ES3_EELb0ELb1ELb0ELb0ELb1ELb1ELb1ELb1EEEvNS_16Flash_fwd_paramsE) ;  /* 0xfffffff0e6246950 */ /* 0x002fea0003c3ffff */
[----:B------:R-:W-:Y:S02]  /*0f70*/  MOV R3, 0xff800000 ;  /* 0xff80000000037802 */ /* 0x000fe40000000f00 */
[----:B------:R-:W-:-:S03]  /*0f80*/  MOV R231, 0x0 ;  /* 0x0000000000e77802 */ /* 0x000fc60000000f00 */
[----:B------:R1:W-:Y:S02]  /*0f90*/  ST.E desc[UR6][R6.64+0xe0], R3 ;  /* 0x0000e00306007985 */ /* 0x0003e4000c101906 */
[----:B-1----:R-:W-:Y:S05]  /*0fa0*/  RET.REL.NODEC R230 `(_ZN5flash24flash_fwd_splitkv_kernelI23Flash_fwd_kernel_traitsILi256ELi64ELi64ELi4ELb0ELb0EN7cutlass6half_tE19Flash_kernel_traitsILi256ELi64ELi64ELi4ES3_EELb0ELb1ELb0ELb0ELb1ELb1ELb1ELb1EEEvNS_16Flash_fwd_paramsE) ;  /* 0xfffffff0e6147950 */ /* 0x002fea0003c3ffff */
.L_x_7970:
        /* <DEDUP_REMOVED lines=38> */
[----:B-----5:R-:W-:Y:S01]  /*1210*/  IMAD R8, R3, R4, RZ ;  /* 0x0000000403087224 */ /* 0x020fe200078e02ff */
        /* <DEDUP_REMOVED lines=42> */
[----:B----4-:R-:W-:Y:S01]  /*14c0*/  IMAD R8, R167, R2, RZ ;  /* 0x00000002a7087224 */ /* 0x010fe200078e02ff */
[----:B------:R-:W-:-:S04]  /*14d0*/  SHF.R.S32.HI R13, RZ, 0x1f, R2 ;  /* 0x0000001fff0d7819 */ /* 0x000fc80000011402 */
[----:B------:R-:W-:Y:S02]  /*14e0*/  @!P0 IADD3 R4, -R4, RZ, RZ ;  /* 0x000000ff04048210 */ /* 0x000fe40007ffe1ff */
[----:B------:R-:W-:Y:S01]  /*14f0*/  @!P1 LOP3.LUT R4, RZ, R6, RZ, 0x33, !PT ;  /* 0x00000006ff049212 */ /* 0x000fe200078e33ff */
[----:B------:R-:W-:-:S04]  /*1500*/  IMAD R8, R166, R13, R8 ;  /* 0x0000000da6087224 */ /* 0x000fc800078e0208 */
[----:B------:R-:W-:Y:S01]  /*1510*/  IMAD R6, R15, R4, RZ ;  /* 0x000000040f067224 */ /* 0x000fe200078e02ff */
[----:B--2---:R-:W-:Y:S01]  /*1520*/  SHF.R.S32.HI R0, RZ, 0x1f, R3 ;  /* 0x0000001fff007819 */ /* 0x004fe20000011403 */
[-C--:B------:R-:W-:Y:S02]  /*1530*/  IMAD R7, R21, R3.reuse, RZ ;  /* 0x0000000315077224 */ /* 0x080fe400078e02ff */
[----:B------:R-:W-:-:S04]  /*1540*/  IMAD.WIDE.U32 R16, R20, R3, RZ ;  /* 0x0000000314107225 */ /* 0x000fc800078e00ff */
[----:B------:R-:W-:-:S04]  /*1550*/  IMAD R7, R20, R0, R7 ;  /* 0x0000000014077224 */ /* 0x000fc800078e0207 */
[----:B------:R-:W-:Y:S02]  /*1560*/  IMAD.IADD R17, R17, 0x1, R7 ;  /* 0x0000000111117824 */ /* 0x000fe400078e0207 */
[----:B------:R-:W-:Y:S02]  /*1570*/  IMAD R7, R11, R3, RZ ;  /* 0x000000030b077224 */ /* 0x000fe400078e02ff */
[----:B------:R-:W-:Y:S01]  /*1580*/  IMAD.WIDE.U32 R16, R2, R166, R16 ;  /* 0x000000a602107225 */ /* 0x000fe200078e0010 */
[----:B------:R-:W-:-:S03]  /*1590*/  SHF.R.S32.HI R11, RZ, 0x1f, R4 ;  /* 0x0000001fff0b7819 */ /* 0x000fc60000011404 */
[----:B------:R-:W-:Y:S02]  /*15a0*/  IMAD.IADD R17, R17, 0x1, R8 ;  /* 0x0000000111117824 */ /* 0x000fe400078e0208 */
[----:B------:R-:W-:Y:S02]  /*15b0*/  IMAD R7, R10, R0, R7 ;  /* 0x000000000a077224 */ /* 0x000fe400078e0207 */
[----:B------:R-:W-:Y:S02]  /*15c0*/  IMAD R0, R14, R11, R6 ;  /* 0x0000000b0e007224 */ /* 0x000fe400078e0206 */
[----:B------:R-:W-:-:S04]  /*15d0*/  IMAD.WIDE.U32 R20, R10, R3, RZ ;  /* 0x000000030a147225 */ /* 0x000fc800078e00ff */
[----:B------:R-:W-:Y:S01]  /*15e0*/  IMAD.WIDE.U32 R14, R4, R14, R16 ;  /* 0x0000000e040e7225 */ /* 0x000fe200078e0010 */
[----:B------:R-:W-:-:S03]  /*15f0*/  MOV R6, R20 ;  /* 0x0000001400067202 */ /* 0x000fc60000000f00 */
[----:B------:R-:W-:Y:S01]  /*1600*/  IMAD.IADD R23, R21, 0x1, R7 ;  /* 0x0000000115177824 */ /* 0x000fe200078e0207 */
[----:B------:R-:W-:Y:S01]  /*1610*/  IADD3 R7, R15, R0, RZ ;  /* 0x000000000f077210 */ /* 0x000fe20007ffe0ff */
[----:B------:R-:W-:Y:S01]  /*1620*/  IMAD.MOV.U32 R0, RZ, RZ, R14 ;  /* 0x000000ffff007224 */ /* 0x000fe200078e000e */
[----:B------:R-:W-:Y:S05]  /*1630*/  BRA `(.L_x_7973) ;  /* 0x00000004003c7947 */ /* 0x000fea0003800000 */
.L_x_7972:
        /* <DEDUP_REMOVED lines=22> */
[----:B------:R-:W-:Y:S01]  /*17a0*/  @!P3 SHF.R.S32.HI R6, RZ, 0x1f, R12 ;  /* 0x0000001fff06b819 */ /* 0x000fe2000001140c */
[----:B---3--:R-:W-:-:S03]  /*17b0*/  @!P3 IMAD R5, R167, R12, RZ ;  /* 0x0000000ca705b224 */ /* 0x008fc600078e02ff */
[----:B------:R-:W-:Y:S01]  /*17c0*/  ISETP.GT.U32.AND P0, PT, R3, R0, PT ;  /* 0x000000000300720c */ /* 0x000fe20003f04070 */
[----:B------:R-:W-:Y:S02]  /*17d0*/  @!P3 IMAD R5, R6, R166, R5 ;  /* 0x000000a60605b224 */ /* 0x000fe400078e0205 */
[----:B------:R-:W-:Y:S01]  /*17e0*/  @!P3 IMAD.WIDE.U32 R26, R166, R12, RZ ;  /* 0x0000000ca61ab225 */ /* 0x000fe200078e00ff */
[----:B------:R-:W-:Y:S02]  /*17f0*/  @P3 IADD3 R7, R12, R15, RZ ;  /* 0x0000000f0c073210 */ /* 0x000fe40007ffe0ff */
[----:B-----5:R-:W-:Y:S01]  /*1800*/  @!P3 SHF.R.S32.HI R6, RZ, 0x1f, R8 ;  /* 0x0000001fff06b819 */ /* 0x020fe20000011408 */
[----:B------:R-:W-:Y:S02]  /*1810*/  @!P3 IMAD.IADD R27, R27, 0x1, R5 ;  /* 0x000000011b1bb824 */ /* 0x000fe400078e0205 */
[----:B----4-:R-:W-:-:S04]  /*1820*/  @!P3 IMAD R5, R23, R8, RZ ;  /* 0x000000081705b224 */ /* 0x010fc800078e02ff */
[----:B------:R-:W-:Y:S02]  /*1830*/  @!P0 IMAD.IADD R0, R0, 0x1, -R3 ;  /* 0x0000000100008824 */ /* 0x000fe400078e0a03 */
[-C--:B------:R-:W-:Y:S02]  /*1840*/  @P3 IMAD R11, R167, R7.reuse, RZ ;  /* 0x00000007a70b3224 */ /* 0x080fe400078e02ff */
[----:B------:R-:W-:Y:S01]  /*1850*/  @P3 IMAD.WIDE.U32 R28, R166, R7, RZ ;  /* 0x00000007a61c3225 */ /* 0x000fe200078e00ff */
[----:B------:R-:W-:-:S03]  /*1860*/  ISETP.GE.U32.AND P2, PT, R0, R3, PT ;  /* 0x000000030000720c */ /* 0x000fc60003f46070 */
[C---:B------:R-:W-:Y:S02]  /*1870*/  @!P3 IMAD R5, R22.reuse, R6, R5 ;  /* 0x000000061605b224 */ /* 0x040fe400078e0205 */
[----:B------:R-:W-:Y:S01]  /*1880*/  @!P3 IMAD.WIDE.U32 R22, R22, R8, R26 ;  /* 0x000000081616b225 */ /* 0x000fe200078e001a */
[----:B------:R-:W-:Y:S02]  /*1890*/  @P3 IADD3 R11, R29, R11, RZ ;  /* 0x0000000b1d0b3210 */ /* 0x000fe40007ffe0ff */
[----:B------:R-:W-:Y:S02]  /*18a0*/  @P3 MOV R10, R28 ;  /* 0x0000001c000a3202 */ /* 0x000fe40000000f00 */
[----:B------:R-:W-:Y:S02]  /*18b0*/  @!P3 IADD3 R11, R23, R5, RZ ;  /* 0x00000005170bb210 */ /* 0x000fe40007ffe0ff */
[----:B------:R-:W-:Y:S02]  /*18c0*/  LEA R5, R170, 0xffffffc0, 0x6 ;  /* 0xffffffc0aa057811 */ /* 0x000fe400078e30ff */
[----:B------:R-:W-:-:S02]  /*18d0*/  LOP3.LUT R0, R233, R4, RZ, 0x3c, !PT ;  /* 0x00000004e9007212 */ /* 0x000fc400078e3cff */
[----:B------:R-:W-:Y:S01]  /*18e0*/  @!P3 MOV R10, R22 ;  /* 0x00000016000ab202 */ /* 0x000fe20000000f00 */
[----:B------:R-:W-:Y:S01]  /*18f0*/  @!P3 IMAD R6, R169, R12, RZ ;  /* 0x0000000ca906b224 */ /* 0x000fe200078e02ff */
[----:B------:R-:W-:Y:S01]  /*1900*/  @!P3 SHF.R.S32.HI R3, RZ, 0x1f, R12 ;  /* 0x0000001fff03b819 */ /* 0x000fe2000001140c */
[----:B------:R-:W-:Y:S01]  /*1910*/  @!P0 VIADD R2, R2, 0x1 ;  /* 0x0000000102028836 */ /* 0x000fe20000000000 */
[----:B------:R-:W-:Y:S01]  /*1920*/  SHF.R.S32.HI R13, RZ, 0x1f, R5 ;  /* 0x0000001fff0d7819 */ /* 0x000fe20000011405 */
[-C--:B------:R-:W-:Y:S01]  /*1930*/  IMAD R7, R167, R5.reuse, RZ ;  /* 0x00000005a7077224 */ /* 0x080fe200078e02ff */
[----:B------:R-:W-:Y:S01]  /*1940*/  ISETP.GE.AND P1, PT, R0, RZ, PT ;  /* 0x000000ff0000720c */ /* 0x000fe20003f26270 */
[----:B------:R-:W-:Y:S01]  /*1950*/  IMAD.WIDE.U32 R26, R166, R5, R10 ;  /* 0x00000005a61a7225 */ /* 0x000fe200078e000a */
[----:B------:R-:W-:Y:S02]  /*1960*/  ISETP.NE.AND P0, PT, R4, RZ, PT ;  /* 0x000000ff0400720c */ /* 0x000fe40003f05270 */
[----:B------:R-:W-:Y:S01]  /*1970*/  @P2 IADD3 R2, R2, 0x1, RZ ;  /* 0x0000000102022810 */ /* 0x000fe20007ffe0ff */
[----:B------:R-:W-:-:S02]  /*1980*/  @!P3 IMAD R3, R3, R168, R6 ;  /* 0x000000a80303b224 */ /* 0x000fc400078e0206 */
[----:B------:R-:W-:-:S04]  /*1990*/  @!P3 IMAD.WIDE.U32 R10, R168, R12, RZ ;  /* 0x0000000ca80ab225 */ /* 0x000fc800078e00ff */
[----:B------:R-:W-:Y:S02]  /*19a0*/  IMAD R7, R13, R166, R7 ;  /* 0x000000a60d077224 */ /* 0x000fe400078e0207 */
[----:B------:R-:W-:Y:S01]  /*19b0*/  @!P3 IMAD.IADD R11, R11, 0x1, R3 ;  /* 0x000000010b0bb824 */ /* 0x000fe200078e0203 */
[----:B------:R-:W-:Y:S02]  /*19c0*/  MOV R3, R2 ;  /* 0x0000000200037202 */ /* 0x000fe40000000f00 */
[----:B------:R-:W-:Y:S01]  /*19d0*/  IADD3 R27, R27, R7, RZ ;  /* 0x000000071b1b7210 */ /* 0x000fe20007ffe0ff */
[----:B------:R-:W-:Y:S01]  /*19e0*/  @!P3 IMAD R0, R21, R8, RZ ;  /* 0x000000081500b224 */ /* 0x000fe200078e02ff */
[----:B------:R-:W-:Y:S01]  /*19f0*/  @!P3 SHF.R.S32.HI R7, RZ, 0x1f, R8 ;  /* 0x0000001fff07b819 */ /* 0x000fe20000011408 */
[----:B------:R-:W-:Y:S01]  /*1a00*/  @!P1 IMAD.MOV R3, RZ, RZ, -R3 ;  /* 0x000000ffff039224 */ /* 0x000fe200078e0a03 */
[----:B------:R-:W-:Y:S02]  /*1a10*/  @!P0 LOP3.LUT R3, RZ, R4, RZ, 0x33, !PT ;  /* 0x00000004ff038212 */ /* 0x000fe400078e33ff */
[----:B------:R-:W-:Y:S01]  /*1a20*/  @P3 IADD3 R12, R12, R15, RZ ;  /* 0x0000000f0c0c3210 */ /* 0x000fe20007ffe0ff */
[----:B------:R-:W-:-:S02]  /*1a30*/  @!P3 IMAD R0, R20, R7, R0 ;  /* 0x000000071400b224 */ /* 0x000fc400078e0200 */
        /* <DEDUP_REMOVED lines=15> */
.L_x_7973:
[----:B------:R-:W-:Y:S05]  /*1b30*/  BSYNC B0 ;  /* 0x0000000000007941 */ /* 0x000fea0003800000 */
.L_x_7971:
        /* <DEDUP_REMOVED lines=11> */
[----:B------:R-:W-:Y:S01]  /*1bf0*/  IMAD.IADD R62, R58, 0x1, -R27 ;  /* 0x000000013a3e7824 */ /* 0x000fe200078e0a1b */
[----:B------:R-:W-:-:S03]  /*1c00*/  SHF.R.S32.HI R144, RZ, 0x3, R144 ;  /* 0x00000003ff907819 */ /* 0x000fc60000011490 */
[----:B------:R-:W-:-:S05]  /*1c10*/  IMAD.SHL.U32 R26, R62, 0x8, RZ ;  /* 0x000000083e1a7824 */ /* 0x000fca00078e00ff */
[----:B------:R-:W-:Y:S02]  /*1c20*/  IADD3 R30, P0, R26, R6, RZ ;  /* 0x000000061a1e7210 */ /* 0x000fe40007f1e0ff */
[----:B------:R-:W-:Y:S01]  /*1c30*/  SHF.R.S32.HI R27, RZ, 0x1f, R26 ;  /* 0x0000001fff1b7819 */ /* 0x000fe2000001141a */
[----:B------:R-:W-:Y:S02]  /*1c40*/  IMAD.SHL.U32 R6, R144, 0x40, RZ ;  /* 0x0000004090067824 */ /* 0x000fe400078e00ff */
[-C--:B------:R-:W-:Y:S01]  /*1c50*/  IMAD R13, R13, R168.reuse, RZ ;  /* 0x000000a80d0d7224 */ /* 0x080fe200078e02ff */
[----:B------:R-:W-:Y:S02]  /*1c60*/  IADD3.X R31, R27, R23, RZ, P0, !PT ;  /* 0x000000171b1f7210 */ /* 0x000fe400007fe4ff */
[----:B------:R-:W-:Y:S01]  /*1c70*/  LOP3.LUT R23, R6, 0x1c0, RZ, 0xc0, !PT ;  /* 0x000001c006177812 */ /* 0x000fe200078ec0ff */
[C---:B------:R-:W-:Y:S02]  /*1c80*/  IMAD R13, R2.reuse, R169, R13 ;  /* 0x000000a9020d7224 */ /* 0x040fe400078e020d */
[----:B------:R-:W-:Y:S01]  /*1c90*/  IMAD.WIDE.U32 R30, R2, R168, R30 ;  /* 0x000000a8021e7225 */ /* 0x000fe200078e001e */
[----:B------:R-:W-:-:S02]  /*1ca0*/  LOP3.LUT R143, R23, 0x38, R26, 0xf8, !PT ;  /* 0x00000038178f7812 */ /* 0x000fc400078ef81a */
[----:B------:R-:W-:Y:S01]  /*1cb0*/  SHF.R.U32.HI R2, RZ, 0x3, R23 ;  /* 0x00000003ff027819 */ /* 0x000fe20000011617 */
[----:B------:R-:W-:Y:S01]  /*1cc0*/  IMAD.IADD R23, R31, 0x1, R13 ;  /* 0x000000011f177824 */ /* 0x000fe200078e020d */
[----:B------:R-:W-:Y:S01]  /*1cd0*/  SHF.R.S32.HI R66, RZ, 0x1f, R235 ;  /* 0x0000001fff427819 */ /* 0x000fe200000114eb */
[----:B------:R-:W-:Y:S01]  /*1ce0*/  IMAD.MOV.U32 R22, RZ, RZ, R30 ;  /* 0x000000ffff167224 */ /* 0x000fe200078e001e */
[----:B------:R-:W-:Y:S01]  /*1cf0*/  LOP3.LUT R143, R143, R2, RZ, 0x3c, !PT ;  /* 0x000000028f8f7212 */ /* 0x000fe200078e3cff */
[----:B------:R-:W-:Y:S01]  /*1d00*/  IMAD R2, R25, R4, RZ ;  /* 0x0000000419027224 */ /* 0x000fe200078e02ff */
[----:B------:R-:W-:Y:S01]  /*1d10*/  SHF.R.S32.HI R145, RZ, 0x1f, R144 ;  /* 0x0000001fff917819 */ /* 0x000fe20000011490 */
[----:B------:R-:W-:-:S04]  /*1d20*/  IMAD.WIDE.U32 R22, R4, R24, R22 ;  /* 0x0000001804167225 */ /* 0x000fc800078e0016 */
[----:B------:R-:W-:Y:S02]  /*1d30*/  IMAD R2, R11, R24, R2 ;  /* 0x000000180b027224 */ /* 0x000fe400078e0202 */
[----:B------:R-:W-:Y:S01]  /*1d40*/  IMAD R229, R167, R144, RZ ;  /* 0x00000090a7e57224 */ /* 0x000fe200078e02ff */
[CC--:B------:R-:W-:Y:S02]  /*1d50*/  LEA.HI R10, R3.reuse, R58.reuse, RZ, 0x6 ;  /* 0x0000003a030a7211 */ /* 0x0c0fe400078f30ff */
[----:B------:R-:W-:Y:S01]  /*1d60*/  LEA.HI R65, R3, R58, RZ, 0x4 ;  /* 0x0000003a03417211 */ /* 0x000fe200078f20ff */
[----:B------:R-:W-:Y:S01]  /*1d70*/  IMAD R229, R145, R166, R229 ;  /* 0x000000a691e57224 */ /* 0x000fe200078e02e5 */
[----:B------:R-:W-:Y:S01]  /*1d80*/  LEA.HI R60, R3, R58, RZ, 0x5 ;  /* 0x0000003a033c7211 */ /* 0x000fe200078f28ff */
[----:B------:R-:W-:Y:S01]  /*1d90*/  IMAD.SHL.U32 R10, R10, 0x8, RZ ;  /* 0x000000080a0a7824 */ /* 0x000fe200078e00ff */
[----:B------:R-:W-:Y:S01]  /*1da0*/  LOP3.LUT R3, R65, 0xfffffff0, RZ, 0xc0, !PT ;  /* 0xfffffff041037812 */ /* 0x000fe200078ec0ff */
[----:B------:R-:W-:Y:S01]  /*1db0*/  IMAD.SHL.U32 R63, R168, 0x10, RZ ;  /* 0x00000010a83f7824 */ /* 0x000fe200078e00ff */
[----:B------:R-:W-:Y:S01]  /*1dc0*/  SHF.L.U64.HI R73, R166, 0x4, R167 ;  /* 0x00000004a6497819 */ /* 0x000fe200000102a7 */
[----:B------:R-:W-:Y:S01]  /*1dd0*/  IMAD.SHL.U32 R140, R62, 0x4, RZ ;  /* 0x000000043e8c7824 */ /* 0x000fe200078e00ff */
[----:B------:R-:W-:-:S02]  /*1de0*/  LOP3.LUT R143, R143, 0xfffffe00, R10, 0xf8, !PT ;  /* 0xfffffe008f8f7812 */ /* 0x000fc400078ef80a */
[----:B------:R-:W-:Y:S02]  /*1df0*/  SHF.L.U32 R72, R166, 0x4, RZ ;  /* 0x00000004a6487819 */ /* 0x000fe400000006ff */
[----:B------:R-:W-:Y:S02]  /*1e00*/  SHF.L.U64.HI R64, R168, 0x4, R169 ;  /* 0x00000004a8407819 */ /* 0x000fe400000102a9 */
[----:B------:R-:W-:Y:S02]  /*1e10*/  SHF.R.S32.HI R60, RZ, 0x5, R60 ;  /* 0x00000005ff3c7819 */ /* 0x000fe4000001143c */
[----:B------:R-:W-:Y:S02]  /*1e20*/  SHF.R.S32.HI R65, RZ, 0x4, R65 ;  /* 0x00000004ff417819 */ /* 0x000fe40000011441 */
[----:B------:R-:W-:Y:S01]  /*1e30*/  IADD3 R142, -R3, R58, RZ ;  /* 0x0000003a038e7210 */ /* 0x000fe20007ffe1ff */
[----:B--2---:R-:W-:-:S04]  /*1e40*/  @P1 IMAD.WIDE.U32 R32, R150, R9, RZ ;  /* 0x0000000996201225 */ /* 0x004fc800078e00ff */
[----:B------:R-:W-:Y:S01]  /*1e50*/  @P1 IMAD R9, R151, R9, RZ ;  /* 0x0000000997091224 */ /* 0x000fe200078e02ff */
[----:B------:R-:W-:Y:S01]  /*1e60*/  @P1 MOV R8, R32 ;  /* 0x0000002000081202 */ /* 0x000fe20000000f00 */
[-C--:B---3--:R-:W-:Y:S02]  /*1e70*/  @!P1 IMAD R13, R29, R235.reuse, RZ ;  /* 0x000000eb1d0d9224 */ /* 0x088fe400078e02ff */
[----:B------:R-:W-:-:S04]  /*1e80*/  @!P1 IMAD.WIDE.U32 R30, R28, R235, RZ ;  /* 0x000000eb1c1e9225 */ /* 0x000fc800078e00ff */
[----:B------:R-:W-:Y:S02]  /*1e90*/  @!P1 IMAD R6, R28, R66, R13 ;  /* 0x000000421c069224 */ /* 0x000fe400078e020d */
[----:B------:R-:W-:Y:S02]  /*1ea0*/  @!P1 IMAD.MOV.U32 R8, RZ, RZ, R30 ;  /* 0x000000ffff089224 */ /* 0x000fe400078e001e */
[----:B------:R-:W-:Y:S01]  /*1eb0*/  @P1 IMAD.IADD R9, R33, 0x1, R9 ;  /* 0x0000000121091824 */ /* 0x000fe200078e0209 */
[----:B------:R-:W-:Y:S02]  /*1ec0*/  @!P1 IADD3 R9, R31, R6, RZ ;  /* 0x000000061f099210 */ /* 0x000fe40007ffe0ff */
[----:B------:R-:W-:Y:S01]  /*1ed0*/  IADD3 R8, P0, R26, R8, RZ ;  /* 0x000000081a087210 */ /* 0x000fe20007f1e0ff */
[----:B------:R-:W-:Y:S01]  /*1ee0*/  IMAD R13, R21, R233, RZ ;  /* 0x000000e9150d7224 */ /* 0x000fe200078e02ff */
[----:B------:R-:W-:-:S03]  /*1ef0*/  SHF.R.S32.HI R6, RZ, 0x1f, R233 ;  /* 0x0000001fff067819 */ /* 0x000fc600000114e9 */
[----:B------:R-:W-:Y:S02]  /*1f00*/  IMAD.X R9, R27, 0x1, R9, P0 ;  /* 0x000000011b097824 */ /* 0x000fe400000e0609 */
[----:B------:R-:W-:Y:S02]  /*1f10*/  IMAD R6, R20, R6, R13 ;  /* 0x0000000614067224 */ /* 0x000fe400078e020d */
[----:B------:R-:W-:-:S04]  /*1f20*/  IMAD.WIDE.U32 R146, R233, R20, R8 ;  /* 0x00000014e9927225 */ /* 0x000fc800078e0008 */
[----:B------:R-:W-:-:S04]  /*1f30*/  IMAD.WIDE R8, R231, 0x40, R144 ;  /* 0x00000040e7087825 */ /* 0x000fc800078e0290 */
[----:B------:R-:W-:Y:S01]  /*1f40*/  IMAD.MOV.U32 R20, RZ, RZ, R22 ;  /* 0x000000ffff147224 */ /* 0x000fe200078e0016 */
[----:B------:R-:W-:Y:S01]  /*1f50*/  IADD3 R22, P0, R26, R0, RZ ;  /* 0x000000001a167210 */ /* 0x000fe20007f1e0ff */
[----:B------:R-:W-:Y:S01]  /*1f60*/  IMAD R149, R9, R150, RZ ;  /* 0x0000009609957224 */ /* 0x000fe200078e02ff */
[----:B------:R-:W-:Y:S02]  /*1f70*/  IADD3 R21, R23, R2, RZ ;  /* 0x0000000217157210 */ /* 0x000fe40007ffe0ff */
[----:B------:R-:W-:Y:S02]  /*1f80*/  SHF.R.S32.HI R9, RZ, 0x1f, R76 ;  /* 0x0000001fff097819 */ /* 0x000fe4000001144c */
[----:B------:R-:W-:Y:S01]  /*1f90*/  IADD3.X R23, R27, R7, RZ, P0, !PT ;  /* 0x000000071b177210 */ /* 0x000fe200007fe4ff */
[----:B------:R-:W-:Y:S01]  /*1fa0*/  IMAD R7, R169, R144, RZ ;  /* 0x00000090a9077224 */ /* 0x000fe200078e02ff */
[----:B------:R-:W-:Y:S01]  /*1fb0*/  LEA.HI R0, R9, R76, RZ, 0x6 ;  /* 0x0000004c09007211 */ /* 0x000fe200078f30ff */
[----:B------:R-:W-:-:S04]  /*1fc0*/  IMAD.WIDE.U32 R20, R144, R168, R20 ;  /* 0x000000a890147225 */ /* 0x000fc800078e0014 */
[----:B------:R-:W-:Y:S01]  /*1fd0*/  IMAD R7, R145, R168, R7 ;  /* 0x000000a891077224 */ /* 0x000fe200078e0207 */
[----:B------:R-:W-:Y:S02]  /*1fe0*/  SHF.R.S32.HI R0, RZ, 0x6, R0 ;  /* 0x00000006ff007819 */ /* 0x000fe40000011400 */
[----:B----4-:R-:W-:Y:S01]  /*1ff0*/  LEA R238, P0, R20, R14, 0x1 ;  /* 0x0000000e14ee7211 */ /* 0x010fe200078008ff */
[----:B------:R-:W-:Y:S01]  /*2000*/  IMAD.IADD R7, R21, 0x1, R7 ;  /* 0x0000000115077824 */ /* 0x000fe200078e0207 */
[----:B------:R-:W-:-:S04]  /*2010*/  VIMNMX R74, R227, R0, !PT ;  /* 0x00000000e34a7248 */ /* 0x000fc80007fe0100 */
[----:B------:R-:W-:Y:S02]  /*2020*/  LEA.HI.X R239, R20, R15, R7, 0x1, P0 ;  /* 0x0000000f14ef7211 */ /* 0x000fe400000f0c07 */
[----:B------:R-:W-:Y:S01]  /*2030*/  ISETP.GT.AND P0, PT, R170, R74, PT ;  /* 0x0000004aaa00720c */ /* 0x000fe20003f04270 */
[----:B------:R-:W-:Y:S02]  /*2040*/  IMAD.IADD R147, R147, 0x1, R6 ;  /* 0x0000000193937824 */ /* 0x000fe400078e0206 */
[----:B------:R-:W-:-:S04]  /*2050*/  IMAD.WIDE.U32 R22, R144, R166, R22 ;  /* 0x000000a690167225 */ /* 0x000fc800078e0016 */
[----:B------:R-:W-:Y:S01]  /*2060*/  IMAD R149, R8, R151, R149 ;  /* 0x0000009708957224 */ /* 0x000fe200078e0295 */
[----:B------:R-:W-:Y:S01]  /*2070*/  LEA R228, P1, R22, R16, 0x1 ;  /* 0x0000001016e47211 */ /* 0x000fe200078208ff */
[----:B------:R-:W-:Y:S02]  /*2080*/  IMAD.IADD R229, R23, 0x1, R229 ;  /* 0x0000000117e57824 */ /* 0x000fe400078e02e5 */
[----:B------:R-:W-:-:S03]  /*2090*/  IMAD.WIDE.U32 R146, R8, R150, R146 ;  /* 0x0000009608927225 */ /* 0x000fc600078e0092 */
[----:B------:R-:W-:Y:S01]  /*20a0*/  LEA.HI.X R229, R22, R17, R229, 0x1, P1 ;  /* 0x0000001116e57211 */ /* 0x000fe200008f0ce5 */
[----:B------:R-:W-:Y:S01]  /*20b0*/  @!P4 IMAD.MOV.U32 R12, RZ, RZ, RZ ;  /* 0x000000ffff0cc224 */ /* 0x000fe200078e00ff */
        /* <DEDUP_REMOVED lines=161> */
.L_x_8030:
        /* <DEDUP_REMOVED lines=274> */
.L_x_7979:
[----:B------:R-:W-:Y:S05]  /*3bf0*/  BSYNC B0 ;  /* 0x0000000000007941 */ /* 0x000fea0003800000 */
.L_x_7978:
        /* <DEDUP_REMOVED lines=208> */
.L_x_7981:
[----:B------:R-:W-:Y:S05]  /*4900*/  BSYNC B0 ;  /* 0x0000000000007941 */ /* 0x000fea0003800000 */
.L_x_7980:
        /* <DEDUP_REMOVED lines=208> */
.L_x_7983:
[----:B------:R-:W-:Y:S05]  /*5610*/  BSYNC B0 ;  /* 0x0000000000007941 */ /* 0x000fea0003800000 */
.L_x_7982:
        /* <DEDUP_REMOVED lines=210> */
.L_x_7985:
[----:B------:R-:W-:Y:S05]  /*6340*/  BSYNC B0 ;  /* 0x0000000000007941 */ /* 0x000fea0003800000 */
.L_x_7984:
[----:B------:R-:W5:Y:S02]  /*6350*/  LD.E R3, desc[UR6][R18.64+0xd0] ;  /* 0x0000d00612037980 */ /* 0x000f64000c101900 */
[----:B-----5:R-:W-:Y:S05]  /*6360*/  IMAD.U32 R3, R3, -0x20, RZ ;  /* 0xffffffe003037824 */ /* 0x020fea00078e00ff */
[C---:B------:R-:W-:Y:S02]  /*6370*/  LEA R28, P1, R3.reuse, R28, 0x1 ;  /* 0x0000001c031c7211 */ /* 0x040fe400078208ff */
[C---:B------:R-:W-:Y:S02]  /*6380*/  LEA R54, P0, R3.reuse, R54, 0x1 ;  /* 0x0000003603367211 */ /* 0x040fe400078008ff */
[C---:B------:R-:W-:Y:S02]  /*6390*/  LEA.HI.X.SX32 R29, R3.reuse, R29, 0x1, P1 ;  /* 0x0000001d031d7211 */ /* 0x040fe400008f0eff */
[----:B------:R-:W-:Y:S01]  /*63a0*/  LEA.HI.X.SX32 R55, R3, R55, 0x1, P0 ;  /* 0x0000003703377211 */ /* 0x000fe200000f0eff */
[----:B------:R-:W-:Y:S05]  /*63b0*/  BRA `(.L_x_7986) ;  /* 0x0000006400947947 */ /* 0x000fea0003800000 */
.L_x_7977:
        /* <DEDUP_REMOVED lines=94> */
.L_x_7990:
[----:B------:R-:W-:Y:S05]  /*69a0*/  BSYNC B0 ;  /* 0x0000000000007941 */ /* 0x000fea0003800000 */
.L_x_7989:
        /* <DEDUP_REMOVED lines=91> */
.L_x_7992:
[----:B------:R-:W-:Y:S05]  /*6f60*/  BSYNC B0 ;  /* 0x0000000000007941 */ /* 0x000fea0003800000 */
.L_x_7991:
        /* <DEDUP_REMOVED lines=90> */
.L_x_7994:
[----:B------:R-:W-:Y:S05]  /*7510*/  BSYNC B0 ;  /* 0x0000000000007941 */ /* 0x000fea0003800000 */
.L_x_7993:
        /* <DEDUP_REMOVED lines=92> */
.L_x_7996:
[----:B------:R-:W-:Y:S05]  /*7ae0*/  BSYNC B0 ;  /* 0x0000000000007941 */ /* 0x000fea0003800000 */
.L_x_7995:
[----:B-----5:R3:W-:Y:S02]  /*7af0*/  ST.E.128 desc[UR6][R158.64+0x180], R4 ;  /* 0x000180049e007985 */ /* 0x0207e4000c101d06 */
.L_x_7988:
[----:B------:R-:W-:Y:S05]  /*7b00*/  BSYNC B1 ;  /* 0x0000000000017941 */ /* 0x000fea0003800000 */
.L_x_7987:
        /* <DEDUP_REMOVED lines=102> */
.L_x_8000:
[----:B------:R-:W-:Y:S05]  /*8170*/  BSYNC B0 ;  /* 0x0000000000007941 */ /* 0x000fea0003800000 */
.L_x_7999:
        /* <DEDUP_REMOVED lines=97> */
.L_x_8002:
[----:B------:R-:W-:Y:S05]  /*8790*/  BSYNC B0 ;  /* 0x0000000000007941 */ /* 0x000fea0003800000 */
.L_x_8001:
        /* <DEDUP_REMOVED lines=96> */
.L_x_8004:
[----:B------:R-:W-:Y:S05]  /*8da0*/  BSYNC B0 ;  /* 0x0000000000007941 */ /* 0x000fea0003800000 */
.L_x_8003:
        /* <DEDUP_REMOVED lines=98> */
.L_x_8006:
[----:B------:R-:W-:Y:S05]  /*93d0*/  BSYNC B0 ;  /* 0x0000000000007941 */ /* 0x000fea0003800000 */
.L_x_8005:
[----:B-----5:R3:W-:Y:S02]  /*93e0*/  ST.E.128 desc[UR6][R48.64+0x180], R4 ;  /* 0x0001800430007985 */ /* 0x0207e4000c101d06 */
.L_x_7998:
[----:B------:R-:W-:Y:S05]  /*93f0*/  BSYNC B1 ;  /* 0x0000000000017941 */ /* 0x000fea0003800000 */
.L_x_7997:
        /* <DEDUP_REMOVED lines=105> */
.L_x_8010:
[----:B------:R-:W-:Y:S05]  /*9a90*/  BSYNC B0 ;  /* 0x0000000000007941 */ /* 0x000fea0003800000 */
.L_x_8009:
        /* <DEDUP_REMOVED lines=97> */
.L_x_8012:
[----:B------:R-:W-:Y:S05]  /*a0b0*/  BSYNC B0 ;  /* 0x0000000000007941 */ /* 0x000fea0003800000 */
.L_x_8011:
        /* <DEDUP_REMOVED lines=96> */
.L_x_8014:
[----:B------:R-:W-:Y:S05]  /*a6c0*/  BSYNC B0 ;  /* 0x0000000000007941 */ /* 0x000fea0003800000 */
.L_x_8013:
        /* <DEDUP_REMOVED lines=98> */
.L_x_8016:
[----:B------:R-:W-:Y:S05]  /*acf0*/  BSYNC B0 ;  /* 0x0000000000007941 */ /* 0x000fea0003800000 */
.L_x_8015:
[----:B-----5:R4:W-:Y:S02]  /*ad00*/  ST.E.128 desc[UR6][R48.64+0x180], R4 ;  /* 0x0001800430007985 */ /* 0x0209e4000c101d06 */
.L_x_8008:
[----:B------:R-:W-:Y:S05]  /*ad10*/  BSYNC B1 ;  /* 0x0000000000017941 */ /* 0x000fea0003800000 */
.L_x_8007:
        /* <DEDUP_REMOVED lines=107> */
.L_x_8020:
[----:B------:R-:W-:Y:S05]  /*b3d0*/  BSYNC B0 ;  /* 0x0000000000007941 */ /* 0x000fea0003800000 */
.L_x_8019:
        /* <DEDUP_REMOVED lines=97> */
.L_x_8022:
[----:B------:R-:W-:Y:S05]  /*b9f0*/  BSYNC B0 ;  /* 0x0000000000007941 */ /* 0x000fea0003800000 */
.L_x_8021:
        /* <DEDUP_REMOVED lines=96> */
.L_x_8024:
[----:B------:R-:W-:Y:S05]  /*c000*/  BSYNC B0 ;  /* 0x0000000000007941 */ /* 0x000fea0003800000 */
.L_x_8023:
        /* <DEDUP_REMOVED lines=98> */
.L_x_8026:
[----:B------:R-:W-:Y:S05]  /*c630*/  BSYNC B0 ;  /* 0x0000000000007941 */ /* 0x000fea0003800000 */
.L_x_8025:
[----:B-----5:R4:W-:Y:S02]  /*c640*/  ST.E.128 desc[UR6][R44.64+0x180], R4 ;  /* 0x000180042c007985 */ /* 0x0209e4000c101d06 */
.L_x_8018:
[----:B------:R-:W-:Y:S05]  /*c650*/  BSYNC B1 ;  /* 0x0000000000017941 */ /* 0x000fea0003800000 */
.L_x_8017:
[----:B------:R-:W5:Y:S02]  /*c660*/  LD.E R3, desc[UR6][R18.64+0xd0] ;  /* 0x0000d00612037980 */ /* 0x000f64000c101900 */
[----:B-----5:R-:W-:Y:S05]  /*c670*/  IMAD.U32 R3, R3, -0x20, RZ ;  /* 0xffffffe003037824 */ /* 0x020fea00078e00ff */
[C---:B------:R-:W-:Y:S02]  /*c680*/  LEA R110, P1, R3.reuse, R110, 0x1 ;  /* 0x0000006e036e7211 */ /* 0x040fe400078208ff */
[C---:B------:R-:W-:Y:S02]  /*c690*/  LEA R108, P0, R3.reuse, R108, 0x1 ;  /* 0x0000006c036c7211 */ /* 0x040fe400078008ff */
[C---:B------:R-:W-:Y:S02]  /*c6a0*/  LEA.HI.X.SX32 R111, R3.reuse, R111, 0x1, P1 ;  /* 0x0000006f036f7211 */ /* 0x040fe400008f0eff */
[----:B------:R-:W-:Y:S01]  /*c6b0*/  LEA.HI.X.SX32 R109, R3, R109, 0x1, P0 ;  /* 0x0000006d036d7211 */ /* 0x000fe200000f0eff */
[----:B------:R-:W-:Y:S05]  /*c6c0*/  BRA `(.L_x_7986) ;  /* 0x0000000000d07947 */ /* 0x000fea0003800000 */
.L_x_7976:
        /* <DEDUP_REMOVED lines=52> */
.L_x_7986:
[----:B------:R-:W-:Y:S05]  /*ca10*/  BSYNC B2 ;  /* 0x0000000000027941 */ /* 0x000fea0003800000 */
.L_x_7975:
        /* <DEDUP_REMOVED lines=88> */
.L_x_8028:
        /* <DEDUP_REMOVED lines=10> */
.L_x_8029:
[----:B------:R-:W-:Y:S05]  /*d040*/  BSYNC B0 ;  /* 0x0000000000007941 */ /* 0x000fea0003800000 */
.L_x_8027:
[----:B------:R-:W-:Y:S04]  /*d050*/  IADD3 R17, R17, -0x1, RZ ;  /* 0xffffffff11117810 */ /* 0x000fe80007ffe0ff */
[----:B------:R-:W-:Y:S11]  /*d060*/  ISETP.GT.AND P0, PT, R17, R74, PT ;  /* 0x0000004a1100720c */ /* 0x000ff60003f04270 */
[----:B------:R-:W-:Y:S02]  /*d070*/  @!UPT UIADD3 URZ, URZ, URZ, URZ ;  /* 0x0000003f3f3ff290 */ /* 0x000fe4000fffe03f */
[----:B------:R-:W-:Y:S05]  /*d080*/  @P0 BRA `(.L_x_8030) ;  /* 0xffffff5800900947 */ /* 0x000fea000383ffff */
.L_x_7974:
        /* <DEDUP_REMOVED lines=110> */
.L_x_8037:
[----:B------:R-:W-:Y:S05]  /*d770*/  BSYNC B0 ;  /* 0x0000000000007941 */ /* 0x000fea0003800000 */
.L_x_8036:
        /* <DEDUP_REMOVED lines=43> */
.L_x_8039:
[----:B------:R-:W-:Y:S05]  /*da30*/  BSYNC B0 ;  /* 0x0000000000007941 */ /* 0x000fea0003800000 */
.L_x_8038:
        /* <DEDUP_REMOVED lines=43> */
.L_x_8041:
[----:B------:R-:W-:Y:S05]  /*dcf0*/  BSYNC B0 ;  /* 0x0000000000007941 */ /* 0x000fea0003800000 */
.L_x_8040:
        /* <DEDUP_REMOVED lines=44> */
.L_x_8043:
[----:B------:R-:W-:Y:S05]  /*dfc0*/  BSYNC B0 ;  /* 0x0000000000007941 */ /* 0x000fea0003800000 */
.L_x_8042:
[----:B-----5:R1:W-:Y:S02]  /*dfd0*/  STS.128 [R241+0x6000], R44 ;  /* 0x0060002cf1007388 */ /* 0x0203e40000000c00 */
.L_x_8035:
[----:B------:R-:W-:Y:S05]  /*dfe0*/  BSYNC B1 ;  /* 0x0000000000017941 */ /* 0x000fea0003800000 */
.L_x_8034:
        /* <DEDUP_REMOVED lines=60> */
.L_x_8047:
[----:B------:R-:W-:Y:S05]  /*e3b0*/  BSYNC B0 ;  /* 0x0000000000007941 */ /* 0x000fea0003800000 */
.L_x_8046:
        /* <DEDUP_REMOVED lines=43> */
.L_x_8049:
[----:B------:R-:W-:Y:S05]  /*e670*/  BSYNC B0 ;  /* 0x0000000000007941 */ /* 0x000fea0003800000 */
.L_x_8048:
        /* <DEDUP_REMOVED lines=43> */
.L_x_8051:
[----:B------:R-:W-:Y:S05]  /*e930*/  BSYNC B0 ;  /* 0x0000000000007941 */ /* 0x000fea0003800000 */
.L_x_8050:
        /* <DEDUP_REMOVED lines=45> */
.L_x_8053:
[----:B------:R-:W-:Y:S05]  /*ec10*/  BSYNC B0 ;  /* 0x0000000000007941 */ /* 0x000fea0003800000 */
.L_x_8052:
[----:B-----5:R4:W-:Y:S02]  /*ec20*/  STS.128 [R241+0x6800], R28 ;  /* 0x0068001cf1007388 */ /* 0x0209e40000000c00 */
.L_x_8045:
[----:B------:R-:W-:Y:S05]  /*ec30*/  BSYNC B1 ;  /* 0x0000000000017941 */ /* 0x000fea0003800000 */
.L_x_8044:
        /* <DEDUP_REMOVED lines=62> */
.L_x_8057:
[----:B------:R-:W-:Y:S05]  /*f020*/  BSYNC B0 ;  /* 0x0000000000007941 */ /* 0x000fea0003800000 */
.L_x_8056:
        /* <DEDUP_REMOVED lines=44> */
.L_x_8059:
[----:B------:R-:W-:Y:S05]  /*f2f0*/  BSYNC B0 ;  /* 0x0000000000007941 */ /* 0x000fea0003800000 */
.L_x_8058:
        /* <DEDUP_REMOVED lines=44> */
.L_x_8061:
[----:B------:R-:W-:Y:S05]  /*f5c0*/  BSYNC B0 ;  /* 0x0000000000007941 */ /* 0x000fea0003800000 */
.L_x_8060:
        /* <DEDUP_REMOVED lines=45> */
.L_x_8063:
[----:B------:R-:W-:Y:S05]  /*f8a0*/  BSYNC B0 ;  /* 0x0000000000007941 */ /* 0x000fea0003800000 */
.L_x_8062:
[----:B-----5:R2:W-:Y:S02]  /*f8b0*/  STS.128 [R241+0x7000], R32 ;  /* 0x00700020f1007388 */ /* 0x0205e40000000c00 */
.L_x_8055:
[----:B------:R-:W-:Y:S05]  /*f8c0*/  BSYNC B1 ;  /* 0x0000000000017941 */ /* 0x000fea0003800000 */
.L_x_8054:
        /* <DEDUP_REMOVED lines=61> */
.L_x_8066:
[----:B------:R-:W-:Y:S05]  /*fca0*/  BSYNC B0 ;  /* 0x0000000000007941 */ /* 0x000fea0003800000 */
.L_x_8065:
        /* <DEDUP_REMOVED lines=42> */
.L_x_8068:
[----:B------:R-:W-:Y:S05]  /*ff50*/  BSYNC B0 ;  /* 0x0000000000007941 */ /* 0x000fea0003800000 */
.L_x_8067:
        /* <DEDUP_REMOVED lines=44> */
.L_x_8070:
[----:B------:R-:W-:Y:S05]  /*10220*/  BSYNC B0 ;  /* 0x0000000000007941 */ /* 0x000fea0003800000 */
.L_x_8069:
        /* <DEDUP_REMOVED lines=44> */
.L_x_8072:
[----:B------:R-:W-:Y:S05]  /*104f0*/  BSYNC B0 ;  /* 0x0000000000007941 */ /* 0x000fea0003800000 */
.L_x_8071:
[----:B-----5:R1:W-:Y:S01]  /*10500*/  STS.128 [R241+0x7800], R28 ;  /* 0x0078001cf1007388 */ /* 0x0203e20000000c00 */
[----:B------:R-:W-:Y:S05]  /*10510*/  BRA `(.L_x_8064) ;  /* 0x0000005c00187947 */ /* 0x000fea0003800000 */
.L_x_8033:
        /* <DEDUP_REMOVED lines=89> */
.L_x_8076:
[----:B------:R-:W-:Y:S05]  /*10ab0*/  BSYNC B0 ;  /* 0x0000000000007941 */ /* 0x000fea0003800000 */
.L_x_8075:
        /* <DEDUP_REMOVED lines=83> */
.L_x_8078:
[----:B------:R-:W-:Y:S05]  /*10ff0*/  BSYNC B0 ;  /* 0x0000000000007941 */ /* 0x000fea0003800000 */
.L_x_8077:
        /* <DEDUP_REMOVED lines=83> */
.L_x_8080:
[----:B------:R-:W-:Y:S05]  /*11530*/  BSYNC B0 ;  /* 0x0000000000007941 */ /* 0x000fea0003800000 */
.L_x_8079:
        /* <DEDUP_REMOVED lines=85> */
.L_x_8082:
[----:B------:R-:W-:Y:S05]  /*11a90*/  BSYNC B0 ;  /* 0x0000000000007941 */ /* 0x000fea0003800000 */
.L_x_8081:
[----:B-----5:R3:W-:Y:S02]  /*11aa0*/  STS.128 [R241+0x6000], R36 ;  /* 0x00600024f1007388 */ /* 0x0207e40000000c00 */
.L_x_8074:
[----:B------:R-:W-:Y:S05]  /*11ab0*/  BSYNC B1 ;  /* 0x0000000000017941 */ /* 0x000fea0003800000 */
.L_x_8073:
        /* <DEDUP_REMOVED lines=95> */
.L_x_8086:
[----:B------:R-:W-:Y:S05]  /*120b0*/  BSYNC B0 ;  /* 0x0000000000007941 */ /* 0x000fea0003800000 */
.L_x_8085:
        /* <DEDUP_REMOVED lines=86> */
.L_x_8088:
[----:B------:R-:W-:Y:S05]  /*12620*/  BSYNC B0 ;  /* 0x0000000000007941 */ /* 0x000fea0003800000 */
.L_x_8087:
        /* <DEDUP_REMOVED lines=86> */
.L_x_8090:
[----:B------:R-:W-:Y:S05]  /*12b90*/  BSYNC B0 ;  /* 0x0000000000007941 */ /* 0x000fea0003800000 */
.L_x_8089:
        /* <DEDUP_REMOVED lines=88> */
.L_x_8092:
[----:B------:R-:W-:Y:S05]  /*13120*/  BSYNC B0 ;  /* 0x0000000000007941 */ /* 0x000fea0003800000 */
.L_x_8091:
[----:B-----5:R1:W-:Y:S02]  /*13130*/  STS.128 [R241+0x6800], R32 ;  /* 0x00680020f1007388 */ /* 0x0203e40000000c00 */
.L_x_8084:
[----:B------:R-:W-:Y:S05]  /*13140*/  BSYNC B1 ;  /* 0x0000000000017941 */ /* 0x000fea0003800000 */
.L_x_8083:
        /* <DEDUP_REMOVED lines=96> */
.L_x_8096:
[----:B------:R-:W-:Y:S05]  /*13750*/  BSYNC B0 ;  /* 0x0000000000007941 */ /* 0x000fea0003800000 */
.L_x_8095:
        /* <DEDUP_REMOVED lines=87> */
.L_x_8098:
[----:B------:R-:W-:Y:S05]  /*13cd0*/  BSYNC B0 ;  /* 0x0000000000007941 */ /* 0x000fea0003800000 */
.L_x_8097:
        /* <DEDUP_REMOVED lines=87> */
.L_x_8100:
[----:B------:R-:W-:Y:S05]  /*14250*/  BSYNC B0 ;  /* 0x0000000000007941 */ /* 0x000fea0003800000 */
.L_x_8099:
        /* <DEDUP_REMOVED lines=88> */
.L_x_8102:
[----:B------:R-:W-:Y:S05]  /*147e0*/  BSYNC B0 ;  /* 0x0000000000007941 */ /* 0x000fea0003800000 */
.L_x_8101:
[----:B-----5:R4:W-:Y:S02]  /*147f0*/  STS.128 [R241+0x7000], R28 ;  /* 0x0070001cf1007388 */ /* 0x0209e40000000c00 */
.L_x_8094:
[----:B------:R-:W-:Y:S05]  /*14800*/  BSYNC B1 ;  /* 0x0000000000017941 */ /* 0x000fea0003800000 */
.L_x_8093:
        /* <DEDUP_REMOVED lines=94> */
.L_x_8104:
[----:B------:R-:W-:Y:S05]  /*14df0*/  BSYNC B0 ;  /* 0x0000000000007941 */ /* 0x000fea0003800000 */
.L_x_8103:
        /* <DEDUP_REMOVED lines=87> */
.L_x_8106:
[----:B------:R-:W-:Y:S05]  /*15370*/  BSYNC B0 ;  /* 0x0000000000007941 */ /* 0x000fea0003800000 */
.L_x_8105:
        /* <DEDUP_REMOVED lines=87> */
.L_x_8108:
[----:B------:R-:W-:Y:S05]  /*158f0*/  BSYNC B0 ;  /* 0x0000000000007941 */ /* 0x000fea0003800000 */
.L_x_8107:
        /* <DEDUP_REMOVED lines=89> */
.L_x_8110:
[----:B------:R-:W-:Y:S05]  /*15e90*/  BSYNC B0 ;  /* 0x0000000000007941 */ /* 0x000fea0003800000 */
.L_x_8109:
[----:B-----5:R4:W-:Y:S01]  /*15ea0*/  STS.128 [R241+0x7800], R28 ;  /* 0x0078001cf1007388 */ /* 0x0209e20000000c00 */
[----:B------:R-:W-:Y:S05]  /*15eb0*/  BRA `(.L_x_8064) ;  /* 0x0000000000b07947 */ /* 0x000fea0003800000 */
.L_x_8032:
        /* <DEDUP_REMOVED lines=44> */
.L_x_8064:
[----:B------:R-:W-:Y:S05]  /*16180*/  BSYNC B2 ;  /* 0x0000000000027941 */ /* 0x000fea0003800000 */
.L_x_8031:
[----:B------:R-:W-:Y:S01]  /*16190*/  VIADD R234, R170, 0xffffffff ;  /* 0xffffffffaaea7836 */ /* 0x000fe20000000000 */
[----:B------:R-:W-:Y:S02]  /*161a0*/  LEA.HI R0, R65, R65, RZ, 0x1 ;  /* 0x0000004141007211 */ /* 0x000fe400078f08ff */
[----:B-1----:R-:W-:Y:S01]  /*161b0*/  SHF.R.S32.HI R5, RZ, 0x1f, R142 ;  /* 0x0000001fff057819 */ /* 0x002fe2000001148e */
[----:B------:R-:W-:Y:S01]  /*161c0*/  IMAD.SHL.U32 R2, R234, 0x40, RZ ;  /* 0x00000040ea027824 */ /* 0x000fe200078e00ff */
[----:B------:R-:W-:Y:S02]  /*161d0*/  LOP3.LUT R0, R0, 0xfffffffe, RZ, 0xc0, !PT ;  /* 0xfffffffe00007812 */ /* 0x000fe400078ec0ff */
[----:B------:R-:W-:Y:S01]  /*161e0*/  LEA.HI R5, R5, R142, RZ, 0x3 ;  /* 0x0000008e05057211 */ /* 0x000fe200078f18ff */
[----:B------:R-:W-:Y:S02]  /*161f0*/  IMAD.IADD R3, R59, 0x1, -R2 ;  /* 0x000000013b037824 */ /* 0x000fe400078e0a02 */
[----:B------:R-:W-:-:S02]  /*16200*/  IMAD.IADD R65, R65, 0x1, -R0 ;  /* 0x0000000141417824 */ /* 0x000fc400078e0a00 */
[----:B------:R-:W-:Y:S01]  /*16210*/  IMAD.SHL.U32 R0, R62, 0x40, RZ ;  /* 0x000000403e007824 */ /* 0x000fe200078e00ff */
[-C--:B------:R-:W-:Y:S01]  /*16220*/  ISETP.GE.AND P2, PT, R12, R3.reuse, PT ;  /* 0x000000030c00720c */ /* 0x080fe20003f46270 */
[----:B------:R-:W-:Y:S01]  /*16230*/  IMAD.SHL.U32 R17, R5, 0x40, RZ ;  /* 0x0000004005117824 */ /* 0x000fe200078e00ff */
[-C--:B------:R-:W-:Y:S02]  /*16240*/  ISETP.GE.AND P3, PT, R144, R3.reuse, PT ;  /* 0x000000039000720c */ /* 0x080fe40003f66270 */
[-C--:B------:R-:W-:Y:S02]  /*16250*/  ISETP.GE.AND P1, PT, R22, R3.reuse, PT ;  /* 0x000000031600720c */ /* 0x080fe40003f26270 */
[-C--:B------:R-:W-:Y:S02]  /*16260*/  ISETP.GE.AND P5, PT, R12, R3.reuse, PT ;  /* 0x000000030c00720c */ /* 0x080fe40003fa6270 */
[----:B----4-:R-:W-:Y:S02]  /*16270*/  LOP3.LUT R9, R0, 0x1c0, RZ, 0xc0, !PT ;  /* 0x000001c000097812 */ /* 0x010fe400078ec0ff */
[CC--:B------:R-:W-:Y:S01]  /*16280*/  ISETP.GE.AND P6, PT, R144.reuse, R3.reuse, PT ;  /* 0x000000039000720c */ /* 0x0c0fe20003fc6270 */
[----:B------:R-:W-:Y:S01]  /*16290*/  IMAD.SHL.U32 R144, R144, 0x8, RZ ;  /* 0x0000000890907824 */ /* 0x000fe200078e00ff */
[----:B------:R-:W-:-:S02]  /*162a0*/  ISETP.GE.AND P4, PT, R22, R3, PT ;  /* 0x000000031600720c */ /* 0x000fc40003f86270 */
[C---:B------:R-:W-:Y:S01]  /*162b0*/  @!P2 LEA R6, P0, R72.reuse, R228, 0x1 ;  /* 0x000000e44806a211 */ /* 0x040fe200078008ff */
[----:B------:R-:W-:Y:S01]  /*162c0*/  @!PT LDS RZ, [RZ] ;  /* 0x00000000fffff984 */ /* 0x000fe20000000800 */
[----:B------:R-:W-:Y:S01]  /*162d0*/  @!PT LDS RZ, [RZ] ;  /* 0x00000000fffff984 */ /* 0x000fe20000000800 */
[----:B------:R-:W-:Y:S01]  /*162e0*/  @!PT LDS RZ, [RZ] ;  /* 0x00000000fffff984 */ /* 0x000fe20000000800 */
[----:B------:R-:W-:Y:S01]  /*162f0*/  @!P3 LDGSTS.E.BYPASS.LTC128B.128 [R241+0x8000], desc[UR6][R228.64] ;  /* 0x08000000e4f1bfae */ /* 0x000fe2000b901d46 */
[----:B------:R-:W-:Y:S02]  /*16300*/  LOP3.LUT R144, R9, 0x8, R144, 0xf8, !PT ;  /* 0x0000000809907812 */ /* 0x000fe400078ef890 */
[----:B------:R-:W-:Y:S01]  /*16310*/  @!P2 LEA.HI.X R7, R72, R229, R73, 0x1, P0 ;  /* 0x000000e54807a211 */ /* 0x000fe200000f0c49 */
[----:B------:R-:W-:Y:S01]  /*16320*/  @!P3 LDGSTS.E.BYPASS.LTC128B.128 [R241+0xa000], desc[UR6][R228.64+0x80] ;  /* 0x0a000080e4f1bfae */ /* 0x000fe2000b901d46 */
[----:B------:R-:W-:Y:S02]  /*16330*/  ISETP.GE.AND P0, PT, R24, R3, PT ;  /* 0x000000031800720c */ /* 0x000fe40003f06270 */
[----:B------:R-:W-:Y:S01]  /*16340*/  SHF.R.U32.HI R9, RZ, 0x3, R9 ;  /* 0x00000003ff097819 */ /* 0x000fe20000011609 */
[----:B------:R-:W-:Y:S01]  /*16350*/  @!P3 LDGSTS.E.BYPASS.LTC128B.128 [R241+0xc000], desc[UR6][R228.64+0x100] ;  /* 0x0c000100e4f1bfae */ /* 0x000fe2000b901d46 */
[----:B------:R-:W-:-:S02]  /*16360*/  LOP3.LUT R17, R17, 0xfffffe00, RZ, 0xc0, !PT ;  /* 0xfffffe0011117812 */ /* 0x000fc400078ec0ff */
[----:B------:R-:W-:Y:S01]  /*16370*/  LOP3.LUT R144, R144, R9, RZ, 0x3c, !PT ;  /* 0x0000000990907212 */ /* 0x000fe200078e3cff */
[----:B------:R-:W-:Y:S01]  /*16380*/  @!P3 LDGSTS.E.BYPASS.LTC128B.128 [R241+0xe000], desc[UR6][R228.64+0x180] ;  /* 0x0e000180e4f1bfae */ /* 0x000fe2000b901d46 */
[----:B------:R-:W-:-:S03]  /*16390*/  ISETP.GE.AND P3, PT, R24, R3, PT ;  /* 0x000000031800720c */ /* 0x000fc60003f66270 */
[----:B------:R-:W-:Y:S01]  /*163a0*/  @!P2 LDGSTS.E.BYPASS.LTC128B.128 [R241+0x8800], desc[UR6][R6.64] ;  /* 0x0880000006f1afae */ /* 0x000fe2000b901d46 */
[----:B------:R-:W-:Y:S02]  /*163b0*/  IMAD R225, R65, 0x200, R144 ;  /* 0x0000020041e17824 */ /* 0x000fe400078e0290 */
[----:B------:R-:W-:Y:S01]  /*163c0*/  @!P0 IMAD R0, R167, 0x60, RZ ;  /* 0x00000060a7008824 */ /* 0x000fe200078e02ff */
[----:B------:R-:W-:Y:S01]  /*163d0*/  @!P2 LDGSTS.E.BYPASS.LTC128B.128 [R241+0xa800], desc[UR6][R6.64+0x80] ;  /* 0x0a80008006f1afae */ /* 0x000fe2000b901d46 */
[----:B------:R-:W-:-:S03]  /*163e0*/  @!P0 IMAD.WIDE.U32 R10, R166, 0x60, R228 ;  /* 0x00000060a60a8825 */ /* 0x000fc600078e00e4 */
[----:B------:R-:W-:Y:S01]  /*163f0*/  @!P2 LDGSTS.E.BYPASS.LTC128B.128 [R241+0xc800], desc[UR6][R6.64+0x100] ;  /* 0x0c80010006f1afae */ /* 0x000fe2000b901d46 */
[----:B------:R-:W-:Y:S02]  /*16400*/  @!P0 IMAD.IADD R15, R0, 0x1, R11 ;  /* 0x00000001000f8824 */ /* 0x000fe400078e020b */
[----:B------:R-:W-:Y:S01]  /*16410*/  @!P0 IMAD.MOV.U32 R14, RZ, RZ, R10 ;  /* 0x000000ffff0e8224 */ /* 0x000fe200078e000a */
[----:B------:R1:W-:Y:S01]  /*16420*/  @!P2 LDGSTS.E.BYPASS.LTC128B.128 [R241+0xe800], desc[UR6][R6.64+0x180] ;  /* 0x0e80018006f1afae */ /* 0x0003e2000b901d46 */
[C---:B------:R-:W-:Y:S01]  /*16430*/  @!P1 LEA R12, P2, R166.reuse, R228, 0x6 ;  /* 0x000000e4a60c9211 */ /* 0x040fe200078430ff */
[----:B------:R-:W-:Y:S02]  /*16440*/  IMAD.SHL.U32 R65, R65, 0x8, RZ ;  /* 0x0000000841417824 */ /* 0x000fe400078e00ff */
[----:B------:R-:W-:Y:S01]  /*16450*/  @!P3 IMAD R0, R169, 0x60, RZ ;  /* 0x00000060a900b824 */ /* 0x000fe200078e02ff */
[----:B------:R-:W-:Y:S01]  /*16460*/  @!P1 LEA.HI.X R13, R166, R229, R167, 0x6, P2 ;  /* 0x000000e5a60d9211 */ /* 0x000fe200010f34a7 */
[----:B------:R-:W-:-:S04]  /*16470*/  @!P3 IMAD.WIDE.U32 R10, R168, 0x60, R238 ;  /* 0x00000060a80ab825 */ /* 0x000fc800078e00ee */
[----:B------:R-:W-:Y:S01]  /*16480*/  @!P1 LDGSTS.E.BYPASS.LTC128B.128 [R241+0x9000], desc[UR6][R12.64] ;  /* 0x090000000cf19fae */ /* 0x000fe2000b901d46 */
[----:B------:R-:W-:-:S03]  /*16490*/  @!P3 IMAD.IADD R11, R0, 0x1, R11 ;  /* 0x00000001000bb824 */ /* 0x000fc600078e020b */
[----:B------:R-:W-:Y:S04]  /*164a0*/  @!P1 LDGSTS.E.BYPASS.LTC128B.128 [R241+0xb000], desc[UR6][R12.64+0x80] ;  /* 0x0b0000800cf19fae */ /* 0x000fe8000b901d46 */
[----:B------:R-:W-:Y:S04]  /*164b0*/  @!P1 LDGSTS.E.BYPASS.LTC128B.128 [R241+0xd000], desc[UR6][R12.64+0x100] ;  /* 0x0d0001000cf19fae */ /* 0x000fe8000b901d46 */
[----:B------:R4:W-:Y:S04]  /*164c0*/  @!P1 LDGSTS.E.BYPASS.LTC128B.128 [R241+0xf000], desc[UR6][R12.64+0x180] ;  /* 0x0f0001800cf19fae */ /* 0x0009e8000b901d46 */
[----:B------:R-:W-:Y:S01]  /*164d0*/  @!P0 LDGSTS.E.BYPASS.LTC128B.128 [R241+0x9800], desc[UR6][R14.64] ;  /* 0x098000000ef18fae */ /* 0x000fe2000b901d46 */
[----:B-1----:R-:W-:-:S03]  /*164e0*/  LOP3.LUT R7, R5, 0xfffffff8, RZ, 0xc0, !PT ;  /* 0xfffffff805077812 */ /* 0x002fc600078ec0ff */
[----:B------:R-:W-:Y:S02]  /*164f0*/  @!P0 LDGSTS.E.BYPASS.LTC128B.128 [R241+0xb800], desc[UR6][R14.64+0x80] ;  /* 0x0b8000800ef18fae */ /* 0x000fe4000b901d46 */
[----:B------:R-:W-:Y:S02]  /*16500*/  IMAD.IADD R7, R142, 0x1, -R7 ;  /* 0x000000018e077824 */ /* 0x000fe400078e0a07 */
[----:B------:R-:W-:Y:S03]  /*16510*/  @!P0 LDGSTS.E.BYPASS.LTC128B.128 [R241+0xd800], desc[UR6][R14.64+0x100] ;  /* 0x0d8001000ef18fae */ /* 0x000fe6000b901d46 */
[C---:B------:R-:W-:Y:S01]  /*16520*/  R2P PR, R7.reuse, 0x6 ;  /* 0x0000000607007804 */ /* 0x040fe20000000000 */
[----:B------:R-:W-:Y:S01]  /*16530*/  @!P0 LDGSTS.E.BYPASS.LTC128B.128 [R241+0xf800], desc[UR6][R14.64+0x180] ;  /* 0x0f8001800ef18fae */ /* 0x000fe2000b901d46 */
[----:B------:R-:W-:Y:S01]  /*16540*/  IMAD.SHL.U32 R7, R7, 0x40, RZ ;  /* 0x0000004007077824 */ /* 0x000fe200078e00ff */
[----:B------:R-:W-:-:S02]  /*16550*/  @!P5 LEA R8, P0, R63, R238, 0x1 ;  /* 0x000000ee3f08d211 */ /* 0x000fc400078008ff */
[----:B------:R-:W0:Y:S02]  /*16560*/  LDGDEPBAR ;  /* 0x00000000000079af */ /* 0x000e240000000000 */
[----:B------:R-:W-:Y:S02]  /*16570*/  LOP3.LUT R4, R7, 0x1c0, RZ, 0xc0, !PT ;  /* 0x000001c007047812 */ /* 0x000fe400078ec0ff */
[----:B------:R-:W5:Y:S01]  /*16580*/  LD.E R6, desc[UR6][R18.64+0x184] ;  /* 0x0001840612067980 */ /* 0x000f62000c101900 */
[----:B------:R-:W-:Y:S02]  /*16590*/  @!P5 LEA.HI.X R9, R63, R239, R64, 0x1, P0 ;  /* 0x000000ef3f09d211 */ /* 0x000fe400000f0c40 */
[----:B------:R-:W-:Y:S02]  /*165a0*/  LOP3.LUT R16, R4, 0x8, R65, 0xf8, !PT ;  /* 0x0000000804107812 */ /* 0x000fe400078ef841 */
[----:B------:R-:W-:Y:S02]  /*165b0*/  SHF.R.U32.HI R3, RZ, 0x3, R4 ;  /* 0x00000003ff037819 */ /* 0x000fe40000011604 */
[----:B------:R-:W5:Y:S01]  /*165c0*/  LD.E R4, desc[UR6][R18.64+0x188] ;  /* 0x0001880612047980 */ /* 0x000f62000c101900 */
[----:B----4-:R-:W-:-:S02]  /*165d0*/  @!P4 LEA R12, P0, R168, R238, 0x6 ;  /* 0x000000eea80cc211 */ /* 0x010fc400078030ff */
[----:B------:R-:W-:Y:S01]  /*165e0*/  LOP3.LUT R16, R16, R3, RZ, 0x3c, !PT ;  /* 0x0000000310107212 */ /* 0x000fe200078e3cff */
[----:B------:R-:W-:Y:S01]  /*165f0*/  IMAD R3, R60, 0x400, R17 ;  /* 0x000004003c037824 */ /* 0x000fe200078e0211 */
[----:B------:R-:W-:Y:S01]  /*16600*/  @!P4 LEA.HI.X R13, R168, R239, R169, 0x6, P0 ;  /* 0x000000efa80dc211 */ /* 0x000fe200000f34a9 */
[----:B------:R-:W-:-:S04]  /*16610*/  DEPBAR.LE SB0, 0x0 ;  /* 0x000080000000791a */ /* 0x000fc80000000000 */
[----:B------:R-:W-:Y:S01]  /*16620*/  BAR.SYNC.DEFER_BLOCKING 0x0 ;  /* 0x0000000000007b1d */ /* 0x000fe20000010000 */
        /* <DEDUP_REMOVED lines=45> */
[----:B------:R-:W-:-:S03]  /*16900*/  IMAD.MOV.U32 R7, RZ, RZ, 0x10 ;  /* 0x00000010ff077424 */ /* 0x000fc600078e00ff */
[----:B------:R-:W-:Y:S01]  /*16910*/  @!P3 LDGSTS.E.BYPASS.LTC128B.128 [R241+0x15800], desc[UR6][R10.64+0x100] ;  /* 0x158001000af1bfae */ /* 0x000fe2000b901d46 */
[----:B------:R-:W-:-:S03]  /*16920*/  IMAD.MOV.U32 R5, RZ, RZ, 0x20 ;  /* 0x00000020ff057424 */ /* 0x000fc600078e00ff */
[----:B------:R1:W-:Y:S04]  /*16930*/  @!P3 LDGSTS.E.BYPASS.LTC128B.128 [R241+0x17800], desc[UR6][R10.64+0x180] ;  /* 0x178001800af1bfae */ /* 0x0003e8000b901d46 */
[----:B--23--:R-:W-:Y:S04]  /*16940*/  LDSM.16.M88.4 R20, [R226] ;  /* 0x00000000e214783b */ /* 0x00cfe80000000200 */
[----:B------:R-:W2:Y:S01]  /*16950*/  LDSM.16.M88.4 R28, [R225+0x8000] ;  /* 0x00800000e11c783b */ /* 0x000ea20000000200 */
[----:B------:R-:W-:Y:S02]  /*16960*/  SEL R7, R7, 0xfffffff0, !P1 ;  /* 0xfffffff007077807 */ /* 0x000fe40004800000 */
[----:B------:R-:W-:Y:S01]  /*16970*/  SEL R5, R5, 0xffffffe0, !P2 ;  /* 0xffffffe005057807 */ /* 0x000fe20005000000 */
[C---:B------:R-:W-:Y:S01]  /*16980*/  VIADD R0, R225.reuse, 0x8000 ;  /* 0x00008000e1007836 */ /* 0x040fe20000000000 */
[----:B------:R-:W-:Y:S01]  /*16990*/  R2P PR, R62, 0x6 ;  /* 0x000000063e007804 */ /* 0x000fe20000000000 */
[----:B------:R-:W-:Y:S01]  /*169a0*/  VIADD R223, R225, 0x8020 ;  /* 0x00008020e1df7836 */ /* 0x000fe20000000000 */
[----:B------:R-:W3:Y:S01]  /*169b0*/  LDSM.16.M88.4 R44, [R225+0x8800] ;  /* 0x00880000e12c783b */ /* 0x000ee20000000200 */
[----:B------:R-:W-:-:S03]  /*169c0*/  IMAD R224, R7, 0x2, R226 ;  /* 0x0000000207e07824 */ /* 0x000fc600078e02e2 */
[----:B------:R-:W4:Y:S04]  /*169d0*/  LDSM.16.M88.4 R72, [R225+0x9000] ;  /* 0x00900000e148783b */ /* 0x000f280000000200 */
[----:B------:R-:W-:Y:S03]  /*169e0*/  LDSM.16.M88.4 R36, [R225+0x9800] ;  /* 0x00980000e124783b */ /* 0x000fe60000000200 */
[----:B------:R-:W-:Y:S01]  /*169f0*/  @P1 VIADD R223, R0, 0xffffffe0 ;  /* 0xffffffe000df1836 */ /* 0x000fe20000000000 */
[----:B-1----:R-:W-:Y:S04]  /*16a00*/  LDSM.16.M88.4 R8, [R224] ;  /* 0x00000000e008783b */ /* 0x002fe80000000200 */
[----:B------:R-:W1:Y:S01]  /*16a10*/  LDSM.16.M88.4 R24, [R223] ;  /* 0x00000000df18783b */ /* 0x000e620000000200 */
[----:B------:R-:W-:-:S02]  /*16a20*/  IMAD.MOV.U32 R0, RZ, RZ, 0x40 ;  /* 0x00000040ff007424 */ /* 0x000fc400078e00ff */
[----:B------:R-:W-:Y:S01]  /*16a30*/  IMAD R222, R5, 0x2, R226 ;  /* 0x0000000205de7824 */ /* 0x000fe200078e02e2 */
[----:B------:R-:W-:Y:S02]  /*16a40*/  LDSM.16.M88.4 R84, [R223+0x800] ;  /* 0x00080000df54783b */ /* 0x000fe40000000200 */
[----:B------:R-:W-:Y:S02]  /*16a50*/  SEL R0, R0, 0xffffffc0, !P2 ;  /* 0xffffffc000007807 */ /* 0x000fe40005000000 */
[----:B------:R-:W-:Y:S03]  /*16a60*/  LDSM.16.M88.4 R92, [R222] ;  /* 0x00000000de5c783b */ /* 0x000fe60000000200 */
[----:B------:R-:W-:Y:S01]  /*16a70*/  IMAD.IADD R219, R225, 0x1, R0 ;  /* 0x00000001e1db7824 */ /* 0x000fe200078e0200 */
[----:B------:R-:W-:Y:S04]  /*16a80*/  LDSM.16.M88.4 R80, [R223+0x1000] ;  /* 0x00100000df50783b */ /* 0x000fe80000000200 */
[----:B------:R-:W1:Y:S01]  /*16a90*/  LDSM.16.M88.4 R40, [R219+0x8000] ;  /* 0x00800000db28783b */ /* 0x000e620000000200 */
[C---:B--2---:R-:W-:Y:S03]  /*16aa0*/  HMMA.16816.F32 R32, R20.reuse, R28, RZ ;  /* 0x0000001c1420723c */ /* 0x044fe600000018ff */
[----:B------:R-:W2:Y:S03]  /*16ab0*/  LDSM.16.M88.4 R12, [R223+0x1800] ;  /* 0x00180000df0c783b */ /* 0x000ea60000000200 */
[----:B------:R-:W-:Y:S01]  /*16ac0*/  HMMA.16816.F32 R28, R20, R30, RZ ;  /* 0x0000001e141c723c */ /* 0x000fe200000018ff */
[----:B------:R-:W-:Y:S01]  /*16ad0*/  IMAD.IADD R212, R0, 0x1, R223 ;  /* 0x0000000100d47824 */ /* 0x000fe200078e02df */
[----:B------:R-:W-:Y:S01]  /*16ae0*/  LDSM.16.M88.4 R68, [R219+0x8800] ;  /* 0x00880000db44783b */ /* 0x000fe20000000200 */
[----:B------:R-:W-:-:S03]  /*16af0*/  IMAD R221, R5, 0x2, R224 ;  /* 0x0000000205dd7824 */ /* 0x000fc600078e02e0 */
[C---:B---3--:R-:W-:Y:S01]  /*16b00*/  HMMA.16816.F32 R48, R20.reuse, R44, RZ ;  /* 0x0000002c1430723c */ /* 0x048fe200000018ff */
[----:B------:R-:W-:Y:S04]  /*16b10*/  LDSM.16.M88.4 R64, [R219+0x9000] ;  /* 0x00900000db40783b */ /* 0x000fe80000000200 */
[----:B------:R-:W-:Y:S01]  /*16b20*/  LDSM.16.M88.4 R52, [R219+0x9800] ;  /* 0x00980000db34783b */ /* 0x000fe20000000200 */
[----:B----4-:R-:W-:Y:S03]  /*16b30*/  HMMA.16816.F32 R76, R20, R72, RZ ;  /* 0x00000048144c723c */ /* 0x010fe600000018ff */
[----:B------:R-:W-:Y:S03]  /*16b40*/  LDSM.16.M88.4 R100, [R225+0xa000] ;  /* 0x00a00000e164783b */ /* 0x000fe60000000200 */
[C---:B-1----:R-:W-:Y:S01]  /*16b50*/  HMMA.16816.F32 R32, R8.reuse, R24, R32 ;  /* 0x000000180820723c */ /* 0x042fe20000001820 */
[----:B------:R-:W-:Y:S04]  /*16b60*/  LDSM.16.M88.4 R88, [R223+0x2000] ;  /* 0x00200000df58783b */ /* 0x000fe80000000200 */
[----:B------:R-:W3:Y:S01]  /*16b70*/  LD.E R3, desc[UR6][R18.64+0x18c] ;  /* 0x00018c0612037980 */ /* 0x000ee2000c101900 */
[----:B------:R-:W-:Y:S03]  /*16b80*/  HMMA.16816.F32 R28, R8, R26, R28 ;  /* 0x0000001a081c723c */ /* 0x000fe6000000181c */
[----:B------:R-:W-:Y:S03]  /*16b90*/  LDSM.16.M88.4 R24, [R212] ;  /* 0x00000000d418783b */ /* 0x000fe60000000200 */
[C---:B------:R-:W-:Y:S01]  /*16ba0*/  HMMA.16816.F32 R44, R20.reuse, R46, RZ ;  /* 0x0000002e142c723c */ /* 0x040fe200000018ff */
[----:B------:R-:W-:Y:S04]  /*16bb0*/  LDSM.16.M88.4 R104, [R222+0x4000] ;  /* 0x00400000de68783b */ /* 0x000fe80000000200 */
[----:B------:R-:W0:Y:S01]  /*16bc0*/  LDGDEPBAR ;  /* 0x00000000000079af */ /* 0x000e220000000000 */
[C---:B------:R-:W-:Y:S06]  /*16bd0*/  HMMA.16816.F32 R72, R20.reuse, R74, RZ ;  /* 0x0000004a1448723c */ /* 0x040fec00000018ff */
[C---:B------:R-:W-:Y:S06]  /*16be0*/  HMMA.16816.F32 R96, R20.reuse, R36, RZ ;  /* 0x000000241460723c */ /* 0x040fec00000018ff */
[----:B------:R-:W-:Y:S01]  /*16bf0*/  HMMA.16816.F32 R20, R20, R38, RZ ;  /* 0x000000261414723c */ /* 0x000fe200000018ff */
[----:B------:R-:W1:Y:S05]  /*16c00*/  LDSM.16.M88.4 R36, [R221] ;  /* 0x00000000dd24783b */ /* 0x000e6a0000000200 */
[C---:B------:R-:W-:Y:S06]  /*16c10*/  HMMA.16816.F32 R32, R92.reuse, R40, R32 ;  /* 0x000000285c20723c */ /* 0x040fec0000001820 */
[----:B------:R-:W-:Y:S01]  /*16c20*/  HMMA.16816.F32 R28, R92, R42, R28 ;  /* 0x0000002a5c1c723c */ /* 0x000fe2000000181c */
[----:B------:R-:W4:Y:S05]  /*16c30*/  LDSM.16.M88.4 R40, [R226+0x2000] ;  /* 0x00200000e228783b */ /* 0x000f2a0000000200 */
        /* <DEDUP_REMOVED lines=9> */
[----:B------:R-:W5:Y:S01]  /*16cd0*/  LDSM.16.M88.4 R8, [R212+0x800] ;  /* 0x00080000d408783b */ /* 0x000f620000000200 */
[C---:B-1----:R-:W-:Y:S06]  /*16ce0*/  HMMA.16816.F32 R32, R36.reuse, R24, R32 ;  /* 0x000000182420723c */ /* 0x042fec0000001820 */
[----:B------:R-:W-:Y:S01]  /*16cf0*/  HMMA.16816.F32 R28, R36, R26, R28 ;  /* 0x0000001a241c723c */ /* 0x000fe2000000181c */
        /* <DEDUP_REMOVED lines=10> */
[----:B------:R-:W1:Y:S01]  /*16da0*/  LDSM.16.M88.4 R20, [R225+0xa800] ;  /* 0x00a80000e114783b */ /* 0x000e620000000200 */
[C---:B----4-:R-:W-:Y:S06]  /*16db0*/  HMMA.16816.F32 R32, R40.reuse, R100, R32 ;  /* 0x000000642820723c */ /* 0x050fec0000001820 */
[----:B------:R-:W-:Y:S01]  /*16dc0*/  HMMA.16816.F32 R28, R40, R102, R28 ;  /* 0x00000066281c723c */ /* 0x000fe2000000181c */
[----:B------:R-:W-:Y:S05]  /*16dd0*/  LDSM.16.M88.4 R100, [R212+0x2000] ;  /* 0x00200000d464783b */ /* 0x000fea0000000200 */
[C---:B--2---:R-:W-:Y:S06]  /*16de0*/  HMMA.16816.F32 R76, R36.reuse, R12, R76 ;  /* 0x0000000c244c723c */ /* 0x044fec000000184c */
[C---:B------:R-:W-:Y:S01]  /*16df0*/  HMMA.16816.F32 R72, R36.reuse, R14, R72 ;  /* 0x0000000e2448723c */ /* 0x040fe20000001848 */
[----:B------:R-:W2:Y:S05]  /*16e00*/  LDSM.16.M88.4 R12, [R222+0x2000] ;  /* 0x00200000de0c783b */ /* 0x000eaa0000000200 */
[C---:B-----5:R-:W-:Y:S06]  /*16e10*/  HMMA.16816.F32 R48, R36.reuse, R8, R48 ;  /* 0x000000082430723c */ /* 0x060fec0000001830 */
[----:B------:R-:W-:Y:S01]  /*16e20*/  HMMA.16816.F32 R44, R36, R10, R44 ;  /* 0x0000000a242c723c */ /* 0x000fe2000000182c */
[----:B------:R-:W4:Y:S05]  /*16e30*/  LDSM.16.M88.4 R8, [R223+0x2800] ;  /* 0x00280000df08783b */ /* 0x000f2a0000000200 */
        /* <DEDUP_REMOVED lines=12> */
[----:B------:R-:W5:Y:S05]  /*16f00*/  LDSM.16.M88.4 R20, [R219+0xb000] ;  /* 0x00b00000db14783b */ /* 0x000f6a0000000200 */
        /* <DEDUP_REMOVED lines=20> */
[C---:B-----5:R-:W-:Y:S06]  /*17050*/  HMMA.16816.F32 R76, R12.reuse, R20, R76 ;  /* 0x000000140c4c723c */ /* 0x060fec000000184c */
        /* <DEDUP_REMOVED lines=17> */
[----:B------:R-:W-:Y:S05]  /*17170*/  LDSM.16.M88.4 R8, [R223+0x5000] ;  /* 0x00500000df08783b */ /* 0x000fea0000000200 */
        /* <DEDUP_REMOVED lines=18> */
[----:B------:R-:W2:Y:S04]  /*172a0*/  LDSM.16.M88.4 R24, [R225+0xe000] ;  /* 0x00e00000e118783b */ /* 0x000ea80000000200 */
[----:B------:R-:W-:Y:S01]  /*172b0*/  LDSM.16.M88.4 R64, [R225+0xe800] ;  /* 0x00e80000e140783b */ /* 0x000fe20000000200 */
[C---:B------:R-:W-:Y:S06]  /*172c0*/  HMMA.16816.F32 R48, R20.reuse, R12, R48 ;  /* 0x0000000c1430723c */ /* 0x040fec0000001830 */
[----:B------:R-:W-:Y:S01]  /*172d0*/  HMMA.16816.F32 R44, R20, R14, R44 ;  /* 0x0000000e142c723c */ /* 0x000fe2000000182c */
[----:B------:R-:W5:Y:S05]  /*172e0*/  LDSM.16.M88.4 R12, [R219+0xc800] ;  /* 0x00c80000db0c783b */ /* 0x000f6a0000000200 */
[C---:B-1----:R-:W-:Y:S06]  /*172f0*/  HMMA.16816.F32 R32, R88.reuse, R36, R32 ;  /* 0x000000245820723c */ /* 0x042fec0000001820 */
[----:B------:R-:W-:Y:S01]  /*17300*/  HMMA.16816.F32 R28, R88, R38, R28 ;  /* 0x00000026581c723c */ /* 0x000fe2000000181c */
[----:B------:R-:W-:Y:S05]  /*17310*/  LDSM.16.M88.4 R36, [R219+0xe000] ;  /* 0x00e00000db24783b */ /* 0x000fea0000000200 */
[C---:B------:R-:W-:Y:S06]  /*17320*/  HMMA.16816.F32 R76, R20.reuse, R8, R76 ;  /* 0x00000008144c723c */ /* 0x040fec000000184c */
[C---:B------:R-:W-:Y:S01]  /*17330*/  HMMA.16816.F32 R72, R20.reuse, R10, R72 ;  /* 0x0000000a1448723c */ /* 0x040fe20000001848 */
[----:B------:R-:W1:Y:S05]  /*17340*/  LDSM.16.M88.4 R8, [R219+0xd000] ;  /* 0x00d00000db08783b */ /* 0x000e6a0000000200 */
[C---:B----4-:R-:W-:Y:S06]  /*17350*/  HMMA.16816.F32 R96, R20.reuse, R52, R96 ;  /* 0x000000341460723c */ /* 0x050fec0000001860 */
[----:B------:R-:W-:Y:S01]  /*17360*/  HMMA.16816.F32 R92, R20, R54, R92 ;  /* 0x00000036145c723c */ /* 0x000fe2000000185c */
[----:B------:R-:W-:Y:S04]  /*17370*/  LDSM.16.M88.4 R20, [R224+0x6000] ;  /* 0x00600000e014783b */ /* 0x000fe80000000200 */
[----:B------:R-:W4:Y:S01]  /*17380*/  LDSM.16.M88.4 R52, [R223+0x6000] ;  /* 0x00600000df34783b */ /* 0x000f220000000200 */
[C---:B--2---:R-:W-:Y:S06]  /*17390*/  HMMA.16816.F32 R32, R68.reuse, R24, R32 ;  /* 0x000000184420723c */ /* 0x044fec0000001820 */
[----:B------:R-:W-:Y:S01]  /*173a0*/  HMMA.16816.F32 R28, R68, R26, R28 ;  /* 0x0000001a441c723c */ /* 0x000fe2000000181c */
[----:B------:R-:W-:Y:S05]  /*173b0*/  LDSM.16.M88.4 R24, [R212+0x6000] ;  /* 0x00600000d418783b */ /* 0x000fea0000000200 */
[C---:B-----5:R-:W-:Y:S06]  /*173c0*/  HMMA.16816.F32 R48, R104.reuse, R12, R48 ;  /* 0x0000000c6830723c */ /* 0x060fec0000001830 */
[C---:B------:R-:W-:Y:S01]  /*173d0*/  HMMA.16816.F32 R44, R104.reuse, R14, R44 ;  /* 0x0000000e682c723c */ /* 0x040fe2000000182c */
[----:B------:R-:W2:Y:S05]  /*173e0*/  LDSM.16.M88.4 R12, [R222+0x6000] ;  /* 0x00600000de0c783b */ /* 0x000eaa0000000200 */
[C---:B-1----:R-:W-:Y:S06]  /*173f0*/  HMMA.16816.F32 R76, R104.reuse, R8, R76 ;  /* 0x00000008684c723c */ /* 0x042fec000000184c */
[----:B------:R-:W-:Y:S01]  /*17400*/  HMMA.16816.F32 R72, R104, R10, R72 ;  /* 0x0000000a6848723c */ /* 0x000fe20000001848 */
[----:B------:R-:W1:Y:S05]  /*17410*/  LDSM.16.M88.4 R8, [R221+0x6000] ;  /* 0x00600000dd08783b */ /* 0x000e6a0000000200 */
[C---:B----4-:R-:W-:Y:S06]  /*17420*/  HMMA.16816.F32 R32, R20.reuse, R52, R32 ;  /* 0x000000341420723c */ /* 0x050fec0000001820 */
[----:B------:R-:W-:Y:S01]  /*17430*/  HMMA.16816.F32 R28, R20, R54, R28 ;  /* 0x00000036141c723c */ /* 0x000fe2000000181c */
[----:B------:R-:W4:Y:S05]  /*17440*/  LDSM.16.M88.4 R52, [R225+0xf000] ;  /* 0x00f00000e134783b */ /* 0x000f2a0000000200 */
[C---:B------:R-:W-:Y:S06]  /*17450*/  HMMA.16816.F32 R48, R88.reuse, R40, R48 ;  /* 0x000000285830723c */ /* 0x040fec0000001830 */
[----:B------:R-:W-:Y:S01]  /*17460*/  HMMA.16816.F32 R44, R88, R42, R44 ;  /* 0x0000002a582c723c */ /* 0x000fe2000000182c */
[----:B------:R-:W5:Y:S05]  /*17470*/  LDSM.16.M88.4 R40, [R223+0x6800] ;  /* 0x00680000df28783b */ /* 0x000f6a0000000200 */
[C---:B--2---:R-:W-:Y:S06]  /*17480*/  HMMA.16816.F32 R32, R12.reuse, R36, R32 ;  /* 0x000000240c20723c */ /* 0x044fec0000001820 */
[----:B------:R-:W-:Y:S01]  /*17490*/  HMMA.16816.F32 R28, R12, R38, R28 ;  /* 0x000000260c1c723c */ /* 0x000fe2000000181c */
[----:B------:R-:W-:Y:S05]  /*174a0*/  LDSM.16.M88.4 R36, [R225+0xf800] ;  /* 0x00f80000e124783b */ /* 0x000fea0000000200 */
[----:B------:R-:W-:Y:S06]  /*174b0*/  HMMA.16816.F32 R76, R88, R84, R76 ;  /* 0x00000054584c723c */ /* 0x000fec000000184c */
[----:B------:R-:W-:Y:S06]  /*174c0*/  HMMA.16816.F32 R48, R68, R64, R48 ;  /* 0x000000404430723c */ /* 0x000fec0000001830 */
[C---:B-1----:R-:W-:Y:S06]  /*174d0*/  HMMA.16816.F32 R32, R8.reuse, R24, R32 ;  /* 0x000000180820723c */ /* 0x042fec0000001820 */
[----:B------:R-:W-:Y:S01]  /*174e0*/  HMMA.16816.F32 R28, R8, R26, R28 ;  /* 0x0000001a081c723c */ /* 0x000fe2000000181c */
[----:B------:R-:W1:Y:S05]  /*174f0*/  LDSM.16.M88.4 R24, [R223+0x7000] ;  /* 0x00700000df18783b */ /* 0x000e6a0000000200 */
[----:B------:R-:W-:Y:S06]  /*17500*/  HMMA.16816.F32 R72, R88, R86, R72 ;  /* 0x000000565848723c */ /* 0x000fec0000001848 */
[----:B------:R-:W-:Y:S06]  /*17510*/  HMMA.16816.F32 R96, R104, R100, R96 ;  /* 0x000000646860723c */ /* 0x000fec0000001860 */
[----:B----4-:R-:W-:Y:S06]  /*17520*/  HMMA.16816.F32 R76, R68, R52, R76 ;  /* 0x00000034444c723c */ /* 0x010fec000000184c */
[----:B-----5:R-:W-:Y:S07]  /*17530*/  HMMA.16816.F32 R48, R20, R40, R48 ;  /* 0x000000281430723c */ /* 0x020fee0000001830 */
[----:B------:R-:W-:Y:S01]  /*17540*/  SHF.R.S32.HI R41, RZ, 0x1f, R58 ;  /* 0x0000001fff297819 */ /* 0x000fe2000001143a */
[----:B------:R-:W-:Y:S03]  /*17550*/  HMMA.16816.F32 R72, R68, R54, R72 ;  /* 0x000000364448723c */ /* 0x000fe60000001848 */
[----:B------:R-:W-:-:S03]  /*17560*/  LEA.HI R0, R41, R58, RZ, 0x5 ;  /* 0x0000003a29007211 */ /* 0x000fc600078f28ff */
[----:B------:R-:W-:Y:S01]  /*17570*/  HMMA.16816.F32 R100, R104, R102, R92 ;  /* 0x000000666864723c */ /* 0x000fe2000000185c */
[----:B---3--:R-:W-:Y:S01]  /*17580*/  FMUL.FTZ R55, R29, R3 ;  /* 0x000000031d377220 */ /* 0x008fe20000410000 */
[----:B------:R-:W-:Y:S01]  /*17590*/  LOP3.LUT R29, R0, 0xffffffe0, RZ, 0xc0, !PT ;  /* 0xffffffe0001d7812 */ /* 0x000fe200078ec0ff */
[----:B------:R-:W2:Y:S03]  /*175a0*/  LDSM.16.M88.4 R92, [R219+0xe800] ;  /* 0x00e80000db5c783b */ /* 0x000ea60000000200 */
[----:B------:R-:W-:Y:S01]  /*175b0*/  HMMA.16816.F32 R44, R68, R66, R44 ;  /* 0x00000042442c723c */ /* 0x000fe2000000182c */
[----:B------:R-:W-:-:S05]  /*175c0*/  IMAD.IADD R0, R58, 0x1, -R29 ;  /* 0x000000013a007824 */ /* 0x000fca00078e0a1d */
[----:B------:R-:W-:Y:S06]  /*175d0*/  HMMA.16816.F32 R96, R88, R80, R96 ;  /* 0x000000505860723c */ /* 0x000fec0000001860 */
[----:B-1----:R-:W-:Y:S01]  /*175e0*/  HMMA.16816.F32 R76, R20, R24, R76 ;  /* 0x00000018144c723c */ /* 0x002fe2000000184c */
[-C--:B------:R-:W-:Y:S01]  /*175f0*/  FMUL.FTZ R32, R32, R3.reuse ;  /* 0x0000000320207220 */ /* 0x080fe20000410000 */
[-C--:B------:R-:W-:Y:S01]  /*17600*/  FMUL.FTZ R52, R33, R3.reuse ;  /* 0x0000000321347220 */ /* 0x080fe20000410000 */
[----:B------:R-:W-:Y:S01]  /*17610*/  FMUL.FTZ R54, R34, R3 ;  /* 0x0000000322367220 */ /* 0x000fe20000410000 */
[----:B------:R-:W-:Y:S01]  /*17620*/  IADD3 R243, -R6, R59, -R232 ;  /* 0x0000003b06f37210 */ /* 0x000fe20007ffe9e8 */
[----:B------:R-:W-:Y:S02]  /*17630*/  LDSM.16.M88.4 R64, [R212+0x6800] ;  /* 0x00680000d440783b */ /* 0x000fe40000000200 */
[----:B------:R-:W-:-:S04]  /*17640*/  SHF.R.S32.HI R25, RZ, 0x1f, R0 ;  /* 0x0000001fff197819 */ /* 0x000fc80000011400 */
[----:B------:R-:W-:-:S04]  /*17650*/  LEA.HI R0, R25, R0, RZ, 0x2 ;  /* 0x0000000019007211 */ /* 0x000fc800078f10ff */
[----:B------:R-:W-:Y:S01]  /*17660*/  SHF.R.S32.HI R25, RZ, 0x2, R0 ;  /* 0x00000002ff197819 */ /* 0x000fe20000011400 */
[----:B------:R-:W-:Y:S01]  /*17670*/  HMMA.16816.F32 R100, R88, R82, R100 ;  /* 0x000000525864723c */ /* 0x000fe20000001864 */
[----:B------:R-:W-:-:S03]  /*17680*/  IMAD.SHL.U32 R58, R58, 0x2, RZ ;  /* 0x000000023a3a7824 */ /* 0x000fc600078e00ff */
[----:B------:R-:W-:Y:S02]  /*17690*/  IMAD R242, R60, 0x10, R25 ;  /* 0x000000103cf27824 */ /* 0x000fe400078e0219 */
[----:B------:R-:W-:Y:S01]  /*176a0*/  HMMA.16816.F32 R44, R20, R42, R44 ;  /* 0x0000002a142c723c */ /* 0x000fe2000000182c */
[----:B------:R-:W1:Y:S01]  /*176b0*/  LDSM.16.M88.4 R40, [R223+0x7800] ;  /* 0x00780000df28783b */ /* 0x000e620000000200 */
[----:B------:R-:W-:Y:S01]  /*176c0*/  IMAD.IADD R242, R61, 0x1, R242 ;  /* 0x000000013df27824 */ /* 0x000fe200078e02f2 */
[----:B------:R-:W-:Y:S01]  /*176d0*/  IADD3 R25, R59, 0x1, -R232 ;  /* 0x000000013b197810 */ /* 0x000fe20007ffe8e8 */
[----:B------:R3:W4:Y:S01]  /*176e0*/  MUFU.TANH R53, R32 ;  /* 0x0000002000357308 */ /* 0x0007220000002400 */
[----:B------:R-:W-:Y:S01]  /*176f0*/  LOP3.LUT R0, R16, R17, RZ, 0xfc, !PT ;  /* 0x0000001110007212 */ /* 0x000fe200078efcff */
[----:B------:R-:W-:Y:S01]  /*17700*/  HMMA.16816.F32 R96, R68, R36, R96 ;  /* 0x000000244460723c */ /* 0x000fe20000001860 */
[----:B------:R-:W-:Y:S01]  /*17710*/  LOP3.LUT R17, R58, 0x6, RZ, 0xc0, !PT ;  /* 0x000000063a117812 */ /* 0x000fe200078ec0ff */
[----:B------:R-:W-:-:S02]  /*17720*/  VIADD R240, R242, 0x8 ;  /* 0x00000008f2f07836 */ /* 0x000fc40000000000 */
[----:B------:R-:W-:-:S03]  /*17730*/  IMAD.IADD R25, R4, 0x1, R25 ;  /* 0x0000000104197824 */ /* 0x000fc600078e0219 */
[----:B------:R-:W-:Y:S01]  /*17740*/  FMUL.FTZ R36, R35, R3 ;  /* 0x0000000323247220 */ /* 0x000fe20000410000 */
[----:B------:R-:W-:Y:S01]  /*17750*/  IMAD.IADD R17, R2, 0x1, R17 ;  /* 0x0000000102117824 */ /* 0x000fe200078e0211 */
[C---:B------:R-:W-:Y:S01]  /*17760*/  VIADDMNMX R240, R243.reuse, R240, RZ, !PT ;  /* 0x000000f0f3f07246 */ /* 0x040fe200078001ff */
[----:B---3--:R-:W3:Y:S01]  /*17770*/  LDSM.16.M88.4 R32, [R219+0xf000] ;  /* 0x00f00000db20783b */ /* 0x008ee20000000200 */
[-C--:B------:R-:W-:Y:S02]  /*17780*/  VIADDMNMX R243, R243, R242.reuse, RZ, !PT ;  /* 0x000000f2f3f37246 */ /* 0x080fe400078001ff */
[C---:B------:R-:W-:Y:S02]  /*17790*/  IADD3 R244, R25.reuse, 0x8, R242 ;  /* 0x0000000819f47810 */ /* 0x040fe40007ffe0f2 */
[----:B------:R-:W-:Y:S01]  /*177a0*/  VIADDMNMX R242, R25, R242, R59, PT ;  /* 0x000000f219f27246 */ /* 0x000fe2000380013b */
[----:B------:R-:W-:Y:S01]  /*177b0*/  VIADD R25, R17, 0x1 ;  /* 0x0000000111197836 */ /* 0x000fe20000000000 */
[----:B------:R-:W-:-:S04]  /*177c0*/  VIMNMX R244, R244, R59, PT ;  /* 0x0000003bf4f47248 */ /* 0x000fc80003fe0100 */
[C---:B------:R-:W-:Y:S02]  /*177d0*/  ISETP.GE.AND P4, PT, R25.reuse, R243, PT ;  /* 0x000000f31900720c */ /* 0x040fe40003f86270 */
[C---:B------:R-:W-:Y:S01]  /*177e0*/  ISETP.GE.AND P1, PT, R25.reuse, R240, PT ;  /* 0x000000f01900720c */ /* 0x040fe20003f26270 */
[----:B------:R-:W-:Y:S01]  /*177f0*/  FMUL.FTZ R28, R28, R3 ;  /* 0x000000031c1c7220 */ /* 0x000fe20000410000 */
[----:B------:R-:W-:Y:S01]  /*17800*/  HMMA.16816.F32 R100, R68, R38, R100 ;  /* 0x000000264464723c */ /* 0x000fe20000001864 */
[C---:B------:R-:W-:Y:S02]  /*17810*/  ISETP.GE.OR P4, PT, R25.reuse, R242, !P4 ;  /* 0x000000f21900720c */ /* 0x040fe40006786670 */
[----:B------:R-:W-:-:S03]  /*17820*/  ISETP.GE.OR P1, PT, R25, R244, !P1 ;  /* 0x000000f41900720c */ /* 0x000fc60004f26670 */
[----:B------:R-:W-:Y:S01]  /*17830*/  HMMA.16816.F32 R72, R20, R26, R72 ;  /* 0x0000001a1448723c */ /* 0x000fe20000001848 */
[----:B------:R-:W5:Y:S01]  /*17840*/  LDSM.16.M88.4 R24, [R219+0xf800] ;  /* 0x00f80000db18783b */ /* 0x000f620000000200 */
[----:B------:R4:W-:Y:S01]  /*17850*/  MUFU.TANH R37, R28 ;  /* 0x0000001c00257308 */ /* 0x0009e20000002400 */
[-C--:B------:R-:W-:Y:S01]  /*17860*/  FMUL.FTZ R56, R30, R3.reuse ;  /* 0x000000031e387220 */ /* 0x080fe20000410000 */
[----:B------:R-:W-:Y:S02]  /*17870*/  FMUL.FTZ R38, R31, R3 ;  /* 0x000000031f267220 */ /* 0x000fe40000410000 */
[----:B--2---:R-:W-:Y:S01]  /*17880*/  HMMA.16816.F32 R48, R12, R92, R48 ;  /* 0x0000005c0c30723c */ /* 0x004fe20000001830 */
[----:B----4-:R-:W2:Y:S05]  /*17890*/  LDSM.16.M88.4 R28, [R212+0x7000] ;  /* 0x00700000d41c783b */ /* 0x010eaa0000000200 */
[----:B-1----:R-:W-:Y:S06]  /*178a0*/  HMMA.16816.F32 R96, R20, R40, R96 ;  /* 0x000000281460723c */ /* 0x002fec0000001860 */
[C---:B---3--:R-:W-:Y:S06]  /*178b0*/  HMMA.16816.F32 R76, R12.reuse, R32, R76 ;  /* 0x000000200c4c723c */ /* 0x048fec000000184c */
[----:B------:R-:W-:Y:S06]  /*178c0*/  HMMA.16816.F32 R44, R12, R94, R44 ;  /* 0x0000005e0c2c723c */ /* 0x000fec000000182c */
[----:B------:R-:W-:Y:S01]  /*178d0*/  HMMA.16816.F32 R100, R20, R42, R100 ;  /* 0x0000002a1464723c */ /* 0x000fe20000001864 */
[----:B------:R-:W1:Y:S05]  /*178e0*/  LDSM.16.M88.4 R20, [R212+0x7800] ;  /* 0x00780000d414783b */ /* 0x000e6a0000000200 */
[----:B------:R-:W-:Y:S06]  /*178f0*/  HMMA.16816.F32 R48, R8, R64, R48 ;  /* 0x000000400830723c */ /* 0x000fec0000001830 */
[----:B------:R-:W-:Y:S01]  /*17900*/  HMMA.16816.F32 R72, R12, R34, R72 ;  /* 0x000000220c48723c */ /* 0x000fe20000001848 */
[----:B------:R-:W-:Y:S01]  /*17910*/  MUFU.TANH R55, R55 ;  /* 0x0000003700377308 */ /* 0x000fe20000002400 */
[C---:B------:R-:W-:Y:S01]  /*17920*/  VIADD R41, R17.reuse, 0x9 ;  /* 0x0000000911297836 */ /* 0x040fe20000000000 */
[----:B------:R-:W-:Y:S01]  /*17930*/  ISETP.GE.AND P2, PT, R17, R243, PT ;  /* 0x000000f31100720c */ /* 0x000fe20003f46270 */
[----:B------:R-:W-:-:S04]  /*17940*/  DEPBAR.LE SB0, 0x0 ;  /* 0x000080000000791a */ /* 0x000fc80000000000 */
[----:B-----5:R-:W-:Y:S06]  /*17950*/  HMMA.16816.F32 R96, R12, R24, R96 ;  /* 0x000000180c60723c */ /* 0x020fec0000001860 */
[C---:B--2---:R-:W-:Y:S06]  /*17960*/  HMMA.16816.F32 R76, R8.reuse, R28, R76 ;  /* 0x0000001c084c723c */ /* 0x044fec000000184c */
[----:B------:R-:W-:Y:S01]  /*17970*/  HMMA.16816.F32 R44, R8, R66, R44 ;  /* 0x00000042082c723c */ /* 0x000fe2000000182c */
[----:B------:R-:W2:Y:S01]  /*17980*/  MUFU.TANH R56, R56 ;  /* 0x0000003800387308 */ /* 0x000ea20000002400 */
[----:B------:R-:W-:-:S04]  /*17990*/  FMUL.FTZ R16, R49, R3 ;  /* 0x0000000331107220 */ /* 0x000fc80000410000 */
[----:B------:R-:W-:Y:S03]  /*179a0*/  HMMA.16816.F32 R100, R12, R26, R100 ;  /* 0x0000001a0c64723c */ /* 0x000fe60000001864 */
[----:B------:R-:W3:Y:S01]  /*179b0*/  MUFU.TANH R36, R36 ;  /* 0x0000002400247308 */ /* 0x000ee20000002400 */
[----:B------:R-:W-:Y:S01]  /*179c0*/  FMUL.FTZ R33, R51, R3 ;  /* 0x0000000333217220 */ /* 0x000fe20000410000 */
[----:B------:R-:W-:Y:S01]  /*179d0*/  VIADD R35, R17, 0x8 ;  /* 0x0000000811237836 */ /* 0x000fe20000000000 */
[----:B------:R-:W-:Y:S01]  /*179e0*/  ISETP.GE.AND P3, PT, R41, R243, PT ;  /* 0x000000f32900720c */ /* 0x000fe20003f66270 */
[----:B------:R-:W-:Y:S01]  /*179f0*/  FMUL.FTZ R39, R48, R3 ;  /* 0x0000000330277220 */ /* 0x000fe20000410000 */
[----:B-1----:R-:W-:Y:S03]  /*17a00*/  HMMA.16816.F32 R96, R8, R20, R96 ;  /* 0x000000140860723c */ /* 0x002fe60000001860 */
[----:B------:R-:W1:Y:S01]  /*17a10*/  MUFU.TANH R54, R54 ;  /* 0x0000003600367308 */ /* 0x000e620000002400 */
[----:B------:R-:W-:-:S02]  /*17a20*/  ISETP.GE.AND P6, PT, R35, R240, PT ;  /* 0x000000f02300720c */ /* 0x000fc40003fc6270 */
[----:B------:R-:W-:Y:S02]  /*17a30*/  ISETP.GE.AND P0, PT, R35, R243, PT ;  /* 0x000000f32300720c */ /* 0x000fe40003f06270 */
[----:B------:R-:W-:-:S03]  /*17a40*/  ISETP.GE.OR P2, PT, R17, R242, !P2 ;  /* 0x000000f21100720c */ /* 0x000fc60005746670 */
[----:B------:R-:W4:Y:S01]  /*17a50*/  MUFU.TANH R52, R52 ;  /* 0x0000003400347308 */ /* 0x000f220000002400 */
[----:B------:R-:W-:Y:S01]  /*17a60*/  FMUL.FTZ R6, R50, R3 ;  /* 0x0000000332067220 */ /* 0x000fe20000410000 */
[----:B------:R-:W-:Y:S01]  /*17a70*/  ISETP.GE.OR P6, PT, R35, R244, !P6 ;  /* 0x000000f42300720c */ /* 0x000fe200077c6670 */
[----:B------:R-:W-:Y:S01]  /*17a80*/  HMMA.16816.F32 R72, R8, R30, R72 ;  /* 0x0000001e0848723c */ /* 0x000fe20000001848 */
[----:B------:R-:W-:Y:S01]  /*17a90*/  ISETP.GE.OR P3, PT, R41, R242, !P3 ;  /* 0x000000f22900720c */ /* 0x000fe20005f66670 */
[----:B------:R-:W-:-:S03]  /*17aa0*/  VIADD R25, R17, 0x18 ;  /* 0x0000001811197836 */ /* 0x000fc60000000000 */
[----:B------:R-:W5:Y:S01]  /*17ab0*/  MUFU.TANH R16, R16 ;  /* 0x0000001000107308 */ /* 0x000f620000002400 */
[----:B------:R-:W-:Y:S01]  /*17ac0*/  ISETP.GE.OR P0, PT, R35, R242, !P0 ;  /* 0x000000f22300720c */ /* 0x000fe20004706670 */
[----:B------:R-:W-:Y:S01]  /*17ad0*/  VIADD R31, R17, 0x11 ;  /* 0x00000011111f7836 */ /* 0x000fe20000000000 */
[----:B------:R-:W-:-:S05]  /*17ae0*/  ISETP.GE.AND P5, PT, R41, R240, PT ;  /* 0x000000f02900720c */ /* 0x000fca0003fa6270 */
[----:B------:R-:W5:Y:S01]  /*17af0*/  MUFU.TANH R33, R33 ;  /* 0x0000002100217308 */ /* 0x000f620000002400 */
[----:B------:R-:W-:Y:S01]  /*17b00*/  FSEL R32, R53, -INF , !P2 ;  /* 0xff80000035207808 */ /* 0x000fe20005000000 */
[-C--:B------:R-:W-:Y:S01]  /*17b10*/  FMUL.FTZ R77, R77, R3.reuse ;  /* 0x000000034d4d7220 */ /* 0x080fe20000410000 */
[-C--:B------:R-:W-:Y:S01]  /*17b20*/  FMUL.FTZ R78, R78, R3.reuse ;  /* 0x000000034e4e7220 */ /* 0x080fe20000410000 */
[-C--:B------:R-:W-:Y:S01]  /*17b30*/  FMUL.FTZ R44, R44, R3.reuse ;  /* 0x000000032c2c7220 */ /* 0x080fe20000410000 */
[----:B------:R-:W-:Y:S02]  /*17b40*/  ISETP.GE.AND P2, PT, R17, R240, PT ;  /* 0x000000f01100720c */ /* 0x000fe40003f46270 */
[----:B--2---:R-:W-:Y:S01]  /*17b50*/  FSEL R56, R56, -INF , !P6 ;  /* 0xff80000038387808 */ /* 0x004fe20007000000 */
[----:B------:R-:W2:Y:S01]  /*17b60*/  MUFU.TANH R39, R39 ;  /* 0x0000002700277308 */ /* 0x000ea20000002400 */
[----:B------:R-:W-:Y:S01]  /*17b70*/  FSEL R40, R55, -INF , !P3 ;  /* 0xff80000037287808 */ /* 0x000fe20005800000 */
[----:B------:R-:W-:Y:S01]  /*17b80*/  FMUL.FTZ R30, R47, R3 ;  /* 0x000000032f1e7220 */ /* 0x000fe20000410000 */
[----:B---3--:R-:W-:-:S02]  /*17b90*/  FSEL R36, R36, -INF , !P1 ;  /* 0xff80000024247808 */ /* 0x008fc40004800000 */
[----:B------:R-:W-:Y:S02]  /*17ba0*/  FSEL R34, R37, -INF , !P0 ;  /* 0xff80000025227808 */ /* 0x000fe40004000000 */
[CC--:B------:R-:W-:Y:S01]  /*17bb0*/  ISETP.GE.AND P6, PT, R25.reuse, R243.reuse, PT ;  /* 0x000000f31900720c */ /* 0x0c0fe20003fc6270 */
[----:B------:R-:W3:Y:S01]  /*17bc0*/  MUFU.TANH R6, R6 ;  /* 0x0000000600067308 */ /* 0x000ee20000002400 */
[----:B------:R-:W-:Y:S02]  /*17bd0*/  ISETP.GE.AND P3, PT, R25, R240, PT ;  /* 0x000000f01900720c */ /* 0x000fe40003f66270 */
[----:B------:R-:W-:Y:S01]  /*17be0*/  ISETP.GE.OR P5, PT, R41, R244, !P5 ;  /* 0x000000f42900720c */ /* 0x000fe20006fa6670 */
[----:B------:R-:W-:Y:S01]  /*17bf0*/  VIADD R41, R17, 0x10 ;  /* 0x0000001011297836 */ /* 0x000fe20000000000 */
[C---:B------:R-:W-:Y:S02]  /*17c00*/  ISETP.GE.AND P1, PT, R31.reuse, R243, PT ;  /* 0x000000f31f00720c */ /* 0x040fe40003f26270 */
[----:B------:R-:W-:Y:S01]  /*17c10*/  ISETP.GE.AND P0, PT, R31, R240, PT ;  /* 0x000000f01f00720c */ /* 0x000fe20003f06270 */
[----:B------:R-:W-:Y:S01]  /*17c20*/  MUFU.TANH R182, R77 ;  /* 0x0000004d00b67308 */ /* 0x000fe20000002400 */
[C---:B------:R-:W-:Y:S01]  /*17c30*/  ISETP.GE.OR P2, PT, R17.reuse, R244, !P2 ;  /* 0x000000f41100720c */ /* 0x040fe20005746670 */
[----:B------:R-:W-:Y:S01]  /*17c40*/  VIADD R13, R17, 0x21 ;  /* 0x00000021110d7836 */ /* 0x000fe20000000000 */
[----:B------:R-:W-:-:S02]  /*17c50*/  ISETP.GE.OR P6, PT, R25, R242, !P6 ;  /* 0x000000f21900720c */ /* 0x000fc400077c6670 */
[----:B------:R-:W-:-:S03]  /*17c60*/  ISETP.GE.OR P3, PT, R25, R244, !P3 ;  /* 0x000000f41900720c */ /* 0x000fc60005f66670 */
[----:B------:R-:W3:Y:S01]  /*17c70*/  MUFU.TANH R246, R78 ;  /* 0x0000004e00f67308 */ /* 0x000ee20000002400 */
[----:B------:R-:W-:Y:S01]  /*17c80*/  ISETP.GE.OR P1, PT, R31, R242, !P1 ;  /* 0x000000f21f00720c */ /* 0x000fe20004f26670 */
[----:B------:R-:W-:Y:S01]  /*17c90*/  VIADD R25, R17, 0x20 ;  /* 0x0000002011197836 */ /* 0x000fe20000000000 */
[----:B------:R-:W-:Y:S01]  /*17ca0*/  ISETP.GE.OR P0, PT, R31, R244, !P0 ;  /* 0x000000f41f00720c */ /* 0x000fe20004706670 */
[----:B------:R-:W-:-:S04]  /*17cb0*/  FMUL.FTZ R28, R45, R3 ;  /* 0x000000032d1c7220 */ /* 0x000fc80000410000 */
[----:B------:R-:W3:Y:S01]  /*17cc0*/  MUFU.TANH R29, R44 ;  /* 0x0000002c001d7308 */ /* 0x000ee20000002400 */
[----:B-1----:R-:W-:Y:S01]  /*17cd0*/  FSEL R54, R54, -INF , !P2 ;  /* 0xff80000036367808 */ /* 0x002fe20005000000 */
[----:B------:R-:W-:Y:S01]  /*17ce0*/  HMMA.16816.F32 R100, R8, R22, R100 ;  /* 0x000000160864723c */ /* 0x000fe20000001864 */
[----:B------:R-:W-:Y:S01]  /*17cf0*/  ISETP.GE.AND P2, PT, R41, R243, PT ;  /* 0x000000f32900720c */ /* 0x000fe20003f46270 */
[----:B------:R-:W-:-:S04]  /*17d00*/  FMUL.FTZ R79, R79, R3 ;  /* 0x000000034f4f7220 */ /* 0x000fc80000410000 */
[----:B------:R-:W1:Y:S01]  /*17d10*/  MUFU.TANH R38, R38 ;  /* 0x0000002600267308 */ /* 0x000e620000002400 */
[----:B----4-:R-:W-:Y:S02]  /*17d20*/  FSEL R52, R52, -INF , !P4 ;  /* 0xff80000034347808 */ /* 0x010fe40006000000 */
[----:B-----5:R-:W-:Y:S02]  /*17d30*/  FSEL R24, R16, -INF , !P1 ;  /* 0xff80000010187808 */ /* 0x020fe40004800000 */
[----:B------:R-:W-:-:S03]  /*17d40*/  FSEL R14, R33, -INF , !P0 ;  /* 0xff800000210e7808 */ /* 0x000fc60004000000 */
[----:B------:R-:W4:Y:S01]  /*17d50*/  MUFU.TANH R30, R30 ;  /* 0x0000001e001e7308 */ /* 0x000f220000002400 */
[-C--:B------:R-:W-:Y:S01]  /*17d60*/  ISETP.GE.AND P4, PT, R41, R240.reuse, PT ;  /* 0x000000f02900720c */ /* 0x080fe20003f86270 */
[----:B------:R-:W-:Y:S01]  /*17d70*/  VIADD R31, R17, 0x19 ;  /* 0x00000019111f7836 */ /* 0x000fe20000000000 */
[----:B------:R-:W-:Y:S02]  /*17d80*/  ISETP.GE.AND P1, PT, R25, R240, PT ;  /* 0x000000f01900720c */ /* 0x000fe40003f26270 */
[----:B------:R-:W-:Y:S01]  /*17d90*/  ISETP.GE.AND P0, PT, R13, R243, PT ;  /* 0x000000f30d00720c */ /* 0x000fe20003f06270 */
[-C--:B------:R-:W-:Y:S01]  /*17da0*/  FMUL.FTZ R35, R46, R3.reuse ;  /* 0x000000032e237220 */ /* 0x080fe20000410000 */
[C---:B------:R-:W-:Y:S01]  /*17db0*/  ISETP.GE.OR P2, PT, R41.reuse, R242, !P2 ;  /* 0x000000f22900720c */ /* 0x040fe20005746670 */
[----:B------:R-:W5:Y:S01]  /*17dc0*/  MUFU.TANH R188, R79 ;  /* 0x0000004f00bc7308 */ /* 0x000f620000002400 */
[----:B------:R-:W-:Y:S01]  /*17dd0*/  FMUL.FTZ R76, R76, R3 ;  /* 0x000000034c4c7220 */ /* 0x000fe20000410000 */
[-C--:B------:R-:W-:Y:S01]  /*17de0*/  ISETP.GE.OR P4, PT, R41, R244.reuse, !P4 ;  /* 0x000000f42900720c */ /* 0x080fe20006786670 */
[----:B------:R-:W-:Y:S01]  /*17df0*/  VIADD R11, R17, 0x30 ;  /* 0x00000030110b7836 */ /* 0x000fe20000000000 */
[----:B------:R-:W-:-:S02]  /*17e00*/  ISETP.GE.OR P1, PT, R25, R244, !P1 ;  /* 0x000000f41900720c */ /* 0x000fc40004f26670 */
[----:B------:R-:W-:Y:S02]  /*17e10*/  ISETP.GE.OR P0, PT, R13, R242, !P0 ;  /* 0x000000f20d00720c */ /* 0x000fe40004706670 */
[----:B------:R-:W5:Y:S01]  /*17e20*/  MUFU.TANH R28, R28 ;  /* 0x0000001c001c7308 */ /* 0x000f620000002400 */
[----:B--2---:R-:W-:Y:S01]  /*17e30*/  FSEL R4, R39, -INF , !P2 ;  /* 0xff80000027047808 */ /* 0x004fe20005000000 */
[----:B------:R-:W-:Y:S01]  /*17e40*/  FMUL.FTZ R97, R97, R3 ;  /* 0x0000000361617220 */ /* 0x000fe20000410000 */
[----:B------:R-:W-:Y:S02]  /*17e50*/  ISETP.GE.AND P2, PT, R31, R240, PT ;  /* 0x000000f01f00720c */ /* 0x000fe40003f46270 */
[----:B---3--:R-:W-:-:S03]  /*17e60*/  FSEL R12, R6, -INF , !P4 ;  /* 0xff800000060c7808 */ /* 0x008fc60006000000 */
[----:B------:R-:W2:Y:S01]  /*17e70*/  MUFU.TANH R250, R76 ;  /* 0x0000004c00fa7308 */ /* 0x000ea20000002400 */
[----:B------:R-:W-:Y:S02]  /*17e80*/  FSEL R246, R246, -INF , !P1 ;  /* 0xff800000f6f67808 */ /* 0x000fe40004800000 */
[----:B------:R-:W-:Y:S02]  /*17e90*/  FSEL R182, R182, -INF , !P0 ;  /* 0xff800000b6b67808 */ /* 0x000fe40004000000 */
[----:B------:R-:W-:Y:S02]  /*17ea0*/  FSEL R6, R29, -INF , !P6 ;  /* 0xff8000001d067808 */ /* 0x000fe40007000000 */
[C---:B------:R-:W-:Y:S01]  /*17eb0*/  ISETP.GE.AND P1, PT, R11.reuse, R243, PT ;  /* 0x000000f30b00720c */ /* 0x040fe20003f26270 */
[----:B------:R-:W3:Y:S01]  /*17ec0*/  MUFU.TANH R35, R35 ;  /* 0x0000002300237308 */ /* 0x000ee20000002400 */
[----:B------:R-:W-:Y:S02]  /*17ed0*/  ISETP.GE.AND P0, PT, R11, R240, PT ;  /* 0x000000f00b00720c */ /* 0x000fe40003f06270 */
[----:B-1----:R-:W-:-:S02]  /*17ee0*/  FSEL R38, R38, -INF , !P5 ;  /* 0xff80000026267808 */ /* 0x002fc40006800000 */
[----:B------:R-:W-:Y:S02]  /*17ef0*/  ISETP.GE.OR P2, PT, R31, R244, !P2 ;  /* 0x000000f41f00720c */ /* 0x000fe40005746670 */
[----:B------:R-:W-:Y:S01]  /*17f00*/  ISETP.GE.AND P6, PT, R13, R240, PT ;  /* 0x000000f00d00720c */ /* 0x000fe20003fc6270 */
[----:B------:R-:W1:Y:S01]  /*17f10*/  MUFU.TANH R194, R97 ;  /* 0x0000006100c27308 */ /* 0x000e620000002400 */
[----:B------:R-:W-:Y:S01]  /*17f20*/  ISETP.GE.AND P5, PT, R31, R243, PT ;  /* 0x000000f31f00720c */ /* 0x000fe20003fa6270 */
[-C--:B------:R-:W-:Y:S01]  /*17f30*/  FMUL.FTZ R72, R72, R3.reuse ;  /* 0x0000000348487220 */ /* 0x080fe20000410000 */
[-C--:B------:R-:W-:Y:S01]  /*17f40*/  FMUL.FTZ R73, R73, R3.reuse ;  /* 0x0000000349497220 */ /* 0x080fe20000410000 */
[-C--:B------:R-:W-:Y:S01]  /*17f50*/  FMUL.FTZ R74, R74, R3.reuse ;  /* 0x000000034a4a7220 */ /* 0x080fe20000410000 */
[-C--:B------:R-:W-:Y:S01]  /*17f60*/  FMUL.FTZ R75, R75, R3.reuse ;  /* 0x000000034b4b7220 */ /* 0x080fe20000410000 */
[----:B------:R-:W-:Y:S01]  /*17f70*/  FMUL.FTZ R96, R96, R3 ;  /* 0x0000000360607220 */ /* 0x000fe20000410000 */
[----:B------:R-:W-:-:S02]  /*17f80*/  ISETP.GE.OR P1, PT, R11, R242, !P1 ;  /* 0x000000f20b00720c */ /* 0x000fc40004f26670 */
[-C--:B------:R-:W-:Y:S01]  /*17f90*/  ISETP.GE.OR P0, PT, R11, R244.reuse, !P0 ;  /* 0x000000f40b00720c */ /* 0x080fe20004706670 */
[----:B------:R-:W-:Y:S01]  /*17fa0*/  VIADD R11, R17, 0x31 ;  /* 0x00000031110b7836 */ /* 0x000fe20000000000 */
[----:B------:R-:W-:Y:S02]  /*17fb0*/  ISETP.GE.OR P6, PT, R13, R244, !P6 ;  /* 0x000000f40d00720c */ /* 0x000fe400077c6670 */
[----:B----4-:R-:W-:Y:S01]  /*17fc0*/  FSEL R8, R30, -INF , !P2 ;  /* 0xff8000001e087808 */ /* 0x010fe20005000000 */
[----:B------:R-:W-:Y:S01]  /*17fd0*/  FMUL.FTZ R30, R98, R3 ;  /* 0x00000003621e7220 */ /* 0x000fe20000410000 */
[-C--:B------:R-:W-:Y:S02]  /*17fe0*/  ISETP.GE.OR P5, PT, R31, R242.reuse, !P5 ;  /* 0x000000f21f00720c */ /* 0x080fe40006fa6670 */
[----:B------:R-:W-:Y:S01]  /*17ff0*/  ISETP.GE.AND P4, PT, R25, R243, PT ;  /* 0x000000f31900720c */ /* 0x000fe20003f86270 */
[----:B------:R-:W4:Y:S01]  /*18000*/  MUFU.TANH R248, R72 ;  /* 0x0000004800f87308 */ /* 0x000f220000002400 */
[----:B-----5:R-:W-:Y:S01]  /*18010*/  FSEL R188, R188, -INF , !P6 ;  /* 0xff800000bcbc7808 */ /* 0x020fe20007000000 */
[----:B------:R-:W-:Y:S01]  /*18020*/  VIADD R9, R17, 0x29 ;  /* 0x0000002911097836 */ /* 0x000fe20000000000 */
[----:B------:R-:W-:Y:S01]  /*18030*/  ISETP.GE.OR P4, PT, R25, R242, !P4 ;  /* 0x000000f21900720c */ /* 0x000fe20006786670 */
[----:B------:R-:W-:Y:S01]  /*18040*/  FMUL.FTZ R29, R101, R3 ;  /* 0x00000003651d7220 */ /* 0x000fe20000410000 */
[----:B------:R-:W-:-:S03]  /*18050*/  FSEL R16, R28, -INF , !P5 ;  /* 0xff8000001c107808 */ /* 0x000fc60006800000 */
[----:B------:R-:W-:Y:S01]  /*18060*/  MUFU.TANH R186, R73 ;  /* 0x0000004900ba7308 */ /* 0x000fe20000002400 */
[----:B------:R-:W-:Y:S01]  /*18070*/  ISETP.GE.AND P6, PT, R11, R243, PT ;  /* 0x000000f30b00720c */ /* 0x000fe20003fc6270 */
[----:B------:R-:W-:Y:S01]  /*18080*/  FMUL.FTZ R28, R99, R3 ;  /* 0x00000003631c7220 */ /* 0x000fe20000410000 */
[----:B------:R-:W-:-:S05]  /*18090*/  VIADD R15, R17, 0x28 ;  /* 0x00000028110f7836 */ /* 0x000fca0000000000 */
[----:B------:R-:W5:Y:S01]  /*180a0*/  MUFU.TANH R198, R74 ;  /* 0x0000004a00c67308 */ /* 0x000f620000002400 */
[-C--:B------:R-:W-:Y:S01]  /*180b0*/  FMUL.FTZ R100, R100, R3.reuse ;  /* 0x0000000364647220 */ /* 0x080fe20000410000 */
[-C--:B------:R-:W-:Y:S01]  /*180c0*/  FMUL.FTZ R102, R102, R3.reuse ;  /* 0x0000000366667220 */ /* 0x080fe20000410000 */
[----:B------:R-:W-:-:S05]  /*180d0*/  FMUL.FTZ R103, R103, R3 ;  /* 0x0000000367677220 */ /* 0x000fca0000410000 */
[----:B------:R-:W5:Y:S01]  /*180e0*/  MUFU.TANH R192, R75 ;  /* 0x0000004b00c07308 */ /* 0x000f620000002400 */
[----:B--2---:R-:W-:-:S07]  /*180f0*/  FSEL R250, R250, -INF , !P4 ;  /* 0xff800000fafa7808 */ /* 0x004fce0006000000 */
[----:B------:R-:W2:Y:S01]  /*18100*/  MUFU.TANH R196, R96 ;  /* 0x0000006000c47308 */ /* 0x000ea20000002400 */
[----:B------:R-:W-:Y:S02]  /*18110*/  ISETP.GE.OR P6, PT, R11, R242, !P6 ;  /* 0x000000f20b00720c */ /* 0x000fe400077c6670 */
[C---:B------:R-:W-:Y:S02]  /*18120*/  ISETP.GE.AND P2, PT, R9.reuse, R243, PT ;  /* 0x000000f30900720c */ /* 0x040fe40003f46270 */
[----:B------:R-:W-:-:S03]  /*18130*/  ISETP.GE.AND P4, PT, R9, R240, PT ;  /* 0x000000f00900720c */ /* 0x000fc60003f86270 */
[----:B------:R-:W2:Y:S01]  /*18140*/  MUFU.TANH R30, R30 ;  /* 0x0000001e001e7308 */ /* 0x000ea20000002400 */
[----:B---3--:R-:W-:Y:S02]  /*18150*/  FSEL R20, R35, -INF , !P3 ;  /* 0xff80000023147808 */ /* 0x008fe40005800000 */
[C---:B------:R-:W-:Y:S02]  /*18160*/  ISETP.GE.AND P3, PT, R15.reuse, R243, PT ;  /* 0x000000f30f00720c */ /* 0x040fe40003f66270 */
[----:B------:R-:W-:Y:S02]  /*18170*/  ISETP.GE.AND P5, PT, R15, R240, PT ;  /* 0x000000f00f00720c */ /* 0x000fe40003fa6270 */
[----:B-1----:R-:W-:Y:S01]  /*18180*/  FSEL R194, R194, -INF , !P6 ;  /* 0xff800000c2c27808 */ /* 0x002fe20007000000 */
[----:B------:R-:W1:Y:S01]  /*18190*/  MUFU.TANH R28, R28 ;  /* 0x0000001c001c7308 */ /* 0x000e620000002400 */
[C---:B------:R-:W-:Y:S02]  /*181a0*/  ISETP.GE.OR P2, PT, R9.reuse, R242, !P2 ;  /* 0x000000f20900720c */ /* 0x040fe40005746670 */
[----:B------:R-:W-:Y:S01]  /*181b0*/  ISETP.GE.OR P4, PT, R9, R244, !P4 ;  /* 0x000000f40900720c */ /* 0x000fe20006786670 */
[----:B------:R-:W-:Y:S01]  /*181c0*/  VIADD R9, R17, 0x38 ;  /* 0x0000003811097836 */ /* 0x000fe20000000000 */
[----:B------:R-:W-:-:S03]  /*181d0*/  ISETP.GT.AND P6, PT, R234, R227, PT ;  /* 0x000000e3ea00720c */ /* 0x000fc60003fc4270 */
[----:B------:R-:W3:Y:S01]  /*181e0*/  MUFU.TANH R190, R100 ;  /* 0x0000006400be7308 */ /* 0x000ee20000002400 */
[----:B------:R-:W-:Y:S01]  /*181f0*/  ISETP.GE.OR P3, PT, R15, R242, !P3 ;  /* 0x000000f20f00720c */ /* 0x000fe20005f66670 */
[----:B------:R-:W-:Y:S01]  /*18200*/  VIADD R17, R17, 0x39 ;  /* 0x0000003911117836 */ /* 0x000fe20000000000 */
[----:B------:R-:W-:-:S05]  /*18210*/  ISETP.GE.OR P5, PT, R15, R244, !P5 ;  /* 0x000000f40f00720c */ /* 0x000fca0006fa6670 */
[----:B------:R-:W-:Y:S08]  /*18220*/  MUFU.TANH R29, R29 ;  /* 0x0000001d001d7308 */ /* 0x000ff00000002400 */
[----:B------:R-:W3:Y:S08]  /*18230*/  MUFU.TANH R184, R102 ;  /* 0x0000006600b87308 */ /* 0x000ef00000002400 */
[----:B------:R-:W3:Y:S01]  /*18240*/  MUFU.TANH R178, R103 ;  /* 0x0000006700b27308 */ /* 0x000ee20000002400 */
[----:B----4-:R-:W-:-:S02]  /*18250*/  FSEL R248, R248, -INF , !P3 ;  /* 0xff800000f8f87808 */ /* 0x010fc40005800000 */
[----:B-----5:R-:W-:Y:S02]  /*18260*/  FSEL R198, R198, -INF , !P5 ;  /* 0xff800000c6c67808 */ /* 0x020fe40006800000 */
[----:B------:R-:W-:Y:S02]  /*18270*/  FSEL R186, R186, -INF , !P2 ;  /* 0xff800000baba7808 */ /* 0x000fe40005000000 */
[----:B------:R-:W-:Y:S02]  /*18280*/  FSEL R192, R192, -INF , !P4 ;  /* 0xff800000c0c07808 */ /* 0x000fe40006000000 */
[----:B--2---:R-:W-:Y:S02]  /*18290*/  FSEL R196, R196, -INF , !P1 ;  /* 0xff800000c4c47808 */ /* 0x004fe40004800000 */
[----:B------:R-:W-:Y:S02]  /*182a0*/  ISETP.GE.AND P3, PT, R11, R240, PT ;  /* 0x000000f00b00720c */ /* 0x000fe40003f66270 */
[----:B------:R-:W-:-:S02]  /*182b0*/  ISETP.GE.AND P5, PT, R9, R243, PT ;  /* 0x000000f30900720c */ /* 0x000fc40003fa6270 */
[-C--:B------:R-:W-:Y:S02]  /*182c0*/  ISETP.GE.AND P2, PT, R9, R240.reuse, PT ;  /* 0x000000f00900720c */ /* 0x080fe40003f46270 */
[C---:B------:R-:W-:Y:S02]  /*182d0*/  ISETP.GE.AND P4, PT, R17.reuse, R243, PT ;  /* 0x000000f31100720c */ /* 0x040fe40003f86270 */
[----:B------:R-:W-:Y:S02]  /*182e0*/  ISETP.GE.AND P1, PT, R17, R240, PT ;  /* 0x000000f01100720c */ /* 0x000fe40003f26270 */
[----:B------:R-:W-:Y:S01]  /*182f0*/  FSEL R30, R30, -INF , !P0 ;  /* 0xff8000001e1e7808 */ /* 0x000fe20004000000 */
[----:B------:R-:W-:Y:S01]  /*18300*/  BSSY B1, `(.L_x_8111) ;  /* 0x000007e000017945 */ /* 0x000fe20003800000 */
[----:B------:R-:W-:Y:S02]  /*18310*/  ISETP.GE.OR P3, PT, R11, R244, !P3 ;  /* 0x000000f40b00720c */ /* 0x000fe40005f66670 */
[----:B------:R-:W-:-:S02]  /*18320*/  ISETP.GE.OR P5, PT, R9, R242, !P5 ;  /* 0x000000f20900720c */ /* 0x000fc40006fa6670 */
[----:B------:R-:W-:Y:S02]  /*18330*/  ISETP.GE.OR P2, PT, R9, R244, !P2 ;  /* 0x000000f40900720c */ /* 0x000fe40005746670 */
[----:B------:R-:W-:Y:S02]  /*18340*/  ISETP.NE.U32.AND P0, PT, R236, RZ, PT ;  /* 0x000000ffec00720c */ /* 0x000fe40003f05070 */
[C---:B------:R-:W-:Y:S02]  /*18350*/  ISETP.GE.OR P4, PT, R17.reuse, R242, !P4 ;  /* 0x000000f21100720c */ /* 0x040fe40006786670 */
[----:B------:R-:W-:Y:S01]  /*18360*/  ISETP.GE.OR P1, PT, R17, R244, !P1 ;  /* 0x000000f41100720c */ /* 0x000fe20004f26670 */
[----:B------:R-:W-:Y:S01]  /*18370*/  VIADD R215, R223, 0x800 ;  /* 0x00000800dfd77836 */ /* 0x000fe20000000000 */
[----:B------:R-:W-:Y:S01]  /*18380*/  ISETP.NE.AND.EX P0, PT, R237, RZ, PT, P0 ;  /* 0x000000ffed00720c */ /* 0x000fe20003f05300 */
[C---:B------:R-:W-:Y:S01]  /*18390*/  VIADD R214, R223.reuse, 0x1000 ;  /* 0x00001000dfd67836 */ /* 0x040fe20000000000 */
[----:B-1----:R-:W-:Y:S01]  /*183a0*/  FSEL R28, R28, -INF , !P3 ;  /* 0xff8000001c1c7808 */ /* 0x002fe20005800000 */
[C---:B------:R-:W-:Y:S01]  /*183b0*/  VIADD R213, R223.reuse, 0x1800 ;  /* 0x00001800dfd57836 */ /* 0x040fe20000000000 */
[----:B---3--:R-:W-:Y:S01]  /*183c0*/  FSEL R190, R190, -INF , !P5 ;  /* 0xff800000bebe7808 */ /* 0x008fe20006800000 */
[C---:B------:R-:W-:Y:S01]  /*183d0*/  VIADD R211, R223.reuse, 0x2000 ;  /* 0x00002000dfd37836 */ /* 0x040fe20000000000 */
[----:B------:R-:W-:Y:S01]  /*183e0*/  FSEL R184, R184, -INF , !P2 ;  /* 0xff800000b8b87808 */ /* 0x000fe20005000000 */
[----:B------:R-:W-:Y:S01]  /*183f0*/  VIADD R210, R223, 0x2800 ;  /* 0x00002800dfd27836 */ /* 0x000fe20000000000 */
[----:B------:R-:W-:Y:S01]  /*18400*/  FSEL R29, R29, -INF , !P4 ;  /* 0xff8000001d1d7808 */ /* 0x000fe20006000000 */
[C---:B------:R-:W-:Y:S01]  /*18410*/  VIADD R209, R223.reuse, 0x3000 ;  /* 0x00003000dfd17836 */ /* 0x040fe20000000000 */
[----:B------:R-:W-:Y:S01]  /*18420*/  FSEL R178, R178, -INF , !P1 ;  /* 0xff800000b2b27808 */ /* 0x000fe20004800000 */
        /* <DEDUP_REMOVED lines=43> */
[----:B------:R-:W-:Y:S01]  /*186e0*/  ISETP.GE.U32.AND P4, PT, R10, R11, PT ;  /* 0x0000000b0a00720c */ /* 0x000fe20003f86070 */
[----:B------:R-:W3:Y:S01]  /*186f0*/  LD.E.64 R22, desc[UR6][R18.64+0x38] ;  /* 0x0000380612167980 */ /* 0x000ee2000c101b00 */
        /* <DEDUP_REMOVED lines=24> */
[----:B------:R-:W-:-:S04]  /*18880*/  IMAD.WIDE.U32 R26, R3, R26, R42 ;  /* 0x0000001a031a7225 */ /* 0x000fc800078e002a */
[----:B------:R-:W-:Y:S01]  /*18890*/  IMAD.MOV.U32 R9, RZ, RZ, R26 ;  /* 0x000000ffff097224 */ /* 0x000fe200078e001a */
[----:B------:R-:W-:Y:S01]  /*188a0*/  IADD3 R10, R27, R2, RZ ;  /* 0x000000021b0a7210 */ /* 0x000fe20007ffe0ff */
[----:B------:R-:W-:Y:S05]  /*188b0*/  BRA `(.L_x_8115) ;  /* 0x00000000000c7947 */ /* 0x000fea0003800000 */
.L_x_8114:
[----:B------:R-:W2:Y:S02]  /*188c0*/  LD.E R9, desc[UR6][R18.64+0x38] ;  /* 0x0000380612097980 */ /* 0x000ea4000c101900 */
[----:B--2---:R-:W-:-:S04]  /*188d0*/  LEA R9, -R9, RZ, 0x6 ;  /* 0x000000ff09097211 */ /* 0x004fc800078e31ff */
[----:B------:R-:W-:Y:S02]  /*188e0*/  SHF.R.S32.HI R10, RZ, 0x1f, R9 ;  /* 0x0000001fff0a7819 */ /* 0x000fe40000011409 */
.L_x_8115:
[----:B------:R-:W-:Y:S05]  /*188f0*/  BSYNC B0 ;  /* 0x0000000000007941 */ /* 0x000fea0003800000 */
.L_x_8113:
        /* <DEDUP_REMOVED lines=30> */
.L_x_8112:
[----:B------:R-:W-:Y:S05]  /*18ae0*/  BSYNC B1 ;  /* 0x0000000000017941 */ /* 0x000fea0003800000 */
.L_x_8111:
        /* <DEDUP_REMOVED lines=77> */
[-CC-:B------:R-:W-:Y:S01]  /*18fc0*/  FFMA.FTZ R16, R14, R180.reuse, -R179.reuse ;  /* 0x000000b40e107223 */ /* 0x180fe200000108b3 */
[-C--:B------:R-:W-:Y:S01]  /*18fd0*/  FFMA.FTZ R0, R8, R180.reuse, -R179 ;  /* 0x000000b408007223 */ /* 0x080fe200000108b3 */
[----:B------:R-:W3:Y:S01]  /*18fe0*/  LDSM.16.MT88.4 R4, [R216+0x16000] ;  /* 0x01600000d804783b */ /* 0x000ee20000004200 */
[-C--:B------:R-:W-:Y:S01]  /*18ff0*/  FFMA.FTZ R32, R24, R180.reuse, -R31 ;  /* 0x000000b418207223 */ /* 0x080fe2000001081f */
        /* <DEDUP_REMOVED lines=14> */
[----:B------:R-:W5:Y:S01]  /*190e0*/  LDSM.16.MT88.4 R24, [R217+0x10800] ;  /* 0x01080000d918783b */ /* 0x000f620000004200 */
[-CC-:B------:R-:W-:Y:S01]  /*190f0*/  FFMA.FTZ R189, R196, R180.reuse, -R31.reuse ;  /* 0x000000b4c4bd7223 */ /* 0x180fe2000001081f */
        /* <DEDUP_REMOVED lines=10> */
[----:B------:R-:W-:Y:S01]  /*191a0*/  LDSM.16.MT88.4 R28, [R220+0x11800] ;  /* 0x01180000dc1c783b */ /* 0x000fe20000004200 */
[----:B------:R-:W-:-:S05]  /*191b0*/  FADD.FTZ R174, R175, R174 ;  /* 0x000000aeafae7221 */ /* 0x000fca0000010000 */
        /* <DEDUP_REMOVED lines=320> */
.L_x_8118:
[----:B-1----:R-:W-:Y:S02]  /*1a5c0*/  R2UR UR4, R16 ;  /* 0x00000000100472ca */ /* 0x002fe400000e0000 */
[----:B------:R-:W-:-:S13]  /*1a5d0*/  R2UR UR5, R17 ;  /* 0x00000000110572ca */ /* 0x000fda00000e0000 */
[----:B------:R-:W2:Y:S02]  /*1a5e0*/  LD.E R0, desc[UR4][R18.64+0x40] ;  /* 0x0000400412007980 */ /* 0x000ea4000c101900 */
[----:B--2---:R-:W-:-:S05]  /*1a5f0*/  IMAD.U32 R0, R0, -0x40, RZ ;  /* 0xffffffc000007824 */ /* 0x004fca00078e00ff */
[----:B------:R-:W-:Y:S02]  /*1a600*/  SHF.R.S32.HI R5, RZ, 0x1f, R0 ;  /* 0x0000001fff057819 */ /* 0x000fe40000011400 */
.L_x_8119:
[----:B------:R-:W-:Y:S05]  /*1a610*/  BSYNC B0 ;  /* 0x0000000000007941 */ /* 0x000fea0003800000 */
.L_x_8117:
[----:B------:R-:W-:Y:S02]  /*1a620*/  LEA R238, P1, R0, R238, 0x1 ;  /* 0x000000ee00ee7211 */ /* 0x000fe400078208ff */
        /* <DEDUP_REMOVED lines=54> */
[----:B------:R-:W-:-:S05]  /*1a990*/  IADD3 R10, P1, R0, R8, RZ ;  /* 0x00000008000a7210 */ /* 0x000fca0007f3e0ff */
[----:B------:R-:W-:-:S05]  /*1a9a0*/  IMAD.X R11, R2, 0x1, R9, P1 ;  /* 0x00000001020b7824 */ /* 0x000fca00008e0609 */
        /* <DEDUP_REMOVED lines=9> */
[----:B------:R-:W-:Y:S04]  /*1aa40*/  LDSM.16.M88.4 R32, [R224] ;  /* 0x00000000e020783b */ /* 0x000fe80000000200 */
[----:B------:R-:W5:Y:S04]  /*1aa50*/  LDSM.16.M88.4 R24, [R215] ;  /* 0x00000000d718783b */ /* 0x000f680000000200 */
[----:B------:R-:W5:Y:S04]  /*1aa60*/  LDSM.16.M88.4 R28, [R223] ;  /* 0x00000000df1c783b */ /* 0x000f680000000200 */
[----:B------:R-:W5:Y:S04]  /*1aa70*/  LDSM.16.M88.4 R196, [R214] ;  /* 0x00000000d6c4783b */ /* 0x000f680000000200 */
[----:B------:R-:W5:Y:S04]  /*1aa80*/  LDSM.16.M88.4 R192, [R213] ;  /* 0x00000000d5c0783b */ /* 0x000f680000000200 */
[----:B------:R-:W-:Y:S01]  /*1aa90*/  LDSM.16.M88.4 R248, [R219+0x9000] ;  /* 0x00900000dbf8783b */ /* 0x000fe20000000200 */
[C---:B--2---:R-:W-:Y:S03]  /*1aaa0*/  HMMA.16816.F32 R8, R176.reuse, R4, RZ ;  /* 0x00000004b008723c */ /* 0x044fe600000018ff */
[----:B------:R-:W2:Y:S04]  /*1aab0*/  LD.E R0, desc[UR4][R18.64+0x18c] ;  /* 0x00018c0412007980 */ /* 0x000ea8000c101900 */
[----:B------:R-:W0:Y:S01]  /*1aac0*/  LDGDEPBAR ;  /* 0x00000000000079af */ /* 0x000e220000000000 */
[C---:B------:R-:W-:Y:S06]  /*1aad0*/  HMMA.16816.F32 R4, R176.reuse, R6, RZ ;  /* 0x00000006b004723c */ /* 0x040fec00000018ff */
[C---:B-1----:R-:W-:Y:S06]  /*1aae0*/  HMMA.16816.F32 R20, R176.reuse, R12, RZ ;  /* 0x0000000cb014723c */ /* 0x042fec00000018ff */
[C---:B------:R-:W-:Y:S06]  /*1aaf0*/  HMMA.16816.F32 R12, R176.reuse, R14, RZ ;  /* 0x0000000eb00c723c */ /* 0x040fec00000018ff */
[C---:B---3--:R-:W-:Y:S06]  /*1ab00*/  HMMA.16816.F32 R188, R176.reuse, R184, RZ ;  /* 0x000000b8b0bc723c */ /* 0x048fec00000018ff */
[C---:B------:R-:W-:Y:S06]  /*1ab10*/  HMMA.16816.F32 R184, R176.reuse, R186, RZ ;  /* 0x000000bab0b8723c */ /* 0x040fec00000018ff */
[C---:B----4-:R-:W-:Y:S06]  /*1ab20*/  HMMA.16816.F32 R180, R176.reuse, R172, RZ ;  /* 0x000000acb0b4723c */ /* 0x050fec00000018ff */
[----:B------:R-:W-:Y:S01]  /*1ab30*/  HMMA.16816.F32 R176, R176, R174, RZ ;  /* 0x000000aeb0b0723c */ /* 0x000fe200000018ff */
[----:B------:R-:W-:Y:S05]  /*1ab40*/  LDSM.16.M88.4 R172, [R222] ;  /* 0x00000000deac783b */ /* 0x000fea0000000200 */
[C---:B-----5:R-:W-:Y:S06]  /*1ab50*/  HMMA.16816.F32 R8, R32.reuse, R24, R8 ;  /* 0x000000182008723c */ /* 0x060fec0000001808 */
[C---:B------:R-:W-:Y:S01]  /*1ab60*/  HMMA.16816.F32 R4, R32.reuse, R26, R4 ;  /* 0x0000001a2004723c */ /* 0x040fe20000001804 */
[----:B------:R-:W1:Y:S05]  /*1ab70*/  LDSM.16.M88.4 R24, [R219+0x8800] ;  /* 0x00880000db18783b */ /* 0x000e6a0000000200 */
        /* <DEDUP_REMOVED lines=13> */
[C---:B---3--:R-:W-:Y:S06]  /*1ac50*/  HMMA.16816.F32 R20, R172.reuse, R28, R20 ;  /* 0x0000001cac14723c */ /* 0x048fec0000001814 */
[C---:B------:R-:W-:Y:S01]  /*1ac60*/  HMMA.16816.F32 R12, R172.reuse, R30, R12 ;  /* 0x0000001eac0c723c */ /* 0x040fe2000000180c */
[----:B------:R-:W3:Y:S05]  /*1ac70*/  LDSM.16.M88.4 R28, [R212+0x800] ;  /* 0x00080000d41c783b */ /* 0x000eea0000000200 */
[C---:B------:R-:W-:Y:S06]  /*1ac80*/  HMMA.16816.F32 R188, R172.reuse, R248, R188 ;  /* 0x000000f8acbc723c */ /* 0x040fec00000018bc */
[----:B------:R-:W-:Y:S01]  /*1ac90*/  HMMA.16816.F32 R184, R172, R250, R184 ;  /* 0x000000faacb8723c */ /* 0x000fe200000018b8 */
[----:B------:R-:W5:Y:S05]  /*1aca0*/  LDSM.16.M88.4 R248, [R212+0x1800] ;  /* 0x00180000d4f8783b */ /* 0x000f6a0000000200 */
[C---:B----4-:R-:W-:Y:S06]  /*1acb0*/  HMMA.16816.F32 R20, R196.reuse, R32, R20 ;  /* 0x00000020c414723c */ /* 0x050fec0000001814 */
[C---:B------:R-:W-:Y:S01]  /*1acc0*/  HMMA.16816.F32 R12, R196.reuse, R34, R12 ;  /* 0x00000022c40c723c */ /* 0x040fe2000000180c */
[----:B------:R-:W-:Y:S05]  /*1acd0*/  LDSM.16.M88.4 R32, [R225+0xb000] ;  /* 0x00b00000e120783b */ /* 0x000fea0000000200 */
[C---:B-1----:R-:W-:Y:S06]  /*1ace0*/  HMMA.16816.F32 R188, R196.reuse, R24, R188 ;  /* 0x00000018c4bc723c */ /* 0x042fec00000018bc */
[----:B------:R-:W-:Y:S01]  /*1acf0*/  HMMA.16816.F32 R184, R196, R26, R184 ;  /* 0x0000001ac4b8723c */ /* 0x000fe200000018b8 */
[----:B------:R-:W1:Y:S05]  /*1ad00*/  LDSM.16.M88.4 R24, [R226+0x2000] ;  /* 0x00200000e218783b */ /* 0x000e6a0000000200 */
[C---:B------:R-:W-:Y:S06]  /*1ad10*/  HMMA.16816.F32 R180, R172.reuse, R192, R180 ;  /* 0x000000c0acb4723c */ /* 0x040fec00000018b4 */
[----:B------:R-:W-:Y:S01]  /*1ad20*/  HMMA.16816.F32 R176, R172, R194, R176 ;  /* 0x000000c2acb0723c */ /* 0x000fe200000018b0 */
[----:B------:R-:W4:Y:S04]  /*1ad30*/  LDSM.16.M88.4 R192, [R225+0xa000] ;  /* 0x00a00000e1c0783b */ /* 0x000f280000000200 */
[----:B------:R-:W4:Y:S01]  /*1ad40*/  LDSM.16.M88.4 R172, [R225+0xa800] ;  /* 0x00a80000e1ac783b */ /* 0x000f220000000200 */
[C---:B---3--:R-:W-:Y:S06]  /*1ad50*/  HMMA.16816.F32 R8, R196.reuse, R28, R8 ;  /* 0x0000001cc408723c */ /* 0x048fec0000001808 */
        /* <DEDUP_REMOVED lines=9> */
[C---:B----4-:R-:W-:Y:S06]  /*1adf0*/  HMMA.16816.F32 R20, R24.reuse, R192, R20 ;  /* 0x000000c01814723c */ /* 0x050fec0000001814 */
[C---:B------:R-:W-:Y:S01]  /*1ae00*/  HMMA.16816.F32 R12, R24.reuse, R194, R12 ;  /* 0x000000c2180c723c */ /* 0x040fe2000000180c */
[----:B------:R-:W4:Y:S05]  /*1ae10*/  LDSM.16.M88.4 R192, [R209] ;  /* 0x00000000d1c0783b */ /* 0x000f2a0000000200 */
[C---:B------:R-:W-:Y:S06]  /*1ae20*/  HMMA.16816.F32 R8, R24.reuse, R172, R8 ;  /* 0x000000ac1808723c */ /* 0x040fec0000001808 */
[C---:B------:R-:W-:Y:S01]  /*1ae30*/  HMMA.16816.F32 R4, R24.reuse, R174, R4 ;  /* 0x000000ae1804723c */ /* 0x040fe20000001804 */
[----:B------:R-:W5:Y:S05]  /*1ae40*/  LDSM.16.M88.4 R172, [R208] ;  /* 0x00000000d0ac783b */ /* 0x000f6a0000000200 */
[C---:B---3--:R-:W-:Y:S06]  /*1ae50*/  HMMA.16816.F32 R180, R24.reuse, R28, R180 ;  /* 0x0000001c18b4723c */ /* 0x048fec00000018b4 */
        /* <DEDUP_REMOVED lines=14> */
[----:B------:R-:W5:Y:S04]  /*1af40*/  LDSM.16.M88.4 R32, [R219+0xb800] ;  /* 0x00b80000db20783b */ /* 0x000f680000000200 */
[----:B------:R-:W-:Y:S01]  /*1af50*/  LDSM.16.M88.4 R172, [R221+0x2000] ;  /* 0x00200000ddac783b */ /* 0x000fe20000000200 */
[C---:B---3--:R-:W-:Y:S06]  /*1af60*/  HMMA.16816.F32 R20, R28.reuse, R24, R20 ;  /* 0x000000181c14723c */ /* 0x048fec0000001814 */
        /* <DEDUP_REMOVED lines=8> */
[C---:B-----5:R-:W-:Y:S06]  /*1aff0*/  HMMA.16816.F32 R180, R28.reuse, R32, R180 ;  /* 0x000000201cb4723c */ /* 0x060fec00000018b4 */
[----:B------:R-:W-:Y:S01]  /*1b000*/  HMMA.16816.F32 R176, R28, R34, R176 ;  /* 0x000000221cb0723c */ /* 0x000fe200000018b0 */
[----:B------:R-:W-:Y:S04]  /*1b010*/  LDSM.16.M88.4 R32, [R226+0x4000] ;  /* 0x00400000e220783b */ /* 0x000fe80000000200 */
        /* <DEDUP_REMOVED lines=9> */
[----:B------:R-:W-:Y:S05]  /*1b0b0*/  LDSM.16.M88.4 R196, [R205] ;  /* 0x00000000cdc4783b */ /* 0x000fea0000000200 */
[C---:B----4-:R-:W-:Y:S06]  /*1b0c0*/  HMMA.16816.F32 R180, R172.reuse, R192, R180 ;  /* 0x000000c0acb4723c */ /* 0x050fec00000018b4 */
[----:B------:R-:W-:Y:S01]  /*1b0d0*/  HMMA.16816.F32 R176, R172, R194, R176 ;  /* 0x000000c2acb0723c */ /* 0x000fe200000018b0 */
[----:B------:R-:W1:Y:S04]  /*1b0e0*/  LDSM.16.M88.4 R192, [R225+0xd000] ;  /* 0x00d00000e1c0783b */ /* 0x000e680000000200 */
[----:B------:R-:W4:Y:S01]  /*1b0f0*/  LDSM.16.M88.4 R172, [R225+0xd800] ;  /* 0x00d80000e1ac783b */ /* 0x000f220000000200 */
[C---:B-----5:R-:W-:Y:S06]  /*1b100*/  HMMA.16816.F32 R20, R32.reuse, R28, R20 ;  /* 0x0000001c2014723c */ /* 0x060fec0000001814 */
[C---:B------:R-:W-:Y:S01]  /*1b110*/  HMMA.16816.F32 R12, R32.reuse, R30, R12 ;  /* 0x0000001e200c723c */ /* 0x040fe2000000180c */
[----:B------:R-:W5:Y:S05]  /*1b120*/  LDSM.16.M88.4 R28, [R207] ;  /* 0x00000000cf1c783b */ /* 0x000f6a0000000200 */
[C---:B---3--:R-:W-:Y:S06]  /*1b130*/  HMMA.16816.F32 R8, R32.reuse, R24, R8 ;  /* 0x000000182008723c */ /* 0x048fec0000001808 */
[C---:B------:R-:W-:Y:S01]  /*1b140*/  HMMA.16816.F32 R4, R32.reuse, R26, R4 ;  /* 0x0000001a2004723c */ /* 0x040fe20000001804 */
[----:B------:R-:W3:Y:S05]  /*1b150*/  LDSM.16.M88.4 R24, [R206] ;  /* 0x00000000ce18783b */ /* 0x000eea0000000200 */
[C---:B-1----:R-:W-:Y:S06]  /*1b160*/  HMMA.16816.F32 R188, R32.reuse, R192, R188 ;  /* 0x000000c020bc723c */ /* 0x042fec00000018bc */
[C---:B------:R-:W-:Y:S01]  /*1b170*/  HMMA.16816.F32 R184, R32.reuse, R194, R184 ;  /* 0x000000c220b8723c */ /* 0x040fe200000018b8 */
[----:B------:R-:W1:Y:S05]  /*1b180*/  LDSM.16.M88.4 R192, [R204] ;  /* 0x00000000ccc0783b */ /* 0x000e6a0000000200 */
        /* <DEDUP_REMOVED lines=41> */
[----:B------:R-:W3:Y:S05]  /*1b420*/  LDSM.16.M88.4 R24, [R225+0xf800] ;  /* 0x00f80000e118783b */ /* 0x000eea0000000200 */
[C---:B-1----:R-:W-:Y:S06]  /*1b430*/  HMMA.16816.F32 R20, R172.reuse, R32, R20 ;  /* 0x00000020ac14723c */ /* 0x042fec0000001814 */
[C---:B------:R-:W-:Y:S01]  /*1b440*/  HMMA.16816.F32 R12, R172.reuse, R34, R12 ;  /* 0x00000022ac0c723c */ /* 0x040fe2000000180c */
[----:B------:R-:W-:Y:S05]  /*1b450*/  LDSM.16.M88.4 R32, [R224+0x6000] ;  /* 0x00600000e020783b */ /* 0x000fea0000000200 */
[C---:B----4-:R-:W-:Y:S06]  /*1b460*/  HMMA.16816.F32 R8, R172.reuse, R28, R8 ;  /* 0x0000001cac08723c */ /* 0x050fec0000001808 */
[C---:B------:R-:W-:Y:S01]  /*1b470*/  HMMA.16816.F32 R4, R172.reuse, R30, R4 ;  /* 0x0000001eac04723c */ /* 0x040fe20000001804 */
[----:B------:R-:W1:Y:S05]  /*1b480*/  LDSM.16.M88.4 R28, [R203] ;  /* 0x00000000cb1c783b */ /* 0x000e6a0000000200 */
[C---:B------:R-:W-:Y:S06]  /*1b490*/  HMMA.16816.F32 R188, R172.reuse, R192, R188 ;  /* 0x000000c0acbc723c */ /* 0x040fec00000018bc */
[C---:B------:R-:W-:Y:S01]  /*1b4a0*/  HMMA.16816.F32 R184, R172.reuse, R194, R184 ;  /* 0x000000c2acb8723c */ /* 0x040fe200000018b8 */
[----:B------:R-:W4:Y:S05]  /*1b4b0*/  LDSM.16.M88.4 R192, [R202] ;  /* 0x00000000cac0783b */ /* 0x000f2a0000000200 */
[C---:B---3--:R-:W-:Y:S06]  /*1b4c0*/  HMMA.16816.F32 R180, R172.reuse, R24, R180 ;  /* 0x00000018acb4723c */ /* 0x048fec00000018b4 */
[----:B------:R-:W-:Y:S01]  /*1b4d0*/  HMMA.16816.F32 R176, R172, R26, R176 ;  /* 0x0000001aacb0723c */ /* 0x000fe200000018b0 */
[----:B------:R-:W3:Y:S04]  /*1b4e0*/  LDSM.16.M88.4 R172, [R201] ;  /* 0x00000000c9ac783b */ /* 0x000ee80000000200 */
[----:B------:R-:W5:Y:S01]  /*1b4f0*/  LDSM.16.M88.4 R24, [R200] ;  /* 0x00000000c818783b */ /* 0x000f620000000200 */
[C---:B-1----:R-:W-:Y:S06]  /*1b500*/  HMMA.16816.F32 R20, R32.reuse, R28, R20 ;  /* 0x0000001c2014723c */ /* 0x042fec0000001814 */
[C---:B------:R-:W-:Y:S01]  /*1b510*/  HMMA.16816.F32 R12, R32.reuse, R30, R12 ;  /* 0x0000001e200c723c */ /* 0x040fe2000000180c */
[----:B------:R-:W1:Y:S05]  /*1b520*/  LDSM.16.M88.4 R28, [R219+0xe000] ;  /* 0x00e00000db1c783b */ /* 0x000e6a0000000200 */
[C---:B----4-:R-:W-:Y:S06]  /*1b530*/  HMMA.16816.F32 R8, R32.reuse, R192, R8 ;  /* 0x000000c02008723c */ /* 0x050fec0000001808 */
[C---:B------:R-:W-:Y:S06]  /*1b540*/  HMMA.16816.F32 R4, R32.reuse, R194, R4 ;  /* 0x000000c22004723c */ /* 0x040fec0000001804 */
[C---:B---3--:R-:W-:Y:S06]  /*1b550*/  HMMA.16816.F32 R188, R32.reuse, R172, R188 ;  /* 0x000000ac20bc723c */ /* 0x048fec00000018bc */
[C---:B------:R-:W-:Y:S01]  /*1b560*/  HMMA.16816.F32 R184, R32.reuse, R174, R184 ;  /* 0x000000ae20b8723c */ /* 0x040fe200000018b8 */
[----:B------:R-:W-:Y:S05]  /*1b570*/  LDSM.16.M88.4 R172, [R219+0xf000] ;  /* 0x00f00000dbac783b */ /* 0x000fea0000000200 */
[C---:B-----5:R-:W-:Y:S06]  /*1b580*/  HMMA.16816.F32 R180, R32.reuse, R24, R180 ;  /* 0x0000001820b4723c */ /* 0x060fec00000018b4 */
[----:B------:R-:W-:Y:S01]  /*1b590*/  HMMA.16816.F32 R176, R32, R26, R176 ;  /* 0x0000001a20b0723c */ /* 0x000fe200000018b0 */
[----:B------:R-:W-:Y:S04]  /*1b5a0*/  LDSM.16.M88.4 R32, [R221+0x6000] ;  /* 0x00600000dd20783b */ /* 0x000fe80000000200 */
[----:B------:R-:W3:Y:S01]  /*1b5b0*/  LDSM.16.M88.4 R24, [R212+0x6000] ;  /* 0x00600000d418783b */ /* 0x000ee20000000200 */
[C---:B-1----:R-:W-:Y:S06]  /*1b5c0*/  HMMA.16816.F32 R20, R196.reuse, R28, R20 ;  /* 0x0000001cc414723c */ /* 0x042fec0000001814 */
[----:B------:R-:W-:Y:S01]  /*1b5d0*/  HMMA.16816.F32 R12, R196, R30, R12 ;  /* 0x0000001ec40c723c */ /* 0x000fe2000000180c */
[----:B------:R-:W1:-:S15]  /*1b5e0*/  LDSM.16.M88.4 R28, [R219+0xe800] ;  /* 0x00e80000db1c783b */ /* 0x000e5e0000000200 */
[----:B------:R-:W-:-:S02]  /*1b5f0*/  NOP ;  /* 0x0000000000007918 */ /* 0x000fc40000000000 */
[C---:B---3--:R-:W-:Y:S06]  /*1b600*/  HMMA.16816.F32 R20, R32.reuse, R24, R20 ;  /* 0x000000182014723c */ /* 0x048fec0000001814 */
[----:B------:R-:W-:Y:S01]  /*1b610*/  HMMA.16816.F32 R12, R32, R26, R12 ;  /* 0x0000001a200c723c */ /* 0x000fe2000000180c */
[----:B------:R-:W3:Y:S05]  /*1b620*/  LDSM.16.M88.4 R24, [R212+0x6800] ;  /* 0x00680000d418783b */ /* 0x000eea0000000200 */
[C---:B-1----:R-:W-:Y:S06]  /*1b630*/  HMMA.16816.F32 R8, R196.reuse, R28, R8 ;  /* 0x0000001cc408723c */ /* 0x042fec0000001808 */
[----:B------:R-:W-:-:S12]  /*1b640*/  HMMA.16816.F32 R4, R196, R30, R4 ;  /* 0x0000001ec404723c */ /* 0x000fd80000001804 */
[-C--:B--2---:R-:W-:Y:S02]  /*1b650*/  FMUL.FTZ R31, R13, R0.reuse ;  /* 0x000000000d1f7220 */ /* 0x084fe40000410000 */
[----:B------:R-:W1:Y:S01]  /*1b660*/  S2R R13, SR_TID.X ;  /* 0x00000000000d7919 */ /* 0x000e620000002100 */
[-C--:B------:R-:W-:Y:S01]  /*1b670*/  FMUL.FTZ R2, R20, R0.reuse ;  /* 0x0000000014027220 */ /* 0x080fe20000410000 */
[-C--:B------:R-:W-:Y:S01]  /*1b680*/  FMUL.FTZ R28, R21, R0.reuse ;  /* 0x00000000151c7220 */ /* 0x080fe20000410000 */
[-C--:B------:R-:W-:Y:S01]  /*1b690*/  FMUL.FTZ R29, R22, R0.reuse ;  /* 0x00000000161d7220 */ /* 0x080fe20000410000 */
[-C--:B------:R-:W-:Y:S02]  /*1b6a0*/  FMUL.FTZ R30, R23, R0.reuse ;  /* 0x00000000171e7220 */ /* 0x080fe40000410000 */
[----:B------:R-:W2:Y:S01]  /*1b6b0*/  LDSM.16.M88.4 R20, [R219+0xf800] ;  /* 0x00f80000db14783b */ /* 0x000ea20000000200 */
[C---:B---3--:R-:W-:Y:S06]  /*1b6c0*/  HMMA.16816.F32 R8, R32.reuse, R24, R8 ;  /* 0x000000182008723c */ /* 0x048fec0000001808 */
[----:B------:R-:W-:Y:S01]  /*1b6d0*/  HMMA.16816.F32 R4, R32, R26, R4 ;  /* 0x0000001a2004723c */ /* 0x000fe20000001804 */
[----:B------:R-:W3:Y:S01]  /*1b6e0*/  LDSM.16.M88.4 R24, [R212+0x7000] ;  /* 0x00700000d418783b */ /* 0x000ee20000000200 */
[----:B------:R-:W-:-:S04]  /*1b6f0*/  FMUL.FTZ R170, R14, R0 ;  /* 0x000000000eaa7220 */ /* 0x000fc80000410000 */
[----:B------:R-:W-:Y:S01]  /*1b700*/  HMMA.16816.F32 R188, R196, R172, R188 ;  /* 0x000000acc4bc723c */ /* 0x000fe200000018bc */
[----:B-1----:R-:W-:-:S11]  /*1b710*/  IMAD.SHL.U32 R13, R13, 0x2, RZ ;  /* 0x000000020d0d7824 */ /* 0x002fd600078e00ff */
[-C--:B------:R-:W-:Y:S01]  /*1b720*/  FMUL.FTZ R8, R8, R0.reuse ;  /* 0x0000000008087220 */ /* 0x080fe20000410000 */
[-C--:B------:R-:W-:Y:S01]  /*1b730*/  FMUL.FTZ R9, R9, R0.reuse ;  /* 0x0000000009097220 */ /* 0x080fe20000410000 */
[-C--:B------:R-:W-:Y:S01]  /*1b740*/  FMUL.FTZ R10, R10, R0.reuse ;  /* 0x000000000a0a7220 */ /* 0x080fe20000410000 */
[----:B------:R-:W-:Y:S01]  /*1b750*/  FMUL.FTZ R11, R11, R0 ;  /* 0x000000000b0b7220 */ /* 0x000fe20000410000 */
[----:B------:R-:W-:Y:S01]  /*1b760*/  MUFU.TANH R248, R8 ;  /* 0x0000000800f87308 */ /* 0x000fe20000002400 */
[----:B------:R-:W-:Y:S01]  /*1b770*/  LOP3.LUT R13, R13, 0x6, RZ, 0xc0, !PT ;  /* 0x000000060d0d7812 */ /* 0x000fe200078ec0ff */
[----:B------:R-:W-:Y:S06]  /*1b780*/  HMMA.16816.F32 R184, R196, R174, R184 ;  /* 0x000000aec4b8723c */ /* 0x000fec00000018b8 */
[----:B------:R-:W-:Y:S08]  /*1b790*/  MUFU.TANH R14, R9 ;  /* 0x00000009000e7308 */ /* 0x000ff00000002400 */
[----:B------:R-:W-:Y:S08]  /*1b7a0*/  MUFU.TANH R252, R10 ;  /* 0x0000000a00fc7308 */ /* 0x000ff00000002400 */
[----:B------:R1:W-:Y:S01]  /*1b7b0*/  MUFU.TANH R251, R11 ;  /* 0x0000000b00fb7308 */ /* 0x0003e20000002400 */
[----:B------:R-:W-:-:S02]  /*1b7c0*/  IMAD R13, R234, 0x40, R13 ;  /* 0x00000040ea0d7824 */ /* 0x000fc400078e020d */
[----:B------:R-:W-:Y:S02]  /*1b7d0*/  FMUL.FTZ R249, R5, R0 ;  /* 0x0000000005f97220 */ /* 0x000fe40000410000 */
[----:B------:R-:W-:Y:S01]  /*1b7e0*/  VIADD R5, R13, 0x1 ;  /* 0x000000010d057836 */ /* 0x000fe20000000000 */
[----:B-1----:R-:W1:Y:S01]  /*1b7f0*/  LDSM.16.M88.4 R8, [R212+0x7800] ;  /* 0x00780000d408783b */ /* 0x002e620000000200 */
[----:B--2---:R-:W-:Y:S03]  /*1b800*/  HMMA.16816.F32 R180, R196, R20, R180 ;  /* 0x00000014c4b4723c */ /* 0x004fe600000018b4 */
[C---:B------:R-:W-:Y:S01]  /*1b810*/  ISETP.GE.AND P6, PT, R5.reuse, R243, PT ;  /* 0x000000f30500720c */ /* 0x040fe20003fc6270 */
[----:B------:R-:W2:Y:S01]  /*1b820*/  MUFU.TANH R2, R2 ;  /* 0x0000000200027308 */ /* 0x000ea20000002400 */
[----:B------:R-:W-:-:S07]  /*1b830*/  ISETP.GE.AND P3, PT, R5, R240, PT ;  /* 0x000000f00500720c */ /* 0x000fce0003f66270 */
[----:B------:R-:W4:Y:S01]  /*1b840*/  MUFU.TANH R29, R29 ;  /* 0x0000001d001d7308 */ /* 0x000f220000002400 */
[----:B------:R-:W-:Y:S01]  /*1b850*/  ISETP.GE.OR P6, PT, R5, R242, !P6 ;  /* 0x000000f20500720c */ /* 0x000fe200077c6670 */
[----:B------:R-:W-:Y:S01]  /*1b860*/  FMUL.FTZ R15, R15, R0 ;  /* 0x000000000f0f7220 */ /* 0x000fe20000410000 */
[----:B------:R-:W-:Y:S01]  /*1b870*/  ISETP.GE.OR P3, PT, R5, R244, !P3 ;  /* 0x000000f40500720c */ /* 0x000fe20005f66670 */
[----:B------:R-:W-:Y:S01]  /*1b880*/  VIADD R5, R13, 0x8 ;  /* 0x000000080d057836 */ /* 0x000fe20000000000 */
[C---:B---3--:R-:W-:Y:S03]  /*1b890*/  HMMA.16816.F32 R188, R32.reuse, R24, R188 ;  /* 0x0000001820bc723c */ /* 0x048fe600000018bc */
[----:B------:R-:W-:Y:S01]  /*1b8a0*/  MUFU.TANH R28, R28 ;  /* 0x0000001c001c7308 */ /* 0x000fe20000002400 */
[C---:B------:R-:W-:Y:S02]  /*1b8b0*/  ISETP.GE.AND P5, PT, R5.reuse, R243, PT ;  /* 0x000000f30500720c */ /* 0x040fe40003fa6270 */
[----:B------:R-:W-:Y:S01]  /*1b8c0*/  HMMA.16816.F32 R184, R32, R26, R184 ;  /* 0x0000001a20b8723c */ /* 0x000fe200000018b8 */
[----:B------:R-:W-:-:S04]  /*1b8d0*/  ISETP.GE.AND P2, PT, R5, R240, PT ;  /* 0x000000f00500720c */ /* 0x000fc80003f46270 */
[----:B------:R-:W3:Y:S01]  /*1b8e0*/  MUFU.TANH R30, R30 ;  /* 0x0000001e001e7308 */ /* 0x000ee20000002400 */
[C---:B------:R-:W-:Y:S01]  /*1b8f0*/  ISETP.GE.AND P4, PT, R13.reuse, R243, PT ;  /* 0x000000f30d00720c */ /* 0x040fe20003f86270 */
[----:B------:R-:W-:Y:S01]  /*1b900*/  HMMA.16816.F32 R176, R196, R22, R176 ;  /* 0x00000016c4b0723c */ /* 0x000fe200000018b0 */
[----:B------:R-:W-:Y:S01]  /*1b910*/  ISETP.GE.AND P1, PT, R13, R240, PT ;  /* 0x000000f00d00720c */ /* 0x000fe20003f26270 */
[----:B------:R-:W-:Y:S01]  /*1b920*/  FMUL.FTZ R12, R12, R0 ;  /* 0x000000000c0c7220 */ /* 0x000fe20000410000 */
[----:B------:R-:W-:-:S03]  /*1b930*/  ISETP.GE.OR P5, PT, R5, R242, !P5 ;  /* 0x000000f20500720c */ /* 0x000fc60006fa6670 */
[----:B------:R-:W5:Y:S01]  /*1b940*/  MUFU.TANH R31, R31 ;  /* 0x0000001f001f7308 */ /* 0x000f620000002400 */
[----:B------:R-:W-:Y:S01]  /*1b950*/  ISETP.GE.OR P2, PT, R5, R244, !P2 ;  /* 0x000000f40500720c */ /* 0x000fe20005746670 */
[C---:B------:R-:W-:Y:S01]  /*1b960*/  VIADD R5, R13.reuse, 0x9 ;  /* 0x000000090d057836 */ /* 0x040fe20000000000 */
[C---:B------:R-:W-:Y:S01]  /*1b970*/  ISETP.GE.OR P4, PT, R13.reuse, R242, !P4 ;  /* 0x000000f20d00720c */ /* 0x040fe20006786670 */
[----:B------:R-:W-:Y:S01]  /*1b980*/  FMUL.FTZ R4, R4, R0 ;  /* 0x0000000004047220 */ /* 0x000fe20000410000 */
[----:B------:R-:W-:-:S03]  /*1b990*/  ISETP.GE.OR P1, PT, R13, R244, !P1 ;  /* 0x000000f40d00720c */ /* 0x000fc60004f26670 */
[----:B------:R-:W-:Y:S01]  /*1b9a0*/  MUFU.TANH R170, R170 ;  /* 0x000000aa00aa7308 */ /* 0x000fe20000002400 */
[-C--:B------:R-:W-:Y:S01]  /*1b9b0*/  FMUL.FTZ R20, R6, R0.reuse ;  /* 0x0000000006147220 */ /* 0x080fe20000410000 */
[----:B------:R-:W-:Y:S01]  /*1b9c0*/  FMUL.FTZ R6, R7, R0 ;  /* 0x0000000007067220 */ /* 0x000fe20000410000 */
[----:B--2---:R-:W-:Y:S01]  /*1b9d0*/  FSEL R7, R2, -INF , !P4 ;  /* 0xff80000002077808 */ /* 0x004fe20006000000 */
[----:B------:R-:W-:Y:S01]  /*1b9e0*/  VIADD R171, R13, 0x11 ;  /* 0x000000110dab7836 */ /* 0x000fe20000000000 */
[----:B------:R-:W-:-:S04]  /*1b9f0*/  DEPBAR.LE SB0, 0x0 ;  /* 0x000080000000791a */ /* 0x000fc80000000000 */
[----:B------:R2:W5:Y:S01]  /*1ba00*/  MUFU.TANH R165, R15 ;  /* 0x0000000f00a57308 */ /* 0x0005620000002400 */
[----:B----4-:R-:W-:Y:S01]  /*1ba10*/  FSEL R29, R29, -INF , !P1 ;  /* 0xff8000001d1d7808 */ /* 0x010fe20004800000 */
[----:B------:R-:W-:Y:S01]  /*1ba20*/  VIADD R21, R13, 0x10 ;  /* 0x000000100d157836 */ /* 0x000fe20000000000 */
[C---:B------:R-:W-:Y:S02]  /*1ba30*/  ISETP.GE.AND P4, PT, R5.reuse, R243, PT ;  /* 0x000000f30500720c */ /* 0x040fe40003f86270 */
[C---:B------:R-:W-:Y:S01]  /*1ba40*/  ISETP.GE.AND P1, PT, R5.reuse, R240, PT ;  /* 0x000000f00500720c */ /* 0x040fe20003f26270 */
[----:B-1----:R-:W-:Y:S02]  /*1ba50*/  HMMA.16816.F32 R180, R32, R8, R180 ;  /* 0x0000000820b4723c */ /* 0x002fe400000018b4 */
[----:B------:R-:W1:Y:S01]  /*1ba60*/  MUFU.TANH R12, R12 ;  /* 0x0000000c000c7308 */ /* 0x000e620000002400 */
[C---:B------:R-:W-:Y:S02]  /*1ba70*/  ISETP.GE.OR P4, PT, R5.reuse, R242, !P4 ;  /* 0x000000f20500720c */ /* 0x040fe40006786670 */
[----:B------:R-:W-:-:S02]  /*1ba80*/  ISETP.GE.OR P1, PT, R5, R244, !P1 ;  /* 0x000000f40500720c */ /* 0x000fc40004f26670 */
[----:B---3--:R-:W-:Y:S01]  /*1ba90*/  FSEL R5, R30, -INF , !P3 ;  /* 0xff8000001e057808 */ /* 0x008fe20005800000 */
[----:B------:R-:W-:Y:S01]  /*1baa0*/  VIADD R27, R13, 0x18 ;  /* 0x000000180d1b7836 */ /* 0x000fe20000000000 */
[C---:B------:R-:W-:Y:S02]  /*1bab0*/  ISETP.GE.AND P3, PT, R21.reuse, R240, PT ;  /* 0x000000f01500720c */ /* 0x040fe40003f66270 */
[----:B--2---:R-:W-:Y:S02]  /*1bac0*/  FSEL R15, R28, -INF , !P6 ;  /* 0xff8000001c0f7808 */ /* 0x004fe40007000000 */
[C---:B------:R-:W-:Y:S01]  /*1bad0*/  ISETP.GE.AND P6, PT, R21.reuse, R243, PT ;  /* 0x000000f31500720c */ /* 0x040fe20003fc6270 */
[----:B------:R2:W3:Y:S01]  /*1bae0*/  MUFU.TANH R250, R4 ;  /* 0x0000000400fa7308 */ /* 0x0004e20000002400 */
[C---:B------:R-:W-:Y:S02]  /*1baf0*/  ISETP.GE.OR P3, PT, R21.reuse, R244, !P3 ;  /* 0x000000f41500720c */ /* 0x040fe40005f66670 */
[----:B------:R-:W-:-:S02]  /*1bb00*/  ISETP.GE.OR P6, PT, R21, R242, !P6 ;  /* 0x000000f21500720c */ /* 0x000fc400077c6670 */
[----:B-----5:R-:W-:Y:S02]  /*1bb10*/  FSEL R31, R31, -INF , !P4 ;  /* 0xff8000001f1f7808 */ /* 0x020fe40006000000 */
[----:B------:R-:W-:Y:S01]  /*1bb20*/  FSEL R21, R165, -INF , !P1 ;  /* 0xff800000a5157808 */ /* 0x000fe20004800000 */
[----:B------:R-:W4:Y:S01]  /*1bb30*/  MUFU.TANH R20, R20 ;  /* 0x0000001400147308 */ /* 0x000f220000002400 */
[C---:B------:R-:W-:Y:S02]  /*1bb40*/  ISETP.GE.AND P4, PT, R27.reuse, R243, PT ;  /* 0x000000f31b00720c */ /* 0x040fe40003f86270 */
[C---:B------:R-:W-:Y:S01]  /*1bb50*/  ISETP.GE.AND P1, PT, R27.reuse, R240, PT ;  /* 0x000000f01b00720c */ /* 0x040fe20003f26270 */
[----:B------:R-:W-:Y:S01]  /*1bb60*/  FMUL.FTZ R2, R190, R0 ;  /* 0x00000000be027220 */ /* 0x000fe20000410000 */
[----:B------:R-:W-:-:S03]  /*1bb70*/  ISETP.GE.OR P4, PT, R27, R242, !P4 ;  /* 0x000000f21b00720c */ /* 0x000fc60006786670 */
[----:B------:R-:W5:Y:S01]  /*1bb80*/  MUFU.TANH R249, R249 ;  /* 0x000000f900f97308 */ /* 0x000f620000002400 */
[----:B--2---:R-:W-:Y:S01]  /*1bb90*/  FMUL.FTZ R4, R188, R0 ;  /* 0x00000000bc047220 */ /* 0x004fe20000410000 */
[----:B------:R-:W-:Y:S01]  /*1bba0*/  ISETP.GE.OR P1, PT, R27, R244, !P1 ;  /* 0x000000f41b00720c */ /* 0x000fe20004f26670 */
[----:B------:R-:W-:Y:S01]  /*1bbb0*/  FMUL.FTZ R172, R184, R0 ;  /* 0x00000000b8ac7220 */ /* 0x000fe20000410000 */
[----:B------:R-:W-:-:S04]  /*1bbc0*/  VIADD R27, R13, 0x19 ;  /* 0x000000190d1b7836 */ /* 0x000fc80000000000 */
[----:B------:R-:W2:Y:S01]  /*1bbd0*/  MUFU.TANH R6, R6 ;  /* 0x0000000600067308 */ /* 0x000ea20000002400 */
[----:B------:R-:W-:Y:S01]  /*1bbe0*/  HMMA.16816.F32 R176, R32, R10, R176 ;  /* 0x0000000a20b0723c */ /* 0x000fe200000018b0 */
[----:B-1----:R-:W-:Y:S02]  /*1bbf0*/  FSEL R25, R12, -INF , !P5 ;  /* 0xff8000000c197808 */ /* 0x002fe40006800000 */
[----:B------:R-:W-:Y:S02]  /*1bc00*/  FSEL R9, R170, -INF , !P2 ;  /* 0xff800000aa097808 */ /* 0x000fe40005000000 */
[C---:B------:R-:W-:Y:S02]  /*1bc10*/  ISETP.GE.AND P5, PT, R171.reuse, R243, PT ;  /* 0x000000f3ab00720c */ /* 0x040fe40003fa6270 */
[----:B------:R-:W-:Y:S01]  /*1bc20*/  MUFU.TANH R4, R4 ;  /* 0x0000000400047308 */ /* 0x000fe20000002400 */
[----:B------:R-:W-:Y:S01]  /*1bc30*/  ISETP.GE.AND P2, PT, R171, R240, PT ;  /* 0x000000f0ab00720c */ /* 0x000fe20003f46270 */
[----:B------:R-:W-:Y:S01]  /*1bc40*/  FMUL.FTZ R173, R186, R0 ;  /* 0x00000000baad7220 */ /* 0x000fe20000410000 */
[----:B------:R-:W-:-:S02]  /*1bc50*/  FSEL R248, R248, -INF , !P6 ;  /* 0xff800000f8f87808 */ /* 0x000fc40007000000 */
[----:B------:R-:W-:-:S03]  /*1bc60*/  FSEL R252, R252, -INF , !P3 ;  /* 0xff800000fcfc7808 */ /* 0x000fc60005800000 */
[----:B------:R-:W-:Y:S01]  /*1bc70*/  MUFU.TANH R2, R2 ;  /* 0x0000000200027308 */ /* 0x000fe20000002400 */
[----:B------:R-:W-:Y:S01]  /*1bc80*/  ISETP.GE.AND P6, PT, R27, R243, PT ;  /* 0x000000f31b00720c */ /* 0x000fe20003fc6270 */
[----:B------:R-:W-:Y:S01]  /*1bc90*/  VIADD R23, R13, 0x21 ;  /* 0x000000210d177836 */ /* 0x000fe20000000000 */
[----:B------:R-:W-:Y:S01]  /*1bca0*/  ISETP.GE.AND P3, PT, R27, R240, PT ;  /* 0x000000f01b00720c */ /* 0x000fe20003f66270 */
[----:B------:R-:W-:Y:S01]  /*1bcb0*/  FMUL.FTZ R174, R189, R0 ;  /* 0x00000000bdae7220 */ /* 0x000fe20000410000 */
[----:B------:R-:W-:Y:S01]  /*1bcc0*/  ISETP.GE.OR P5, PT, R171, R242, !P5 ;  /* 0x000000f2ab00720c */ /* 0x000fe20006fa6670 */
[----:B------:R-:W-:Y:S01]  /*1bcd0*/  VIADD R165, R13, 0x20 ;  /* 0x000000200da57836 */ /* 0x000fe20000000000 */
[----:B------:R-:W-:Y:S01]  /*1bce0*/  ISETP.GE.OR P2, PT, R171, R244, !P2 ;  /* 0x000000f4ab00720c */ /* 0x000fe20005746670 */
[----:B------:R-:W1:Y:S01]  /*1bcf0*/  MUFU.TANH R172, R172 ;  /* 0x000000ac00ac7308 */ /* 0x000e620000002400 */
[----:B------:R-:W-:Y:S01]  /*1bd00*/  FMUL.FTZ R191, R191, R0 ;  /* 0x00000000bfbf7220 */ /* 0x000fe20000410000 */
[----:B------:R-:W-:Y:S01]  /*1bd10*/  ISETP.GE.OR P6, PT, R27, R242, !P6 ;  /* 0x000000f21b00720c */ /* 0x000fe200077c6670 */
[----:B------:R-:W-:Y:S01]  /*1bd20*/  VIADD R11, R13, 0x28 ;  /* 0x000000280d0b7836 */ /* 0x000fe20000000000 */
[----:B------:R-:W-:Y:S01]  /*1bd30*/  ISETP.GE.OR P3, PT, R27, R244, !P3 ;  /* 0x000000f41b00720c */ /* 0x000fe20005f66670 */
[----:B------:R-:W-:Y:S01]  /*1bd40*/  FMUL.FTZ R181, R181, R0 ;  /* 0x00000000b5b57220 */ /* 0x000fe20000410000 */
[----:B---3--:R-:W-:-:S02]  /*1bd50*/  FSEL R250, R250, -INF , !P4 ;  /* 0xff800000fafa7808 */ /* 0x008fc40006000000 */
[----:B----4-:R-:W-:Y:S01]  /*1bd60*/  FSEL R246, R20, -INF , !P1 ;  /* 0xff80000014f67808 */ /* 0x010fe20004800000 */
[----:B------:R-:W3:Y:S01]  /*1bd70*/  MUFU.TANH R173, R173 ;  /* 0x000000ad00ad7308 */ /* 0x000ee20000002400 */
[----:B------:R-:W-:Y:S01]  /*1bd80*/  FSEL R199, R14, -INF , !P5 ;  /* 0xff8000000ec77808 */ /* 0x000fe20006800000 */
[----:B------:R-:W-:Y:S01]  /*1bd90*/  FMUL.FTZ R195, R182, R0 ;  /* 0x00000000b6c37220 */ /* 0x000fe20000410000 */
[----:B------:R-:W-:Y:S02]  /*1bda0*/  FSEL R251, R251, -INF , !P2 ;  /* 0xff800000fbfb7808 */ /* 0x000fe40005000000 */
[CC--:B------:R-:W-:Y:S02]  /*1bdb0*/  ISETP.GE.AND P4, PT, R23.reuse, R243.reuse, PT ;  /* 0x000000f31700720c */ /* 0x0c0fe40003f86270 */
[----:B------:R-:W-:Y:S01]  /*1bdc0*/  ISETP.GE.AND P1, PT, R23, R240, PT ;  /* 0x000000f01700720c */ /* 0x000fe20003f26270 */
[----:B------:R-:W4:Y:S01]  /*1bdd0*/  MUFU.TANH R174, R174 ;  /* 0x000000ae00ae7308 */ /* 0x000f220000002400 */
[----:B------:R-:W-:-:S02]  /*1bde0*/  ISETP.GE.AND P5, PT, R165, R243, PT ;  /* 0x000000f3a500720c */ /* 0x000fc40003fa6270 */
[----:B------:R-:W-:Y:S02]  /*1bdf0*/  ISETP.GE.AND P2, PT, R165, R240, PT ;  /* 0x000000f0a500720c */ /* 0x000fe40003f46270 */
[----:B-----5:R-:W-:Y:S02]  /*1be00*/  FSEL R249, R249, -INF , !P6 ;  /* 0xff800000f9f97808 */ /* 0x020fe40007000000 */
[----:B--2---:R-:W-:Y:S01]  /*1be10*/  FSEL R182, R6, -INF , !P3 ;  /* 0xff80000006b67808 */ /* 0x004fe20005800000 */
[----:B------:R2:W5:Y:S01]  /*1be20*/  MUFU.TANH R8, R191 ;  /* 0x000000bf00087308 */ /* 0x0005620000002400 */
[C---:B------:R-:W-:Y:S01]  /*1be30*/  ISETP.GE.AND P6, PT, R11.reuse, R243, PT ;  /* 0x000000f30b00720c */ /* 0x040fe20003fc6270 */
[----:B------:R-:W-:Y:S01]  /*1be40*/  FMUL.FTZ R180, R180, R0 ;  /* 0x00000000b4b47220 */ /* 0x000fe20000410000 */
[----:B------:R-:W-:Y:S01]  /*1be50*/  ISETP.GE.AND P3, PT, R11, R240, PT ;  /* 0x000000f00b00720c */ /* 0x000fe20003f66270 */
[----:B------:R-:W-:Y:S01]  /*1be60*/  FMUL.FTZ R12, R185, R0 ;  /* 0x00000000b90c7220 */ /* 0x000fe20000410000 */
[----:B------:R-:W-:Y:S01]  /*1be70*/  ISETP.GE.OR P4, PT, R23, R242, !P4 ;  /* 0x000000f21700720c */ /* 0x000fe20006786670 */
[----:B------:R-:W-:Y:S01]  /*1be80*/  FMUL.FTZ R175, R187, R0 ;  /* 0x00000000bbaf7220 */ /* 0x000fe20000410000 */
[----:B------:R-:W-:Y:S01]  /*1be90*/  ISETP.GE.OR P1, PT, R23, R244, !P1 ;  /* 0x000000f41700720c */ /* 0x000fe20004f26670 */
[----:B------:R3:W5:Y:S01]  /*1bea0*/  MUFU.TANH R198, R181 ;  /* 0x000000b500c67308 */ /* 0x0007620000002400 */
[----:B------:R-:W-:Y:S01]  /*1beb0*/  ISETP.GE.OR P5, PT, R165, R242, !P5 ;  /* 0x000000f2a500720c */ /* 0x000fe20006fa6670 */
[----:B------:R-:W-:Y:S01]  /*1bec0*/  VIADD R23, R13, 0x29 ;  /* 0x000000290d177836 */ /* 0x000fe20000000000 */
[----:B------:R-:W-:-:S02]  /*1bed0*/  ISETP.GE.OR P2, PT, R165, R244, !P2 ;  /* 0x000000f4a500720c */ /* 0x000fc40005746670 */
[C---:B------:R-:W-:Y:S02]  /*1bee0*/  ISETP.GE.OR P6, PT, R11.reuse, R242, !P6 ;  /* 0x000000f20b00720c */ /* 0x040fe400077c6670 */
[----:B------:R-:W-:Y:S01]  /*1bef0*/  ISETP.GE.OR P3, PT, R11, R244, !P3 ;  /* 0x000000f40b00720c */ /* 0x000fe20005f66670 */
[----:B------:R4:W-:Y:S01]  /*1bf00*/  MUFU.TANH R197, R180 ;  /* 0x000000b400c57308 */ /* 0x0009e20000002400 */
[----:B------:R-:W-:Y:S01]  /*1bf10*/  VIADD R11, R13, 0x31 ;  /* 0x000000310d0b7836 */ /* 0x000fe20000000000 */
[----:B-1----:R-:W-:Y:S01]  /*1bf20*/  FSEL R172, R172, -INF , !P6 ;  /* 0xff800000acac7808 */ /* 0x002fe20007000000 */
[-C--:B--2---:R-:W-:Y:S01]  /*1bf30*/  FMUL.FTZ R191, R183, R0.reuse ;  /* 0x00000000b7bf7220 */ /* 0x084fe20000410000 */
[----:B------:R-:W-:Y:S01]  /*1bf40*/  FMUL.FTZ R194, R177, R0 ;  /* 0x00000000b1c27220 */ /* 0x000fe20000410000 */
[----:B---3--:R-:W-:-:S03]  /*1bf50*/  FSEL R181, R2, -INF , !P2 ;  /* 0xff80000002b57808 */ /* 0x008fc60005000000 */
[----:B------:R-:W1:Y:S01]  /*1bf60*/  MUFU.TANH R12, R12 ;  /* 0x0000000c000c7308 */ /* 0x000e620000002400 */
[----:B------:R-:W-:Y:S02]  /*1bf70*/  ISETP.GE.AND P2, PT, R23, R240, PT ;  /* 0x000000f01700720c */ /* 0x000fe40003f46270 */
[----:B------:R-:W-:Y:S02]  /*1bf80*/  ISETP.GE.AND P6, PT, R11, R243, PT ;  /* 0x000000f30b00720c */ /* 0x000fe40003fc6270 */
[----:B----4-:R-:W-:-:S03]  /*1bf90*/  FSEL R180, R4, -INF , !P5 ;  /* 0xff80000004b47808 */ /* 0x010fc60006800000 */
[----:B------:R-:W2:Y:S01]  /*1bfa0*/  MUFU.TANH R175, R175 ;  /* 0x000000af00af7308 */ /* 0x000ea20000002400 */
[C---:B------:R-:W-:Y:S02]  /*1bfb0*/  ISETP.GE.AND P5, PT, R23.reuse, R243, PT ;  /* 0x000000f31700720c */ /* 0x040fe40003fa6270 */
[C---:B------:R-:W-:Y:S02]  /*1bfc0*/  ISETP.GE.OR P2, PT, R23.reuse, R244, !P2 ;  /* 0x000000f41700720c */ /* 0x040fe40005746670 */
[----:B------:R-:W-:-:S03]  /*1bfd0*/  ISETP.GE.OR P5, PT, R23, R242, !P5 ;  /* 0x000000f21700720c */ /* 0x000fc60006fa6670 */
[----:B------:R-:W3:Y:S01]  /*1bfe0*/  MUFU.TANH R195, R195 ;  /* 0x000000c300c37308 */ /* 0x000ee20000002400 */
[----:B------:R-:W-:Y:S02]  /*1bff0*/  VIADD R23, R13, 0x30 ;  /* 0x000000300d177836 */ /* 0x000fe40000000000 */
[-C--:B------:R-:W-:Y:S01]  /*1c000*/  FMUL.FTZ R176, R176, R0.reuse ;  /* 0x00000000b0b07220 */ /* 0x080fe20000410000 */
[-C--:B------:R-:W-:Y:S01]  /*1c010*/  FMUL.FTZ R178, R178, R0.reuse ;  /* 0x00000000b2b27220 */ /* 0x080fe20000410000 */
[----:B------:R-:W-:Y:S01]  /*1c020*/  FMUL.FTZ R179, R179, R0 ;  /* 0x00000000b3b37220 */ /* 0x000fe20000410000 */
[----:B------:R-:W-:Y:S02]  /*1c030*/  FSEL R173, R173, -INF , !P3 ;  /* 0xff800000adad7808 */ /* 0x000fe40005800000 */
[C---:B------:R-:W-:Y:S02]  /*1c040*/  ISETP.GE.OR P6, PT, R11.reuse, R242, !P6 ;  /* 0x000000f20b00720c */ /* 0x040fe400077c6670 */
[----:B------:R-:W-:Y:S01]  /*1c050*/  ISETP.GE.AND P3, PT, R11, R240, PT ;  /* 0x000000f00b00720c */ /* 0x000fe20003f66270 */
[----:B------:R-:W4:Y:S01]  /*1c060*/  MUFU.TANH R191, R191 ;  /* 0x000000bf00bf7308 */ /* 0x000f220000002400 */
[----:B------:R-:W-:-:S02]  /*1c070*/  FSEL R174, R174, -INF , !P4 ;  /* 0xff800000aeae7808 */ /* 0x000fc40006000000 */
[----:B-----5:R-:W-:Y:S02]  /*1c080*/  FSEL R183, R8, -INF , !P1 ;  /* 0xff80000008b77808 */ /* 0x020fe40004800000 */
[C---:B------:R-:W-:Y:S02]  /*1c090*/  ISETP.GE.AND P4, PT, R23.reuse, R243, PT ;  /* 0x000000f31700720c */ /* 0x040fe40003f86270 */
[----:B------:R-:W-:Y:S01]  /*1c0a0*/  ISETP.GE.AND P1, PT, R23, R240, PT ;  /* 0x000000f01700720c */ /* 0x000fe20003f26270 */
[----:B------:R-:W5:Y:S01]  /*1c0b0*/  MUFU.TANH R196, R176 ;  /* 0x000000b000c47308 */ /* 0x000f620000002400 */
[----:B------:R-:W-:Y:S02]  /*1c0c0*/  FSEL R198, R198, -INF , !P6 ;  /* 0xff800000c6c67808 */ /* 0x000fe40007000000 */
[----:B------:R-:W-:Y:S01]  /*1c0d0*/  ISETP.GE.OR P3, PT, R11, R244, !P3 ;  /* 0x000000f40b00720c */ /* 0x000fe20005f66670 */
[----:B------:R-:W-:Y:S01]  /*1c0e0*/  VIADD R11, R13, 0x38 ;  /* 0x000000380d0b7836 */ /* 0x000fe20000000000 */
[----:B------:R-:W-:-:S03]  /*1c0f0*/  ISETP.GT.AND P6, PT, R234, R227, PT ;  /* 0x000000e3ea00720c */ /* 0x000fc60003fc4270 */
[----:B------:R-:W-:Y:S01]  /*1c100*/  MUFU.TANH R194, R194 ;  /* 0x000000c200c27308 */ /* 0x000fe20000002400 */
[----:B------:R-:W-:Y:S01]  /*1c110*/  ISETP.GE.OR P4, PT, R23, R242, !P4 ;  /* 0x000000f21700720c */ /* 0x000fe20006786670 */
[----:B------:R-:W-:Y:S01]  /*1c120*/  VIADD R13, R13, 0x39 ;  /* 0x000000390d0d7836 */ /* 0x000fe20000000000 */
[----:B------:R-:W-:-:S05]  /*1c130*/  ISETP.GE.OR P1, PT, R23, R244, !P1 ;  /* 0x000000f41700720c */ /* 0x000fca0004f26670 */
[----:B------:R-:W5:Y:S08]  /*1c140*/  MUFU.TANH R190, R178 ;  /* 0x000000b200be7308 */ /* 0x000f700000002400 */
[----:B------:R-:W5:Y:S01]  /*1c150*/  MUFU.TANH R189, R179 ;  /* 0x000000b300bd7308 */ /* 0x000f620000002400 */
[----:B-1----:R-:W-:Y:S02]  /*1c160*/  FSEL R177, R12, -INF , !P5 ;  /* 0xff8000000cb17808 */ /* 0x002fe40006800000 */
[----:B--2---:R-:W-:-:S02]  /*1c170*/  FSEL R175, R175, -INF , !P2 ;  /* 0xff800000afaf7808 */ /* 0x004fc40005000000 */
[----:B------:R-:W-:Y:S02]  /*1c180*/  FSEL R197, R197, -INF , !P4 ;  /* 0xff800000c5c57808 */ /* 0x000fe40006000000 */
[----:B---3--:R-:W-:Y:S01]  /*1c190*/  FSEL R195, R195, -INF , !P1 ;  /* 0xff800000c3c37808 */ /* 0x008fe20004800000 */
[----:B------:R-:W-:Y:S01]  /*1c1a0*/  BAR.SYNC.DEFER_BLOCKING 0x0 ;  /* 0x0000000000007b1d */ /* 0x000fe20000010000 */
[CC--:B------:R-:W-:Y:S02]  /*1c1b0*/  ISETP.GE.AND P5, PT, R11.reuse, R243.reuse, PT ;  /* 0x000000f30b00720c */ /* 0x0c0fe40003fa6270 */
[-C--:B------:R-:W-:Y:S02]  /*1c1c0*/  ISETP.GE.AND P2, PT, R11, R240.reuse, PT ;  /* 0x000000f00b00720c */ /* 0x080fe40003f46270 */
[C---:B------:R-:W-:Y:S02]  /*1c1d0*/  ISETP.GE.AND P4, PT, R13.reuse, R243, PT ;  /* 0x000000f30d00720c */ /* 0x040fe40003f86270 */
[----:B------:R-:W-:Y:S01]  /*1c1e0*/  ISETP.GE.AND P1, PT, R13, R240, PT ;  /* 0x000000f00d00720c */ /* 0x000fe20003f26270 */
[----:B------:R-:W-:Y:S01]  /*1c1f0*/  BSSY B1, `(.L_x_8120) ;  /* 0x000008e000017945 */ /* 0x000fe20003800000 */
[----:B------:R-:W-:-:S02]  /*1c200*/  ISETP.GE.OR P5, PT, R11, R242, !P5 ;  /* 0x000000f20b00720c */ /* 0x000fc40006fa6670 */
[----:B------:R-:W-:Y:S02]  /*1c210*/  ISETP.GE.OR P2, PT, R11, R244, !P2 ;  /* 0x000000f40b00720c */ /* 0x000fe40005746670 */
[C---:B------:R-:W-:Y:S02]  /*1c220*/  ISETP.GE.OR P4, PT, R13.reuse, R242, !P4 ;  /* 0x000000f20d00720c */ /* 0x040fe40006786670 */
[----:B------:R-:W-:Y:S02]  /*1c230*/  ISETP.GE.OR P1, PT, R13, R244, !P1 ;  /* 0x000000f40d00720c */ /* 0x000fe40004f26670 */
[----:B----4-:R-:W-:Y:S02]  /*1c240*/  FSEL R191, R191, -INF , !P3 ;  /* 0xff800000bfbf7808 */ /* 0x010fe40005800000 */
[----:B-----5:R-:W-:Y:S02]  /*1c250*/  FSEL R196, R196, -INF , !P5 ;  /* 0xff800000c4c47808 */ /* 0x020fe40006800000 */
        /* <DEDUP_REMOVED lines=14> */
[----:B------:R-:W-:-:S02]  /*1c340*/  IABS R2, R10 ;  /* 0x0000000a00027213 */ /* 0x000fc40000000000 */
[C---:B------:R-:W-:Y:S02]  /*1c350*/  R2UR UR12, R16.reuse ;  /* 0x00000000100c72ca */ /* 0x040fe400000e0000 */
[C---:B------:R-:W-:Y:S02]  /*1c360*/  R2UR UR13, R17.reuse ;  /* 0x00000000110d72ca */ /* 0x040fe400000e0000 */
[----:B------:R-:W-:Y:S02]  /*1c370*/  R2UR UR10, R16 ;  /* 0x00000000100a72ca */ /* 0x000fe400000e0000 */
[----:B------:R-:W-:-:S13]  /*1c380*/  R2UR UR11, R17 ;  /* 0x00000000110b72ca */ /* 0x000fda00000e0000 */
[----:B------:R-:W3:Y:S01]  /*1c390*/  LD.E.64 R32, desc[UR10][R18.64+0x20] ;  /* 0x0000200a12207980 */ /* 0x000ee2000c101b00 */
[-C--:B--2---:R-:W-:Y:S02]  /*1c3a0*/  IABS R6, R13.reuse ;  /* 0x0000000d00067213 */ /* 0x084fe40000000000 */
[-C--:B------:R-:W-:Y:S02]  /*1c3b0*/  IABS R11, R13.reuse ;  /* 0x0000000d000b7213 */ /* 0x080fe40000000000 */
[----:B------:R-:W1:Y:S01]  /*1c3c0*/  I2F.RP R8, R6 ;  /* 0x0000000600087306 */ /* 0x000e620000209400 */
[-C--:B------:R-:W-:Y:S02]  /*1c3d0*/  LOP3.LUT R0, R0, R13.reuse, RZ, 0x3c, !PT ;  /* 0x0000000d00007212 */ /* 0x080fe400078e3cff */
[----:B------:R-:W-:Y:S01]  /*1c3e0*/  IMAD.MOV R11, RZ, RZ, -R11 ;  /* 0x000000ffff0b7224 */ /* 0x000fe200078e0a0b */
[----:B------:R-:W-:Y:S02]  /*1c3f0*/  LOP3.LUT R10, R10, R13, RZ, 0x3c, !PT ;  /* 0x0000000d0a0a7212 */ /* 0x000fe400078e3cff */
[----:B------:R-:W-:-:S02]  /*1c400*/  ISETP.GE.AND P2, PT, R0, RZ, PT ;  /* 0x000000ff0000720c */ /* 0x000fc40003f46270 */
        /* <DEDUP_REMOVED lines=21> */
[----:B------:R-:W-:Y:S02]  /*1c560*/  ISETP.GE.U32.AND P5, PT, R23, R6, PT ;  /* 0x000000061700720c */ /* 0x000fe40003fa6070 */
[----:B------:R-:W-:-:S09]  /*1c570*/  LOP3.LUT R11, RZ, R13, RZ, 0x33, !PT ;  /* 0x0000000dff0b7212 */ /* 0x000fd200078e33ff */
[----:B------:R-:W-:Y:S02]  /*1c580*/  @P4 IADD3 R8, R8, 0x1, RZ ;  /* 0x0000000108084810 */ /* 0x000fe40007ffe0ff */
[----:B------:R-:W-:-:S03]  /*1c590*/  @P5 VIADD R12, R12, 0x1 ;  /* 0x000000010c0c5836 */ /* 0x000fc60000000000 */
[----:B------:R-:W-:Y:S02]  /*1c5a0*/  @!P0 IMAD.MOV R8, RZ, RZ, -R8 ;  /* 0x000000ffff088224 */ /* 0x000fe400078e0a08 */
[----:B------:R-:W-:-:S03]  /*1c5b0*/  @!P2 IMAD.MOV R12, RZ, RZ, -R12 ;  /* 0x000000ffff0ca224 */ /* 0x000fc600078e0a0c */
[C---:B------:R-:W-:Y:S02]  /*1c5c0*/  SEL R2, R11.reuse, R8, !P1 ;  /* 0x000000080b027207 */ /* 0x040fe40004800000 */
[----:B------:R-:W-:-:S03]  /*1c5d0*/  SEL R23, R11, R12, !P1 ;  /* 0x0000000c0b177207 */ /* 0x000fc60004800000 */
[----:B------:R-:W-:-:S04]  /*1c5e0*/  IMAD.WIDE R34, R2, 0x4, R236 ;  /* 0x0000000402227825 */ /* 0x000fc800078e02ec */
[C---:B------:R-:W-:Y:S01]  /*1c5f0*/  IMAD.WIDE R170, R23.reuse, 0x4, R236 ;  /* 0x0000000417aa7825 */ /* 0x040fe200078e02ec */
[----:B------:R-:W4:Y:S04]  /*1c600*/  LD.E R0, desc[UR12][R34.64] ;  /* 0x0000000c22007980 */ /* 0x000f28000c101900 */
[----:B------:R-:W4:Y:S01]  /*1c610*/  LD.E R11, desc[UR14][R170.64] ;  /* 0x0000000eaa0b7980 */ /* 0x000f22000c101900 */
[----:B------:R-:W-:-:S05]  /*1c620*/  IADD3 R4, R23, -R2, RZ ;  /* 0x8000000217047210 */ /* 0x000fca0007ffe0ff */
[----:B------:R-:W-:-:S05]  /*1c630*/  IMAD R4, R13, R4, -0x40 ;  /* 0xffffffc00d047424 */ /* 0x000fca00078e0204 */
[----:B------:R-:W-:Y:S01]  /*1c640*/  SHF.R.S32.HI R13, RZ, 0x1f, R4 ;  /* 0x0000001fff0d7819 */ /* 0x000fe20000011404 */
[-C--:B--2---:R-:W-:Y:S02]  /*1c650*/  IMAD R2, R27, R4.reuse, RZ ;  /* 0x000000041b027224 */ /* 0x084fe400078e02ff */
[----:B------:R-:W-:-:S04]  /*1c660*/  IMAD.WIDE.U32 R22, R26, R4, RZ ;  /* 0x000000041a167225 */ /* 0x000fc800078e00ff */
[----:B------:R-:W-:-:S04]  /*1c670*/  IMAD R2, R26, R13, R2 ;  /* 0x0000000d1a027224 */ /* 0x000fc800078e0202 */
[----:B------:R-:W-:Y:S02]  /*1c680*/  IMAD.IADD R23, R23, 0x1, R2 ;  /* 0x0000000117177824 */ /* 0x000fe400078e0202 */
[----:B----4-:R-:W-:-:S04]  /*1c690*/  IMAD.IADD R11, R0, 0x1, -R11 ;  /* 0x00000001000b7824 */ /* 0x010fc800078e0a0b */
[----:B---3--:R-:W-:Y:S01]  /*1c6a0*/  IMAD R13, R33, R11, RZ ;  /* 0x0000000b210d7224 */ /* 0x008fe200078e02ff */
[----:B------:R-:W-:Y:S01]  /*1c6b0*/  SHF.R.S32.HI R0, RZ, 0x1f, R11 ;  /* 0x0000001fff007819 */ /* 0x000fe2000001140b */
[----:B------:R-:W-:-:S04]  /*1c6c0*/  IMAD.WIDE.U32 R22, R11, R32, R22 ;  /* 0x000000200b167225 */ /* 0x000fc800078e0016 */
[----:B------:R-:W-:Y:S02]  /*1c6d0*/  IMAD R0, R32, R0, R13 ;  /* 0x0000000020007224 */ /* 0x000fe400078e020d */
[----:B------:R-:W-:-:S03]  /*1c6e0*/  IMAD.MOV.U32 R2, RZ, RZ, R22 ;  /* 0x000000ffff027224 */ /* 0x000fc600078e0016 */
[----:B------:R-:W-:Y:S01]  /*1c6f0*/  IADD3 R0, R23, R0, RZ ;  /* 0x0000000017007210 */ /* 0x000fe20007ffe0ff */
[----:B------:R-:W-:Y:S05]  /*1c700*/  BRA `(.L_x_8124) ;  /* 0x0000000000147947 */ /* 0x000fea0003800000 */
.L_x_8123:
[----:B------:R-:W-:Y:S02]  /*1c710*/  R2UR UR4, R16 ;  /* 0x00000000100472ca */ /* 0x000fe400000e0000 */
[----:B------:R-:W-:-:S13]  /*1c720*/  R2UR UR5, R17 ;  /* 0x00000000110572ca */ /* 0x000fda00000e0000 */
[----:B------:R-:W2:Y:S02]  /*1c730*/  LD.E R2, desc[UR4][R18.64+0x38] ;  /* 0x0000380412027980 */ /* 0x000ea4000c101900 */
[----:B--2---:R-:W-:-:S05]  /*1c740*/  IMAD.U32 R2, R2, -0x40, RZ ;  /* 0xffffffc002027824 */ /* 0x004fca00078e00ff */
[----:B------:R-:W-:Y:S02]  /*1c750*/  SHF.R.S32.HI R0, RZ, 0x1f, R2 ;  /* 0x0000001fff007819 */ /* 0x000fe40000011402 */
.L_x_8124:
[----:B------:R-:W-:Y:S05]  /*1c760*/  BSYNC B0 ;  /* 0x0000000000007941 */ /* 0x000fea0003800000 */
.L_x_8122:
[----:B------:R-:W-:Y:S01]  /*1c770*/  LEA R228, P0, R2, R228, 0x1 ;  /* 0x000000e402e47211 */ /* 0x000fe200078008ff */
[----:B------:R-:W-:Y:S01]  /*1c780*/  IMAD.SHL.U32 R11, R166, 0x20, RZ ;  /* 0x00000020a60b7824 */ /* 0x000fe200078e00ff */
[C---:B------:R-:W-:Y:S02]  /*1c790*/  R2UR UR14, R16.reuse ;  /* 0x00000000100e72ca */ /* 0x040fe400000e0000 */
[C---:B------:R-:W-:Y:S02]  /*1c7a0*/  R2UR UR15, R17.reuse ;  /* 0x00000000110f72ca */ /* 0x040fe400000e0000 */
[C---:B------:R-:W-:Y:S02]  /*1c7b0*/  R2UR UR12, R16.reuse ;  /* 0x00000000100c72ca */ /* 0x040fe400000e0000 */
[----:B------:R-:W-:Y:S02]  /*1c7c0*/  R2UR UR13, R17 ;  /* 0x00000000110d72ca */ /* 0x000fe400000e0000 */
[----:B------:R-:W-:-:S02]  /*1c7d0*/  R2UR UR10, R16 ;  /* 0x00000000100a72ca */ /* 0x000fc400000e0000 */
[C---:B------:R-:W-:Y:S02]  /*1c7e0*/  R2UR UR11, R17.reuse ;  /* 0x00000000110b72ca */ /* 0x040fe400000e0000 */
[----:B------:R-:W-:Y:S02]  /*1c7f0*/  LEA.HI.X R229, R2, R229, R0, 0x1, P0 ;  /* 0x000000e502e57211 */ /* 0x000fe400000f0c00 */
        /* <DEDUP_REMOVED lines=45> */
.L_x_8121:
[----:B------:R-:W-:Y:S05]  /*1cad0*/  BSYNC B1 ;  /* 0x0000000000017941 */ /* 0x000fea0003800000 */
.L_x_8120:
[----:B------:R-:W-:Y:S01]  /*1cae0*/  R2UR UR4, R16 ;  /* 0x00000000100472ca */ /* 0x000fe200000e0000 */
[----:B------:R-:W-:Y:S01]  /*1caf0*/  LDSM.16.MT88.4 R32, [R216+0x10000] ;  /* 0x01000000d820783b */ /* 0x000fe20000004200 */
[----:B------:R-:W-:Y:S02]  /*1cb00*/  R2UR UR5, R17 ;  /* 0x00000000110572ca */ /* 0x000fe400000e0000 */
[----:B------:R-:W-:-:S11]  /*1cb10*/  MOV R176, R246 ;  /* 0x000000f600b07202 */ /* 0x000fd60000000f00 */
[----:B------:R2:W3:Y:S01]  /*1cb20*/  LD.E R193, desc[UR4][R18.64+0xdc] ;  /* 0x0000dc0412c17980 */ /* 0x0004e2000c101900 */
[----:B------:R-:W-:-:S04]  /*1cb30*/  FMNMX.FTZ R0, R164, R7, !PT ;  /* 0x00000007a4007209 */ /* 0x000fc80007810000 */
[----:B------:R-:W-:-:S04]  /*1cb40*/  FMNMX.FTZ R0, R15, R0, !PT ;  /* 0x000000000f007209 */ /* 0x000fc80007810000 */
[----:B------:R-:W-:-:S04]  /*1cb50*/  FMNMX.FTZ R0, R25, R0, !PT ;  /* 0x0000000019007209 */ /* 0x000fc80007810000 */
[----:B-1----:R-:W-:Y:S02]  /*1cb60*/  FMNMX.FTZ R11, R31, R0, !PT ;  /* 0x000000001f0b7209 */ /* 0x002fe40007810000 */
[----:B------:R-:W-:Y:S02]  /*1cb70*/  FMNMX.FTZ R0, R3, R29, !PT ;  /* 0x0000001d03007209 */ /* 0x000fe40007810000 */
[----:B------:R-:W-:Y:S02]  /*1cb80*/  FMNMX.FTZ R2, R248, R11, !PT ;  /* 0x0000000bf8027209 */ /* 0x000fe40007810000 */
[----:B------:R-:W-:Y:S02]  /*1cb90*/  FMNMX.FTZ R0, R5, R0, !PT ;  /* 0x0000000005007209 */ /* 0x000fe40007810000 */
[----:B------:R-:W-:Y:S02]  /*1cba0*/  FMNMX.FTZ R11, R199, R2, !PT ;  /* 0x00000002c70b7209 */ /* 0x000fe40007810000 */
[----:B------:R-:W-:-:S02]  /*1cbb0*/  FMNMX.FTZ R0, R9, R0, !PT ;  /* 0x0000000009007209 */ /* 0x000fc40007810000 */
[----:B------:R-:W-:Y:S01]  /*1cbc0*/  FMNMX.FTZ R2, R250, R11, !PT ;  /* 0x0000000bfa027209 */ /* 0x000fe20007810000 */
[----:B--2---:R-:W-:Y:S01]  /*1cbd0*/  LDSM.16.MT88.4 R16, [R218+0x10000] ;  /* 0x01000000da10783b */ /* 0x004fe20000004200 */
        /* <DEDUP_REMOVED lines=19> */
[----:B------:R-:W1:Y:S01]  /*1cd10*/  SHFL.BFLY PT, R11, R2, 0x2, 0x1f ;  /* 0x0c401f00020b7f89 */ /* 0x000e6200000e0000 */
[----:B------:R-:W-:-:S04]  /*1cd20*/  FMNMX.FTZ R13, R191, R0, !PT ;  /* 0x00000000bf0d7209 */ /* 0x000fc80007810000 */
        /* <DEDUP_REMOVED lines=8> */
[----:B------:R-:W-:Y:S02]  /*1cdb0*/  FSETP.NEU.FTZ.AND P1, PT, R186, -INF , PT ;  /* 0xff800000ba00780b */ /* 0x000fe40003f3d000 */
[----:B--2---:R-:W-:-:S04]  /*1cdc0*/  FMNMX.FTZ R185, R0, R185, !PT ;  /* 0x000000b900b97209 */ /* 0x004fc80007810000 */
[----:B------:R-:W-:-:S04]  /*1cdd0*/  FSETP.NEU.FTZ.AND P0, PT, R185, -INF , PT ;  /* 0xff800000b900780b */ /* 0x000fc80003f1d000 */
[----:B------:R-:W-:-:S05]  /*1cde0*/  FSEL R6, R185, RZ, P0 ;  /* 0x000000ffb9067208 */ /* 0x000fca0000000000 */
[----:B------:R-:W-:Y:S01]  /*1cdf0*/  FADD.FTZ R6, R3, -R6 ;  /* 0x8000000603067221 */ /* 0x000fe20000010000 */
[C---:B---3--:R-:W-:Y:S01]  /*1ce00*/  FMUL.FTZ R192, R193.reuse, R185 ;  /* 0x000000b9c1c07220 */ /* 0x048fe20000410000 */
[C---:B------:R-:W-:Y:S02]  /*1ce10*/  FMUL.FTZ R246, R193.reuse, R186 ;  /* 0x000000bac1f67220 */ /* 0x040fe40000410000 */
[----:B------:R-:W-:Y:S02]  /*1ce20*/  FMUL.FTZ R3, R193, R6 ;  /* 0x00000006c1037220 */ /* 0x000fe40000410000 */
[----:B------:R-:W-:Y:S02]  /*1ce30*/  FSEL R192, R192, RZ, P0 ;  /* 0x000000ffc0c07208 */ /* 0x000fe40000000000 */
[----:B------:R-:W-:Y:S02]  /*1ce40*/  FSEL R246, R246, RZ, P1 ;  /* 0x000000fff6f67208 */ /* 0x000fe40000800000 */
[----:B------:R-:W1:Y:S01]  /*1ce50*/  MUFU.EX2 R3, R3 ;  /* 0x0000000300037308 */ /* 0x000e620000000800 */
[-C--:B------:R-:W-:Y:S01]  /*1ce60*/  FFMA.FTZ R2, R5, R193.reuse, -R192 ;  /* 0x000000c105027223 */ /* 0x080fe200000108c0 */
[----:B------:R-:W-:Y:S01]  /*1ce70*/  FSEL R5, R186, RZ, P1 ;  /* 0x000000ffba057208 */ /* 0x000fe20000800000 */
[-CC-:B------:R-:W-:Y:S01]  /*1ce80*/  FFMA.FTZ R184, R25, R193.reuse, -R246.reuse ;  /* 0x000000c119b87223 */ /* 0x180fe200000108f6 */
[-CC-:B------:R-:W-:Y:S01]  /*1ce90*/  FFMA.FTZ R188, R7, R193.reuse, -R246.reuse ;  /* 0x000000c107bc7223 */ /* 0x180fe200000108f6 */
[----:B------:R-:W2:Y:S01]  /*1cea0*/  LDSM.16.MT88.4 R24, [R217+0x10000] ;  /* 0x01000000d918783b */ /* 0x000ea20000004200 */
[-CC-:B------:R-:W-:Y:S01]  /*1ceb0*/  FFMA.FTZ R171, R15, R193.reuse, -R246.reuse ;  /* 0x000000c10fab7223 */ /* 0x180fe200000108f6 */
[----:B------:R-:W-:Y:S01]  /*1cec0*/  FADD.FTZ R4, R164, -R5 ;  /* 0x80000005a4047221 */ /* 0x000fe20000010000 */
[-C--:B------:R-:W-:Y:S01]  /*1ced0*/  FFMA.FTZ R165, R31, R193.reuse, -R246 ;  /* 0x000000c11fa57223 */ /* 0x080fe200000108f6 */
[-CC-:B------:R-:W-:Y:S01]  /*1cee0*/  FFMA.FTZ R170, R29, R193.reuse, -R192.reuse ;  /* 0x000000c11daa7223 */ /* 0x180fe200000108c0 */
[-CC-:B------:R-:W-:Y:S01]  /*1cef0*/  FFMA.FTZ R0, R9, R193.reuse, -R192.reuse ;  /* 0x000000c109007223 */ /* 0x180fe200000108c0 */
[----:B------:R-:W-:Y:S01]  /*1cf00*/  FMUL.FTZ R164, R193, R4 ;  /* 0x00000004c1a47220 */ /* 0x000fe20000410000 */
[-C--:B------:R-:W-:Y:S01]  /*1cf10*/  FFMA.FTZ R187, R21, R193.reuse, -R192 ;  /* 0x000000c115bb7223 */ /* 0x080fe200000108c0 */
[----:B------:R-:W-:Y:S01]  /*1cf20*/  MUFU.EX2 R188, R188 ;  /* 0x000000bc00bc7308 */ /* 0x000fe20000000800 */
[----:B------:R-:W3:Y:S01]  /*1cf30*/  LDSM.16.MT88.4 R8, [R220+0x10000] ;  /* 0x01000000dc08783b */ /* 0x000ee20000004200 */
[--C-:B------:R-:W-:Y:S01]  /*1cf40*/  FFMA.FTZ R250, R250, R193, -R246.reuse ;  /* 0x000000c1fafa7223 */ /* 0x100fe200000108f6 */
[-C--:B-1----:R-:W-:Y:S01]  /*1cf50*/  FMUL.FTZ R22, R154, R3.reuse ;  /* 0x000000039a167220 */ /* 0x082fe20000410000 */
        /* <DEDUP_REMOVED lines=16> */
[----:B------:R-:W-:Y:S01]  /*1d060*/  FMUL.FTZ R159, R159, R3 ;  /* 0x000000039f9f7220 */ /* 0x000fe20000410000 */
[-C--:B------:R-:W-:Y:S01]  /*1d070*/  FFMA.FTZ R249, R249, R193.reuse, -R246 ;  /* 0x000000c1f9f97223 */ /* 0x080fe200000108f6 */
[----:B------:R-:W-:Y:S01]  /*1d080*/  FFMA.FTZ R182, R182, R193, -R192 ;  /* 0x000000c1b6b67223 */ /* 0x000fe200000108c0 */
[-C--:B------:R-:W-:Y:S01]  /*1d090*/  FMUL.FTZ R118, R118, R3.reuse ;  /* 0x0000000376767220 */ /* 0x080fe20000410000 */
[----:B------:R-:W-:Y:S01]  /*1d0a0*/  MUFU.EX2 R184, R184 ;  /* 0x000000b800b87308 */ /* 0x000fe20000000800 */
[-C--:B-1----:R-:W-:Y:S01]  /*1d0b0*/  FMUL.FTZ R20, R152, R164.reuse ;  /* 0x000000a498147220 */ /* 0x082fe20000410000 */
[-C--:B------:R-:W-:Y:S01]  /*1d0c0*/  FMUL.FTZ R21, R153, R164.reuse ;  /* 0x000000a499157220 */ /* 0x080fe20000410000 */
[-C--:B------:R-:W-:Y:S01]  /*1d0d0*/  FMUL.FTZ R148, R148, R164.reuse ;  /* 0x000000a494947220 */ /* 0x080fe20000410000 */
[----:B------:R-:W1:Y:S01]  /*1d0e0*/  LDSM.16.MT88.4 R152, [R220+0x12000] ;  /* 0x01200000dc98783b */ /* 0x000e620000004200 */
[-C--:B------:R-:W-:Y:S01]  /*1d0f0*/  FMUL.FTZ R149, R149, R164.reuse ;  /* 0x000000a495957220 */ /* 0x080fe20000410000 */
[-C--:B------:R-:W-:Y:S01]  /*1d100*/  FMUL.FTZ R28, R144, R164.reuse ;  /* 0x000000a4901c7220 */ /* 0x080fe20000410000 */
[----:B------:R-:W-:Y:S01]  /*1d110*/  FMUL.FTZ R29, R145, R164 ;  /* 0x000000a4911d7220 */ /* 0x000fe20000410000 */
[----:B------:R-:W5:Y:S01]  /*1d120*/  MUFU.EX2 R165, R165 ;  /* 0x000000a500a57308 */ /* 0x000f620000000800 */
[----:B----4-:R-:W-:Y:S01]  /*1d130*/  F2FP.F16.F32.PACK_AB R4, R171, R188 ;  /* 0x000000bcab04723e */ /* 0x010fe200000000ff */
[-C--:B------:R-:W-:Y:S01]  /*1d140*/  FMUL.FTZ R140, R140, R164.reuse ;  /* 0x000000a48c8c7220 */ /* 0x080fe20000410000 */
[-C--:B------:R-:W-:Y:S01]  /*1d150*/  FMUL.FTZ R141, R141, R164.reuse ;  /* 0x000000a48d8d7220 */ /* 0x080fe20000410000 */
[----:B------:R-:W-:Y:S01]  /*1d160*/  LDSM.16.MT88.4 R144, [R217+0x12000] ;  /* 0x01200000d990783b */ /* 0x000fe20000004200 */
        /* <DEDUP_REMOVED lines=12> */
[----:B-----5:R-:W-:Y:S01]  /*1d230*/  F2FP.F16.F32.PACK_AB R6, R165, R184 ;  /* 0x000000b8a506723e */ /* 0x020fe200000000ff */
[-C--:B------:R-:W-:Y:S01]  /*1d240*/  FMUL.FTZ R119, R119, R3.reuse ;  /* 0x0000000377777220 */ /* 0x080fe20000410000 */
[-C--:B------:R-:W-:Y:S01]  /*1d250*/  FMUL.FTZ R128, R128, R164.reuse ;  /* 0x000000a480807220 */ /* 0x080fe20000410000 */
[----:B------:R-:W-:Y:S01]  /*1d260*/  FMUL.FTZ R129, R129, R164 ;  /* 0x000000a481817220 */ /* 0x000fe20000410000 */
[-C--:B------:R-:W-:Y:S01]  /*1d270*/  FMUL.FTZ R130, R130, R3.reuse ;  /* 0x0000000382827220 */ /* 0x080fe20000410000 */
[----:B------:R-:W-:Y:S01]  /*1d280*/  FMUL.FTZ R131, R131, R3 ;  /* 0x0000000383837220 */ /* 0x000fe20000410000 */
[-CC-:B------:R-:W-:Y:S01]  /*1d290*/  FFMA.FTZ R174, R174, R193.reuse, -R246.reuse ;  /* 0x000000c1aeae7223 */ /* 0x180fe200000108f6 */
[----:B------:R-:W-:Y:S01]  /*1d2a0*/  MUFU.EX2 R0, R0 ;  /* 0x0000000000007308 */ /* 0x000fe20000000800 */
[----:B------:R-:W-:Y:S01]  /*1d2b0*/  LDSM.16.MT88.4 R160, [R218+0x10800] ;  /* 0x01080000daa0783b */ /* 0x000fe20000004200 */
[-CC-:B------:R-:W-:Y:S01]  /*1d2c0*/  FFMA.FTZ R172, R172, R193.reuse, -R246.reuse ;  /* 0x000000c1acac7223 */ /* 0x180fe200000108f6 */
[-C--:B------:R-:W-:Y:S01]  /*1d2d0*/  FFMA.FTZ R177, R177, R193.reuse, -R246 ;  /* 0x000000c1b1b17223 */ /* 0x080fe200000108f6 */
[-CC-:B------:R-:W-:Y:S01]  /*1d2e0*/  FFMA.FTZ R181, R181, R193.reuse, -R192.reuse ;  /* 0x000000c1b5b57223 */ /* 0x180fe200000108c0 */
[-CC-:B------:R-:W-:Y:S01]  /*1d2f0*/  FFMA.FTZ R173, R173, R193.reuse, -R192.reuse ;  /* 0x000000c1adad7223 */ /* 0x180fe200000108c0 */
[-C--:B------:R-:W-:Y:S01]  /*1d300*/  FFMA.FTZ R175, R175, R193.reuse, -R192 ;  /* 0x000000c1afaf7223 */ /* 0x080fe200000108c0 */
[-C--:B------:R-:W-:Y:S01]  /*1d310*/  FFMA.FTZ R180, R180, R193.reuse, -R246 ;  /* 0x000000c1b4b47223 */ /* 0x080fe200000108f6 */
[----:B------:R-:W5:Y:S01]  /*1d320*/  MUFU.EX2 R187, R187 ;  /* 0x000000bb00bb7308 */ /* 0x000f620000000800 */
[----:B----4-:R-:W-:Y:S01]  /*1d330*/  F2FP.F16.F32.PACK_AB R5, R2, R170 ;  /* 0x000000aa0205723e */ /* 0x010fe200000000ff */
[-C--:B------:R-:W-:Y:S01]  /*1d340*/  FFMA.FTZ R183, R183, R193.reuse, -R192 ;  /* 0x000000c1b7b77223 */ /* 0x080fe200000108c0 */
[-CC-:B------:R-:W-:Y:S01]  /*1d350*/  FFMA.FTZ R197, R197, R193.reuse, -R246.reuse ;  /* 0x000000c1c5c57223 */ /* 0x180fe200000108f6 */
[-C--:B------:R-:W-:Y:S01]  /*1d360*/  FFMA.FTZ R198, R198, R193.reuse, -R246 ;  /* 0x000000c1c6c67223 */ /* 0x080fe200000108f6 */
[-CC-:B------:R-:W-:Y:S01]  /*1d370*/  FFMA.FTZ R195, R195, R193.reuse, -R192.reuse ;  /* 0x000000c1c3c37223 */ /* 0x180fe200000108c0 */
[-CC-:B------:R-:W-:Y:S01]  /*1d380*/  FFMA.FTZ R190, R190, R193.reuse, -R192.reuse ;  /* 0x000000c1bebe7223 */ /* 0x180fe200000108c0 */
[----:B------:R-:W-:Y:S01]  /*1d390*/  FFMA.FTZ R189, R189, R193, -R192 ;  /* 0x000000c1bdbd7223 */ /* 0x000fe200000108c0 */
[----:B------:R-:W-:Y:S08]  /*1d3a0*/  MUFU.EX2 R250, R250 ;  /* 0x000000fa00fa7308 */ /* 0x000ff00000000800 */
[----:B------:R-:W-:Y:S01]  /*1d3b0*/  MUFU.EX2 R249, R249 ;  /* 0x000000f900f97308 */ /* 0x000fe20000000800 */
[----:B-----5:R-:W-:-:S07]  /*1d3c0*/  F2FP.F16.F32.PACK_AB R7, R187, R0 ;  /* 0x00000000bb07723e */ /* 0x020fce00000000ff */
[C---:B------:R-:W-:Y:S01]  /*1d3d0*/  HMMA.16816.F32 R20, R4.reuse, R16, R20 ;  /* 0x000000100414723c */ /* 0x040fe20000001814 */
[----:B------:R-:W-:Y:S05]  /*1d3e0*/  MUFU.EX2 R178, R182 ;  /* 0x000000b600b27308 */ /* 0x000fea0000000800 */
[C---:B------:R-:W-:Y:S01]  /*1d3f0*/  HMMA.16816.F32 R16, R4.reuse, R18, R148 ;  /* 0x000000120410723c */ /* 0x040fe20000001894 */
[----:B------:R-:W4:Y:S02]  /*1d400*/  LDSM.16.MT88.4 R148, [R218+0x12000] ;  /* 0x01200000da94783b */ /* 0x000f240000004200 */
[----:B------:R-:W-:Y:S03]  /*1d410*/  MUFU.EX2 R197, R197 ;  /* 0x000000c500c57308 */ /* 0x000fe60000000800 */
[C---:B--2---:R-:W-:Y:S05]  /*1d420*/  HMMA.16816.F32 R28, R4.reuse, R24, R28 ;  /* 0x00000018041c723c */ /* 0x044fea000000181c */
[----:B------:R-:W-:Y:S01]  /*1d430*/  MUFU.EX2 R198, R198 ;  /* 0x000000c600c67308 */ /* 0x000fe20000000800 */
[C---:B------:R-:W-:Y:S06]  /*1d440*/  HMMA.16816.F32 R24, R4.reuse, R26, R140 ;  /* 0x0000001a0418723c */ /* 0x040fec000000188c */
[C---:B---3--:R-:W-:Y:S01]  /*1d450*/  HMMA.16816.F32 R12, R4.reuse, R8, R12 ;  /* 0x00000008040c723c */ /* 0x048fe2000000180c */
        /* <DEDUP_REMOVED lines=9> */
[----:B------:R-:W-:Y:S01]  /*1d4f0*/  LDSM.16.MT88.4 R156, [R217+0x10800] ;  /* 0x01080000d99c783b */ /* 0x000fe20000004200 */
[----:B------:R-:W-:Y:S04]  /*1d500*/  MUFU.EX2 R195, R195 ;  /* 0x000000c300c37308 */ /* 0x000fe80000000800 */
[C---:B------:R-:W-:Y:S01]  /*1d510*/  HMMA.16816.F32 R132, R4.reuse, R32, R140 ;  /* 0x000000200484723c */ /* 0x040fe2000000188c */
[----:B------:R-:W2:Y:S03]  /*1d520*/  LDSM.16.MT88.4 R140, [R216+0x12000] ;  /* 0x01200000d88c783b */ /* 0x000ea60000004200 */
[----:B------:R-:W-:Y:S02]  /*1d530*/  MUFU.EX2 R190, R190 ;  /* 0x000000be00be7308 */ /* 0x000fe40000000800 */
[----:B------:R-:W-:Y:S06]  /*1d540*/  HMMA.16816.F32 R32, R4, R34, R136 ;  /* 0x000000220420723c */ /* 0x000fec0000001888 */
[----:B------:R-:W-:Y:S01]  /*1d550*/  MUFU.EX2 R189, R189 ;  /* 0x000000bd00bd7308 */ /* 0x000fe20000000800 */
        /* <DEDUP_REMOVED lines=8> */
[C---:B-1----:R-:W-:Y:S06]  /*1d5e0*/  HMMA.16816.F32 R40, R4.reuse, R152, R136 ;  /* 0x000000980428723c */ /* 0x042fec0000001888 */
[C---:B------:R-:W-:Y:S01]  /*1d5f0*/  HMMA.16816.F32 R36, R4.reuse, R154, R36 ;  /* 0x0000009a0424723c */ /* 0x040fe20000001824 */
        /* <DEDUP_REMOVED lines=9> */
[----:B------:R-:W-:Y:S01]  /*1d690*/  FFMA.FTZ R248, R199, R193, -R246 ;  /* 0x000000c1c7f87223 */ /* 0x000fe200000108f6 */
[C---:B----4-:R-:W-:Y:S01]  /*1d6a0*/  HMMA.16816.F32 R48, R4.reuse, R148, R136 ;  /* 0x000000940430723c */ /* 0x050fe20000001888 */
[----:B------:R-:W1:Y:S01]  /*1d6b0*/  LDSM.16.MT88.4 R136, [R220+0x14000] ;  /* 0x01400000dc88783b */ /* 0x000e620000004200 */
[----:B------:R3:W-:Y:S04]  /*1d6c0*/  MUFU.EX2 R199, R152 ;  /* 0x0000009800c77308 */ /* 0x0007e80000000800 */
[----:B------:R-:W-:Y:S01]  /*1d6d0*/  HMMA.16816.F32 R44, R4, R150, R44 ;  /* 0x00000096042c723c */ /* 0x000fe2000000182c */
[-C--:B------:R-:W-:Y:S01]  /*1d6e0*/  FMUL.FTZ R148, R52, R164.reuse ;  /* 0x000000a434947220 */ /* 0x080fe20000410000 */
[-C--:B------:R-:W-:Y:S01]  /*1d6f0*/  FMUL.FTZ R149, R53, R164.reuse ;  /* 0x000000a435957220 */ /* 0x080fe20000410000 */
[-C--:B------:R-:W-:Y:S01]  /*1d700*/  FMUL.FTZ R52, R56, R164.reuse ;  /* 0x000000a438347220 */ /* 0x080fe20000410000 */
[----:B------:R-:W-:Y:S01]  /*1d710*/  FMUL.FTZ R53, R57, R164 ;  /* 0x000000a439357220 */ /* 0x000fe20000410000 */
[----:B------:R-:W4:Y:S02]  /*1d720*/  MUFU.EX2 R248, R248 ;  /* 0x000000f800f87308 */ /* 0x000f240000000800 */
[-C--:B------:R-:W-:Y:S01]  /*1d730*/  FMUL.FTZ R150, R54, R3.reuse ;  /* 0x0000000336967220 */ /* 0x080fe20000410000 */
[-C--:B------:R-:W-:Y:S01]  /*1d740*/  FMUL.FTZ R151, R55, R3.reuse ;  /* 0x0000000337977220 */ /* 0x080fe20000410000 */
[-C--:B------:R-:W-:Y:S01]  /*1d750*/  FMUL.FTZ R54, R58, R3.reuse ;  /* 0x000000033a367220 */ /* 0x080fe20000410000 */
[----:B------:R-:W-:Y:S01]  /*1d760*/  FMUL.FTZ R55, R59, R3 ;  /* 0x000000033b377220 */ /* 0x000fe20000410000 */
[-CC-:B---3--:R-:W-:Y:S01]  /*1d770*/  FFMA.FTZ R152, R252, R193.reuse, -R192.reuse ;  /* 0x000000c1fc987223 */ /* 0x188fe200000108c0 */
[----:B------:R-:W-:-:S03]  /*1d780*/  FFMA.FTZ R252, R251, R193, -R192 ;  /* 0x000000c1fbfc7223 */ /* 0x000fc600000108c0 */
[C---:B------:R-:W-:Y:S01]  /*1d790*/  HMMA.16816.F32 R56, R4.reuse, R144, R148 ;  /* 0x000000900438723c */ /* 0x040fe20000001894 */
[----:B------:R3:W-:Y:S05]  /*1d7a0*/  MUFU.EX2 R251, R152 ;  /* 0x0000009800fb7308 */ /* 0x0007ea0000000800 */
[C---:B------:R-:W-:Y:S01]  /*1d7b0*/  HMMA.16816.F32 R52, R4.reuse, R146, R52 ;  /* 0x000000920434723c */ /* 0x040fe20000001834 */
[-C--:B------:R-:W-:Y:S01]  /*1d7c0*/  FMUL.FTZ R148, R60, R164.reuse ;  /* 0x000000a43c947220 */ /* 0x080fe20000410000 */
[-C--:B------:R-:W-:Y:S01]  /*1d7d0*/  FMUL.FTZ R149, R61, R164.reuse ;  /* 0x000000a43d957220 */ /* 0x080fe20000410000 */
[-C--:B------:R-:W-:Y:S01]  /*1d7e0*/  FMUL.FTZ R150, R62, R3.reuse ;  /* 0x000000033e967220 */ /* 0x080fe20000410000 */
[-C--:B------:R-:W-:Y:S01]  /*1d7f0*/  FMUL.FTZ R151, R63, R3.reuse ;  /* 0x000000033f977220 */ /* 0x080fe20000410000 */
[----:B------:R-:W5:Y:S01]  /*1d800*/  LDSM.16.MT88.4 R144, [R218+0x14000] ;  /* 0x01400000da90783b */ /* 0x000f620000004200 */
[-C--:B------:R-:W-:Y:S01]  /*1d810*/  FMUL.FTZ R60, R64, R164.reuse ;  /* 0x000000a4403c7220 */ /* 0x080fe20000410000 */
[-C--:B------:R-:W-:Y:S01]  /*1d820*/  FMUL.FTZ R61, R65, R164.reuse ;  /* 0x000000a4413d7220 */ /* 0x080fe20000410000 */
[-C--:B------:R-:W-:Y:S01]  /*1d830*/  FMUL.FTZ R62, R66, R3.reuse ;  /* 0x00000003423e7220 */ /* 0x080fe20000410000 */
[-C--:B------:R-:W-:Y:S01]  /*1d840*/  FMUL.FTZ R63, R67, R3.reuse ;  /* 0x00000003433f7220 */ /* 0x080fe20000410000 */
[----:B------:R-:W4:Y:S01]  /*1d850*/  MUFU.EX2 R252, R252 ;  /* 0x000000fc00fc7308 */ /* 0x000f220000000800 */
[C---:B--2---:R-:W-:Y:S01]  /*1d860*/  HMMA.16816.F32 R64, R4.reuse, R140, R148 ;  /* 0x0000008c0440723c */ /* 0x044fe20000001894 */
[----:B---3--:R-:W-:Y:S05]  /*1d870*/  LDSM.16.MT88.4 R152, [R216+0x10800] ;  /* 0x01080000d898783b */ /* 0x008fea0000004200 */
        /* <DEDUP_REMOVED lines=20> */
[----:B------:R-:W1:Y:S02]  /*1d9c0*/  LDSM.16.MT88.4 R136, [R216+0x14000] ;  /* 0x01400000d888783b */ /* 0x000e640000004200 */
[C---:B-----5:R-:W-:Y:S06]  /*1d9d0*/  HMMA.16816.F32 R80, R4.reuse, R144, R148 ;  /* 0x000000900450723c */ /* 0x060fec0000001894 */
[C---:B------:R-:W-:Y:S01]  /*1d9e0*/  HMMA.16816.F32 R76, R4.reuse, R146, R76 ;  /* 0x00000092044c723c */ /* 0x040fe2000000184c */
[-C--:B------:R-:W-:Y:S01]  /*1d9f0*/  FMUL.FTZ R148, R88, R164.reuse ;  /* 0x000000a458947220 */ /* 0x080fe20000410000 */
[-C--:B------:R-:W-:Y:S01]  /*1da00*/  FMUL.FTZ R149, R89, R164.reuse ;  /* 0x000000a459957220 */ /* 0x080fe20000410000 */
[-C--:B------:R-:W-:Y:S01]  /*1da10*/  FMUL.FTZ R150, R90, R3.reuse ;  /* 0x000000035a967220 */ /* 0x080fe20000410000 */
[-C--:B------:R-:W-:Y:S01]  /*1da20*/  FMUL.FTZ R151, R91, R3.reuse ;  /* 0x000000035b977220 */ /* 0x080fe20000410000 */
[----:B------:R-:W3:Y:S01]  /*1da30*/  LDSM.16.MT88.4 R144, [R220+0x16000] ;  /* 0x01600000dc90783b */ /* 0x000ee20000004200 */
[-C--:B------:R-:W-:Y:S01]  /*1da40*/  FMUL.FTZ R88, R92, R164.reuse ;  /* 0x000000a45c587220 */ /* 0x080fe20000410000 */
[-C--:B------:R-:W-:Y:S01]  /*1da50*/  FMUL.FTZ R89, R93, R164.reuse ;  /* 0x000000a45d597220 */ /* 0x080fe20000410000 */
[-C--:B------:R-:W-:Y:S01]  /*1da60*/  FMUL.FTZ R90, R94, R3.reuse ;  /* 0x000000035e5a7220 */ /* 0x080fe20000410000 */
[-C--:B------:R-:W-:Y:S01]  /*1da70*/  FMUL.FTZ R91, R95, R3.reuse ;  /* 0x000000035f5b7220 */ /* 0x080fe20000410000 */
[C---:B--2---:R-:W-:Y:S06]  /*1da80*/  HMMA.16816.F32 R84, R4.reuse, R140, R84 ;  /* 0x0000008c0454723c */ /* 0x044fec0000001854 */
[C---:B------:R-:W-:Y:S01]  /*1da90*/  HMMA.16816.F32 R92, R4.reuse, R142, R148 ;  /* 0x0000008e045c723c */ /* 0x040fe20000001894 */
[----:B------:R-:W2:Y:S06]  /*1daa0*/  LDSM.16.MT88.4 R140, [R218+0x16000] ;  /* 0x01600000da8c783b */ /* 0x000eac0000004200 */
        /* <DEDUP_REMOVED lines=8> */
[C---:B-1----:R-:W-:Y:S06]  /*1db30*/  HMMA.16816.F32 R88, R4.reuse, R136, R88 ;  /* 0x000000880458723c */ /* 0x042fec0000001858 */
[C---:B------:R-:W-:Y:S01]  /*1db40*/  HMMA.16816.F32 R100, R4.reuse, R138, R148 ;  /* 0x0000008a0464723c */ /* 0x040fe20000001894 */
[----:B------:R-:W1:Y:S06]  /*1db50*/  LDSM.16.MT88.4 R136, [R217+0x16000] ;  /* 0x01600000d988783b */ /* 0x000e6c0000004200 */
[-C--:B------:R-:W-:Y:S01]  /*1db60*/  FMUL.FTZ R148, R108, R164.reuse ;  /* 0x000000a46c947220 */ /* 0x080fe20000410000 */
[-C--:B------:R-:W-:Y:S01]  /*1db70*/  FMUL.FTZ R149, R109, R164.reuse ;  /* 0x000000a46d957220 */ /* 0x080fe20000410000 */
[-C--:B------:R-:W-:Y:S01]  /*1db80*/  FMUL.FTZ R150, R110, R3.reuse ;  /* 0x000000036e967220 */ /* 0x080fe20000410000 */
[-C--:B------:R-:W-:Y:S01]  /*1db90*/  FMUL.FTZ R151, R111, R3.reuse ;  /* 0x000000036f977220 */ /* 0x080fe20000410000 */
[----:B---3--:R-:W-:Y:S01]  /*1dba0*/  HMMA.16816.F32 R96, R4, R144, R96 ;  /* 0x000000900460723c */ /* 0x008fe20000001860 */
[-C--:B------:R-:W-:Y:S01]  /*1dbb0*/  FMUL.FTZ R108, R112, R164.reuse ;  /* 0x000000a4706c7220 */ /* 0x080fe20000410000 */
[----:B------:R-:W-:Y:S01]  /*1dbc0*/  FMUL.FTZ R109, R113, R164 ;  /* 0x000000a4716d7220 */ /* 0x000fe20000410000 */
[-C--:B------:R-:W-:Y:S01]  /*1dbd0*/  FMUL.FTZ R110, R114, R3.reuse ;  /* 0x00000003726e7220 */ /* 0x080fe20000410000 */
[----:B------:R-:W-:-:S02]  /*1dbe0*/  FMUL.FTZ R111, R115, R3 ;  /* 0x00000003736f7220 */ /* 0x000fc40000410000 */
[C---:B------:R-:W-:Y:S01]  /*1dbf0*/  HMMA.16816.F32 R104, R4.reuse, R146, R104 ;  /* 0x000000920468723c */ /* 0x040fe20000001868 */
[----:B------:R-:W3:Y:S05]  /*1dc00*/  LDSM.16.MT88.4 R144, [R216+0x16000] ;  /* 0x01600000d890783b */ /* 0x000eea0000004200 */
[C---:B--2---:R-:W-:Y:S06]  /*1dc10*/  HMMA.16816.F32 R112, R4.reuse, R140, R148 ;  /* 0x0000008c0470723c */ /* 0x044fec0000001894 */
[C---:B------:R-:W-:Y:S01]  /*1dc20*/  HMMA.16816.F32 R108, R4.reuse, R142, R108 ;  /* 0x0000008e046c723c */ /* 0x040fe2000000186c */
[----:B------:R-:W2:Y:S01]  /*1dc30*/  LDSM.16.MT88.4 R140, [R220+0x10800] ;  /* 0x01080000dc8c783b */ /* 0x000ea20000004200 */
[----:B------:R-:W-:Y:S01]  /*1dc40*/  FFMA.FTZ R150, R176, R193, -R192 ;  /* 0x000000c1b0967223 */ /* 0x000fe200000108c0 */
[-C--:B------:R-:W-:Y:S01]  /*1dc50*/  FMUL.FTZ R149, R121, R164.reuse ;  /* 0x000000a479957220 */ /* 0x080fe20000410000 */
[-C--:B------:R-:W-:Y:S01]  /*1dc60*/  FMUL.FTZ R151, R123, R3.reuse ;  /* 0x000000037b977220 */ /* 0x080fe20000410000 */
[----:B------:R-:W-:Y:S01]  /*1dc70*/  FMUL.FTZ R121, R125, R164 ;  /* 0x000000a47d797220 */ /* 0x000fe20000410000 */
[----:B------:R-:W5:Y:S01]  /*1dc80*/  MUFU.EX2 R148, R150 ;  /* 0x0000009600947308 */ /* 0x000f620000000800 */
[----:B------:R-:W-:Y:S01]  /*1dc90*/  FMUL.FTZ R123, R127, R3 ;  /* 0x000000037f7b7220 */ /* 0x000fe20000410000 */
[----:B-1----:R-:W-:Y:S06]  /*1dca0*/  HMMA.16816.F32 R116, R4, R136, R116 ;  /* 0x000000880474723c */ /* 0x002fec0000001874 */
[----:B------:R1:W-:Y:S01]  /*1dcb0*/  MUFU.EX2 R176, R180 ;  /* 0x000000b400b07308 */ /* 0x0003e20000000800 */
[----:B----4-:R-:W-:-:S02]  /*1dcc0*/  F2FP.F16.F32.PACK_AB R136, R248, R199 ;  /* 0x000000c7f888723e */ /* 0x010fc400000000ff */
[----:B------:R-:W-:Y:S02]  /*1dcd0*/  F2FP.F16.F32.PACK_AB R137, R252, R251 ;  /* 0x000000fbfc89723e */ /* 0x000fe400000000ff */
[----:B-----5:R-:W-:Y:S01]  /*1dce0*/  MOV R182, R148 ;  /* 0x0000009400b67202 */ /* 0x020fe20000000f00 */
[-C--:B------:R-:W-:Y:S01]  /*1dcf0*/  FMUL.FTZ R148, R120, R164.reuse ;  /* 0x000000a478947220 */ /* 0x080fe20000410000 */
[-C--:B------:R-:W-:Y:S01]  /*1dd00*/  FMUL.FTZ R150, R122, R3.reuse ;  /* 0x000000037a967220 */ /* 0x080fe20000410000 */
[-C--:B------:R-:W-:Y:S01]  /*1dd10*/  FMUL.FTZ R120, R124, R164.reuse ;  /* 0x000000a47c787220 */ /* 0x080fe20000410000 */
[-C--:B------:R-:W-:Y:S01]  /*1dd20*/  FMUL.FTZ R122, R126, R3.reuse ;  /* 0x000000037e7a7220 */ /* 0x080fe20000410000 */
[----:B------:R-:W-:Y:S01]  /*1dd30*/  FFMA.FTZ R164, R247, R164, R188 ;  /* 0x000000a4f7a47223 */ /* 0x000fe200000100bc */
[----:B------:R-:W-:Y:S01]  /*1dd40*/  FFMA.FTZ R3, R245, R3, R170 ;  /* 0x00000003f5037223 */ /* 0x000fe200000100aa */
[----:B-1----:R-:W-:Y:S02]  /*1dd50*/  MOV R180, R178 ;  /* 0x000000b200b47202 */ /* 0x002fe40000000f00 */
[----:B------:R-:W-:Y:S01]  /*1dd60*/  HMMA.16816.F32 R124, R4, R138, R148 ;  /* 0x0000008a047c723c */ /* 0x000fe20000001894 */
[----:B------:R-:W1:Y:S01]  /*1dd70*/  LDSM.16.MT88.4 R148, [R220+0x12800] ;  /* 0x01280000dc94783b */ /* 0x000e620000004200 */
[----:B------:R-:W-:Y:S01]  /*1dd80*/  FADD.FTZ R171, R171, R164 ;  /* 0x000000a4abab7221 */ /* 0x000fe20000010000 */
[----:B------:R-:W-:Y:S01]  /*1dd90*/  FADD.FTZ R3, R2, R3 ;  /* 0x0000000302037221 */ /* 0x000fe20000010000 */
[----:B------:R-:W-:-:S02]  /*1dda0*/  MOV R164, R186 ;  /* 0x000000ba00a47202 */ /* 0x000fc40000000f00 */
[C---:B---3--:R-:W-:Y:S01]  /*1ddb0*/  HMMA.16816.F32 R120, R4.reuse, R144, R120 ;  /* 0x000000900478723c */ /* 0x048fe20000001878 */
[----:B------:R-:W-:Y:S01]  /*1ddc0*/  F2FP.F16.F32.PACK_AB R138, R249, R250 ;  /* 0x000000faf98a723e */ /* 0x000fe200000000ff */
[----:B------:R-:W-:Y:S01]  /*1ddd0*/  FADD.FTZ R184, R184, R171 ;  /* 0x000000abb8b87221 */ /* 0x000fe20000010000 */
[----:B------:R-:W-:Y:S01]  /*1dde0*/  F2FP.F16.F32.PACK_AB R139, R178, R182 ;  /* 0x000000b6b28b723e */ /* 0x000fe200000000ff */
[----:B------:R-:W-:Y:S02]  /*1ddf0*/  FADD.FTZ R0, R0, R3 ;  /* 0x0000000300007221 */ /* 0x000fe40000010000 */
[----:B------:R-:W-:Y:S01]  /*1de00*/  HMMA.16816.F32 R4, R4, R146, R128 ;  /* 0x000000920404723c */ /* 0x000fe20000001880 */
[----:B------:R-:W3:Y:S01]  /*1de10*/  LDSM.16.MT88.4 R144, [R218+0x12800] ;  /* 0x01280000da90783b */ /* 0x000ee20000004200 */
[----:B------:R-:W-:Y:S01]  /*1de20*/  FADD.FTZ R184, R165, R184 ;  /* 0x000000b8a5b87221 */ /* 0x000fe20000010000 */
[----:B------:R-:W-:Y:S02]  /*1de30*/  FADD.FTZ R0, R187, R0 ;  /* 0x00000000bb007221 */ /* 0x000fe40000010000 */
[----:B------:R-:W-:Y:S01]  /*1de40*/  LDSM.16.MT88.4 R128, [R216+0x12800] ;  /* 0x01280000d880783b */ /* 0x000fe20000004200 */
[----:B--2---:R-:W-:Y:S01]  /*1de50*/  HMMA.16816.F32 R12, R136, R140, R12 ;  /* 0x0000008c880c723c */ /* 0x004fe2000000180c */
[----:B------:R-:W-:Y:S01]  /*1de60*/  FADD.FTZ R3, R199, R184 ;  /* 0x000000b8c7037221 */ /* 0x000fe20000010000 */
[----:B------:R-:W-:-:S03]  /*1de70*/  FADD.FTZ R251, R251, R0 ;  /* 0x00000000fbfb7221 */ /* 0x000fc60000010000 */
[----:B------:R-:W-:Y:S01]  /*1de80*/  FADD.FTZ R3, R248, R3 ;  /* 0x00000003f8037221 */ /* 0x000fe20000010000 */
[C---:B------:R-:W-:Y:S01]  /*1de90*/  HMMA.16816.F32 R8, R136.reuse, R142, R8 ;  /* 0x0000008e8808723c */ /* 0x040fe20000001808 */
[----:B------:R-:W2:Y:S01]  /*1dea0*/  LDSM.16.MT88.4 R140, [R217+0x12800] ;  /* 0x01280000d98c783b */ /* 0x000ea20000004200 */
[----:B------:R-:W-:Y:S01]  /*1deb0*/  FADD.FTZ R252, R252, R251 ;  /* 0x000000fbfcfc7221 */ /* 0x000fe20000010000 */
[----:B------:R-:W-:Y:S01]  /*1dec0*/  FADD.FTZ R250, R250, R3 ;  /* 0x00000003fafa7221 */ /* 0x000fe20000010000 */
[----:B------:R-:W-:Y:S02]  /*1ded0*/  MOV R3, R185 ;  /* 0x000000b900037202 */ /* 0x000fe40000000f00 */
[----:B------:R-:W-:Y:S01]  /*1dee0*/  HMMA.16816.F32 R132, R136, R152, R132 ;  /* 0x000000988884723c */ /* 0x000fe20000001884 */
[----:B------:R-:W-:-:S05]  /*1def0*/  FADD.FTZ R249, R249, R250 ;  /* 0x000000faf9f97221 */ /* 0x000fca0000010000 */
        /* <DEDUP_REMOVED lines=16> */
[----:B------:R-:W-:Y:S05]  /*1e000*/  LDSM.16.MT88.4 R148, [R218+0x16800] ;  /* 0x01680000da94783b */ /* 0x000fea0000004200 */
[C---:B---3--:R-:W-:Y:S06]  /*1e010*/  HMMA.16816.F32 R84, R136.reuse, R144, R84 ;  /* 0x000000908854723c */ /* 0x048fec0000001854 */
[C---:B------:R-:W-:Y:S01]  /*1e020*/  HMMA.16816.F32 R92, R136.reuse, R146, R92 ;  /* 0x00000092885c723c */ /* 0x040fe2000000185c */
[----:B------:R-:W1:Y:S05]  /*1e030*/  LDSM.16.MT88.4 R144, [R217+0x16800] ;  /* 0x01680000d990783b */ /* 0x000e6a0000004200 */
[C---:B--2---:R-:W-:Y:S06]  /*1e040*/  HMMA.16816.F32 R88, R136.reuse, R140, R88 ;  /* 0x0000008c8858723c */ /* 0x044fec0000001858 */
[C---:B------:R-:W-:Y:S01]  /*1e050*/  HMMA.16816.F32 R100, R136.reuse, R142, R100 ;  /* 0x0000008e8864723c */ /* 0x040fe20000001864 */
[----:B------:R-:W2:Y:S05]  /*1e060*/  LDSM.16.MT88.4 R140, [R216+0x16800] ;  /* 0x01680000d88c783b */ /* 0x000eaa0000004200 */
[C---:B------:R-:W-:Y:S01]  /*1e070*/  HMMA.16816.F32 R72, R136.reuse, R152, R72 ;  /* 0x000000988848723c */ /* 0x040fe20000001848 */
[----:B------:R-:W-:Y:S05]  /*1e080*/  MUFU.EX2 R152, R174 ;  /* 0x000000ae00987308 */ /* 0x000fea0000000800 */
[C---:B------:R-:W-:Y:S03]  /*1e090*/  HMMA.16816.F32 R28, R136.reuse, R156, R28 ;  /* 0x0000009c881c723c */ /* 0x040fe6000000181c */
[----:B------:R-:W-:Y:S03]  /*1e0a0*/  MUFU.EX2 R153, R172 ;  /* 0x000000ac00997308 */ /* 0x000fe60000000800 */
[C---:B------:R-:W-:Y:S01]  /*1e0b0*/  HMMA.16816.F32 R24, R136.reuse, R158, R24 ;  /* 0x0000009e8818723c */ /* 0x040fe20000001818 */
[----:B------:R-:W3:Y:S05]  /*1e0c0*/  LDSM.16.MT88.4 R156, [R220+0x11000] ;  /* 0x01100000dc9c783b */ /* 0x000eea0000004200 */
[C---:B------:R-:W-:Y:S01]  /*1e0d0*/  HMMA.16816.F32 R68, R136.reuse, R154, R68 ;  /* 0x0000009a8844723c */ /* 0x040fe20000001844 */
[----:B------:R-:W5:Y:S05]  /*1e0e0*/  MUFU.EX2 R154, R177 ;  /* 0x000000b1009a7308 */ /* 0x000f6a0000000800 */
[C---:B----4-:R-:W-:Y:S03]  /*1e0f0*/  HMMA.16816.F32 R96, R136.reuse, R128, R96 ;  /* 0x000000808860723c */ /* 0x050fe60000001860 */
[----:B------:R4:W-:Y:S03]  /*1e100*/  MUFU.EX2 R155, R181 ;  /* 0x000000b5009b7308 */ /* 0x0009e60000000800 */
[C---:B-1----:R-:W-:Y:S05]  /*1e110*/  HMMA.16816.F32 R116, R136.reuse, R144, R116 ;  /* 0x000000908874723c */ /* 0x042fea0000001874 */
[----:B------:R-:W1:Y:S01]  /*1e120*/  MUFU.EX2 R129, R173 ;  /* 0x000000ad00817308 */ /* 0x000e620000000800 */
[----:B------:R-:W-:Y:S01]  /*1e130*/  HMMA.16816.F32 R124, R136, R146, R124 ;  /* 0x00000092887c723c */ /* 0x000fe2000000187c */
[----:B-----5:R-:W-:-:S05]  /*1e140*/  MOV R144, R154 ;  /* 0x0000009a00907202 */ /* 0x020fca0000000f00 */
[C---:B------:R-:W-:Y:S01]  /*1e150*/  HMMA.16816.F32 R104, R136.reuse, R130, R104 ;  /* 0x000000828868723c */ /* 0x040fe20000001868 */
[----:B------:R-:W5:Y:S01]  /*1e160*/  MUFU.EX2 R128, R175 ;  /* 0x000000af00807308 */ /* 0x000f620000000800 */
[----:B----4-:R-:W-:Y:S02]  /*1e170*/  MOV R181, R152 ;  /* 0x0000009800b57202 */ /* 0x010fe40000000f00 */
[----:B------:R-:W-:Y:S02]  /*1e180*/  MOV R146, R153 ;  /* 0x0000009900927202 */ /* 0x000fe40000000f00 */
[----:B------:R-:W-:Y:S02]  /*1e190*/  HMMA.16816.F32 R112, R136, R148, R112 ;  /* 0x000000948870723c */ /* 0x000fe40000001870 */
[----:B------:R-:W-:Y:S01]  /*1e1a0*/  F2FP.F16.F32.PACK_AB R130, R144, R146 ;  /* 0x000000929082723e */ /* 0x000fe200000000ff */
[----:B------:R4:W3:Y:S01]  /*1e1b0*/  MUFU.EX2 R152, R183 ;  /* 0x000000b700987308 */ /* 0x0008e20000000800 */
[----:B-1----:R-:W-:-:S02]  /*1e1c0*/  MOV R145, R129 ;  /* 0x0000008100917202 */ /* 0x002fc40000000f00 */
[----:B------:R-:W-:Y:S01]  /*1e1d0*/  HMMA.16816.F32 R108, R136, R150, R108 ;  /* 0x00000096886c723c */ /* 0x000fe2000000186c */
[----:B------:R-:W1:Y:S01]  /*1e1e0*/  LDSM.16.MT88.4 R148, [R218+0x11000] ;  /* 0x01100000da94783b */ /* 0x000e620000004200 */
[----:B-----5:R-:W-:-:S04]  /*1e1f0*/  MOV R147, R128 ;  /* 0x0000008000937202 */ /* 0x020fc80000000f00 */
[----:B--2---:R-:W-:Y:S01]  /*1e200*/  HMMA.16816.F32 R120, R136, R140, R120 ;  /* 0x0000008c8878723c */ /* 0x004fe20000001878 */
[----:B------:R-:W-:Y:S01]  /*1e210*/  F2FP.F16.F32.PACK_AB R128, R181, R176 ;  /* 0x000000b0b580723e */ /* 0x000fe200000000ff */
[----:B------:R-:W-:Y:S01]  /*1e220*/  LDSM.16.MT88.4 R172, [R220+0x13000] ;  /* 0x01300000dcac783b */ /* 0x000fe20000004200 */
[----:B------:R-:W-:-:S03]  /*1e230*/  F2FP.F16.F32.PACK_AB R131, R147, R145 ;  /* 0x000000919383723e */ /* 0x000fc600000000ff */
[C---:B------:R-:W-:Y:S01]  /*1e240*/  HMMA.16816.F32 R4, R136.reuse, R142, R4 ;  /* 0x0000008e8804723c */ /* 0x040fe20000001804 */
[----:B----4-:R-:W-:Y:S01]  /*1e250*/  MOV R183, R155 ;  /* 0x0000009b00b77202 */ /* 0x010fe20000000f00 */
[----:B------:R-:W2:Y:S03]  /*1e260*/  LDSM.16.MT88.4 R140, [R217+0x11000] ;  /* 0x01100000d98c783b */ /* 0x000ea60000004200 */
[----:B---3--:R-:W-:Y:S01]  /*1e270*/  F2FP.F16.F32.PACK_AB R129, R152, R183 ;  /* 0x000000b79881723e */ /* 0x008fe200000000ff */
[C---:B------:R-:W-:Y:S06]  /*1e280*/  HMMA.16816.F32 R20, R136.reuse, R160, R20 ;  /* 0x000000a08814723c */ /* 0x040fec0000001814 */
[----:B------:R-:W-:Y:S06]  /*1e290*/  HMMA.16816.F32 R16, R136, R162, R16 ;  /* 0x000000a28810723c */ /* 0x000fec0000001810 */
[----:B------:R-:W-:Y:S01]  /*1e2a0*/  HMMA.16816.F32 R160, R128, R156, R12 ;  /* 0x0000009c80a0723c */ /* 0x000fe2000000180c */
[----:B------:R-:W-:Y:S01]  /*1e2b0*/  MOV R139, R176 ;  /* 0x000000b0008b7202 */ /* 0x000fe20000000f00 */
[----:B------:R-:W-:Y:S01]  /*1e2c0*/  LDSM.16.MT88.4 R12, [R218+0x13000] ;  /* 0x01300000da0c783b */ /* 0x000fe20000004200 */
[----:B------:R-:W-:-:S03]  /*1e2d0*/  MOV R138, R152 ;  /* 0x00000098008a7202 */ /* 0x000fc60000000f00 */
[----:B------:R-:W3:Y:S01]  /*1e2e0*/  LDSM.16.MT88.4 R176, [R216+0x11000] ;  /* 0x01100000d8b0783b */ /* 0x000ee20000004200 */
[C---:B------:R-:W-:Y:S03]  /*1e2f0*/  HMMA.16816.F32 R156, R128.reuse, R158, R8 ;  /* 0x0000009e809c723c */ /* 0x040fe60000001808 */
[----:B------:R-:W-:Y:S03]  /*1e300*/  LDSM.16.MT88.4 R8, [R217+0x13000] ;  /* 0x01300000d908783b */ /* 0x000fe60000004200 */
[C---:B-1----:R-:W-:Y:S06]  /*1e310*/  HMMA.16816.F32 R152, R128.reuse, R148, R20 ;  /* 0x000000948098723c */ /* 0x042fec0000001814 */
[----:B------:R-:W-:Y:S01]  /*1e320*/  HMMA.16816.F32 R148, R128, R150, R16 ;  /* 0x000000968094723c */ /* 0x000fe20000001810 */
[----:B------:R-:W-:Y:S01]  /*1e330*/  MOV R20, R146 ;  /* 0x0000009200147202 */ /* 0x000fe20000000f00 */
[----:B------:R-:W1:Y:S01]  /*1e340*/  LDSM.16.MT88.4 R16, [R216+0x13000] ;  /* 0x01300000d810783b */ /* 0x000e620000004200 */
[----:B------:R-:W-:-:S02]  /*1e350*/  MOV R21, R147 ;  /* 0x0000009300157202 */ /* 0x000fc40000000f00 */
[----:B------:R-:W-:Y:S02]  /*1e360*/  MOV R22, R144 ;  /* 0x0000009000167202 */ /* 0x000fe40000000f00 */
[----:B------:R-:W-:Y:S02]  /*1e370*/  MOV R23, R145 ;  /* 0x0000009100177202 */ /* 0x000fe40000000f00 */
[C---:B--2---:R-:W-:Y:S06]  /*1e380*/  HMMA.16816.F32 R144, R128.reuse, R140, R28 ;  /* 0x0000008c8090723c */ /* 0x044fec000000181c */
[----:B------:R-:W-:Y:S01]  /*1e390*/  HMMA.16816.F32 R140, R128, R142, R24 ;  /* 0x0000008e808c723c */ /* 0x000fe20000001818 */
[----:B------:R-:W-:-:S02]  /*1e3a0*/  MOV R28, R138 ;  /* 0x0000008a001c7202 */ /* 0x000fc40000000f00 */
[----:B------:R-:W-:Y:S02]  /*1e3b0*/  MOV R29, R139 ;  /* 0x0000008b001d7202 */ /* 0x000fe40000000f00 */
[----:B------:R-:W-:Y:S02]  /*1e3c0*/  MOV R30, R183 ;  /* 0x000000b7001e7202 */ /* 0x000fe40000000f00 */
[----:B------:R-:W-:Y:S02]  /*1e3d0*/  MOV R26, R180 ;  /* 0x000000b4001a7202 */ /* 0x000fe40000000f00 */
[----:B------:R-:W-:Y:S02]  /*1e3e0*/  MOV R27, R182 ;  /* 0x000000b6001b7202 */ /* 0x000fe40000000f00 */
[----:B------:R-:W-:Y:S01]  /*1e3f0*/  MOV R31, R181 ;  /* 0x000000b5001f7202 */ /* 0x000fe20000000f00 */
[C---:B---3--:R-:W-:Y:S06]  /*1e400*/  HMMA.16816.F32 R136, R128.reuse, R176, R132 ;  /* 0x000000b08088723c */ /* 0x048fec0000001884 */
[C---:B------:R-:W-:Y:S06]  /*1e410*/  HMMA.16816.F32 R132, R128.reuse, R178, R32 ;  /* 0x000000b28084723c */ /* 0x040fec0000001820 */
[C---:B------:R-:W-:Y:S06]  /*1e420*/  HMMA.16816.F32 R176, R128.reuse, R12, R48 ;  /* 0x0000000c80b0723c */ /* 0x040fec0000001830 */
[----:B------:R-:W-:Y:S01]  /*1e430*/  HMMA.16816.F32 R180, R128, R172, R40 ;  /* 0x000000ac80b4723c */ /* 0x000fe20000001828 */
[----:B------:R-:W-:-:S02]  /*1e440*/  MOV R12, R26 ;  /* 0x0000001a000c7202 */ /* 0x000fc40000000f00 */
[----:B------:R-:W-:Y:S02]  /*1e450*/  MOV R13, R27 ;  /* 0x0000001b000d7202 */ /* 0x000fe40000000f00 */
[----:B------:R-:W2:Y:S01]  /*1e460*/  LDSM.16.MT88.4 R24, [R220+0x15000] ;  /* 0x01500000dc18783b */ /* 0x000ea20000004200 */
[C---:B------:R-:W-:Y:S03]  /*1e470*/  HMMA.16816.F32 R40, R128.reuse, R174, R36 ;  /* 0x000000ae8028723c */ /* 0x040fe60000001824 */
[----:B------:R-:W3:Y:S03]  /*1e480*/  LDSM.16.MT88.4 R36, [R218+0x15000] ;  /* 0x01500000da24783b */ /* 0x000ee60000004200 */
        /* <DEDUP_REMOVED lines=10> */
[----:B------:R-:W-:Y:S01]  /*1e530*/  MOV R63, R29 ;  /* 0x0000001d003f7202 */ /* 0x000fe20000000f00 */
[C---:B------:R-:W-:Y:S01]  /*1e540*/  HMMA.16816.F32 R172, R128.reuse, R8, R56 ;  /* 0x0000000880ac723c */ /* 0x040fe20000001838 */
[----:B------:R-:W-:Y:S01]  /*1e550*/  MOV R62, R30 ;  /* 0x0000001e003e7202 */ /* 0x000fe20000000f00 */
[--C-:B------:R-:W-:Y:S01]  /*1e560*/  FFMA.FTZ R60, R196, R193, -R246.reuse ;  /* 0x000000c1c43c7223 */ /* 0x100fe200000108f6 */
[----:B------:R-:W-:Y:S01]  /*1e570*/  MOV R61, R31 ;  /* 0x0000001f003d7202 */ /* 0x000fe20000000f00 */
[-C--:B------:R-:W-:Y:S01]  /*1e580*/  FFMA.FTZ R196, R194, R193.reuse, -R246 ;  /* 0x000000c1c2c47223 */ /* 0x080fe200000108f6 */
[----:B------:R-:W-:Y:S01]  /*1e590*/  FFMA.FTZ R246, R191, R193, -R192 ;  /* 0x000000c1bff67223 */ /* 0x000fe200000108c0 */
[C---:B------:R-:W-:Y:S01]  /*1e5a0*/  HMMA.16816.F32 R56, R128.reuse, R10, R52 ;  /* 0x0000000a8038723c */ /* 0x040fe20000001834 */
[----:B------:R-:W4:Y:S01]  /*1e5b0*/  LDSM.16.MT88.4 R8, [R217+0x17000] ;  /* 0x01700000d908783b */ /* 0x000f220000004200 */
[----:B------:R5:W-:Y:S03]  /*1e5c0*/  MUFU.EX2 R194, R60 ;  /* 0x0000003c00c27308 */ /* 0x000be60000000800 */
[----:B------:R-:W-:Y:S01]  /*1e5d0*/  LDSM.16.MT88.4 R52, [R218+0x17000] ;  /* 0x01700000da34783b */ /* 0x000fe20000004200 */
[C---:B--2---:R-:W-:Y:S04]  /*1e5e0*/  HMMA.16816.F32 R28, R128.reuse, R24, R72 ;  /* 0x00000018801c723c */ /* 0x044fe80000001848 */
[----:B------:R-:W-:Y:S02]  /*1e5f0*/  MUFU.EX2 R196, R196 ;  /* 0x000000c400c47308 */ /* 0x000fe40000000800 */
[C---:B------:R-:W-:Y:S06]  /*1e600*/  HMMA.16816.F32 R72, R128.reuse, R26, R68 ;  /* 0x0000001a8048723c */ /* 0x040fec0000001844 */
[----:B------:R-:W2:Y:S01]  /*1e610*/  MUFU.EX2 R246, R246 ;  /* 0x000000f600f67308 */ /* 0x000ea20000000800 */
[----:B---3--:R-:W-:Y:S01]  /*1e620*/  HMMA.16816.F32 R24, R128, R36, R80 ;  /* 0x000000248018723c */ /* 0x008fe20000001850 */
[----:B------:R-:W-:-:S02]  /*1e630*/  MOV R71, R15 ;  /* 0x0000000f00477202 */ /* 0x000fc40000000f00 */
[----:B------:R-:W-:Y:S02]  /*1e640*/  MOV R69, R12 ;  /* 0x0000000c00457202 */ /* 0x000fe40000000f00 */
[----:B------:R-:W-:Y:S01]  /*1e650*/  MOV R68, R13 ;  /* 0x0000000d00447202 */ /* 0x000fe20000000f00 */
[----:B------:R-:W-:Y:S01]  /*1e660*/  HMMA.16816.F32 R80, R128, R38, R76 ;  /* 0x000000268050723c */ /* 0x000fe2000000184c */
[----:B------:R-:W3:Y:S01]  /*1e670*/  LDSM.16.MT88.4 R12, [R220+0x17000] ;  /* 0x01700000dc0c783b */ /* 0x000ee20000004200 */
[----:B------:R-:W-:-:S03]  /*1e680*/  MOV R70, R44 ;  /* 0x0000002c00467202 */ /* 0x000fc60000000f00 */
[----:B------:R-:W2:Y:S02]  /*1e690*/  LDSM.16.MT88.4 R36, [R216+0x17000] ;  /* 0x01700000d824783b */ /* 0x000ea40000004200 */
[----:B------:R-:W-:Y:S01]  /*1e6a0*/  MOV R77, R45 ;  /* 0x0000002d004d7202 */ /* 0x000fe20000000f00 */
[C---:B-1----:R-:W-:Y:S01]  /*1e6b0*/  HMMA.16816.F32 R84, R128.reuse, R20, R84 ;  /* 0x000000148054723c */ /* 0x042fe20000001854 */
[----:B------:R-:W-:Y:S02]  /*1e6c0*/  MOV R78, R46 ;  /* 0x0000002e004e7202 */ /* 0x000fe40000000f00 */
[----:B------:R-:W-:Y:S02]  /*1e6d0*/  MOV R79, R47 ;  /* 0x0000002f004f7202 */ /* 0x000fe40000000f00 */
[----:B------:R-:W1:Y:S01]  /*1e6e0*/  LDSM.16.MT88.4 R44, [R220+0x11800] ;  /* 0x01180000dc2c783b */ /* 0x000e620000004200 */
[----:B------:R-:W-:Y:S01]  /*1e6f0*/  HMMA.16816.F32 R20, R128, R22, R92 ;  /* 0x000000168014723c */ /* 0x000fe2000000185c */
[----:B------:R-:W-:-:S02]  /*1e700*/  MOV R192, R78 ;  /* 0x0000004e00c07202 */ /* 0x000fc40000000f00 */
[----:B------:R-:W-:Y:S02]  /*1e710*/  MOV R193, R79 ;  /* 0x0000004f00c17202 */ /* 0x000fe40000000f00 */
[----:B------:R-:W-:Y:S01]  /*1e720*/  MOV R78, R61 ;  /* 0x0000003d004e7202 */ /* 0x000fe20000000f00 */
[C---:B------:R-:W-:Y:S01]  /*1e730*/  HMMA.16816.F32 R92, R128.reuse, R16, R88 ;  /* 0x00000010805c723c */ /* 0x040fe20000001858 */
[----:B------:R-:W-:Y:S02]  /*1e740*/  MOV R79, R62 ;  /* 0x0000003e004f7202 */ /* 0x000fe40000000f00 */
[----:B------:R-:W-:Y:S02]  /*1e750*/  MOV R191, R77 ;  /* 0x0000004d00bf7202 */ /* 0x000fe40000000f00 */
[----:B------:R-:W-:Y:S01]  /*1e760*/  MOV R76, R70 ;  /* 0x00000046004c7202 */ /* 0x000fe20000000f00 */
[----:B------:R-:W-:Y:S01]  /*1e770*/  HMMA.16816.F32 R16, R128, R18, R100 ;  /* 0x000000128010723c */ /* 0x000fe20000001864 */
[----:B------:R-:W-:-:S02]  /*1e780*/  MOV R89, R63 ;  /* 0x0000003f00597202 */ /* 0x000fc40000000f00 */
[----:B-----5:R-:W-:Y:S01]  /*1e790*/  LDSM.16.MT88.4 R60, [R217+0x11800] ;  /* 0x01180000d93c783b */ /* 0x020fe20000004200 */
[----:B------:R-:W-:Y:S02]  /*1e7a0*/  MOV R77, R71 ;  /* 0x00000047004d7202 */ /* 0x000fe40000000f00 */
[C---:B----4-:R-:W-:Y:S01]  /*1e7b0*/  HMMA.16816.F32 R116, R128.reuse, R8, R116 ;  /* 0x000000088074723c */ /* 0x050fe20000001874 */
[----:B------:R-:W-:Y:S02]  /*1e7c0*/  MOV R91, R68 ;  /* 0x00000044005b7202 */ /* 0x000fe40000000f00 */
[----:B------:R-:W-:Y:S02]  /*1e7d0*/  MOV R90, R69 ;  /* 0x00000045005a7202 */ /* 0x000fe40000000f00 */
[----:B------:R-:W-:Y:S01]  /*1e7e0*/  LDSM.16.MT88.4 R68, [R216+0x13800] ;  /* 0x01380000d844783b */ /* 0x000fe20000004200 */
[C---:B------:R-:W-:Y:S06]  /*1e7f0*/  HMMA.16816.F32 R8, R128.reuse, R10, R124 ;  /* 0x0000000a8008723c */ /* 0x040fec000000187c */
[C---:B---3--:R-:W-:Y:S01]  /*1e800*/  HMMA.16816.F32 R100, R128.reuse, R12, R96 ;  /* 0x0000000c8064723c */ /* 0x048fe20000001860 */
[----:B------:R-:W-:Y:S05]  /*1e810*/  LDSM.16.MT88.4 R96, [R216+0x15800] ;  /* 0x01580000d860783b */ /* 0x000fea0000004200 */
[C---:B------:R-:W-:Y:S06]  /*1e820*/  HMMA.16816.F32 R104, R128.reuse, R14, R104 ;  /* 0x0000000e8068723c */ /* 0x040fec0000001868 */
[C---:B------:R-:W-:Y:S06]  /*1e830*/  HMMA.16816.F32 R12, R128.reuse, R52, R112 ;  /* 0x00000034800c723c */ /* 0x040fec0000001870 */
[C---:B------:R-:W-:Y:S01]  /*1e840*/  HMMA.16816.F32 R112, R128.reuse, R54, R108 ;  /* 0x000000368070723c */ /* 0x040fe2000000186c */
[----:B------:R-:W3:Y:S04]  /*1e850*/  LDSM.16.MT88.4 R52, [R218+0x11800] ;  /* 0x01180000da34783b */ /* 0x000ee80000004200 */
[----:B------:R-:W-:Y:S01]  /*1e860*/  LDSM.16.MT88.4 R108, [R218+0x15800] ;  /* 0x01580000da6c783b */ /* 0x000fe20000004200 */
[C---:B--2---:R-:W-:Y:S03]  /*1e870*/  HMMA.16816.F32 R124, R128.reuse, R36, R120 ;  /* 0x00000024807c723c */ /* 0x044fe60000001878 */
[----:B------:R-:W-:Y:S03]  /*1e880*/  LDSM.16.MT88.4 R120, [R217+0x17800] ;  /* 0x01780000d978783b */ /* 0x000fe60000004200 */
        /* <DEDUP_REMOVED lines=14> */
[----:B------:R-:W4:Y:S05]  /*1e970*/  LDSM.16.MT88.4 R60, [R217+0x13800] ;  /* 0x01380000d93c783b */ /* 0x000f2a0000004200 */
[C---:B--2---:R-:W-:Y:S06]  /*1e980*/  HMMA.16816.F32 R136, R128.reuse, R36, R136 ;  /* 0x000000248088723c */ /* 0x044fec0000001888 */
[C---:B------:R-:W-:Y:S06]  /*1e990*/  HMMA.16816.F32 R132, R128.reuse, R38, R132 ;  /* 0x000000268084723c */ /* 0x040fec0000001884 */
[C---:B-1----:R-:W-:Y:S06]  /*1e9a0*/  HMMA.16816.F32 R36, R128.reuse, R44, R180 ;  /* 0x0000002c8024723c */ /* 0x042fec00000018b4 */
[----:B------:R-:W-:Y:S01]  /*1e9b0*/  HMMA.16816.F32 R40, R128, R46, R40 ;  /* 0x0000002e8028723c */ /* 0x000fe20000001828 */
[----:B------:R-:W-:-:S02]  /*1e9c0*/  MOV R183, R76 ;  /* 0x0000004c00b77202 */ /* 0x000fc40000000f00 */
[----:B------:R-:W-:Y:S02]  /*1e9d0*/  MOV R182, R77 ;  /* 0x0000004d00b67202 */ /* 0x000fe40000000f00 */
[----:B------:R-:W-:Y:S01]  /*1e9e0*/  MOV R181, R78 ;  /* 0x0000004e00b57202 */ /* 0x000fe20000000f00 */
[C---:B---3--:R-:W-:Y:S01]  /*1e9f0*/  HMMA.16816.F32 R44, R128.reuse, R52, R176 ;  /* 0x00000034802c723c */ /* 0x048fe200000018b0 */
[----:B------:R-:W-:Y:S02]  /*1ea00*/  MOV R180, R79 ;  /* 0x0000004f00b47202 */ /* 0x000fe40000000f00 */
[----:B------:R-:W1:Y:S03]  /*1ea10*/  LDSM.16.MT88.4 R76, [R220+0x15800] ;  /* 0x01580000dc4c783b */ /* 0x000e660000004200 */
[----:B------:R-:W-:Y:S01]  /*1ea20*/  HMMA.16816.F32 R48, R128, R54, R48 ;  /* 0x000000368030723c */ /* 0x000fe20000001830 */
[----:B------:R-:W-:-:S02]  /*1ea30*/  MOV R179, R89 ;  /* 0x0000005900b37202 */ /* 0x000fc40000000f00 */
[----:B------:R-:W-:Y:S02]  /*1ea40*/  MOV R178, R90 ;  /* 0x0000005a00b27202 */ /* 0x000fe40000000f00 */
[----:B------:R-:W-:Y:S01]  /*1ea50*/  MOV R177, R91 ;  /* 0x0000005b00b17202 */ /* 0x000fe20000000f00 */
[C---:B----4-:R-:W-:Y:S01]  /*1ea60*/  HMMA.16816.F32 R52, R128.reuse, R60, R172 ;  /* 0x0000003c8034723c */ /* 0x050fe200000018ac */
[----:B------:R-:W2:Y:S01]  /*1ea70*/  LDSM.16.MT88.4 R88, [R217+0x15800] ;  /* 0x01580000d958783b */ /* 0x000ea20000004200 */
[----:B------:R-:W-:Y:S02]  /*1ea80*/  FADD.FTZ R249, R179, R249 ;  /* 0x000000f9b3f97221 */ /* 0x000fe40000010000 */
[----:B------:R-:W-:Y:S02]  /*1ea90*/  FADD.FTZ R0, R177, R252 ;  /* 0x000000fcb1007221 */ /* 0x000fe40000010000 */
[----:B------:R-:W-:Y:S02]  /*1eaa0*/  HMMA.16816.F32 R56, R128, R62, R56 ;  /* 0x0000003e8038723c */ /* 0x000fe40000001838 */
[----:B------:R-:W-:-:S04]  /*1eab0*/  FADD.FTZ R0, R178, R0 ;  /* 0x00000000b2007221 */ /* 0x000fc80000010000 */
[----:B------:R-:W-:Y:S01]  /*1eac0*/  HMMA.16816.F32 R60, R128, R68, R32 ;  /* 0x00000044803c723c */ /* 0x000fe20000001820 */
[----:B------:R-:W-:Y:S01]  /*1ead0*/  FADD.FTZ R2, R180, R0 ;  /* 0x00000000b4027221 */ /* 0x000fe20000010000 */
[----:B------:R-:W-:-:S03]  /*1eae0*/  FADD.FTZ R0, R181, R249 ;  /* 0x000000f9b5007221 */ /* 0x000fc60000010000 */
        /* <DEDUP_REMOVED lines=10> */
[----:B------:R-:W-:Y:S01]  /*1eb90*/  LDSM.16.MT88.4 R16, [R216+0x17800] ;  /* 0x01780000d810783b */ /* 0x000fe20000004200 */
[----:B------:R-:W-:Y:S01]  /*1eba0*/  FADD.FTZ R197, R198, R197 ;  /* 0x000000c5c6c57221 */ /* 0x000fe20000010000 */
[----:B------:R-:W-:-:S03]  /*1ebb0*/  FADD.FTZ R195, R246, R195 ;  /* 0x000000c3f6c37221 */ /* 0x000fc60000010000 */
[----:B-1----:R-:W-:Y:S01]  /*1ebc0*/  HMMA.16816.F32 R68, R128, R76, R28 ;  /* 0x0000004c8044723c */ /* 0x002fe2000000181c */
[----:B------:R-:W1:Y:S01]  /*1ebd0*/  LDSM.16.MT88.4 R28, [R220+0x17800] ;  /* 0x01780000dc1c783b */ /* 0x000e620000004200 */
[----:B------:R-:W-:Y:S01]  /*1ebe0*/  FADD.FTZ R197, R194, R197 ;  /* 0x000000c5c2c57221 */ /* 0x000fe20000010000 */
[----:B------:R-:W-:-:S03]  /*1ebf0*/  FADD.FTZ R190, R190, R195 ;  /* 0x000000c3bebe7221 */ /* 0x000fc60000010000 */
[----:B------:R-:W-:Y:S01]  /*1ec00*/  HMMA.16816.F32 R72, R128, R78, R72 ;  /* 0x0000004e8048723c */ /* 0x000fe20000001848 */
[----:B------:R-:W-:Y:S01]  /*1ec10*/  FADD.FTZ R247, R196, R197 ;  /* 0x000000c5c4f77221 */ /* 0x000fe20000010000 */
[----:B------:R-:W-:-:S04]  /*1ec20*/  FADD.FTZ R245, R189, R190 ;  /* 0x000000bebdf57221 */ /* 0x000fc80000010000 */
[C---:B------:R-:W-:Y:S01]  /*1ec30*/  HMMA.16816.F32 R76, R128.reuse, R108, R24 ;  /* 0x0000006c804c723c */ /* 0x040fe20000001818 */
[----:B------:R-:W3:Y:S05]  /*1ec40*/  LDSM.16.MT88.4 R24, [R218+0x17800] ;  /* 0x01780000da18783b */ /* 0x000eea0000004200 */
[C---:B------:R-:W-:Y:S06]  /*1ec50*/  HMMA.16816.F32 R80, R128.reuse, R110, R80 ;  /* 0x0000006e8050723c */ /* 0x040fec0000001850 */
[C---:B--2---:R-:W-:Y:S06]  /*1ec60*/  HMMA.16816.F32 R84, R128.reuse, R88, R84 ;  /* 0x000000588054723c */ /* 0x044fec0000001854 */
[C---:B------:R-:W-:Y:S06]  /*1ec70*/  HMMA.16816.F32 R116, R128.reuse, R120, R116 ;  /* 0x000000788074723c */ /* 0x040fec0000001874 */
[C---:B------:R-:W-:Y:S06]  /*1ec80*/  HMMA.16816.F32 R88, R128.reuse, R90, R20 ;  /* 0x0000005a8058723c */ /* 0x040fec0000001814 */
[C---:B-1----:R-:W-:Y:S06]  /*1ec90*/  HMMA.16816.F32 R100, R128.reuse, R28, R100 ;  /* 0x0000001c8064723c */ /* 0x042fec0000001864 */
[C---:B------:R-:W-:Y:S06]  /*1eca0*/  HMMA.16816.F32 R104, R128.reuse, R30, R104 ;  /* 0x0000001e8068723c */ /* 0x040fec0000001868 */
[C---:B---3--:R-:W-:Y:S06]  /*1ecb0*/  HMMA.16816.F32 R108, R128.reuse, R24, R12 ;  /* 0x00000018806c723c */ /* 0x048fec000000180c */
[C---:B------:R-:W-:Y:S06]  /*1ecc0*/  HMMA.16816.F32 R112, R128.reuse, R26, R112 ;  /* 0x0000001a8070723c */ /* 0x040fec0000001870 */
[C---:B------:R-:W-:Y:S06]  /*1ecd0*/  HMMA.16816.F32 R120, R128.reuse, R122, R8 ;  /* 0x0000007a8078723c */ /* 0x040fec0000001808 */
[C---:B------:R-:W-:Y:S06]  /*1ece0*/  HMMA.16816.F32 R124, R128.reuse, R16, R124 ;  /* 0x00000010807c723c */ /* 0x040fec000000187c */
[----:B------:R-:W-:-:S15]  /*1ecf0*/  HMMA.16816.F32 R128, R128, R18, R4 ;  /* 0x000000128080723c */ /* 0x000fde0000001804 */
[----:B------:R-:W-:-:S09]  /*1ed00*/  NOP ;  /* 0x0000000000007918 */ /* 0x000fd20000000000 */
.L_x_8116:
[----:B------:R-:W-:Y:S05]  /*1ed10*/  @!P6 BRA `(.L_x_8125) ;  /* 0x0000004800d0e947 */ /* 0x000fea0003800000 */
[C---:B------:R-:W-:Y:S01]  /*1ed20*/  SHF.L.U64.HI R246, R168.reuse, 0x5, R169 ;  /* 0x00000005a8f67819 */ /* 0x040fe200000102a9 */
[----:B------:R-:W-:Y:S01]  /*1ed30*/  IMAD.SHL.U32 R249, R168, 0x20, RZ ;  /* 0x00000020a8f97824 */ /* 0x000fe200078e00ff */
[C---:B------:R-:W-:Y:S01]  /*1ed40*/  SHF.L.U64.HI R248, R166.reuse, 0x5, R167 ;  /* 0x00000005a6f87819 */ /* 0x040fe200000102a7 */
[----:B------:R-:W-:Y:S01]  /*1ed50*/  IMAD.SHL.U32 R251, R166, 0x20, RZ ;  /* 0x00000020a6fb7824 */ /* 0x000fe200078e00ff */
[----:B------:R-:W-:Y:S01]  /*1ed60*/  MOV R2, R3 ;  /* 0x0000000300027202 */ /* 0x000fe20000000f00 */
[----:B------:R-:W-:-:S07]  /*1ed70*/  IMAD.MOV.U32 R0, RZ, RZ, R164 ;  /* 0x000000ffff007224 */ /* 0x000fce00078e00a4 */
.L_x_8134:
        /* <DEDUP_REMOVED lines=82> */
.L_x_8127:
[----:B-1----:R-:W-:Y:S02]  /*1f2a0*/  R2UR UR4, R166 ;  /* 0x00000000a60472ca */ /* 0x002fe400000e0000 */
[----:B------:R-:W-:Y:S11]  /*1f2b0*/  R2UR UR5, R167 ;  /* 0x00000000a70572ca */ /* 0x000ff600000e0000 */
[----:B------:R-:W-:Y:S02]  /*1f2c0*/  @!UPT UIADD3 URZ, URZ, URZ, URZ ;  /* 0x0000003f3f3ff290 */ /* 0x000fe4000fffe03f */
[----:B--2---:R-:W2:Y:S02]  /*1f2d0*/  LD.E R10, desc[UR4][R164.64+0x40] ;  /* 0x00004004a40a7980 */ /* 0x004ea4000c101900 */
[----:B--2---:R-:W-:Y:S05]  /*1f2e0*/  IMAD.U32 R10, R10, -0x40, RZ ;  /* 0xffffffc00a0a7824 */ /* 0x004fea00078e00ff */
[----:B------:R-:W-:Y:S02]  /*1f2f0*/  SHF.R.S32.HI R5, RZ, 0x1f, R10 ;  /* 0x0000001fff057819 */ /* 0x000fe4000001140a */
.L_x_8128:
[----:B------:R-:W-:Y:S05]  /*1f300*/  BSYNC B0 ;  /* 0x0000000000007941 */ /* 0x000fea0003800000 */
.L_x_8126:
        /* <DEDUP_REMOVED lines=23> */
[C---:B------:R-:W-:Y:S02]  /*1f480*/  R2UR UR26, R166.reuse ;  /* 0x00000000a61a72ca */ /* 0x040fe400000e0000 */
[----:B------:R-:W-:Y:S01]  /*1f490*/  LDGSTS.E.BYPASS.LTC128B.128 [R241+0x16000], desc[UR32][R238.64+0x180] ;  /* 0x16000180eef17fae */ /* 0x000fe2000b901d60 */
[C---:B------:R-:W-:Y:S02]  /*1f4a0*/  R2UR UR27, R167.reuse ;  /* 0x00000000a71b72ca */ /* 0x040fe400000e0000 */
[C---:B------:R-:W-:Y:S02]  /*1f4b0*/  R2UR UR24, R166.reuse ;  /* 0x00000000a61872ca */ /* 0x040fe400000e0000 */
[----:B------:R-:W-:Y:S01]  /*1f4c0*/  LDGSTS.E.BYPASS.LTC128B.128 [R241+0x10800], desc[UR30][R6.64] ;  /* 0x1080000006f17fae */ /* 0x000fe2000b901d5e */
[C---:B------:R-:W-:Y:S02]  /*1f4d0*/  R2UR UR25, R167.reuse ;  /* 0x00000000a71972ca */ /* 0x040fe400000e0000 */
[C---:B------:R-:W-:Y:S02]  /*1f4e0*/  R2UR UR22, R166.reuse ;  /* 0x00000000a61672ca */ /* 0x040fe400000e0000 */
[----:B------:R-:W-:Y:S01]  /*1f4f0*/  R2UR UR23, R167 ;  /* 0x00000000a71772ca */ /* 0x000fe200000e0000 */
[----:B------:R-:W-:Y:S01]  /*1f500*/  LDGSTS.E.BYPASS.LTC128B.128 [R241+0x12800], desc[UR28][R6.64+0x80] ;  /* 0x1280008006f17fae */ /* 0x000fe2000b901d5c */
[----:B------:R-:W-:Y:S02]  /*1f510*/  IADD3 R4, P0, R249, R6, RZ ;  /* 0x00000006f9047210 */ /* 0x000fe40007f1e0ff */
[----:B------:R-:W-:Y:S02]  /*1f520*/  R2UR UR20, R166 ;  /* 0x00000000a61472ca */ /* 0x000fe400000e0000 */
        /* <DEDUP_REMOVED lines=18> */
[----:B------:R1:W-:Y:S01]  /*1f650*/  LDGSTS.E.BYPASS.LTC128B.128 [R241+0x17000], desc[UR16][R4.64+0x180] ;  /* 0x1700018004f17fae */ /* 0x0003e2000b901d50 */
[C---:B------:R-:W-:Y:S02]  /*1f660*/  R2UR UR11, R167.reuse ;  /* 0x00000000a70b72ca */ /* 0x040fe400000e0000 */
[----:B------:R-:W-:Y:S02]  /*1f670*/  R2UR UR4, R166 ;  /* 0x00000000a60472ca */ /* 0x000fe400000e0000 */
[----:B------:R-:W-:Y:S01]  /*1f680*/  LDGSTS.E.BYPASS.LTC128B.128 [R241+0x11800], desc[UR14][R12.64] ;  /* 0x118000000cf17fae */ /* 0x000fe2000b901d4e */
[----:B------:R-:W-:Y:S02]  /*1f690*/  R2UR UR5, R167 ;  /* 0x00000000a70572ca */ /* 0x000fe400000e0000 */
[----:B------:R-:W-:Y:S02]  /*1f6a0*/  ISETP.GT.AND P0, PT, R234, R227, PT ;  /* 0x000000e3ea00720c */ /* 0x000fe40003f04270 */
[----:B------:R-:W-:Y:S05]  /*1f6b0*/  LDGSTS.E.BYPASS.LTC128B.128 [R241+0x13800], desc[UR12][R12.64+0x80] ;  /* 0x138000800cf17fae */ /* 0x000fea000b901d4c */
[----:B------:R-:W-:Y:S05]  /*1f6c0*/  LDGSTS.E.BYPASS.LTC128B.128 [R241+0x15800], desc[UR10][R12.64+0x100] ;  /* 0x158001000cf17fae */ /* 0x000fea000b901d4a */
[----:B------:R2:W-:Y:S05]  /*1f6d0*/  LDGSTS.E.BYPASS.LTC128B.128 [R241+0x17800], desc[UR4][R12.64+0x180] ;  /* 0x178001800cf17fae */ /* 0x0005ea000b901d44 */
[----:B------:R-:W-:Y:S05]  /*1f6e0*/  LDSM.16.M88.4 R32, [R226] ;  /* 0x00000000e220783b */ /* 0x000fea0000000200 */
[----:B------:R-:W1:Y:S05]  /*1f6f0*/  LDSM.16.M88.4 R8, [R225+0x8000] ;  /* 0x00800000e108783b */ /* 0x000e6a0000000200 */
[----:B------:R-:W2:Y:S05]  /*1f700*/  LDSM.16.M88.4 R16, [R225+0x8800] ;  /* 0x00880000e110783b */ /* 0x000eaa0000000200 */
[----:B------:R-:W3:Y:S05]  /*1f710*/  LDSM.16.M88.4 R24, [R225+0x9000] ;  /* 0x00900000e118783b */ /* 0x000eea0000000200 */
[----:B------:R-:W4:Y:S05]  /*1f720*/  LDSM.16.M88.4 R168, [R225+0x9800] ;  /* 0x00980000e1a8783b */ /* 0x000f2a0000000200 */
[----:B------:R-:W0:Y:S05]  /*1f730*/  LDGDEPBAR ;  /* 0x00000000000079af */ /* 0x000e2a0000000000 */
[----:B------:R-:W-:Y:S05]  /*1f740*/  LDSM.16.M88.4 R172, [R224] ;  /* 0x00000000e0ac783b */ /* 0x000fea0000000200 */
[----:B------:R-:W5:Y:S05]  /*1f750*/  LDSM.16.M88.4 R176, [R223] ;  /* 0x00000000dfb0783b */ /* 0x000f6a0000000200 */
[----:B------:R-:W5:Y:S05]  /*1f760*/  LDSM.16.M88.4 R180, [R215] ;  /* 0x00000000d7b4783b */ /* 0x000f6a0000000200 */
[----:B------:R-:W5:Y:S01]  /*1f770*/  LDSM.16.M88.4 R184, [R214] ;  /* 0x00000000d6b8783b */ /* 0x000f620000000200 */
[C---:B-1----:R-:W-:Y:S04]  /*1f780*/  HMMA.16816.F32 R4, R32.reuse, R8, RZ ;  /* 0x000000082004723c */ /* 0x042fe800000018ff */
[----:B------:R-:W1:Y:S02]  /*1f790*/  LDSM.16.M88.4 R188, [R213] ;  /* 0x00000000d5bc783b */ /* 0x000e640000000200 */
[C---:B------:R-:W-:Y:S03]  /*1f7a0*/  HMMA.16816.F32 R8, R32.reuse, R10, RZ ;  /* 0x0000000a2008723c */ /* 0x040fe600000018ff */
[----:B------:R-:W-:Y:S03]  /*1f7b0*/  LDSM.16.M88.4 R192, [R219+0x8000] ;  /* 0x00800000dbc0783b */ /* 0x000fe60000000200 */
[C---:B--2---:R-:W-:Y:S02]  /*1f7c0*/  HMMA.16816.F32 R12, R32.reuse, R16, RZ ;  /* 0x00000010200c723c */ /* 0x044fe400000018ff */
[----:B------:R-:W-:Y:S04]  /*1f7d0*/  LDSM.16.M88.4 R196, [R219+0x8800] ;  /* 0x00880000dbc4783b */ /* 0x000fe80000000200 */
[C---:B------:R-:W-:Y:S01]  /*1f7e0*/  HMMA.16816.F32 R16, R32.reuse, R18, RZ ;  /* 0x000000122010723c */ /* 0x040fe200000018ff */
[----:B------:R-:W2:Y:S05]  /*1f7f0*/  LD.E R3, desc[UR4][R164.64+0x18c] ;  /* 0x00018c04a4037980 */ /* 0x000eaa000c101900 */
[C---:B---3--:R-:W-:Y:S06]  /*1f800*/  HMMA.16816.F32 R20, R32.reuse, R24, RZ ;  /* 0x000000182014723c */ /* 0x048fec00000018ff */
[C---:B------:R-:W-:Y:S06]  /*1f810*/  HMMA.16816.F32 R24, R32.reuse, R26, RZ ;  /* 0x0000001a2018723c */ /* 0x040fec00000018ff */
[C---:B----4-:R-:W-:Y:S06]  /*1f820*/  HMMA.16816.F32 R28, R32.reuse, R168, RZ ;  /* 0x000000a8201c723c */ /* 0x050fec00000018ff */
[----:B------:R-:W-:Y:S01]  /*1f830*/  HMMA.16816.F32 R32, R32, R170, RZ ;  /* 0x000000aa2020723c */ /* 0x000fe200000018ff */
[----:B------:R-:W3:Y:S05]  /*1f840*/  LDSM.16.M88.4 R168, [R222] ;  /* 0x00000000dea8783b */ /* 0x000eea0000000200 */
[C---:B-----5:R-:W-:Y:S06]  /*1f850*/  HMMA.16816.F32 R4, R172.reuse, R176, R4 ;  /* 0x000000b0ac04723c */ /* 0x060fec0000001804 */
[C---:B------:R-:W-:Y:S01]  /*1f860*/  HMMA.16816.F32 R8, R172.reuse, R178, R8 ;  /* 0x000000b2ac08723c */ /* 0x040fe20000001808 */
[----:B------:R-:W4:Y:S05]  /*1f870*/  LDSM.16.M88.4 R176, [R219+0x9000] ;  /* 0x00900000dbb0783b */ /* 0x000f2a0000000200 */
[C---:B------:R-:W-:Y:S06]  /*1f880*/  HMMA.16816.F32 R12, R172.reuse, R180, R12 ;  /* 0x000000b4ac0c723c */ /* 0x040fec000000180c */
[C---:B------:R-:W-:Y:S01]  /*1f890*/  HMMA.16816.F32 R16, R172.reuse, R182, R16 ;  /* 0x000000b6ac10723c */ /* 0x040fe20000001810 */
[----:B------:R-:W-:Y:S05]  /*1f8a0*/  LDSM.16.M88.4 R180, [R221] ;  /* 0x00000000ddb4783b */ /* 0x000fea0000000200 */
[C---:B------:R-:W-:Y:S06]  /*1f8b0*/  HMMA.16816.F32 R20, R172.reuse, R184, R20 ;  /* 0x000000b8ac14723c */ /* 0x040fec0000001814 */
[C---:B------:R-:W-:Y:S01]  /*1f8c0*/  HMMA.16816.F32 R24, R172.reuse, R186, R24 ;  /* 0x000000baac18723c */ /* 0x040fe20000001818 */
[----:B------:R-:W-:Y:S05]  /*1f8d0*/  LDSM.16.M88.4 R184, [R212] ;  /* 0x00000000d4b8783b */ /* 0x000fea0000000200 */
[C---:B-1----:R-:W-:Y:S06]  /*1f8e0*/  HMMA.16816.F32 R28, R172.reuse, R188, R28 ;  /* 0x000000bcac1c723c */ /* 0x042fec000000181c */
[----:B------:R-:W-:Y:S01]  /*1f8f0*/  HMMA.16816.F32 R32, R172, R190, R32 ;  /* 0x000000beac20723c */ /* 0x000fe20000001820 */
[----:B------:R-:W1:Y:S05]  /*1f900*/  LDSM.16.M88.4 R172, [R219+0x9800] ;  /* 0x00980000dbac783b */ /* 0x000e6a0000000200 */
[C---:B---3--:R-:W-:Y:S01]  /*1f910*/  HMMA.16816.F32 R4, R168.reuse, R192, R4 ;  /* 0x000000c0a804723c */ /* 0x048fe20000001804 */
[----:B------:R-:W3:Y:S05]  /*1f920*/  LDSM.16.M88.4 R188, [R212+0x800] ;  /* 0x00080000d4bc783b */ /* 0x000eea0000000200 */
[C---:B------:R-:W-:Y:S01]  /*1f930*/  HMMA.16816.F32 R8, R168.reuse, R194, R8 ;  /* 0x000000c2a808723c */ /* 0x040fe20000001808 */
[----:B------:R-:W5:Y:S05]  /*1f940*/  LDSM.16.M88.4 R192, [R212+0x1000] ;  /* 0x00100000d4c0783b */ /* 0x000f6a0000000200 */
[C---:B------:R-:W-:Y:S06]  /*1f950*/  HMMA.16816.F32 R12, R168.reuse, R196, R12 ;  /* 0x000000c4a80c723c */ /* 0x040fec000000180c */
[C---:B------:R-:W-:Y:S01]  /*1f960*/  HMMA.16816.F32 R16, R168.reuse, R198, R16 ;  /* 0x000000c6a810723c */ /* 0x040fe20000001810 */
[----:B------:R-:W5:Y:S05]  /*1f970*/  LDSM.16.M88.4 R196, [R212+0x1800] ;  /* 0x00180000d4c4783b */ /* 0x000f6a0000000200 */
[C---:B----4-:R-:W-:Y:S06]  /*1f980*/  HMMA.16816.F32 R20, R168.reuse, R176, R20 ;  /* 0x000000b0a814723c */ /* 0x050fec0000001814 */
[C---:B------:R-:W-:Y:S01]  /*1f990*/  HMMA.16816.F32 R24, R168.reuse, R178, R24 ;  /* 0x000000b2a818723c */ /* 0x040fe20000001818 */
[----:B------:R-:W-:Y:S05]  /*1f9a0*/  LDSM.16.M88.4 R176, [R225+0xa800] ;  /* 0x00a80000e1b0783b */ /* 0x000fea0000000200 */
[C---:B-1----:R-:W-:Y:S06]  /*1f9b0*/  HMMA.16816.F32 R28, R168.reuse, R172, R28 ;  /* 0x000000aca81c723c */ /* 0x042fec000000181c */
[----:B------:R-:W-:Y:S01]  /*1f9c0*/  HMMA.16816.F32 R32, R168, R174, R32 ;  /* 0x000000aea820723c */ /* 0x000fe20000001820 */
[----:B------:R-:W-:Y:S05]  /*1f9d0*/  LDSM.16.M88.4 R168, [R226+0x2000] ;  /* 0x00200000e2a8783b */ /* 0x000fea0000000200 */
[C---:B------:R-:W-:Y:S01]  /*1f9e0*/  HMMA.16816.F32 R4, R180.reuse, R184, R4 ;  /* 0x000000b8b404723c */ /* 0x040fe20000001804 */
[----:B------:R-:W1:Y:S05]  /*1f9f0*/  LDSM.16.M88.4 R172, [R225+0xa000] ;  /* 0x00a00000e1ac783b */ /* 0x000e6a0000000200 */
[C---:B------:R-:W-:Y:S01]  /*1fa00*/  HMMA.16816.F32 R8, R180.reuse, R186, R8 ;  /* 0x000000bab408723c */ /* 0x040fe20000001808 */
[----:B------:R-:W4:Y:S05]  /*1fa10*/  LDSM.16.M88.4 R184, [R225+0xb000] ;  /* 0x00b00000e1b8783b */ /* 0x000f2a0000000200 */
[C---:B---3--:R-:W-:Y:S06]  /*1fa20*/  HMMA.16816.F32 R12, R180.reuse, R188, R12 ;  /* 0x000000bcb40c723c */ /* 0x048fec000000180c */
[C---:B------:R-:W-:Y:S01]  /*1fa30*/  HMMA.16816.F32 R16, R180.reuse, R190, R16 ;  /* 0x000000beb410723c */ /* 0x040fe20000001810 */
[----:B------:R-:W3:Y:S05]  /*1fa40*/  LDSM.16.M88.4 R188, [R225+0xb800] ;  /* 0x00b80000e1bc783b */ /* 0x000eea0000000200 */
[C---:B-----5:R-:W-:Y:S06]  /*1fa50*/  HMMA.16816.F32 R20, R180.reuse, R192, R20 ;  /* 0x000000c0b414723c */ /* 0x060fec0000001814 */
[C---:B------:R-:W-:Y:S01]  /*1fa60*/  HMMA.16816.F32 R24, R180.reuse, R194, R24 ;  /* 0x000000c2b418723c */ /* 0x040fe20000001818 */
[----:B------:R-:W-:Y:S05]  /*1fa70*/  LDSM.16.M88.4 R192, [R211] ;  /* 0x00000000d3c0783b */ /* 0x000fea0000000200 */
[C---:B------:R-:W-:Y:S06]  /*1fa80*/  HMMA.16816.F32 R28, R180.reuse, R196, R28 ;  /* 0x000000c4b41c723c */ /* 0x040fec000000181c */
[----:B------:R-:W-:Y:S01]  /*1fa90*/  HMMA.16816.F32 R32, R180, R198, R32 ;  /* 0x000000c6b420723c */ /* 0x000fe20000001820 */
[----:B------:R-:W5:Y:S05]  /*1faa0*/  LDSM.16.M88.4 R180, [R224+0x2000] ;  /* 0x00200000e0b4783b */ /* 0x000f6a0000000200 */
[C---:B-1----:R-:W-:Y:S01]  /*1fab0*/  HMMA.16816.F32 R4, R168.reuse, R172, R4 ;  /* 0x000000aca804723c */ /* 0x042fe20000001804 */
[----:B------:R-:W1:Y:S05]  /*1fac0*/  LDSM.16.M88.4 R196, [R210] ;  /* 0x00000000d2c4783b */ /* 0x000e6a0000000200 */
[C---:B------:R-:W-:Y:S01]  /*1fad0*/  HMMA.16816.F32 R8, R168.reuse, R174, R8 ;  /* 0x000000aea808723c */ /* 0x040fe20000001808 */
[----:B------:R-:W1:Y:S05]  /*1fae0*/  LDSM.16.M88.4 R172, [R209] ;  /* 0x00000000d1ac783b */ /* 0x000e6a0000000200 */
[C---:B------:R-:W-:Y:S06]  /*1faf0*/  HMMA.16816.F32 R12, R168.reuse, R176, R12 ;  /* 0x000000b0a80c723c */ /* 0x040fec000000180c */
[C---:B------:R-:W-:Y:S01]  /*1fb00*/  HMMA.16816.F32 R16, R168.reuse, R178, R16 ;  /* 0x000000b2a810723c */ /* 0x040fe20000001810 */
[----:B------:R-:W-:Y:S05]  /*1fb10*/  LDSM.16.M88.4 R176, [R222+0x2000] ;  /* 0x00200000deb0783b */ /* 0x000fea0000000200 */
[C---:B----4-:R-:W-:Y:S06]  /*1fb20*/  HMMA.16816.F32 R20, R168.reuse, R184, R20 ;  /* 0x000000b8a814723c */ /* 0x050fec0000001814 */
[C---:B------:R-:W-:Y:S01]  /*1fb30*/  HMMA.16816.F32 R24, R168.reuse, R186, R24 ;  /* 0x000000baa818723c */ /* 0x040fe20000001818 */
[----:B------:R-:W-:Y:S05]  /*1fb40*/  LDSM.16.M88.4 R184, [R219+0xa000] ;  /* 0x00a00000dbb8783b */ /* 0x000fea0000000200 */
[C---:B---3--:R-:W-:Y:S06]  /*1fb50*/  HMMA.16816.F32 R28, R168.reuse, R188, R28 ;  /* 0x000000bca81c723c */ /* 0x048fec000000181c */
[----:B------:R-:W-:Y:S01]  /*1fb60*/  HMMA.16816.F32 R32, R168, R190, R32 ;  /* 0x000000bea820723c */ /* 0x000fe20000001820 */
[----:B------:R-:W3:Y:S05]  /*1fb70*/  LDSM.16.M88.4 R168, [R208] ;  /* 0x00000000d0a8783b */ /* 0x000eea0000000200 */
[C---:B-----5:R-:W-:Y:S01]  /*1fb80*/  HMMA.16816.F32 R4, R180.reuse, R192, R4 ;  /* 0x000000c0b404723c */ /* 0x060fe20000001804 */
[----:B------:R-:W4:Y:S05]  /*1fb90*/  LDSM.16.M88.4 R188, [R219+0xa800] ;  /* 0x00a80000dbbc783b */ /* 0x000f2a0000000200 */
[C---:B------:R-:W-:Y:S01]  /*1fba0*/  HMMA.16816.F32 R8, R180.reuse, R194, R8 ;  /* 0x000000c2b408723c */ /* 0x040fe20000001808 */
[----:B------:R-:W5:Y:S05]  /*1fbb0*/  LDSM.16.M88.4 R192, [R219+0xb000] ;  /* 0x00b00000dbc0783b */ /* 0x000f6a0000000200 */
[C---:B-1----:R-:W-:Y:S06]  /*1fbc0*/  HMMA.16816.F32 R12, R180.reuse, R196, R12 ;  /* 0x000000c4b40c723c */ /* 0x042fec000000180c */
[C---:B------:R-:W-:Y:S01]  /*1fbd0*/  HMMA.16816.F32 R16, R180.reuse, R198, R16 ;  /* 0x000000c6b410723c */ /* 0x040fe20000001810 */
[----:B------:R-:W1:Y:S05]  /*1fbe0*/  LDSM.16.M88.4 R196, [R219+0xb800] ;  /* 0x00b80000dbc4783b */ /* 0x000e6a0000000200 */
[C---:B------:R-:W-:Y:S06]  /*1fbf0*/  HMMA.16816.F32 R20, R180.reuse, R172, R20 ;  /* 0x000000acb414723c */ /* 0x040fec0000001814 */
[C---:B------:R-:W-:Y:S01]  /*1fc00*/  HMMA.16816.F32 R24, R180.reuse, R174, R24 ;  /* 0x000000aeb418723c */ /* 0x040fe20000001818 */
[----:B------:R-:W-:Y:S05]  /*1fc10*/  LDSM.16.M88.4 R172, [R212+0x2000] ;  /* 0x00200000d4ac783b */ /* 0x000fea0000000200 */
[C---:B---3--:R-:W-:Y:S06]  /*1fc20*/  HMMA.16816.F32 R28, R180.reuse, R168, R28 ;  /* 0x000000a8b41c723c */ /* 0x048fec000000181c */
[----:B------:R-:W-:Y:S01]  /*1fc30*/  HMMA.16816.F32 R32, R180, R170, R32 ;  /* 0x000000aab420723c */ /* 0x000fe20000001820 */
[----:B------:R-:W3:Y:S05]  /*1fc40*/  LDSM.16.M88.4 R168, [R221+0x2000] ;  /* 0x00200000dda8783b */ /* 0x000eea0000000200 */
[C---:B------:R-:W-:Y:S01]  /*1fc50*/  HMMA.16816.F32 R4, R176.reuse, R184, R4 ;  /* 0x000000b8b004723c */ /* 0x040fe20000001804 */
[----:B------:R-:W2:Y:S05]  /*1fc60*/  LDSM.16.M88.4 R180, [R212+0x2800] ;  /* 0x00280000d4b4783b */ /* 0x000eaa0000000200 */
[C---:B------:R-:W-:Y:S01]  /*1fc70*/  HMMA.16816.F32 R8, R176.reuse, R186, R8 ;  /* 0x000000bab008723c */ /* 0x040fe20000001808 */
[----:B------:R-:W2:Y:S05]  /*1fc80*/  LDSM.16.M88.4 R184, [R212+0x3000] ;  /* 0x00300000d4b8783b */ /* 0x000eaa0000000200 */
        /* <DEDUP_REMOVED lines=8> */
[----:B------:R-:W1:Y:S05]  /*1fd10*/  LDSM.16.M88.4 R176, [R226+0x4000] ;  /* 0x00400000e2b0783b */ /* 0x000e6a0000000200 */
[C---:B---3--:R-:W-:Y:S01]  /*1fd20*/  HMMA.16816.F32 R4, R168.reuse, R172, R4 ;  /* 0x000000aca804723c */ /* 0x048fe20000001804 */
[----:B------:R-:W3:Y:S05]  /*1fd30*/  LDSM.16.M88.4 R196, [R225+0xc800] ;  /* 0x00c80000e1c4783b */ /* 0x000eea0000000200 */
[C---:B------:R-:W-:Y:S01]  /*1fd40*/  HMMA.16816.F32 R8, R168.reuse, R174, R8 ;  /* 0x000000aea808723c */ /* 0x040fe20000001808 */
[----:B------:R-:W5:Y:S05]  /*1fd50*/  LDSM.16.M88.4 R172, [R225+0xd000] ;  /* 0x00d00000e1ac783b */ /* 0x000f6a0000000200 */
[C---:B--2---:R-:W-:Y:S06]  /*1fd60*/  HMMA.16816.F32 R12, R168.reuse, R180, R12 ;  /* 0x000000b4a80c723c */ /* 0x044fec000000180c */
[C---:B------:R-:W-:Y:S01]  /*1fd70*/  HMMA.16816.F32 R16, R168.reuse, R182, R16 ;  /* 0x000000b6a810723c */ /* 0x040fe20000001810 */
[----:B------:R-:W-:Y:S05]  /*1fd80*/  LDSM.16.M88.4 R180, [R224+0x4000] ;  /* 0x00400000e0b4783b */ /* 0x000fea0000000200 */
[C---:B------:R-:W-:Y:S06]  /*1fd90*/  HMMA.16816.F32 R20, R168.reuse, R184, R20 ;  /* 0x000000b8a814723c */ /* 0x040fec0000001814 */
[C---:B------:R-:W-:Y:S01]  /*1fda0*/  HMMA.16816.F32 R24, R168.reuse, R186, R24 ;  /* 0x000000baa818723c */ /* 0x040fe20000001818 */
[----:B------:R-:W-:Y:S05]  /*1fdb0*/  LDSM.16.M88.4 R184, [R207] ;  /* 0x00000000cfb8783b */ /* 0x000fea0000000200 */
[C---:B----4-:R-:W-:Y:S06]  /*1fdc0*/  HMMA.16816.F32 R28, R168.reuse, R188, R28 ;  /* 0x000000bca81c723c */ /* 0x050fec000000181c */
[----:B------:R-:W-:Y:S01]  /*1fdd0*/  HMMA.16816.F32 R32, R168, R190, R32 ;  /* 0x000000bea820723c */ /* 0x000fe20000001820 */
[----:B------:R-:W2:Y:S05]  /*1fde0*/  LDSM.16.M88.4 R168, [R225+0xd800] ;  /* 0x00d80000e1a8783b */ /* 0x000eaa0000000200 */
[C---:B-1----:R-:W-:Y:S01]  /*1fdf0*/  HMMA.16816.F32 R4, R176.reuse, R192, R4 ;  /* 0x000000c0b004723c */ /* 0x042fe20000001804 */
[----:B------:R-:W1:Y:S05]  /*1fe00*/  LDSM.16.M88.4 R188, [R206] ;  /* 0x00000000cebc783b */ /* 0x000e6a0000000200 */
[C---:B------:R-:W-:Y:S01]  /*1fe10*/  HMMA.16816.F32 R8, R176.reuse, R194, R8 ;  /* 0x000000c2b008723c */ /* 0x040fe20000001808 */
[----:B------:R-:W4:Y:S05]  /*1fe20*/  LDSM.16.M88.4 R192, [R205] ;  /* 0x00000000cdc0783b */ /* 0x000f2a0000000200 */
[C---:B---3--:R-:W-:Y:S06]  /*1fe30*/  HMMA.16816.F32 R12, R176.reuse, R196, R12 ;  /* 0x000000c4b00c723c */ /* 0x048fec000000180c */
[C---:B------:R-:W-:Y:S01]  /*1fe40*/  HMMA.16816.F32 R16, R176.reuse, R198, R16 ;  /* 0x000000c6b010723c */ /* 0x040fe20000001810 */
[----:B------:R-:W3:Y:S05]  /*1fe50*/  LDSM.16.M88.4 R196, [R204] ;  /* 0x00000000ccc4783b */ /* 0x000eea0000000200 */
[C---:B-----5:R-:W-:Y:S06]  /*1fe60*/  HMMA.16816.F32 R20, R176.reuse, R172, R20 ;  /* 0x000000acb014723c */ /* 0x060fec0000001814 */
[C---:B------:R-:W-:Y:S01]  /*1fe70*/  HMMA.16816.F32 R24, R176.reuse, R174, R24 ;  /* 0x000000aeb018723c */ /* 0x040fe20000001818 */
[----:B------:R-:W-:Y:S05]  /*1fe80*/  LDSM.16.M88.4 R172, [R219+0xc000] ;  /* 0x00c00000dbac783b */ /* 0x000fea0000000200 */
[C---:B--2---:R-:W-:Y:S06]  /*1fe90*/  HMMA.16816.F32 R28, R176.reuse, R168, R28 ;  /* 0x000000a8b01c723c */ /* 0x044fec000000181c */
[----:B------:R-:W-:Y:S01]  /*1fea0*/  HMMA.16816.F32 R32, R176, R170, R32 ;  /* 0x000000aab020723c */ /* 0x000fe20000001820 */
[----:B------:R-:W2:Y:S05]  /*1feb0*/  LDSM.16.M88.4 R168, [R222+0x4000] ;  /* 0x00400000dea8783b */ /* 0x000eaa0000000200 */
[C---:B------:R-:W-:Y:S01]  /*1fec0*/  HMMA.16816.F32 R4, R180.reuse, R184, R4 ;  /* 0x000000b8b404723c */ /* 0x040fe20000001804 */
[----:B------:R-:W5:Y:S05]  /*1fed0*/  LDSM.16.M88.4 R176, [R219+0xc800] ;  /* 0x00c80000dbb0783b */ /* 0x000f6a0000000200 */
[C---:B------:R-:W-:Y:S01]  /*1fee0*/  HMMA.16816.F32 R8, R180.reuse, R186, R8 ;  /* 0x000000bab408723c */ /* 0x040fe20000001808 */
[----:B------:R-:W5:Y:S05]  /*1fef0*/  LDSM.16.M88.4 R184, [R219+0xd000] ;  /* 0x00d00000dbb8783b */ /* 0x000f6a0000000200 */
[C---:B-1----:R-:W-:Y:S06]  /*1ff00*/  HMMA.16816.F32 R12, R180.reuse, R188, R12 ;  /* 0x000000bcb40c723c */ /* 0x042fec000000180c */
[C---:B------:R-:W-:Y:S01]  /*1ff10*/  HMMA.16816.F32 R16, R180.reuse, R190, R16 ;  /* 0x000000beb410723c */ /* 0x040fe20000001810 */
[----:B------:R-:W1:Y:S05]  /*1ff20*/  LDSM.16.M88.4 R188, [R219+0xd800] ;  /* 0x00d80000dbbc783b */ /* 0x000e6a0000000200 */
[C---:B----4-:R-:W-:Y:S06]  /*1ff30*/  HMMA.16816.F32 R20, R180.reuse, R192, R20 ;  /* 0x000000c0b414723c */ /* 0x050fec0000001814 */
[C---:B------:R-:W-:Y:S01]  /*1ff40*/  HMMA.16816.F32 R24, R180.reuse, R194, R24 ;  /* 0x000000c2b418723c */ /* 0x040fe20000001818 */
[----:B------:R-:W-:Y:S05]  /*1ff50*/  LDSM.16.M88.4 R192, [R212+0x4000] ;  /* 0x00400000d4c0783b */ /* 0x000fea0000000200 */
[C---:B---3--:R-:W-:Y:S06]  /*1ff60*/  HMMA.16816.F32 R28, R180.reuse, R196, R28 ;  /* 0x000000c4b41c723c */ /* 0x048fec000000181c */
[----:B------:R-:W-:Y:S01]  /*1ff70*/  HMMA.16816.F32 R32, R180, R198, R32 ;  /* 0x000000c6b420723c */ /* 0x000fe20000001820 */
[----:B------:R-:W3:Y:S05]  /*1ff80*/  LDSM.16.M88.4 R180, [R221+0x4000] ;  /* 0x00400000ddb4783b */ /* 0x000eea0000000200 */
[C---:B--2---:R-:W-:Y:S01]  /*1ff90*/  HMMA.16816.F32 R4, R168.reuse, R172, R4 ;  /* 0x000000aca804723c */ /* 0x044fe20000001804 */
[----:B------:R-:W2:Y:S05]  /*1ffa0*/  LDSM.16.M88.4 R196, [R212+0x4800] ;  /* 0x00480000d4c4783b */ /* 0x000eaa0000000200 */
[C---:B------:R-:W-:Y:S01]  /*1ffb0*/  HMMA.16816.F32 R8, R168.reuse, R174, R8 ;  /* 0x000000aea808723c */ /* 0x040fe20000001808 */
[----:B------:R-:W4:Y:S05]  /*1ffc0*/  LDSM.16.M88.4 R172, [R212+0x5000] ;  /* 0x00500000d4ac783b */ /* 0x000f2a0000000200 */
        /* <DEDUP_REMOVED lines=15> */
[----:B------:R-:W2:Y:S05]  /*200c0*/  LDSM.16.M88.4 R196, [R225+0xf800] ;  /* 0x00f80000e1c4783b */ /* 0x000eaa0000000200 */
[C---:B----4-:R-:W-:Y:S06]  /*200d0*/  HMMA.16816.F32 R20, R180.reuse, R172, R20 ;  /* 0x000000acb414723c */ /* 0x050fec0000001814 */
[C---:B------:R-:W-:Y:S01]  /*200e0*/  HMMA.16816.F32 R24, R180.reuse, R174, R24 ;  /* 0x000000aeb418723c */ /* 0x040fe20000001818 */
[----:B------:R-:W-:Y:S05]  /*200f0*/  LDSM.16.M88.4 R172, [R203] ;  /* 0x00000000cbac783b */ /* 0x000fea0000000200 */
[C---:B-1----:R-:W-:Y:S06]  /*20100*/  HMMA.16816.F32 R28, R180.reuse, R168, R28 ;  /* 0x000000a8b41c723c */ /* 0x042fec000000181c */
[----:B------:R-:W-:Y:S01]  /*20110*/  HMMA.16816.F32 R32, R180, R170, R32 ;  /* 0x000000aab420723c */ /* 0x000fe20000001820 */
[----:B------:R-:W1:Y:S05]  /*20120*/  LDSM.16.M88.4 R168, [R224+0x6000] ;  /* 0x00600000e0a8783b */ /* 0x000e6a0000000200 */
[C---:B------:R-:W-:Y:S01]  /*20130*/  HMMA.16816.F32 R4, R176.reuse, R184, R4 ;  /* 0x000000b8b004723c */ /* 0x040fe20000001804 */
[----:B------:R-:W4:Y:S05]  /*20140*/  LDSM.16.M88.4 R180, [R202] ;  /* 0x00000000cab4783b */ /* 0x000f2a0000000200 */
        /* <DEDUP_REMOVED lines=19> */
[----:B------:R-:W5:Y:S05]  /*20280*/  LDSM.16.M88.4 R184, [R219+0xf800] ;  /* 0x00f80000dbb8783b */ /* 0x000f6a0000000200 */
[C---:B---3--:R-:W-:Y:S06]  /*20290*/  HMMA.16816.F32 R28, R168.reuse, R188, R28 ;  /* 0x000000bca81c723c */ /* 0x048fec000000181c */
[----:B------:R-:W-:Y:S01]  /*202a0*/  HMMA.16816.F32 R32, R168, R190, R32 ;  /* 0x000000bea820723c */ /* 0x000fe20000001820 */
[----:B------:R-:W-:Y:S05]  /*202b0*/  LDSM.16.M88.4 R168, [R221+0x6000] ;  /* 0x00600000dda8783b */ /* 0x000fea0000000200 */
[----:B------:R-:W3:Y:S01]  /*202c0*/  LDSM.16.M88.4 R188, [R212+0x6000] ;  /* 0x00600000d4bc783b */ /* 0x000ee20000000200 */
[C---:B--2---:R-:W-:Y:S06]  /*202d0*/  HMMA.16816.F32 R4, R176.reuse, R192, R4 ;  /* 0x000000c0b004723c */ /* 0x044fec0000001804 */
[C---:B------:R-:W-:Y:S06]  /*202e0*/  HMMA.16816.F32 R8, R176.reuse, R194, R8 ;  /* 0x000000c2b008723c */ /* 0x040fec0000001808 */
[C---:B-1----:R-:W-:Y:S06]  /*202f0*/  HMMA.16816.F32 R12, R176.reuse, R172, R12 ;  /* 0x000000acb00c723c */ /* 0x042fec000000180c */
[C---:B------:R-:W-:Y:S01]  /*20300*/  HMMA.16816.F32 R16, R176.reuse, R174, R16 ;  /* 0x000000aeb010723c */ /* 0x040fe20000001810 */
[----:B------:R-:W1:Y:S05]  /*20310*/  LDSM.16.M88.4 R172, [R212+0x6800] ;  /* 0x00680000d4ac783b */ /* 0x000e6a0000000200 */
[C---:B----4-:R-:W-:Y:S06]  /*20320*/  HMMA.16816.F32 R20, R176.reuse, R180, R20 ;  /* 0x000000b4b014723c */ /* 0x050fec0000001814 */
[C---:B------:R-:W-:Y:S06]  /*20330*/  HMMA.16816.F32 R24, R176.reuse, R182, R24 ;  /* 0x000000b6b018723c */ /* 0x040fec0000001818 */
[C---:B-----5:R-:W-:Y:S06]  /*20340*/  HMMA.16816.F32 R28, R176.reuse, R184, R28 ;  /* 0x000000b8b01c723c */ /* 0x060fec000000181c */
[----:B------:R-:W-:Y:S06]  /*20350*/  HMMA.16816.F32 R32, R176, R186, R32 ;  /* 0x000000bab020723c */ /* 0x000fec0000001820 */
[C---:B---3--:R-:W-:Y:S06]  /*20360*/  HMMA.16816.F32 R4, R168.reuse, R188, R4 ;  /* 0x000000bca804723c */ /* 0x048fec0000001804 */
[C---:B------:R-:W-:Y:S06]  /*20370*/  HMMA.16816.F32 R8, R168.reuse, R190, R8 ;  /* 0x000000bea808723c */ /* 0x040fec0000001808 */
[C---:B-1----:R-:W-:Y:S06]  /*20380*/  HMMA.16816.F32 R12, R168.reuse, R172, R12 ;  /* 0x000000aca80c723c */ /* 0x042fec000000180c */
        /* <DEDUP_REMOVED lines=29> */
[----:B------:R3:W1:Y:S01]  /*20560*/  MUFU.TANH R188, R16 ;  /* 0x0000001000bc7308 */ /* 0x0006620000002400 */
[----:B------:R-:W-:Y:S09]  /*20570*/  BAR.SYNC.DEFER_BLOCKING 0x0 ;  /* 0x0000000000007b1d */ /* 0x000ff20000010000 */
[----:B------:R-:W1:Y:S01]  /*20580*/  MUFU.TANH R177, R177 ;  /* 0x000000b100b17308 */ /* 0x000e620000002400 */
[-C--:B------:R-:W-:Y:S01]  /*20590*/  FMUL.FTZ R6, R20, R3.reuse ;  /* 0x0000000314067220 */ /* 0x080fe20000410000 */
[-C--:B------:R-:W-:Y:S01]  /*205a0*/  FMUL.FTZ R5, R21, R3.reuse ;  /* 0x0000000315057220 */ /* 0x080fe20000410000 */
[-C--:B------:R-:W-:Y:S01]  /*205b0*/  FMUL.FTZ R22, R22, R3.reuse ;  /* 0x0000000316167220 */ /* 0x080fe20000410000 */
[-C--:B------:R-:W-:Y:S01]  /*205c0*/  FMUL.FTZ R23, R23, R3.reuse ;  /* 0x0000000317177220 */ /* 0x080fe20000410000 */
[-C--:B------:R-:W-:Y:S01]  /*205d0*/  FMUL.FTZ R25, R25, R3.reuse ;  /* 0x0000000319197220 */ /* 0x080fe20000410000 */
[-C--:B------:R-:W-:Y:S04]  /*205e0*/  FMUL.FTZ R26, R26, R3.reuse ;  /* 0x000000031a1a7220 */ /* 0x080fe80000410000 */
[----:B------:R-:W1:Y:S01]  /*205f0*/  MUFU.TANH R178, R178 ;  /* 0x000000b200b27308 */ /* 0x000e620000002400 */
[-C--:B------:R-:W-:Y:S09]  /*20600*/  FMUL.FTZ R4, R27, R3.reuse ;  /* 0x000000031b047220 */ /* 0x080ff20000410000 */
[----:B------:R1:W1:Y:S10]  /*20610*/  MUFU.TANH R172, R181 ;  /* 0x000000b500ac7308 */ /* 0x0002740000002400 */
[----:B------:R1:W1:Y:S01]  /*20620*/  MUFU.TANH R195, R13 ;  /* 0x0000000d00c37308 */ /* 0x0002620000002400 */
[C---:B-----5:R-:W-:Y:S06]  /*20630*/  HMMA.16816.F32 R28, R168.reuse, R8, R28 ;  /* 0x00000008a81c723c */ /* 0x060fec000000181c */
[----:B------:R-:W-:Y:S03]  /*20640*/  HMMA.16816.F32 R32, R168, R10, R32 ;  /* 0x0000000aa820723c */ /* 0x000fe60000001820 */
[----:B------:R1:W1:Y:S02]  /*20650*/  MUFU.TANH R199, R15 ;  /* 0x0000000f00c77308 */ /* 0x0002640000002400 */
[-C--:B------:R-:W-:Y:S08]  /*20660*/  FMUL.FTZ R8, R24, R3.reuse ;  /* 0x0000000318087220 */ /* 0x080ff00000410000 */
[----:B------:R1:W1:Y:S10]  /*20670*/  MUFU.TANH R190, R17 ;  /* 0x0000001100be7308 */ /* 0x0002740000002400 */
[----:B------:R1:W1:Y:S01]  /*20680*/  MUFU.TANH R192, R18 ;  /* 0x0000001200c07308 */ /* 0x0002620000002400 */
[-C--:B------:R-:W-:Y:S01]  /*20690*/  FMUL.FTZ R28, R28, R3.reuse ;  /* 0x000000031c1c7220 */ /* 0x080fe20000410000 */
[-C--:B------:R-:W-:Y:S01]  /*206a0*/  FMUL.FTZ R29, R29, R3.reuse ;  /* 0x000000031d1d7220 */ /* 0x080fe20000410000 */
[-C--:B------:R-:W-:Y:S01]  /*206b0*/  FMUL.FTZ R10, R30, R3.reuse ;  /* 0x000000031e0a7220 */ /* 0x080fe20000410000 */
[-C--:B------:R-:W-:Y:S01]  /*206c0*/  FMUL.FTZ R31, R31, R3.reuse ;  /* 0x000000031f1f7220 */ /* 0x080fe20000410000 */
[-C--:B---3--:R-:W-:Y:S05]  /*206d0*/  FMUL.FTZ R16, R32, R3.reuse ;  /* 0x0000000320107220 */ /* 0x088fea0000410000 */
[----:B------:R3:W1:Y:S01]  /*206e0*/  MUFU.TANH R194, R19 ;  /* 0x0000001300c27308 */ /* 0x0006620000002400 */
[-C--:B------:R-:W-:Y:S01]  /*206f0*/  FMUL.FTZ R14, R33, R3.reuse ;  /* 0x00000003210e7220 */ /* 0x080fe20000410000 */
[-C--:B------:R-:W-:Y:S01]  /*20700*/  FMUL.FTZ R12, R34, R3.reuse ;  /* 0x00000003220c7220 */ /* 0x080fe20000410000 */
[----:B------:R-:W-:Y:S07]  /*20710*/  FMUL.FTZ R3, R35, R3 ;  /* 0x0000000323037220 */ /* 0x000fee0000410000 */
[----:B------:R-:W1:Y:S10]  /*20720*/  MUFU.TANH R6, R6 ;  /* 0x0000000600067308 */ /* 0x000e740000002400 */
[----:B------:R-:W1:Y:S10]  /*20730*/  MUFU.TANH R5, R5 ;  /* 0x0000000500057308 */ /* 0x000e740000002400 */
[----:B------:R3:W1:Y:S10]  /*20740*/  MUFU.TANH R250, R22 ;  /* 0x0000001600fa7308 */ /* 0x0006740000002400 */
[----:B------:R3:W1:Y:S10]  /*20750*/  MUFU.TANH R198, R23 ;  /* 0x0000001700c67308 */ /* 0x0006740000002400 */
        /* <DEDUP_REMOVED lines=28> */
[-C--:B-1----:R-:W-:Y:S02]  /*20920*/  IABS R18, R22.reuse ;  /* 0x0000001600127213 */ /* 0x082fe40000000000 */
        /* <DEDUP_REMOVED lines=8> */
[----:B------:R-:W-:Y:S01]  /*209b0*/  LOP3.LUT R7, R7, R22, RZ, 0x3c, !PT ;  /* 0x0000001607077212 */ /* 0x000fe200078e3cff */
        /* <DEDUP_REMOVED lines=9> */
[----:B------:R-:W-:Y:S02]  /*20a50*/  IMAD.HI.U32 R17, R24, R11, RZ ;  /* 0x0000000b18117227 */ /* 0x000fe400078e00ff */
[----:B------:R-:W3:Y:S02]  /*20a60*/  LD.E.64 R24, desc[UR4][R164.64+0x38] ;  /* 0x00003804a4187980 */ /* 0x000ee4000c101b00 */
        /* <DEDUP_REMOVED lines=39> */
.L_x_8132:
[----:B------:R-:W-:Y:S02]  /*20ce0*/  R2UR UR4, R166 ;  /* 0x00000000a60472ca */ /* 0x000fe400000e0000 */
[----:B------:R-:W-:Y:S11]  /*20cf0*/  R2UR UR5, R167 ;  /* 0x00000000a70572ca */ /* 0x000ff600000e0000 */
[----:B------:R-:W-:Y:S02]  /*20d00*/  @!UPT UIADD3 URZ, URZ, URZ, URZ ;  /* 0x0000003f3f3ff290 */ /* 0x000fe4000fffe03f */
[----:B------:R-:W2:Y:S02]  /*20d10*/  LD.E R22, desc[UR4][R164.64+0x38] ;  /* 0x00003804a4167980 */ /* 0x000ea4000c101900 */
[----:B--2---:R-:W-:Y:S05]  /*20d20*/  IMAD.U32 R22, R22, -0x40, RZ ;  /* 0xffffffc016167824 */ /* 0x004fea00078e00ff */
[----:B------:R-:W-:Y:S02]  /*20d30*/  SHF.R.S32.HI R9, RZ, 0x1f, R22 ;  /* 0x0000001fff097819 */ /* 0x000fe40000011416 */
.L_x_8133:
[----:B------:R-:W-:Y:S05]  /*20d40*/  BSYNC B0 ;  /* 0x0000000000007941 */ /* 0x000fea0003800000 */
.L_x_8131:
        /* <DEDUP_REMOVED lines=42> */
[----:B-1----:R-:W-:Y:S03]  /*20ff0*/  IADD3 R18, P0, R251, R20, RZ ;  /* 0x00000014fb127210 */ /* 0x002fe60007f1e0ff */
        /* <DEDUP_REMOVED lines=9> */
.L_x_8130:
[----:B------:R-:W-:Y:S05]  /*21090*/  BSYNC B1 ;  /* 0x0000000000017941 */ /* 0x000fea0003800000 */
.L_x_8129:
        /* <DEDUP_REMOVED lines=9> */
[C---:B------:R-:W-:Y:S02]  /*21130*/  IADD3 R9, R23.reuse, 0x1, RZ ;  /* 0x0000000117097810 */ /* 0x040fe40007ffe0ff */
[----:B------:R-:W-:Y:S02]  /*21140*/  IADD3 R7, R23, 0x8, RZ ;  /* 0x0000000817077810 */ /* 0x000fe40007ffe0ff */
[-C--:B------:R-:W-:Y:S02]  /*21150*/  ISETP.GE.AND P2, PT, R9, R243.reuse, PT ;  /* 0x000000f30900720c */ /* 0x080fe40003f46270 */
[-C--:B------:R-:W-:Y:S02]  /*21160*/  ISETP.GE.AND P0, PT, R23, R240.reuse, PT ;  /* 0x000000f01700720c */ /* 0x080fe40003f06270 */
[-C--:B------:R-:W-:Y:S02]  /*21170*/  ISETP.GE.AND P3, PT, R9, R240.reuse, PT ;  /* 0x000000f00900720c */ /* 0x080fe40003f66270 */
[CC--:B------:R-:W-:Y:S02]  /*21180*/  ISETP.GE.AND P6, PT, R7.reuse, R243.reuse, PT ;  /* 0x000000f30700720c */ /* 0x0c0fe40003fc6270 */
[----:B------:R-:W-:Y:S02]  /*21190*/  ISETP.GE.AND P4, PT, R7, R240, PT ;  /* 0x000000f00700720c */ /* 0x000fe40003f86270 */
[-C--:B------:R-:W-:Y:S02]  /*211a0*/  ISETP.GE.AND P5, PT, R23, R243.reuse, PT ;  /* 0x000000f31700720c */ /* 0x080fe40003fa6270 */
[C---:B------:R-:W-:Y:S02]  /*211b0*/  ISETP.GE.OR P2, PT, R9.reuse, R242, !P2 ;  /* 0x000000f20900720c */ /* 0x040fe40005746670 */
[-C--:B------:R-:W-:Y:S02]  /*211c0*/  ISETP.GE.OR P3, PT, R9, R244.reuse, !P3 ;  /* 0x000000f40900720c */ /* 0x080fe40005f66670 */
[C---:B------:R-:W-:Y:S02]  /*211d0*/  ISETP.GE.OR P0, PT, R23.reuse, R244, !P0 ;  /* 0x000000f41700720c */ /* 0x040fe40004706670 */
[C---:B------:R-:W-:Y:S02]  /*211e0*/  IADD3 R11, R23.reuse, 0x9, RZ ;  /* 0x00000009170b7810 */ /* 0x040fe40007ffe0ff */
[----:B------:R-:W-:Y:S02]  /*211f0*/  IADD3 R9, R23, 0x10, RZ ;  /* 0x0000001017097810 */ /* 0x000fe40007ffe0ff */
[C---:B------:R-:W-:Y:S02]  /*21200*/  ISETP.GE.OR P6, PT, R7.reuse, R242, !P6 ;  /* 0x000000f20700720c */ /* 0x040fe400077c6670 */
[----:B------:R-:W-:Y:S02]  /*21210*/  ISETP.GE.OR P4, PT, R7, R244, !P4 ;  /* 0x000000f40700720c */ /* 0x000fe40006786670 */
[----:B------:R-:W-:Y:S02]  /*21220*/  ISETP.GE.OR P5, PT, R23, R242, !P5 ;  /* 0x000000f21700720c */ /* 0x000fe40006fa6670 */
[----:B-1----:R-:W-:Y:S02]  /*21230*/  FSEL R19, R177, -INF , !P2 ;  /* 0xff800000b1137808 */ /* 0x002fe40005000000 */
[----:B------:R-:W-:Y:S02]  /*21240*/  FSEL R7, R178, -INF , !P0 ;  /* 0xff800000b2077808 */ /* 0x000fe40004000000 */
[-C--:B------:R-:W-:Y:S02]  /*21250*/  ISETP.GE.AND P1, PT, R11, R243.reuse, PT ;  /* 0x000000f30b00720c */ /* 0x080fe40003f26270 */
[CC--:B------:R-:W-:Y:S02]  /*21260*/  ISETP.GE.AND P0, PT, R9.reuse, R243.reuse, PT ;  /* 0x000000f30900720c */ /* 0x0c0fe40003f06270 */
[-C--:B------:R-:W-:Y:S02]  /*21270*/  ISETP.GE.AND P2, PT, R9, R240.reuse, PT ;  /* 0x000000f00900720c */ /* 0x080fe40003f46270 */
[----:B------:R-:W-:Y:S02]  /*21280*/  FSEL R21, R176, -INF , !P5 ;  /* 0xff800000b0157808 */ /* 0x000fe40006800000 */
[C---:B------:R-:W-:Y:S02]  /*21290*/  ISETP.GE.AND P5, PT, R11.reuse, R240, PT ;  /* 0x000000f00b00720c */ /* 0x040fe40003fa6270 */
[----:B------:R-:W-:Y:S02]  /*212a0*/  ISETP.GE.OR P1, PT, R11, R242, !P1 ;  /* 0x000000f20b00720c */ /* 0x000fe40004f26670 */
[C---:B------:R-:W-:Y:S02]  /*212b0*/  ISETP.GE.OR P2, PT, R9.reuse, R244, !P2 ;  /* 0x000000f40900720c */ /* 0x040fe40005746670 */
        /* <DEDUP_REMOVED lines=8> */
[CC--:B------:R-:W-:Y:S02]  /*21340*/  ISETP.GE.AND P6, PT, R13.reuse, R243.reuse, PT ;  /* 0x000000f30d00720c */ /* 0x0c0fe40003fc6270 */
[----:B------:R-:W-:Y:S02]  /*21350*/  ISETP.GE.AND P1, PT, R13, R240, PT ;  /* 0x000000f00d00720c */ /* 0x000fe40003f26270 */
[----:B------:R-:W-:Y:S02]  /*21360*/  ISETP.GE.OR P0, PT, R9, R242, !P0 ;  /* 0x000000f20900720c */ /* 0x000fe40004706670 */
[C---:B------:R-:W-:Y:S02]  /*21370*/  ISETP.GE.OR P1, PT, R13.reuse, R244, !P1 ;  /* 0x000000f40d00720c */ /* 0x040fe40004f26670 */
[----:B------:R-:W-:Y:S02]  /*21380*/  ISETP.GE.OR P6, PT, R13, R242, !P6 ;  /* 0x000000f20d00720c */ /* 0x000fe400077c6670 */
[----:B------:R-:W-:Y:S02]  /*21390*/  IADD3 R13, R23, 0x19, RZ ;  /* 0x00000019170d7810 */ /* 0x000fe40007ffe0ff */
[----:B------:R-:W-:Y:S02]  /*213a0*/  FSEL R15, R172, -INF , !P3 ;  /* 0xff800000ac0f7808 */ /* 0x000fe40005800000 */
[----:B------:R-:W-:Y:S02]  /*213b0*/  FSEL R188, R188, -INF , !P0 ;  /* 0xff800000bcbc7808 */ /* 0x000fe40004000000 */
[CC--:B------:R-:W-:Y:S02]  /*213c0*/  ISETP.GE.AND P3, PT, R13.reuse, R243.reuse, PT ;  /* 0x000000f30d00720c */ /* 0x0c0fe40003f66270 */
[----:B------:R-:W-:Y:S02]  /*213d0*/  ISETP.GE.AND P0, PT, R13, R240, PT ;  /* 0x000000f00d00720c */ /* 0x000fe40003f06270 */
[----:B------:R-:W-:Y:S02]  /*213e0*/  IADD3 R27, R23, 0x20, RZ ;  /* 0x00000020171b7810 */ /* 0x000fe40007ffe0ff */
[C---:B------:R-:W-:Y:S02]  /*213f0*/  ISETP.GE.OR P0, PT, R13.reuse, R244, !P0 ;  /* 0x000000f40d00720c */ /* 0x040fe40004706670 */
[-C--:B------:R-:W-:Y:S02]  /*21400*/  ISETP.GE.OR P3, PT, R13, R242.reuse, !P3 ;  /* 0x000000f20d00720c */ /* 0x080fe40005f66670 */
[----:B------:R-:W-:Y:S02]  /*21410*/  FSEL R13, R173, -INF , !P4 ;  /* 0xff800000ad0d7808 */ /* 0x000fe40006000000 */
[-C--:B------:R-:W-:Y:S02]  /*21420*/  ISETP.GE.AND P4, PT, R27, R243.reuse, PT ;  /* 0x000000f31b00720c */ /* 0x080fe40003f86270 */
[----:B------:R-:W-:Y:S02]  /*21430*/  FSEL R195, R195, -INF , !P6 ;  /* 0xff800000c3c37808 */ /* 0x000fe40007000000 */
[----:B------:R-:W-:Y:S02]  /*21440*/  ISETP.GE.OR P4, PT, R27, R242, !P4 ;  /* 0x000000f21b00720c */ /* 0x000fe40006786670 */
[----:B------:R-:W-:Y:S02]  /*21450*/  ISETP.GE.AND P6, PT, R9, R240, PT ;  /* 0x000000f00900720c */ /* 0x000fe40003fc6270 */
[----:B------:R-:W-:Y:S02]  /*21460*/  FSEL R20, R6, -INF , !P4 ;  /* 0xff80000006147808 */ /* 0x000fe40006000000 */
[----:B------:R-:W-:Y:S02]  /*21470*/  FMNMX.FTZ R6, R21, R0, !PT ;  /* 0x0000000015067209 */ /* 0x000fe40007810000 */
[----:B------:R-:W-:Y:S02]  /*21480*/  IADD3 R29, R23, 0x28, RZ ;  /* 0x00000028171d7810 */ /* 0x000fe40007ffe0ff */
[----:B------:R-:W-:Y:S02]  /*21490*/  FMNMX.FTZ R6, R19, R6, !PT ;  /* 0x0000000613067209 */ /* 0x000fe40007810000 */
[----:B------:R-:W-:Y:S02]  /*214a0*/  ISETP.GE.OR P6, PT, R9, R244, !P6 ;  /* 0x000000f40900720c */ /* 0x000fe400077c6670 */
[----:B------:R-:W-:Y:S02]  /*214b0*/  FSEL R9, R174, -INF , !P5 ;  /* 0xff800000ae097808 */ /* 0x000fe40006800000 */
[----:B------:R-:W-:Y:S02]  /*214c0*/  FSEL R197, R197, -INF , !P2 ;  /* 0xff800000c5c57808 */ /* 0x000fe40005000000 */
[----:B------:R-:W-:Y:S02]  /*214d0*/  ISETP.GE.AND P5, PT, R27, R240, PT ;  /* 0x000000f01b00720c */ /* 0x000fe40003fa6270 */
[----:B------:R-:W-:Y:S02]  /*214e0*/  ISETP.GE.AND P2, PT, R29, R243, PT ;  /* 0x000000f31d00720c */ /* 0x000fe40003f46270 */
[----:B------:R-:W-:Y:S02]  /*214f0*/  FMNMX.FTZ R6, R17, R6, !PT ;  /* 0x0000000611067209 */ /* 0x000fe40007810000 */
[----:B------:R-:W-:Y:S02]  /*21500*/  ISETP.GE.OR P5, PT, R27, R244, !P5 ;  /* 0x000000f41b00720c */ /* 0x000fe40006fa6670 */
[----:B------:R-:W-:Y:S02]  /*21510*/  ISETP.GE.OR P2, PT, R29, R242, !P2 ;  /* 0x000000f21d00720c */ /* 0x000fe40005746670 */
[----:B------:R-:W-:Y:S02]  /*21520*/  FMNMX.FTZ R27, R11, R6, !PT ;  /* 0x000000060b1b7209 */ /* 0x000fe40007810000 */
[----:B------:R-:W-:Y:S02]  /*21530*/  FSEL R167, R8, -INF , !P2 ;  /* 0xff80000008a77808 */ /* 0x000fe40005000000 */
[----:B------:R-:W-:Y:S02]  /*21540*/  FMNMX.FTZ R8, R186, R27, !PT ;  /* 0x0000001bba087209 */ /* 0x000fe40007810000 */
[----:B------:R-:W-:Y:S02]  /*21550*/  FMNMX.FTZ R6, R7, R2, !PT ;  /* 0x0000000207067209 */ /* 0x000fe40007810000 */
[----:B------:R-:W-:Y:S02]  /*21560*/  IADD3 R25, R23, 0x21, RZ ;  /* 0x0000002117197810 */ /* 0x000fe40007ffe0ff */
[----:B------:R-:W-:Y:S02]  /*21570*/  FMNMX.FTZ R27, R195, R8, !PT ;  /* 0x00000008c31b7209 */ /* 0x000fe40007810000 */
[----:B------:R-:W-:Y:S02]  /*21580*/  FSEL R190, R190, -INF , !P3 ;  /* 0xff800000bebe7808 */ /* 0x000fe40005800000 */
[----:B------:R-:W-:Y:S02]  /*21590*/  FMNMX.FTZ R6, R15, R6, !PT ;  /* 0x000000060f067209 */ /* 0x000fe40007810000 */
[C---:B------:R-:W-:Y:S02]  /*215a0*/  ISETP.GE.AND P3, PT, R25.reuse, R243, PT ;  /* 0x000000f31900720c */ /* 0x040fe40003f66270 */
[----:B------:R-:W-:Y:S02]  /*215b0*/  ISETP.GE.AND P4, PT, R25, R240, PT ;  /* 0x000000f01900720c */ /* 0x000fe40003f86270 */
[----:B------:R-:W-:Y:S02]  /*215c0*/  FMNMX.FTZ R27, R188, R27, !PT ;  /* 0x0000001bbc1b7209 */ /* 0x000fe40007810000 */
[----:B------:R-:W-:Y:S02]  /*215d0*/  FMNMX.FTZ R6, R13, R6, !PT ;  /* 0x000000060d067209 */ /* 0x000fe40007810000 */
[C---:B------:R-:W-:Y:S02]  /*215e0*/  ISETP.GE.OR P3, PT, R25.reuse, R242, !P3 ;  /* 0x000000f21900720c */ /* 0x040fe40005f66670 */
[----:B------:R-:W-:Y:S02]  /*215f0*/  ISETP.GE.OR P4, PT, R25, R244, !P4 ;  /* 0x000000f41900720c */ /* 0x000fe40006786670 */
[----:B------:R-:W-:Y:S02]  /*21600*/  IADD3 R25, R23, 0x29, RZ ;  /* 0x0000002917197810 */ /* 0x000fe40007ffe0ff */
[----:B------:R-:W-:Y:S02]  /*21610*/  FMNMX.FTZ R27, R190, R27, !PT ;  /* 0x0000001bbe1b7209 */ /* 0x000fe40007810000 */
[----:B------:R-:W-:Y:S02]  /*21620*/  FMNMX.FTZ R6, R9, R6, !PT ;  /* 0x0000000609067209 */ /* 0x000fe40007810000 */
[----:B------:R-:W-:Y:S02]  /*21630*/  FSEL R199, R199, -INF , !P1 ;  /* 0xff800000c7c77808 */ /* 0x000fe40004800000 */
[----:B------:R-:W-:Y:S02]  /*21640*/  ISETP.GE.AND P1, PT, R25, R243, PT ;  /* 0x000000f31900720c */ /* 0x000fe40003f26270 */
[----:B------:R-:W-:Y:S02]  /*21650*/  FSEL R22, R5, -INF , !P3 ;  /* 0xff80000005167808 */ /* 0x000fe40005800000 */
[----:B------:R-:W-:Y:S02]  /*21660*/  FMNMX.FTZ R27, R20, R27, !PT ;  /* 0x0000001b141b7209 */ /* 0x000fe40007810000 */
[----:B------:R-:W-:Y:S02]  /*21670*/  FMNMX.FTZ R8, R197, R6, !PT ;  /* 0x00000006c5087209 */ /* 0x000fe40007810000 */
[C---:B------:R-:W-:Y:S02]  /*21680*/  ISETP.GE.OR P1, PT, R25.reuse, R242, !P1 ;  /* 0x000000f21900720c */ /* 0x040fe40004f26670 */
[----:B------:R-:W-:Y:S02]  /*21690*/  ISETP.GE.AND P2, PT, R25, R240, PT ;  /* 0x000000f01900720c */ /* 0x000fe40003f46270 */
[----:B------:R-:W-:Y:S02]  /*216a0*/  FMNMX.FTZ R6, R22, R27, !PT ;  /* 0x0000001b16067209 */ /* 0x000fe40007810000 */
[----:B------:R-:W-:Y:S02]  /*216b0*/  IADD3 R5, R23, 0x30, RZ ;  /* 0x0000003017057810 */ /* 0x000fe40007ffe0ff */
[----:B------:R-:W-:Y:S02]  /*216c0*/  FMNMX.FTZ R27, R199, R8, !PT ;  /* 0x00000008c71b7209 */ /* 0x000fe40007810000 */
[----:B------:R-:W-:Y:S02]  /*216d0*/  FSEL R192, R192, -INF , !P6 ;  /* 0xff800000c0c07808 */ /* 0x000fe40007000000 */
[----:B------:R-:W-:Y:S02]  /*216e0*/  FSEL R252, R252, -INF , !P1 ;  /* 0xff800000fcfc7808 */ /* 0x000fe40004800000 */
[----:B------:R-:W-:Y:S02]  /*216f0*/  ISETP.GE.OR P2, PT, R25, R244, !P2 ;  /* 0x000000f41900720c */ /* 0x000fe40005746670 */
[-C--:B------:R-:W-:Y:S02]  /*21700*/  ISETP.GE.AND P3, PT, R29, R240.reuse, PT ;  /* 0x000000f01d00720c */ /* 0x080fe40003f66270 */
[C---:B------:R-:W-:Y:S02]  /*21710*/  ISETP.GE.AND P6, PT, R5.reuse, R243, PT ;  /* 0x000000f30500720c */ /* 0x040fe40003fc6270 */
[----:B------:R-:W-:Y:S02]  /*21720*/  ISETP.GE.AND P1, PT, R5, R240, PT ;  /* 0x000000f00500720c */ /* 0x000fe40003f26270 */
[----:B------:R-:W-:Y:S02]  /*21730*/  IADD3 R25, R23, 0x31, RZ ;  /* 0x0000003117197810 */ /* 0x000fe40007ffe0ff */
[----:B------:R-:W-:Y:S02]  /*21740*/  FSEL R194, R194, -INF , !P0 ;  /* 0xff800000c2c27808 */ /* 0x000fe40004000000 */
[----:B------:R-:W-:Y:S02]  /*21750*/  FMNMX.FTZ R27, R192, R27, !PT ;  /* 0x0000001bc01b7209 */ /* 0x000fe40007810000 */
[-C--:B------:R-:W-:Y:S02]  /*21760*/  ISETP.GE.OR P3, PT, R29, R244.reuse, !P3 ;  /* 0x000000f41d00720c */ /* 0x080fe40005f66670 */
[C---:B------:R-:W-:Y:S02]  /*21770*/  ISETP.GE.OR P1, PT, R5.reuse, R244, !P1 ;  /* 0x000000f40500720c */ /* 0x040fe40004f26670 */
[----:B------:R-:W-:Y:S02]  /*21780*/  ISETP.GE.OR P6, PT, R5, R242, !P6 ;  /* 0x000000f20500720c */ /* 0x000fe400077c6670 */
[----:B------:R-:W-:Y:S02]  /*21790*/  ISETP.GE.AND P0, PT, R25, R243, PT ;  /* 0x000000f31900720c */ /* 0x000fe40003f06270 */
[----:B------:R-:W-:Y:S02]  /*217a0*/  FMNMX.FTZ R29, R167, R6, !PT ;  /* 0x00000006a71d7209 */ /* 0x000fe40007810000 */
[----:B------:R-:W-:Y:S02]  /*217b0*/  IADD3 R5, R23, 0x38, RZ ;  /* 0x0000003817057810 */ /* 0x000fe40007ffe0ff */
[----:B------:R-:W-:Y:S02]  /*217c0*/  FSEL R250, R250, -INF , !P5 ;  /* 0xff800000fafa7808 */ /* 0x000fe40006800000 */
[----:B------:R-:W-:Y:S02]  /*217d0*/  FMNMX.FTZ R27, R194, R27, !PT ;  /* 0x0000001bc21b7209 */ /* 0x000fe40007810000 */
[----:B------:R-:W-:Y:S02]  /*217e0*/  FSEL R193, R193, -INF , !P6 ;  /* 0xff800000c1c17808 */ /* 0x000fe40007000000 */
[-C--:B------:R-:W-:Y:S02]  /*217f0*/  ISETP.GE.OR P0, PT, R25, R242.reuse, !P0 ;  /* 0x000000f21900720c */ /* 0x080fe40004706670 */
[----:B------:R-:W-:Y:S02]  /*21800*/  IADD3 R23, R23, 0x39, RZ ;  /* 0x0000003917177810 */ /* 0x000fe40007ffe0ff */
[----:B------:R-:W-:Y:S02]  /*21810*/  ISETP.GE.AND P6, PT, R5, R243, PT ;  /* 0x000000f30500720c */ /* 0x000fe40003fc6270 */
[----:B------:R-:W-:Y:S02]  /*21820*/  FMNMX.FTZ R6, R252, R29, !PT ;  /* 0x0000001dfc067209 */ /* 0x000fe40007810000 */
[----:B------:R-:W-:Y:S02]  /*21830*/  FSEL R198, R198, -INF , !P4 ;  /* 0xff800000c6c67808 */ /* 0x000fe40006000000 */
[----:B------:R-:W-:Y:S02]  /*21840*/  FMNMX.FTZ R27, R250, R27, !PT ;  /* 0x0000001bfa1b7209 */ /* 0x000fe40007810000 */
[----:B------:R-:W-:Y:S02]  /*21850*/  ISETP.GE.AND P5, PT, R23, R243, PT ;  /* 0x000000f31700720c */ /* 0x000fe40003fa6270 */
[----:B------:R-:W-:Y:S02]  /*21860*/  FSEL R191, R191, -INF , !P0 ;  /* 0xff800000bfbf7808 */ /* 0x000fe40004000000 */
[----:B------:R-:W-:Y:S02]  /*21870*/  ISETP.GE.OR P6, PT, R5, R242, !P6 ;  /* 0x000000f20500720c */ /* 0x000fe400077c6670 */
[----:B------:R-:W-:Y:S02]  /*21880*/  FSEL R196, R196, -INF , !P3 ;  /* 0xff800000c4c47808 */ /* 0x000fe40005800000 */
[----:B------:R-:W-:Y:S02]  /*21890*/  FMNMX.FTZ R27, R198, R27, !PT ;  /* 0x0000001bc61b7209 */ /* 0x000fe40007810000 */
[----:B------:R-:W-:Y:S02]  /*218a0*/  FMNMX.FTZ R6, R193, R6, !PT ;  /* 0x00000006c1067209 */ /* 0x000fe40007810000 */
[----:B------:R-:W-:Y:S02]  /*218b0*/  ISETP.GE.AND P0, PT, R25, R240, PT ;  /* 0x000000f01900720c */ /* 0x000fe40003f06270 */
[----:B------:R-:W-:Y:S02]  /*218c0*/  FSEL R179, R16, -INF , !P6 ;  /* 0xff80000010b37808 */ /* 0x000fe40007000000 */
[----:B------:R-:W-:Y:S02]  /*218d0*/  FMNMX.FTZ R27, R196, R27, !PT ;  /* 0x0000001bc41b7209 */ /* 0x000fe40007810000 */
[----:B------:R-:W-:Y:S02]  /*218e0*/  ISETP.GE.OR P5, PT, R23, R242, !P5 ;  /* 0x000000f21700720c */ /* 0x000fe40006fa6670 */
[----:B------:R-:W-:Y:S02]  /*218f0*/  FSEL R178, R4, -INF , !P2 ;  /* 0xff80000004b27808 */ /* 0x000fe40005000000 */
[----:B------:R-:W-:Y:S02]  /*21900*/  FMNMX.FTZ R6, R191, R6, !PT ;  /* 0x00000006bf067209 */ /* 0x000fe40007810000 */
[----:B------:R-:W-:Y:S02]  /*21910*/  FSEL R174, R14, -INF , !P5 ;  /* 0xff8000000eae7808 */ /* 0x000fe40006800000 */
[----:B------:R-:W-:Y:S02]  /*21920*/  ISETP.GE.OR P0, PT, R25, R244, !P0 ;  /* 0x000000f41900720c */ /* 0x000fe40004706670 */
[----:B------:R-:W-:Y:S02]  /*21930*/  FMNMX.FTZ R8, R178, R27, !PT ;  /* 0x0000001bb2087209 */ /* 0x000fe40007810000 */
[----:B------:R-:W-:Y:S01]  /*21940*/  FMNMX.FTZ R29, R179, R6, !PT ;  /* 0x00000006b31d7209 */ /* 0x000fe20007810000 */
[----:B------:R-:W-:Y:S01]  /*21950*/  LDSM.16.MT88.4 R24, [R218+0x10000] ;  /* 0x01000000da18783b */ /* 0x000fe20000004200 */
[----:B------:R-:W-:Y:S02]  /*21960*/  FSEL R177, R10, -INF , !P1 ;  /* 0xff8000000ab17808 */ /* 0x000fe40004800000 */
[-C--:B------:R-:W-:Y:S02]  /*21970*/  ISETP.GE.AND P3, PT, R5, R240.reuse, PT ;  /* 0x000000f00500720c */ /* 0x080fe40003f66270 */
[----:B------:R-:W-:Y:S02]  /*21980*/  ISETP.GE.AND P1, PT, R23, R240, PT ;  /* 0x000000f01700720c */ /* 0x000fe40003f26270 */
[----:B------:R-:W-:Y:S02]  /*21990*/  FMNMX.FTZ R4, R174, R29, !PT ;  /* 0x0000001dae047209 */ /* 0x000fe40007810000 */
[----:B------:R-:W-:Y:S02]  /*219a0*/  ISETP.GE.OR P3, PT, R5, R244, !P3 ;  /* 0x000000f40500720c */ /* 0x000fe40005f66670 */
[----:B------:R-:W-:Y:S01]  /*219b0*/  FSEL R175, R175, -INF , !P0 ;  /* 0xff800000afaf7808 */ /* 0x000fe20004000000 */
[----:B------:R-:W1:Y:S01]  /*219c0*/  SHFL.BFLY PT, R5, R4, 0x2, 0x1f ;  /* 0x0c401f0004057f89 */ /* 0x000e6200000e0000 */
[----:B------:R-:W-:Y:S02]  /*219d0*/  FMNMX.FTZ R8, R177, R8, !PT ;  /* 0x00000008b1087209 */ /* 0x000fe40007810000 */
[----:B------:R-:W-:Y:S02]  /*219e0*/  ISETP.GE.OR P1, PT, R23, R244, !P1 ;  /* 0x000000f41700720c */ /* 0x000fe40004f26670 */
[----:B------:R-:W-:Y:S02]  /*219f0*/  FSEL R173, R12, -INF , !P3 ;  /* 0xff8000000cad7808 */ /* 0x000fe40005800000 */
[----:B------:R-:W-:Y:S02]  /*21a00*/  FMNMX.FTZ R8, R175, R8, !PT ;  /* 0x00000008af087209 */ /* 0x000fe40007810000 */
[----:B------:R-:W-:Y:S02]  /*21a10*/  FSEL R166, R3, -INF , !P1 ;  /* 0xff80000003a67808 */ /* 0x000fe40004800000 */
[----:B------:R-:W-:Y:S04]  /*21a20*/  FMNMX.FTZ R3, R173, R8, !PT ;  /* 0x00000008ad037209 */ /* 0x000fe80007810000 */
[----:B------:R-:W-:Y:S05]  /*21a30*/  FMNMX.FTZ R6, R166, R3, !PT ;  /* 0x00000003a6067209 */ /* 0x000fea0007810000 */
[----:B------:R-:W2:Y:S01]  /*21a40*/  SHFL.BFLY PT, R3, R6, 0x2, 0x1f ;  /* 0x0c401f0006037f89 */ /* 0x000ea200000e0000 */
[----:B-1----:R-:W-:Y:S07]  /*21a50*/  FMNMX.FTZ R5, R4, R5, !PT ;  /* 0x0000000504057209 */ /* 0x002fee0007810000 */
[----:B---3--:R-:W1:Y:S01]  /*21a60*/  SHFL.BFLY PT, R164, R5, 0x1, 0x1f ;  /* 0x0c201f0005a47f89 */ /* 0x008e6200000e0000 */
[----:B--2---:R-:W-:Y:S07]  /*21a70*/  FMNMX.FTZ R4, R6, R3, !PT ;  /* 0x0000000306047209 */ /* 0x004fee0007810000 */
[----:B------:R-:W2:Y:S01]  /*21a80*/  SHFL.BFLY PT, R3, R4, 0x1, 0x1f ;  /* 0x0c201f0004037f89 */ /* 0x000ea200000e0000 */
[----:B-1----:R-:W-:Y:S04]  /*21a90*/  FMNMX.FTZ R164, R5, R164, !PT ;  /* 0x000000a405a47209 */ /* 0x002fe80007810000 */
[C---:B------:R-:W-:Y:S01]  /*21aa0*/  FSETP.NEU.FTZ.AND P1, PT, R164.reuse, -INF , PT ;  /* 0xff800000a400780b */ /* 0x040fe20003f3d000 */
[----:B----4-:R-:W-:Y:S03]  /*21ab0*/  FMUL.FTZ R176, R165, R164 ;  /* 0x000000a4a5b07220 */ /* 0x010fe60000410000 */
[----:B------:R-:W-:Y:S02]  /*21ac0*/  FSEL R5, R164, RZ, P1 ;  /* 0x000000ffa4057208 */ /* 0x000fe40000800000 */
[----:B------:R-:W-:Y:S03]  /*21ad0*/  FSEL R176, R176, RZ, P1 ;  /* 0x000000ffb0b07208 */ /* 0x000fe60000800000 */
[----:B------:R-:W-:Y:S02]  /*21ae0*/  FADD.FTZ R0, -R5, R0 ;  /* 0x0000000005007221 */ /* 0x000fe40000010100 */
[-CC-:B------:R-:W-:Y:S01]  /*21af0*/  FFMA.FTZ R184, R19, R165.reuse, -R176.reuse ;  /* 0x000000a513b87223 */ /* 0x180fe200000108b0 */
[-CC-:B------:R-:W-:Y:S01]  /*21b00*/  FFMA.FTZ R183, R17, R165.reuse, -R176.reuse ;  /* 0x000000a511b77223 */ /* 0x180fe200000108b0 */
[----:B------:R-:W-:Y:S01]  /*21b10*/  FMUL.FTZ R6, R165, R0 ;  /* 0x00000000a5067220 */ /* 0x000fe20000410000 */
[----:B------:R-:W1:Y:S01]  /*21b20*/  LDSM.16.MT88.4 R16, [R220+0x10000] ;  /* 0x01000000dc10783b */ /* 0x000e620000004200 */
[--C-:B------:R-:W-:Y:S01]  /*21b30*/  FFMA.FTZ R187, R21, R165, -R176.reuse ;  /* 0x000000a515bb7223 */ /* 0x100fe200000108b0 */
[----:B--2---:R-:W-:Y:S01]  /*21b40*/  FMNMX.FTZ R3, R4, R3, !PT ;  /* 0x0000000304037209 */ /* 0x004fe20007810000 */
[-CC-:B------:R-:W-:Y:S01]  /*21b50*/  FFMA.FTZ R182, R11, R165.reuse, -R176.reuse ;  /* 0x000000a50bb67223 */ /* 0x180fe200000108b0 */
[----:B------:R-:W-:Y:S01]  /*21b60*/  MUFU.EX2 R184, R184 ;  /* 0x000000b800b87308 */ /* 0x000fe20000000800 */
[--C-:B------:R-:W-:Y:S01]  /*21b70*/  FFMA.FTZ R179, R179, R165, -R176.reuse ;  /* 0x000000a5b3b37223 */ /* 0x100fe200000108b0 */
[----:B------:R-:W-:Y:S01]  /*21b80*/  FSETP.NEU.FTZ.AND P0, PT, R3, -INF , PT ;  /* 0xff8000000300780b */ /* 0x000fe20003f1d000 */
[----:B------:R-:W-:Y:S01]  /*21b90*/  FMUL.FTZ R172, R165, R3 ;  /* 0x00000003a5ac7220 */ /* 0x000fe20000410000 */
[-CC-:B------:R-:W-:Y:S01]  /*21ba0*/  FFMA.FTZ R186, R186, R165.reuse, -R176.reuse ;  /* 0x000000a5baba7223 */ /* 0x180fe200000108b0 */
[-CC-:B------:R-:W-:Y:S01]  /*21bb0*/  FFMA.FTZ R195, R195, R165.reuse, -R176.reuse ;  /* 0x000000a5c3c37223 */ /* 0x180fe200000108b0 */
[----:B------:R-:W-:Y:S01]  /*21bc0*/  FSEL R5, R3, RZ, P0 ;  /* 0x000000ff03057208 */ /* 0x000fe20000000000 */
[-CC-:B------:R-:W-:Y:S01]  /*21bd0*/  FFMA.FTZ R188, R188, R165.reuse, -R176.reuse ;  /* 0x000000a5bcbc7223 */ /* 0x180fe200000108b0 */
[----:B------:R-:W-:Y:S02]  /*21be0*/  FSEL R172, R172, RZ, P0 ;  /* 0x000000ffacac7208 */ /* 0x000fe40000000000 */
[----:B------:R-:W2:Y:S01]  /*21bf0*/  MUFU.EX2 R187, R187 ;  /* 0x000000bb00bb7308 */ /* 0x000ea20000000800 */
[-C--:B------:R-:W-:Y:S01]  /*21c00*/  FFMA.FTZ R252, R252, R165.reuse, -R176 ;  /* 0x000000a5fcfc7223 */ /* 0x080fe200000108b0 */
[----:B------:R-:W-:Y:S01]  /*21c10*/  FADD.FTZ R0, -R5, R2 ;  /* 0x0000000205007221 */ /* 0x000fe20000010100 */
[-C--:B------:R-:W-:Y:S01]  /*21c20*/  FFMA.FTZ R193, R193, R165.reuse, -R176 ;  /* 0x000000a5c1c17223 */ /* 0x080fe200000108b0 */
[-CC-:B------:R-:W-:Y:S01]  /*21c30*/  FFMA.FTZ R189, R7, R165.reuse, -R172.reuse ;  /* 0x000000a507bd7223 */ /* 0x180fe200000108ac */
[-CC-:B------:R-:W-:Y:S01]  /*21c40*/  FFMA.FTZ R181, R15, R165.reuse, -R172.reuse ;  /* 0x000000a50fb57223 */ /* 0x180fe200000108ac */
[-CC-:B------:R-:W-:Y:S01]  /*21c50*/  FFMA.FTZ R180, R13, R165.reuse, -R172.reuse ;  /* 0x000000a50db47223 */ /* 0x180fe200000108ac */
[-CC-:B------:R-:W-:Y:S01]  /*21c60*/  FFMA.FTZ R185, R9, R165.reuse, -R172.reuse ;  /* 0x000000a509b97223 */ /* 0x180fe200000108ac */
[----:B------:R-:W-:Y:S02]  /*21c70*/  FMUL.FTZ R8, R165, R0 ;  /* 0x00000000a5087220 */ /* 0x000fe40000410000 */
[----:B------:R-:W3:Y:S01]  /*21c80*/  MUFU.EX2 R2, R6 ;  /* 0x0000000600027308 */ /* 0x000ee20000000800 */
[-CC-:B------:R-:W-:Y:S01]  /*21c90*/  FFMA.FTZ R178, R178, R165.reuse, -R172.reuse ;  /* 0x000000a5b2b27223 */ /* 0x180fe200000108ac */
[-CC-:B------:R-:W-:Y:S01]  /*21ca0*/  FFMA.FTZ R175, R175, R165.reuse, -R172.reuse ;  /* 0x000000a5afaf7223 */ /* 0x180fe200000108ac */
[-CC-:B------:R-:W-:Y:S01]  /*21cb0*/  FFMA.FTZ R177, R177, R165.reuse, -R172.reuse ;  /* 0x000000a5b1b17223 */ /* 0x180fe200000108ac */
[-CC-:B------:R-:W-:Y:S01]  /*21cc0*/  FFMA.FTZ R199, R199, R165.reuse, -R172.reuse ;  /* 0x000000a5c7c77223 */ /* 0x180fe200000108ac */
[-CC-:B------:R-:W-:Y:S01]  /*21cd0*/  FFMA.FTZ R192, R192, R165.reuse, -R172.reuse ;  /* 0x000000a5c0c07223 */ /* 0x180fe200000108ac */
[-CC-:B------:R-:W-:Y:S01]  /*21ce0*/  FFMA.FTZ R194, R194, R165.reuse, -R172.reuse ;  /* 0x000000a5c2c27223 */ /* 0x180fe200000108ac */
[--C-:B------:R-:W-:Y:S03]  /*21cf0*/  FFMA.FTZ R250, R250, R165, -R172.reuse ;  /* 0x000000a5fafa7223 */ /* 0x100fe600000108ac */
[----:B------:R-:W4:Y:S01]  /*21d00*/  MUFU.EX2 R0, R8 ;  /* 0x0000000800007308 */ /* 0x000f220000000800 */
[----:B--2---:R-:W-:Y:S01]  /*21d10*/  F2FP.F16.F32.PACK_AB R168, R184, R187 ;  /* 0x000000bbb8a8723e */ /* 0x004fe200000000ff */
[-CC-:B------:R-:W-:Y:S01]  /*21d20*/  FFMA.FTZ R198, R198, R165.reuse, -R172.reuse ;  /* 0x000000a5c6c67223 */ /* 0x180fe200000108ac */
[-C--:B------:R-:W-:Y:S01]  /*21d30*/  FFMA.FTZ R196, R196, R165.reuse, -R172 ;  /* 0x000000a5c4c47223 */ /* 0x080fe200000108ac */
[--C-:B------:R-:W-:Y:S01]  /*21d40*/  FFMA.FTZ R191, R191, R165, -R176.reuse ;  /* 0x000000a5bfbf7223 */ /* 0x100fe200000108b0 */
[----:B------:R-:W-:Y:S05]  /*21d50*/  ISETP.GT.AND P0, PT, R234, R227, PT ;  /* 0x000000e3ea00720c */ /* 0x000fea0003f04270 */
[----:B------:R-:W-:Y:S01]  /*21d60*/  MUFU.EX2 R183, R183 ;  /* 0x000000b700b77308 */ /* 0x000fe20000000800 */
[C---:B---3--:R-:W-:Y:S01]  /*21d70*/  FMUL.FTZ R4, R2.reuse, R160 ;  /* 0x000000a002047220 */ /* 0x048fe20000410000 */
[C---:B------:R-:W-:Y:S01]  /*21d80*/  FMUL.FTZ R5, R2.reuse, R161 ;  /* 0x000000a102057220 */ /* 0x040fe20000410000 */
[C---:B------:R-:W-:Y:S01]  /*21d90*/  FMUL.FTZ R9, R2.reuse, R157 ;  /* 0x0000009d02097220 */ /* 0x040fe20000410000 */
[C---:B------:R-:W-:Y:S01]  /*21da0*/  FMUL.FTZ R12, R2.reuse, R152 ;  /* 0x00000098020c7220 */ /* 0x040fe20000410000 */
[C---:B------:R-:W-:Y:S01]  /*21db0*/  FMUL.FTZ R13, R2.reuse, R153 ;  /* 0x00000099020d7220 */ /* 0x040fe20000410000 */
[----:B------:R-:W-:Y:S01]  /*21dc0*/  MOV R157, R20 ;  /* 0x00000014009d7202 */ /* 0x000fe20000000f00 */
[----:B------:R-:W-:Y:S03]  /*21dd0*/  FMUL.FTZ R20, R2, R144 ;  /* 0x0000009002147220 */ /* 0x000fe60000410000 */
[----:B------:R-:W2:Y:S01]  /*21de0*/  MUFU.EX2 R182, R182 ;  /* 0x000000b600b67308 */ /* 0x000ea20000000800 */
[C---:B----4-:R-:W-:Y:S01]  /*21df0*/  FMUL.FTZ R6, R0.reuse, R162 ;  /* 0x000000a200067220 */ /* 0x050fe20000410000 */
[C---:B------:R-:W-:Y:S01]  /*21e00*/  FMUL.FTZ R7, R0.reuse, R163 ;  /* 0x000000a300077220 */ /* 0x040fe20000410000 */
[C---:B------:R-:W-:Y:S01]  /*21e10*/  FMUL.FTZ R10, R0.reuse, R158 ;  /* 0x0000009e000a7220 */ /* 0x040fe20000410000 */
[----:B------:R-:W-:Y:S01]  /*21e20*/  FMUL.FTZ R11, R0, R159 ;  /* 0x0000009f000b7220 */ /* 0x000fe20000410000 */
[----:B------:R-:W-:Y:S01]  /*21e30*/  FMUL.FTZ R8, R2, R156 ;  /* 0x0000009c02087220 */ /* 0x000fe20000410000 */
[----:B------:R-:W3:Y:S01]  /*21e40*/  LDSM.16.MT88.4 R160, [R216+0x10000] ;  /* 0x01000000d8a0783b */ /* 0x000ee20000004200 */
[C---:B------:R-:W-:Y:S03]  /*21e50*/  FMUL.FTZ R14, R0.reuse, R154 ;  /* 0x0000009a000e7220 */ /* 0x040fe60000410000 */
[----:B------:R-:W-:Y:S01]  /*21e60*/  MUFU.EX2 R189, R189 ;  /* 0x000000bd00bd7308 */ /* 0x000fe20000000800 */
[----:B------:R-:W-:Y:S01]  /*21e70*/  FMUL.FTZ R15, R0, R155 ;  /* 0x0000009b000f7220 */ /* 0x000fe20000410000 */
[----:B------:R-:W-:Y:S01]  /*21e80*/  MOV R156, R22 ;  /* 0x00000016009c7202 */ /* 0x000fe20000000f00 */
[----:B------:R-:W-:Y:S01]  /*21e90*/  FMUL.FTZ R21, R2, R145 ;  /* 0x0000009102157220 */ /* 0x000fe20000410000 */
[C---:B------:R-:W-:Y:S01]  /*21ea0*/  FMUL.FTZ R22, R0.reuse, R146 ;  /* 0x0000009200167220 */ /* 0x040fe20000410000 */
[----:B------:R-:W-:Y:S01]  /*21eb0*/  FMUL.FTZ R23, R0, R147 ;  /* 0x0000009300177220 */ /* 0x000fe20000410000 */
[----:B------:R-:W4:Y:S01]  /*21ec0*/  LDSM.16.MT88.4 R152, [R220+0x12000] ;  /* 0x01200000dc98783b */ /* 0x000f220000004200 */
[----:B------:R-:W-:Y:S03]  /*21ed0*/  FMUL.FTZ R28, R2, R136 ;  /* 0x00000088021c7220 */ /* 0x000fe60000410000 */
[----:B------:R-:W5:Y:S01]  /*21ee0*/  MUFU.EX2 R181, R181 ;  /* 0x000000b500b57308 */ /* 0x000f620000000800 */
[----:B--2---:R-:W-:Y:S01]  /*21ef0*/  F2FP.F16.F32.PACK_AB R170, R182, R183 ;  /* 0x000000b7b6aa723e */ /* 0x004fe200000000ff */
[----:B------:R-:W-:Y:S01]  /*21f00*/  FMUL.FTZ R29, R2, R137 ;  /* 0x00000089021d7220 */ /* 0x000fe20000410000 */
[C---:B------:R-:W-:Y:S01]  /*21f10*/  FMUL.FTZ R30, R0.reuse, R138 ;  /* 0x0000008a001e7220 */ /* 0x040fe20000410000 */
[----:B------:R-:W-:Y:S01]  /*21f20*/  FMUL.FTZ R31, R0, R139 ;  /* 0x0000008b001f7220 */ /* 0x000fe20000410000 */
[C---:B------:R-:W-:Y:S01]  /*21f30*/  FMUL.FTZ R36, R2.reuse, R36 ;  /* 0x0000002402247220 */ /* 0x040fe20000410000 */
[----:B------:R-:W2:Y:S01]  /*21f40*/  LDSM.16.MT88.4 R144, [R218+0x12000] ;  /* 0x01200000da90783b */ /* 0x000ea20000004200 */
[----:B------:R-:W-:Y:S03]  /*21f50*/  FMUL.FTZ R37, R2, R37 ;  /* 0x0000002502257220 */ /* 0x000fe60000410000 */
[----:B------:R-:W-:Y:S01]  /*21f60*/  MUFU.EX2 R180, R180 ;  /* 0x000000b400b47308 */ /* 0x000fe20000000800 */
[C---:B------:R-:W-:Y:S01]  /*21f70*/  FMUL.FTZ R38, R0.reuse, R38 ;  /* 0x0000002600267220 */ /* 0x040fe20000410000 */
[----:B------:R-:W-:Y:S01]  /*21f80*/  FMUL.FTZ R39, R0, R39 ;  /* 0x0000002700277220 */ /* 0x000fe20000410000 */
[C---:B------:R-:W-:Y:S01]  /*21f90*/  FMUL.FTZ R40, R2.reuse, R40 ;  /* 0x0000002802287220 */ /* 0x040fe20000410000 */
[----:B------:R-:W-:Y:S01]  /*21fa0*/  FMUL.FTZ R41, R2, R41 ;  /* 0x0000002902297220 */ /* 0x000fe20000410000 */
[C---:B------:R-:W-:Y:S01]  /*21fb0*/  FMUL.FTZ R42, R0.reuse, R42 ;  /* 0x0000002a002a7220 */ /* 0x040fe20000410000 */
[----:B------:R-:W2:Y:S01]  /*21fc0*/  LDSM.16.MT88.4 R136, [R217+0x12000] ;  /* 0x01200000d988783b */ /* 0x000ea20000004200 */
        /* <DEDUP_REMOVED lines=31> */
[C---:B------:R-:W-:Y:S04]  /*221c0*/  HMMA.16816.F32 R12, R168.reuse, R24, R12 ;  /* 0x00000018a80c723c */ /* 0x040fe8000000180c */
[----:B------:R-:W-:Y:S01]  /*221d0*/  FMUL.FTZ R17, R2, R149 ;  /* 0x0000009502117220 */ /* 0x000fe20000410000 */
[C---:B------:R-:W-:Y:S01]  /*221e0*/  FMUL.FTZ R18, R0.reuse, R150 ;  /* 0x0000009600127220 */ /* 0x040fe20000410000 */
[----:B------:R-:W-:Y:S01]  /*221f0*/  FMUL.FTZ R19, R0, R151 ;  /* 0x0000009700137220 */ /* 0x000fe20000410000 */
[C---:B------:R-:W-:Y:S01]  /*22200*/  FMUL.FTZ R24, R2.reuse, R140 ;  /* 0x0000008c02187220 */ /* 0x040fe20000410000 */
[----:B------:R-:W-:Y:S01]  /*22210*/  LDSM.16.MT88.4 R148, [R217+0x10800] ;  /* 0x01080000d994783b */ /* 0x000fe20000004200 */
[----:B------:R-:W-:Y:S02]  /*22220*/  MUFU.EX2 R188, R188 ;  /* 0x000000bc00bc7308 */ /* 0x000fe40000000800 */
[----:B------:R-:W-:Y:S01]  /*22230*/  FMUL.FTZ R25, R2, R141 ;  /* 0x0000008d02197220 */ /* 0x000fe20000410000 */
[C---:B------:R-:W-:Y:S01]  /*22240*/  FMUL.FTZ R66, R0.reuse, R66 ;  /* 0x0000004200427220 */ /* 0x040fe20000410000 */
[----:B------:R-:W-:Y:S01]  /*22250*/  FMUL.FTZ R67, R0, R67 ;  /* 0x0000004300437220 */ /* 0x000fe20000410000 */
[C---:B------:R-:W-:Y:S03]  /*22260*/  HMMA.16816.F32 R16, R168.reuse, R26, R16 ;  /* 0x0000001aa810723c */ /* 0x040fe60000001810 */
[C---:B------:R-:W-:Y:S01]  /*22270*/  FMUL.FTZ R68, R2.reuse, R68 ;  /* 0x0000004402447220 */ /* 0x040fe20000410000 */
[----:B------:R-:W-:Y:S01]  /*22280*/  FMUL.FTZ R69, R2, R69 ;  /* 0x0000004502457220 */ /* 0x000fe20000410000 */
[C---:B------:R-:W-:Y:S01]  /*22290*/  FMUL.FTZ R70, R0.reuse, R70 ;  /* 0x0000004600467220 */ /* 0x040fe20000410000 */
[C---:B------:R-:W-:Y:S01]  /*222a0*/  HMMA.16816.F32 R20, R168.reuse, R32, R20 ;  /* 0x00000020a814723c */ /* 0x040fe20000001814 */
[----:B------:R-:W-:Y:S04]  /*222b0*/  MUFU.EX2 R199, R199 ;  /* 0x000000c700c77308 */ /* 0x000fe80000000800 */
[C---:B------:R-:W-:Y:S01]  /*222c0*/  FMUL.FTZ R26, R0.reuse, R142 ;  /* 0x0000008e001a7220 */ /* 0x040fe20000410000 */
[----:B------:R-:W-:Y:S01]  /*222d0*/  FMUL.FTZ R27, R0, R143 ;  /* 0x0000008f001b7220 */ /* 0x000fe20000410000 */
[C---:B------:R-:W-:Y:S01]  /*222e0*/  FMUL.FTZ R32, R2.reuse, R132 ;  /* 0x0000008402207220 */ /* 0x040fe20000410000 */
[----:B------:R-:W-:Y:S03]  /*222f0*/  LDSM.16.MT88.4 R140, [R220+0x14000] ;  /* 0x01400000dc8c783b */ /* 0x000fe60000004200 */
[----:B------:R-:W-:Y:S01]  /*22300*/  MUFU.EX2 R192, R192 ;  /* 0x000000c000c07308 */ /* 0x000fe20000000800 */
[----:B------:R-:W-:Y:S01]  /*22310*/  FMUL.FTZ R33, R2, R133 ;  /* 0x0000008502217220 */ /* 0x000fe20000410000 */
[----:B------:R-:W-:Y:S01]  /*22320*/  FMUL.FTZ R71, R0, R71 ;  /* 0x0000004700477220 */ /* 0x000fe20000410000 */
[C---:B------:R-:W-:Y:S03]  /*22330*/  HMMA.16816.F32 R24, R168.reuse, R34, R24 ;  /* 0x00000022a818723c */ /* 0x040fe60000001818 */
[C---:B------:R-:W-:Y:S01]  /*22340*/  FMUL.FTZ R72, R2.reuse, R72 ;  /* 0x0000004802487220 */ /* 0x040fe20000410000 */
[----:B------:R-:W-:Y:S01]  /*22350*/  FMUL.FTZ R73, R2, R73 ;  /* 0x0000004902497220 */ /* 0x000fe20000410000 */
[C---:B------:R-:W-:Y:S01]  /*22360*/  FMUL.FTZ R74, R0.reuse, R74 ;  /* 0x0000004a004a7220 */ /* 0x040fe20000410000 */
[C---:B---3--:R-:W-:Y:S01]  /*22370*/  HMMA.16816.F32 R28, R168.reuse, R160, R28 ;  /* 0x000000a0a81c723c */ /* 0x048fe2000000181c */
[----:B------:R-:W-:Y:S04]  /*22380*/  MUFU.EX2 R194, R194 ;  /* 0x000000c200c27308 */ /* 0x000fe80000000800 */
[C---:B------:R-:W-:Y:S01]  /*22390*/  FMUL.FTZ R34, R0.reuse, R134 ;  /* 0x0000008600227220 */ /* 0x040fe20000410000 */
[C---:B------:R-:W-:Y:S01]  /*223a0*/  FMUL.FTZ R35, R0.reuse, R135 ;  /* 0x0000008700237220 */ /* 0x040fe20000410000 */
[----:B------:R-:W-:Y:S01]  /*223b0*/  FMUL.FTZ R75, R0, R75 ;  /* 0x0000004b004b7220 */ /* 0x000fe20000410000 */
[----:B------:R-:W3:Y:S03]  /*223c0*/  LDSM.16.MT88.4 R132, [R216+0x12000] ;  /* 0x01200000d884783b */ /* 0x000ee60000004200 */
[----:B------:R-:W-:Y:S01]  /*223d0*/  MUFU.EX2 R252, R252 ;  /* 0x000000fc00fc7308 */ /* 0x000fe20000000800 */
[C---:B------:R-:W-:Y:S01]  /*223e0*/  FMUL.FTZ R76, R2.reuse, R76 ;  /* 0x0000004c024c7220 */ /* 0x040fe20000410000 */
[----:B------:R-:W-:Y:S01]  /*223f0*/  FMUL.FTZ R77, R2, R77 ;  /* 0x0000004d024d7220 */ /* 0x000fe20000410000 */
[C---:B------:R-:W-:Y:S02]  /*22400*/  HMMA.16816.F32 R32, R168.reuse, R162, R32 ;  /* 0x000000a2a820723c */ /* 0x040fe40000001820 */
[----:B------:R-:W-:Y:S01]  /*22410*/  LDSM.16.MT88.4 R160, [R220+0x14800] ;  /* 0x01480000dca0783b */ /* 0x000fe20000004200 */
[C---:B------:R-:W-:Y:S01]  /*22420*/  FMUL.FTZ R78, R0.reuse, R78 ;  /* 0x0000004e004e7220 */ /* 0x040fe20000410000 */
[----:B------:R-:W-:Y:S02]  /*22430*/  FMUL.FTZ R79, R0, R79 ;  /* 0x0000004f004f7220 */ /* 0x000fe40000410000 */
[C---:B----4-:R-:W-:Y:S01]  /*22440*/  HMMA.16816.F32 R36, R168.reuse, R152, R36 ;  /* 0x00000098a824723c */ /* 0x050fe20000001824 */
[----:B------:R-:W-:Y:S04]  /*22450*/  MUFU.EX2 R250, R250 ;  /* 0x000000fa00fa7308 */ /* 0x000fe80000000800 */
        /* <DEDUP_REMOVED lines=8> */
[----:B------:R-:W2:Y:S01]  /*224e0*/  LDSM.16.MT88.4 R144, [R218+0x14000] ;  /* 0x01400000da90783b */ /* 0x000ea20000004200 */
[----:B------:R-:W-:Y:S03]  /*224f0*/  MUFU.EX2 R196, R196 ;  /* 0x000000c400c47308 */ /* 0x000fe60000000800 */
[----:B------:R-:W-:Y:S01]  /*22500*/  FMUL.FTZ R83, R0, R83 ;  /* 0x0000005300537220 */ /* 0x000fe20000410000 */
[C---:B------:R-:W-:Y:S06]  /*22510*/  HMMA.16816.F32 R52, R168.reuse, R136, R52 ;  /* 0x00000088a834723c */ /* 0x040fec0000001834 */
[----:B------:R-:W-:Y:S01]  /*22520*/  MUFU.EX2 R193, R193 ;  /* 0x000000c100c17308 */ /* 0x000fe20000000800 */
[C---:B------:R-:W-:Y:S01]  /*22530*/  FMUL.FTZ R84, R2.reuse, R84 ;  /* 0x0000005402547220 */ /* 0x040fe20000410000 */
[C---:B------:R-:W-:Y:S01]  /*22540*/  HMMA.16816.F32 R56, R168.reuse, R138, R56 ;  /* 0x0000008aa838723c */ /* 0x040fe20000001838 */
[----:B------:R-:W4:Y:S02]  /*22550*/  LDSM.16.MT88.4 R136, [R217+0x14000] ;  /* 0x01400000d988783b */ /* 0x000f240000004200 */
[----:B------:R-:W-:Y:S03]  /*22560*/  FMUL.FTZ R85, R2, R85 ;  /* 0x0000005502557220 */ /* 0x000fe60000410000 */
[C---:B---3--:R-:W-:Y:S02]  /*22570*/  HMMA.16816.F32 R60, R168.reuse, R132, R60 ;  /* 0x00000084a83c723c */ /* 0x048fe4000000183c */
[----:B------:R-:W-:Y:S03]  /*22580*/  MUFU.EX2 R191, R191 ;  /* 0x000000bf00bf7308 */ /* 0x000fe60000000800 */
[C---:B------:R-:W-:Y:S01]  /*22590*/  FMUL.FTZ R86, R0.reuse, R86 ;  /* 0x0000005600567220 */ /* 0x040fe20000410000 */
[C---:B------:R-:W-:Y:S01]  /*225a0*/  HMMA.16816.F32 R64, R168.reuse, R134, R64 ;  /* 0x00000086a840723c */ /* 0x040fe20000001840 */
[----:B------:R-:W3:Y:S04]  /*225b0*/  LDSM.16.MT88.4 R132, [R216+0x14000] ;  /* 0x01400000d884783b */ /* 0x000ee80000004200 */
[----:B------:R-:W-:Y:S01]  /*225c0*/  FMUL.FTZ R87, R0, R87 ;  /* 0x0000005700577220 */ /* 0x000fe20000410000 */
[C---:B------:R-:W-:Y:S05]  /*225d0*/  HMMA.16816.F32 R68, R168.reuse, R140, R68 ;  /* 0x0000008ca844723c */ /* 0x040fea0000001844 */
[C---:B------:R-:W-:Y:S01]  /*225e0*/  FMUL.FTZ R88, R2.reuse, R88 ;  /* 0x0000005802587220 */ /* 0x040fe20000410000 */
[C---:B------:R-:W-:Y:S01]  /*225f0*/  HMMA.16816.F32 R72, R168.reuse, R142, R72 ;  /* 0x0000008ea848723c */ /* 0x040fe20000001848 */
[----:B------:R-:W5:Y:S04]  /*22600*/  LDSM.16.MT88.4 R140, [R220+0x16000] ;  /* 0x01600000dc8c783b */ /* 0x000f680000004200 */
[----:B------:R-:W-:Y:S01]  /*22610*/  FMUL.FTZ R89, R2, R89 ;  /* 0x0000005902597220 */ /* 0x000fe20000410000 */
[C---:B--2---:R-:W-:Y:S05]  /*22620*/  HMMA.16816.F32 R76, R168.reuse, R144, R76 ;  /* 0x00000090a84c723c */ /* 0x044fea000000184c */
[C---:B------:R-:W-:Y:S01]  /*22630*/  FMUL.FTZ R90, R0.reuse, R90 ;  /* 0x0000005a005a7220 */ /* 0x040fe20000410000 */
[C---:B------:R-:W-:Y:S05]  /*22640*/  HMMA.16816.F32 R80, R168.reuse, R146, R80 ;  /* 0x00000092a850723c */ /* 0x040fea0000001850 */
[----:B------:R-:W-:Y:S01]  /*22650*/  FMUL.FTZ R91, R0, R91 ;  /* 0x0000005b005b7220 */ /* 0x000fe20000410000 */
[C---:B----4-:R-:W-:Y:S05]  /*22660*/  HMMA.16816.F32 R84, R168.reuse, R136, R84 ;  /* 0x00000088a854723c */ /* 0x050fea0000001854 */
[----:B------:R-:W-:Y:S01]  /*22670*/  FFMA.FTZ R144, R190, R165, -R176 ;  /* 0x000000a5be907223 */ /* 0x000fe200000108b0 */
        /* <DEDUP_REMOVED lines=33> */
[----:B------:R-:W-:Y:S01]  /*22890*/  FFMA.FTZ R190, R197, R165, -R172 ;  /* 0x000000a5c5be7223 */ /* 0x000fe200000108ac */
[C---:B------:R-:W-:Y:S01]  /*228a0*/  FMUL.FTZ R124, R2.reuse, R124 ;  /* 0x0000007c027c7220 */ /* 0x040fe20000410000 */
[----:B------:R2:W5:Y:S01]  /*228b0*/  MUFU.EX2 R197, R144 ;  /* 0x0000009000c57308 */ /* 0x0005620000000800 */
[C---:B------:R-:W-:Y:S01]  /*228c0*/  HMMA.16816.F32 R112, R168.reuse, R138, R112 ;  /* 0x0000008aa870723c */ /* 0x040fe20000001870 */
[----:B------:R-:W5:Y:S04]  /*228d0*/  LDSM.16.MT88.4 R136, [R220+0x10800] ;  /* 0x01080000dc88783b */ /* 0x000f680000004200 */
[C---:B------:R-:W-:Y:S01]  /*228e0*/  FMUL.FTZ R116, R2.reuse, R116 ;  /* 0x0000007402747220 */ /* 0x040fe20000410000 */
[----:B------:R-:W-:Y:S01]  /*228f0*/  FMUL.FTZ R117, R2, R117 ;  /* 0x0000007502757220 */ /* 0x000fe20000410000 */
[C---:B------:R-:W-:Y:S01]  /*22900*/  FMUL.FTZ R118, R0.reuse, R118 ;  /* 0x0000007600767220 */ /* 0x040fe20000410000 */
[----:B------:R-:W-:Y:S01]  /*22910*/  FMUL.FTZ R119, R0, R119 ;  /* 0x0000007700777220 */ /* 0x000fe20000410000 */
[----:B------:R-:W5:Y:S02]  /*22920*/  MUFU.EX2 R190, R190 ;  /* 0x000000be00be7308 */ /* 0x000f640000000800 */
[C---:B------:R-:W-:Y:S01]  /*22930*/  FMUL.FTZ R120, R2.reuse, R120 ;  /* 0x0000007802787220 */ /* 0x040fe20000410000 */
[----:B------:R-:W-:Y:S01]  /*22940*/  FMUL.FTZ R121, R2, R121 ;  /* 0x0000007902797220 */ /* 0x000fe20000410000 */
[C---:B------:R-:W-:Y:S01]  /*22950*/  FMUL.FTZ R122, R0.reuse, R122 ;  /* 0x0000007a007a7220 */ /* 0x040fe20000410000 */
[----:B------:R-:W-:Y:S01]  /*22960*/  FMUL.FTZ R123, R0, R123 ;  /* 0x0000007b007b7220 */ /* 0x000fe20000410000 */
[C---:B---3--:R-:W-:Y:S01]  /*22970*/  HMMA.16816.F32 R116, R168.reuse, R132, R116 ;  /* 0x00000084a874723c */ /* 0x048fe20000001874 */
[----:B--2---:R-:W2:Y:S02]  /*22980*/  LDSM.16.MT88.4 R144, [R218+0x10800] ;  /* 0x01080000da90783b */ /* 0x004ea40000004200 */
[----:B------:R-:W-:Y:S01]  /*22990*/  FMUL.FTZ R125, R2, R125 ;  /* 0x0000007d027d7220 */ /* 0x000fe20000410000 */
[C---:B------:R-:W-:Y:S01]  /*229a0*/  FMUL.FTZ R126, R0.reuse, R126 ;  /* 0x0000007e007e7220 */ /* 0x040fe20000410000 */
[----:B------:R-:W-:Y:S01]  /*229b0*/  FMUL.FTZ R127, R0, R127 ;  /* 0x0000007f007f7220 */ /* 0x000fe20000410000 */
[C---:B------:R-:W-:Y:S05]  /*229c0*/  HMMA.16816.F32 R120, R168.reuse, R134, R120 ;  /* 0x00000086a878723c */ /* 0x040fea0000001878 */
[C---:B------:R-:W-:Y:S01]  /*229d0*/  FMUL.FTZ R128, R2.reuse, R128 ;  /* 0x0000008002807220 */ /* 0x040fe20000410000 */
[C---:B----4-:R-:W-:Y:S05]  /*229e0*/  HMMA.16816.F32 R124, R168.reuse, R140, R124 ;  /* 0x0000008ca87c723c */ /* 0x050fea000000187c */
[----:B------:R-:W-:Y:S01]  /*229f0*/  FMUL.FTZ R129, R2, R129 ;  /* 0x0000008102817220 */ /* 0x000fe20000410000 */
[C---:B------:R-:W-:Y:S01]  /*22a00*/  FMUL.FTZ R130, R0.reuse, R130 ;  /* 0x0000008200827220 */ /* 0x040fe20000410000 */
[C---:B------:R-:W-:Y:S01]  /*22a10*/  FMUL.FTZ R131, R0.reuse, R131 ;  /* 0x0000008300837220 */ /* 0x040fe20000410000 */
[----:B-1----:R-:W-:Y:S03]  /*22a20*/  F2FP.F16.F32.PACK_AB R132, R195, R186 ;  /* 0x000000bac384723e */ /* 0x002fe600000000ff */
[----:B-----5:R-:W-:Y:S01]  /*22a30*/  F2FP.F16.F32.PACK_AB R134, R197, R188 ;  /* 0x000000bcc586723e */ /* 0x020fe200000000ff */
[----:B------:R-:W-:Y:S01]  /*22a40*/  FFMA.FTZ R189, R0, R245, R189 ;  /* 0x000000f500bd7223 */ /* 0x000fe200000100bd */
[----:B------:R-:W-:Y:S01]  /*22a50*/  F2FP.F16.F32.PACK_AB R133, R199, R190 ;  /* 0x000000bec785723e */ /* 0x000fe200000000ff */
[----:B------:R-:W-:Y:S01]  /*22a60*/  HMMA.16816.F32 R128, R168, R142, R128 ;  /* 0x0000008ea880723c */ /* 0x000fe20000001880 */
[----:B------:R-:W1:Y:S01]  /*22a70*/  LDSM.16.MT88.4 R140, [R220+0x12800] ;  /* 0x01280000dc8c783b */ /* 0x000e620000004200 */
[----:B------:R-:W-:Y:S01]  /*22a80*/  MUFU.EX2 R169, R178 ;  /* 0x000000b200a97308 */ /* 0x000fe20000000800 */
[----:B------:R-:W-:Y:S01]  /*22a90*/  F2FP.F16.F32.PACK_AB R135, R194, R192 ;  /* 0x000000c0c287723e */ /* 0x000fe200000000ff */
[----:B------:R-:W-:Y:S01]  /*22aa0*/  FFMA.FTZ R187, R2, R247, R187 ;  /* 0x000000f702bb7223 */ /* 0x000fe200000100bb */
[----:B------:R-:W-:Y:S01]  /*22ab0*/  MOV R2, R3 ;  /* 0x0000000300027202 */ /* 0x000fe20000000f00 */
[----:B------:R-:W-:Y:S01]  /*22ac0*/  FADD.FTZ R189, R181, R189 ;  /* 0x000000bdb5bd7221 */ /* 0x000fe20000010000 */
[----:B------:R-:W-:Y:S01]  /*22ad0*/  MOV R170, R157 ;  /* 0x0000009d00aa7202 */ /* 0x000fe20000000f00 */
[----:B------:R-:W-:Y:S02]  /*22ae0*/  FADD.FTZ R184, R184, R187 ;  /* 0x000000bbb8b87221 */ /* 0x000fe40000010000 */
[C---:B------:R-:W-:Y:S05]  /*22af0*/  HMMA.16816.F32 R4, R132.reuse, R136, R4 ;  /* 0x000000888404723c */ /* 0x040fea0000001804 */
[----:B------:R-:W-:Y:S01]  /*22b00*/  MOV R171, R156 ;  /* 0x0000009c00ab7202 */ /* 0x000fe20000000f00 */
[C---:B------:R-:W-:Y:S01]  /*22b10*/  HMMA.16816.F32 R8, R132.reuse, R138, R8 ;  /* 0x0000008a8408723c */ /* 0x040fe20000001808 */
[----:B------:R-:W3:Y:S04]  /*22b20*/  LDSM.16.MT88.4 R136, [R218+0x12800] ;  /* 0x01280000da88783b */ /* 0x000ee80000004200 */
[----:B------:R-:W-:Y:S01]  /*22b30*/  FADD.FTZ R180, R180, R189 ;  /* 0x000000bdb4b47221 */ /* 0x000fe20000010000 */
[C---:B--2---:R-:W-:Y:S03]  /*22b40*/  HMMA.16816.F32 R12, R132.reuse, R144, R12 ;  /* 0x00000090840c723c */ /* 0x044fe6000000180c */
[----:B------:R-:W-:Y:S02]  /*22b50*/  LDSM.16.MT88.4 R156, [R216+0x12800] ;  /* 0x01280000d89c783b */ /* 0x000fe40000004200 */
[----:B------:R-:W-:Y:S01]  /*22b60*/  FADD.FTZ R183, R183, R184 ;  /* 0x000000b8b7b77221 */ /* 0x000fe20000010000 */
[C---:B------:R-:W-:Y:S05]  /*22b70*/  HMMA.16816.F32 R16, R132.reuse, R146, R16 ;  /* 0x000000928410723c */ /* 0x040fea0000001810 */
[----:B------:R-:W2:Y:S01]  /*22b80*/  LDSM.16.MT88.4 R144, [R217+0x12800] ;  /* 0x01280000d990783b */ /* 0x000ea20000004200 */
        /* <DEDUP_REMOVED lines=205> */
.L_x_8125:
        /* <DEDUP_REMOVED lines=27> */
.L_x_8142:
        /* <DEDUP_REMOVED lines=241> */
[----:B------:R-:W4:Y:S04]  /*24920*/  LD.E R26, desc[UR10][R6.64+0x60] ;  /* 0x0000600a061a7980 */ /* 0x000f28000c101900 */
[----:B--2---:R-:W2:Y:S04]  /*24930*/  LD.E R20, desc[UR12][R6.64+0xcc] ;  /* 0x0000cc0c06147980 */ /* 0x004ea8000c101900 */
[----:B------:R-:W2:Y:S01]  /*24940*/  LD.E.64 R24, desc[UR10][R6.64+0x78] ;  /* 0x0000780a06187980 */ /* 0x000ea2000c101b00 */
[----:B------:R-:W1:Y:S01]  /*24950*/  @P4 MUFU.LG2 R11, R11 ;  /* 0x0000000b000b4308 */ /* 0x000e620000000c00 */
[----:B------:R-:W-:Y:S01]  /*24960*/  IMAD R13, R231, -0x40, R232 ;  /* 0xffffffc0e70d7824 */ /* 0x000fe200078e02e8 */
[----:B---3--:R-:W-:Y:S01]  /*24970*/  IADD3 R22, R0, 0x8, RZ ;  /* 0x0000000800167810 */ /* 0x008fe20007ffe0ff */
[----:B------:R3:W5:Y:S01]  /*24980*/  LD.E.64 R140, desc[UR10][R6.64+0xa8] ;  /* 0x0000a80a068c7980 */ /* 0x000762000c101b00 */
[----:B------:R-:W-:Y:S01]  /*24990*/  LEA.HI R17, R4, R4, RZ, 0x1 ;  /* 0x0000000404117211 */ /* 0x000fe200078f08ff */
[----:B------:R-:W-:Y:S01]  /*249a0*/  BSSY B0, `(.L_x_8136) ;  /* 0x000005a000007945 */ /* 0x000fe20003800000 */
[----:B------:R-:W-:Y:S01]  /*249b0*/  BAR.SYNC.DEFER_BLOCKING 0x0 ;  /* 0x0000000000007b1d */ /* 0x000fe20000010000 */
[----:B------:R-:W-:-:S02]  /*249c0*/  ISETP.GE.AND P0, PT, R22, R13, PT ;  /* 0x0000000d1600720c */ /* 0x000fc40003f06270 */
[C---:B----4-:R-:W-:Y:S02]  /*249d0*/  IADD3 R12, R0.reuse, 0x10, RZ ;  /* 0x00000010000c7810 */ /* 0x050fe40007ffe0ff */
[----:B------:R-:W-:Y:S02]  /*249e0*/  SHF.L.U32 R21, R0, 0x6, RZ ;  /* 0x0000000600157819 */ /* 0x000fe400000006ff */
[----:B------:R-:W-:Y:S02]  /*249f0*/  ISETP.GE.AND P5, PT, R12, R13, PT ;  /* 0x0000000d0c00720c */ /* 0x000fe40003fa6270 */
[----:B------:R-:W-:Y:S01]  /*24a00*/  MOV R12, 0xff800000 ;  /* 0xff800000000c7802 */ /* 0x000fe20000000f00 */
[----:B-1----:R-:W-:Y:S01]  /*24a10*/  @P4 FMUL.FTZ R22, R11, 0.69314718246459960938 ;  /* 0x3f3172180b164820 */ /* 0x002fe20000410000 */
[----:B------:R-:W-:Y:S02]  /*24a20*/  SHF.L.U32 R11, R231, 0x6, RZ ;  /* 0x00000006e70b7819 */ /* 0x000fe400000006ff */
[----:B------:R-:W-:Y:S01]  /*24a30*/  LOP3.LUT R15, R15, 0xffffffe0, RZ, 0xc0, !PT ;  /* 0xffffffe00f0f7812 */ /* 0x000fe200078ec0ff */
[----:B-----5:R-:W-:Y:S01]  /*24a40*/  @P4 FFMA.FTZ R12, R5, R164, R22 ;  /* 0x000000a4050c4223 */ /* 0x020fe20000010016 */
[----:B------:R-:W-:-:S02]  /*24a50*/  SHF.L.U32 R22, R4, 0x2, RZ ;  /* 0x0000000204167819 */ /* 0x000fc400000006ff */
[----:B------:R-:W-:Y:S02]  /*24a60*/  IADD3 R15, R14, -R15, RZ ;  /* 0x8000000f0e0f7210 */ /* 0x000fe40007ffe0ff */
[--C-:B------:R-:W-:Y:S01]  /*24a70*/  SHF.R.S32.HI R23, RZ, 0x1f, R22.reuse ;  /* 0x0000001fff177819 */ /* 0x100fe20000011416 */
[----:B---3--:R-:W1:Y:S01]  /*24a80*/  @P3 MUFU.LG2 R6, R10 ;  /* 0x0000000a00063308 */ /* 0x008e620000000c00 */
[C---:B------:R-:W-:Y:S02]  /*24a90*/  LOP3.LUT R7, R17.reuse, 0xffffffe, RZ, 0xc0, !PT ;  /* 0x0ffffffe11077812 */ /* 0x040fe400078ec0ff */
[----:B------:R-:W-:Y:S01]  /*24aa0*/  SHF.L.U32 R17, R17, 0x2, RZ ;  /* 0x0000000211117819 */ /* 0x000fe200000006ff */
[----:B------:R-:W-:Y:S01]  /*24ab0*/  IMAD.WIDE R22, R0, 0x100, R22 ;  /* 0x0000010000167825 */ /* 0x000fe200078e0216 */
[----:B------:R-:W-:Y:S02]  /*24ac0*/  IADD3 R7, R4, -R7, RZ ;  /* 0x8000000704077210 */ /* 0x000fe40007ffe0ff */
[----:B------:R-:W-:-:S02]  /*24ad0*/  LOP3.LUT R4, R21, 0x1c0, RZ, 0xc0, !PT ;  /* 0x000001c015047812 */ /* 0x000fc400078ec0ff */
[----:B------:R-:W-:Y:S02]  /*24ae0*/  LOP3.LUT P2, RZ, R15, 0x3, RZ, 0xc0, !PT ;  /* 0x000000030fff7812 */ /* 0x000fe4000784c0ff */
[----:B------:R-:W-:Y:S02]  /*24af0*/  LOP3.LUT R17, R4, 0x38, R17, 0xf8, !PT ;  /* 0x0000003804117812 */ /* 0x000fe400078ef811 */
[----:B------:R-:W-:Y:S01]  /*24b00*/  SHF.R.U32.HI R4, RZ, 0x3, R4 ;  /* 0x00000003ff047819 */ /* 0x000fe20000011604 */
[----:B-1----:R-:W-:-:S03]  /*24b10*/  @P3 FMUL.FTZ R6, R6, 0.69314718246459960938 ;  /* 0x3f31721806063820 */ /* 0x002fc60000410000 */
[----:B------:R-:W-:Y:S02]  /*24b20*/  LOP3.LUT R4, R17, R4, RZ, 0x3c, !PT ;  /* 0x0000000411047212 */ /* 0x000fe400078e3cff */
[----:B------:R-:W-:Y:S01]  /*24b30*/  MOV R10, 0xff800000 ;  /* 0xff800000000a7802 */ /* 0x000fe20000000f00 */
[----:B------:R-:W-:Y:S01]  /*24b40*/  @P3 FFMA.FTZ R10, R5, R3, R6 ;  /* 0x00000003050a3223 */ /* 0x000fe20000010006 */
[----:B------:R-:W-:-:S04]  /*24b50*/  LEA R3, R7, R4, 0x2 ;  /* 0x0000000407037211 */ /* 0x000fc800078e10ff */
[----:B------:R-:W-:-:S05]  /*24b60*/  LEA R3, R3, UR4, 0x2 ;  /* 0x0000000403037c11 */ /* 0x000fca000f8e10ff */
        /* <DEDUP_REMOVED lines=32> */
[----:B--2---:R-:W-:Y:S01]  /*24d70*/  IMAD R20, R11, R20, RZ ;  /* 0x000000140b147224 */ /* 0x004fe200078e02ff */
[----:B------:R-:W-:-:S04]  /*24d80*/  LEA.HI R19, R19, R16, RZ, 0x2 ;  /* 0x0000001013137211 */ /* 0x000fc800078f10ff */
[----:B------:R-:W-:Y:S02]  /*24d90*/  LOP3.LUT R19, R19, 0xffffffc, RZ, 0xc0, !PT ;  /* 0x0ffffffc13137812 */ /* 0x000fe400078ec0ff */
[----:B------:R-:W-:Y:S02]  /*24da0*/  IADD3 R5, P1, R22, R20, RZ ;  /* 0x0000001416057210 */ /* 0x000fe40007f3e0ff */
[----:B------:R-:W-:Y:S02]  /*24db0*/  IADD3 R19, R16, -R19, RZ ;  /* 0x8000001310137210 */ /* 0x000fe40007ffe0ff */
[----:B------:R-:W-:Y:S02]  /*24dc0*/  LEA.HI.X.SX32 R20, R20, R23, 0x1, P1 ;  /* 0x0000001714147211 */ /* 0x000fe400008f0eff */
[----:B------:R-:W-:Y:S02]  /*24dd0*/  LEA R142, P1, R5, R24, 0x2 ;  /* 0x00000018058e7211 */ /* 0x000fe400078210ff */
[----:B------:R-:W-:-:S02]  /*24de0*/  LEA R2, R19, R2, 0x4 ;  /* 0x0000000213027211 */ /* 0x000fc400078e20ff */
[----:B------:R-:W-:Y:S01]  /*24df0*/  LEA.HI.X R143, R5, R25, R20, 0x2, P1 ;  /* 0x00000019058f7211 */ /* 0x000fe200008f1414 */
[----:B------:R2:W1:Y:S04]  /*24e00*/  LDS.128 R16, [R3+0xf000] ;  /* 0x00f0000003107984 */ /* 0x0004680000000c00 */
[----:B------:R2:W1:Y:S04]  /*24e10*/  LDS.128 R24, [R3+0xe000] ;  /* 0x00e0000003187984 */ /* 0x0004680000000c00 */
[----:B------:R2:W1:Y:S04]  /*24e20*/  LDS.128 R20, [R3+0xe800] ;  /* 0x00e8000003147984 */ /* 0x0004680000000c00 */
[----:B------:R2:W1:Y:S01]  /*24e30*/  LDS.128 R4, [R3+0xf800] ;  /* 0x00f8000003047984 */ /* 0x0004620000000c00 */
[----:B---34-:R-:W-:Y:S05]  /*24e40*/  @P2 BRA `(.L_x_8137) ;  /* 0x00000000003c2947 */ /* 0x018fea0003800000 */
[----:B------:R-:W-:Y:S01]  /*24e50*/  IMAD R231, R231, -0x40, R232 ;  /* 0xffffffc0e7e77824 */ /* 0x000fe200078e02e8 */
[----:B-12---:R-:W-:Y:S01]  /*24e60*/  SHF.R.S32.HI R3, RZ, 0x1f, R11 ;  /* 0x0000001fff037819 */ /* 0x006fe2000001140b */
[C---:B------:R-:W-:Y:S01]  /*24e70*/  VIADD R14, R2.reuse, 0x8 ;  /* 0x00000008020e7836 */ /* 0x040fe20000000000 */
        /* <DEDUP_REMOVED lines=12> */
.L_x_8137:
[----:B------:R-:W-:Y:S05]  /*24f40*/  BSYNC B0 ;  /* 0x0000000000007941 */ /* 0x000fea0003800000 */
.L_x_8136:
[----:B---3--:R-:W-:Y:S01]  /*24f50*/  VIADD R14, R0, 0x18 ;  /* 0x00000018000e7836 */ /* 0x008fe20000000000 */
[----:B------:R-:W-:Y:S01]  /*24f60*/  @!P0 R2UR UR14, R8 ;  /* 0x00000000080e82ca */ /* 0x000fe200000e0000 */
[C---:B------:R-:W-:Y:S01]  /*24f70*/  VIADD R12, R0.reuse, 0x20 ;  /* 0x00000020000c7836 */ /* 0x040fe20000000000 */
        /* <DEDUP_REMOVED lines=94> */
[----:B--2---:R-:W-:Y:S05]  /*25560*/  @P0 RET.REL.NODEC R230 `(_ZN5flash24flash_fwd_splitkv_kernelI23Flash_fwd_kernel_traitsILi256ELi64ELi64ELi4ELb0ELb0EN7cutlass6half_tE19Flash_kernel_traitsILi256ELi64ELi64ELi4ES3_EELb0ELb1ELb0ELb0ELb1ELb1ELb1ELb1EEEvNS_16Flash_fwd_paramsE) ;  /* 0xfffffda8e6a40950 */ /* 0x004fea0003c3ffff */
        /* <DEDUP_REMOVED lines=13> */
[----:B-1----:R-:W-:Y:S05]  /*25640*/  RET.REL.NODEC R230 `(_ZN5flash24flash_fwd_splitkv_kernelI23Flash_fwd_kernel_traitsILi256ELi64ELi64ELi4ELb0ELb0EN7cutlass6half_tE19Flash_kernel_traitsILi256ELi64ELi64ELi4ES3_EELb0ELb1ELb0ELb0ELb1ELb1ELb1ELb1EEEvNS_16Flash_fwd_paramsE) ;  /* 0xfffffda8e66c7950 */ /* 0x002fea0003c3ffff */
.L_x_8135:
[----:B------:R-:W-:Y:S01]  /*25650*/  MOV R13, 0x2 ;  /* 0x00000002000d7802 */ /* 0x000fe20000000f00 */
[----:B------:R-:W-:Y:S01]  /*25660*/  IMAD.MOV.U32 R10, RZ, RZ, 0x1f ;  /* 0x0000001fff0a7424 */ /* 0x000fe200078e00ff */
[----:B------:R-:W-:-:S07]  /*25670*/  MOV R12, 0xffffffff ;  /* 0xffffffff000c7802 */ /* 0x000fce0000000f00 */
[----:B-1---5:R-:W-:Y:S05]  /*25680*/  WARPSYNC.COLLECTIVE R12, `(.L_x_8138) ;  /* 0x000000000c087348 */ /* 0x022fea0003c00000 */
[----:B------:R2:W3:Y:S02]  /*25690*/  SHFL.BFLY P0, R16, R247, R13, R10 ;  /* 0x0c00000df7107389 */ /* 0x0004e4000000000a */
[----:B-123-5:R-:W-:Y:S01]  /*256a0*/  ENDCOLLECTIVE ;  /* 0x000000000000791b */ /* 0x02efe20003800000 */
.L_x_8138:
[----:B------:R-:W-:Y:S02]  /*256b0*/  IMAD.MOV.U32 R14, RZ, RZ, R16 ;  /* 0x000000ffff0e7224 */ /* 0x000fe400078e0010 */
[----:B------:R-:W-:Y:S02]  /*256c0*/  IMAD.MOV.U32 R13, RZ, RZ, 0x1 ;  /* 0x00000001ff0d7424 */ /* 0x000fe400078e00ff */
[----:B------:R-:W-:-:S05]  /*256d0*/  FADD.FTZ R14, R14, R247 ;  /* 0x000000f70e0e7221 */ /* 0x000fca0000010000 */
[----:B------:R-:W-:-:S07]  /*256e0*/  MOV R247, R14 ;  /* 0x0000000e00f77202 */ /* 0x000fce0000000f00 */
[----:B------:R-:W-:Y:S05]  /*256f0*/  WARPSYNC.COLLECTIVE R12, `(.L_x_8139) ;  /* 0x000000000c087348 */ /* 0x000fea0003c00000 */
[----:B------:R1:W2:Y:S02]  /*25700*/  SHFL.BFLY P0, R16, R247, R13, R10 ;  /* 0x0c00000df7107389 */ /* 0x0002a4000000000a */
[----:B-12---:R-:W-:Y:S01]  /*25710*/  ENDCOLLECTIVE ;  /* 0x000000000000791b */ /* 0x006fe20003800000 */
.L_x_8139:
[----:B------:R-:W-:Y:S01]  /*25720*/  MOV R247, R245 ;  /* 0x000000f500f77202 */ /* 0x000fe20000000f00 */
[----:B------:R-:W-:Y:S01]  /*25730*/  IMAD.MOV.U32 R13, RZ, RZ, 0x2 ;  /* 0x00000002ff0d7424 */ /* 0x000fe200078e00ff */
[----:B------:R-:W-:-:S07]  /*25740*/  MOV R11, R16 ;  /* 0x00000010000b7202 */ /* 0x000fce0000000f00 */
[----:B------:R-:W-:Y:S05]  /*25750*/  WARPSYNC.COLLECTIVE R12, `(.L_x_8140) ;  /* 0x000000000c087348 */ /* 0x000fea0003c00000 */
[----:B------:R1:W2:Y:S02]  /*25760*/  SHFL.BFLY P0, R16, R247, R13, R10 ;  /* 0x0c00000df7107389 */ /* 0x0002a4000000000a */
[----:B-12---:R-:W-:Y:S01]  /*25770*/  ENDCOLLECTIVE ;  /* 0x000000000000791b */ /* 0x006fe20003800000 */
.L_x_8140:
[----:B------:R-:W-:Y:S01]  /*25780*/  FADD.FTZ R11, R14, R11 ;  /* 0x0000000b0e0b7221 */ /* 0x000fe20000010000 */
[----:B------:R-:W-:Y:S01]  /*25790*/  FADD.FTZ R15, R16, R245 ;  /* 0x000000f5100f7221 */ /* 0x000fe20000010000 */
[----:B------:R-:W-:-:S04]  /*257a0*/  MOV R13, 0x1 ;  /* 0x00000001000d7802 */ /* 0x000fc80000000f00 */
[----:B------:R-:W-:-:S07]  /*257b0*/  MOV R247, R15 ;  /* 0x0000000f00f77202 */ /* 0x000fce0000000f00 */
[----:B------:R-:W-:Y:S05]  /*257c0*/  WARPSYNC.COLLECTIVE R12, `(.L_x_8141) ;  /* 0x000000000c087348 */ /* 0x000fea0003c00000 */
[----:B------:R1:W2:Y:S02]  /*257d0*/  SHFL.BFLY P0, R16, R247, R13, R10 ;  /* 0x0c00000df7107389 */ /* 0x0002a4000000000a */
[----:B-12---:R-:W-:Y:S01]  /*257e0*/  ENDCOLLECTIVE ;  /* 0x000000000000791b */ /* 0x006fe20003800000 */
.L_x_8141:
[----:B------:R-:W-:Y:S05]  /*257f0*/  BRA `(.L_x_8142) ;  /* 0xffffffe000847947 */ /* 0x000fea000383ffff */
.L_x_8143:
        /* <DEDUP_REMOVED lines=16> */
.L_x_8867:


//--------------------- .text._ZN5flash24flash_fwd_splitkv_kernelI23Flash_fwd_kernel_traitsILi256ELi64ELi64ELi4ELb0ELb0EN7cutlass6half_tE19Flash_kernel_traitsILi256ELi64ELi64ELi4ES3_EELb0ELb1ELb1ELb0ELb0ELb0ELb1ELb1EEEvNS_16Flash_fwd_paramsE --------------------------
	.section	.text._ZN5flash24flash_fwd_splitkv_kernelI23Flash_fwd_kernel_traitsILi256ELi64ELi64ELi4ELb0ELb0EN7cutlass6half_tE19Flash_kernel_traitsILi256ELi64ELi64ELi4ES3_EELb0ELb1ELb1ELb0ELb0ELb0ELb1ELb1EEEvNS_16Flash_fwd_paramsE,"ax",@progbits
	.align	128
        .global         _ZN5flash24flash_fwd_splitkv_kernelI23Flash_fwd_kernel_traitsILi256ELi64ELi64ELi4ELb0ELb0EN7cutlass6half_tE19Flash_kernel_traitsILi256ELi64ELi64ELi4ES3_EELb0ELb1ELb1ELb0ELb0ELb0ELb1ELb1EEEvNS_16Flash_fwd_paramsE
        .type           _ZN5flash24flash_fwd_splitkv_kernelI23Flash_fwd_kernel_traitsILi256ELi64ELi64ELi4ELb0ELb0EN7cutlass6half_tE19Flash_kernel_traitsILi256ELi64ELi64ELi4ES3_EELb0ELb1ELb1ELb0ELb0ELb0ELb1ELb1EEEvNS_16Flash_fwd_paramsE,@function
        .size           _ZN5flash24flash_fwd_splitkv_kernelI23Flash_fwd_kernel_traitsILi256ELi64ELi64ELi4ELb0ELb0EN7cutlass6half_tE19Flash_kernel_traitsILi256ELi64ELi64ELi4ES3_EELb0ELb1ELb1ELb0ELb0ELb0ELb1ELb1EEEvNS_16Flash_fwd_paramsE,(.L_x_8868 - _ZN5flash24flash_fwd_splitkv_kernelI23Flash_fwd_kernel_traitsILi256ELi64ELi64ELi4ELb0ELb0EN7cutlass6half_tE19Flash_kernel_traitsILi256ELi64ELi64ELi4ES3_EELb0ELb1ELb1ELb0ELb0ELb0ELb1ELb1EEEvNS_16Flash_fwd_paramsE)
        .other          _ZN5flash24flash_fwd_splitkv_kernelI23Flash_fwd_kernel_traitsILi256ELi64ELi64ELi4ELb0ELb0EN7cutlass6half_tE19Flash_kernel_traitsILi256ELi64ELi64ELi4ES3_EELb0ELb1ELb1ELb0ELb0ELb0ELb1ELb1EEEvNS_16Flash_fwd_paramsE,@"STO_CUDA_ENTRY STV_DEFAULT"
_ZN5flash24flash_fwd_splitkv_kernelI23Flash_fwd_kernel_traitsILi256ELi64ELi64ELi4ELb0ELb0EN7cutlass6half_tE19Flash_kernel_traitsILi256ELi64ELi64ELi4ES3_EELb0ELb1ELb1ELb0ELb0ELb0ELb1ELb1EEEvNS_16Flash_fwd_paramsE:
.text._ZN5flash24flash_fwd_splitkv_kernelI23Flash_fwd_kernel_traitsILi256ELi64ELi64ELi4ELb0ELb0EN7cutlass6half_tE19Flash_kernel_traitsILi256ELi64ELi64ELi4ES3_EELb0ELb1ELb1ELb0ELb0ELb0ELb1ELb1EEEvNS_16Flash_fwd_paramsE:
        /* <DEDUP_REMOVED lines=30> */
[----:B------:R-:W-:Y:S05]  /*01e0*/  CALL.REL.NOINC `($_ZN5flash24flash_fwd_splitkv_kernelI23Flash_fwd_kernel_traitsILi256ELi64ELi64ELi4ELb0ELb0EN7cutlass6half_tE19Flash_kernel_traitsILi256ELi64ELi64ELi4ES3_EELb0ELb1ELb1ELb0ELb0ELb0ELb1ELb1EEEvNS_16Flash_fwd_paramsE$_ZN5flash30compute_attn_1rowblock_splitkvI23Flash_fwd_kernel_traitsILi256ELi64ELi64ELi4ELb0ELb0EN7cutlass6half_tE19Flash_kernel_traitsILi256ELi64ELi64ELi4ES3_EELb0ELb1ELb1ELb0ELb0ELb0ELb1ELb1ENS_16Flash_fwd_paramsEEEvRKT8_iiiii) ;  /* 0x0000000000087944 */ /* 0x000fea0003c00000 */
[----:B------:R-:W-:Y:S05]  /*01f0*/  BSYNC B4 ;  /* 0x0000000000047941 */ /* 0x000fea0003800000 */
.L_x_8144:
[----:B------:R-:W-:Y:S05]  /*0200*/  EXIT ;  /* 0x000000000000794d */ /* 0x000fea0003800000 */
        .type           $_ZN5flash24flash_fwd_splitkv_kernelI23Flash_fwd_kernel_traitsILi256ELi64ELi64ELi4ELb0ELb0EN7cutlass6half_tE19Flash_kernel_traitsILi256ELi64ELi64ELi4ES3_EELb0ELb1ELb1ELb0ELb0ELb0ELb1ELb1EEEvNS_16Flash_fwd_paramsE$_ZN5flash30compute_attn_1rowblock_splitkvI23Flash_fwd_kernel_traitsILi256ELi64ELi64ELi4ELb0ELb0EN7cutlass6half_tE19Flash_kernel_traitsILi256ELi64ELi64ELi4ES3_EELb0ELb1ELb1ELb0ELb0ELb0ELb1ELb1ENS_16Flash_fwd_paramsEEEvRKT8_iiiii,@function
        .size           $_ZN5flash24flash_fwd_splitkv_kernelI23Flash_fwd_kernel_traitsILi256ELi64ELi64ELi4ELb0ELb0EN7cutlass6half_tE19Flash_kernel_traitsILi256ELi64ELi64ELi4ES3_EELb0ELb1ELb1ELb0ELb0ELb0ELb1ELb1EEEvNS_16Flash_fwd_paramsE$_ZN5flash30compute_attn_1rowblock_splitkvI23Flash_fwd_kernel_traitsILi256ELi64ELi64ELi4ELb0ELb0EN7cutlass6half_tE19Flash_kernel_traitsILi256ELi64ELi64ELi4ES3_EELb0ELb1ELb1ELb0ELb0ELb0ELb1ELb1ENS_16Flash_fwd_paramsEEEvRKT8_iiiii,(.L_x_8868 - $_ZN5flash24flash_fwd_splitkv_kernelI23Flash_fwd_kernel_traitsILi256ELi64ELi64ELi4ELb0ELb0EN7cutlass6half_tE19Flash_kernel_traitsILi256ELi64ELi64ELi4ES3_EELb0ELb1ELb1ELb0ELb0ELb0ELb1ELb1EEEvNS_16Flash_fwd_paramsE$_ZN5flash30compute_attn_1rowblock_splitkvI23Flash_fwd_kernel_traitsILi256ELi64ELi64ELi4ELb0ELb0EN7cutlass6half_tE19Flash_kernel_traitsILi256ELi64ELi64ELi4ES3_EELb0ELb1ELb1ELb0ELb0ELb0ELb1ELb1ENS_16Flash_fwd_paramsEEEvRKT8_iiiii)
$_ZN5flash24flash_fwd_splitkv_kernelI23Flash_fwd_kernel_traitsILi256ELi64ELi64ELi4ELb0ELb0EN7cutlass6half_tE19Flash_kernel_traitsILi256ELi64ELi64ELi4ES3_EELb0ELb1ELb1ELb0ELb0ELb0ELb1ELb1EEEvNS_16Flash_fwd_paramsE$_ZN5flash30compute_attn_1rowblock_splitkvI23Flash_fwd_kernel_traitsILi256ELi64ELi64ELi4ELb0ELb0EN7cutlass6half_tE19Flash_kernel_traitsILi256ELi64ELi64ELi4ES3_EELb0ELb1ELb1ELb0ELb0ELb0ELb1ELb1ENS_16Flash_fwd_paramsEEEvRKT8_iiiii:
        /* <DEDUP_REMOVED lines=27> */
.L_x_8146:
[----:B------:R-:W-:Y:S05]  /*03c0*/  BSYNC B0 ;  /* 0x0000000000007941 */ /* 0x000fea0003800000 */
.L_x_8145:
        /* <DEDUP_REMOVED lines=8> */
.L_x_8148:
[----:B------:R2:W5:Y:S02]  /*0450*/  LD.E R81, desc[UR6][R10.64+0xb8] ;  /* 0x0000b8060a517980 */ /* 0x000564000c101900 */
.L_x_8149:
[----:B------:R-:W-:Y:S05]  /*0460*/  BSYNC B0 ;  /* 0x0000000000007941 */ /* 0x000fea0003800000 */
.L_x_8147:
        /* <DEDUP_REMOVED lines=10> */
.L_x_8151:
[----:B------:R-:W3:Y:S01]  /*0510*/  LD.E.64 R2, desc[UR6][R10.64+0x108] ;  /* 0x000108060a027980 */ /* 0x000ee2000c101b00 */
[----:B------:R-:W-:Y:S01]  /*0520*/  BSSY B0, `(.L_x_8153) ;  /* 0x0000006000007945 */ /* 0x000fe20003800000 */
[----:B------:R-:W-:Y:S01]  /*0530*/  IMAD.MOV.U32 R53, RZ, RZ, RZ ;  /* 0x000000ffff357224 */ /* 0x000fe200078e00ff */
[----:B---3--:R-:W-:-:S04]  /*0540*/  ISETP.NE.U32.AND P0, PT, R2, RZ, PT ;  /* 0x000000ff0200720c */ /* 0x008fc80003f05070 */
[----:B------:R-:W-:-:S13]  /*0550*/  ISETP.NE.AND.EX P0, PT, R3, RZ, PT, P0 ;  /* 0x000000ff0300720c */ /* 0x000fda0003f05300 */
[----:B------:R-:W-:Y:S05]  /*0560*/  @!P0 BRA `(.L_x_8154) ;  /* 0x0000000000048947 */ /* 0x000fea0003800000 */
[----:B------:R1:W5:Y:S02]  /*0570*/  LD.E R53, desc[UR6][R10.64+0xbc] ;  /* 0x0000bc060a357980 */ /* 0x000364000c101900 */
.L_x_8154:
[----:B------:R-:W-:Y:S05]  /*0580*/  BSYNC B0 ;  /* 0x0000000000007941 */ /* 0x000fea0003800000 */
.L_x_8153:
[----:B-----5:R-:W-:Y:S02]  /*0590*/  IADD3 R53, R81, R53, RZ ;  /* 0x0000003551357210 */ /* 0x020fe40007ffe0ff */
.L_x_8152:
[----:B------:R-:W-:Y:S05]  /*05a0*/  BSYNC B1 ;  /* 0x0000000000017941 */ /* 0x000fea0003800000 */
.L_x_8150:
[----:B------:R-:W-:Y:S01]  /*05b0*/  IMAD.SHL.U32 R52, R231, 0x40, RZ ;  /* 0x00000040e7347824 */ /* 0x000fe200078e00ff */
[----:B------:R-:W-:Y:S01]  /*05c0*/  MOV R2, R230 ;  /* 0x000000e600027202 */ /* 0x000fe20000000f00 */
[----:B------:R-:W-:-:S03]  /*05d0*/  IMAD.MOV.U32 R3, RZ, RZ, 0x0 ;  /* 0x00000000ff037424 */ /* 0x000fc600078e00ff */
[----:B------:R-:W-:-:S13]  /*05e0*/  ISETP.GT.AND P0, PT, R232, R52, PT ;  /* 0x00000034e800720c */ /* 0x000fda0003f04270 */
[----:B-12---:R-:W-:Y:S05]  /*05f0*/  @!P0 RET.REL.NODEC R2 `(_ZN5flash24flash_fwd_splitkv_kernelI23Flash_fwd_kernel_traitsILi256ELi64ELi64ELi4ELb0ELb0EN7cutlass6half_tE19Flash_kernel_traitsILi256ELi64ELi64ELi4ES3_EELb0ELb1ELb1ELb0ELb0ELb0ELb1ELb1EEEvNS_16Flash_fwd_paramsE) ;  /* 0xfffffff802808950 */ /* 0x006fea0003c3ffff */
        /* <DEDUP_REMOVED lines=105> */
.L_x_8157:
[----:B------:R-:W-:Y:S05]  /*0c90*/  BSYNC B0 ;  /* 0x0000000000007941 */ /* 0x000fea0003800000 */
.L_x_8156:
        /* <DEDUP_REMOVED lines=12> */
.L_x_8159:
[----:B------:R-:W-:Y:S05]  /*0d60*/  BSYNC B0 ;  /* 0x0000000000007941 */ /* 0x000fea0003800000 */
.L_x_8158:
        /* <DEDUP_REMOVED lines=12> */
.L_x_8161:
[----:B------:R-:W-:Y:S05]  /*0e30*/  BSYNC B0 ;  /* 0x0000000000007941 */ /* 0x000fea0003800000 */
.L_x_8160:
        /* <DEDUP_REMOVED lines=12> */
.L_x_8163:
[----:B------:R-:W-:Y:S05]  /*0f00*/  BSYNC B0 ;  /* 0x0000000000007941 */ /* 0x000fea0003800000 */
.L_x_8162:
        /* <DEDUP_REMOVED lines=11> */
.L_x_8165:
[----:B------:R-:W-:Y:S05]  /*0fc0*/  BSYNC B0 ;  /* 0x0000000000007941 */ /* 0x000fea0003800000 */
.L_x_8164:
        /* <DEDUP_REMOVED lines=12> */
.L_x_8167:
[----:B------:R-:W-:Y:S05]  /*1090*/  BSYNC B0 ;  /* 0x0000000000007941 */ /* 0x000fea0003800000 */
.L_x_8166:
        /* <DEDUP_REMOVED lines=11> */
.L_x_8169:
[----:B------:R-:W-:Y:S05]  /*1150*/  BSYNC B0 ;  /* 0x0000000000007941 */ /* 0x000fea0003800000 */
.L_x_8168:
        /* <DEDUP_REMOVED lines=12> */
.L_x_8171:
[----:B------:R-:W-:Y:S05]  /*1220*/  BSYNC B0 ;  /* 0x0000000000007941 */ /* 0x000fea0003800000 */
.L_x_8170:
        /* <DEDUP_REMOVED lines=18> */
[----:B-1---5:R-:W-:Y:S05]  /*1350*/  @P6 RET.REL.NODEC R2 `(_ZN5flash24flash_fwd_splitkv_kernelI23Flash_fwd_kernel_traitsILi256ELi64ELi64ELi4ELb0ELb0EN7cutlass6half_tE19Flash_kernel_traitsILi256ELi64ELi64ELi4ES3_EELb0ELb1ELb1ELb0ELb0ELb0ELb1ELb1EEEvNS_16Flash_fwd_paramsE) ;  /* 0xffffffec02286950 */ /* 0x022fea0003c3ffff */
[----:B------:R-:W-:Y:S02]  /*1360*/  MOV R0, 0xff800000 ;  /* 0xff80000000007802 */ /* 0x000fe40000000f00 */
[----:B------:R-:W-:-:S03]  /*1370*/  MOV R231, 0x0 ;  /* 0x0000000000e77802 */ /* 0x000fc60000000f00 */
[----:B------:R1:W-:Y:S02]  /*1380*/  ST.E desc[UR6][R12.64+0xe0], R0 ;  /* 0x0000e0000c007985 */ /* 0x0003e4000c101906 */
[----:B-1----:R-:W-:Y:S05]  /*1390*/  RET.REL.NODEC R230 `(_ZN5flash24flash_fwd_splitkv_kernelI23Flash_fwd_kernel_traitsILi256ELi64ELi64ELi4ELb0ELb0EN7cutlass6half_tE19Flash_kernel_traitsILi256ELi64ELi64ELi4ES3_EELb0ELb1ELb1ELb0ELb0ELb0ELb1ELb1EEEvNS_16Flash_fwd_paramsE) ;  /* 0xffffffece6187950 */ /* 0x002fea0003c3ffff */
.L_x_8155:
        /* <DEDUP_REMOVED lines=60> */
[----:B------:R3:W4:Y:S02]  /*1760*/  LD.E R3, desc[UR6][R6.64] ;  /* 0x0000000606037980 */ /* 0x000724000c101900 */
[----:B---3--:R-:W-:-:S04]  /*1770*/  IABS R7, R4 ;  /* 0x0000000400077213 */ /* 0x008fc80000000000 */
[----:B------:R-:W1:Y:S08]  /*1780*/  I2F.RP R0, R7 ;  /* 0x0000000700007306 */ /* 0x000e700000209400 */
[----:B-1----:R-:W1:Y:S02]  /*1790*/  MUFU.RCP R0, R0 ;  /* 0x0000000000007308 */ /* 0x002e640000001000 */
[----:B-1----:R-:W-:-:S06]  /*17a0*/  IADD3 R0, R0, 0xffffffe, RZ ;  /* 0x0ffffffe00007810 */ /* 0x002fcc0007ffe0ff */
[----:B------:R-:W1:Y:S01]  /*17b0*/  F2I.FTZ.U32.TRUNC.NTZ R23, R0 ;  /* 0x0000000000177305 */ /* 0x000e62000021f000 */
[----:B------:R-:W-:Y:S02]  /*17c0*/  MOV R22, RZ ;  /* 0x000000ff00167202 */ /* 0x000fe40000000f00 */
[----:B------:R-:W-:Y:S01]  /*17d0*/  IABS R6, R233 ;  /* 0x000000e900067213 */ /* 0x000fe20000000000 */
[----:B-1----:R-:W-:-:S04]  /*17e0*/  IMAD.MOV R0, RZ, RZ, -R23 ;  /* 0x000000ffff007224 */ /* 0x002fc800078e0a17 */
        /* <DEDUP_REMOVED lines=12> */
[----:B------:R-:W-:Y:S02]  /*18b0*/  ISETP.GE.AND P0, PT, R7, RZ, PT ;  /* 0x000000ff0700720c */ /* 0x000fe40003f06270 */
[----:B------:R-:W-:Y:S01]  /*18c0*/  ISETP.NE.AND P1, PT, R4, RZ, PT ;  /* 0x000000ff0400720c */ /* 0x000fe20003f25270 */
[----:B------:R-:W-:-:S04]  /*18d0*/  IMAD R13, R13, R12, R2 ;  /* 0x0000000c0d0d7224 */ /* 0x000fc800078e0202 */
[----:B------:R-:W-:Y:S01]  /*18e0*/  @P3 VIADD R16, R16, 0x1 ;  /* 0x0000000110103836 */ /* 0x000fe20000000000 */
[----:B------:R-:W-:-:S05]  /*18f0*/  SHF.R.S32.HI R7, RZ, 0x1f, R13 ;  /* 0x0000001fff077819 */ /* 0x000fca000001140d */
[----:B------:R-:W-:Y:S02]  /*1900*/  @!P0 IMAD.MOV R16, RZ, RZ, -R16 ;  /* 0x000000ffff108224 */ /* 0x000fe400078e0a10 */
[----:B------:R-:W-:Y:S02]  /*1910*/  @!P1 LOP3.LUT R16, RZ, R4, RZ, 0x33, !PT ;  /* 0x00000004ff109212 */ /* 0x000fe400078e33ff */
[----:B----4-:R-:W-:Y:S01]  /*1920*/  SHF.R.S32.HI R0, RZ, 0x1f, R3 ;  /* 0x0000001fff007819 */ /* 0x010fe20000011403 */
[----:B------:R-:W-:-:S04]  /*1930*/  IMAD R6, R15, R3, RZ ;  /* 0x000000030f067224 */ /* 0x000fc800078e02ff */
[C---:B------:R-:W-:Y:S02]  /*1940*/  IMAD R6, R14.reuse, R0, R6 ;  /* 0x000000000e067224 */ /* 0x040fe400078e0206 */
[----:B------:R-:W-:-:S05]  /*1950*/  IMAD.WIDE.U32 R14, R14, R3, RZ ;  /* 0x000000030e0e7225 */ /* 0x000fca00078e00ff */
[----:B------:R-:W-:Y:S01]  /*1960*/  IADD3 R15, R15, R6, RZ ;  /* 0x000000060f0f7210 */ /* 0x000fe20007ffe0ff */
[----:B------:R-:W-:Y:S02]  /*1970*/  IMAD R6, R49, R13, RZ ;  /* 0x0000000d31067224 */ /* 0x000fe400078e02ff */
[----:B--2---:R-:W-:Y:S02]  /*1980*/  IMAD R4, R9, R3, RZ ;  /* 0x0000000309047224 */ /* 0x004fe400078e02ff */
[----:B------:R-:W-:Y:S02]  /*1990*/  IMAD R6, R48, R7, R6 ;  /* 0x0000000730067224 */ /* 0x000fe400078e0206 */
[----:B------:R-:W-:-:S04]  /*19a0*/  IMAD.WIDE.U32 R14, R13, R48, R14 ;  /* 0x000000300d0e7225 */ /* 0x000fc800078e000e */
[C---:B------:R-:W-:Y:S01]  /*19b0*/  IMAD.WIDE.U32 R22, R8.reuse, R3, RZ ;  /* 0x0000000308167225 */ /* 0x040fe200078e00ff */
[----:B------:R-:W-:Y:S02]  /*19c0*/  IADD3 R9, R15, R6, RZ ;  /* 0x000000060f097210 */ /* 0x000fe40007ffe0ff */
[----:B------:R-:W-:Y:S01]  /*19d0*/  SHF.R.S32.HI R15, RZ, 0x1f, R16 ;  /* 0x0000001fff0f7819 */ /* 0x000fe20000011410 */
[----:B------:R-:W-:Y:S02]  /*19e0*/  IMAD R4, R8, R0, R4 ;  /* 0x0000000008047224 */ /* 0x000fe400078e0204 */
[----:B------:R-:W-:Y:S02]  /*19f0*/  IMAD R6, R19, R16, RZ ;  /* 0x0000001013067224 */ /* 0x000fe400078e02ff */
[----:B------:R-:W-:Y:S02]  /*1a00*/  IMAD.MOV.U32 R8, RZ, RZ, R14 ;  /* 0x000000ffff087224 */ /* 0x000fe400078e000e */
[----:B------:R-:W-:-:S02]  /*1a10*/  IMAD R6, R18, R15, R6 ;  /* 0x0000000f12067224 */ /* 0x000fc400078e0206 */
[----:B------:R-:W-:Y:S01]  /*1a20*/  IMAD.WIDE.U32 R8, R16, R18, R8 ;  /* 0x0000001210087225 */ /* 0x000fe200078e0008 */
[----:B------:R-:W-:-:S03]  /*1a30*/  MOV R19, R22 ;  /* 0x0000001600137202 */ /* 0x000fc60000000f00 */
[----:B------:R-:W-:Y:S01]  /*1a40*/  IMAD.IADD R14, R23, 0x1, R4 ;  /* 0x00000001170e7824 */ /* 0x000fe200078e0204 */
[----:B------:R-:W-:Y:S01]  /*1a50*/  IADD3 R0, R9, R6, RZ ;  /* 0x0000000609007210 */ /* 0x000fe20007ffe0ff */
[----:B------:R-:W-:Y:S01]  /*1a60*/  IMAD.MOV.U32 R3, RZ, RZ, R8 ;  /* 0x000000ffff037224 */ /* 0x000fe200078e0008 */
[----:B------:R-:W-:Y:S05]  /*1a70*/  BRA `(.L_x_8174) ;  /* 0x0000000400507947 */ /* 0x000fea0003800000 */
.L_x_8173:
        /* <DEDUP_REMOVED lines=22> */
[----:B------:R-:W-:Y:S02]  /*1be0*/  IMAD R0, R4, R0, R8 ;  /* 0x0000000004007224 */ /* 0x000fe400078e0208 */
[-C--:B---3--:R-:W-:Y:S01]  /*1bf0*/  @!P4 IMAD R2, R49, R15.reuse, RZ ;  /* 0x0000000f3102c224 */ /* 0x088fe200078e02ff */
[----:B------:R-:W-:Y:S01]  /*1c00*/  @P4 IADD3 R8, R15, R16, RZ ;  /* 0x000000100f084210 */ /* 0x000fe20007ffe0ff */
[----:B------:R-:W-:Y:S01]  /*1c10*/  @!P4 IMAD.WIDE.U32 R30, R48, R15, RZ ;  /* 0x0000000f301ec225 */ /* 0x000fe200078e00ff */
[----:B------:R-:W-:-:S03]  /*1c20*/  ISETP.GT.U32.AND P0, PT, R3, R0, PT ;  /* 0x000000000300720c */ /* 0x000fc60003f04070 */
[----:B------:R-:W-:Y:S01]  /*1c30*/  @!P4 IMAD R2, R7, R48, R2 ;  /* 0x000000300702c224 */ /* 0x000fe200078e0202 */
[----:B-----5:R-:W-:Y:S01]  /*1c40*/  @!P4 SHF.R.S32.HI R7, RZ, 0x1f, R14 ;  /* 0x0000001fff07c819 */ /* 0x020fe2000001140e */
[-C--:B------:R-:W-:Y:S02]  /*1c50*/  @P4 IMAD R12, R49, R8.reuse, RZ ;  /* 0x00000008310c4224 */ /* 0x080fe400078e02ff */
[----:B------:R-:W-:Y:S01]  /*1c60*/  @P4 IMAD.WIDE.U32 R26, R48, R8, RZ ;  /* 0x00000008301a4225 */ /* 0x000fe200078e00ff */
[----:B------:R-:W-:-:S03]  /*1c70*/  @!P4 MOV R8, R30 ;  /* 0x0000001e0008c202 */ /* 0x000fc60000000f00 */
[----:B------:R-:W-:Y:S02]  /*1c80*/  @!P4 IMAD.IADD R9, R31, 0x1, R2 ;  /* 0x000000011f09c824 */ /* 0x000fe400078e0202 */
[-C--:B----4-:R-:W-:Y:S02]  /*1c90*/  @!P4 IMAD R2, R25, R14.reuse, RZ ;  /* 0x0000000e1902c224 */ /* 0x090fe400078e02ff */
[----:B------:R-:W-:Y:S01]  /*1ca0*/  @!P4 IMAD.WIDE.U32 R8, R24, R14, R8 ;  /* 0x0000000e1808c225 */ /* 0x000fe200078e0008 */
[----:B------:R-:W-:-:S03]  /*1cb0*/  @P4 MOV R13, R26 ;  /* 0x0000001a000d4202 */ /* 0x000fc60000000f00 */
[----:B------:R-:W-:Y:S02]  /*1cc0*/  @!P4 IMAD R2, R24, R7, R2 ;  /* 0x000000071802c224 */ /* 0x000fe400078e0202 */
[----:B------:R-:W-:Y:S02]  /*1cd0*/  @!P0 IMAD.IADD R0, R0, 0x1, -R3 ;  /* 0x0000000100008824 */ /* 0x000fe400078e0a03 */
[----:B------:R-:W-:Y:S01]  /*1ce0*/  @P4 IMAD.IADD R12, R27, 0x1, R12 ;  /* 0x000000011b0c4824 */ /* 0x000fe200078e020c */
[----:B------:R-:W-:Y:S01]  /*1cf0*/  @!P4 IADD3 R12, R9, R2, RZ ;  /* 0x00000002090cc210 */ /* 0x000fe20007ffe0ff */
[----:B------:R-:W-:Y:S01]  /*1d00*/  @!P4 IMAD.MOV.U32 R13, RZ, RZ, R8 ;  /* 0x000000ffff0dc224 */ /* 0x000fe200078e0008 */
[----:B------:R-:W-:Y:S02]  /*1d10*/  ISETP.GE.U32.AND P3, PT, R0, R3, PT ;  /* 0x000000030000720c */ /* 0x000fe40003f66070 */
[----:B------:R-:W-:Y:S02]  /*1d20*/  LOP3.LUT R3, R233, R6, RZ, 0x3c, !PT ;  /* 0x00000006e9037212 */ /* 0x000fe400078e3cff */
[----:B------:R-:W-:-:S02]  /*1d30*/  LOP3.LUT R13, R13, R12, RZ, 0x3c, !PT ;  /* 0x0000000c0d0d7212 */ /* 0x000fc400078e3cff */
[----:B------:R-:W-:Y:S02]  /*1d40*/  ISETP.GE.AND P1, PT, R3, RZ, PT ;  /* 0x000000ff0300720c */ /* 0x000fe40003f26270 */
[----:B------:R-:W-:Y:S02]  /*1d50*/  @!P0 IADD3 R4, R4, 0x1, RZ ;  /* 0x0000000104048810 */ /* 0x000fe40007ffe0ff */
[----:B------:R-:W-:Y:S02]  /*1d60*/  LOP3.LUT R12, R13, R12, RZ, 0x3c, !PT ;  /* 0x0000000c0d0c7212 */ /* 0x000fe400078e3cff */
[----:B------:R-:W-:Y:S02]  /*1d70*/  ISETP.NE.AND P0, PT, R6, RZ, PT ;  /* 0x000000ff0600720c */ /* 0x000fe40003f05270 */
[----:B------:R-:W-:Y:S02]  /*1d80*/  LEA R2, R165, 0xffffffc0, 0x6 ;  /* 0xffffffc0a5027811 */ /* 0x000fe400078e30ff */
[----:B------:R-:W-:Y:S01]  /*1d90*/  LOP3.LUT R13, R13, R12, RZ, 0x3c, !PT ;  /* 0x0000000c0d0d7212 */ /* 0x000fe200078e3cff */
[----:B------:R-:W-:Y:S01]  /*1da0*/  @!P4 IMAD R8, R47, R15, RZ ;  /* 0x0000000f2f08c224 */ /* 0x000fe200078e02ff */
[----:B------:R-:W-:Y:S01]  /*1db0*/  @!P4 SHF.R.S32.HI R0, RZ, 0x1f, R15 ;  /* 0x0000001fff00c819 */ /* 0x000fe2000001140f */
[----:B------:R-:W-:Y:S01]  /*1dc0*/  IMAD R9, R49, R2, RZ ;  /* 0x0000000231097224 */ /* 0x000fe200078e02ff */
[----:B------:R-:W-:Y:S01]  /*1dd0*/  SHF.R.S32.HI R7, RZ, 0x1f, R2 ;  /* 0x0000001fff077819 */ /* 0x000fe20000011402 */
[----:B------:R-:W-:-:S02]  /*1de0*/  @P3 VIADD R4, R4, 0x1 ;  /* 0x0000000104043836 */ /* 0x000fc40000000000 */
[----:B------:R-:W-:-:S04]  /*1df0*/  IMAD.WIDE.U32 R24, R48, R2, R12 ;  /* 0x0000000230187225 */ /* 0x000fc800078e000c */
[----:B------:R-:W-:Y:S02]  /*1e00*/  @!P4 IMAD R0, R0, R46, R8 ;  /* 0x0000002e0000c224 */ /* 0x000fe400078e0208 */
[----:B------:R-:W-:Y:S02]  /*1e10*/  IMAD R9, R7, R48, R9 ;  /* 0x0000003007097224 */ /* 0x000fe400078e0209 */
[----:B------:R-:W-:Y:S01]  /*1e20*/  @!P4 IMAD.WIDE.U32 R12, R46, R15, RZ ;  /* 0x0000000f2e0cc225 */ /* 0x000fe200078e00ff */
[----:B------:R-:W-:Y:S02]  /*1e30*/  @!P1 IADD3 R4, -R4, RZ, RZ ;  /* 0x000000ff04049210 */ /* 0x000fe40007ffe1ff */
[----:B------:R-:W-:Y:S01]  /*1e40*/  @!P0 LOP3.LUT R4, RZ, R6, RZ, 0x33, !PT ;  /* 0x00000006ff048212 */ /* 0x000fe200078e33ff */
[----:B------:R-:W-:Y:S01]  /*1e50*/  @P4 IMAD.IADD R15, R15, 0x1, R16 ;  /* 0x000000010f0f4824 */ /* 0x000fe200078e0210 */
[----:B------:R-:W-:Y:S01]  /*1e60*/  IADD3 R9, R25, R9, RZ ;  /* 0x0000000919097210 */ /* 0x000fe20007ffe0ff */
[----:B------:R-:W-:Y:S01]  /*1e70*/  @!P4 IMAD.MOV.U32 R16, RZ, RZ, R12 ;  /* 0x000000ffff10c224 */ /* 0x000fe200078e000c */
[----:B------:R-:W-:Y:S01]  /*1e80*/  @!P4 IADD3 R17, R13, R0, RZ ;  /* 0x000000000d11c210 */ /* 0x000fe20007ffe0ff */
[-C--:B------:R-:W-:Y:S01]  /*1e90*/  @P4 IMAD R3, R47, R15.reuse, RZ ;  /* 0x0000000f2f034224 */ /* 0x080fe200078e02ff */
[----:B------:R-:W-:Y:S01]  /*1ea0*/  MOV R8, R24 ;  /* 0x0000001800087202 */ /* 0x000fe20000000f00 */
[----:B------:R-:W-:Y:S01]  /*1eb0*/  @P4 IMAD.WIDE.U32 R24, R46, R15, RZ ;  /* 0x0000000f2e184225 */ /* 0x000fe200078e00ff */
[----:B------:R-:W-:-:S02]  /*1ec0*/  @!P4 SHF.R.S32.HI R0, RZ, 0x1f, R14 ;  /* 0x0000001fff00c819 */ /* 0x000fc4000001140e */
[----:B------:R-:W-:Y:S01]  /*1ed0*/  SHF.R.S32.HI R15, RZ, 0x1f, R4 ;  /* 0x0000001fff0f7819 */ /* 0x000fe20000011404 */
[----:B------:R-:W-:Y:S02]  /*1ee0*/  @!P4 IMAD R12, R23, R14, RZ ;  /* 0x0000000e170cc224 */ /* 0x000fe400078e02ff */
[----:B------:R-:W-:Y:S02]  /*1ef0*/  IMAD R6, R19, R4, RZ ;  /* 0x0000000413067224 */ /* 0x000fe400078e02ff */
[----:B------:R-:W-:Y:S01]  /*1f00*/  @!P4 IMAD.WIDE.U32 R16, R22, R14, R16 ;  /* 0x0000000e1610c225 */ /* 0x000fe200078e0010 */
[----:B------:R-:W-:-:S03]  /*1f10*/  @P4 IADD3 R14, R25, R3, RZ ;  /* 0x00000003190e4210 */ /* 0x000fc60007ffe0ff */
[----:B------:R-:W-:Y:S02]  /*1f20*/  @!P4 IMAD R0, R22, R0, R12 ;  /* 0x000000001600c224 */ /* 0x000fe400078e020c */
        /* <DEDUP_REMOVED lines=9> */
.L_x_8174:
[----:B------:R-:W-:Y:S05]  /*1fc0*/  BSYNC B0 ;  /* 0x0000000000007941 */ /* 0x000fea0003800000 */
.L_x_8172:
        /* <DEDUP_REMOVED lines=12> */
[----:B------:R-:W-:Y:S02]  /*2090*/  LOP3.LUT R6, R12, 0xfffffff0, RZ, 0xc0, !PT ;  /* 0xfffffff00c067812 */ /* 0x000fe400078ec0ff */
[----:B------:R-:W-:-:S03]  /*20a0*/  LOP3.LUT R54, R162, 0xfffffff8, RZ, 0xc0, !PT ;  /* 0xfffffff8a2367812 */ /* 0x000fc600078ec0ff */
[C---:B------:R-:W-:Y:S02]  /*20b0*/  IMAD.IADD R6, R45.reuse, 0x1, -R6 ;  /* 0x000000012d067824 */ /* 0x040fe400078e0a06 */
[----:B------:R-:W-:-:S03]  /*20c0*/  IMAD.IADD R54, R45, 0x1, -R54 ;  /* 0x000000012d367824 */ /* 0x000fc600078e0a36 */
[----:B------:R-:W-:Y:S01]  /*20d0*/  SHF.R.S32.HI R4, RZ, 0x1f, R6 ;  /* 0x0000001fff047819 */ /* 0x000fe20000011406 */
[----:B------:R-:W-:Y:S01]  /*20e0*/  IMAD.SHL.U32 R18, R54, 0x8, RZ ;  /* 0x0000000836127824 */ /* 0x000fe200078e00ff */
[----:B------:R-:W-:Y:S02]  /*20f0*/  SHF.R.S32.HI R55, RZ, 0x4, R12 ;  /* 0x00000004ff377819 */ /* 0x000fe4000001140c */
[----:B------:R-:W-:Y:S02]  /*2100*/  LEA.HI R4, R4, R6, RZ, 0x3 ;  /* 0x0000000604047211 */ /* 0x000fe400078f18ff */
[----:B------:R-:W-:Y:S02]  /*2110*/  IADD3 R30, P0, R18, R19, RZ ;  /* 0x00000013121e7210 */ /* 0x000fe40007f1e0ff */
[----:B------:R-:W-:Y:S02]  /*2120*/  LEA.HI R12, R12, R55, RZ, 0x1 ;  /* 0x000000370c0c7211 */ /* 0x000fe400078f08ff */
[----:B------:R-:W-:-:S02]  /*2130*/  LOP3.LUT R17, R4, 0xfffffff8, RZ, 0xc0, !PT ;  /* 0xfffffff804117812 */ /* 0x000fc400078ec0ff */
[----:B------:R-:W-:Y:S02]  /*2140*/  SHF.R.S32.HI R19, RZ, 0x1f, R18 ;  /* 0x0000001fff137819 */ /* 0x000fe40000011412 */
[----:B------:R-:W-:Y:S01]  /*2150*/  LOP3.LUT R12, R12, 0xfffffffe, RZ, 0xc0, !PT ;  /* 0xfffffffe0c0c7812 */ /* 0x000fe200078ec0ff */
[----:B------:R-:W-:Y:S02]  /*2160*/  IMAD.IADD R6, R6, 0x1, -R17 ;  /* 0x0000000106067824 */ /* 0x000fe400078e0a11 */
[----:B-----5:R-:W-:Y:S02]  /*2170*/  IMAD R7, R7, R46, RZ ;  /* 0x0000002e07077224 */ /* 0x020fe400078e02ff */
[----:B------:R-:W-:Y:S01]  /*2180*/  IMAD.X R31, R19, 0x1, R14, P0 ;  /* 0x00000001131f7824 */ /* 0x000fe200000e060e */
[----:B------:R-:W-:Y:S01]  /*2190*/  SHF.R.S32.HI R162, RZ, 0x3, R162 ;  /* 0x00000003ffa27819 */ /* 0x000fe200000114a2 */
[----:B------:R-:W-:Y:S02]  /*21a0*/  IMAD.IADD R55, R55, 0x1, -R12 ;  /* 0x0000000137377824 */ /* 0x000fe400078e0a0c */
[----:B------:R-:W-:-:S02]  /*21b0*/  IMAD R7, R13, R47, R7 ;  /* 0x0000002f0d077224 */ /* 0x000fc400078e0207 */
[----:B------:R-:W-:-:S04]  /*21c0*/  IMAD.WIDE.U32 R30, R13, R46, R30 ;  /* 0x0000002e0d1e7225 */ /* 0x000fc800078e001e */
[----:B------:R-:W-:Y:S02]  /*21d0*/  IMAD.SHL.U32 R12, R6, 0x40, RZ ;  /* 0x00000040060c7824 */ /* 0x000fe400078e00ff */
[----:B------:R-:W-:Y:S02]  /*21e0*/  IMAD.SHL.U32 R17, R162, 0x40, RZ ;  /* 0x00000040a2117824 */ /* 0x000fe400078e00ff */
[----:B------:R-:W-:Y:S01]  /*21f0*/  IMAD.IADD R31, R31, 0x1, R7 ;  /* 0x000000011f1f7824 */ /* 0x000fe200078e0207 */
[----:B------:R-:W-:Y:S01]  /*2200*/  LOP3.LUT R12, R12, 0x1c0, RZ, 0xc0, !PT ;  /* 0x000001c00c0c7812 */ /* 0x000fe200078ec0ff */
[----:B------:R-:W-:Y:S02]  /*2210*/  IMAD.SHL.U32 R13, R55, 0x8, RZ ;  /* 0x00000008370d7824 */ /* 0x000fe400078e00ff */
[----:B------:R-:W-:Y:S01]  /*2220*/  IMAD R7, R29, R16, RZ ;  /* 0x000000101d077224 */ /* 0x000fe200078e02ff */
[----:B------:R-:W-:Y:S02]  /*2230*/  LOP3.LUT R17, R17, 0x1c0, RZ, 0xc0, !PT ;  /* 0x000001c011117812 */ /* 0x000fe400078ec0ff */
[----:B------:R-:W-:Y:S01]  /*2240*/  LOP3.LUT R13, R12, 0x8, R13, 0xf8, !PT ;  /* 0x000000080c0d7812 */ /* 0x000fe200078ef80d */
[-C--:B------:R-:W-:Y:S01]  /*2250*/  IMAD R7, R15, R28.reuse, R7 ;  /* 0x0000001c0f077224 */ /* 0x080fe200078e0207 */
[----:B------:R-:W-:Y:S01]  /*2260*/  SHF.R.U32.HI R35, RZ, 0x3, R12 ;  /* 0x00000003ff237819 */ /* 0x000fe2000001160c */
[----:B------:R-:W-:Y:S01]  /*2270*/  IMAD.WIDE.U32 R28, R16, R28, R30 ;  /* 0x0000001c101c7225 */ /* 0x000fe200078e001e */
[----:B------:R-:W-:-:S02]  /*2280*/  LOP3.LUT P4, RZ, R6, 0x4, RZ, 0xc0, !PT ;  /* 0x0000000406ff7812 */ /* 0x000fc4000788c0ff */
[----:B------:R-:W-:Y:S02]  /*2290*/  LOP3.LUT P3, RZ, R6, 0x2, RZ, 0xc0, !PT ;  /* 0x0000000206ff7812 */ /* 0x000fe4000786c0ff */
[----:B------:R-:W-:Y:S02]  /*22a0*/  SHF.R.S32.HI R56, RZ, 0x1f, R234 ;  /* 0x0000001fff387819 */ /* 0x000fe400000114ea */
[----:B------:R-:W-:Y:S01]  /*22b0*/  LEA.HI R14, R51, R45, RZ, 0x6 ;  /* 0x0000002d330e7211 */ /* 0x000fe200078f30ff */
[----:B------:R-:W-:Y:S01]  /*22c0*/  IMAD.IADD R29, R29, 0x1, R7 ;  /* 0x000000011d1d7824 */ /* 0x000fe200078e0207 */
[----:B-1----:R-:W-:Y:S01]  /*22d0*/  LOP3.LUT R21, R17, 0x38, R18, 0xf8, !PT ;  /* 0x0000003811157812 */ /* 0x002fe200078ef812 */
[----:B------:R-:W-:Y:S01]  /*22e0*/  IMAD R180, R47, R162, RZ ;  /* 0x000000a22fb47224 */ /* 0x000fe200078e02ff */
[----:B------:R-:W-:Y:S02]  /*22f0*/  LOP3.LUT R35, R13, R35, RZ, 0x3c, !PT ;  /* 0x000000230d237212 */ /* 0x000fe400078e3cff */
[----:B------:R-:W-:-:S02]  /*2300*/  SHF.R.S32.HI R163, RZ, 0x1f, R162 ;  /* 0x0000001fffa37819 */ /* 0x000fc400000114a2 */
[----:B------:R-:W-:Y:S01]  /*2310*/  SHF.R.U32.HI R17, RZ, 0x3, R17 ;  /* 0x00000003ff117819 */ /* 0x000fe20000011611 */
[----:B------:R-:W-:Y:S02]  /*2320*/  IMAD.SHL.U32 R14, R14, 0x8, RZ ;  /* 0x000000080e0e7824 */ /* 0x000fe400078e00ff */
[-C--:B------:R-:W-:Y:S01]  /*2330*/  IMAD R180, R163, R46.reuse, R180 ;  /* 0x0000002ea3b47224 */ /* 0x080fe200078e02b4 */
[----:B------:R-:W-:Y:S01]  /*2340*/  LOP3.LUT R17, R21, R17, RZ, 0x3c, !PT ;  /* 0x0000001115117212 */ /* 0x000fe200078e3cff */
[----:B------:R-:W-:-:S03]  /*2350*/  IMAD.WIDE.U32 R28, R162, R46, R28 ;  /* 0x0000002ea21c7225 */ /* 0x000fc600078e001c */
[----:B------:R-:W-:Y:S01]  /*2360*/  LOP3.LUT R156, R17, 0xfffffe00, R14, 0xf8, !PT ;  /* 0xfffffe00119c7812 */ /* 0x000fe200078ef80e */
[----:B------:R-:W-:Y:S02]  /*2370*/  IMAD.IADD R180, R29, 0x1, R180 ;  /* 0x000000011db47824 */ /* 0x000fe400078e02b4 */
[----:B------:R-:W-:Y:S02]  /*2380*/  IMAD.SHL.U32 R4, R4, 0x40, RZ ;  /* 0x0000004004047824 */ /* 0x000fe400078e00ff */
[----:B------:R-:W-:Y:S01]  /*2390*/  VIADD R14, R18, 0x40 ;  /* 0x00000040120e7836 */ /* 0x000fe20000000000 */
[----:B------:R-:W-:Y:S02]  /*23a0*/  SHF.R.S32.HI R80, RZ, 0x1f, R81 ;  /* 0x0000001fff507819 */ /* 0x000fe40000011451 */
[----:B------:R-:W-:Y:S02]  /*23b0*/  LOP3.LUT R35, R35, 0xfffffe00, R4, 0xf8, !PT ;  /* 0xfffffe0023237812 */ /* 0x000fe400078ef804 */
[----:B------:R-:W-:-:S02]  /*23c0*/  SHF.R.S32.HI R157, RZ, 0x1f, R233 ;  /* 0x0000001fff9d7819 */ /* 0x000fc400000114e9 */
        /* <DEDUP_REMOVED lines=19> */
[----:B--2---:R-:W-:-:S04]  /*2500*/  @P5 IMAD.WIDE.U32 R12, R24, R5, RZ ;  /* 0x00000005180c5225 */ /* 0x004fc800078e00ff */
[----:B------:R-:W-:Y:S02]  /*2510*/  @P5 IMAD R5, R25, R5, RZ ;  /* 0x0000000519055224 */ /* 0x000fe400078e02ff */
[----:B---3--:R-:W-:-:S04]  /*2520*/  @!P5 IMAD R6, R27, R234, RZ ;  /* 0x000000ea1b06d224 */ /* 0x008fc800078e02ff */
[C---:B------:R-:W-:Y:S02]  /*2530*/  @!P5 IMAD R6, R26.reuse, R56, R6 ;  /* 0x000000381a06d224 */ /* 0x040fe400078e0206 */
[----:B------:R-:W-:Y:S01]  /*2540*/  @!P5 IMAD.WIDE.U32 R26, R26, R234, RZ ;  /* 0x000000ea1a1ad225 */ /* 0x000fe200078e00ff */
[----:B------:R-:W-:-:S03]  /*2550*/  @P5 MOV R7, R12 ;  /* 0x0000000c00075202 */ /* 0x000fc60000000f00 */
[----:B------:R-:W-:Y:S01]  /*2560*/  @!P5 IMAD.MOV.U32 R7, RZ, RZ, R26 ;  /* 0x000000ffff07d224 */ /* 0x000fe200078e001a */
[----:B------:R-:W-:Y:S01]  /*2570*/  LEA R181, P0, R28, R22, 0x1 ;  /* 0x000000161cb57211 */ /* 0x000fe200078008ff */
[----:B------:R-:W-:Y:S02]  /*2580*/  @P5 IMAD.IADD R5, R13, 0x1, R5 ;  /* 0x000000010d055824 */ /* 0x000fe400078e0205 */
[----:B------:R-:W-:Y:S01]  /*2590*/  @!P5 IMAD.IADD R5, R27, 0x1, R6 ;  /* 0x000000011b05d824 */ /* 0x000fe200078e0206 */
[C---:B------:R-:W-:Y:S01]  /*25a0*/  IADD3 R6, P1, R18.reuse, R7, RZ ;  /* 0x0000000712067210 */ /* 0x040fe20007f3e0ff */
[----:B------:R-:W-:Y:S01]  /*25b0*/  VIADD R12, R18, 0xc0 ;  /* 0x000000c0120c7836 */ /* 0x000fe20000000000 */
[----:B------:R-:W-:Y:S01]  /*25c0*/  LEA.HI.X R180, R28, R23, R180, 0x1, P0 ;  /* 0x000000171cb47211 */ /* 0x000fe200000f0cb4 */
[----:B----4-:R-:W-:Y:S01]  /*25d0*/  IMAD R4, R9, R233, RZ ;  /* 0x000000e909047224 */ /* 0x010fe200078e02ff */
[-C--:B------:R-:W-:Y:S01]  /*25e0*/  ISETP.GE.AND P0, PT, R14, R155.reuse, PT ;  /* 0x0000009b0e00720c */ /* 0x080fe20003f06270 */
[----:B------:R-:W-:Y:S01]  /*25f0*/  IMAD.X R7, R19, 0x1, R5, P1 ;  /* 0x0000000113077824 */ /* 0x000fe200008e0605 */
[C---:B------:R-:W-:Y:S01]  /*2600*/  ISETP.GE.AND P1, PT, R18.reuse, R155, PT ;  /* 0x0000009b1200720c */ /* 0x040fe20003f26270 */
[----:B------:R-:W-:Y:S01]  /*2610*/  VIADD R13, R18, 0x80 ;  /* 0x00000080120d7836 */ /* 0x000fe20000000000 */
[----:B------:R-:W-:Y:S01]  /*2620*/  SEL R5, RZ, 0xffffffff, P0 ;  /* 0xffffffffff057807 */ /* 0x000fe20000000000 */
[----:B------:R-:W-:Y:S01]  /*2630*/  IMAD R4, R8, R157, R4 ;  /* 0x0000009d08047224 */ /* 0x000fe200078e0204 */
[----:B------:R-:W-:Y:S01]  /*2640*/  ISETP.GE.AND P0, PT, R12, R155, PT ;  /* 0x0000009b0c00720c */ /* 0x000fe20003f06270 */
[----:B------:R-:W-:Y:S01]  /*2650*/  IMAD.WIDE.U32 R8, R233, R8, R6 ;  /* 0x00000008e9087225 */ /* 0x000fe200078e0006 */
[----:B------:R-:W-:-:S02]  /*2660*/  SEL R6, RZ, 0x1, P1 ;  /* 0x00000001ff067807 */ /* 0x000fc40000800000 */
[----:B------:R-:W-:Y:S02]  /*2670*/  ISETP.GE.AND P1, PT, R13, R155, PT ;  /* 0x0000009b0d00720c */ /* 0x000fe40003f26270 */
[----:B------:R-:W-:Y:S01]  /*2680*/  SEL R154, RZ, 0x8, P0 ;  /* 0x00000008ff9a7807 */ /* 0x000fe20000000000 */
[----:B------:R-:W-:Y:S01]  /*2690*/  IMAD.IADD R9, R9, 0x1, R4 ;  /* 0x0000000109097824 */ /* 0x000fe200078e0204 */
[----:B------:R-:W-:Y:S01]  /*26a0*/  IADD3 R158, P0, R18, R3, RZ ;  /* 0x00000003129e7210 */ /* 0x000fe20007f1e0ff */
[----:B------:R-:W-:Y:S01]  /*26b0*/  @P5 IMAD.MOV.U32 R172, RZ, RZ, R24 ;  /* 0x000000ffffac5224 */ /* 0x000fe200078e0018 */
[----:B------:R-:W-:Y:S02]  /*26c0*/  SEL R4, RZ, 0x4, P1 ;  /* 0x00000004ff047807 */ /* 0x000fe40000800000 */
[----:B------:R-:W-:Y:S01]  /*26d0*/  ISETP.GT.AND P1, PT, R165, R80, PT ;  /* 0x00000050a500720c */ /* 0x000fe20003f24270 */
[----:B------:R-:W-:Y:S01]  /*26e0*/  IMAD.X R159, R19, 0x1, R0, P0 ;  /* 0x00000001139f7824 */ /* 0x000fe200000e0600 */
[----:B------:R-:W-:Y:S01]  /*26f0*/  @!P5 MOV R172, R24 ;  /* 0x0000001800acd202 */ /* 0x000fe20000000f00 */
[----:B------:R-:W-:-:S02]  /*2700*/  @P5 IMAD.MOV.U32 R173, RZ, RZ, R25 ;  /* 0x000000ffffad5224 */ /* 0x000fc400078e0019 */
[----:B------:R-:W-:Y:S02]  /*2710*/  @!P5 IMAD.MOV.U32 R173, RZ, RZ, R25 ;  /* 0x000000ffffadd224 */ /* 0x000fe400078e0019 */
        /* <DEDUP_REMOVED lines=185> */
.L_x_8293:
        /* <DEDUP_REMOVED lines=32> */
.L_x_8177:
[----:B------:R-:W-:Y:S05]  /*34b0*/  BSYNC B0 ;  /* 0x0000000000007941 */ /* 0x000fea0003800000 */
.L_x_8176:
        /* <DEDUP_REMOVED lines=18> */
.L_x_8179:
[----:B------:R-:W-:Y:S05]  /*35e0*/  BSYNC B0 ;  /* 0x0000000000007941 */ /* 0x000fea0003800000 */
.L_x_8178:
        /* <DEDUP_REMOVED lines=21> */
.L_x_8181:
[----:B------:R-:W-:Y:S05]  /*3740*/  BSYNC B0 ;  /* 0x0000000000007941 */ /* 0x000fea0003800000 */
.L_x_8180:
        /* <DEDUP_REMOVED lines=18> */
.L_x_8183:
[----:B------:R-:W-:Y:S05]  /*3870*/  BSYNC B0 ;  /* 0x0000000000007941 */ /* 0x000fea0003800000 */
.L_x_8182:
        /* <DEDUP_REMOVED lines=72> */
.L_x_8190:
[----:B------:R-:W-:Y:S05]  /*3d00*/  BSYNC B0 ;  /* 0x0000000000007941 */ /* 0x000fea0003800000 */
.L_x_8189:
        /* <DEDUP_REMOVED lines=53> */
.L_x_8192:
[----:B------:R-:W-:Y:S05]  /*4060*/  BSYNC B0 ;  /* 0x0000000000007941 */ /* 0x000fea0003800000 */
.L_x_8191:
        /* <DEDUP_REMOVED lines=53> */
.L_x_8194:
[----:B------:R-:W-:Y:S05]  /*43c0*/  BSYNC B0 ;  /* 0x0000000000007941 */ /* 0x000fea0003800000 */
.L_x_8193:
        /* <DEDUP_REMOVED lines=52> */
.L_x_8188:
[----:B------:R-:W-:Y:S05]  /*4710*/  BSYNC B1 ;  /* 0x0000000000017941 */ /* 0x000fea0003800000 */
.L_x_8187:
        /* <DEDUP_REMOVED lines=70> */
.L_x_8198:
[----:B------:R-:W-:Y:S05]  /*4b80*/  BSYNC B0 ;  /* 0x0000000000007941 */ /* 0x000fea0003800000 */
.L_x_8197:
        /* <DEDUP_REMOVED lines=55> */
.L_x_8200:
[----:B------:R-:W-:Y:S05]  /*4f00*/  BSYNC B0 ;  /* 0x0000000000007941 */ /* 0x000fea0003800000 */
.L_x_8199:
        /* <DEDUP_REMOVED lines=55> */
.L_x_8202:
[----:B------:R-:W-:Y:S05]  /*5280*/  BSYNC B0 ;  /* 0x0000000000007941 */ /* 0x000fea0003800000 */
.L_x_8201:
        /* <DEDUP_REMOVED lines=54> */
.L_x_8196:
[----:B------:R-:W-:Y:S05]  /*55f0*/  BSYNC B1 ;  /* 0x0000000000017941 */ /* 0x000fea0003800000 */
.L_x_8195:
        /* <DEDUP_REMOVED lines=70> */
.L_x_8206:
[----:B------:R-:W-:Y:S05]  /*5a60*/  BSYNC B0 ;  /* 0x0000000000007941 */ /* 0x000fea0003800000 */
.L_x_8205:
        /* <DEDUP_REMOVED lines=55> */
.L_x_8208:
[----:B------:R-:W-:Y:S05]  /*5de0*/  BSYNC B0 ;  /* 0x0000000000007941 */ /* 0x000fea0003800000 */
.L_x_8207:
        /* <DEDUP_REMOVED lines=55> */
.L_x_8210:
[----:B------:R-:W-:Y:S05]  /*6160*/  BSYNC B0 ;  /* 0x0000000000007941 */ /* 0x000fea0003800000 */
.L_x_8209:
        /* <DEDUP_REMOVED lines=54> */
.L_x_8204:
[----:B------:R-:W-:Y:S05]  /*64d0*/  BSYNC B1 ;  /* 0x0000000000017941 */ /* 0x000fea0003800000 */
.L_x_8203:
        /* <DEDUP_REMOVED lines=74> */
.L_x_8214:
[----:B------:R-:W-:Y:S05]  /*6980*/  BSYNC B0 ;  /* 0x0000000000007941 */ /* 0x000fea0003800000 */
.L_x_8213:
        /* <DEDUP_REMOVED lines=55> */
.L_x_8216:
[----:B------:R-:W-:Y:S05]  /*6d00*/  BSYNC B0 ;  /* 0x0000000000007941 */ /* 0x000fea0003800000 */
.L_x_8215:
        /* <DEDUP_REMOVED lines=55> */
.L_x_8218:
[----:B------:R-:W-:Y:S05]  /*7080*/  BSYNC B0 ;  /* 0x0000000000007941 */ /* 0x000fea0003800000 */
.L_x_8217:
        /* <DEDUP_REMOVED lines=54> */
.L_x_8212:
[----:B------:R-:W-:Y:S05]  /*73f0*/  BSYNC B1 ;  /* 0x0000000000017941 */ /* 0x000fea0003800000 */
.L_x_8211:
[----:B------:R-:W2:Y:S02]  /*7400*/  LD.E R0, desc[UR6][R10.64+0xd0] ;  /* 0x0000d0060a007980 */ /* 0x000ea4000c101900 */
[----:B--2---:R-:W-:Y:S05]  /*7410*/  IMAD.U32 R0, R0, -0x20, RZ ;  /* 0xffffffe000007824 */ /* 0x004fea00078e00ff */
[C---:B------:R-:W-:Y:S02]  /*7420*/  LEA R20, P1, R0.reuse, R20, 0x1 ;  /* 0x0000001400147211 */ /* 0x040fe400078208ff */
[C---:B------:R-:W-:Y:S02]  /*7430*/  LEA R36, P0, R0.reuse, R36, 0x1 ;  /* 0x0000002400247211 */ /* 0x040fe400078008ff */
[C---:B------:R-:W-:Y:S02]  /*7440*/  LEA.HI.X.SX32 R21, R0.reuse, R21, 0x1, P1 ;  /* 0x0000001500157211 */ /* 0x040fe400008f0eff */
[----:B------:R-:W-:Y:S01]  /*7450*/  LEA.HI.X.SX32 R37, R0, R37, 0x1, P0 ;  /* 0x0000002500257211 */ /* 0x000fe200000f0eff */
[----:B------:R-:W-:Y:S05]  /*7460*/  BRA `(.L_x_8219) ;  /* 0x0000007000487947 */ /* 0x000fea0003800000 */
.L_x_8186:
        /* <DEDUP_REMOVED lines=101> */
.L_x_8225:
[----:B------:R-:W-:Y:S05]  /*7ac0*/  BSYNC B0 ;  /* 0x0000000000007941 */ /* 0x000fea0003800000 */
.L_x_8224:
[----:B-----5:R2:W-:Y:S02]  /*7ad0*/  ST.E.128 desc[UR6][R118.64], R28 ;  /* 0x0000001c76007985 */ /* 0x0205e4000c101d06 */
.L_x_8223:
[----:B------:R-:W-:Y:S05]  /*7ae0*/  BSYNC B1 ;  /* 0x0000000000017941 */ /* 0x000fea0003800000 */
.L_x_8222:
        /* <DEDUP_REMOVED lines=99> */
.L_x_8229:
[----:B------:R-:W-:Y:S05]  /*8120*/  BSYNC B0 ;  /* 0x0000000000007941 */ /* 0x000fea0003800000 */
.L_x_8228:
[----:B-----5:R1:W-:Y:S02]  /*8130*/  ST.E.128 desc[UR6][R118.64+0x80], R28 ;  /* 0x0000801c76007985 */ /* 0x0203e4000c101d06 */
.L_x_8227:
[----:B------:R-:W-:Y:S05]  /*8140*/  BSYNC B1 ;  /* 0x0000000000017941 */ /* 0x000fea0003800000 */
.L_x_8226:
        /* <DEDUP_REMOVED lines=99> */
.L_x_8233:
[----:B------:R-:W-:Y:S05]  /*8780*/  BSYNC B0 ;  /* 0x0000000000007941 */ /* 0x000fea0003800000 */
.L_x_8232:
[----:B-----5:R2:W-:Y:S02]  /*8790*/  ST.E.128 desc[UR6][R118.64+0x100], R28 ;  /* 0x0001001c76007985 */ /* 0x0205e4000c101d06 */
.L_x_8231:
[----:B------:R-:W-:Y:S05]  /*87a0*/  BSYNC B1 ;  /* 0x0000000000017941 */ /* 0x000fea0003800000 */
.L_x_8230:
        /* <DEDUP_REMOVED lines=98> */
.L_x_8235:
[----:B------:R-:W-:Y:S05]  /*8dd0*/  BSYNC B0 ;  /* 0x0000000000007941 */ /* 0x000fea0003800000 */
.L_x_8234:
[----:B-----5:R2:W-:Y:S02]  /*8de0*/  ST.E.128 desc[UR6][R118.64+0x180], R28 ;  /* 0x0001801c76007985 */ /* 0x0205e4000c101d06 */
.L_x_8221:
[----:B------:R-:W-:Y:S05]  /*8df0*/  BSYNC B2 ;  /* 0x0000000000027941 */ /* 0x000fea0003800000 */
.L_x_8220:
        /* <DEDUP_REMOVED lines=106> */
.L_x_8241:
[----:B------:R-:W-:Y:S05]  /*94a0*/  BSYNC B0 ;  /* 0x0000000000007941 */ /* 0x000fea0003800000 */
.L_x_8240:
[----:B-----5:R2:W-:Y:S02]  /*94b0*/  ST.E.128 desc[UR6][R186.64], R28 ;  /* 0x0000001cba007985 */ /* 0x0205e4000c101d06 */
.L_x_8239:
[----:B------:R-:W-:Y:S05]  /*94c0*/  BSYNC B1 ;  /* 0x0000000000017941 */ /* 0x000fea0003800000 */
.L_x_8238:
        /* <DEDUP_REMOVED lines=101> */
.L_x_8245:
[----:B------:R-:W-:Y:S05]  /*9b20*/  BSYNC B0 ;  /* 0x0000000000007941 */ /* 0x000fea0003800000 */
.L_x_8244:
[----:B-----5:R2:W-:Y:S02]  /*9b30*/  ST.E.128 desc[UR6][R186.64], R28 ;  /* 0x0000001cba007985 */ /* 0x0205e4000c101d06 */
.L_x_8243:
[----:B------:R-:W-:Y:S05]  /*9b40*/  BSYNC B1 ;  /* 0x0000000000017941 */ /* 0x000fea0003800000 */
.L_x_8242:
        /* <DEDUP_REMOVED lines=101> */
.L_x_8249:
[----:B------:R-:W-:Y:S05]  /*a1a0*/  BSYNC B0 ;  /* 0x0000000000007941 */ /* 0x000fea0003800000 */
.L_x_8248:
[----:B-----5:R2:W-:Y:S02]  /*a1b0*/  ST.E.128 desc[UR6][R186.64], R28 ;  /* 0x0000001cba007985 */ /* 0x0205e4000c101d06 */
.L_x_8247:
[----:B------:R-:W-:Y:S05]  /*a1c0*/  BSYNC B1 ;  /* 0x0000000000017941 */ /* 0x000fea0003800000 */
.L_x_8246:
        /* <DEDUP_REMOVED lines=100> */
.L_x_8251:
[----:B------:R-:W-:Y:S05]  /*a810*/  BSYNC B0 ;  /* 0x0000000000007941 */ /* 0x000fea0003800000 */
.L_x_8250:
[----:B-----5:R2:W-:Y:S02]  /*a820*/  ST.E.128 desc[UR6][R186.64], R28 ;  /* 0x0000001cba007985 */ /* 0x0205e4000c101d06 */
.L_x_8237:
[----:B------:R-:W-:Y:S05]  /*a830*/  BSYNC B2 ;  /* 0x0000000000027941 */ /* 0x000fea0003800000 */
.L_x_8236:
        /* <DEDUP_REMOVED lines=106> */
.L_x_8257:
[----:B------:R-:W-:Y:S05]  /*aee0*/  BSYNC B0 ;  /* 0x0000000000007941 */ /* 0x000fea0003800000 */
.L_x_8256:
[----:B-----5:R2:W-:Y:S02]  /*aef0*/  ST.E.128 desc[UR6][R186.64], R28 ;  /* 0x0000001cba007985 */ /* 0x0205e4000c101d06 */
.L_x_8255:
[----:B------:R-:W-:Y:S05]  /*af00*/  BSYNC B1 ;  /* 0x0000000000017941 */ /* 0x000fea0003800000 */
.L_x_8254:
        /* <DEDUP_REMOVED lines=101> */
.L_x_8261:
[----:B------:R-:W-:Y:S05]  /*b560*/  BSYNC B0 ;  /* 0x0000000000007941 */ /* 0x000fea0003800000 */
.L_x_8260:
[----:B-----5:R2:W-:Y:S02]  /*b570*/  ST.E.128 desc[UR6][R186.64], R28 ;  /* 0x0000001cba007985 */ /* 0x0205e4000c101d06 */
.L_x_8259:
[----:B------:R-:W-:Y:S05]  /*b580*/  BSYNC B1 ;  /* 0x0000000000017941 */ /* 0x000fea0003800000 */
.L_x_8258:
        /* <DEDUP_REMOVED lines=101> */
.L_x_8265:
[----:B------:R-:W-:Y:S05]  /*bbe0*/  BSYNC B0 ;  /* 0x0000000000007941 */ /* 0x000fea0003800000 */
.L_x_8264:
[----:B-----5:R2:W-:Y:S02]  /*bbf0*/  ST.E.128 desc[UR6][R186.64], R28 ;  /* 0x0000001cba007985 */ /* 0x0205e4000c101d06 */
.L_x_8263:
[----:B------:R-:W-:Y:S05]  /*bc00*/  BSYNC B1 ;  /* 0x0000000000017941 */ /* 0x000fea0003800000 */
.L_x_8262:
        /* <DEDUP_REMOVED lines=100> */
.L_x_8267:
[----:B------:R-:W-:Y:S05]  /*c250*/  BSYNC B0 ;  /* 0x0000000000007941 */ /* 0x000fea0003800000 */
.L_x_8266:
[----:B-----5:R2:W-:Y:S02]  /*c260*/  ST.E.128 desc[UR6][R186.64], R28 ;  /* 0x0000001cba007985 */ /* 0x0205e4000c101d06 */
.L_x_8253:
[----:B------:R-:W-:Y:S05]  /*c270*/  BSYNC B2 ;  /* 0x0000000000027941 */ /* 0x000fea0003800000 */
.L_x_8252:
        /* <DEDUP_REMOVED lines=110> */
.L_x_8273:
[----:B------:R-:W-:Y:S05]  /*c960*/  BSYNC B0 ;  /* 0x0000000000007941 */ /* 0x000fea0003800000 */
.L_x_8272:
[----:B-----5:R2:W-:Y:S02]  /*c970*/  ST.E.128 desc[UR6][R188.64], R28 ;  /* 0x0000001cbc007985 */ /* 0x0205e4000c101d06 */
.L_x_8271:
[----:B------:R-:W-:Y:S05]  /*c980*/  BSYNC B1 ;  /* 0x0000000000017941 */ /* 0x000fea0003800000 */
.L_x_8270:
        /* <DEDUP_REMOVED lines=101> */
.L_x_8277:
[----:B------:R-:W-:Y:S05]  /*cfe0*/  BSYNC B0 ;  /* 0x0000000000007941 */ /* 0x000fea0003800000 */
.L_x_8276:
[----:B-----5:R2:W-:Y:S02]  /*cff0*/  ST.E.128 desc[UR6][R188.64], R28 ;  /* 0x0000001cbc007985 */ /* 0x0205e4000c101d06 */
.L_x_8275:
[----:B------:R-:W-:Y:S05]  /*d000*/  BSYNC B1 ;  /* 0x0000000000017941 */ /* 0x000fea0003800000 */
.L_x_8274:
        /* <DEDUP_REMOVED lines=101> */
.L_x_8281:
[----:B------:R-:W-:Y:S05]  /*d660*/  BSYNC B0 ;  /* 0x0000000000007941 */ /* 0x000fea0003800000 */
.L_x_8280:
[----:B-----5:R2:W-:Y:S02]  /*d670*/  ST.E.128 desc[UR6][R188.64], R28 ;  /* 0x0000001cbc007985 */ /* 0x0205e4000c101d06 */
.L_x_8279:
[----:B------:R-:W-:Y:S05]  /*d680*/  BSYNC B1 ;  /* 0x0000000000017941 */ /* 0x000fea0003800000 */
.L_x_8278:
        /* <DEDUP_REMOVED lines=101> */
.L_x_8283:
[----:B------:R-:W-:Y:S05]  /*dce0*/  BSYNC B0 ;  /* 0x0000000000007941 */ /* 0x000fea0003800000 */
.L_x_8282:
[----:B-----5:R2:W-:Y:S02]  /*dcf0*/  ST.E.128 desc[UR6][R188.64], R40 ;  /* 0x00000028bc007985 */ /* 0x0205e4000c101d06 */
.L_x_8269:
[----:B------:R-:W-:Y:S05]  /*dd00*/  BSYNC B2 ;  /* 0x0000000000027941 */ /* 0x000fea0003800000 */
.L_x_8268:
        /* <DEDUP_REMOVED lines=11> */
.L_x_8185:
        /* <DEDUP_REMOVED lines=29> */
.L_x_8285:
[----:B------:R-:W-:Y:S05]  /*df90*/  BSYNC B0 ;  /* 0x0000000000007941 */ /* 0x000fea0003800000 */
.L_x_8284:
        /* <DEDUP_REMOVED lines=30> */
.L_x_8287:
[----:B------:R-:W-:Y:S05]  /*e180*/  BSYNC B0 ;  /* 0x0000000000007941 */ /* 0x000fea0003800000 */
.L_x_8286:
        /* <DEDUP_REMOVED lines=30> */
.L_x_8289:
[----:B------:R-:W-:Y:S05]  /*e370*/  BSYNC B0 ;  /* 0x0000000000007941 */ /* 0x000fea0003800000 */
.L_x_8288:
        /* <DEDUP_REMOVED lines=33> */
.L_x_8219:
[----:B------:R-:W-:Y:S05]  /*e590*/  BSYNC B3 ;  /* 0x0000000000037941 */ /* 0x000fea0003800000 */
.L_x_8184:
        /* <DEDUP_REMOVED lines=91> */
.L_x_8291:
        /* <DEDUP_REMOVED lines=10> */
.L_x_8292:
[----:B------:R-:W-:Y:S05]  /*ebf0*/  BSYNC B0 ;  /* 0x0000000000007941 */ /* 0x000fea0003800000 */
.L_x_8290:
[----:B------:R-:W-:Y:S04]  /*ec00*/  IADD3 R9, R9, -0x1, RZ ;  /* 0xffffffff09097810 */ /* 0x000fe80007ffe0ff */
[----:B------:R-:W-:Y:S11]  /*ec10*/  ISETP.GT.AND P0, PT, R9, R80, PT ;  /* 0x000000500900720c */ /* 0x000ff60003f04270 */
[----:B------:R-:W-:Y:S02]  /*ec20*/  @!UPT UIADD3 URZ, URZ, URZ, URZ ;  /* 0x0000003f3f3ff290 */ /* 0x000fe4000fffe03f */
[----:B------:R-:W-:Y:S05]  /*ec30*/  @P0 BRA `(.L_x_8293) ;  /* 0xffffff44009c0947 */ /* 0x000fea000383ffff */
.L_x_8175:
        /* <DEDUP_REMOVED lines=117> */
.L_x_8302:
[----:B------:R-:W-:Y:S05]  /*f390*/  BSYNC B0 ;  /* 0x0000000000007941 */ /* 0x000fea0003800000 */
.L_x_8301:
[----:B-----5:R3:W-:Y:S02]  /*f3a0*/  STS.128 [R235], R40 ;  /* 0x00000028eb007388 */ /* 0x0207e40000000c00 */
.L_x_8300:
[----:B------:R-:W-:Y:S05]  /*f3b0*/  BSYNC B1 ;  /* 0x0000000000017941 */ /* 0x000fea0003800000 */
.L_x_8299:
        /* <DEDUP_REMOVED lines=53> */
.L_x_8306:
[----:B------:R-:W-:Y:S05]  /*f710*/  BSYNC B0 ;  /* 0x0000000000007941 */ /* 0x000fea0003800000 */
.L_x_8305:
[----:B-----5:R1:W-:Y:S02]  /*f720*/  STS.128 [R235+0x2000], R40 ;  /* 0x00200028eb007388 */ /* 0x0203e40000000c00 */
.L_x_8304:
[----:B------:R-:W-:Y:S05]  /*f730*/  BSYNC B1 ;  /* 0x0000000000017941 */ /* 0x000fea0003800000 */
.L_x_8303:
        /* <DEDUP_REMOVED lines=53> */
.L_x_8310:
[----:B------:R-:W-:Y:S05]  /*fa90*/  BSYNC B0 ;  /* 0x0000000000007941 */ /* 0x000fea0003800000 */
.L_x_8309:
[----:B-----5:R3:W-:Y:S02]  /*faa0*/  STS.128 [R235+0x4000], R40 ;  /* 0x00400028eb007388 */ /* 0x0207e40000000c00 */
.L_x_8308:
[----:B------:R-:W-:Y:S05]  /*fab0*/  BSYNC B1 ;  /* 0x0000000000017941 */ /* 0x000fea0003800000 */
.L_x_8307:
        /* <DEDUP_REMOVED lines=8> */
[----:B------:R3:W4:Y:S01]  /*fb40*/  LD.E.64 R6, desc[UR6][R22.64+0xc0] ;  /* 0x0000c00616067980 */ /* 0x000722000c101b00 */
[----:B-----5:R-:W-:Y:S02]  /*fb50*/  MOV R8, R43 ;  /* 0x0000002b00087202 */ /* 0x020fe40000000f00 */
[----:B------:R-:W-:Y:S01]  /*fb60*/  MOV R9, R40 ;  /* 0x0000002800097202 */ /* 0x000fe20000000f00 */
[----:B------:R-:W-:Y:S01]  /*fb70*/  HADD2.F32 R40, -RZ, R41.H0_H0 ;  /* 0x20000029ff287230 */ /* 0x000fe20000004100 */
[----:B-12---:R-:W-:Y:S01]  /*fb80*/  MOV R39, R42 ;  /* 0x0000002a00277202 */ /* 0x006fe20000000f00 */
        /* <DEDUP_REMOVED lines=38> */
.L_x_8312:
[----:B------:R-:W-:Y:S05]  /*fdf0*/  BSYNC B0 ;  /* 0x0000000000007941 */ /* 0x000fea0003800000 */
.L_x_8311:
[----:B-----5:R3:W-:Y:S02]  /*fe00*/  STS.128 [R235+0x6000], R40 ;  /* 0x00600028eb007388 */ /* 0x0207e40000000c00 */
.L_x_8298:
[----:B------:R-:W-:Y:S05]  /*fe10*/  BSYNC B2 ;  /* 0x0000000000027941 */ /* 0x000fea0003800000 */
.L_x_8297:
        /* <DEDUP_REMOVED lines=67> */
.L_x_8318:
[----:B------:R-:W-:Y:S05]  /*10250*/  BSYNC B0 ;  /* 0x0000000000007941 */ /* 0x000fea0003800000 */
.L_x_8317:
[----:B-----5:R3:W-:Y:S02]  /*10260*/  STS.128 [R235+0x800], R40 ;  /* 0x00080028eb007388 */ /* 0x0207e40000000c00 */
.L_x_8316:
[----:B------:R-:W-:Y:S05]  /*10270*/  BSYNC B1 ;  /* 0x0000000000017941 */ /* 0x000fea0003800000 */
.L_x_8315:
        /* <DEDUP_REMOVED lines=54> */
.L_x_8322:
[----:B------:R-:W-:Y:S05]  /*105e0*/  BSYNC B0 ;  /* 0x0000000000007941 */ /* 0x000fea0003800000 */
.L_x_8321:
[----:B-----5:R3:W-:Y:S02]  /*105f0*/  STS.128 [R235+0x2800], R40 ;  /* 0x00280028eb007388 */ /* 0x0207e40000000c00 */
.L_x_8320:
[----:B------:R-:W-:Y:S05]  /*10600*/  BSYNC B1 ;  /* 0x0000000000017941 */ /* 0x000fea0003800000 */
.L_x_8319:
        /* <DEDUP_REMOVED lines=54> */
.L_x_8326:
[----:B------:R-:W-:Y:S05]  /*10970*/  BSYNC B0 ;  /* 0x0000000000007941 */ /* 0x000fea0003800000 */
.L_x_8325:
[----:B-----5:R3:W-:Y:S02]  /*10980*/  STS.128 [R235+0x4800], R40 ;  /* 0x00480028eb007388 */ /* 0x0207e40000000c00 */
.L_x_8324:
[----:B------:R-:W-:Y:S05]  /*10990*/  BSYNC B1 ;  /* 0x0000000000017941 */ /* 0x000fea0003800000 */
.L_x_8323:
        /* <DEDUP_REMOVED lines=53> */
.L_x_8328:
[----:B------:R-:W-:Y:S05]  /*10cf0*/  BSYNC B0 ;  /* 0x0000000000007941 */ /* 0x000fea0003800000 */
.L_x_8327:
[----:B-----5:R1:W-:Y:S02]  /*10d00*/  STS.128 [R235+0x6800], R36 ;  /* 0x00680024eb007388 */ /* 0x0203e40000000c00 */
.L_x_8314:
[----:B------:R-:W-:Y:S05]  /*10d10*/  BSYNC B2 ;  /* 0x0000000000027941 */ /* 0x000fea0003800000 */
.L_x_8313:
        /* <DEDUP_REMOVED lines=67> */
.L_x_8334:
[----:B------:R-:W-:Y:S05]  /*11150*/  BSYNC B0 ;  /* 0x0000000000007941 */ /* 0x000fea0003800000 */
.L_x_8333:
[----:B-----5:R3:W-:Y:S02]  /*11160*/  STS.128 [R235+0x1000], R36 ;  /* 0x00100024eb007388 */ /* 0x0207e40000000c00 */
.L_x_8332:
[----:B------:R-:W-:Y:S05]  /*11170*/  BSYNC B1 ;  /* 0x0000000000017941 */ /* 0x000fea0003800000 */
.L_x_8331:
        /* <DEDUP_REMOVED lines=53> */
.L_x_8338:
[----:B------:R-:W-:Y:S05]  /*114d0*/  BSYNC B0 ;  /* 0x0000000000007941 */ /* 0x000fea0003800000 */
.L_x_8337:
[----:B-----5:R3:W-:Y:S02]  /*114e0*/  STS.128 [R235+0x3000], R36 ;  /* 0x00300024eb007388 */ /* 0x0207e40000000c00 */
.L_x_8336:
[----:B------:R-:W-:Y:S05]  /*114f0*/  BSYNC B1 ;  /* 0x0000000000017941 */ /* 0x000fea0003800000 */
.L_x_8335:
        /* <DEDUP_REMOVED lines=53> */
.L_x_8342:
[----:B------:R-:W-:Y:S05]  /*11850*/  BSYNC B0 ;  /* 0x0000000000007941 */ /* 0x000fea0003800000 */
.L_x_8341:
[----:B-----5:R3:W-:Y:S02]  /*11860*/  STS.128 [R235+0x5000], R36 ;  /* 0x00500024eb007388 */ /* 0x0207e40000000c00 */
.L_x_8340:
[----:B------:R-:W-:Y:S05]  /*11870*/  BSYNC B1 ;  /* 0x0000000000017941 */ /* 0x000fea0003800000 */
.L_x_8339:
        /* <DEDUP_REMOVED lines=53> */
.L_x_8344:
[----:B------:R-:W-:Y:S05]  /*11bd0*/  BSYNC B0 ;  /* 0x0000000000007941 */ /* 0x000fea0003800000 */
.L_x_8343:
[----:B-----5:R3:W-:Y:S02]  /*11be0*/  STS.128 [R235+0x7000], R36 ;  /* 0x00700024eb007388 */ /* 0x0207e40000000c00 */
.L_x_8330:
[----:B------:R-:W-:Y:S05]  /*11bf0*/  BSYNC B2 ;  /* 0x0000000000027941 */ /* 0x000fea0003800000 */
.L_x_8329:
        /* <DEDUP_REMOVED lines=67> */
.L_x_8349:
[----:B------:R-:W-:Y:S05]  /*12030*/  BSYNC B0 ;  /* 0x0000000000007941 */ /* 0x000fea0003800000 */
.L_x_8348:
[----:B-----5:R1:W-:Y:S02]  /*12040*/  STS.128 [R235+0x1800], R20 ;  /* 0x00180014eb007388 */ /* 0x0203e40000000c00 */
.L_x_8347:
[----:B------:R-:W-:Y:S05]  /*12050*/  BSYNC B1 ;  /* 0x0000000000017941 */ /* 0x000fea0003800000 */
.L_x_8346:
        /* <DEDUP_REMOVED lines=53> */
.L_x_8353:
[----:B------:R-:W-:Y:S05]  /*123b0*/  BSYNC B0 ;  /* 0x0000000000007941 */ /* 0x000fea0003800000 */
.L_x_8352:
[----:B-----5:R1:W-:Y:S02]  /*123c0*/  STS.128 [R235+0x3800], R16 ;  /* 0x00380010eb007388 */ /* 0x0203e40000000c00 */
.L_x_8351:
[----:B------:R-:W-:Y:S05]  /*123d0*/  BSYNC B1 ;  /* 0x0000000000017941 */ /* 0x000fea0003800000 */
.L_x_8350:
        /* <DEDUP_REMOVED lines=53> */
.L_x_8357:
[----:B------:R-:W-:Y:S05]  /*12730*/  BSYNC B0 ;  /* 0x0000000000007941 */ /* 0x000fea0003800000 */
.L_x_8356:
[----:B-----5:R2:W-:Y:S02]  /*12740*/  STS.128 [R235+0x5800], R16 ;  /* 0x00580010eb007388 */ /* 0x0205e40000000c00 */
.L_x_8355:
[----:B------:R-:W-:Y:S05]  /*12750*/  BSYNC B1 ;  /* 0x0000000000017941 */ /* 0x000fea0003800000 */
.L_x_8354:
        /* <DEDUP_REMOVED lines=53> */
.L_x_8359:
[----:B------:R-:W-:Y:S05]  /*12ab0*/  BSYNC B0 ;  /* 0x0000000000007941 */ /* 0x000fea0003800000 */
.L_x_8358:
[----:B-----5:R2:W-:Y:S01]  /*12ac0*/  STS.128 [R235+0x7800], R16 ;  /* 0x00780010eb007388 */ /* 0x0205e20000000c00 */
[----:B------:R-:W-:Y:S05]  /*12ad0*/  BRA `(.L_x_8345) ;  /* 0x0000007000187947 */ /* 0x000fea0003800000 */
.L_x_8296:
        /* <DEDUP_REMOVED lines=99> */
.L_x_8365:
[----:B------:R-:W-:Y:S05]  /*13110*/  BSYNC B0 ;  /* 0x0000000000007941 */ /* 0x000fea0003800000 */
.L_x_8364:
[----:B-----5:R3:W-:Y:S02]  /*13120*/  STS.128 [R235], R60 ;  /* 0x0000003ceb007388 */ /* 0x0207e40000000c00 */
.L_x_8363:
[----:B------:R-:W-:Y:S05]  /*13130*/  BSYNC B1 ;  /* 0x0000000000017941 */ /* 0x000fea0003800000 */
.L_x_8362:
        /* <DEDUP_REMOVED lines=97> */
.L_x_8369:
[----:B------:R-:W-:Y:S05]  /*13750*/  BSYNC B0 ;  /* 0x0000000000007941 */ /* 0x000fea0003800000 */
.L_x_8368:
[----:B-----5:R1:W-:Y:S02]  /*13760*/  STS.128 [R235+0x2000], R60 ;  /* 0x0020003ceb007388 */ /* 0x0203e40000000c00 */
.L_x_8367:
[----:B------:R-:W-:Y:S05]  /*13770*/  BSYNC B1 ;  /* 0x0000000000017941 */ /* 0x000fea0003800000 */
.L_x_8366:
        /* <DEDUP_REMOVED lines=97> */
.L_x_8373:
[----:B------:R-:W-:Y:S05]  /*13d90*/  BSYNC B0 ;  /* 0x0000000000007941 */ /* 0x000fea0003800000 */
.L_x_8372:
[----:B-----5:R3:W-:Y:S02]  /*13da0*/  STS.128 [R235+0x4000], R60 ;  /* 0x0040003ceb007388 */ /* 0x0207e40000000c00 */
.L_x_8371:
[----:B------:R-:W-:Y:S05]  /*13db0*/  BSYNC B1 ;  /* 0x0000000000017941 */ /* 0x000fea0003800000 */
.L_x_8370:
        /* <DEDUP_REMOVED lines=96> */
.L_x_8375:
[----:B------:R-:W-:Y:S05]  /*143c0*/  BSYNC B0 ;  /* 0x0000000000007941 */ /* 0x000fea0003800000 */
.L_x_8374:
[----:B-----5:R3:W-:Y:S02]  /*143d0*/  STS.128 [R235+0x6000], R60 ;  /* 0x0060003ceb007388 */ /* 0x0207e40000000c00 */
.L_x_8361:
[----:B------:R-:W-:Y:S05]  /*143e0*/  BSYNC B2 ;  /* 0x0000000000027941 */ /* 0x000fea0003800000 */
.L_x_8360:
        /* <DEDUP_REMOVED lines=104> */
.L_x_8381:
[----:B------:R-:W-:Y:S05]  /*14a70*/  BSYNC B0 ;  /* 0x0000000000007941 */ /* 0x000fea0003800000 */
.L_x_8380:
[----:B-----5:R3:W-:Y:S02]  /*14a80*/  STS.128 [R235+0x800], R60 ;  /* 0x0008003ceb007388 */ /* 0x0207e40000000c00 */
.L_x_8379:
[----:B------:R-:W-:Y:S05]  /*14a90*/  BSYNC B1 ;  /* 0x0000000000017941 */ /* 0x000fea0003800000 */
.L_x_8378:
        /* <DEDUP_REMOVED lines=100> */
.L_x_8385:
[----:B------:R-:W-:Y:S05]  /*150e0*/  BSYNC B0 ;  /* 0x0000000000007941 */ /* 0x000fea0003800000 */
.L_x_8384:
[----:B-----5:R3:W-:Y:S02]  /*150f0*/  STS.128 [R235+0x2800], R60 ;  /* 0x0028003ceb007388 */ /* 0x0207e40000000c00 */
.L_x_8383:
[----:B------:R-:W-:Y:S05]  /*15100*/  BSYNC B1 ;  /* 0x0000000000017941 */ /* 0x000fea0003800000 */
.L_x_8382:
        /* <DEDUP_REMOVED lines=100> */
.L_x_8389:
[----:B------:R-:W-:Y:S05]  /*15750*/  BSYNC B0 ;  /* 0x0000000000007941 */ /* 0x000fea0003800000 */
.L_x_8388:
[----:B-----5:R3:W-:Y:S02]  /*15760*/  STS.128 [R235+0x4800], R60 ;  /* 0x0048003ceb007388 */ /* 0x0207e40000000c00 */
.L_x_8387:
[----:B------:R-:W-:Y:S05]  /*15770*/  BSYNC B1 ;  /* 0x0000000000017941 */ /* 0x000fea0003800000 */
.L_x_8386:
        /* <DEDUP_REMOVED lines=98> */
.L_x_8391:
[----:B------:R-:W-:Y:S05]  /*15da0*/  BSYNC B0 ;  /* 0x0000000000007941 */ /* 0x000fea0003800000 */
.L_x_8390:
[----:B-----5:R1:W-:Y:S02]  /*15db0*/  STS.128 [R235+0x6800], R40 ;  /* 0x00680028eb007388 */ /* 0x0203e40000000c00 */
.L_x_8377:
[----:B------:R-:W-:Y:S05]  /*15dc0*/  BSYNC B2 ;  /* 0x0000000000027941 */ /* 0x000fea0003800000 */
.L_x_8376:
        /* <DEDUP_REMOVED lines=103> */
.L_x_8397:
[----:B------:R-:W-:Y:S05]  /*16440*/  BSYNC B0 ;  /* 0x0000000000007941 */ /* 0x000fea0003800000 */
.L_x_8396:
[----:B-----5:R1:W-:Y:S02]  /*16450*/  STS.128 [R235+0x1000], R40 ;  /* 0x00100028eb007388 */ /* 0x0203e40000000c00 */
.L_x_8395:
[----:B------:R-:W-:Y:S05]  /*16460*/  BSYNC B1 ;  /* 0x0000000000017941 */ /* 0x000fea0003800000 */
.L_x_8394:
        /* <DEDUP_REMOVED lines=98> */
.L_x_8401:
[----:B------:R-:W-:Y:S05]  /*16a90*/  BSYNC B0 ;  /* 0x0000000000007941 */ /* 0x000fea0003800000 */
.L_x_8400:
[----:B-----5:R1:W-:Y:S02]  /*16aa0*/  STS.128 [R235+0x3000], R40 ;  /* 0x00300028eb007388 */ /* 0x0203e40000000c00 */
.L_x_8399:
[----:B------:R-:W-:Y:S05]  /*16ab0*/  BSYNC B1 ;  /* 0x0000000000017941 */ /* 0x000fea0003800000 */
.L_x_8398:
        /* <DEDUP_REMOVED lines=98> */
.L_x_8405:
[----:B------:R-:W-:Y:S05]  /*170e0*/  BSYNC B0 ;  /* 0x0000000000007941 */ /* 0x000fea0003800000 */
.L_x_8404:
[----:B-----5:R1:W-:Y:S02]  /*170f0*/  STS.128 [R235+0x5000], R40 ;  /* 0x00500028eb007388 */ /* 0x0203e40000000c00 */
.L_x_8403:
[----:B------:R-:W-:Y:S05]  /*17100*/  BSYNC B1 ;  /* 0x0000000000017941 */ /* 0x000fea0003800000 */
.L_x_8402:
        /* <DEDUP_REMOVED lines=101> */
.L_x_8407:
[----:B------:R-:W-:Y:S05]  /*17760*/  BSYNC B0 ;  /* 0x0000000000007941 */ /* 0x000fea0003800000 */
.L_x_8406:
[----:B-----5:R2:W-:Y:S02]  /*17770*/  STS.128 [R235+0x7000], R36 ;  /* 0x00700024eb007388 */ /* 0x0205e40000000c00 */
.L_x_8393:
[----:B------:R-:W-:Y:S05]  /*17780*/  BSYNC B2 ;  /* 0x0000000000027941 */ /* 0x000fea0003800000 */
.L_x_8392:
        /* <DEDUP_REMOVED lines=103> */
.L_x_8411:
[----:B------:R-:W-:Y:S05]  /*17e00*/  BSYNC B0 ;  /* 0x0000000000007941 */ /* 0x000fea0003800000 */
.L_x_8410:
[----:B-----5:R1:W-:Y:S02]  /*17e10*/  STS.128 [R235+0x1800], R20 ;  /* 0x00180014eb007388 */ /* 0x0203e40000000c00 */
.L_x_8409:
[----:B------:R-:W-:Y:S05]  /*17e20*/  BSYNC B1 ;  /* 0x0000000000017941 */ /* 0x000fea0003800000 */
.L_x_8408:
        /* <DEDUP_REMOVED lines=100> */
.L_x_8415:
[----:B------:R-:W-:Y:S05]  /*18470*/  BSYNC B0 ;  /* 0x0000000000007941 */ /* 0x000fea0003800000 */
.L_x_8414:
[----:B-----5:R1:W-:Y:S02]  /*18480*/  STS.128 [R235+0x3800], R20 ;  /* 0x00380014eb007388 */ /* 0x0203e40000000c00 */
.L_x_8413:
[----:B------:R-:W-:Y:S05]  /*18490*/  BSYNC B1 ;  /* 0x0000000000017941 */ /* 0x000fea0003800000 */
.L_x_8412:
        /* <DEDUP_REMOVED lines=103> */
.L_x_8419:
[----:B------:R-:W-:Y:S05]  /*18b10*/  BSYNC B0 ;  /* 0x0000000000007941 */ /* 0x000fea0003800000 */
.L_x_8418:
[----:B-----5:R1:W-:Y:S02]  /*18b20*/  STS.128 [R235+0x5800], R20 ;  /* 0x00580014eb007388 */ /* 0x0203e40000000c00 */
.L_x_8417:
[----:B------:R-:W-:Y:S05]  /*18b30*/  BSYNC B1 ;  /* 0x0000000000017941 */ /* 0x000fea0003800000 */
.L_x_8416:
        /* <DEDUP_REMOVED lines=104> */
.L_x_8421:
[----:B------:R-:W-:Y:S05]  /*191c0*/  BSYNC B0 ;  /* 0x0000000000007941 */ /* 0x000fea0003800000 */
.L_x_8420:
[----:B-----5:R1:W-:Y:S01]  /*191d0*/  STS.128 [R235+0x7800], R16 ;  /* 0x00780010eb007388 */ /* 0x0203e20000000c00 */
[----:B------:R-:W-:Y:S05]  /*191e0*/  BRA `(.L_x_8345) ;  /* 0x0000000800547947 */ /* 0x000fea0003800000 */
.L_x_8295:
        /* <DEDUP_REMOVED lines=42> */
.L_x_8423:
[----:B------:R-:W-:Y:S05]  /*19490*/  BSYNC B0 ;  /* 0x0000000000007941 */ /* 0x000fea0003800000 */
.L_x_8422:
        /* <DEDUP_REMOVED lines=35> */
.L_x_8425:
[----:B------:R-:W-:Y:S05]  /*196d0*/  BSYNC B0 ;  /* 0x0000000000007941 */ /* 0x000fea0003800000 */
.L_x_8424:
        /* <DEDUP_REMOVED lines=34> */
.L_x_8427:
[----:B------:R-:W-:Y:S05]  /*19900*/  BSYNC B0 ;  /* 0x0000000000007941 */ /* 0x000fea0003800000 */
.L_x_8426:
        /* <DEDUP_REMOVED lines=35> */
.L_x_8345:
[----:B------:R-:W-:Y:S05]  /*19b40*/  BSYNC B3 ;  /* 0x0000000000037941 */ /* 0x000fea0003800000 */
.L_x_8294:
[----:B------:R-:W-:Y:S01]  /*19b50*/  VIADD R238, R165, 0xffffffff ;  /* 0xffffffffa5ee7836 */ /* 0x000fe20000000000 */
[----:B------:R-:W-:Y:S01]  /*19b60*/  BSSY B0, `(.L_x_8428) ;  /* 0x0000028000007945 */ /* 0x000fe20003800000 */
[----:B------:R-:W-:Y:S02]  /*19b70*/  LOP3.LUT R239, R154, 0xff, RZ, 0xc0, !PT ;  /* 0x000000ff9aef7812 */ /* 0x000fe400078ec0ff */
[----:B-1--45:R-:W-:-:S04]  /*19b80*/  IMAD.SHL.U32 R2, R238, 0x40, RZ ;  /* 0x00000040ee027824 */ /* 0x032fc800078e00ff */
        /* <DEDUP_REMOVED lines=37> */
.L_x_8429:
[----:B------:R-:W-:Y:S05]  /*19de0*/  BSYNC B0 ;  /* 0x0000000000007941 */ /* 0x000fea0003800000 */
.L_x_8428:
[----:B------:R-:W-:Y:S04]  /*19df0*/  BSSY B0, `(.L_x_8430) ;  /* 0x0000025000007945 */ /* 0x000fe80003800000 */
[----:B------:R-:W-:Y:S05]  /*19e00*/  @P5 BRA `(.L_x_8431) ;  /* 0x00000000008c5947 */ /* 0x000fea0003800000 */
[C---:B------:R-:W-:Y:S02]  /*19e10*/  LOP3.LUT R3, R239.reuse, 0x1, RZ, 0xc0, !PT ;  /* 0x00000001ef037812 */ /* 0x040fe400078ec0ff */
        /* <DEDUP_REMOVED lines=34> */
.L_x_8431:
[----:B------:R-:W-:Y:S05]  /*1a040*/  BSYNC B0 ;  /* 0x0000000000007941 */ /* 0x000fea0003800000 */
.L_x_8430:
        /* <DEDUP_REMOVED lines=39> */
.L_x_8433:
[----:B------:R-:W-:Y:S05]  /*1a2c0*/  BSYNC B0 ;  /* 0x0000000000007941 */ /* 0x000fea0003800000 */
.L_x_8432:
        /* <DEDUP_REMOVED lines=42> */
.L_x_8435:
[----:B------:R-:W-:Y:S05]  /*1a570*/  BSYNC B0 ;  /* 0x0000000000007941 */ /* 0x000fea0003800000 */
.L_x_8434:
[----:B-1-3--:R-:W3:Y:S04]  /*1a580*/  LD.E.64 R12, desc[UR6][R10.64+0x1c0] ;  /* 0x0001c0060a0c7980 */ /* 0x00aee8000c101b00 */
[----:B--2-4-:R-:W2:Y:S01]  /*1a590*/  LD.E.64 R6, desc[UR6][R10.64+0x1b8] ;  /* 0x0001b8060a067980 */ /* 0x014ea2000c101b00 */
[----:B------:R-:W-:Y:S01]  /*1a5a0*/  IMAD.MOV.U32 R156, RZ, RZ, R233 ;  /* 0x000000ffff9c7224 */ /* 0x000fe200078e00e9 */
[-C--:B------:R-:W-:Y:S01]  /*1a5b0*/  ISETP.GE.AND P1, PT, R162, R0.reuse, PT ;  /* 0x00000000a200720c */ /* 0x080fe20003f26270 */
[----:B------:R-:W-:Y:S01]  /*1a5c0*/  IMAD.SHL.U32 R5, R54, 0x40, RZ ;  /* 0x0000004036057824 */ /* 0x000fe200078e00ff */
[----:B------:R-:W0:Y:S01]  /*1a5d0*/  LDGDEPBAR ;  /* 0x00000000000079af */ /* 0x000e220000000000 */
[----:B------:R-:W-:Y:S01]  /*1a5e0*/  IMAD.SHL.U32 R4, R162, 0x8, RZ ;  /* 0x00000008a2047824 */ /* 0x000fe200078e00ff */
[----:B------:R-:W-:Y:S01]  /*1a5f0*/  ISETP.GE.AND P6, PT, R30, R0, PT ;  /* 0x000000001e00720c */ /* 0x000fe20003fc6270 */
[----:B------:R-:W-:Y:S01]  /*1a600*/  IMAD R222, R51, 0x400, R35 ;  /* 0x0000040033de7824 */ /* 0x000fe200078e0223 */
[----:B------:R-:W-:-:S02]  /*1a610*/  LOP3.LUT R5, R5, 0x1c0, RZ, 0xc0, !PT ;  /* 0x000001c005057812 */ /* 0x000fc400078ec0ff */
[----:B------:R-:W-:Y:S02]  /*1a620*/  ISETP.GE.AND P4, PT, R31, R0, PT ;  /* 0x000000001f00720c */ /* 0x000fe40003f86270 */
[----:B------:R-:W-:Y:S02]  /*1a630*/  LOP3.LUT R4, R5, 0x8, R4, 0xf8, !PT ;  /* 0x0000000805047812 */ /* 0x000fe400078ef804 */
[----:B------:R-:W-:-:S04]  /*1a640*/  SHF.R.U32.HI R5, RZ, 0x3, R5 ;  /* 0x00000003ff057819 */ /* 0x000fc80000011605 */
        /* <DEDUP_REMOVED lines=9> */
[----:B------:R-:W-:Y:S02]  /*1a6e0*/  IMAD.IADD R3, R9, 0x1, R3 ;  /* 0x0000000109037824 */ /* 0x000fe400078e0203 */
[----:B------:R1:W5:Y:S03]  /*1a6f0*/  LD.E R9, desc[UR6][R10.64+0x188] ;  /* 0x000188060a097980 */ /* 0x000366000c101900 */
[----:B------:R-:W-:Y:S02]  /*1a700*/  LEA.HI.X R7, R8, R7, R3, 0x2, P0 ;  /* 0x0000000708077211 */ /* 0x000fe400000f1403 */
[----:B------:R-:W-:Y:S01]  /*1a710*/  ISETP.GE.AND P0, PT, R32, R0, PT ;  /* 0x000000002000720c */ /* 0x000fe20003f06270 */
[----:B------:R1:W5:Y:S04]  /*1a720*/  LD.E R3, desc[UR6][R10.64+0x184] ;  /* 0x000184060a037980 */ /* 0x000368000c101900 */
[----:B------:R1:W5:Y:S04]  /*1a730*/  LD.E R8, desc[UR6][R6.64] ;  /* 0x0000000606087980 */ /* 0x000368000c101900 */
        /* <DEDUP_REMOVED lines=39> */
.L_x_8437:
[----:B------:R-:W-:Y:S05]  /*1a9b0*/  BSYNC B0 ;  /* 0x0000000000007941 */ /* 0x000fea0003800000 */
.L_x_8436:
        /* <DEDUP_REMOVED lines=39> */
.L_x_8439:
[----:B------:R-:W-:Y:S05]  /*1ac30*/  BSYNC B0 ;  /* 0x0000000000007941 */ /* 0x000fea0003800000 */
.L_x_8438:
        /* <DEDUP_REMOVED lines=12> */
[----:B--2-4-:R-:W-:-:S05]  /*1ad00*/  SHF.L.U64.HI R4, R46, 0x5, R47 ;  /* 0x000000052e047819 */ /* 0x014fca000001022f */
[CC--:B------:R-:W-:Y:S02]  /*1ad10*/  @P5 LEA R14, P1, R0.reuse, R181.reuse, 0x1 ;  /* 0x000000b5000e5211 */ /* 0x0c0fe400078208ff */
[CC--:B------:R-:W-:Y:S02]  /*1ad20*/  @!P6 LEA R16, P3, R0.reuse, R181.reuse, 0x1 ;  /* 0x000000b50010e211 */ /* 0x0c0fe400078608ff */
[CCC-:B------:R-:W-:Y:S02]  /*1ad30*/  @P5 LEA.HI.X R15, R0.reuse, R180.reuse, R4.reuse, 0x1, P1 ;  /* 0x000000b4000f5211 */ /* 0x1c0fe400008f0c04 */
[CCC-:B------:R-:W-:Y:S02]  /*1ad40*/  @!P6 LEA.HI.X R17, R0.reuse, R180.reuse, R4.reuse, 0x1, P3 ;  /* 0x000000b40011e211 */ /* 0x1c0fe400018f0c04 */
[CC--:B------:R-:W-:Y:S02]  /*1ad50*/  @P4 LEA R12, P3, R0.reuse, R181.reuse, 0x1 ;  /* 0x000000b5000c4211 */ /* 0x0c0fe400078608ff */
[C---:B-1----:R-:W-:Y:S01]  /*1ad60*/  @P2 LEA R6, P1, R0.reuse, R181, 0x1 ;  /* 0x000000b500062211 */ /* 0x042fe200078208ff */
        /* <DEDUP_REMOVED lines=22> */
.L_x_8441:
[----:B------:R-:W-:Y:S05]  /*1aed0*/  BSYNC B0 ;  /* 0x0000000000007941 */ /* 0x000fea0003800000 */
.L_x_8440:
        /* <DEDUP_REMOVED lines=53> */
.L_x_8443:
[----:B------:R-:W-:Y:S05]  /*1b230*/  BSYNC B0 ;  /* 0x0000000000007941 */ /* 0x000fea0003800000 */
.L_x_8442:
[----:B-12-4-:R-:W-:Y:S01]  /*1b240*/  LDSM.16.M88.4 R12, [R222] ;  /* 0x00000000de0c783b */ /* 0x016fe20000000200 */
[----:B------:R-:W-:Y:S01]  /*1b250*/  R2P PR, R54, 0x6 ;  /* 0x0000000636007804 */ /* 0x000fe20000000000 */
[C---:B------:R-:W-:Y:S01]  /*1b260*/  VIADD R0, R221.reuse, 0x8000 ;  /* 0x00008000dd007836 */ /* 0x040fe20000000000 */
[----:B-----5:R-:W1:Y:S01]  /*1b270*/  MUFU.RCP R32, R32 ;  /* 0x0000002000207308 */ /* 0x020e620000001000 */
        /* <DEDUP_REMOVED lines=16> */
[----:B-1----:R-:W-:Y:S01]  /*1b380*/  FMUL.FTZ R244, R8, R32 ;  /* 0x0000002008f47220 */ /* 0x002fe20000410000 */
[----:B------:R-:W-:Y:S01]  /*1b390*/  SEL R0, R0, 0xffffffc0, !P2 ;  /* 0xffffffc000007807 */ /* 0x000fe20005000000 */
[C---:B------:R-:W-:Y:S01]  /*1b3a0*/  VIADD R211, R219.reuse, 0x800 ;  /* 0x00000800dbd37836 */ /* 0x040fe20000000000 */
[----:B------:R-:W1:Y:S01]  /*1b3b0*/  LDSM.16.M88.4 R60, [R219] ;  /* 0x00000000db3c783b */ /* 0x000e620000000200 */
[C---:B------:R-:W-:Y:S01]  /*1b3c0*/  IADD3 R210, R219.reuse, 0x1000, RZ ;  /* 0x00001000dbd27810 */ /* 0x040fe20007ffe0ff */
[C---:B------:R-:W-:Y:S01]  /*1b3d0*/  VIADD R209, R219.reuse, 0x1800 ;  /* 0x00001800dbd17836 */ /* 0x040fe20000000000 */
[----:B------:R-:W-:Y:S01]  /*1b3e0*/  IADD3 R206, R219, 0x2800, RZ ;  /* 0x00002800dbce7810 */ /* 0x000fe20007ffe0ff */
        /* <DEDUP_REMOVED lines=30> */
[----:B------:R-:W-:Y:S01]  /*1b5d0*/  VIADD R199, R219, 0x6000 ;  /* 0x00006000dbc77836 */ /* 0x000fe20000000000 */
[----:B------:R-:W-:Y:S01]  /*1b5e0*/  IADD3 R243, R9, 0x8, R52 ;  /* 0x0000000809f37810 */ /* 0x000fe20007ffe034 */
[----:B------:R-:W-:Y:S01]  /*1b5f0*/  VIADD R198, R219, 0x6800 ;  /* 0x00006800dbc67836 */ /* 0x000fe20000000000 */
        /* <DEDUP_REMOVED lines=171> */
[C---:B------:R-:W-:Y:S01]  /*1c0b0*/  HMMA.16816.F32 R56, R92.reuse, R16, R56 ;  /* 0x000000105c38723c */ /* 0x040fe20000001838 */
[----:B------:R-:W3:Y:S05]  /*1c0c0*/  LDSM.16.M88.4 R16, [R208+0x6000] ;  /* 0x00600000d010783b */ /* 0x000eea0000000200 */
[C---:B------:R-:W-:Y:S06]  /*1c0d0*/  HMMA.16816.F32 R24, R92.reuse, R12, R24 ;  /* 0x0000000c5c18723c */ /* 0x040fec0000001818 */
[C---:B------:R-:W-:Y:S01]  /*1c0e0*/  HMMA.16816.F32 R20, R92.reuse, R14, R20 ;  /* 0x0000000e5c14723c */ /* 0x040fe20000001814 */
[----:B------:R-:W3:Y:S05]  /*1c0f0*/  LDSM.16.M88.4 R12, [R208+0x6800] ;  /* 0x00680000d00c783b */ /* 0x000eea0000000200 */
[C---:B------:R-:W-:Y:S06]  /*1c100*/  HMMA.16816.F32 R84, R92.reuse, R88, R84 ;  /* 0x000000585c54723c */ /* 0x040fec0000001854 */
[----:B------:R-:W-:Y:S01]  /*1c110*/  HMMA.16816.F32 R80, R92, R90, R80 ;  /* 0x0000005a5c50723c */ /* 0x000fe20000001850 */
[----:B------:R-:W3:Y:S05]  /*1c120*/  LDSM.16.M88.4 R88, [R208+0x7000] ;  /* 0x00700000d058783b */ /* 0x000eea0000000200 */
[C---:B-1----:R-:W-:Y:S06]  /*1c130*/  HMMA.16816.F32 R36, R76.reuse, R68, R36 ;  /* 0x000000444c24723c */ /* 0x042fec0000001824 */
[----:B------:R-:W-:Y:S01]  /*1c140*/  HMMA.16816.F32 R68, R76, R70, R28 ;  /* 0x000000464c44723c */ /* 0x000fe2000000181c */
[----:B------:R-:W1:Y:S01]  /*1c150*/  LDSM.16.M88.4 R28, [R208+0x7800] ;  /* 0x00780000d01c783b */ /* 0x000e620000000200 */
[----:B------:R-:W-:-:S04]  /*1c160*/  DEPBAR.LE SB0, 0x0 ;  /* 0x000080000000791a */ /* 0x000fc80000000000 */
[C---:B------:R-:W-:Y:S06]  /*1c170*/  HMMA.16816.F32 R40, R76.reuse, R74, R40 ;  /* 0x0000004a4c28723c */ /* 0x040fec0000001828 */
[C---:B------:R-:W-:Y:S06]  /*1c180*/  HMMA.16816.F32 R56, R76.reuse, R72, R56 ;  /* 0x000000484c38723c */ /* 0x040fec0000001838 */
[C---:B--2---:R-:W-:Y:S06]  /*1c190*/  HMMA.16816.F32 R24, R76.reuse, R64, R24 ;  /* 0x000000404c18723c */ /* 0x044fec0000001818 */
[C---:B------:R-:W-:Y:S06]  /*1c1a0*/  HMMA.16816.F32 R20, R76.reuse, R66, R20 ;  /* 0x000000424c14723c */ /* 0x040fec0000001814 */
[C---:B----4-:R-:W-:Y:S06]  /*1c1b0*/  HMMA.16816.F32 R84, R76.reuse, R60, R84 ;  /* 0x0000003c4c54723c */ /* 0x050fec0000001854 */
[----:B------:R-:W-:Y:S06]  /*1c1c0*/  HMMA.16816.F32 R80, R76, R62, R80 ;  /* 0x0000003e4c50723c */ /* 0x000fec0000001850 */
[C---:B---3--:R-:W-:Y:S06]  /*1c1d0*/  HMMA.16816.F32 R40, R4.reuse, R18, R40 ;  /* 0x000000120428723c */ /* 0x048fec0000001828 */
[----:B------:R-:W-:Y:S01]  /*1c1e0*/  HMMA.16816.F32 R56, R4, R16, R56 ;  /* 0x000000100438723c */ /* 0x000fe20000001838 */
[----:B------:R-:W-:-:S05]  /*1c1f0*/  IMAD.SHL.U32 R19, R45, 0x2, RZ ;  /* 0x000000022d137824 */ /* 0x000fca00078e00ff */
[----:B------:R-:W-:Y:S01]  /*1c200*/  HMMA.16816.F32 R36, R4, R12, R36 ;  /* 0x0000000c0424723c */ /* 0x000fe20000001824 */
[----:B------:R-:W-:-:S05]  /*1c210*/  LOP3.LUT R19, R19, 0x6, RZ, 0xc0, !PT ;  /* 0x0000000613137812 */ /* 0x000fca00078ec0ff */
        /* <DEDUP_REMOVED lines=53> */
[----:B------:R-:W3:Y:S05]  /*1c570*/  LD.E R5, desc[UR6][R12.64] ;  /* 0x000000060c057980 */ /* 0x000eea000c101900 */
[----:B------:R-:W3:Y:S04]  /*1c580*/  LD.E R6, desc[UR6][R6.64] ;  /* 0x0000000606067980 */ /* 0x000ee8000c101900 */
[----:B------:R-:W4:Y:S01]  /*1c590*/  LD.E.64 R12, desc[UR6][R10.64+0x20] ;  /* 0x000020060a0c7980 */ /* 0x000f22000c101b00 */
[----:B------:R-:W-:-:S05]  /*1c5a0*/  IADD3 R0, R0, -R3, RZ ;  /* 0x8000000300007210 */ /* 0x000fca0007ffe0ff */
[----:B------:R-:W-:-:S05]  /*1c5b0*/  IMAD R4, R4, R0, -0x40 ;  /* 0xffffffc004047424 */ /* 0x000fca00078e0200 */
[----:B------:R-:W-:Y:S01]  /*1c5c0*/  SHF.R.S32.HI R3, RZ, 0x1f, R4 ;  /* 0x0000001fff037819 */ /* 0x000fe20000011404 */
[----:B--2---:R-:W-:-:S04]  /*1c5d0*/  IMAD R0, R9, R4, RZ ;  /* 0x0000000409007224 */ /* 0x004fc800078e02ff */
[C---:B------:R-:W-:Y:S02]  /*1c5e0*/  IMAD R3, R8.reuse, R3, R0 ;  /* 0x0000000308037224 */ /* 0x040fe400078e0200 */
[----:B---3--:R-:W-:Y:S02]  /*1c5f0*/  IMAD.IADD R5, R5, 0x1, -R6 ;  /* 0x0000000105057824 */ /* 0x008fe400078e0a06 */
[----:B------:R-:W-:-:S03]  /*1c600*/  IMAD.WIDE.U32 R6, R8, R4, RZ ;  /* 0x0000000408067225 */ /* 0x000fc600078e00ff */
[----:B------:R-:W-:Y:S02]  /*1c610*/  SHF.R.S32.HI R4, RZ, 0x1f, R5 ;  /* 0x0000001fff047819 */ /* 0x000fe40000011405 */
[----:B------:R-:W-:Y:S01]  /*1c620*/  IADD3 R7, R7, R3, RZ ;  /* 0x0000000307077210 */ /* 0x000fe20007ffe0ff */
[----:B----4-:R-:W-:-:S04]  /*1c630*/  IMAD R0, R13, R5, RZ ;  /* 0x000000050d007224 */ /* 0x010fc800078e02ff */
[----:B------:R-:W-:Y:S02]  /*1c640*/  IMAD R0, R12, R4, R0 ;  /* 0x000000040c007224 */ /* 0x000fe400078e0200 */
[----:B------:R-:W-:-:S04]  /*1c650*/  IMAD.WIDE.U32 R4, R5, R12, R6 ;  /* 0x0000000c05047225 */ /* 0x000fc800078e0006 */
[----:B------:R-:W-:Y:S01]  /*1c660*/  IMAD.IADD R0, R5, 0x1, R0 ;  /* 0x0000000105007824 */ /* 0x000fe200078e0200 */
[----:B------:R-:W-:Y:S05]  /*1c670*/  BRA `(.L_x_8448) ;  /* 0x00000000000c7947 */ /* 0x000fea0003800000 */
.L_x_8447:
[----:B------:R-:W2:Y:S02]  /*1c680*/  LD.E R4, desc[UR6][R10.64+0x38] ;  /* 0x000038060a047980 */ /* 0x000ea4000c101900 */
[----:B--2---:R-:W-:-:S04]  /*1c690*/  LEA R4, -R4, RZ, 0x6 ;  /* 0x000000ff04047211 */ /* 0x004fc800078e31ff */
[----:B------:R-:W-:Y:S02]  /*1c6a0*/  SHF.R.S32.HI R0, RZ, 0x1f, R4 ;  /* 0x0000001fff007819 */ /* 0x000fe40000011404 */
.L_x_8448:
[----:B------:R-:W-:Y:S05]  /*1c6b0*/  BSYNC B0 ;  /* 0x0000000000007941 */ /* 0x000fea0003800000 */
.L_x_8446:
        /* <DEDUP_REMOVED lines=119> */
.L_x_8445:
[----:B------:R-:W-:Y:S05]  /*1ce30*/  BSYNC B1 ;  /* 0x0000000000017941 */ /* 0x000fea0003800000 */
.L_x_8444:
[----:B------:R-:W2:Y:S01]  /*1ce40*/  LD.E R185, desc[UR6][R10.64+0xdc] ;  /* 0x0000dc060ab97980 */ /* 0x000ea2000c101900 */
[----:B------:R-:W-:-:S04]  /*1ce50*/  IMAD.IADD R19, R2, 0x1, R19 ;  /* 0x0000000102137824 */ /* 0x000fc800078e0213 */
[--C-:B------:R-:W-:Y:S01]  /*1ce60*/  IMAD.IADD R3, R242, 0x1, -R19.reuse ;  /* 0x00000001f2037824 */ /* 0x100fe200078e0a13 */
[CC--:B------:R-:W-:Y:S01]  /*1ce70*/  ISETP.GE.AND P2, PT, R19.reuse, R246.reuse, PT ;  /* 0x000000f61300720c */ /* 0x0c0fe20003f46270 */
[C---:B-1----:R-:W-:Y:S02]  /*1ce80*/  VIADD R14, R19.reuse, 0x1 ;  /* 0x00000001130e7836 */ /* 0x042fe40000000000 */
[C---:B------:R-:W-:Y:S01]  /*1ce90*/  VIADD R13, R19.reuse, 0x8 ;  /* 0x00000008130d7836 */ /* 0x040fe20000000000 */
[----:B------:R-:W-:Y:S01]  /*1cea0*/  IABS R3, R3 ;  /* 0x0000000300037213 */ /* 0x000fe20000000000 */
[----:B------:R-:W-:Y:S01]  /*1ceb0*/  IMAD.IADD R15, R240, 0x1, -R19 ;  /* 0x00000001f00f7824 */ /* 0x000fe200078e0a13 */
[C---:B------:R-:W-:Y:S01]  /*1cec0*/  ISETP.GE.OR P2, PT, R19.reuse, R241, !P2 ;  /* 0x000000f11300720c */ /* 0x040fe20005746670 */
[C---:B------:R-:W-:Y:S01]  /*1ced0*/  IMAD.IADD R17, R242.reuse, 0x1, -R14 ;  /* 0x00000001f2117824 */ /* 0x040fe200078e0a0e */
[----:B------:R-:W-:Y:S01]  /*1cee0*/  I2FP.F32.S32 R3, R3 ;  /* 0x0000000300037245 */ /* 0x000fe20000201400 */
[----:B------:R-:W-:Y:S01]  /*1cef0*/  VIADD R7, R19, 0x9 ;  /* 0x0000000913077836 */ /* 0x000fe20000000000 */
[C---:B------:R-:W-:Y:S01]  /*1cf00*/  ISETP.GE.AND P3, PT, R13.reuse, R246, PT ;  /* 0x000000f60d00720c */ /* 0x040fe20003f66270 */
[----:B------:R-:W-:Y:S01]  /*1cf10*/  IMAD.IADD R16, R242, 0x1, -R13 ;  /* 0x00000001f2107824 */ /* 0x000fe200078e0a0d */
[----:B------:R-:W-:Y:S01]  /*1cf20*/  ISETP.GE.AND P5, PT, R13, R245, PT ;  /* 0x000000f50d00720c */ /* 0x000fe20003fa6270 */
[----:B------:R-:W-:Y:S01]  /*1cf30*/  FFMA.FTZ R3, -R244, R3, R56 ;  /* 0x00000003f4037223 */ /* 0x000fe20000010138 */
[----:B------:R-:W-:-:S02]  /*1cf40*/  IABS R15, R15 ;  /* 0x0000000f000f7213 */ /* 0x000fc40000000000 */
[----:B------:R-:W-:Y:S01]  /*1cf50*/  IABS R17, R17 ;  /* 0x0000001100117213 */ /* 0x000fe20000000000 */
[----:B------:R-:W-:Y:S01]  /*1cf60*/  IMAD.IADD R18, R242, 0x1, -R7 ;  /* 0x00000001f2127824 */ /* 0x000fe200078e0a07 */
[C---:B------:R-:W-:Y:S02]  /*1cf70*/  ISETP.GE.OR P3, PT, R13.reuse, R241, !P3 ;  /* 0x000000f10d00720c */ /* 0x040fe40005f66670 */
[----:B------:R-:W-:Y:S01]  /*1cf80*/  ISETP.GE.OR P5, PT, R13, R243, !P5 ;  /* 0x000000f30d00720c */ /* 0x000fe20006fa6670 */
[----:B------:R-:W-:Y:S01]  /*1cf90*/  IMAD.IADD R13, R240, 0x1, -R13 ;  /* 0x00000001f00d7824 */ /* 0x000fe200078e0a0d */
[----:B------:R-:W-:Y:S02]  /*1cfa0*/  I2FP.F32.S32 R15, R15 ;  /* 0x0000000f000f7245 */ /* 0x000fe40000201400 */
[----:B------:R-:W-:Y:S02]  /*1cfb0*/  I2FP.F32.S32 R17, R17 ;  /* 0x0000001100117245 */ /* 0x000fe40000201400 */
[----:B------:R-:W-:Y:S01]  /*1cfc0*/  FSEL R3, R3, -INF , !P2 ;  /* 0xff80000003037808 */ /* 0x000fe20005000000 */
[----:B------:R-:W-:Y:S01]  /*1cfd0*/  FFMA.FTZ R15, -R244, R15, R58 ;  /* 0x0000000ff40f7223 */ /* 0x000fe2000001013a */
[----:B------:R-:W-:Y:S01]  /*1cfe0*/  ISETP.GE.AND P4, PT, R14, R246, PT ;  /* 0x000000f60e00720c */ /* 0x000fe20003f86270 */
[----:B------:R-:W-:Y:S01]  /*1cff0*/  FFMA.FTZ R17, -R244, R17, R57 ;  /* 0x00000011f4117223 */ /* 0x000fe20000010139 */
[----:B------:R-:W-:-:S02]  /*1d000*/  ISETP.GE.AND P1, PT, R14, R245, PT ;  /* 0x000000f50e00720c */ /* 0x000fc40003f26270 */
[C---:B------:R-:W-:Y:S02]  /*1d010*/  ISETP.GE.AND P2, PT, R19.reuse, R245, PT ;  /* 0x000000f51300720c */ /* 0x040fe40003f46270 */
[----:B------:R-:W-:Y:S02]  /*1d020*/  IABS R13, R13 ;  /* 0x0000000d000d7213 */ /* 0x000fe40000000000 */
[----:B------:R-:W-:Y:S02]  /*1d030*/  IABS R18, R18 ;  /* 0x0000001200127213 */ /* 0x000fe40000000000 */
[C---:B------:R-:W-:Y:S02]  /*1d040*/  ISETP.GE.OR P4, PT, R14.reuse, R241, !P4 ;  /* 0x000000f10e00720c */ /* 0x040fe40006786670 */
[-C--:B------:R-:W-:Y:S01]  /*1d050*/  ISETP.GE.OR P1, PT, R14, R243.reuse, !P1 ;  /* 0x000000f30e00720c */ /* 0x080fe20004f26670 */
[----:B------:R-:W-:Y:S01]  /*1d060*/  IMAD.IADD R14, R240, 0x1, -R14 ;  /* 0x00000001f00e7824 */ /* 0x000fe200078e0a0e */
[----:B------:R-:W-:-:S02]  /*1d070*/  ISETP.GE.OR P2, PT, R19, R243, !P2 ;  /* 0x000000f31300720c */ /* 0x000fc40005746670 */
[----:B------:R-:W-:Y:S02]  /*1d080*/  I2FP.F32.S32 R13, R13 ;  /* 0x0000000d000d7245 */ /* 0x000fe40000201400 */
[----:B------:R-:W-:Y:S02]  /*1d090*/  I2FP.F32.S32 R18, R18 ;  /* 0x0000001200127245 */ /* 0x000fe40000201400 */
[----:B------:R-:W-:Y:S01]  /*1d0a0*/  FSEL R15, R15, -INF , !P2 ;  /* 0xff8000000f0f7808 */ /* 0x000fe20005000000 */
[----:B------:R-:W-:Y:S01]  /*1d0b0*/  VIADD R12, R19, 0x10 ;  /* 0x00000010130c7836 */ /* 0x000fe20000000000 */
[----:B------:R-:W-:Y:S01]  /*1d0c0*/  FSEL R17, R17, -INF , !P4 ;  /* 0xff80000011117808 */ /* 0x000fe20006000000 */
[----:B------:R-:W-:Y:S01]  /*1d0d0*/  FFMA.FTZ R13, -R244, R13, R42 ;  /* 0x0000000df40d7223 */ /* 0x000fe2000001012a */
[C---:B------:R-:W-:Y:S02]  /*1d0e0*/  ISETP.GE.AND P2, PT, R7.reuse, R246, PT ;  /* 0x000000f60700720c */ /* 0x040fe40003f46270 */
[----:B------:R-:W-:-:S02]  /*1d0f0*/  ISETP.GE.AND P4, PT, R7, R245, PT ;  /* 0x000000f50700720c */ /* 0x000fc40003f86270 */
[----:B------:R-:W-:Y:S01]  /*1d100*/  IABS R14, R14 ;  /* 0x0000000e000e7213 */ /* 0x000fe20000000000 */
[----:B------:R-:W-:Y:S01]  /*1d110*/  FFMA.FTZ R18, -R244, R18, R41 ;  /* 0x00000012f4127223 */ /* 0x000fe20000010129 */
[----:B------:R-:W-:Y:S01]  /*1d120*/  VIADD R9, R19, 0x11 ;  /* 0x0000001113097836 */ /* 0x000fe20000000000 */
[C---:B------:R-:W-:Y:S01]  /*1d130*/  ISETP.GE.OR P2, PT, R7.reuse, R241, !P2 ;  /* 0x000000f10700720c */ /* 0x040fe20005746670 */
[----:B------:R-:W-:Y:S01]  /*1d140*/  IMAD.IADD R6, R242, 0x1, -R12 ;  /* 0x00000001f2067824 */ /* 0x000fe200078e0a0c */
[----:B------:R-:W-:Y:S01]  /*1d150*/  ISETP.GE.OR P4, PT, R7, R243, !P4 ;  /* 0x000000f30700720c */ /* 0x000fe20006786670 */
[----:B------:R-:W-:Y:S01]  /*1d160*/  IMAD.IADD R7, R240, 0x1, -R7 ;  /* 0x00000001f0077824 */ /* 0x000fe200078e0a07 */
[----:B------:R-:W-:Y:S02]  /*1d170*/  IABS R16, R16 ;  /* 0x0000001000107213 */ /* 0x000fe40000000000 */
[----:B------:R-:W-:Y:S02]  /*1d180*/  I2FP.F32.S32 R14, R14 ;  /* 0x0000000e000e7245 */ /* 0x000fe40000201400 */
[----:B------:R-:W-:-:S02]  /*1d190*/  FSEL R13, R13, -INF , !P5 ;  /* 0xff8000000d0d7808 */ /* 0x000fc40006800000 */
[----:B------:R-:W-:Y:S01]  /*1d1a0*/  FSEL R18, R18, -INF , !P2 ;  /* 0xff80000012127808 */ /* 0x000fe20005000000 */
[----:B------:R-:W-:Y:S01]  /*1d1b0*/  FFMA.FTZ R14, -R244, R14, R59 ;  /* 0x0000000ef40e7223 */ /* 0x000fe2000001013b */
[----:B------:R-:W-:Y:S01]  /*1d1c0*/  I2FP.F32.S32 R16, R16 ;  /* 0x0000001000107245 */ /* 0x000fe20000201400 */
[----:B------:R-:W-:Y:S01]  /*1d1d0*/  VIADD R8, R19, 0x18 ;  /* 0x0000001813087836 */ /* 0x000fe20000000000 */
[C---:B------:R-:W-:Y:S02]  /*1d1e0*/  ISETP.GE.AND P5, PT, R9.reuse, R246, PT ;  /* 0x000000f60900720c */ /* 0x040fe40003fa6270 */
[C---:B------:R-:W-:Y:S01]  /*1d1f0*/  ISETP.GE.AND P2, PT, R9.reuse, R245, PT ;  /* 0x000000f50900720c */ /* 0x040fe20003f46270 */
[----:B------:R-:W-:Y:S01]  /*1d200*/  IMAD.IADD R5, R242, 0x1, -R9 ;  /* 0x00000001f2057824 */ /* 0x000fe200078e0a09 */
[----:B------:R-:W-:Y:S01]  /*1d210*/  IABS R7, R7 ;  /* 0x0000000700077213 */ /* 0x000fe20000000000 */
[----:B------:R-:W-:Y:S01]  /*1d220*/  FFMA.FTZ R16, -R244, R16, R40 ;  /* 0x00000010f4107223 */ /* 0x000fe20000010128 */
[----:B------:R-:W-:Y:S01]  /*1d230*/  IABS R6, R6 ;  /* 0x0000000600067213 */ /* 0x000fe20000000000 */
[----:B------:R-:W-:Y:S01]  /*1d240*/  IMAD.IADD R4, R242, 0x1, -R8 ;  /* 0x00000001f2047824 */ /* 0x000fe200078e0a08 */
[----:B------:R-:W-:-:S02]  /*1d250*/  ISETP.GE.OR P5, PT, R9, R241, !P5 ;  /* 0x000000f10900720c */ /* 0x000fc40006fa6670 */
[----:B------:R-:W-:Y:S01]  /*1d260*/  ISETP.GE.OR P2, PT, R9, R243, !P2 ;  /* 0x000000f30900720c */ /* 0x000fe20005746670 */
[----:B------:R-:W-:Y:S01]  /*1d270*/  IMAD.IADD R9, R240, 0x1, -R9 ;  /* 0x00000001f0097824 */ /* 0x000fe200078e0a09 */
[----:B------:R-:W-:Y:S02]  /*1d280*/  I2FP.F32.S32 R7, R7 ;  /* 0x0000000700077245 */ /* 0x000fe40000201400 */
[----:B------:R-:W-:Y:S02]  /*1d290*/  I2FP.F32.S32 R6, R6 ;  /* 0x0000000600067245 */ /* 0x000fe40000201400 */
[----:B------:R-:W-:Y:S02]  /*1d2a0*/  FSEL R14, R14, -INF , !P1 ;  /* 0xff8000000e0e7808 */ /* 0x000fe40004800000 */
[----:B------:R-:W-:Y:S01]  /*1d2b0*/  ISETP.GE.AND P1, PT, R12, R246, PT ;  /* 0x000000f60c00720c */ /* 0x000fe20003f26270 */
[----:B------:R-:W-:Y:S01]  /*1d2c0*/  FFMA.FTZ R7, -R244, R7, R43 ;  /* 0x00000007f4077223 */ /* 0x000fe2000001012b */
[----:B------:R-:W-:Y:S01]  /*1d2d0*/  FSEL R16, R16, -INF , !P3 ;  /* 0xff80000010107808 */ /* 0x000fe20005800000 */
[----:B------:R-:W-:Y:S01]  /*1d2e0*/  FFMA.FTZ R6, -R244, R6, R36 ;  /* 0x00000006f4067223 */ /* 0x000fe20000010124 */
[----:B------:R-:W-:-:S02]  /*1d2f0*/  IABS R9, R9 ;  /* 0x0000000900097213 */ /* 0x000fc40000000000 */
[----:B------:R-:W-:Y:S02]  /*1d300*/  IABS R4, R4 ;  /* 0x0000000400047213 */ /* 0x000fe40000000000 */
[C---:B------:R-:W-:Y:S02]  /*1d310*/  ISETP.GE.AND P3, PT, R12.reuse, R245, PT ;  /* 0x000000f50c00720c */ /* 0x040fe40003f66270 */
[C---:B------:R-:W-:Y:S02]  /*1d320*/  ISETP.GE.OR P1, PT, R12.reuse, R241, !P1 ;  /* 0x000000f10c00720c */ /* 0x040fe40004f26670 */
[----:B------:R-:W-:Y:S02]  /*1d330*/  I2FP.F32.S32 R9, R9 ;  /* 0x0000000900097245 */ /* 0x000fe40000201400 */
[----:B------:R-:W-:Y:S02]  /*1d340*/  I2FP.F32.S32 R4, R4 ;  /* 0x0000000400047245 */ /* 0x000fe40000201400 */
[----:B------:R-:W-:Y:S01]  /*1d350*/  ISETP.GE.OR P3, PT, R12, R243, !P3 ;  /* 0x000000f30c00720c */ /* 0x000fe20005f66670 */
[----:B------:R-:W-:Y:S01]  /*1d360*/  IMAD.IADD R12, R240, 0x1, -R12 ;  /* 0x00000001f00c7824 */ /* 0x000fe200078e0a0c */
[----:B------:R-:W-:-:S02]  /*1d370*/  FSEL R7, R7, -INF , !P4 ;  /* 0xff80000007077808 */ /* 0x000fc40006000000 */
[----:B------:R-:W-:Y:S02]  /*1d380*/  FSEL R6, R6, -INF , !P1 ;  /* 0xff80000006067808 */ /* 0x000fe40004800000 */
[C---:B------:R-:W-:Y:S02]  /*1d390*/  ISETP.GE.AND P4, PT, R8.reuse, R246, PT ;  /* 0x000000f60800720c */ /* 0x040fe40003f86270 */
[----:B------:R-:W-:Y:S01]  /*1d3a0*/  ISETP.GE.AND P1, PT, R8, R245, PT ;  /* 0x000000f50800720c */ /* 0x000fe20003f26270 */
[C---:B------:R-:W-:Y:S01]  /*1d3b0*/  FFMA.FTZ R9, -R244.reuse, R9, R39 ;  /* 0x00000009f4097223 */ /* 0x040fe20000010127 */
[----:B------:R-:W-:Y:S01]  /*1d3c0*/  FFMA.FTZ R4, -R244, R4, R68 ;  /* 0x00000004f4047223 */ /* 0x000fe20000010144 */
[C---:B------:R-:W-:Y:S01]  /*1d3d0*/  ISETP.GE.OR P4, PT, R8.reuse, R241, !P4 ;  /* 0x000000f10800720c */ /* 0x040fe20006786670 */
[C---:B------:R-:W-:Y:S01]  /*1d3e0*/  VIADD R31, R19.reuse, 0x20 ;  /* 0x00000020131f7836 */ /* 0x040fe20000000000 */
[----:B------:R-:W-:Y:S01]  /*1d3f0*/  ISETP.GE.OR P1, PT, R8, R243, !P1 ;  /* 0x000000f30800720c */ /* 0x000fe20004f26670 */
[C---:B------:R-:W-:Y:S01]  /*1d400*/  VIADD R0, R19.reuse, 0x19 ;  /* 0x0000001913007836 */ /* 0x040fe20000000000 */
[----:B------:R-:W-:Y:S01]  /*1d410*/  IABS R12, R12 ;  /* 0x0000000c000c7213 */ /* 0x000fe20000000000 */
[----:B------:R-:W-:Y:S01]  /*1d420*/  IMAD.IADD R8, R240, 0x1, -R8 ;  /* 0x00000001f0087824 */ /* 0x000fe200078e0a08 */
[----:B------:R-:W-:Y:S01]  /*1d430*/  IABS R5, R5 ;  /* 0x0000000500057213 */ /* 0x000fe20000000000 */
[----:B------:R-:W-:Y:S01]  /*1d440*/  VIADD R29, R19, 0x21 ;  /* 0x00000021131d7836 */ /* 0x000fe20000000000 */
[----:B------:R-:W-:Y:S01]  /*1d450*/  FSEL R9, R9, -INF , !P2 ;  /* 0xff80000009097808 */ /* 0x000fe20005000000 */
[----:B------:R-:W-:Y:S01]  /*1d460*/  IMAD.IADD R2, R242, 0x1, -R0 ;  /* 0x00000001f2027824 */ /* 0x000fe200078e0a00 */
[----:B------:R-:W-:-:S02]  /*1d470*/  FSEL R4, R4, -INF , !P4 ;  /* 0xff80000004047808 */ /* 0x000fc40006000000 */
[----:B------:R-:W-:Y:S02]  /*1d480*/  I2FP.F32.S32 R12, R12 ;  /* 0x0000000c000c7245 */ /* 0x000fe40000201400 */
[C---:B------:R-:W-:Y:S02]  /*1d490*/  ISETP.GE.AND P2, PT, R31.reuse, R246, PT ;  /* 0x000000f61f00720c */ /* 0x040fe40003f46270 */
[C---:B------:R-:W-:Y:S01]  /*1d4a0*/  ISETP.GE.AND P4, PT, R31.reuse, R245, PT ;  /* 0x000000f51f00720c */ /* 0x040fe20003f86270 */
[C---:B------:R-:W-:Y:S01]  /*1d4b0*/  IMAD.IADD R179, R242.reuse, 0x1, -R29 ;  /* 0x00000001f2b37824 */ /* 0x040fe200078e0a1d */
[----:B------:R-:W-:Y:S02]  /*1d4c0*/  I2FP.F32.S32 R5, R5 ;  /* 0x0000000500057245 */ /* 0x000fe40000201400 */
[----:B------:R-:W-:Y:S01]  /*1d4d0*/  IABS R8, R8 ;  /* 0x0000000800087213 */ /* 0x000fe20000000000 */
[--C-:B------:R-:W-:Y:S01]  /*1d4e0*/  IMAD.IADD R30, R242, 0x1, -R31.reuse ;  /* 0x00000001f21e7824 */ /* 0x100fe200078e0a1f */
[C---:B------:R-:W-:Y:S01]  /*1d4f0*/  ISETP.GE.OR P2, PT, R31.reuse, R241, !P2 ;  /* 0x000000f11f00720c */ /* 0x040fe20005746670 */
[----:B------:R-:W-:Y:S01]  /*1d500*/  FFMA.FTZ R12, -R244, R12, R38 ;  /* 0x0000000cf40c7223 */ /* 0x000fe20000010126 */
[----:B------:R-:W-:Y:S01]  /*1d510*/  ISETP.GE.OR P4, PT, R31, R243, !P4 ;  /* 0x000000f31f00720c */ /* 0x000fe20006786670 */
[----:B------:R-:W-:Y:S01]  /*1d520*/  IMAD.IADD R31, R240, 0x1, -R31 ;  /* 0x00000001f01f7824 */ /* 0x000fe200078e0a1f */
[----:B------:R-:W-:Y:S01]  /*1d530*/  IABS R2, R2 ;  /* 0x0000000200027213 */ /* 0x000fe20000000000 */
[----:B------:R-:W-:Y:S01]  /*1d540*/  FFMA.FTZ R5, -R244, R5, R37 ;  /* 0x00000005f4057223 */ /* 0x000fe20000010125 */
[----:B------:R-:W-:-:S02]  /*1d550*/  I2FP.F32.S32 R8, R8 ;  /* 0x0000000800087245 */ /* 0x000fc40000201400 */
[----:B------:R-:W-:Y:S02]  /*1d560*/  IABS R179, R179 ;  /* 0x000000b300b37213 */ /* 0x000fe40000000000 */
[----:B------:R-:W-:Y:S01]  /*1d570*/  I2FP.F32.S32 R2, R2 ;  /* 0x0000000200027245 */ /* 0x000fe20000201400 */
[----:B------:R-:W-:Y:S01]  /*1d580*/  FFMA.FTZ R8, -R244, R8, R70 ;  /* 0x00000008f4087223 */ /* 0x000fe20000010146 */
[----:B------:R-:W-:Y:S02]  /*1d590*/  FSEL R12, R12, -INF , !P3 ;  /* 0xff8000000c0c7808 */ /* 0x000fe40005800000 */
[----:B------:R-:W-:Y:S02]  /*1d5a0*/  IABS R31, R31 ;  /* 0x0000001f001f7213 */ /* 0x000fe40000000000 */
[----:B------:R-:W-:Y:S02]  /*1d5b0*/  ISETP.GE.AND P3, PT, R0, R246, PT ;  /* 0x000000f60000720c */ /* 0x000fe40003f66270 */
[----:B------:R-:W-:-:S02]  /*1d5c0*/  FSEL R5, R5, -INF , !P5 ;  /* 0xff80000005057808 */ /* 0x000fc40006800000 */
[----:B------:R-:W-:Y:S02]  /*1d5d0*/  I2FP.F32.S32 R179, R179 ;  /* 0x000000b300b37245 */ /* 0x000fe40000201400 */
[----:B------:R-:W-:Y:S01]  /*1d5e0*/  ISETP.GE.AND P5, PT, R0, R245, PT ;  /* 0x000000f50000720c */ /* 0x000fe20003fa6270 */
[C---:B------:R-:W-:Y:S01]  /*1d5f0*/  FFMA.FTZ R2, -R244.reuse, R2, R69 ;  /* 0x00000002f4027223 */ /* 0x040fe20000010145 */
[----:B------:R-:W-:Y:S01]  /*1d600*/  I2FP.F32.S32 R31, R31 ;  /* 0x0000001f001f7245 */ /* 0x000fe20000201400 */
[----:B------:R-:W-:Y:S01]  /*1d610*/  FFMA.FTZ R179, -R244, R179, R25 ;  /* 0x000000b3f4b37223 */ /* 0x000fe20000010119 */
[----:B------:R-:W-:Y:S02]  /*1d620*/  ISETP.GE.OR P3, PT, R0, R241, !P3 ;  /* 0x000000f10000720c */ /* 0x000fe40005f66670 */
[----:B------:R-:W-:Y:S01]  /*1d630*/  FSEL R8, R8, -INF , !P1 ;  /* 0xff80000008087808 */ /* 0x000fe20004800000 */
[----:B------:R-:W-:Y:S01]  /*1d640*/  VIADD R28, R19, 0x28 ;  /* 0x00000028131c7836 */ /* 0x000fe20000000000 */
[----:B------:R-:W-:Y:S01]  /*1d650*/  ISETP.GE.OR P5, PT, R0, R243, !P5 ;  /* 0x000000f30000720c */ /* 0x000fe20006fa6670 */
[----:B------:R-:W-:Y:S01]  /*1d660*/  IMAD.IADD R0, R240, 0x1, -R0 ;  /* 0x00000001f0007824 */ /* 0x000fe200078e0a00 */
[----:B------:R-:W-:Y:S01]  /*1d670*/  ISETP.GE.AND P1, PT, R29, R246, PT ;  /* 0x000000f61d00720c */ /* 0x000fe20003f26270 */
[----:B------:R-:W-:Y:S01]  /*1d680*/  VIADD R25, R19, 0x29 ;  /* 0x0000002913197836 */ /* 0x000fe20000000000 */
[----:B------:R-:W-:Y:S01]  /*1d690*/  IABS R30, R30 ;  /* 0x0000001e001e7213 */ /* 0x000fe20000000000 */
[----:B------:R-:W-:Y:S01]  /*1d6a0*/  FFMA.FTZ R31, -R244, R31, R26 ;  /* 0x0000001ff41f7223 */ /* 0x000fe2000001011a */
[----:B------:R-:W-:Y:S01]  /*1d6b0*/  FSEL R2, R2, -INF , !P3 ;  /* 0xff80000002027808 */ /* 0x000fe20005800000 */
[----:B------:R-:W-:Y:S01]  /*1d6c0*/  IMAD.IADD R26, R240, 0x1, -R28 ;  /* 0x00000001f01a7824 */ /* 0x000fe200078e0a1c */
[C---:B------:R-:W-:Y:S01]  /*1d6d0*/  ISETP.GE.AND P3, PT, R29.reuse, R245, PT ;  /* 0x000000f51d00720c */ /* 0x040fe20003f66270 */
[----:B------:R-:W-:Y:S01]  /*1d6e0*/  IMAD.IADD R32, R242, 0x1, -R25 ;  /* 0x00000001f2207824 */ /* 0x000fe200078e0a19 */
[----:B------:R-:W-:-:S02]  /*1d6f0*/  ISETP.GE.OR P1, PT, R29, R241, !P1 ;  /* 0x000000f11d00720c */ /* 0x000fc40004f26670 */
[----:B------:R-:W-:Y:S02]  /*1d700*/  I2FP.F32.S32 R30, R30 ;  /* 0x0000001e001e7245 */ /* 0x000fe40000201400 */
[----:B------:R-:W-:Y:S02]  /*1d710*/  IABS R0, R0 ;  /* 0x0000000000007213 */ /* 0x000fe40000000000 */
[----:B------:R-:W-:Y:S01]  /*1d720*/  ISETP.GE.OR P3, PT, R29, R243, !P3 ;  /* 0x000000f31d00720c */ /* 0x000fe20005f66670 */
[----:B------:R-:W-:Y:S01]  /*1d730*/  IMAD.IADD R29, R240, 0x1, -R29 ;  /* 0x00000001f01d7824 */ /* 0x000fe200078e0a1d */
[----:B------:R-:W-:Y:S02]  /*1d740*/  FSEL R31, R31, -INF , !P4 ;  /* 0xff8000001f1f7808 */ /* 0x000fe40006000000 */
[----:B------:R-:W-:Y:S01]  /*1d750*/  FSEL R179, R179, -INF , !P1 ;  /* 0xff800000b3b37808 */ /* 0x000fe20004800000 */
[----:B------:R-:W-:Y:S01]  /*1d760*/  IMAD.IADD R182, R242, 0x1, -R28 ;  /* 0x00000001f2b67824 */ /* 0x000fe200078e0a1c */
[C---:B------:R-:W-:Y:S01]  /*1d770*/  ISETP.GE.AND P4, PT, R25.reuse, R246, PT ;  /* 0x000000f61900720c */ /* 0x040fe20003f86270 */
[----:B------:R-:W-:Y:S01]  /*1d780*/  FFMA.FTZ R24, -R244, R30, R24 ;  /* 0x0000001ef4187223 */ /* 0x000fe20000010118 */
[----:B------:R-:W-:-:S02]  /*1d790*/  ISETP.GE.AND P1, PT, R25, R245, PT ;  /* 0x000000f51900720c */ /* 0x000fc40003f26270 */
[----:B------:R-:W-:Y:S02]  /*1d7a0*/  I2FP.F32.S32 R0, R0 ;  /* 0x0000000000007245 */ /* 0x000fe40000201400 */
[----:B------:R-:W-:Y:S02]  /*1d7b0*/  IABS R26, R26 ;  /* 0x0000001a001a7213 */ /* 0x000fe40000000000 */
[----:B------:R-:W-:Y:S02]  /*1d7c0*/  IABS R32, R32 ;  /* 0x0000002000207213 */ /* 0x000fe40000000000 */
[C---:B------:R-:W-:Y:S02]  /*1d7d0*/  ISETP.GE.OR P4, PT, R25.reuse, R241, !P4 ;  /* 0x000000f11900720c */ /* 0x040fe40006786670 */
[----:B------:R-:W-:Y:S01]  /*1d7e0*/  ISETP.GE.OR P1, PT, R25, R243, !P1 ;  /* 0x000000f31900720c */ /* 0x000fe20004f26670 */
[----:B------:R-:W-:Y:S01]  /*1d7f0*/  IMAD.IADD R25, R240, 0x1, -R25 ;  /* 0x00000001f0197824 */ /* 0x000fe200078e0a19 */
[----:B------:R-:W-:Y:S01]  /*1d800*/  IABS R29, R29 ;  /* 0x0000001d001d7213 */ /* 0x000fe20000000000 */
[----:B------:R-:W-:Y:S01]  /*1d810*/  FFMA.FTZ R0, -R244, R0, R71 ;  /* 0x00000000f4007223 */ /* 0x000fe20000010147 */
[----:B------:R-:W-:-:S02]  /*1d820*/  I2FP.F32.S32 R26, R26 ;  /* 0x0000001a001a7245 */ /* 0x000fc40000201400 */
[----:B------:R-:W-:Y:S02]  /*1d830*/  I2FP.F32.S32 R32, R32 ;  /* 0x0000002000207245 */ /* 0x000fe40000201400 */
[----:B------:R-:W-:Y:S02]  /*1d840*/  IABS R182, R182 ;  /* 0x000000b600b67213 */ /* 0x000fe40000000000 */
[----:B------:R-:W-:Y:S02]  /*1d850*/  FSEL R178, R24, -INF , !P2 ;  /* 0xff80000018b27808 */ /* 0x000fe40005000000 */
[----:B------:R-:W-:Y:S01]  /*1d860*/  ISETP.GE.AND P2, PT, R28, R245, PT ;  /* 0x000000f51c00720c */ /* 0x000fe20003f46270 */
[C---:B------:R-:W-:Y:S01]  /*1d870*/  FFMA.FTZ R22, -R244.reuse, R26, R22 ;  /* 0x0000001af4167223 */ /* 0x040fe20000010116 */
[----:B------:R-:W-:Y:S01]  /*1d880*/  I2FP.F32.S32 R29, R29 ;  /* 0x0000001d001d7245 */ /* 0x000fe20000201400 */
[----:B------:R-:W-:Y:S01]  /*1d890*/  FFMA.FTZ R32, -R244, R32, R21 ;  /* 0x00000020f4207223 */ /* 0x000fe20000010115 */
[----:B------:R-:W-:Y:S01]  /*1d8a0*/  I2FP.F32.S32 R182, R182 ;  /* 0x000000b600b67245 */ /* 0x000fe20000201400 */
[----:B------:R-:W-:Y:S01]  /*1d8b0*/  VIADD R21, R19, 0x31 ;  /* 0x0000003113157836 */ /* 0x000fe20000000000 */
[----:B------:R-:W-:-:S02]  /*1d8c0*/  IABS R25, R25 ;  /* 0x0000001900197213 */ /* 0x000fc40000000000 */
[----:B------:R-:W-:Y:S02]  /*1d8d0*/  FSEL R0, R0, -INF , !P5 ;  /* 0xff80000000007808 */ /* 0x000fe40006800000 */
[C---:B------:R-:W-:Y:S02]  /*1d8e0*/  ISETP.GE.OR P2, PT, R28.reuse, R243, !P2 ;  /* 0x000000f31c00720c */ /* 0x040fe40005746670 */
[----:B------:R-:W-:Y:S01]  /*1d8f0*/  ISETP.GE.AND P5, PT, R28, R246, PT ;  /* 0x000000f61c00720c */ /* 0x000fe20003fa6270 */
[C---:B------:R-:W-:Y:S01]  /*1d900*/  FFMA.FTZ R27, -R244.reuse, R29, R27 ;  /* 0x0000001df41b7223 */ /* 0x040fe2000001011b */
[----:B------:R-:W-:Y:S01]  /*1d910*/  I2FP.F32.S32 R25, R25 ;  /* 0x0000001900197245 */ /* 0x000fe20000201400 */
[----:B------:R-:W-:Y:S01]  /*1d920*/  FFMA.FTZ R182, -R244, R182, R20 ;  /* 0x000000b6f4b67223 */ /* 0x000fe20000010114 */
[----:B------:R-:W-:Y:S01]  /*1d930*/  FSEL R29, R22, -INF , !P2 ;  /* 0xff800000161d7808 */ /* 0x000fe20005000000 */
[----:B------:R-:W-:Y:S01]  /*1d940*/  VIADD R20, R19, 0x30 ;  /* 0x0000003013147836 */ /* 0x000fe20000000000 */
[----:B------:R-:W-:-:S02]  /*1d950*/  FSEL R32, R32, -INF , !P4 ;  /* 0xff80000020207808 */ /* 0x000fc40006000000 */
[----:B------:R-:W-:Y:S02]  /*1d960*/  ISETP.GE.OR P5, PT, R28, R241, !P5 ;  /* 0x000000f11c00720c */ /* 0x000fe40006fa6670 */
[C---:B------:R-:W-:Y:S02]  /*1d970*/  ISETP.GE.AND P2, PT, R21.reuse, R246, PT ;  /* 0x000000f61500720c */ /* 0x040fe40003f46270 */
[----:B------:R-:W-:Y:S01]  /*1d980*/  ISETP.GE.AND P4, PT, R21, R245, PT ;  /* 0x000000f51500720c */ /* 0x000fe20003f86270 */
[----:B------:R-:W-:Y:S01]  /*1d990*/  FFMA.FTZ R23, -R244, R25, R23 ;  /* 0x00000019f4177223 */ /* 0x000fe20000010117 */
[----:B------:R-:W-:Y:S01]  /*1d9a0*/  FSEL R30, R27, -INF , !P3 ;  /* 0xff8000001b1e7808 */ /* 0x000fe20005800000 */
[--C-:B------:R-:W-:Y:S01]  /*1d9b0*/  IMAD.IADD R26, R242, 0x1, -R21.reuse ;  /* 0x00000001f21a7824 */ /* 0x100fe200078e0a15 */
[----:B------:R-:W-:Y:S01]  /*1d9c0*/  FSEL R182, R182, -INF , !P5 ;  /* 0xff800000b6b67808 */ /* 0x000fe20006800000 */
[----:B------:R-:W-:Y:S01]  /*1d9d0*/  IMAD.IADD R25, R240, 0x1, -R21 ;  /* 0x00000001f0197824 */ /* 0x000fe200078e0a15 */
[----:B------:R-:W-:-:S02]  /*1d9e0*/  ISETP.GE.OR P2, PT, R21, R241, !P2 ;  /* 0x000000f11500720c */ /* 0x000fc40005746670 */
[----:B------:R-:W-:Y:S02]  /*1d9f0*/  ISETP.GE.OR P4, PT, R21, R243, !P4 ;  /* 0x000000f31500720c */ /* 0x000fe40006786670 */
[C---:B------:R-:W-:Y:S02]  /*1da00*/  ISETP.GE.AND P3, PT, R20.reuse, R246, PT ;  /* 0x000000f61400720c */ /* 0x040fe40003f66270 */
[----:B------:R-:W-:Y:S02]  /*1da10*/  ISETP.GE.AND P5, PT, R20, R245, PT ;  /* 0x000000f51400720c */ /* 0x000fe40003fa6270 */
[----:B------:R-:W-:Y:S01]  /*1da20*/  FMNMX.FTZ R21, R3, R17, !PT ;  /* 0x0000001103157209 */ /* 0x000fe20007810000 */
[--C-:B------:R-:W-:Y:S01]  /*1da30*/  IMAD.IADD R24, R242, 0x1, -R20.reuse ;  /* 0x00000001f2187824 */ /* 0x100fe200078e0a14 */
[C---:B------:R-:W-:Y:S02]  /*1da40*/  ISETP.GE.OR P3, PT, R20.reuse, R241, !P3 ;  /* 0x000000f11400720c */ /* 0x040fe40005f66670 */
[----:B------:R-:W-:Y:S01]  /*1da50*/  ISETP.GE.OR P5, PT, R20, R243, !P5 ;  /* 0x000000f31400720c */ /* 0x000fe20006fa6670 */
[----:B------:R-:W-:Y:S01]  /*1da60*/  IMAD.IADD R20, R240, 0x1, -R20 ;  /* 0x00000001f0147824 */ /* 0x000fe200078e0a14 */
[----:B------:R-:W-:-:S02]  /*1da70*/  FMNMX.FTZ R21, R16, R21, !PT ;  /* 0x0000001510157209 */ /* 0x000fc40007810000 */
[----:B------:R-:W-:Y:S02]  /*1da80*/  IABS R25, R25 ;  /* 0x0000001900197213 */ /* 0x000fe40000000000 */
[----:B------:R-:W-:Y:S02]  /*1da90*/  FMNMX.FTZ R21, R18, R21, !PT ;  /* 0x0000001512157209 */ /* 0x000fe40007810000 */
[----:B------:R-:W-:Y:S02]  /*1daa0*/  IABS R20, R20 ;  /* 0x0000001400147213 */ /* 0x000fe40000000000 */
[----:B------:R-:W-:Y:S02]  /*1dab0*/  I2FP.F32.S32 R25, R25 ;  /* 0x0000001900197245 */ /* 0x000fe40000201400 */
[----:B------:R-:W-:Y:S02]  /*1dac0*/  FMNMX.FTZ R21, R6, R21, !PT ;  /* 0x0000001506157209 */ /* 0x000fe40007810000 */
[----:B------:R-:W-:-:S02]  /*1dad0*/  IABS R24, R24 ;  /* 0x0000001800187213 */ /* 0x000fc40000000000 */
[----:B------:R-:W-:Y:S01]  /*1dae0*/  I2FP.F32.S32 R20, R20 ;  /* 0x0000001400147245 */ /* 0x000fe20000201400 */
[C---:B------:R-:W-:Y:S01]  /*1daf0*/  FFMA.FTZ R87, -R244.reuse, R25, R87 ;  /* 0x00000019f4577223 */ /* 0x040fe20000010157 */
[----:B------:R-:W-:Y:S02]  /*1db00*/  FMNMX.FTZ R21, R5, R21, !PT ;  /* 0x0000001505157209 */ /* 0x000fe40007810000 */
[----:B------:R-:W-:Y:S01]  /*1db10*/  FMNMX.FTZ R25, R15, R14, !PT ;  /* 0x0000000e0f197209 */ /* 0x000fe20007810000 */
[----:B------:R-:W-:Y:S01]  /*1db20*/  FFMA.FTZ R86, -R244, R20, R86 ;  /* 0x00000014f4567223 */ /* 0x000fe20000010156 */
[----:B------:R-:W-:Y:S01]  /*1db30*/  I2FP.F32.S32 R24, R24 ;  /* 0x0000001800187245 */ /* 0x000fe20000201400 */
[----:B------:R-:W-:Y:S01]  /*1db40*/  VIADD R20, R19, 0x38 ;  /* 0x0000003813147836 */ /* 0x000fe20000000000 */
[----:B------:R-:W-:Y:S02]  /*1db50*/  FMNMX.FTZ R21, R4, R21, !PT ;  /* 0x0000001504157209 */ /* 0x000fe40007810000 */
[----:B------:R-:W-:Y:S01]  /*1db60*/  FMNMX.FTZ R25, R13, R25, !PT ;  /* 0x000000190d197209 */ /* 0x000fe20007810000 */
[----:B------:R-:W-:Y:S01]  /*1db70*/  FFMA.FTZ R84, -R244, R24, R84 ;  /* 0x00000018f4547223 */ /* 0x000fe20000010154 */
[----:B------:R-:W-:Y:S01]  /*1db80*/  IMAD.IADD R24, R242, 0x1, -R20 ;  /* 0x00000001f2187824 */ /* 0x000fe200078e0a14 */
[----:B------:R-:W-:-:S02]  /*1db90*/  FMNMX.FTZ R21, R2, R21, !PT ;  /* 0x0000001502157209 */ /* 0x000fc40007810000 */
[----:B------:R-:W-:Y:S02]  /*1dba0*/  FMNMX.FTZ R25, R7, R25, !PT ;  /* 0x0000001907197209 */ /* 0x000fe40007810000 */
[----:B------:R-:W-:Y:S01]  /*1dbb0*/  FSEL R28, R23, -INF , !P1 ;  /* 0xff800000171c7808 */ /* 0x000fe20004800000 */
[----:B------:R-:W-:Y:S01]  /*1dbc0*/  VIADD R19, R19, 0x39 ;  /* 0x0000003913137836 */ /* 0x000fe20000000000 */
[----:B------:R-:W-:Y:S02]  /*1dbd0*/  FMNMX.FTZ R23, R178, R21, !PT ;  /* 0x00000015b2177209 */ /* 0x000fe40007810000 */
[----:B------:R-:W-:Y:S02]  /*1dbe0*/  IABS R26, R26 ;  /* 0x0000001a001a7213 */ /* 0x000fe40000000000 */
[----:B------:R-:W-:Y:S02]  /*1dbf0*/  IABS R24, R24 ;  /* 0x0000001800187213 */ /* 0x000fe40000000000 */
[----:B------:R-:W-:-:S02]  /*1dc00*/  FMNMX.FTZ R21, R12, R25, !PT ;  /* 0x000000190c157209 */ /* 0x000fc40007810000 */
[----:B------:R-:W-:Y:S02]  /*1dc10*/  FSEL R249, R84, -INF , !P3 ;  /* 0xff80000054f97808 */ /* 0x000fe40005800000 */
[C---:B------:R-:W-:Y:S02]  /*1dc20*/  ISETP.GE.AND P1, PT, R20.reuse, R246, PT ;  /* 0x000000f61400720c */ /* 0x040fe40003f26270 */
[----:B------:R-:W-:Y:S01]  /*1dc30*/  ISETP.GE.AND P3, PT, R20, R245, PT ;  /* 0x000000f51400720c */ /* 0x000fe20003f66270 */
[----:B------:R-:W-:Y:S01]  /*1dc40*/  IMAD.IADD R22, R242, 0x1, -R19 ;  /* 0x00000001f2167824 */ /* 0x000fe200078e0a13 */
[----:B------:R-:W-:Y:S02]  /*1dc50*/  FMNMX.FTZ R25, R179, R23, !PT ;  /* 0x00000017b3197209 */ /* 0x000fe40007810000 */
[----:B------:R-:W-:Y:S02]  /*1dc60*/  I2FP.F32.S32 R26, R26 ;  /* 0x0000001a001a7245 */ /* 0x000fe40000201400 */
[----:B------:R-:W-:-:S02]  /*1dc70*/  I2FP.F32.S32 R24, R24 ;  /* 0x0000001800187245 */ /* 0x000fc40000201400 */
[----:B------:R-:W-:Y:S01]  /*1dc80*/  FMNMX.FTZ R21, R9, R21, !PT ;  /* 0x0000001509157209 */ /* 0x000fe20007810000 */
[----:B------:R-:W-:Y:S01]  /*1dc90*/  IMAD.IADD R23, R240, 0x1, -R20 ;  /* 0x00000001f0177824 */ /* 0x000fe200078e0a14 */
[C---:B------:R-:W-:Y:S02]  /*1dca0*/  ISETP.GE.OR P1, PT, R20.reuse, R241, !P1 ;  /* 0x000000f11400720c */ /* 0x040fe40004f26670 */
[----:B------:R-:W-:Y:S02]  /*1dcb0*/  ISETP.GE.OR P3, PT, R20, R243, !P3 ;  /* 0x000000f31400720c */ /* 0x000fe40005f66670 */
[----:B------:R-:W-:Y:S01]  /*1dcc0*/  FMNMX.FTZ R20, R182, R25, !PT ;  /* 0x00000019b6147209 */ /* 0x000fe20007810000 */
[----:B------:R-:W-:Y:S01]  /*1dcd0*/  FFMA.FTZ R85, -R244, R26, R85 ;  /* 0x0000001af4557223 */ /* 0x000fe20000010155 */
[----:B------:R-:W-:Y:S01]  /*1dce0*/  FMNMX.FTZ R25, R8, R21, !PT ;  /* 0x0000001508197209 */ /* 0x000fe20007810000 */
[----:B------:R-:W-:Y:S01]  /*1dcf0*/  FFMA.FTZ R24, -R244, R24, R80 ;  /* 0x00000018f4187223 */ /* 0x000fe20000010150 */
[----:B------:R-:W-:-:S02]  /*1dd00*/  IABS R22, R22 ;  /* 0x0000001600167213 */ /* 0x000fc40000000000 */
[----:B------:R-:W-:Y:S02]  /*1dd10*/  FMNMX.FTZ R20, R32, R20, !PT ;  /* 0x0000001420147209 */ /* 0x000fe40007810000 */
[----:B------:R-:W-:Y:S01]  /*1dd20*/  FMNMX.FTZ R25, R0, R25, !PT ;  /* 0x0000001900197209 */ /* 0x000fe20007810000 */
[----:B------:R-:W-:Y:S01]  /*1dd30*/  IMAD.IADD R21, R240, 0x1, -R19 ;  /* 0x00000001f0157824 */ /* 0x000fe200078e0a13 */
[----:B------:R-:W-:Y:S02]  /*1dd40*/  I2FP.F32.S32 R22, R22 ;  /* 0x0000001600167245 */ /* 0x000fe40000201400 */
[----:B------:R-:W-:Y:S02]  /*1dd50*/  FSEL R248, R85, -INF , !P2 ;  /* 0xff80000055f87808 */ /* 0x000fe40005000000 */
[----:B------:R-:W-:Y:S02]  /*1dd60*/  FSEL R247, R24, -INF , !P1 ;  /* 0xff80000018f77808 */ /* 0x000fe40004800000 */
[----:B------:R-:W-:-:S02]  /*1dd70*/  ISETP.GE.AND P2, PT, R19, R246, PT ;  /* 0x000000f61300720c */ /* 0x000fc40003f46270 */
[----:B------:R-:W-:Y:S02]  /*1dd80*/  IABS R24, R23 ;  /* 0x0000001700187213 */ /* 0x000fe40000000000 */
[----:B------:R-:W-:Y:S02]  /*1dd90*/  FMNMX.FTZ R20, R249, R20, !PT ;  /* 0x00000014f9147209 */ /* 0x000fe40007810000 */
[----:B------:R-:W-:Y:S01]  /*1dda0*/  FMNMX.FTZ R23, R31, R25, !PT ;  /* 0x000000191f177209 */ /* 0x000fe20007810000 */
[----:B------:R-:W-:Y:S01]  /*1ddb0*/  FFMA.FTZ R22, -R244, R22, R81 ;  /* 0x00000016f4167223 */ /* 0x000fe20000010151 */
[----:B------:R-:W-:Y:S02]  /*1ddc0*/  ISETP.GE.OR P2, PT, R19, R241, !P2 ;  /* 0x000000f11300720c */ /* 0x000fe40005746670 */
[----:B------:R-:W-:Y:S02]  /*1ddd0*/  IABS R21, R21 ;  /* 0x0000001500157213 */ /* 0x000fe40000000000 */
[----:B------:R-:W-:-:S02]  /*1dde0*/  FMNMX.FTZ R20, R248, R20, !PT ;  /* 0x00000014f8147209 */ /* 0x000fc40007810000 */
[----:B------:R-:W-:Y:S02]  /*1ddf0*/  FMNMX.FTZ R23, R30, R23, !PT ;  /* 0x000000171e177209 */ /* 0x000fe40007810000 */
[----:B------:R-:W-:Y:S01]  /*1de00*/  FSEL R195, R22, -INF , !P2 ;  /* 0xff80000016c37808 */ /* 0x000fe20005000000 */
[----:B------:R-:W-:Y:S01]  /*1de10*/  IMAD.MOV.U32 R22, RZ, RZ, R21 ;  /* 0x000000ffff167224 */ /* 0x000fe200078e0015 */
[----:B------:R-:W-:Y:S02]  /*1de20*/  FMNMX.FTZ R20, R247, R20, !PT ;  /* 0x00000014f7147209 */ /* 0x000fe40007810000 */
[----:B------:R-:W-:Y:S02]  /*1de30*/  FMNMX.FTZ R23, R29, R23, !PT ;  /* 0x000000171d177209 */ /* 0x000fe40007810000 */
[----:B------:R-:W-:Y:S02]  /*1de40*/  I2FP.F32.S32 R24, R24 ;  /* 0x0000001800187245 */ /* 0x000fe40000201400 */
[----:B------:R-:W-:-:S02]  /*1de50*/  FMNMX.FTZ R20, R195, R20, !PT ;  /* 0x00000014c3147209 */ /* 0x000fc40007810000 */
[----:B------:R-:W-:Y:S02]  /*1de60*/  FSEL R193, R86, -INF , !P5 ;  /* 0xff80000056c17808 */ /* 0x000fe40006800000 */
[----:B------:R-:W-:Y:S02]  /*1de70*/  FMNMX.FTZ R23, R28, R23, !PT ;  /* 0x000000171c177209 */ /* 0x000fe40007810000 */
[----:B------:R-:W-:Y:S01]  /*1de80*/  I2FP.F32.S32 R22, R22 ;  /* 0x0000001600167245 */ /* 0x000fe20000201400 */
[C---:B------:R-:W-:Y:S01]  /*1de90*/  FFMA.FTZ R24, -R244.reuse, R24, R82 ;  /* 0x00000018f4187223 */ /* 0x040fe20000010152 */
[----:B------:R-:W-:Y:S01]  /*1dea0*/  ISETP.GE.AND P1, PT, R19, R245, PT ;  /* 0x000000f51300720c */ /* 0x000fe20003f26270 */
[----:B------:R-:W1:Y:S01]  /*1deb0*/  SHFL.BFLY PT, R21, R20, 0x2, 0x1f ;  /* 0x0c401f0014157f89 */ /* 0x000e6200000e0000 */
[----:B------:R-:W-:Y:S02]  /*1dec0*/  FSEL R192, R87, -INF , !P4 ;  /* 0xff80000057c07808 */ /* 0x000fe40006000000 */
[----:B------:R-:W-:Y:S01]  /*1ded0*/  FMNMX.FTZ R23, R193, R23, !PT ;  /* 0x00000017c1177209 */ /* 0x000fe20007810000 */
[----:B------:R-:W-:Y:S01]  /*1dee0*/  FFMA.FTZ R22, -R244, R22, R83 ;  /* 0x00000016f4167223 */ /* 0x000fe20000010153 */
[----:B------:R-:W-:-:S02]  /*1def0*/  ISETP.GE.OR P1, PT, R19, R243, !P1 ;  /* 0x000000f31300720c */ /* 0x000fc40004f26670 */
        /* <DEDUP_REMOVED lines=13> */
[----:B------:R-:W-:Y:S02]  /*1dfd0*/  FSEL R194, R194, RZ, P1 ;  /* 0x000000ffc2c27208 */ /* 0x000fe40000800000 */
[----:B------:R-:W-:-:S03]  /*1dfe0*/  LEA R216, R35, UR4, 0x1 ;  /* 0x0000000423d87c11 */ /* 0x000fc6000f8e08ff */
[-CC-:B------:R-:W-:Y:S02]  /*1dff0*/  FFMA.FTZ R176, R3, R185.reuse, -R194.reuse ;  /* 0x000000b903b07223 */ /* 0x180fe400000108c2 */
[----:B------:R-:W1:Y:S01]  /*1e000*/  LDSM.16.MT88.4 R156, [R216+0x10000] ;  /* 0x01000000d89c783b */ /* 0x000e620000004200 */
[-CC-:B------:R-:W-:Y:S01]  /*1e010*/  FFMA.FTZ R175, R17, R185.reuse, -R194.reuse ;  /* 0x000000b911af7223 */ /* 0x180fe200000108c2 */
[-CC-:B------:R-:W-:Y:S01]  /*1e020*/  FFMA.FTZ R172, R16, R185.reuse, -R194.reuse ;  /* 0x000000b910ac7223 */ /* 0x180fe200000108c2 */
[--C-:B------:R-:W-:Y:S01]  /*1e030*/  FFMA.FTZ R170, R18, R185, -R194.reuse ;  /* 0x000000b912aa7223 */ /* 0x100fe200000108c2 */
[----:B------:R-:W-:Y:S01]  /*1e040*/  LDSM.16.MT88.4 R40, [R216+0x12000] ;  /* 0x01200000d828783b */ /* 0x000fe20000004200 */
[----:B---3--:R-:W-:Y:S01]  /*1e050*/  FMNMX.FTZ R3, R20, R19, !PT ;  /* 0x0000001314037209 */ /* 0x008fe20007810000 */
[-CC-:B------:R-:W-:Y:S01]  /*1e060*/  FFMA.FTZ R169, R6, R185.reuse, -R194.reuse ;  /* 0x000000b906a97223 */ /* 0x180fe200000108c2 */
[----:B------:R-:W-:Y:S01]  /*1e070*/  FFMA.FTZ R167, R5, R185, -R194 ;  /* 0x000000b905a77223 */ /* 0x000fe200000108c2 */
[----:B------:R-:W-:Y:S01]  /*1e080*/  LDSM.16.MT88.4 R72, [R216+0x14000] ;  /* 0x01400000d848783b */ /* 0x000fe20000004200 */
[----:B------:R-:W-:Y:S01]  /*1e090*/  FSETP.NEU.FTZ.AND P1, PT, R3, -INF , PT ;  /* 0xff8000000300780b */ /* 0x000fe20003f3d000 */
[----:B------:R-:W-:Y:S01]  /*1e0a0*/  FMUL.FTZ R184, R185, R3 ;  /* 0x00000003b9b87220 */ /* 0x000fe20000410000 */
[----:B------:R-:W-:-:S02]  /*1e0b0*/  IMAD R214, R34, 0x2, R216 ;  /* 0x0000000222d67824 */ /* 0x000fc400078e02d8 */
[-C--:B------:R-:W-:Y:S01]  /*1e0c0*/  FFMA.FTZ R166, R4, R185.reuse, -R194 ;  /* 0x000000b904a67223 */ /* 0x080fe200000108c2 */
[----:B------:R-:W-:Y:S01]  /*1e0d0*/  LDSM.16.MT88.4 R104, [R216+0x16000] ;  /* 0x01600000d868783b */ /* 0x000fe20000004200 */
[----:B------:R-:W-:Y:S01]  /*1e0e0*/  FSEL R184, R184, RZ, P1 ;  /* 0x000000ffb8b87208 */ /* 0x000fe20000800000 */
[C---:B------:R-:W-:Y:S02]  /*1e0f0*/  IMAD R213, R33.reuse, 0x2, R216 ;  /* 0x0000000221d57824 */ /* 0x040fe400078e02d8 */
[----:B------:R-:W2:Y:S01]  /*1e100*/  LDSM.16.MT88.4 R148, [R214+0x10000] ;  /* 0x01000000d694783b */ /* 0x000ea20000004200 */
[----:B------:R-:W-:Y:S02]  /*1e110*/  IMAD R212, R33, 0x2, R214 ;  /* 0x0000000221d47824 */ /* 0x000fe400078e02d6 */
[-CC-:B------:R-:W-:Y:S01]  /*1e120*/  FFMA.FTZ R174, R15, R185.reuse, -R184.reuse ;  /* 0x000000b90fae7223 */ /* 0x180fe200000108b8 */
[-CC-:B------:R-:W-:Y:S01]  /*1e130*/  FFMA.FTZ R177, R14, R185.reuse, -R184.reuse ;  /* 0x000000b90eb17223 */ /* 0x180fe200000108b8 */
[-CC-:B------:R-:W-:Y:S01]  /*1e140*/  FFMA.FTZ R173, R13, R185.reuse, -R184.reuse ;  /* 0x000000b90dad7223 */ /* 0x180fe200000108b8 */
[-CC-:B------:R-:W-:Y:S01]  /*1e150*/  FFMA.FTZ R171, R7, R185.reuse, -R184.reuse ;  /* 0x000000b907ab7223 */ /* 0x180fe200000108b8 */
[----:B------:R-:W3:Y:S01]  /*1e160*/  LDSM.16.MT88.4 R140, [R213+0x10000] ;  /* 0x01000000d58c783b */ /* 0x000ee20000004200 */
[----:B------:R-:W-:Y:S03]  /*1e170*/  MUFU.EX2 R176, R176 ;  /* 0x000000b000b07308 */ /* 0x000fe60000000800 */
[----:B------:R-:W4:Y:S04]  /*1e180*/  LDSM.16.MT88.4 R132, [R212+0x10000] ;  /* 0x01000000d484783b */ /* 0x000f280000004200 */
[----:B------:R-:W5:Y:S01]  /*1e190*/  LDSM.16.MT88.4 R48, [R214+0x12000] ;  /* 0x01200000d630783b */ /* 0x000f620000004200 */
[----:B------:R-:W1:Y:S03]  /*1e1a0*/  MUFU.EX2 R175, R175 ;  /* 0x000000af00af7308 */ /* 0x000e660000000800 */
[----:B------:R-:W5:Y:S04]  /*1e1b0*/  LDSM.16.MT88.4 R56, [R213+0x12000] ;  /* 0x01200000d538783b */ /* 0x000f680000004200 */
[----:B------:R-:W5:Y:S01]  /*1e1c0*/  LDSM.16.MT88.4 R64, [R212+0x12000] ;  /* 0x01200000d440783b */ /* 0x000f620000004200 */
[----:B------:R-:W-:Y:S03]  /*1e1d0*/  MUFU.EX2 R172, R172 ;  /* 0x000000ac00ac7308 */ /* 0x000fe60000000800 */
[----:B------:R-:W5:Y:S04]  /*1e1e0*/  LDSM.16.MT88.4 R80, [R214+0x14000] ;  /* 0x01400000d650783b */ /* 0x000f680000004200 */
[----:B------:R-:W5:Y:S01]  /*1e1f0*/  LDSM.16.MT88.4 R88, [R213+0x14000] ;  /* 0x01400000d558783b */ /* 0x000f620000004200 */
[----:B------:R-:W2:Y:S03]  /*1e200*/  MUFU.EX2 R170, R170 ;  /* 0x000000aa00aa7308 */ /* 0x000ea60000000800 */
[----:B------:R-:W5:Y:S04]  /*1e210*/  LDSM.16.MT88.4 R96, [R212+0x14000] ;  /* 0x01400000d460783b */ /* 0x000f680000004200 */
[----:B------:R-:W5:Y:S01]  /*1e220*/  LDSM.16.MT88.4 R112, [R214+0x16000] ;  /* 0x01600000d670783b */ /* 0x000f620000004200 */
[----:B------:R-:W-:Y:S03]  /*1e230*/  MUFU.EX2 R174, R174 ;  /* 0x000000ae00ae7308 */ /* 0x000fe60000000800 */
[----:B------:R-:W5:Y:S04]  /*1e240*/  LDSM.16.MT88.4 R120, [R213+0x16000] ;  /* 0x01600000d578783b */ /* 0x000f680000004200 */
[----:B------:R-:W5:Y:S01]  /*1e250*/  LDSM.16.MT88.4 R4, [R212+0x16000] ;  /* 0x01600000d404783b */ /* 0x000f620000004200 */
[----:B------:R-:W3:Y:S01]  /*1e260*/  MUFU.EX2 R177, R177 ;  /* 0x000000b100b17308 */ /* 0x000ee20000000800 */
[----:B------:R-:W-:-:S02]  /*1e270*/  FFMA.FTZ R168, R12, R185, -R184 ;  /* 0x000000b90ca87223 */ /* 0x000fc400000108b8 */
[----:B------:R-:W5:Y:S01]  /*1e280*/  LDSM.16.MT88.4 R12, [R216+0x10800] ;  /* 0x01080000d80c783b */ /* 0x000f620000004200 */
[-C--:B------:R-:W-:Y:S01]  /*1e290*/  FFMA.FTZ R2, R2, R185.reuse, -R194 ;  /* 0x000000b902027223 */ /* 0x080fe200000108c2 */
[-CC-:B------:R-:W-:Y:S01]  /*1e2a0*/  FFMA.FTZ R9, R9, R185.reuse, -R184.reuse ;  /* 0x000000b909097223 */ /* 0x180fe200000108b8 */
[-CC-:B------:R-:W-:Y:S01]  /*1e2b0*/  FFMA.FTZ R8, R8, R185.reuse, -R184.reuse ;  /* 0x000000b908087223 */ /* 0x180fe200000108b8 */
[----:B------:R-:W-:Y:S01]  /*1e2c0*/  FFMA.FTZ R0, R0, R185, -R184 ;  /* 0x000000b900007223 */ /* 0x000fe200000108b8 */
[----:B------:R-:W-:Y:S01]  /*1e2d0*/  MUFU.EX2 R173, R173 ;  /* 0x000000ad00ad7308 */ /* 0x000fe20000000800 */
[----:B------:R-:W5:Y:S04]  /*1e2e0*/  LDSM.16.MT88.4 R20, [R214+0x10800] ;  /* 0x01080000d614783b */ /* 0x000f680000004200 */
[----:B------:R-:W5:Y:S03]  /*1e2f0*/  LDSM.16.MT88.4 R16, [R213+0x10800] ;  /* 0x01080000d510783b */ /* 0x000f660000004200 */
[----:B------:R-:W4:Y:S01]  /*1e300*/  MUFU.EX2 R171, R171 ;  /* 0x000000ab00ab7308 */ /* 0x000f220000000800 */
[----:B-1----:R-:W-:Y:S01]  /*1e310*/  F2FP.F16.F32.PACK_AB R128, R175, R176 ;  /* 0x000000b0af80723e */ /* 0x002fe200000000ff */
[----:B------:R-:W-:Y:S01]  /*1e320*/  LDSM.16.MT88.4 R24, [R213+0x14800] ;  /* 0x01480000d518783b */ /* 0x000fe20000004200 */
[----:B--2---:R-:W-:-:S02]  /*1e330*/  F2FP.F16.F32.PACK_AB R130, R170, R172 ;  /* 0x000000acaa82723e */ /* 0x004fc400000000ff */
[----:B---3--:R-:W-:-:S03]  /*1e340*/  F2FP.F16.F32.PACK_AB R129, R177, R174 ;  /* 0x000000aeb181723e */ /* 0x008fc600000000ff */
[----:B------:R-:W-:Y:S01]  /*1e350*/  MUFU.EX2 R169, R169 ;  /* 0x000000a900a97308 */ /* 0x000fe20000000800 */
[----:B----4-:R-:W-:-:S07]  /*1e360*/  F2FP.F16.F32.PACK_AB R131, R171, R173 ;  /* 0x000000adab83723e */ /* 0x010fce00000000ff */
[----:B------:R-:W1:Y:S01]  /*1e370*/  MUFU.EX2 R167, R167 ;  /* 0x000000a700a77308 */ /* 0x000e620000000800 */
[C---:B------:R-:W-:Y:S07]  /*1e380*/  HMMA.16816.F32 R160, R128.reuse, R156, RZ ;  /* 0x0000009c80a0723c */ /* 0x040fee00000018ff */
[----:B------:R-:W-:Y:S01]  /*1e390*/  MUFU.EX2 R166, R166 ;  /* 0x000000a600a67308 */ /* 0x000fe20000000800 */
[C---:B------:R-:W-:Y:S07]  /*1e3a0*/  HMMA.16816.F32 R156, R128.reuse, R158, RZ ;  /* 0x0000009e809c723c */ /* 0x040fee00000018ff */
[----:B------:R-:W-:Y:S08]  /*1e3b0*/  MUFU.EX2 R2, R2 ;  /* 0x0000000200027308 */ /* 0x000ff00000000800 */
[----:B------:R-:W-:Y:S08]  /*1e3c0*/  MUFU.EX2 R168, R168 ;  /* 0x000000a800a87308 */ /* 0x000ff00000000800 */
[----:B------:R-:W2:Y:S08]  /*1e3d0*/  MUFU.EX2 R9, R9 ;  /* 0x0000000900097308 */ /* 0x000eb00000000800 */
[----:B------:R-:W-:Y:S08]  /*1e3e0*/  MUFU.EX2 R8, R8 ;  /* 0x0000000800087308 */ /* 0x000ff00000000800 */
[----:B------:R-:W3:Y:S01]  /*1e3f0*/  MUFU.EX2 R0, R0 ;  /* 0x0000000000007308 */ /* 0x000ee20000000800 */
[C---:B------:R-:W-:Y:S06]  /*1e400*/  HMMA.16816.F32 R152, R128.reuse, R148, RZ ;  /* 0x000000948098723c */ /* 0x040fec00000018ff */
[C---:B------:R-:W-:Y:S06]  /*1e410*/  HMMA.16816.F32 R144, R128.reuse, R140, RZ ;  /* 0x0000008c8090723c */ /* 0x040fec00000018ff */
[C---:B------:R-:W-:Y:S06]  /*1e420*/  HMMA.16816.F32 R136, R128.reuse, R132, RZ ;  /* 0x000000848088723c */ /* 0x040fec00000018ff */
[C---:B------:R-:W-:Y:S06]  /*1e430*/  HMMA.16816.F32 R36, R128.reuse, R40, RZ ;  /* 0x000000288024723c */ /* 0x040fec00000018ff */
[C---:B-----5:R-:W-:Y:S06]  /*1e440*/  HMMA.16816.F32 R44, R128.reuse, R48, RZ ;  /* 0x00000030802c723c */ /* 0x060fec00000018ff */
        /* <DEDUP_REMOVED lines=25> */
[----:B-1----:R-:W-:-:S02]  /*1e5e0*/  F2FP.F16.F32.PACK_AB R4, R167, R169 ;  /* 0x000000a9a704723e */ /* 0x002fc400000000ff */
[----:B--2---:R-:W-:-:S04]  /*1e5f0*/  F2FP.F16.F32.PACK_AB R5, R9, R168 ;  /* 0x000000a80905723e */ /* 0x004fc800000000ff */
[----:B------:R-:W-:Y:S02]  /*1e600*/  F2FP.F16.F32.PACK_AB R6, R2, R166 ;  /* 0x000000a60206723e */ /* 0x000fe400000000ff */
[----:B---3--:R-:W-:-:S07]  /*1e610*/  F2FP.F16.F32.PACK_AB R7, R0, R8 ;  /* 0x000000080007723e */ /* 0x008fce00000000ff */
[C---:B------:R-:W-:Y:S06]  /*1e620*/  HMMA.16816.F32 R160, R4.reuse, R12, R160 ;  /* 0x0000000c04a0723c */ /* 0x040fec00000018a0 */
        /* <DEDUP_REMOVED lines=34> */
[----:B------:R-:W3:Y:S01]  /*1e850*/  LDSM.16.MT88.4 R16, [R212+0x16800] ;  /* 0x01680000d410783b */ /* 0x000ee20000004200 */
[-CC-:B------:R-:W-:Y:S01]  /*1e860*/  FFMA.FTZ R178, R178, R185.reuse, -R194.reuse ;  /* 0x000000b9b2b27223 */ /* 0x180fe200000108c2 */
[-CC-:B------:R-:W-:Y:S01]  /*1e870*/  FFMA.FTZ R179, R179, R185.reuse, -R194.reuse ;  /* 0x000000b9b3b37223 */ /* 0x180fe200000108c2 */
[-CC-:B------:R-:W-:Y:S01]  /*1e880*/  FFMA.FTZ R182, R182, R185.reuse, -R194.reuse ;  /* 0x000000b9b6b67223 */ /* 0x180fe200000108c2 */
[-C--:B------:R-:W-:Y:S01]  /*1e890*/  FFMA.FTZ R183, R32, R185.reuse, -R194 ;  /* 0x000000b920b77223 */ /* 0x080fe200000108c2 */
[-CC-:B------:R-:W-:Y:S01]  /*1e8a0*/  FFMA.FTZ R189, R31, R185.reuse, -R184.reuse ;  /* 0x000000b91fbd7223 */ /* 0x180fe200000108b8 */
[-CC-:B------:R-:W-:Y:S01]  /*1e8b0*/  FFMA.FTZ R191, R30, R185.reuse, -R184.reuse ;  /* 0x000000b91ebf7223 */ /* 0x180fe200000108b8 */
[C---:B-1----:R-:W-:Y:S06]  /*1e8c0*/  HMMA.16816.F32 R108, R4.reuse, R12, R108 ;  /* 0x0000000c046c723c */ /* 0x042fec000000186c */
[C---:B------:R-:W-:Y:S01]  /*1e8d0*/  HMMA.16816.F32 R112, R4.reuse, R14, R112 ;  /* 0x0000000e0470723c */ /* 0x040fe20000001870 */
[----:B------:R-:W1:Y:S01]  /*1e8e0*/  LDSM.16.MT88.4 R12, [R216+0x11000] ;  /* 0x01100000d80c783b */ /* 0x000e620000004200 */
[-CC-:B------:R-:W-:Y:S01]  /*1e8f0*/  FFMA.FTZ R190, R29, R185.reuse, -R184.reuse ;  /* 0x000000b91dbe7223 */ /* 0x180fe200000108b8 */
[----:B------:R-:W-:Y:S01]  /*1e900*/  FFMA.FTZ R188, R28, R185, -R184 ;  /* 0x000000b91cbc7223 */ /* 0x000fe200000108b8 */
[----:B------:R-:W-:Y:S01]  /*1e910*/  MUFU.EX2 R178, R178 ;  /* 0x000000b200b27308 */ /* 0x000fe20000000800 */
[----:B------:R-:W-:Y:S01]  /*1e920*/  LDSM.16.MT88.4 R32, [R214+0x11000] ;  /* 0x01100000d620783b */ /* 0x000fe20000004200 */
[C---:B------:R-:W-:Y:S03]  /*1e930*/  HMMA.16816.F32 R84, R4.reuse, R24, R84 ;  /* 0x000000180454723c */ /* 0x040fe60000001854 */
[----:B------:R-:W-:Y:S03]  /*1e940*/  LDSM.16.MT88.4 R28, [R213+0x11000] ;  /* 0x01100000d51c783b */ /* 0x000fe60000004200 */
[----:B------:R-:W4:Y:S08]  /*1e950*/  MUFU.EX2 R179, R179 ;  /* 0x000000b300b37308 */ /* 0x000f300000000800 */
[----:B------:R-:W-:Y:S08]  /*1e960*/  MUFU.EX2 R182, R182 ;  /* 0x000000b600b67308 */ /* 0x000ff00000000800 */
[----:B------:R-:W5:Y:S08]  /*1e970*/  MUFU.EX2 R183, R183 ;  /* 0x000000b700b77308 */ /* 0x000f700000000800 */
[----:B------:R-:W-:Y:S08]  /*1e980*/  MUFU.EX2 R189, R189 ;  /* 0x000000bd00bd7308 */ /* 0x000ff00000000800 */
[----:B------:R-:W1:Y:S08]  /*1e990*/  MUFU.EX2 R191, R191 ;  /* 0x000000bf00bf7308 */ /* 0x000e700000000800 */
[----:B------:R-:W-:Y:S08]  /*1e9a0*/  MUFU.EX2 R190, R190 ;  /* 0x000000be00be7308 */ /* 0x000ff00000000800 */
[----:B------:R-:W1:Y:S01]  /*1e9b0*/  MUFU.EX2 R188, R188 ;  /* 0x000000bc00bc7308 */ /* 0x000e620000000800 */
[C---:B------:R-:W-:Y:S01]  /*1e9c0*/  HMMA.16816.F32 R88, R4.reuse, R26, R88 ;  /* 0x0000001a0458723c */ /* 0x040fe20000001858 */
[----:B------:R-:W-:Y:S05]  /*1e9d0*/  LDSM.16.MT88.4 R24, [R212+0x11000] ;  /* 0x01100000d418783b */ /* 0x000fea0000004200 */
[C---:B--2---:R-:W-:Y:S06]  /*1e9e0*/  HMMA.16816.F32 R116, R4.reuse, R20, R116 ;  /* 0x000000140474723c */ /* 0x044fec0000001874 */
[C---:B------:R-:W-:Y:S01]  /*1e9f0*/  HMMA.16816.F32 R120, R4.reuse, R22, R120 ;  /* 0x000000160478723c */ /* 0x040fe20000001878 */
[----:B------:R-:W2:Y:S05]  /*1ea00*/  LDSM.16.MT88.4 R20, [R216+0x13000] ;  /* 0x01300000d814783b */ /* 0x000eaa0000004200 */
[C---:B---3--:R-:W-:Y:S06]  /*1ea10*/  HMMA.16816.F32 R124, R4.reuse, R16, R124 ;  /* 0x00000010047c723c */ /* 0x048fec000000187c */
[----:B------:R-:W-:Y:S01]  /*1ea20*/  HMMA.16816.F32 R128, R4, R18, R128 ;  /* 0x000000120480723c */ /* 0x000fe20000001880 */
[----:B------:R-:W-:Y:S06]  /*1ea30*/  LDSM.16.MT88.4 R16, [R214+0x13000] ;  /* 0x01300000d610783b */ /* 0x000fec0000004200 */
[----:B----4-:R-:W-:-:S02]  /*1ea40*/  F2FP.F16.F32.PACK_AB R4, R179, R178 ;  /* 0x000000b2b304723e */ /* 0x010fc400000000ff */
[----:B-----5:R-:W-:Y:S02]  /*1ea50*/  F2FP.F16.F32.PACK_AB R6, R183, R182 ;  /* 0x000000b6b706723e */ /* 0x020fe400000000ff */
[----:B-1----:R-:W-:Y:S02]  /*1ea60*/  F2FP.F16.F32.PACK_AB R5, R191, R189 ;  /* 0x000000bdbf05723e */ /* 0x002fe400000000ff */
[----:B------:R-:W-:-:S07]  /*1ea70*/  F2FP.F16.F32.PACK_AB R7, R188, R190 ;  /* 0x000000bebc07723e */ /* 0x000fce00000000ff */
[C---:B------:R-:W-:Y:S06]  /*1ea80*/  HMMA.16816.F32 R160, R4.reuse, R12, R160 ;  /* 0x0000000c04a0723c */ /* 0x040fec00000018a0 */
[C---:B------:R-:W-:Y:S01]  /*1ea90*/  HMMA.16816.F32 R156, R4.reuse, R14, R156 ;  /* 0x0000000e049c723c */ /* 0x040fe2000000189c */
[----:B------:R-:W1:Y:S05]  /*1eaa0*/  LDSM.16.MT88.4 R12, [R213+0x13000] ;  /* 0x01300000d50c783b */ /* 0x000e6a0000004200 */
[C---:B--2---:R-:W-:Y:S06]  /*1eab0*/  HMMA.16816.F32 R36, R4.reuse, R20, R36 ;  /* 0x000000140424723c */ /* 0x044fec0000001824 */
[C---:B-1----:R-:W-:Y:S06]  /*1eac0*/  HMMA.16816.F32 R52, R4.reuse, R12, R52 ;  /* 0x0000000c0434723c */ /* 0x042fec0000001834 */
[C---:B------:R-:W-:Y:S01]  /*1ead0*/  HMMA.16816.F32 R56, R4.reuse, R14, R56 ;  /* 0x0000000e0438723c */ /* 0x040fe20000001838 */
[----:B------:R-:W1:Y:S05]  /*1eae0*/  LDSM.16.MT88.4 R12, [R213+0x15000] ;  /* 0x01500000d50c783b */ /* 0x000e6a0000004200 */
        /* <DEDUP_REMOVED lines=23> */
[C---:B-1----:R-:W-:Y:S06]  /*1ec60*/  HMMA.16816.F32 R108, R4.reuse, R12, R108 ;  /* 0x0000000c046c723c */ /* 0x042fec000000186c */
[----:B------:R-:W-:Y:S01]  /*1ec70*/  HMMA.16816.F32 R112, R4, R14, R112 ;  /* 0x0000000e0470723c */ /* 0x000fe20000001870 */
[----:B------:R-:W1:Y:S01]  /*1ec80*/  LDSM.16.MT88.4 R12, [R216+0x11800] ;  /* 0x01180000d80c783b */ /* 0x000e620000004200 */
[-CC-:B------:R-:W-:Y:S01]  /*1ec90*/  FFMA.FTZ R192, R192, R185.reuse, -R184.reuse ;  /* 0x000000b9c0c07223 */ /* 0x180fe200000108b8 */
[----:B------:R-:W-:-:S03]  /*1eca0*/  FFMA.FTZ R187, R187, R185, -R184 ;  /* 0x000000b9bbbb7223 */ /* 0x000fc600000108b8 */
[C---:B------:R-:W-:Y:S06]  /*1ecb0*/  HMMA.16816.F32 R60, R4.reuse, R32, R60 ;  /* 0x00000020043c723c */ /* 0x040fec000000183c */
[----:B------:R-:W-:Y:S01]  /*1ecc0*/  HMMA.16816.F32 R64, R4, R34, R64 ;  /* 0x000000220440723c */ /* 0x000fe20000001840 */
[-CC-:B------:R-:W-:Y:S01]  /*1ecd0*/  FFMA.FTZ R33, R248, R185.reuse, -R194.reuse ;  /* 0x000000b9f8217223 */ /* 0x180fe200000108c2 */
[-CC-:B------:R-:W-:Y:S01]  /*1ece0*/  FFMA.FTZ R32, R249, R185.reuse, -R194.reuse ;  /* 0x000000b9f9207223 */ /* 0x180fe200000108c2 */
[----:B------:R-:W-:-:S04]  /*1ecf0*/  FFMA.FTZ R248, R195, R185, -R194 ;  /* 0x000000b9c3f87223 */ /* 0x000fc800000108c2 */
[-C--:B------:R-:W-:Y:S01]  /*1ed00*/  FFMA.FTZ R34, R247, R185.reuse, -R194 ;  /* 0x000000b9f7227223 */ /* 0x080fe200000108c2 */
[-CC-:B------:R-:W-:Y:S01]  /*1ed10*/  FFMA.FTZ R35, R193, R185.reuse, -R184.reuse ;  /* 0x000000b9c1237223 */ /* 0x180fe200000108b8 */
[----:B------:R-:W-:Y:S01]  /*1ed20*/  FFMA.FTZ R247, R186, R185, -R184 ;  /* 0x000000b9baf77223 */ /* 0x000fe200000108b8 */
[----:B------:R-:W-:Y:S08]  /*1ed30*/  MUFU.EX2 R32, R32 ;  /* 0x0000002000207308 */ /* 0x000ff00000000800 */
[----:B------:R-:W1:Y:S08]  /*1ed40*/  MUFU.EX2 R33, R33 ;  /* 0x0000002100217308 */ /* 0x000e700000000800 */
[----:B------:R-:W-:Y:S08]  /*1ed50*/  MUFU.EX2 R34, R34 ;  /* 0x0000002200227308 */ /* 0x000ff00000000800 */
[----:B------:R-:W1:Y:S08]  /*1ed60*/  MUFU.EX2 R248, R248 ;  /* 0x000000f800f87308 */ /* 0x000e700000000800 */
[----:B------:R-:W-:Y:S08]  /*1ed70*/  MUFU.EX2 R35, R35 ;  /* 0x0000002300237308 */ /* 0x000ff00000000800 */
[----:B------:R-:W1:Y:S08]  /*1ed80*/  MUFU.EX2 R192, R192 ;  /* 0x000000c000c07308 */ /* 0x000e700000000800 */
[----:B------:R-:W-:Y:S08]  /*1ed90*/  MUFU.EX2 R187, R187 ;  /* 0x000000bb00bb7308 */ /* 0x000ff00000000800 */
[----:B------:R-:W1:Y:S01]  /*1eda0*/  MUFU.EX2 R247, R247 ;  /* 0x000000f700f77308 */ /* 0x000e620000000800 */
[C---:B---3--:R-:W-:Y:S06]  /*1edb0*/  HMMA.16816.F32 R68, R4.reuse, R28, R68 ;  /* 0x0000001c0444723c */ /* 0x048fec0000001844 */
[C---:B------:R-:W-:Y:S01]  /*1edc0*/  HMMA.16816.F32 R72, R4.reuse, R30, R72 ;  /* 0x0000001e0448723c */ /* 0x040fe20000001848 */
[----:B------:R-:W-:Y:S01]  /*1edd0*/  FADD.FTZ R175, R176, R175 ;  /* 0x000000afb0af7221 */ /* 0x000fe20000010000 */
[----:B------:R-:W-:Y:S01]  /*1ede0*/  FADD.FTZ R174, R174, R177 ;  /* 0x000000b1aeae7221 */ /* 0x000fe20000010000 */
[----:B------:R-:W-:Y:S03]  /*1edf0*/  LDSM.16.MT88.4 R28, [R213+0x13800] ;  /* 0x01380000d51c783b */ /* 0x000fe60000004200 */
        /* <DEDUP_REMOVED lines=8> */
[----:B------:R-:W-:Y:S06]  /*1ee80*/  LDSM.16.MT88.4 R20, [R212+0x11800] ;  /* 0x01180000d414783b */ /* 0x000fec0000004200 */
[----:B-1----:R-:W-:-:S02]  /*1ee90*/  F2FP.F16.F32.PACK_AB R4, R33, R32 ;  /* 0x000000202104723e */ /* 0x002fc400000000ff */
[----:B------:R-:W-:Y:S02]  /*1eea0*/  F2FP.F16.F32.PACK_AB R6, R248, R34 ;  /* 0x00000022f806723e */ /* 0x000fe400000000ff */
[----:B------:R-:W-:Y:S02]  /*1eeb0*/  F2FP.F16.F32.PACK_AB R5, R192, R35 ;  /* 0x00000023c005723e */ /* 0x000fe400000000ff */
[----:B------:R-:W-:-:S07]  /*1eec0*/  F2FP.F16.F32.PACK_AB R7, R247, R187 ;  /* 0x000000bbf707723e */ /* 0x000fce00000000ff */
[C---:B------:R-:W-:Y:S06]  /*1eed0*/  HMMA.16816.F32 R160, R4.reuse, R12, R160 ;  /* 0x0000000c04a0723c */ /* 0x040fec00000018a0 */
[C---:B------:R-:W-:Y:S01]  /*1eee0*/  HMMA.16816.F32 R156, R4.reuse, R14, R156 ;  /* 0x0000000e049c723c */ /* 0x040fe2000000189c */
[----:B------:R-:W1:Y:S05]  /*1eef0*/  LDSM.16.MT88.4 R12, [R216+0x13800] ;  /* 0x01380000d80c783b */ /* 0x000e6a0000004200 */
        /* <DEDUP_REMOVED lines=16> */
[----:B------:R-:W-:Y:S01]  /*1f000*/  HMMA.16816.F32 R72, R4, R14, R72 ;  /* 0x0000000e0448723c */ /* 0x000fe20000001848 */
[----:B------:R-:W1:Y:S01]  /*1f010*/  LDSM.16.MT88.4 R12, [R212+0x15800] ;  /* 0x01580000d40c783b */ /* 0x000e620000004200 */
[----:B------:R-:W-:Y:S01]  /*1f020*/  FADD.FTZ R175, R172, R175 ;  /* 0x000000afacaf7221 */ /* 0x000fe20000010000 */
[----:B------:R-:W-:-:S03]  /*1f030*/  FADD.FTZ R174, R173, R174 ;  /* 0x000000aeadae7221 */ /* 0x000fc60000010000 */
[----:B------:R-:W-:Y:S01]  /*1f040*/  FADD.FTZ R175, R170, R175 ;  /* 0x000000afaaaf7221 */ /* 0x000fe20000010000 */
[----:B------:R-:W-:Y:S01]  /*1f050*/  FADD.FTZ R174, R171, R174 ;  /* 0x000000aeabae7221 */ /* 0x000fe20000010000 */
[----:B---3--:R-:W-:Y:S02]  /*1f060*/  HMMA.16816.F32 R60, R4, R24, R60 ;  /* 0x00000018043c723c */ /* 0x008fe4000000183c */
[----:B------:R-:W-:Y:S01]  /*1f070*/  FADD.FTZ R175, R169, R175 ;  /* 0x000000afa9af7221 */ /* 0x000fe20000010000 */
[----:B------:R-:W-:-:S03]  /*1f080*/  FADD.FTZ R174, R168, R174 ;  /* 0x000000aea8ae7221 */ /* 0x000fc60000010000 */
[----:B------:R-:W-:Y:S01]  /*1f090*/  HMMA.16816.F32 R64, R4, R26, R64 ;  /* 0x0000001a0440723c */ /* 0x000fe20000001840 */
[----:B------:R-:W3:Y:S01]  /*1f0a0*/  LDSM.16.MT88.4 R24, [R216+0x17800] ;  /* 0x01780000d818783b */ /* 0x000ee20000004200 */
        /* <DEDUP_REMOVED lines=31> */
[----:B------:R-:W-:Y:S01]  /*1f2a0*/  FADD.FTZ R248, R248, R182 ;  /* 0x000000b6f8f87221 */ /* 0x000fe20000010000 */
[----:B------:R-:W-:-:S04]  /*1f2b0*/  FADD.FTZ R247, R247, R190 ;  /* 0x000000bef7f77221 */ /* 0x000fc80000010000 */
        /* <DEDUP_REMOVED lines=86> */
.L_x_8451:
[----:B-1----:R-:W-:Y:S02]  /*1f820*/  R2UR UR4, R8 ;  /* 0x00000000080472ca */ /* 0x002fe400000e0000 */
[----:B------:R-:W-:-:S13]  /*1f830*/  R2UR UR5, R9 ;  /* 0x00000000090572ca */ /* 0x000fda00000e0000 */
[----:B------:R-:W2:Y:S02]  /*1f840*/  LD.E R4, desc[UR4][R10.64+0x40] ;  /* 0x000040040a047980 */ /* 0x000ea4000c101900 */
[----:B--2---:R-:W-:-:S05]  /*1f850*/  IMAD.U32 R4, R4, -0x40, RZ ;  /* 0xffffffc004047824 */ /* 0x004fca00078e00ff */
[----:B------:R-:W-:Y:S02]  /*1f860*/  SHF.R.S32.HI R2, RZ, 0x1f, R4 ;  /* 0x0000001fff027819 */ /* 0x000fe40000011404 */
.L_x_8452:
[----:B------:R-:W-:Y:S05]  /*1f870*/  BSYNC B0 ;  /* 0x0000000000007941 */ /* 0x000fea0003800000 */
.L_x_8450:
[C---:B------:R-:W-:Y:S01]  /*1f880*/  LOP3.LUT P6, RZ, R239.reuse, 0x1, RZ, 0xc0, !PT ;  /* 0x00000001efff7812 */ /* 0x040fe200078cc0ff */
[----:B------:R-:W-:Y:S01]  /*1f890*/  STL.64 [R1+0x18], R38 ;  /* 0x0000182601007387 */ /* 0x000fe20000100a00 */
[C---:B------:R-:W-:Y:S02]  /*1f8a0*/  LOP3.LUT P5, RZ, R239.reuse, 0x2, RZ, 0xc0, !PT ;  /* 0x00000002efff7812 */ /* 0x040fe400078ac0ff */
[C---:B------:R-:W-:Y:S01]  /*1f8b0*/  LOP3.LUT P4, RZ, R239.reuse, 0x4, RZ, 0xc0, !PT ;  /* 0x00000004efff7812 */ /* 0x040fe2000788c0ff */
[----:B------:R-:W-:Y:S01]  /*1f8c0*/  STL.64 [R1+0x10], R36 ;  /* 0x0000102401007387 */ /* 0x000fe20000100a00 */
        /* <DEDUP_REMOVED lines=137> */
[----:B-1----:R-:W-:Y:S04]  /*20160*/  LDSM.16.M88.4 R16, [R222] ;  /* 0x00000000de10783b */ /* 0x002fe80000000200 */
[----:B------:R-:W1:Y:S04]  /*20170*/  LDSM.16.M88.4 R172, [R221+0x8000] ;  /* 0x00800000ddac783b */ /* 0x000e680000000200 */
[----:B------:R-:W4:Y:S04]  /*20180*/  LDSM.16.M88.4 R32, [R221+0x8800] ;  /* 0x00880000dd20783b */ /* 0x000f280000000200 */
[----:B--2---:R-:W2:Y:S04]  /*20190*/  LDSM.16.M88.4 R24, [R221+0x9000] ;  /* 0x00900000dd18783b */ /* 0x004ea80000000200 */
[----:B------:R-:W2:Y:S04]  /*201a0*/  LDSM.16.M88.4 R192, [R221+0x9800] ;  /* 0x00980000ddc0783b */ /* 0x000ea80000000200 */
[----:B---3--:R-:W-:Y:S04]  /*201b0*/  LDSM.16.M88.4 R4, [R220] ;  /* 0x00000000dc04783b */ /* 0x008fe80000000200 */
[----:B------:R-:W-:Y:S04]  /*201c0*/  LDSM.16.M88.4 R188, [R219] ;  /* 0x00000000dbbc783b */ /* 0x000fe80000000200 */
[----:B------:R-:W-:Y:S04]  /*201d0*/  LDSM.16.M88.4 R184, [R211] ;  /* 0x00000000d3b8783b */ /* 0x000fe80000000200 */
[----:B------:R-:W-:Y:S04]  /*201e0*/  LDSM.16.M88.4 R180, [R210] ;  /* 0x00000000d2b4783b */ /* 0x000fe80000000200 */
[----:B------:R-:W-:Y:S04]  /*201f0*/  LDSM.16.M88.4 R12, [R209] ;  /* 0x00000000d10c783b */ /* 0x000fe80000000200 */
[----:B------:R-:W3:Y:S01]  /*20200*/  LDSM.16.M88.4 R36, [R220+0x6000] ;  /* 0x00600000dc24783b */ /* 0x000ee20000000200 */
[C---:B-1----:R-:W-:Y:S03]  /*20210*/  HMMA.16816.F32 R176, R16.reuse, R172, RZ ;  /* 0x000000ac10b0723c */ /* 0x042fe600000018ff */
[----:B------:R-:W0:Y:S03]  /*20220*/  LDGDEPBAR ;  /* 0x00000000000079af */ /* 0x000e260000000000 */
[C---:B----4-:R-:W-:Y:S06]  /*20230*/  HMMA.16816.F32 R168, R16.reuse, R32, RZ ;  /* 0x0000002010a8723c */ /* 0x050fec00000018ff */
[C---:B--2---:R-:W-:Y:S06]  /*20240*/  HMMA.16816.F32 R28, R16.reuse, R24, RZ ;  /* 0x00000018101c723c */ /* 0x044fec00000018ff */
[C---:B------:R-:W-:Y:S06]  /*20250*/  HMMA.16816.F32 R172, R16.reuse, R174, RZ ;  /* 0x000000ae10ac723c */ /* 0x040fec00000018ff */
[C---:B------:R-:W-:Y:S06]  /*20260*/  HMMA.16816.F32 R32, R16.reuse, R34, RZ ;  /* 0x000000221020723c */ /* 0x040fec00000018ff */
[C---:B------:R-:W-:Y:S06]  /*20270*/  HMMA.16816.F32 R24, R16.reuse, R26, RZ ;  /* 0x0000001a1018723c */ /* 0x040fec00000018ff */
[----:B------:R-:W-:Y:S01]  /*20280*/  HMMA.16816.F32 R20, R16, R192, RZ ;  /* 0x000000c01014723c */ /* 0x000fe200000018ff */
[----:B---3--:R-:W-:-:S02]  /*20290*/  IMAD.MOV.U32 R165, RZ, RZ, R37 ;  /* 0x000000ffffa57224 */ /* 0x008fc400078e0025 */
[----:B------:R-:W-:Y:S02]  /*202a0*/  IMAD.MOV.U32 R2, RZ, RZ, R38 ;  /* 0x000000ffff027224 */ /* 0x000fe400078e0026 */
[----:B------:R-:W-:Y:S01]  /*202b0*/  IMAD.MOV.U32 R0, RZ, RZ, R39 ;  /* 0x000000ffff007224 */ /* 0x000fe200078e0027 */
[----:B------:R-:W-:Y:S01]  /*202c0*/  HMMA.16816.F32 R16, R16, R194, RZ ;  /* 0x000000c21010723c */ /* 0x000fe200000018ff */
[----:B------:R-:W-:Y:S05]  /*202d0*/  LDSM.16.M88.4 R192, [R199] ;  /* 0x00000000c7c0783b */ /* 0x000fea0000000200 */
        /* <DEDUP_REMOVED lines=150> */
[----:B------:R-:W-:Y:S01]  /*20c40*/  HMMA.16816.F32 R24, R4, R182, R24 ;  /* 0x000000b60418723c */ /* 0x000fe20000001818 */
[----:B------:R-:W4:Y:S05]  /*20c50*/  LDSM.16.M88.4 R180, [R196] ;  /* 0x00000000c4b4783b */ /* 0x000f2a0000000200 */
[C---:B------:R-:W-:Y:S06]  /*20c60*/  HMMA.16816.F32 R176, R36.reuse, R192, R176 ;  /* 0x000000c024b0723c */ /* 0x040fec00000018b0 */
[----:B------:R-:W-:Y:S01]  /*20c70*/  HMMA.16816.F32 R172, R36, R194, R172 ;  /* 0x000000c224ac723c */ /* 0x000fe200000018ac */
[----:B------:R-:W-:Y:S01]  /*20c80*/  IMAD.MOV.U32 R192, RZ, RZ, R36 ;  /* 0x000000ffffc07224 */ /* 0x000fe200078e0024 */
[----:B------:R3:W5:Y:S01]  /*20c90*/  LDL.LU.64 R38, [R1+0x18] ;  /* 0x0000180001267983 */ /* 0x0007620000300a00 */
[----:B------:R-:W-:-:S03]  /*20ca0*/  IMAD.MOV.U32 R193, RZ, RZ, R165 ;  /* 0x000000ffffc17224 */ /* 0x000fc600078e00a5 */
[----:B--2---:R-:W-:Y:S01]  /*20cb0*/  HMMA.16816.F32 R20, R4, R12, R20 ;  /* 0x0000000c0414723c */ /* 0x004fe20000001814 */
[----:B------:R-:W-:Y:S01]  /*20cc0*/  IMAD.MOV.U32 R194, RZ, RZ, R2 ;  /* 0x000000ffffc27224 */ /* 0x000fe200078e0002 */
[----:B------:R2:W5:Y:S01]  /*20cd0*/  LDL.LU.64 R36, [R1+0x10] ;  /* 0x0000100001247983 */ /* 0x0005620000300a00 */
[----:B------:R-:W-:-:S03]  /*20ce0*/  IMAD.MOV.U32 R195, RZ, RZ, R0 ;  /* 0x000000ffffc37224 */ /* 0x000fc600078e0000 */
[----:B------:R-:W-:Y:S01]  /*20cf0*/  HMMA.16816.F32 R16, R4, R14, R16 ;  /* 0x0000000e0410723c */ /* 0x000fe20000001810 */
[----:B------:R-:W-:Y:S04]  /*20d00*/  LDSM.16.M88.4 R12, [R218+0x6000] ;  /* 0x00600000da0c783b */ /* 0x000fe80000000200 */
[----:B------:R-:W2:Y:S01]  /*20d10*/  LDSM.16.M88.4 R4, [R215+0xe000] ;  /* 0x00e00000d704783b */ /* 0x000ea20000000200 */
[C---:B-1----:R-:W-:Y:S06]  /*20d20*/  HMMA.16816.F32 R28, R192.reuse, R184, R28 ;  /* 0x000000b8c01c723c */ /* 0x042fec000000181c */
[C---:B------:R-:W-:Y:S01]  /*20d30*/  HMMA.16816.F32 R24, R192.reuse, R186, R24 ;  /* 0x000000bac018723c */ /* 0x040fe20000001818 */
[----:B------:R-:W1:Y:S05]  /*20d40*/  LDSM.16.M88.4 R184, [R215+0xf000] ;  /* 0x00f00000d7b8783b */ /* 0x000e6a0000000200 */
[C---:B---3--:R-:W-:Y:S01]  /*20d50*/  HMMA.16816.F32 R168, R192.reuse, R188, R168 ;  /* 0x000000bcc0a8723c */ /* 0x048fe200000018a8 */
[----:B------:R-:W3:Y:S05]  /*20d60*/  S2R R0, SR_TID.X ;  /* 0x0000000000007919 */ /* 0x000eea0000002100 */
[C---:B------:R-:W-:Y:S01]  /*20d70*/  HMMA.16816.F32 R32, R192.reuse, R190, R32 ;  /* 0x000000bec020723c */ /* 0x040fe20000001820 */
[----:B------:R-:W-:Y:S05]  /*20d80*/  LDSM.16.M88.4 R188, [R217+0x6000] ;  /* 0x00600000d9bc783b */ /* 0x000fea0000000200 */
[----:B----4-:R-:W-:Y:S06]  /*20d90*/  HMMA.16816.F32 R20, R192, R180, R20 ;  /* 0x000000b4c014723c */ /* 0x010fec0000001814 */
[----:B--2---:R-:W-:Y:S07]  /*20da0*/  HMMA.16816.F32 R176, R12, R4, R176 ;  /* 0x000000040cb0723c */ /* 0x004fee00000018b0 */
[----:B-1----:R-:W-:-:S02]  /*20db0*/  IMAD.MOV.U32 R4, RZ, RZ, R184 ;  /* 0x000000ffff047224 */ /* 0x002fc400078e00b8 */
[----:B------:R-:W-:Y:S02]  /*20dc0*/  IMAD.MOV.U32 R5, RZ, RZ, R185 ;  /* 0x000000ffff057224 */ /* 0x000fe400078e00b9 */
[----:B------:R-:W-:Y:S02]  /*20dd0*/  IMAD.MOV.U32 R165, RZ, RZ, R186 ;  /* 0x000000ffffa57224 */ /* 0x000fe400078e00ba */
[----:B------:R-:W-:Y:S02]  /*20de0*/  IMAD.MOV.U32 R2, RZ, RZ, R187 ;  /* 0x000000ffff027224 */ /* 0x000fe400078e00bb */
[----:B------:R-:W1:Y:S01]  /*20df0*/  LDSM.16.M88.4 R184, [R208+0x6000] ;  /* 0x00600000d0b8783b */ /* 0x000e620000000200 */
[----:B------:R-:W-:Y:S03]  /*20e00*/  HMMA.16816.F32 R16, R192, R182, R16 ;  /* 0x000000b6c010723c */ /* 0x000fe60000001810 */
[----:B------:R-:W2:Y:S04]  /*20e10*/  LDSM.16.M88.4 R180, [R215+0xe800] ;  /* 0x00e80000d7b4783b */ /* 0x000ea80000000200 */
[----:B------:R-:W4:Y:S01]  /*20e20*/  LDSM.16.M88.4 R192, [R215+0xf800] ;  /* 0x00f80000d7c0783b */ /* 0x000f220000000200 */
[----:B---3--:R-:W-:Y:S01]  /*20e30*/  IMAD.SHL.U32 R0, R0, 0x2, RZ ;  /* 0x0000000200007824 */ /* 0x008fe200078e00ff */
[----:B------:R-:W-:Y:S04]  /*20e40*/  HMMA.16816.F32 R172, R12, R6, R172 ;  /* 0x000000060cac723c */ /* 0x000fe800000018ac */
[----:B------:R-:W-:-:S03]  /*20e50*/  LOP3.LUT R0, R0, 0x6, RZ, 0xc0, !PT ;  /* 0x0000000600007812 */ /* 0x000fc600078ec0ff */
[----:B------:R-:W-:Y:S02]  /*20e60*/  IMAD.MOV.U32 R6, RZ, RZ, R165 ;  /* 0x000000ffff067224 */ /* 0x000fe400078e00a5 */
[----:B------:R-:W-:Y:S02]  /*20e70*/  IMAD R0, R238, 0x40, R0 ;  /* 0x00000040ee007824 */ /* 0x000fe400078e0200 */
[----:B------:R-:W-:Y:S02]  /*20e80*/  IMAD.MOV.U32 R7, RZ, RZ, R2 ;  /* 0x000000ffff077224 */ /* 0x000fe400078e0002 */
[----:B------:R-:W-:Y:S01]  /*20e90*/  IMAD.IADD R2, R242, 0x1, -R0 ;  /* 0x00000001f2027824 */ /* 0x000fe200078e0a00 */
[----:B------:R-:W-:Y:S06]  /*20ea0*/  HMMA.16816.F32 R28, R12, R4, R28 ;  /* 0x000000040c1c723c */ /* 0x000fec000000181c */
[----:B-1----:R-:W-:Y:S01]  /*20eb0*/  HMMA.16816.F32 R176, R188, R184, R176 ;  /* 0x000000b8bcb0723c */ /* 0x002fe200000018b0 */
[----:B------:R-:W-:-:S05]  /*20ec0*/  IABS R165, R2 ;  /* 0x0000000200a57213 */ /* 0x000fca0000000000 */
[----:B--2---:R-:W-:Y:S01]  /*20ed0*/  HMMA.16816.F32 R168, R12, R180, R168 ;  /* 0x000000b40ca8723c */ /* 0x004fe200000018a8 */
[----:B------:R-:W-:-:S05]  /*20ee0*/  IMAD.IADD R2, R240, 0x1, -R0 ;  /* 0x00000001f0027824 */ /* 0x000fca00078e0a00 */
[----:B------:R-:W-:Y:S01]  /*20ef0*/  HMMA.16816.F32 R32, R12, R182, R32 ;  /* 0x000000b60c20723c */ /* 0x000fe20000001820 */
[----:B------:R-:W-:-:S05]  /*20f00*/  I2FP.F32.S32 R165, R165 ;  /* 0x000000a500a57245 */ /* 0x000fca0000201400 */
[C---:B------:R-:W-:Y:S01]  /*20f10*/  HMMA.16816.F32 R24, R12.reuse, R6, R24 ;  /* 0x000000060c18723c */ /* 0x040fe20000001818 */
[----:B------:R-:W1:Y:S05]  /*20f20*/  LDSM.16.M88.4 R4, [R208+0x6800] ;  /* 0x00680000d004783b */ /* 0x000e6a0000000200 */
[C---:B----4-:R-:W-:Y:S06]  /*20f30*/  HMMA.16816.F32 R20, R12.reuse, R192, R20 ;  /* 0x000000c00c14723c */ /* 0x050fec0000001814 */
[----:B------:R-:W-:Y:S01]  /*20f40*/  HMMA.16816.F32 R16, R12, R194, R16 ;  /* 0x000000c20c10723c */ /* 0x000fe20000001810 */
[----:B------:R-:W-:-:S06]  /*20f50*/  ISETP.GE.AND P1, PT, R0, R246, PT ;  /* 0x000000f60000720c */ /* 0x000fcc0003f26270 */
[----:B------:R-:W-:-:S04]  /*20f60*/  VIADD R13, R0, 0x1 ;  /* 0x00000001000d7836 */ /* 0x000fc80000000000 */
[----:B------:R-:W-:Y:S01]  /*20f70*/  IMAD.IADD R12, R242, 0x1, -R13 ;  /* 0x00000001f20c7824 */ /* 0x000fe200078e0a0d */
[----:B------:R-:W-:Y:S01]  /*20f80*/  IABS R2, R2 ;  /* 0x0000000200027213 */ /* 0x000fe20000000000 */
[----:B------:R-:W-:Y:S01]  /*20f90*/  FFMA.FTZ R165, -R244, R165, R176 ;  /* 0x000000a5f4a57223 */ /* 0x000fe200000101b0 */
[----:B------:R-:W-:Y:S02]  /*20fa0*/  ISETP.GE.OR P1, PT, R0, R241, !P1 ;  /* 0x000000f10000720c */ /* 0x000fe40004f26670 */
[----:B------:R-:W-:Y:S01]  /*20fb0*/  IABS R12, R12 ;  /* 0x0000000c000c7213 */ /* 0x000fe20000000000 */
[----:B------:R-:W-:Y:S01]  /*20fc0*/  HMMA.16816.F32 R172, R188, R186, R172 ;  /* 0x000000babcac723c */ /* 0x000fe200000018ac */
[----:B------:R-:W-:Y:S02]  /*20fd0*/  I2FP.F32.S32 R2, R2 ;  /* 0x0000000200027245 */ /* 0x000fe40000201400 */
[----:B------:R-:W-:Y:S02]  /*20fe0*/  I2FP.F32.S32 R12, R12 ;  /* 0x0000000c000c7245 */ /* 0x000fe40000201400 */
[----:B------:R-:W-:-:S02]  /*20ff0*/  ISETP.GE.AND P6, PT, R13, R246, PT ;  /* 0x000000f60d00720c */ /* 0x000fc40003fc6270 */
[-C--:B------:R-:W-:Y:S02]  /*21000*/  ISETP.GE.AND P2, PT, R13, R245.reuse, PT ;  /* 0x000000f50d00720c */ /* 0x080fe40003f46270 */
[----:B------:R-:W-:Y:S02]  /*21010*/  FSEL R165, R165, -INF , !P1 ;  /* 0xff800000a5a57808 */ /* 0x000fe40004800000 */
[----:B------:R-:W-:Y:S01]  /*21020*/  ISETP.GE.AND P1, PT, R0, R245, PT ;  /* 0x000000f50000720c */ /* 0x000fe20003f26270 */
[C---:B------:R-:W-:Y:S01]  /*21030*/  FFMA.FTZ R2, -R244.reuse, R2, R178 ;  /* 0x00000002f4027223 */ /* 0x040fe200000101b2 */
[C---:B------:R-:W-:Y:S01]  /*21040*/  ISETP.GE.OR P6, PT, R13.reuse, R241, !P6 ;  /* 0x000000f10d00720c */ /* 0x040fe200077c6670 */
[----:B------:R-:W-:Y:S01]  /*21050*/  FFMA.FTZ R177, -R244, R12, R177 ;  /* 0x0000000cf4b17223 */ /* 0x000fe200000101b1 */
[-C--:B------:R-:W-:Y:S01]  /*21060*/  ISETP.GE.OR P2, PT, R13, R243.reuse, !P2 ;  /* 0x000000f30d00720c */ /* 0x080fe20005746670 */
[----:B------:R-:W-:Y:S01]  /*21070*/  IMAD.IADD R13, R240, 0x1, -R13 ;  /* 0x00000001f00d7824 */ /* 0x000fe200078e0a0d */
[C---:B------:R-:W-:Y:S01]  /*21080*/  ISETP.GE.OR P1, PT, R0.reuse, R243, !P1 ;  /* 0x000000f30000720c */ /* 0x040fe20004f26670 */
[----:B------:R-:W-:Y:S01]  /*21090*/  VIADD R12, R0, 0x8 ;  /* 0x00000008000c7836 */ /* 0x000fe20000000000 */
[----:B------:R-:W-:-:S02]  /*210a0*/  FSEL R184, R177, -INF , !P6 ;  /* 0xff800000b1b87808 */ /* 0x000fc40007000000 */
[----:B------:R-:W-:Y:S01]  /*210b0*/  IABS R13, R13 ;  /* 0x0000000d000d7213 */ /* 0x000fe20000000000 */
[--C-:B------:R-:W-:Y:S01]  /*210c0*/  IMAD.IADD R15, R242, 0x1, -R12.reuse ;  /* 0x00000001f20f7824 */ /* 0x100fe200078e0a0c */
[----:B------:R-:W-:Y:S02]  /*210d0*/  FSEL R2, R2, -INF , !P1 ;  /* 0xff80000002027808 */ /* 0x000fe40004800000 */
[C---:B------:R-:W-:Y:S02]  /*210e0*/  ISETP.GE.AND P1, PT, R12.reuse, R246, PT ;  /* 0x000000f60c00720c */ /* 0x040fe40003f26270 */
[----:B------:R-:W-:Y:S01]  /*210f0*/  ISETP.GE.AND P6, PT, R12, R245, PT ;  /* 0x000000f50c00720c */ /* 0x000fe20003fc6270 */
[----:B------:R-:W-:Y:S01]  /*21100*/  IMAD.IADD R14, R240, 0x1, -R12 ;  /* 0x00000001f00e7824 */ /* 0x000fe200078e0a0c */
[----:B------:R-:W-:Y:S02]  /*21110*/  I2FP.F32.S32 R13, R13 ;  /* 0x0000000d000d7245 */ /* 0x000fe40000201400 */
[----:B------:R-:W-:-:S02]  /*21120*/  ISETP.GE.OR P1, PT, R12, R241, !P1 ;  /* 0x000000f10c00720c */ /* 0x000fc40004f26670 */
[----:B------:R-:W-:Y:S01]  /*21130*/  ISETP.GE.OR P6, PT, R12, R243, !P6 ;  /* 0x000000f30c00720c */ /* 0x000fe200077c6670 */
[----:B------:R-:W-:Y:S01]  /*21140*/  VIADD R12, R0, 0x9 ;  /* 0x00000009000c7836 */ /* 0x000fe20000000000 */
[----:B------:R-:W-:Y:S01]  /*21150*/  IABS R15, R15 ;  /* 0x0000000f000f7213 */ /* 0x000fe20000000000 */
[----:B------:R-:W-:Y:S01]  /*21160*/  FFMA.FTZ R179, -R244, R13, R179 ;  /* 0x0000000df4b37223 */ /* 0x000fe200000101b3 */
[----:B------:R-:W-:Y:S01]  /*21170*/  IABS R14, R14 ;  /* 0x0000000e000e7213 */ /* 0x000fe20000000000 */
[----:B------:R-:W-:Y:S01]  /*21180*/  IMAD.IADD R13, R242, 0x1, -R12 ;  /* 0x00000001f20d7824 */ /* 0x000fe200078e0a0c */
[----:B------:R-:W-:Y:S02]  /*21190*/  I2FP.F32.S32 R15, R15 ;  /* 0x0000000f000f7245 */ /* 0x000fe40000201400 */
[----:B------:R-:W-:Y:S02]  /*211a0*/  I2FP.F32.S32 R14, R14 ;  /* 0x0000000e000e7245 */ /* 0x000fe40000201400 */
[----:B------:R-:W-:Y:S01]  /*211b0*/  IABS R13, R13 ;  /* 0x0000000d000d7213 */ /* 0x000fe20000000000 */
[C---:B------:R-:W-:Y:S01]  /*211c0*/  FFMA.FTZ R15, -R244.reuse, R15, R172 ;  /* 0x0000000ff40f7223 */ /* 0x040fe200000101ac */
[----:B-1----:R-:W-:Y:S01]  /*211d0*/  HMMA.16816.F32 R168, R188, R4, R168 ;  /* 0x00000004bca8723c */ /* 0x002fe200000018a8 */
[----:B------:R-:W-:Y:S01]  /*211e0*/  FFMA.FTZ R14, -R244, R14, R174 ;  /* 0x0000000ef40e7223 */ /* 0x000fe200000101ae */
[----:B------:R-:W-:-:S02]  /*211f0*/  I2FP.F32.S32 R13, R13 ;  /* 0x0000000d000d7245 */ /* 0x000fc40000201400 */
[----:B------:R-:W-:-:S03]  /*21200*/  FSEL R172, R179, -INF , !P2 ;  /* 0xff800000b3ac7808 */ /* 0x000fc60005000000 */
[----:B------:R-:W-:Y:S02]  /*21210*/  FSEL R4, R15, -INF , !P1 ;  /* 0xff8000000f047808 */ /* 0x000fe40004800000 */
[----:B------:R-:W-:Y:S01]  /*21220*/  ISETP.GE.AND P2, PT, R12, R246, PT ;  /* 0x000000f60c00720c */ /* 0x000fe20003f46270 */
[----:B------:R-:W-:Y:S01]  /*21230*/  FFMA.FTZ R173, -R244, R13, R173 ;  /* 0x0000000df4ad7223 */ /* 0x000fe200000101ad */
[----:B------:R-:W-:Y:S01]  /*21240*/  FSEL R5, R14, -INF , !P6 ;  /* 0xff8000000e057808 */ /* 0x000fe20007000000 */
[----:B------:R1:W-:Y:S01]  /*21250*/  STL [R1], R4 ;  /* 0x0000000401007387 */ /* 0x0003e20000100800 */
[----:B------:R-:W-:-:S03]  /*21260*/  ISETP.GE.OR P2, PT, R12, R241, !P2 ;  /* 0x000000f10c00720c */ /* 0x000fc60005746670 */
[----:B------:R2:W-:Y:S01]  /*21270*/  STL [R1+0x4], R5 ;  /* 0x0000040501007387 */ /* 0x0005e20000100800 */
[C---:B------:R-:W-:Y:S01]  /*21280*/  ISETP.GE.AND P1, PT, R12.reuse, R245, PT ;  /* 0x000000f50c00720c */ /* 0x040fe20003f26270 */
[----:B------:R-:W-:Y:S03]  /*21290*/  HMMA.16816.F32 R32, R188, R6, R32 ;  /* 0x00000006bc20723c */ /* 0x000fe60000001820 */
[----:B------:R-:W-:Y:S01]  /*212a0*/  ISETP.GE.OR P1, PT, R12, R243, !P1 ;  /* 0x000000f30c00720c */ /* 0x000fe20004f26670 */
[----:B------:R-:W-:Y:S02]  /*212b0*/  IMAD.IADD R12, R240, 0x1, -R12 ;  /* 0x00000001f00c7824 */ /* 0x000fe400078e0a0c */
[----:B-1----:R-:W-:Y:S01]  /*212c0*/  VIADD R4, R0, 0x10 ;  /* 0x0000001000047836 */ /* 0x002fe20000000000 */
[----:B--2---:R-:W-:-:S04]  /*212d0*/  FSEL R5, R173, -INF , !P2 ;  /* 0xff800000ad057808 */ /* 0x004fc80005000000 */
[C---:B------:R-:W-:Y:S02]  /*212e0*/  ISETP.GE.AND P6, PT, R4.reuse, R246, PT ;  /* 0x000000f60400720c */ /* 0x040fe40003fc6270 */
[----:B------:R-:W-:Y:S01]  /*212f0*/  ISETP.GE.AND P2, PT, R4, R245, PT ;  /* 0x000000f50400720c */ /* 0x000fe20003f46270 */
[--C-:B------:R-:W-:Y:S01]  /*21300*/  IMAD.IADD R14, R242, 0x1, -R4.reuse ;  /* 0x00000001f20e7824 */ /* 0x100fe200078e0a04 */
[----:B------:R-:W-:Y:S01]  /*21310*/  STL [R1+0x8], R5 ;  /* 0x0000080501007387 */ /* 0x000fe20000100800 */
[----:B------:R-:W-:Y:S01]  /*21320*/  ISETP.GE.OR P6, PT, R4, R241, !P6 ;  /* 0x000000f10400720c */ /* 0x000fe200077c6670 */
[----:B------:R-:W-:Y:S01]  /*21330*/  IMAD.IADD R13, R240, 0x1, -R4 ;  /* 0x00000001f00d7824 */ /* 0x000fe200078e0a04 */
[----:B------:R-:W-:Y:S02]  /*21340*/  ISETP.GE.OR P2, PT, R4, R243, !P2 ;  /* 0x000000f30400720c */ /* 0x000fe40005746670 */
[----:B------:R-:W1:Y:S01]  /*21350*/  LDSM.16.M88.4 R4, [R208+0x7000] ;  /* 0x00700000d004783b */ /* 0x000e620000000200 */
[----:B------:R-:W-:-:S04]  /*21360*/  IABS R12, R12 ;  /* 0x0000000c000c7213 */ /* 0x000fc80000000000 */
[----:B------:R-:W-:Y:S01]  /*21370*/  I2FP.F32.S32 R15, R12 ;  /* 0x0000000c000f7245 */ /* 0x000fe20000201400 */
[----:B------:R-:W-:Y:S01]  /*21380*/  VIADD R12, R0, 0x11 ;  /* 0x00000011000c7836 */ /* 0x000fe20000000000 */
[----:B------:R-:W-:-:S03]  /*21390*/  IABS R14, R14 ;  /* 0x0000000e000e7213 */ /* 0x000fc60000000000 */
[----:B------:R-:W-:Y:S01]  /*213a0*/  FFMA.FTZ R175, -R244, R15, R175 ;  /* 0x0000000ff4af7223 */ /* 0x000fe200000101af */
[----:B------:R-:W-:Y:S01]  /*213b0*/  IMAD.IADD R15, R242, 0x1, -R12 ;  /* 0x00000001f20f7824 */ /* 0x000fe200078e0a0c */
[----:B------:R-:W-:Y:S02]  /*213c0*/  I2FP.F32.S32 R14, R14 ;  /* 0x0000000e000e7245 */ /* 0x000fe40000201400 */
[----:B------:R-:W-:Y:S02]  /*213d0*/  IABS R13, R13 ;  /* 0x0000000d000d7213 */ /* 0x000fe40000000000 */
[----:B------:R-:W-:Y:S01]  /*213e0*/  IABS R15, R15 ;  /* 0x0000000f000f7213 */ /* 0x000fe20000000000 */
[----:B------:R-:W-:Y:S01]  /*213f0*/  FFMA.FTZ R14, -R244, R14, R168 ;  /* 0x0000000ef40e7223 */ /* 0x000fe200000101a8 */
[----:B------:R-:W-:Y:S02]  /*21400*/  I2FP.F32.S32 R13, R13 ;  /* 0x0000000d000d7245 */ /* 0x000fe40000201400 */
[----:B------:R-:W-:-:S02]  /*21410*/  I2FP.F32.S32 R15, R15 ;  /* 0x0000000f000f7245 */ /* 0x000fc40000201400 */
[----:B------:R-:W-:Y:S01]  /*21420*/  FSEL R183, R14, -INF , !P6 ;  /* 0xff8000000eb77808 */ /* 0x000fe20007000000 */
[----:B------:R-:W-:Y:S01]  /*21430*/  FFMA.FTZ R13, -R244, R13, R170 ;  /* 0x0000000df40d7223 */ /* 0x000fe200000101aa */
[----:B------:R-:W-:Y:S02]  /*21440*/  IMAD.IADD R14, R240, 0x1, -R12 ;  /* 0x00000001f00e7824 */ /* 0x000fe400078e0a0c */
[----:B------:R-:W-:Y:S01]  /*21450*/  FFMA.FTZ R169, -R244, R15, R169 ;  /* 0x0000000ff4a97223 */ /* 0x000fe200000101a9 */
[----:B------:R-:W-:Y:S01]  /*21460*/  VIADD R15, R0, 0x18 ;  /* 0x00000018000f7836 */ /* 0x000fe20000000000 */
[----:B------:R-:W-:Y:S02]  /*21470*/  FSEL R173, R175, -INF , !P1 ;  /* 0xff800000afad7808 */ /* 0x000fe40004800000 */
[----:B------:R-:W-:Y:S01]  /*21480*/  FSEL R185, R13, -INF , !P2 ;  /* 0xff8000000db97808 */ /* 0x000fe20005000000 */
[----:B------:R-:W-:Y:S01]  /*21490*/  IMAD.IADD R168, R242, 0x1, -R15 ;  /* 0x00000001f2a87824 */ /* 0x000fe200078e0a0f */
[----:B------:R-:W-:-:S02]  /*214a0*/  ISETP.GE.AND P1, PT, R12, R246, PT ;  /* 0x000000f60c00720c */ /* 0x000fc40003f26270 */
[C---:B------:R-:W-:Y:S02]  /*214b0*/  ISETP.GE.AND P6, PT, R12.reuse, R245, PT ;  /* 0x000000f50c00720c */ /* 0x040fe40003fc6270 */
[----:B------:R-:W-:Y:S02]  /*214c0*/  IABS R13, R14 ;  /* 0x0000000e000d7213 */ /* 0x000fe40000000000 */
[C---:B------:R-:W-:Y:S02]  /*214d0*/  ISETP.GE.OR P1, PT, R12.reuse, R241, !P1 ;  /* 0x000000f10c00720c */ /* 0x040fe40004f26670 */
[----:B------:R-:W-:Y:S01]  /*214e0*/  ISETP.GE.OR P6, PT, R12, R243, !P6 ;  /* 0x000000f30c00720c */ /* 0x000fe200077c6670 */
[----:B------:R-:W-:Y:S01]  /*214f0*/  IMAD.IADD R12, R240, 0x1, -R15 ;  /* 0x00000001f00c7824 */ /* 0x000fe200078e0a0f */
[----:B------:R-:W-:Y:S01]  /*21500*/  I2FP.F32.S32 R13, R13 ;  /* 0x0000000d000d7245 */ /* 0x000fe20000201400 */
[----:B-1----:R-:W-:Y:S01]  /*21510*/  HMMA.16816.F32 R28, R188, R4, R28 ;  /* 0x00000004bc1c723c */ /* 0x002fe2000000181c */
[----:B------:R-:W-:-:S02]  /*21520*/  IABS R14, R168 ;  /* 0x000000a8000e7213 */ /* 0x000fc40000000000 */
[----:B------:R-:W-:Y:S01]  /*21530*/  FSEL R182, R169, -INF , !P1 ;  /* 0xff800000a9b67808 */ /* 0x000fe20004800000 */
[----:B------:R-:W-:Y:S01]  /*21540*/  FFMA.FTZ R13, -R244, R13, R171 ;  /* 0x0000000df40d7223 */ /* 0x000fe200000101ab */
[C---:B------:R-:W-:Y:S02]  /*21550*/  ISETP.GE.AND P2, PT, R15.reuse, R246, PT ;  /* 0x000000f60f00720c */ /* 0x040fe40003f46270 */
[C---:B------:R-:W-:Y:S01]  /*21560*/  ISETP.GE.AND P1, PT, R15.reuse, R245, PT ;  /* 0x000000f50f00720c */ /* 0x040fe20003f26270 */
[C---:B------:R-:W-:Y:S01]  /*21570*/  VIADD R4, R0.reuse, 0x19 ;  /* 0x0000001900047836 */ /* 0x040fe20000000000 */
[----:B------:R-:W-:Y:S01]  /*21580*/  I2FP.F32.S32 R14, R14 ;  /* 0x0000000e000e7245 */ /* 0x000fe20000201400 */
[----:B------:R-:W-:Y:S01]  /*21590*/  VIADD R5, R0, 0x20 ;  /* 0x0000002000057836 */ /* 0x000fe20000000000 */
[----:B------:R-:W-:Y:S02]  /*215a0*/  IABS R12, R12 ;  /* 0x0000000c000c7213 */ /* 0x000fe40000000000 */
[C---:B------:R-:W-:Y:S01]  /*215b0*/  ISETP.GE.OR P2, PT, R15.reuse, R241, !P2 ;  /* 0x000000f10f00720c */ /* 0x040fe20005746670 */
[----:B------:R-:W-:Y:S01]  /*215c0*/  FFMA.FTZ R14, -R244, R14, R32 ;  /* 0x0000000ef40e7223 */ /* 0x000fe20000010120 */
[----:B------:R-:W-:Y:S01]  /*215d0*/  ISETP.GE.OR P1, PT, R15, R243, !P1 ;  /* 0x000000f30f00720c */ /* 0x000fe20004f26670 */
[--C-:B------:R-:W-:Y:S01]  /*215e0*/  IMAD.IADD R15, R242, 0x1, -R4.reuse ;  /* 0x00000001f20f7824 */ /* 0x100fe200078e0a04 */
[----:B------:R-:W-:Y:S01]  /*215f0*/  I2FP.F32.S32 R12, R12 ;  /* 0x0000000c000c7245 */ /* 0x000fe20000201400 */
[----:B------:R-:W-:Y:S01]  /*21600*/  IMAD.IADD R32, R240, 0x1, -R4 ;  /* 0x00000001f0207824 */ /* 0x000fe200078e0a04 */
[----:B------:R-:W-:Y:S01]  /*21610*/  FSEL R252, R13, -INF , !P6 ;  /* 0xff8000000dfc7808 */ /* 0x000fe20007000000 */
[----:B------:R-:W-:Y:S01]  /*21620*/  IMAD.IADD R13, R242, 0x1, -R5 ;  /* 0x00000001f20d7824 */ /* 0x000fe200078e0a05 */
[----:B------:R-:W-:Y:S01]  /*21630*/  IABS R15, R15 ;  /* 0x0000000f000f7213 */ /* 0x000fe20000000000 */
[----:B------:R-:W-:Y:S01]  /*21640*/  FFMA.FTZ R34, -R244, R12, R34 ;  /* 0x0000000cf4227223 */ /* 0x000fe20000010122 */
[----:B------:R-:W-:-:S02]  /*21650*/  IABS R12, R32 ;  /* 0x00000020000c7213 */ /* 0x000fc40000000000 */
[----:B------:R-:W-:Y:S02]  /*21660*/  IABS R13, R13 ;  /* 0x0000000d000d7213 */ /* 0x000fe40000000000 */
[----:B------:R-:W-:Y:S02]  /*21670*/  I2FP.F32.S32 R15, R15 ;  /* 0x0000000f000f7245 */ /* 0x000fe40000201400 */
[----:B------:R-:W-:Y:S02]  /*21680*/  FSEL R179, R14, -INF , !P2 ;  /* 0xff8000000eb37808 */ /* 0x000fe40005000000 */
[----:B------:R-:W-:Y:S02]  /*21690*/  I2FP.F32.S32 R12, R12 ;  /* 0x0000000c000c7245 */ /* 0x000fe40000201400 */
[----:B------:R-:W-:Y:S02]  /*216a0*/  I2FP.F32.S32 R13, R13 ;  /* 0x0000000d000d7245 */ /* 0x000fe40000201400 */
[----:B------:R-:W-:-:S02]  /*216b0*/  ISETP.GE.AND P6, PT, R4, R246, PT ;  /* 0x000000f60400720c */ /* 0x000fc40003fc6270 */
[----:B------:R-:W-:Y:S02]  /*216c0*/  ISETP.GE.AND P2, PT, R4, R245, PT ;  /* 0x000000f50400720c */ /* 0x000fe40003f46270 */
[----:B------:R-:W-:Y:S02]  /*216d0*/  FSEL R187, R34, -INF , !P1 ;  /* 0xff80000022bb7808 */ /* 0x000fe40004800000 */
[C---:B------:R-:W-:Y:S01]  /*216e0*/  ISETP.GE.AND P1, PT, R5.reuse, R246, PT ;  /* 0x000000f60500720c */ /* 0x040fe20003f26270 */
[----:B------:R-:W-:Y:S01]  /*216f0*/  FFMA.FTZ R15, -R244, R15, R33 ;  /* 0x0000000ff40f7223 */ /* 0x000fe20000010121 */
[----:B------:R-:W-:Y:S01]  /*21700*/  ISETP.GE.OR P6, PT, R4, R241, !P6 ;  /* 0x000000f10400720c */ /* 0x000fe200077c6670 */
[----:B------:R-:W-:Y:S01]  /*21710*/  FFMA.FTZ R12, -R244, R12, R35 ;  /* 0x0000000cf40c7223 */ /* 0x000fe20000010123 */
[----:B------:R-:W-:Y:S01]  /*21720*/  ISETP.GE.OR P2, PT, R4, R243, !P2 ;  /* 0x000000f30400720c */ /* 0x000fe20005746670 */
[----:B------:R-:W-:Y:S01]  /*21730*/  FFMA.FTZ R192, -R244, R13, R28 ;  /* 0x0000000df4c07223 */ /* 0x000fe2000001011c */
[----:B------:R-:W-:Y:S01]  /*21740*/  VIADD R4, R0, 0x21 ;  /* 0x0000002100047836 */ /* 0x000fe20000000000 */
[----:B------:R-:W-:-:S02]  /*21750*/  ISETP.GE.OR P1, PT, R5, R241, !P1 ;  /* 0x000000f10500720c */ /* 0x000fc40004f26670 */
[----:B------:R-:W-:Y:S02]  /*21760*/  FSEL R186, R15, -INF , !P6 ;  /* 0xff8000000fba7808 */ /* 0x000fe40007000000 */
[CC--:B------:R-:W-:Y:S02]  /*21770*/  ISETP.GE.AND P6, PT, R5.reuse, R245.reuse, PT ;  /* 0x000000f50500720c */ /* 0x0c0fe40003fc6270 */
[----:B------:R-:W-:Y:S01]  /*21780*/  FSEL R28, R12, -INF , !P2 ;  /* 0xff8000000c1c7808 */ /* 0x000fe20005000000 */
[--C-:B------:R-:W-:Y:S01]  /*21790*/  IMAD.IADD R12, R242, 0x1, -R4.reuse ;  /* 0x00000001f20c7824 */ /* 0x100fe200078e0a04 */
[----:B------:R-:W-:Y:S02]  /*217a0*/  FSEL R192, R192, -INF , !P1 ;  /* 0xff800000c0c07808 */ /* 0x000fe40004800000 */
[C---:B------:R-:W-:Y:S02]  /*217b0*/  ISETP.GE.AND P2, PT, R4.reuse, R246, PT ;  /* 0x000000f60400720c */ /* 0x040fe40003f46270 */
[----:B------:R-:W-:Y:S01]  /*217c0*/  ISETP.GE.AND P1, PT, R4, R245, PT ;  /* 0x000000f50400720c */ /* 0x000fe20003f26270 */
[C---:B------:R-:W-:Y:S01]  /*217d0*/  IMAD.IADD R32, R240.reuse, 0x1, -R5 ;  /* 0x00000001f0207824 */ /* 0x040fe200078e0a05 */
[----:B------:R-:W-:Y:S01]  /*217e0*/  ISETP.GE.OR P6, PT, R5, R243, !P6 ;  /* 0x000000f30500720c */ /* 0x000fe200077c6670 */
[----:B------:R-:W-:Y:S01]  /*217f0*/  IMAD.IADD R5, R240, 0x1, -R4 ;  /* 0x00000001f0057824 */ /* 0x000fe200078e0a04 */
[----:B------:R-:W-:-:S02]  /*21800*/  ISETP.GE.OR P2, PT, R4, R241, !P2 ;  /* 0x000000f10400720c */ /* 0x000fc40005746670 */
[----:B------:R-:W-:Y:S02]  /*21810*/  ISETP.GE.OR P1, PT, R4, R243, !P1 ;  /* 0x000000f30400720c */ /* 0x000fe40004f26670 */
[----:B------:R-:W-:Y:S02]  /*21820*/  IABS R4, R12 ;  /* 0x0000000c00047213 */ /* 0x000fe40000000000 */
[----:B------:R-:W1:Y:S01]  /*21830*/  LDSM.16.M88.4 R12, [R208+0x7800] ;  /* 0x00780000d00c783b */ /* 0x000e620000000200 */
[----:B------:R-:W-:Y:S01]  /*21840*/  HMMA.16816.F32 R24, R188, R6, R24 ;  /* 0x00000006bc18723c */ /* 0x000fe20000001818 */
[----:B------:R-:W-:Y:S01]  /*21850*/  I2FP.F32.S32 R4, R4 ;  /* 0x0000000400047245 */ /* 0x000fe20000201400 */
[----:B------:R-:W-:-:S04]  /*21860*/  DEPBAR.LE SB0, 0x0 ;  /* 0x000080000000791a */ /* 0x000fc80000000000 */
[----:B------:R-:W-:Y:S01]  /*21870*/  FFMA.FTZ R29, -R244, R4, R29 ;  /* 0x00000004f41d7223 */ /* 0x000fe2000001011d */
[----:B------:R-:W-:Y:S01]  /*21880*/  IABS R32, R32 ;  /* 0x0000002000207213 */ /* 0x000fe20000000000 */
[----:B------:R-:W-:-:S03]  /*21890*/  VIADD R4, R0, 0x28 ;  /* 0x0000002800047836 */ /* 0x000fc60000000000 */
[----:B------:R-:W-:Y:S01]  /*218a0*/  FSEL R195, R29, -INF , !P2 ;  /* 0xff8000001dc37808 */ /* 0x000fe20005000000 */
[----:B------:R-:W-:Y:S01]  /*218b0*/  IMAD.IADD R29, R242, 0x1, -R4 ;  /* 0x00000001f21d7824 */ /* 0x000fe200078e0a04 */
[----:B------:R-:W-:Y:S01]  /*218c0*/  I2FP.F32.S32 R32, R32 ;  /* 0x0000002000207245 */ /* 0x000fe20000201400 */
[----:B------:R-:W-:Y:S01]  /*218d0*/  VIADD R6, R0, 0x29 ;  /* 0x0000002900067836 */ /* 0x000fe20000000000 */
[----:B------:R-:W-:Y:S02]  /*218e0*/  IABS R5, R5 ;  /* 0x0000000500057213 */ /* 0x000fe40000000000 */
[----:B------:R-:W-:Y:S01]  /*218f0*/  IABS R29, R29 ;  /* 0x0000001d001d7213 */ /* 0x000fe20000000000 */
[----:B------:R-:W-:Y:S01]  /*21900*/  FFMA.FTZ R30, -R244, R32, R30 ;  /* 0x00000020f41e7223 */ /* 0x000fe2000001011e */
[----:B------:R-:W-:Y:S01]  /*21910*/  IMAD.IADD R7, R242, 0x1, -R6 ;  /* 0x00000001f2077824 */ /* 0x000fe200078e0a06 */
[----:B------:R-:W-:Y:S02]  /*21920*/  I2FP.F32.S32 R5, R5 ;  /* 0x0000000500057245 */ /* 0x000fe40000201400 */
[----:B------:R-:W-:-:S02]  /*21930*/  I2FP.F32.S32 R29, R29 ;  /* 0x0000001d001d7245 */ /* 0x000fc40000201400 */
[----:B------:R-:W-:Y:S02]  /*21940*/  FSEL R193, R30, -INF , !P6 ;  /* 0xff8000001ec17808 */ /* 0x000fe40007000000 */
[C---:B------:R-:W-:Y:S02]  /*21950*/  ISETP.GE.AND P6, PT, R4.reuse, R246, PT ;  /* 0x000000f60400720c */ /* 0x040fe40003fc6270 */
[----:B------:R-:W-:Y:S02]  /*21960*/  ISETP.GE.AND P2, PT, R4, R245, PT ;  /* 0x000000f50400720c */ /* 0x000fe40003f46270 */
[----:B------:R-:W-:Y:S01]  /*21970*/  IABS R7, R7 ;  /* 0x0000000700077213 */ /* 0x000fe20000000000 */
[C---:B------:R-:W-:Y:S01]  /*21980*/  FFMA.FTZ R5, -R244.reuse, R5, R31 ;  /* 0x00000005f4057223 */ /* 0x040fe2000001011f */
[----:B------:R-:W-:Y:S01]  /*21990*/  FFMA.FTZ R24, -R244, R29, R24 ;  /* 0x0000001df4187223 */ /* 0x000fe20000010118 */
[C---:B------:R-:W-:Y:S02]  /*219a0*/  ISETP.GE.OR P6, PT, R4.reuse, R241, !P6 ;  /* 0x000000f10400720c */ /* 0x040fe400077c6670 */
[----:B------:R-:W-:Y:S01]  /*219b0*/  ISETP.GE.OR P2, PT, R4, R243, !P2 ;  /* 0x000000f30400720c */ /* 0x000fe20005746670 */
[----:B------:R-:W-:Y:S01]  /*219c0*/  IMAD.IADD R4, R240, 0x1, -R4 ;  /* 0x00000001f0047824 */ /* 0x000fe200078e0a04 */
[----:B------:R-:W-:Y:S01]  /*219d0*/  I2FP.F32.S32 R7, R7 ;  /* 0x0000000700077245 */ /* 0x000fe20000201400 */
[----:B-1----:R-:W-:Y:S01]  /*219e0*/  HMMA.16816.F32 R20, R188, R12, R20 ;  /* 0x0000000cbc14723c */ /* 0x002fe20000001814 */
[----:B------:R-:W-:-:S02]  /*219f0*/  FSEL R249, R5, -INF , !P1 ;  /* 0xff80000005f97808 */ /* 0x000fc40004800000 */
[----:B------:R-:W-:Y:S01]  /*21a00*/  FSEL R251, R24, -INF , !P6 ;  /* 0xff80000018fb7808 */ /* 0x000fe20007000000 */
[----:B------:R-:W-:Y:S01]  /*21a10*/  FFMA.FTZ R25, -R244, R7, R25 ;  /* 0x00000007f4197223 */ /* 0x000fe20000010119 */
[----:B------:R-:W-:Y:S01]  /*21a20*/  ISETP.GE.AND P1, PT, R6, R246, PT ;  /* 0x000000f60600720c */ /* 0x000fe20003f26270 */
[----:B------:R-:W-:Y:S01]  /*21a30*/  VIADD R7, R0, 0x30 ;  /* 0x0000003000077836 */ /* 0x000fe20000000000 */
[----:B------:R-:W-:Y:S02]  /*21a40*/  ISETP.GE.AND P6, PT, R6, R245, PT ;  /* 0x000000f50600720c */ /* 0x000fe40003fc6270 */
[----:B------:R-:W-:Y:S01]  /*21a50*/  IABS R4, R4 ;  /* 0x0000000400047213 */ /* 0x000fe20000000000 */
[----:B------:R-:W-:Y:S01]  /*21a60*/  IMAD.IADD R12, R240, 0x1, -R6 ;  /* 0x00000001f00c7824 */ /* 0x000fe200078e0a06 */
[C---:B------:R-:W-:Y:S02]  /*21a70*/  ISETP.GE.OR P1, PT, R6.reuse, R241, !P1 ;  /* 0x000000f10600720c */ /* 0x040fe40004f26670 */
[----:B------:R-:W-:Y:S01]  /*21a80*/  ISETP.GE.OR P6, PT, R6, R243, !P6 ;  /* 0x000000f30600720c */ /* 0x000fe200077c6670 */
[----:B------:R-:W-:Y:S01]  /*21a90*/  IMAD.IADD R6, R242, 0x1, -R7 ;  /* 0x00000001f2067824 */ /* 0x000fe200078e0a07 */
[----:B------:R-:W-:-:S02]  /*21aa0*/  I2FP.F32.S32 R4, R4 ;  /* 0x0000000400047245 */ /* 0x000fc40000201400 */
[----:B------:R-:W-:Y:S02]  /*21ab0*/  IABS R12, R12 ;  /* 0x0000000c000c7213 */ /* 0x000fe40000000000 */
[----:B------:R-:W-:Y:S01]  /*21ac0*/  IABS R6, R6 ;  /* 0x0000000600067213 */ /* 0x000fe20000000000 */
[----:B------:R-:W-:Y:S01]  /*21ad0*/  FFMA.FTZ R26, -R244, R4, R26 ;  /* 0x00000004f41a7223 */ /* 0x000fe2000001011a */
[----:B------:R-:W-:Y:S02]  /*21ae0*/  I2FP.F32.S32 R12, R12 ;  /* 0x0000000c000c7245 */ /* 0x000fe40000201400 */
[----:B------:R-:W-:Y:S02]  /*21af0*/  I2FP.F32.S32 R6, R6 ;  /* 0x0000000600067245 */ /* 0x000fe40000201400 */
[----:B------:R-:W-:Y:S02]  /*21b00*/  FSEL R194, R26, -INF , !P2 ;  /* 0xff8000001ac27808 */ /* 0x000fe40005000000 */
[----:B------:R-:W-:Y:S01]  /*21b10*/  ISETP.GE.AND P2, PT, R7, R246, PT ;  /* 0x000000f60700720c */ /* 0x000fe20003f46270 */
[----:B------:R-:W-:-:S02]  /*21b20*/  IMAD.IADD R5, R240, 0x1, -R7 ;  /* 0x00000001f0057824 */ /* 0x000fc400078e0a07 */
[C---:B------:R-:W-:Y:S01]  /*21b30*/  FFMA.FTZ R27, -R244.reuse, R12, R27 ;  /* 0x0000000cf41b7223 */ /* 0x040fe2000001011b */
[----:B------:R-:W-:Y:S01]  /*21b40*/  FFMA.FTZ R6, -R244, R6, R20 ;  /* 0x00000006f4067223 */ /* 0x000fe20000010114 */
[----:B------:R-:W-:Y:S01]  /*21b50*/  VIADD R4, R0, 0x31 ;  /* 0x0000003100047836 */ /* 0x000fe20000000000 */
[----:B------:R-:W-:Y:S01]  /*21b60*/  FSEL R250, R25, -INF , !P1 ;  /* 0xff80000019fa7808 */ /* 0x000fe20004800000 */
[----:B------:R-:W-:Y:S01]  /*21b70*/  BAR.SYNC.DEFER_BLOCKING 0x0 ;  /* 0x0000000000007b1d */ /* 0x000fe20000010000 */
[C---:B------:R-:W-:Y:S02]  /*21b80*/  ISETP.GE.OR P2, PT, R7.reuse, R241, !P2 ;  /* 0x000000f10700720c */ /* 0x040fe40005746670 */
[----:B------:R-:W-:Y:S01]  /*21b90*/  ISETP.GE.AND P1, PT, R7, R245, PT ;  /* 0x000000f50700720c */ /* 0x000fe20003f26270 */
[----:B------:R-:W-:Y:S01]  /*21ba0*/  HMMA.16816.F32 R16, R188, R14, R16 ;  /* 0x0000000ebc10723c */ /* 0x000fe20000001810 */
[----:B------:R-:W-:Y:S02]  /*21bb0*/  IABS R5, R5 ;  /* 0x0000000500057213 */ /* 0x000fe40000000000 */
[----:B------:R-:W-:-:S02]  /*21bc0*/  FSEL R178, R6, -INF , !P2 ;  /* 0xff80000006b27808 */ /* 0x000fc40005000000 */
[----:B------:R-:W-:Y:S02]  /*21bd0*/  ISETP.GE.OR P1, PT, R7, R243, !P1 ;  /* 0x000000f30700720c */ /* 0x000fe40004f26670 */
[----:B------:R-:W-:Y:S01]  /*21be0*/  FSEL R190, R27, -INF , !P6 ;  /* 0xff8000001bbe7808 */ /* 0x000fe20007000000 */
[----:B------:R-:W-:Y:S01]  /*21bf0*/  IMAD.IADD R7, R242, 0x1, -R4 ;  /* 0x00000001f2077824 */ /* 0x000fe200078e0a04 */
[C---:B------:R-:W-:Y:S02]  /*21c00*/  ISETP.GE.AND P6, PT, R4.reuse, R246, PT ;  /* 0x000000f60400720c */ /* 0x040fe40003fc6270 */
[C---:B------:R-:W-:Y:S02]  /*21c10*/  ISETP.GE.AND P2, PT, R4.reuse, R245, PT ;  /* 0x000000f50400720c */ /* 0x040fe40003f46270 */
[----:B------:R-:W-:Y:S02]  /*21c20*/  I2FP.F32.S32 R5, R5 ;  /* 0x0000000500057245 */ /* 0x000fe40000201400 */
[----:B------:R-:W-:-:S02]  /*21c30*/  ISETP.GE.OR P6, PT, R4, R241, !P6 ;  /* 0x000000f10400720c */ /* 0x000fc400077c6670 */
[----:B------:R-:W-:Y:S01]  /*21c40*/  ISETP.GE.OR P2, PT, R4, R243, !P2 ;  /* 0x000000f30400720c */ /* 0x000fe20005746670 */
[----:B------:R-:W-:Y:S01]  /*21c50*/  IMAD.IADD R4, R240, 0x1, -R4 ;  /* 0x00000001f0047824 */ /* 0x000fe200078e0a04 */
[----:B------:R-:W-:Y:S01]  /*21c60*/  IABS R7, R7 ;  /* 0x0000000700077213 */ /* 0x000fe20000000000 */
[----:B------:R-:W-:Y:S01]  /*21c70*/  FFMA.FTZ R5, -R244, R5, R22 ;  /* 0x00000005f4057223 */ /* 0x000fe20000010116 */
[----:B------:R-:W-:Y:S02]  /*21c80*/  VIADD R6, R0, 0x38 ;  /* 0x0000003800067836 */ /* 0x000fe40000000000 */
[----:B------:R-:W-:Y:S02]  /*21c90*/  I2FP.F32.S32 R7, R7 ;  /* 0x0000000700077245 */ /* 0x000fe40000201400 */
[----:B------:R-:W-:Y:S02]  /*21ca0*/  IABS R4, R4 ;  /* 0x0000000400047213 */ /* 0x000fe40000000000 */
[----:B------:R-:W-:Y:S01]  /*21cb0*/  FSEL R174, R5, -INF , !P1 ;  /* 0xff80000005ae7808 */ /* 0x000fe20004800000 */
[----:B------:R-:W-:Y:S01]  /*21cc0*/  FFMA.FTZ R21, -R244, R7, R21 ;  /* 0x00000007f4157223 */ /* 0x000fe20000010115 */
[----:B------:R-:W-:Y:S01]  /*21cd0*/  I2FP.F32.S32 R5, R4 ;  /* 0x0000000400057245 */ /* 0x000fe20000201400 */
[----:B------:R-:W-:-:S02]  /*21ce0*/  IMAD.IADD R4, R240, 0x1, -R6 ;  /* 0x00000001f0047824 */ /* 0x000fc400078e0a06 */
[----:B------:R-:W-:-:S03]  /*21cf0*/  IMAD.IADD R7, R242, 0x1, -R6 ;  /* 0x00000001f2077824 */ /* 0x000fc600078e0a06 */
[----:B------:R-:W-:Y:S02]  /*21d00*/  IABS R4, R4 ;  /* 0x0000000400047213 */ /* 0x000fe40000000000 */
[----:B------:R-:W-:Y:S02]  /*21d10*/  IABS R7, R7 ;  /* 0x0000000700077213 */ /* 0x000fe40000000000 */
[----:B------:R-:W-:Y:S02]  /*21d20*/  I2FP.F32.S32 R4, R4 ;  /* 0x0000000400047245 */ /* 0x000fe40000201400 */
[----:B------:R-:W-:Y:S02]  /*21d30*/  FSEL R177, R21, -INF , !P6 ;  /* 0xff80000015b17808 */ /* 0x000fe40007000000 */
[----:B------:R-:W-:Y:S01]  /*21d40*/  I2FP.F32.S32 R7, R7 ;  /* 0x0000000700077245 */ /* 0x000fe20000201400 */
[----:B------:R-:W-:Y:S01]  /*21d50*/  VIADD R0, R0, 0x39 ;  /* 0x0000003900007836 */ /* 0x000fe20000000000 */
[----:B------:R-:W-:-:S02]  /*21d60*/  ISETP.GE.AND P1, PT, R6, R246, PT ;  /* 0x000000f60600720c */ /* 0x000fc40003f26270 */
[----:B------:R-:W-:Y:S01]  /*21d70*/  ISETP.GE.AND P6, PT, R6, R245, PT ;  /* 0x000000f50600720c */ /* 0x000fe20003fc6270 */
[----:B------:R-:W-:Y:S01]  /*21d80*/  FFMA.FTZ R4, -R244, R4, R18 ;  /* 0x00000004f4047223 */ /* 0x000fe20000010112 */
[----:B------:R-:W-:Y:S01]  /*21d90*/  ISETP.GE.OR P1, PT, R6, R241, !P1 ;  /* 0x000000f10600720c */ /* 0x000fe20004f26670 */
[----:B------:R-:W-:Y:S01]  /*21da0*/  FFMA.FTZ R16, -R244, R7, R16 ;  /* 0x00000007f4107223 */ /* 0x000fe20000010110 */
[----:B------:R-:W-:Y:S01]  /*21db0*/  ISETP.GE.OR P6, PT, R6, R243, !P6 ;  /* 0x000000f30600720c */ /* 0x000fe200077c6670 */
[--C-:B------:R-:W-:Y:S02]  /*21dc0*/  IMAD.IADD R6, R242, 0x1, -R0.reuse ;  /* 0x00000001f2067824 */ /* 0x100fe400078e0a00 */
[----:B------:R-:W-:Y:S01]  /*21dd0*/  IMAD.IADD R7, R240, 0x1, -R0 ;  /* 0x00000001f0077824 */ /* 0x000fe200078e0a00 */
[----:B------:R-:W-:Y:S01]  /*21de0*/  FSEL R32, R4, -INF , !P6 ;  /* 0xff80000004207808 */ /* 0x000fe20007000000 */
[----:B------:R-:W-:Y:S01]  /*21df0*/  FFMA.FTZ R5, -R244, R5, R23 ;  /* 0x00000005f4057223 */ /* 0x000fe20000010117 */
[----:B------:R-:W-:-:S02]  /*21e00*/  ISETP.GT.AND P6, PT, R238, R227, PT ;  /* 0x000000e3ee00720c */ /* 0x000fc40003fc4270 */
[----:B------:R-:W-:Y:S02]  /*21e10*/  IABS R6, R6 ;  /* 0x0000000600067213 */ /* 0x000fe40000000000 */
[----:B------:R-:W-:Y:S02]  /*21e20*/  IABS R7, R7 ;  /* 0x0000000700077213 */ /* 0x000fe40000000000 */
[----:B------:R-:W-:Y:S02]  /*21e30*/  I2FP.F32.S32 R6, R6 ;  /* 0x0000000600067245 */ /* 0x000fe40000201400 */
[----:B------:R-:W-:Y:S02]  /*21e40*/  I2FP.F32.S32 R7, R7 ;  /* 0x0000000700077245 */ /* 0x000fe40000201400 */
[----:B------:R-:W-:Y:S02]  /*21e50*/  FSEL R33, R5, -INF , !P2 ;  /* 0xff80000005217808 */ /* 0x000fe40005000000 */
[----:B------:R-:W-:-:S02]  /*21e60*/  FSEL R176, R16, -INF , !P1 ;  /* 0xff80000010b07808 */ /* 0x000fc40004800000 */
[C---:B------:R-:W-:Y:S02]  /*21e70*/  ISETP.GE.AND P2, PT, R0.reuse, R246, PT ;  /* 0x000000f60000720c */ /* 0x040fe40003f46270 */
[----:B------:R-:W-:Y:S01]  /*21e80*/  ISETP.GE.AND P1, PT, R0, R245, PT ;  /* 0x000000f50000720c */ /* 0x000fe20003f26270 */
[C---:B------:R-:W-:Y:S01]  /*21e90*/  FFMA.FTZ R6, -R244.reuse, R6, R17 ;  /* 0x00000006f4067223 */ /* 0x040fe20000010111 */
[----:B------:R-:W-:Y:S01]  /*21ea0*/  FFMA.FTZ R7, -R244, R7, R19 ;  /* 0x00000007f4077223 */ /* 0x000fe20000010113 */
        /* <DEDUP_REMOVED lines=80> */
.L_x_8456:
[----:B------:R-:W-:Y:S02]  /*223b0*/  R2UR UR4, R8 ;  /* 0x00000000080472ca */ /* 0x000fe400000e0000 */
[----:B------:R-:W-:-:S13]  /*223c0*/  R2UR UR5, R9 ;  /* 0x00000000090572ca */ /* 0x000fda00000e0000 */
[----:B------:R-:W2:Y:S02]  /*223d0*/  LD.E R12, desc[UR4][R10.64+0x38] ;  /* 0x000038040a0c7980 */ /* 0x000ea4000c101900 */
[----:B--2---:R-:W-:-:S05]  /*223e0*/  IMAD.U32 R12, R12, -0x40, RZ ;  /* 0xffffffc00c0c7824 */ /* 0x004fca00078e00ff */
[----:B------:R-:W-:Y:S02]  /*223f0*/  SHF.R.S32.HI R7, RZ, 0x1f, R12 ;  /* 0x0000001fff077819 */ /* 0x000fe4000001140c */
.L_x_8457:
[----:B------:R-:W-:Y:S05]  /*22400*/  BSYNC B0 ;  /* 0x0000000000007941 */ /* 0x000fea0003800000 */
.L_x_8455:
        /* <DEDUP_REMOVED lines=10> */
[----:B------:R-:W-:Y:S01]  /*224b0*/  @P4 IMAD.X R0, R7, 0x1, R226, P0 ;  /* 0x0000000107004824 */ /* 0x000fe200000e06e2 */
        /* <DEDUP_REMOVED lines=45> */
[C---:B------:R-:W-:Y:S02]  /*22790*/  @!P2 R2UR UR4, R8.reuse ;  /* 0x000000000804a2ca */ /* 0x040fe400000e0000 */
[C---:B------:R-:W-:Y:S01]  /*227a0*/  @!P2 R2UR UR5, R9.reuse ;  /* 0x000000000905a2ca */ /* 0x040fe200000e0000 */
[----:B------:R1:W-:Y:S01]  /*227b0*/  @!P5 STS.128 [R235+0xa000], RZ ;  /* 0x00a000ffeb00d388 */ /* 0x0003e20000000c00 */
[C---:B------:R-:W-:Y:S02]  /*227c0*/  @P3 R2UR UR17, R9.reuse ;  /* 0x00000000091132ca */ /* 0x040fe400000e0000 */
[----:B------:R-:W-:Y:S02]  /*227d0*/  @!P2 R2UR UR14, R8 ;  /* 0x00000000080ea2ca */ /* 0x000fe400000e0000 */
[----:B------:R-:W-:-:S02]  /*227e0*/  @!P2 R2UR UR15, R9 ;  /* 0x00000000090fa2ca */ /* 0x000fc400000e0000 */
        /* <DEDUP_REMOVED lines=99> */
.L_x_8454:
[----:B------:R-:W-:Y:S05]  /*22e20*/  BSYNC B1 ;  /* 0x0000000000017941 */ /* 0x000fea0003800000 */
.L_x_8453:
[----:B-1----:R-:W2:Y:S04]  /*22e30*/  LDL.LU R14, [R1] ;  /* 0x00000000010e7983 */ /* 0x002ea80000300800 */
[----:B------:R-:W3:Y:S04]  /*22e40*/  LDL.LU R13, [R1+0x8] ;  /* 0x00000800010d7983 */ /* 0x000ee80000300800 */
[----:B------:R-:W4:Y:S01]  /*22e50*/  LDL.LU R12, [R1+0x4] ;  /* 0x00000400010c7983 */ /* 0x000f220000300800 */
[----:B------:R-:W-:Y:S02]  /*22e60*/  R2UR UR4, R8 ;  /* 0x00000000080472ca */ /* 0x000fe400000e0000 */
[----:B------:R-:W-:Y:S01]  /*22e70*/  R2UR UR5, R9 ;  /* 0x00000000090572ca */ /* 0x000fe200000e0000 */
[----:B------:R-:W-:Y:S01]  /*22e80*/  LDSM.16.MT88.4 R16, [R214+0x10000] ;  /* 0x01000000d610783b */ /* 0x000fe20000004200 */
[----:B------:R-:W-:-:S02]  /*22e90*/  MOV R7, R173 ;  /* 0x000000ad00077202 */ /* 0x000fc40000000f00 */
[----:B------:R-:W-:Y:S01]  /*22ea0*/  FMNMX.FTZ R5, R3, R2, !PT ;  /* 0x0000000203057209 */ /* 0x000fe20007810000 */
[----:B------:R-:W-:Y:S01]  /*22eb0*/  LDSM.16.MT88.4 R24, [R212+0x10800] ;  /* 0x01080000d418783b */ /* 0x000fe20000004200 */
[----:B------:R-:W-:-:S07]  /*22ec0*/  MOV R20, R179 ;  /* 0x000000b300147202 */ /* 0x000fce0000000f00 */
[----:B------:R1:W4:Y:S01]  /*22ed0*/  LD.E R173, desc[UR4][R10.64+0xdc] ;  /* 0x0000dc040aad7980 */ /* 0x000322000c101900 */
[----:B------:R-:W-:Y:S02]  /*22ee0*/  FMNMX.FTZ R6, R164, R165, !PT ;  /* 0x000000a5a4067209 */ /* 0x000fe40007810000 */
[----:B------:R-:W-:Y:S02]  /*22ef0*/  FMNMX.FTZ R5, R172, R5, !PT ;  /* 0x00000005ac057209 */ /* 0x000fe40007810000 */
[----:B------:R-:W-:Y:S01]  /*22f00*/  FMNMX.FTZ R6, R184, R6, !PT ;  /* 0x00000006b8067209 */ /* 0x000fe20007810000 */
[----:B-1----:R-:W-:Y:S03]  /*22f10*/  LDSM.16.MT88.4 R8, [R216+0x10000] ;  /* 0x01000000d808783b */ /* 0x002fe60000004200 */
[----:B--2---:R-:W-:-:S04]  /*22f20*/  FMNMX.FTZ R6, R14, R6, !PT ;  /* 0x000000060e067209 */ /* 0x004fc80007810000 */
[----:B---3--:R-:W-:Y:S02]  /*22f30*/  FMNMX.FTZ R6, R13, R6, !PT ;  /* 0x000000060d067209 */ /* 0x008fe40007810000 */
[----:B----4-:R-:W-:Y:S02]  /*22f40*/  FMNMX.FTZ R5, R12, R5, !PT ;  /* 0x000000050c057209 */ /* 0x010fe40007810000 */
        /* <DEDUP_REMOVED lines=33> */
[----:B------:R-:W-:Y:S01]  /*23160*/  FMUL.FTZ R179, R173, R169 ;  /* 0x000000a9adb37220 */ /* 0x000fe20000410000 */
[----:B--2---:R-:W-:Y:S02]  /*23170*/  FMNMX.FTZ R168, R0, R168, !PT ;  /* 0x000000a800a87209 */ /* 0x004fe40007810000 */
[----:B------:R-:W-:Y:S02]  /*23180*/  FSEL R4, R169, RZ, P1 ;  /* 0x000000ffa9047208 */ /* 0x000fe40000800000 */
[----:B------:R-:W-:Y:S01]  /*23190*/  FSETP.NEU.FTZ.AND P0, PT, R168, -INF , PT ;  /* 0xff800000a800780b */ /* 0x000fe20003f1d000 */
[----:B------:R-:W-:Y:S01]  /*231a0*/  FMUL.FTZ R35, R173, R168 ;  /* 0x000000a8ad237220 */ /* 0x000fe20000410000 */
[----:B------:R-:W-:Y:S01]  /*231b0*/  FSEL R179, R179, RZ, P1 ;  /* 0x000000ffb3b37208 */ /* 0x000fe20000800000 */
[----:B------:R-:W-:Y:S01]  /*231c0*/  FADD.FTZ R4, R164, -R4 ;  /* 0x80000004a4047221 */ /* 0x000fe20000010000 */
[----:B------:R-:W-:-:S02]  /*231d0*/  FSEL R5, R168, RZ, P0 ;  /* 0x000000ffa8057208 */ /* 0x000fc40000000000 */
[----:B------:R-:W-:Y:S01]  /*231e0*/  FSEL R35, R35, RZ, P0 ;  /* 0x000000ff23237208 */ /* 0x000fe20000000000 */
[-CC-:B------:R-:W-:Y:S01]  /*231f0*/  FFMA.FTZ R171, R165, R173.reuse, -R179.reuse ;  /* 0x000000ada5ab7223 */ /* 0x180fe200000108b3 */
[-C--:B------:R-:W-:Y:S01]  /*23200*/  FFMA.FTZ R167, R184, R173.reuse, -R179 ;  /* 0x000000adb8a77223 */ /* 0x080fe200000108b3 */
[----:B------:R-:W-:Y:S01]  /*23210*/  FADD.FTZ R3, R3, -R5 ;  /* 0x8000000503037221 */ /* 0x000fe20000010000 */
[-C--:B------:R-:W-:Y:S01]  /*23220*/  FFMA.FTZ R166, R14, R173.reuse, -R179 ;  /* 0x000000ad0ea67223 */ /* 0x080fe200000108b3 */
[-C--:B------:R-:W-:Y:S01]  /*23230*/  FFMA.FTZ R170, R2, R173.reuse, -R35 ;  /* 0x000000ad02aa7223 */ /* 0x080fe20000010823 */
[-C--:B------:R-:W-:Y:S01]  /*23240*/  FFMA.FTZ R165, R13, R173.reuse, -R179 ;  /* 0x000000ad0da57223 */ /* 0x080fe200000108b3 */
[-CC-:B------:R-:W-:Y:S01]  /*23250*/  FFMA.FTZ R2, R172, R173.reuse, -R35.reuse ;  /* 0x000000adac027223 */ /* 0x180fe20000010823 */
[-CC-:B------:R-:W-:Y:S01]  /*23260*/  FFMA.FTZ R0, R12, R173.reuse, -R35.reuse ;  /* 0x000000ad0c007223 */ /* 0x180fe20000010823 */
[----:B------:R-:W-:Y:S01]  /*23270*/  FFMA.FTZ R164, R7, R173, -R35 ;  /* 0x000000ad07a47223 */ /* 0x000fe20000010823 */
[C---:B------:R-:W-:Y:S01]  /*23280*/  FMUL.FTZ R3, R173.reuse, R3 ;  /* 0x00000003ad037220 */ /* 0x040fe20000410000 */
[----:B------:R-:W-:Y:S01]  /*23290*/  FMUL.FTZ R4, R173, R4 ;  /* 0x00000004ad047220 */ /* 0x000fe20000410000 */
[----:B------:R-:W-:Y:S01]  /*232a0*/  MUFU.EX2 R171, R171 ;  /* 0x000000ab00ab7308 */ /* 0x000fe20000000800 */
[----:B------:R-:W1:Y:S01]  /*232b0*/  LDSM.16.MT88.4 R12, [R213+0x10000] ;  /* 0x01000000d50c783b */ /* 0x000e620000004200 */
[-CC-:B------:R-:W-:Y:S01]  /*232c0*/  FFMA.FTZ R184, R183, R173.reuse, -R179.reuse ;  /* 0x000000adb7b87223 */ /* 0x180fe200000108b3 */
[-C--:B------:R-:W-:Y:S01]  /*232d0*/  FFMA.FTZ R183, R182, R173.reuse, -R179 ;  /* 0x000000adb6b77223 */ /* 0x080fe200000108b3 */
[-C--:B------:R-:W-:Y:S01]  /*232e0*/  FFMA.FTZ R188, R187, R173.reuse, -R35 ;  /* 0x000000adbbbc7223 */ /* 0x080fe20000010823 */
[-C--:B------:R-:W-:Y:S01]  /*232f0*/  FFMA.FTZ R182, R20, R173.reuse, -R179 ;  /* 0x000000ad14b67223 */ /* 0x080fe200000108b3 */
[-CC-:B------:R-:W-:Y:S01]  /*23300*/  FFMA.FTZ R189, R252, R173.reuse, -R35.reuse ;  /* 0x000000adfcbd7223 */ /* 0x180fe20000010823 */
[-C--:B------:R-:W-:Y:S01]  /*23310*/  FFMA.FTZ R187, R28, R173.reuse, -R35 ;  /* 0x000000ad1cbb7223 */ /* 0x080fe20000010823 */
[----:B------:R-:W-:Y:S01]  /*23320*/  MUFU.EX2 R167, R167 ;  /* 0x000000a700a77308 */ /* 0x000fe20000000800 */
[----:B------:R-:W-:Y:S01]  /*23330*/  LDSM.16.MT88.4 R28, [R213+0x10800] ;  /* 0x01080000d51c783b */ /* 0x000fe20000004200 */
[-CC-:B------:R-:W-:Y:S01]  /*23340*/  FFMA.FTZ R252, R192, R173.reuse, -R179.reuse ;  /* 0x000000adc0fc7223 */ /* 0x180fe200000108b3 */
[-CC-:B------:R-:W-:Y:S01]  /*23350*/  FFMA.FTZ R195, R195, R173.reuse, -R179.reuse ;  /* 0x000000adc3c37223 */ /* 0x180fe200000108b3 */
[-CC-:B------:R-:W-:Y:S01]  /*23360*/  FFMA.FTZ R191, R251, R173.reuse, -R179.reuse ;  /* 0x000000adfbbf7223 */ /* 0x180fe200000108b3 */
[----:B------:R-:W-:Y:S01]  /*23370*/  LDSM.16.MT88.4 R20, [R216+0x12800] ;  /* 0x01280000d814783b */ /* 0x000fe20000004200 */
[-C--:B------:R-:W-:Y:S01]  /*23380*/  FFMA.FTZ R192, R250, R173.reuse, -R179 ;  /* 0x000000adfac07223 */ /* 0x080fe200000108b3 */
[-CC-:B------:R-:W-:Y:S01]  /*23390*/  FFMA.FTZ R193, R193, R173.reuse, -R35.reuse ;  /* 0x000000adc1c17223 */ /* 0x180fe20000010823 */
[----:B------:R-:W-:Y:S01]  /*233a0*/  MUFU.EX2 R166, R166 ;  /* 0x000000a600a67308 */ /* 0x000fe20000000800 */
[-CC-:B------:R-:W-:Y:S01]  /*233b0*/  FFMA.FTZ R249, R249, R173.reuse, -R35.reuse ;  /* 0x000000adf9f97223 */ /* 0x180fe20000010823 */
[-CC-:B------:R-:W-:Y:S01]  /*233c0*/  FFMA.FTZ R194, R194, R173.reuse, -R35.reuse ;  /* 0x000000adc2c27223 */ /* 0x180fe20000010823 */
[-C--:B------:R-:W-:Y:S01]  /*233d0*/  FFMA.FTZ R190, R190, R173.reuse, -R35 ;  /* 0x000000adbebe7223 */ /* 0x080fe20000010823 */
[-CC-:B------:R-:W-:Y:S01]  /*233e0*/  FFMA.FTZ R178, R178, R173.reuse, -R179.reuse ;  /* 0x000000adb2b27223 */ /* 0x180fe200000108b3 */
[-CC-:B------:R-:W-:Y:S01]  /*233f0*/  FFMA.FTZ R177, R177, R173.reuse, -R179.reuse ;  /* 0x000000adb1b17223 */ /* 0x180fe200000108b3 */
[-CC-:B------:R-:W-:Y:S01]  /*23400*/  FFMA.FTZ R176, R176, R173.reuse, -R179.reuse ;  /* 0x000000adb0b07223 */ /* 0x180fe200000108b3 */
[-C--:B------:R-:W-:Y:S01]  /*23410*/  FFMA.FTZ R175, R175, R173.reuse, -R179 ;  /* 0x000000adafaf7223 */ /* 0x080fe200000108b3 */
[----:B------:R-:W2:Y:S01]  /*23420*/  MUFU.EX2 R165, R165 ;  /* 0x000000a500a57308 */ /* 0x000ea20000000800 */
[-CC-:B------:R-:W-:Y:S01]  /*23430*/  FFMA.FTZ R174, R174, R173.reuse, -R35.reuse ;  /* 0x000000adaeae7223 */ /* 0x180fe20000010823 */
[----:B------:R-:W-:-:S06]  /*23440*/  FFMA.FTZ R250, R32, R173, -R35 ;  /* 0x000000ad20fa7223 */ /* 0x000fcc0000010823 */
[----:B------:R-:W-:Y:S08]  /*23450*/  MUFU.EX2 R170, R170 ;  /* 0x000000aa00aa7308 */ /* 0x000ff00000000800 */
        /* <DEDUP_REMOVED lines=14> */
[-C--:B-----5:R-:W-:Y:S01]  /*23540*/  FMUL.FTZ R36, R36, R172.reuse ;  /* 0x000000ac24247220 */ /* 0x0a0fe20000410000 */
        /* <DEDUP_REMOVED lines=153> */
[----:B------:R-:W-:Y:S01]  /*23ee0*/  MUFU.EX2 R188, R188 ;  /* 0x000000bc00bc7308 */ /* 0x000fe20000000800 */
[----:B------:R-:W-:Y:S01]  /*23ef0*/  FFMA.FTZ R171, R248, R172, R171 ;  /* 0x000000acf8ab7223 */ /* 0x000fe200000100ab */
[----:B------:R-:W-:Y:S01]  /*23f00*/  FFMA.FTZ R3, R247, R3, R170 ;  /* 0x00000003f7037223 */ /* 0x000fe200000100aa */
[----:B-1----:R-:W-:Y:S02]  /*23f10*/  HMMA.16816.F32 R68, R4, R16, R68 ;  /* 0x000000100444723c */ /* 0x002fe40000001844 */
[----:B------:R-:W-:Y:S01]  /*23f20*/  FADD.FTZ R171, R167, R171 ;  /* 0x000000aba7ab7221 */ /* 0x000fe20000010000 */
[----:B------:R-:W-:-:S02]  /*23f30*/  FADD.FTZ R3, R2, R3 ;  /* 0x0000000302037221 */ /* 0x000fc40000010000 */
[----:B------:R-:W1:Y:S01]  /*23f40*/  MUFU.EX2 R187, R187 ;  /* 0x000000bb00bb7308 */ /* 0x000e620000000800 */
[----:B------:R-:W-:Y:S01]  /*23f50*/  HMMA.16816.F32 R72, R4, R18, R72 ;  /* 0x000000120448723c */ /* 0x000fe20000001848 */
[----:B------:R-:W1:Y:S01]  /*23f60*/  LDSM.16.MT88.4 R16, [R213+0x14000] ;  /* 0x01400000d510783b */ /* 0x000e620000004200 */
[----:B------:R-:W-:Y:S01]  /*23f70*/  FADD.FTZ R171, R166, R171 ;  /* 0x000000aba6ab7221 */ /* 0x000fe20000010000 */
[----:B------:R-:W-:-:S03]  /*23f80*/  FADD.FTZ R3, R0, R3 ;  /* 0x0000000300037221 */ /* 0x000fc60000010000 */
[----:B------:R-:W-:Y:S01]  /*23f90*/  FADD.FTZ R171, R165, R171 ;  /* 0x000000aba5ab7221 */ /* 0x000fe20000010000 */
[----:B------:R-:W-:Y:S01]  /*23fa0*/  MUFU.EX2 R252, R252 ;  /* 0x000000fc00fc7308 */ /* 0x000fe20000000800 */
[----:B------:R-:W-:Y:S01]  /*23fb0*/  FADD.FTZ R3, R164, R3 ;  /* 0x00000003a4037221 */ /* 0x000fe20000010000 */
[----:B------:R-:W-:Y:S01]  /*23fc0*/  MOV R164, R169 ;  /* 0x000000a900a47202 */ /* 0x000fe20000000f00 */
[----:B--2---:R-:W-:-:S05]  /*23fd0*/  FADD.FTZ R171, R184, R171 ;  /* 0x000000abb8ab7221 */ /* 0x004fca0000010000 */
[----:B------:R-:W-:Y:S01]  /*23fe0*/  MUFU.EX2 R195, R195 ;  /* 0x000000c300c37308 */ /* 0x000fe20000000800 */
[C---:B---3--:R-:W-:Y:S06]  /*23ff0*/  HMMA.16816.F32 R92, R4.reuse, R8, R92 ;  /* 0x00000008045c723c */ /* 0x048fec000000185c */
[C---:B------:R-:W-:Y:S01]  /*24000*/  HMMA.16816.F32 R96, R4.reuse, R10, R96 ;  /* 0x0000000a0460723c */ /* 0x040fe20000001860 */
[----:B------:R-:W2:Y:S01]  /*24010*/  LDSM.16.MT88.4 R8, [R213+0x16000] ;  /* 0x01600000d508783b */ /* 0x000ea20000004200 */
[----:B------:R-:W-:Y:S04]  /*24020*/  MUFU.EX2 R191, R191 ;  /* 0x000000bf00bf7308 */ /* 0x000fe80000000800 */
[C---:B----4-:R-:W-:Y:S04]  /*24030*/  HMMA.16816.F32 R100, R4.reuse, R12, R100 ;  /* 0x0000000c0464723c */ /* 0x050fe80000001864 */
[----:B------:R-:W-:Y:S02]  /*24040*/  MUFU.EX2 R192, R192 ;  /* 0x000000c000c07308 */ /* 0x000fe40000000800 */
[C---:B------:R-:W-:Y:S01]  /*24050*/  HMMA.16816.F32 R104, R4.reuse, R14, R104 ;  /* 0x0000000e0468723c */ /* 0x040fe20000001868 */
[----:B------:R-:W3:Y:S05]  /*24060*/  LDSM.16.MT88.4 R12, [R212+0x16000] ;  /* 0x01600000d40c783b */ /* 0x000eea0000004200 */
[C---:B-1----:R-:W-:Y:S01]  /*24070*/  HMMA.16816.F32 R84, R4.reuse, R16, R84 ;  /* 0x000000100454723c */ /* 0x042fe20000001854 */
[----:B------:R-:W-:Y:S05]  /*24080*/  MUFU.EX2 R193, R193 ;  /* 0x000000c100c17308 */ /* 0x000fea0000000800 */
[C---:B------:R-:W-:Y:S01]  /*24090*/  HMMA.16816.F32 R88, R4.reuse, R18, R88 ;  /* 0x000000120458723c */ /* 0x040fe20000001858 */
[----:B------:R-:W1:Y:S02]  /*240a0*/  LDSM.16.MT88.4 R16, [R214+0x16000] ;  /* 0x01600000d610783b */ /* 0x000e640000004200 */
[----:B------:R-:W-:Y:S08]  /*240b0*/  MUFU.EX2 R249, R249 ;  /* 0x000000f900f97308 */ /* 0x000ff00000000800 */
[----:B------:R-:W-:Y:S01]  /*240c0*/  MUFU.EX2 R194, R194 ;  /* 0x000000c200c27308 */ /* 0x000fe20000000800 */
[C---:B--2---:R-:W-:Y:S07]  /*240d0*/  HMMA.16816.F32 R116, R4.reuse, R8, R116 ;  /* 0x000000080474723c */ /* 0x044fee0000001874 */
[----:B------:R-:W-:Y:S01]  /*240e0*/  MUFU.EX2 R190, R190 ;  /* 0x000000be00be7308 */ /* 0x000fe20000000800 */
[C---:B------:R-:W-:Y:S01]  /*240f0*/  HMMA.16816.F32 R120, R4.reuse, R10, R120 ;  /* 0x0000000a0478723c */ /* 0x040fe20000001878 */
[----:B------:R-:W-:Y:S06]  /*24100*/  LDSM.16.MT88.4 R8, [R214+0x10800] ;  /* 0x01080000d608783b */ /* 0x000fec0000004200 */
[----:B------:R-:W-:Y:S01]  /*24110*/  MUFU.EX2 R178, R178 ;  /* 0x000000b200b27308 */ /* 0x000fe20000000800 */
[C---:B---3--:R-:W-:Y:S06]  /*24120*/  HMMA.16816.F32 R124, R4.reuse, R12, R124 ;  /* 0x0000000c047c723c */ /* 0x048fec000000187c */
[C---:B------:R-:W-:Y:S01]  /*24130*/  HMMA.16816.F32 R128, R4.reuse, R14, R128 ;  /* 0x0000000e0480723c */ /* 0x040fe20000001880 */
[----:B------:R-:W2:Y:S01]  /*24140*/  LDSM.16.MT88.4 R12, [R213+0x12800] ;  /* 0x01280000d50c783b */ /* 0x000ea20000004200 */
[----:B------:R-:W-:Y:S04]  /*24150*/  MUFU.EX2 R177, R177 ;  /* 0x000000b100b17308 */ /* 0x000fe80000000800 */
[C---:B-1----:R-:W-:Y:S04]  /*24160*/  HMMA.16816.F32 R108, R4.reuse, R16, R108 ;  /* 0x00000010046c723c */ /* 0x042fe8000000186c */
[----:B------:R-:W-:Y:S02]  /*24170*/  MUFU.EX2 R176, R176 ;  /* 0x000000b000b07308 */ /* 0x000fe40000000800 */
[----:B------:R-:W-:Y:S01]  /*24180*/  HMMA.16816.F32 R112, R4, R18, R112 ;  /* 0x000000120470723c */ /* 0x000fe20000001870 */
[-C--:B------:R-:W-:Y:S01]  /*24190*/  FFMA.FTZ R16, R186, R173.reuse, -R179 ;  /* 0x000000adba107223 */ /* 0x080fe200000108b3 */
[-CC-:B------:R-:W-:Y:S01]  /*241a0*/  FFMA.FTZ R186, R185, R173.reuse, -R35.reuse ;  /* 0x000000adb9ba7223 */ /* 0x180fe20000010823 */
[-CC-:B------:R-:W-:Y:S01]  /*241b0*/  FFMA.FTZ R179, R33, R173.reuse, -R35.reuse ;  /* 0x000000ad21b37223 */ /* 0x180fe20000010823 */
[----:B------:R-:W-:-:S02]  /*241c0*/  FFMA.FTZ R173, R34, R173, -R35 ;  /* 0x000000ad22ad7223 */ /* 0x000fc40000010823 */
[----:B------:R1:W3:Y:S01]  /*241d0*/  MUFU.EX2 R185, R16 ;  /* 0x0000001000b97308 */ /* 0x0002e20000000800 */
[----:B------:R-:W-:Y:S01]  /*241e0*/  F2FP.F16.F32.PACK_AB R4, R183, R184 ;  /* 0x000000b8b704723e */ /* 0x000fe200000000ff */
[----:B------:R-:W-:Y:S01]  /*241f0*/  LDSM.16.MT88.4 R32, [R213+0x11800] ;  /* 0x01180000d520783b */ /* 0x000fe20000004200 */
[----:B------:R-:W-:Y:S01]  /*24200*/  F2FP.F16.F32.PACK_AB R7, R187, R188 ;  /* 0x000000bcbb07723e */ /* 0x000fe200000000ff */
[----:B------:R-:W-:-:S04]  /*24210*/  FADD.FTZ R183, R183, R171 ;  /* 0x000000abb7b77221 */ /* 0x000fc80000010000 */
[----:B------:R-:W4:Y:S01]  /*24220*/  MUFU.EX2 R186, R186 ;  /* 0x000000ba00ba7308 */ /* 0x000f220000000800 */
[----:B------:R-:W-:-:S07]  /*24230*/  FADD.FTZ R183, R182, R183 ;  /* 0x000000b7b6b77221 */ /* 0x000fce0000010000 */
[----:B------:R-:W-:Y:S01]  /*24240*/  MUFU.EX2 R175, R175 ;  /* 0x000000af00af7308 */ /* 0x000fe20000000800 */
[----:B-1----:R-:W1:Y:S01]  /*24250*/  LDSM.16.MT88.4 R16, [R216+0x10800] ;  /* 0x01080000d810783b */ /* 0x002e620000004200 */
[C---:B---3--:R-:W-:Y:S01]  /*24260*/  F2FP.F16.F32.PACK_AB R6, R185.reuse, R182 ;  /* 0x000000b6b906723e */ /* 0x048fe200000000ff */
[----:B------:R-:W-:-:S04]  /*24270*/  FADD.FTZ R185, R185, R183 ;  /* 0x000000b7b9b97221 */ /* 0x000fc80000010000 */
[----:B------:R-:W-:Y:S01]  /*24280*/  FADD.FTZ R185, R252, R185 ;  /* 0x000000b9fcb97221 */ /* 0x000fe20000010000 */
[----:B------:R-:W3:Y:S01]  /*24290*/  MUFU.EX2 R174, R174 ;  /* 0x000000ae00ae7308 */ /* 0x000ee20000000800 */
[----:B----4-:R-:W-:Y:S01]  /*242a0*/  F2FP.F16.F32.PACK_AB R5, R189, R186 ;  /* 0x000000babd05723e */ /* 0x010fe200000000ff */
[----:B------:R-:W-:-:S04]  /*242b0*/  FADD.FTZ R3, R186, R3 ;  /* 0x00000003ba037221 */ /* 0x000fc80000010000 */
[----:B------:R-:W-:Y:S01]  /*242c0*/  FADD.FTZ R189, R189, R3 ;  /* 0x00000003bdbd7221 */ /* 0x000fe20000010000 */
[----:B------:R-:W-:Y:S01]  /*242d0*/  MOV R3, R168 ;  /* 0x000000a800037202 */ /* 0x000fe20000000f00 */
[----:B--2---:R-:W-:Y:S01]  /*242e0*/  HMMA.16816.F32 R52, R4, R12, R52 ;  /* 0x0000000c0434723c */ /* 0x004fe20000001834 */
[----:B------:R-:W2:Y:S01]  /*242f0*/  MUFU.EX2 R179, R179 ;  /* 0x000000b300b37308 */ /* 0x000ea20000000800 */
[----:B------:R-:W-:-:S04]  /*24300*/  FADD.FTZ R189, R188, R189 ;  /* 0x000000bdbcbd7221 */ /* 0x000fc80000010000 */
[C---:B------:R-:W-:Y:S01]  /*24310*/  HMMA.16816.F32 R56, R4.reuse, R14, R56 ;  /* 0x0000000e0438723c */ /* 0x040fe20000001838 */
[----:B------:R-:W4:Y:S01]  /*24320*/  LDSM.16.MT88.4 R12, [R216+0x16800] ;  /* 0x01680000d80c783b */ /* 0x000f220000004200 */
[----:B------:R-:W-:Y:S01]  /*24330*/  FADD.FTZ R187, R187, R189 ;  /* 0x000000bdbbbb7221 */ /* 0x000fe20000010000 */
[----:B------:R-:W2:Y:S03]  /*24340*/  MUFU.EX2 R250, R250 ;  /* 0x000000fa00fa7308 */ /* 0x000ea60000000800 */
[----:B------:R-:W-:Y:S01]  /*24350*/  HMMA.16816.F32 R152, R4, R8, R152 ;  /* 0x000000080498723c */ /* 0x000fe20000001898 */
[----:B------:R-:W-:-:S04]  /*24360*/  FADD.FTZ R187, R193, R187 ;  /* 0x000000bbc1bb7221 */ /* 0x000fc80000010000 */
[----:B------:R-:W2:Y:S01]  /*24370*/  MUFU.EX2 R173, R173 ;  /* 0x000000ad00ad7308 */ /* 0x000ea20000000800 */
[C---:B------:R-:W-:Y:S01]  /*24380*/  HMMA.16816.F32 R148, R4.reuse, R10, R148 ;  /* 0x0000000a0494723c */ /* 0x040fe20000001894 */
[----:B------:R-:W3:Y:S05]  /*24390*/  LDSM.16.MT88.4 R8, [R212+0x12800] ;  /* 0x01280000d408783b */ /* 0x000eea0000004200 */
[C---:B------:R-:W-:Y:S06]  /*243a0*/  HMMA.16816.F32 R144, R4.reuse, R28, R144 ;  /* 0x0000001c0490723c */ /* 0x040fec0000001890 */
[C---:B-1----:R-:W-:Y:S06]  /*243b0*/  HMMA.16816.F32 R160, R4.reuse, R16, R160 ;  /* 0x0000001004a0723c */ /* 0x042fec00000018a0 */
[C---:B------:R-:W-:Y:S01]  /*243c0*/  HMMA.16816.F32 R156, R4.reuse, R18, R156 ;  /* 0x00000012049c723c */ /* 0x040fe2000000189c */
[----:B------:R-:W1:Y:S05]  /*243d0*/  LDSM.16.MT88.4 R16, [R214+0x12800] ;  /* 0x01280000d610783b */ /* 0x000e6a0000004200 */
[C---:B------:R-:W-:Y:S01]  /*243e0*/  HMMA.16816.F32 R140, R4.reuse, R30, R140 ;  /* 0x0000001e048c723c */ /* 0x040fe2000000188c */
[----:B------:R-:W-:Y:S05]  /*243f0*/  LDSM.16.MT88.4 R28, [R216+0x14800] ;  /* 0x01480000d81c783b */ /* 0x000fea0000004200 */
[C---:B----4-:R-:W-:Y:S06]  /*24400*/  HMMA.16816.F32 R100, R4.reuse, R12, R100 ;  /* 0x0000000c0464723c */ /* 0x050fec0000001864 */
[C---:B------:R-:W-:Y:S01]  /*24410*/  HMMA.16816.F32 R104, R4.reuse, R14, R104 ;  /* 0x0000000e0468723c */ /* 0x040fe20000001868 */
[----:B------:R-:W4:Y:S05]  /*24420*/  LDSM.16.MT88.4 R12, [R212+0x16800] ;  /* 0x01680000d40c783b */ /* 0x000f2a0000004200 */
[C---:B---3--:R-:W-:Y:S06]  /*24430*/  HMMA.16816.F32 R60, R4.reuse, R8, R60 ;  /* 0x00000008043c723c */ /* 0x048fec000000183c */
[C---:B------:R-:W-:Y:S01]  /*24440*/  HMMA.16816.F32 R64, R4.reuse, R10, R64 ;  /* 0x0000000a0440723c */ /* 0x040fe20000001840 */
[----:B------:R-:W3:Y:S05]  /*24450*/  LDSM.16.MT88.4 R8, [R214+0x16800] ;  /* 0x01680000d608783b */ /* 0x000eea0000004200 */
[C---:B------:R-:W-:Y:S06]  /*24460*/  HMMA.16816.F32 R136, R4.reuse, R24, R136 ;  /* 0x000000180488723c */ /* 0x040fec0000001888 */
[C---:B-1----:R-:W-:Y:S06]  /*24470*/  HMMA.16816.F32 R44, R4.reuse, R16, R44 ;  /* 0x00000010042c723c */ /* 0x042fec000000182c */
[C---:B------:R-:W-:Y:S01]  /*24480*/  HMMA.16816.F32 R48, R4.reuse, R18, R48 ;  /* 0x000000120430723c */ /* 0x040fe20000001830 */
[----:B------:R-:W1:Y:S05]  /*24490*/  LDSM.16.MT88.4 R16, [R212+0x14800] ;  /* 0x01480000d410783b */ /* 0x000e6a0000004200 */
[C---:B------:R-:W-:Y:S01]  /*244a0*/  HMMA.16816.F32 R132, R4.reuse, R26, R132 ;  /* 0x0000001a0484723c */ /* 0x040fe20000001884 */
[----:B------:R-:W2:Y:S05]  /*244b0*/  LDSM.16.MT88.4 R24, [R214+0x14800] ;  /* 0x01480000d618783b */ /* 0x000eaa0000004200 */
[C---:B------:R-:W-:Y:S06]  /*244c0*/  HMMA.16816.F32 R36, R4.reuse, R20, R36 ;  /* 0x000000140424723c */ /* 0x040fec0000001824 */
[C---:B------:R-:W-:Y:S01]  /*244d0*/  HMMA.16816.F32 R40, R4.reuse, R22, R40 ;  /* 0x000000160428723c */ /* 0x040fe20000001828 */
[----:B------:R-:W2:Y:S05]  /*244e0*/  LDSM.16.MT88.4 R20, [R213+0x14800] ;  /* 0x01480000d514783b */ /* 0x000eaa0000004200 */
[C---:B----4-:R-:W-:Y:S06]  /*244f0*/  HMMA.16816.F32 R124, R4.reuse, R12, R124 ;  /* 0x0000000c047c723c */ /* 0x050fec000000187c */
[C---:B------:R-:W-:Y:S01]  /*24500*/  HMMA.16816.F32 R128, R4.reuse, R14, R128 ;  /* 0x0000000e0480723c */ /* 0x040fe20000001880 */
[----:B------:R-:W-:Y:S05]  /*24510*/  LDSM.16.MT88.4 R12, [R216+0x13000] ;  /* 0x01300000d80c783b */ /* 0x000fea0000004200 */
[C---:B---3--:R-:W-:Y:S06]  /*24520*/  HMMA.16816.F32 R108, R4.reuse, R8, R108 ;  /* 0x00000008046c723c */ /* 0x048fec000000186c */
[C---:B-1----:R-:W-:Y:S06]  /*24530*/  HMMA.16816.F32 R92, R4.reuse, R16, R92 ;  /* 0x00000010045c723c */ /* 0x042fec000000185c */
[C---:B------:R-:W-:Y:S01]  /*24540*/  HMMA.16816.F32 R96, R4.reuse, R18, R96 ;  /* 0x000000120460723c */ /* 0x040fe20000001860 */
[----:B------:R-:W1:Y:S05]  /*24550*/  LDSM.16.MT88.4 R16, [R213+0x16800] ;  /* 0x01680000d510783b */ /* 0x000e6a0000004200 */
[C---:B------:R-:W-:Y:S01]  /*24560*/  HMMA.16816.F32 R112, R4.reuse, R10, R112 ;  /* 0x0000000a0470723c */ /* 0x040fe20000001870 */
[----:B------:R-:W3:Y:S05]  /*24570*/  LDSM.16.MT88.4 R8, [R214+0x13000] ;  /* 0x01300000d608783b */ /* 0x000eea0000004200 */
[C---:B------:R-:W-:Y:S06]  /*24580*/  HMMA.16816.F32 R68, R4.reuse, R28, R68 ;  /* 0x0000001c0444723c */ /* 0x040fec0000001844 */
[C---:B------:R-:W-:Y:S01]  /*24590*/  HMMA.16816.F32 R72, R4.reuse, R30, R72 ;  /* 0x0000001e0448723c */ /* 0x040fe20000001848 */
[----:B------:R-:W-:Y:S05]  /*245a0*/  LDSM.16.MT88.4 R28, [R216+0x11000] ;  /* 0x01100000d81c783b */ /* 0x000fea0000004200 */
[C---:B--2---:R-:W-:Y:S06]  /*245b0*/  HMMA.16816.F32 R76, R4.reuse, R24, R76 ;  /* 0x00000018044c723c */ /* 0x044fec000000184c */
[C---:B------:R-:W-:Y:S01]  /*245c0*/  HMMA.16816.F32 R80, R4.reuse, R26, R80 ;  /* 0x0000001a0450723c */ /* 0x040fe20000001850 */
[----:B------:R-:W-:Y:S05]  /*245d0*/  LDSM.16.MT88.4 R24, [R214+0x11000] ;  /* 0x01100000d618783b */ /* 0x000fea0000004200 */
[C---:B------:R-:W-:Y:S06]  /*245e0*/  HMMA.16816.F32 R84, R4.reuse, R20, R84 ;  /* 0x000000140454723c */ /* 0x040fec0000001854 */
[C---:B-1----:R-:W-:Y:S06]  /*245f0*/  HMMA.16816.F32 R116, R4.reuse, R16, R116 ;  /* 0x000000100474723c */ /* 0x042fec0000001874 */
[C---:B------:R-:W-:Y:S01]  /*24600*/  HMMA.16816.F32 R120, R4.reuse, R18, R120 ;  /* 0x000000120478723c */ /* 0x040fe20000001878 */
[----:B------:R-:W1:Y:S05]  /*24610*/  LDSM.16.MT88.4 R16, [R212+0x11000] ;  /* 0x01100000d410783b */ /* 0x000e6a0000004200 */
        /* <DEDUP_REMOVED lines=12> */
[----:B------:R-:W-:Y:S01]  /*246e0*/  HMMA.16816.F32 R36, R4, R12, R36 ;  /* 0x0000000c0424723c */ /* 0x000fe20000001824 */
[----:B------:R-:W-:Y:S01]  /*246f0*/  FADD.FTZ R192, R178, R192 ;  /* 0x000000c0b2c07221 */ /* 0x000fe20000010000 */
[----:B------:R-:W-:-:S03]  /*24700*/  FADD.FTZ R190, R174, R190 ;  /* 0x000000beaebe7221 */ /* 0x000fc60000010000 */
[----:B------:R-:W-:Y:S01]  /*24710*/  FADD.FTZ R192, R177, R192 ;  /* 0x000000c0b1c07221 */ /* 0x000fe20000010000 */
        /* <DEDUP_REMOVED lines=20> */
[C---:B-1----:R-:W-:Y:S06]  /*24860*/  HMMA.16816.F32 R68, R4.reuse, R16, R68 ;  /* 0x000000100444723c */ /* 0x042fec0000001844 */
[C---:B------:R-:W-:Y:S01]  /*24870*/  HMMA.16816.F32 R72, R4.reuse, R18, R72 ;  /* 0x000000120448723c */ /* 0x040fe20000001848 */
[----:B------:R-:W1:Y:S05]  /*24880*/  LDSM.16.MT88.4 R16, [R212+0x15000] ;  /* 0x01500000d410783b */ /* 0x000e6a0000004200 */
[C---:B---3--:R-:W-:Y:S06]  /*24890*/  HMMA.16816.F32 R84, R4.reuse, R8, R84 ;  /* 0x000000080454723c */ /* 0x048fec0000001854 */
[C---:B------:R-:W-:Y:S01]  /*248a0*/  HMMA.16816.F32 R88, R4.reuse, R10, R88 ;  /* 0x0000000a0458723c */ /* 0x040fe20000001858 */
[----:B------:R-:W3:Y:S05]  /*248b0*/  LDSM.16.MT88.4 R8, [R214+0x17000] ;  /* 0x01700000d608783b */ /* 0x000eea0000004200 */
[C---:B------:R-:W-:Y:S01]  /*248c0*/  HMMA.16816.F32 R140, R4.reuse, R22, R140 ;  /* 0x00000016048c723c */ /* 0x040fe2000000188c */
[----:B------:R-:W4:Y:S05]  /*248d0*/  LDSM.16.MT88.4 R20, [R212+0x13000] ;  /* 0x01300000d414783b */ /* 0x000f2a0000004200 */
[C---:B--2---:R-:W-:Y:S06]  /*248e0*/  HMMA.16816.F32 R100, R4.reuse, R12, R100 ;  /* 0x0000000c0464723c */ /* 0x044fec0000001864 */
[C---:B------:R-:W-:Y:S01]  /*248f0*/  HMMA.16816.F32 R104, R4.reuse, R14, R104 ;  /* 0x0000000e0468723c */ /* 0x040fe20000001868 */
[----:B------:R-:W-:Y:S05]  /*24900*/  LDSM.16.MT88.4 R12, [R212+0x17000] ;  /* 0x01700000d40c783b */ /* 0x000fea0000004200 */
[C---:B------:R-:W-:Y:S06]  /*24910*/  HMMA.16816.F32 R160, R4.reuse, R28, R160 ;  /* 0x0000001c04a0723c */ /* 0x040fec00000018a0 */
[C---:B-1----:R-:W-:Y:S06]  /*24920*/  HMMA.16816.F32 R92, R4.reuse, R16, R92 ;  /* 0x00000010045c723c */ /* 0x042fec000000185c */
[C---:B------:R-:W-:Y:S01]  /*24930*/  HMMA.16816.F32 R96, R4.reuse, R18, R96 ;  /* 0x000000120460723c */ /* 0x040fe20000001860 */
[----:B------:R-:W1:Y:S05]  /*24940*/  LDSM.16.MT88.4 R16, [R213+0x17000] ;  /* 0x01700000d510783b */ /* 0x000e6a0000004200 */
[C---:B---3--:R-:W-:Y:S06]  /*24950*/  HMMA.16816.F32 R108, R4.reuse, R8, R108 ;  /* 0x00000008046c723c */ /* 0x048fec000000186c */
[C---:B------:R-:W-:Y:S01]  /*24960*/  HMMA.16816.F32 R112, R4.reuse, R10, R112 ;  /* 0x0000000a0470723c */ /* 0x040fe20000001870 */
[----:B------:R-:W2:Y:S05]  /*24970*/  LDSM.16.MT88.4 R8, [R216+0x11800] ;  /* 0x01180000d808783b */ /* 0x000eaa0000004200 */
[C---:B------:R-:W-:Y:S01]  /*24980*/  HMMA.16816.F32 R156, R4.reuse, R30, R156 ;  /* 0x0000001e049c723c */ /* 0x040fe2000000189c */
[----:B------:R-:W-:Y:S05]  /*24990*/  LDSM.16.MT88.4 R28, [R212+0x11800] ;  /* 0x01180000d41c783b */ /* 0x000fea0000004200 */
        /* <DEDUP_REMOVED lines=9> */
[C---:B------:R-:W-:Y:S06]  /*24a30*/  HMMA.16816.F32 R124, R4.reuse, R12, R124 ;  /* 0x0000000c047c723c */ /* 0x040fec000000187c */
[----:B------:R-:W-:Y:S01]  /*24a40*/  HMMA.16816.F32 R128, R4, R14, R128 ;  /* 0x0000000e0480723c */ /* 0x000fe20000001880 */
[----:B------:R-:W4:Y:S06]  /*24a50*/  LDSM.16.MT88.4 R12, [R213+0x13800] ;  /* 0x01380000d50c783b */ /* 0x000f2c0000004200 */
[----:B------:R-:W-:-:S02]  /*24a60*/  F2FP.F16.F32.PACK_AB R4, R177, R178 ;  /* 0x000000b2b104723e */ /* 0x000fc400000000ff */
[----:B------:R-:W-:Y:S02]  /*24a70*/  F2FP.F16.F32.PACK_AB R5, R179, R174 ;  /* 0x000000aeb305723e */ /* 0x000fe400000000ff */
[----:B------:R-:W-:Y:S02]  /*24a80*/  F2FP.F16.F32.PACK_AB R6, R175, R176 ;  /* 0x000000b0af06723e */ /* 0x000fe400000000ff */
[----:B------:R-:W-:-:S07]  /*24a90*/  F2FP.F16.F32.PACK_AB R7, R173, R250 ;  /* 0x000000faad07723e */ /* 0x000fce00000000ff */
        /* <DEDUP_REMOVED lines=35> */
[C---:B-1----:R-:W-:Y:S06]  /*24cd0*/  HMMA.16816.F32 R108, R4.reuse, R16, R108 ;  /* 0x00000010046c723c */ /* 0x042fec000000186c */
[C---:B------:R-:W-:Y:S06]  /*24ce0*/  HMMA.16816.F32 R112, R4.reuse, R18, R112 ;  /* 0x000000120470723c */ /* 0x040fec0000001870 */
[C---:B----4-:R-:W-:Y:S06]  /*24cf0*/  HMMA.16816.F32 R116, R4.reuse, R12, R116 ;  /* 0x0000000c0474723c */ /* 0x050fec0000001874 */
[C---:B------:R-:W-:Y:S06]  /*24d00*/  HMMA.16816.F32 R120, R4.reuse, R14, R120 ;  /* 0x0000000e0478723c */ /* 0x040fec0000001878 */
[C---:B--2---:R-:W-:Y:S06]  /*24d10*/  HMMA.16816.F32 R124, R4.reuse, R8, R124 ;  /* 0x00000008047c723c */ /* 0x044fec000000187c */
[----:B------:R-:W-:-:S15]  /*24d20*/  HMMA.16816.F32 R128, R4, R10, R128 ;  /* 0x0000000a0480723c */ /* 0x000fde0000001880 */
[----:B------:R-:W-:-:S09]  /*24d30*/  NOP ;  /* 0x0000000000007918 */ /* 0x000fd20000000000 */
.L_x_8449:
[----:B------:R-:W-:Y:S05]  /*24d40*/  @!P6 BRA `(.L_x_8458) ;  /* 0x0000005800a8e947 */ /* 0x000fea0003800000 */
[----:B------:R-:W-:Y:S02]  /*24d50*/  MOV R2, R3 ;  /* 0x0000000300027202 */ /* 0x000fe40000000f00 */
[----:B------:R-:W-:-:S07]  /*24d60*/  MOV R0, R164 ;  /* 0x000000a400007202 */ /* 0x000fce0000000f00 */
.L_x_8467:
        /* <DEDUP_REMOVED lines=81> */
.L_x_8460:
[----:B-1----:R-:W-:Y:S02]  /*25280*/  R2UR UR4, R166 ;  /* 0x00000000a60472ca */ /* 0x002fe400000e0000 */
[----:B------:R-:W-:Y:S11]  /*25290*/  R2UR UR5, R167 ;  /* 0x00000000a70572ca */ /* 0x000ff600000e0000 */
[----:B------:R-:W-:Y:S02]  /*252a0*/  @!UPT UIADD3 URZ, URZ, URZ, URZ ;  /* 0x0000003f3f3ff290 */ /* 0x000fe4000fffe03f */
[----:B--2---:R-:W2:Y:S02]  /*252b0*/  LD.E R10, desc[UR4][R164.64+0x40] ;  /* 0x00004004a40a7980 */ /* 0x004ea4000c101900 */
[----:B--2---:R-:W-:Y:S05]  /*252c0*/  IMAD.U32 R10, R10, -0x40, RZ ;  /* 0xffffffc00a0a7824 */ /* 0x004fea00078e00ff */
[----:B------:R-:W-:Y:S02]  /*252d0*/  SHF.R.S32.HI R4, RZ, 0x1f, R10 ;  /* 0x0000001fff047819 */ /* 0x000fe4000001140a */
.L_x_8461:
[----:B------:R-:W-:Y:S05]  /*252e0*/  BSYNC B0 ;  /* 0x0000000000007941 */ /* 0x000fea0003800000 */
.L_x_8459:
        /* <DEDUP_REMOVED lines=150> */
[----:B------:R-:W-:Y:S03]  /*25c50*/  LDSM.16.M88.4 R192, [R215+0x8000] ;  /* 0x00800000d7c0783b */ /* 0x000fe60000000200 */
[C---:B------:R-:W-:Y:S06]  /*25c60*/  HMMA.16816.F32 R8, R32.reuse, R10, RZ ;  /* 0x0000000a2008723c */ /* 0x040fec00000018ff */
[C---:B--2---:R-:W-:Y:S06]  /*25c70*/  HMMA.16816.F32 R12, R32.reuse, R16, RZ ;  /* 0x00000010200c723c */ /* 0x044fec00000018ff */
[C---:B------:R-:W-:Y:S06]  /*25c80*/  HMMA.16816.F32 R16, R32.reuse, R18, RZ ;  /* 0x000000122010723c */ /* 0x040fec00000018ff */
[C---:B----4-:R-:W-:Y:S06]  /*25c90*/  HMMA.16816.F32 R20, R32.reuse, R24, RZ ;  /* 0x000000182014723c */ /* 0x050fec00000018ff */
[C---:B------:R-:W-:Y:S06]  /*25ca0*/  HMMA.16816.F32 R24, R32.reuse, R26, RZ ;  /* 0x0000001a2018723c */ /* 0x040fec00000018ff */
[C---:B-----5:R-:W-:Y:S06]  /*25cb0*/  HMMA.16816.F32 R28, R32.reuse, R168, RZ ;  /* 0x000000a8201c723c */ /* 0x060fec00000018ff */
[----:B------:R-:W-:Y:S01]  /*25cc0*/  HMMA.16816.F32 R32, R32, R170, RZ ;  /* 0x000000aa2020723c */ /* 0x000fe200000018ff */
[----:B------:R-:W1:Y:S05]  /*25cd0*/  LDSM.16.M88.4 R168, [R218] ;  /* 0x00000000daa8783b */ /* 0x000e6a0000000200 */
[C---:B---3--:R-:W-:Y:S06]  /*25ce0*/  HMMA.16816.F32 R4, R172.reuse, R176, R4 ;  /* 0x000000b0ac04723c */ /* 0x048fec0000001804 */
[C---:B------:R-:W-:Y:S01]  /*25cf0*/  HMMA.16816.F32 R8, R172.reuse, R178, R8 ;  /* 0x000000b2ac08723c */ /* 0x040fe20000001808 */
[----:B------:R-:W2:Y:S05]  /*25d00*/  LDSM.16.M88.4 R176, [R215+0x8800] ;  /* 0x00880000d7b0783b */ /* 0x000eaa0000000200 */
[C---:B------:R-:W-:Y:S06]  /*25d10*/  HMMA.16816.F32 R12, R172.reuse, R180, R12 ;  /* 0x000000b4ac0c723c */ /* 0x040fec000000180c */
[C---:B------:R-:W-:Y:S01]  /*25d20*/  HMMA.16816.F32 R16, R172.reuse, R182, R16 ;  /* 0x000000b6ac10723c */ /* 0x040fe20000001810 */
[----:B------:R-:W-:Y:S05]  /*25d30*/  LDSM.16.M88.4 R180, [R215+0x9800] ;  /* 0x00980000d7b4783b */ /* 0x000fea0000000200 */
[C---:B------:R-:W-:Y:S06]  /*25d40*/  HMMA.16816.F32 R20, R172.reuse, R184, R20 ;  /* 0x000000b8ac14723c */ /* 0x040fec0000001814 */
[C---:B------:R-:W-:Y:S01]  /*25d50*/  HMMA.16816.F32 R24, R172.reuse, R186, R24 ;  /* 0x000000baac18723c */ /* 0x040fe20000001818 */
[----:B------:R-:W-:Y:S05]  /*25d60*/  LDSM.16.M88.4 R184, [R217] ;  /* 0x00000000d9b8783b */ /* 0x000fea0000000200 */
[C---:B------:R-:W-:Y:S06]  /*25d70*/  HMMA.16816.F32 R28, R172.reuse, R188, R28 ;  /* 0x000000bcac1c723c */ /* 0x040fec000000181c */
[----:B------:R-:W-:Y:S01]  /*25d80*/  HMMA.16816.F32 R32, R172, R190, R32 ;  /* 0x000000beac20723c */ /* 0x000fe20000001820 */
[----:B------:R-:W3:Y:S04]  /*25d90*/  LDSM.16.M88.4 R172, [R215+0x9000] ;  /* 0x00900000d7ac783b */ /* 0x000ee80000000200 */
[----:B------:R-:W4:Y:S01]  /*25da0*/  LDSM.16.M88.4 R188, [R208] ;  /* 0x00000000d0bc783b */ /* 0x000f220000000200 */
        /* <DEDUP_REMOVED lines=11> */
[----:B------:R-:W3:Y:S04]  /*25e60*/  LDSM.16.M88.4 R168, [R208+0x1800] ;  /* 0x00180000d0a8783b */ /* 0x000ee80000000200 */
        /* <DEDUP_REMOVED lines=13> */
[----:B------:R-:W-:Y:S01]  /*25f40*/  LDSM.16.M88.4 R184, [R206] ;  /* 0x00000000ceb8783b */ /* 0x000fe20000000200 */
[C---:B-----5:R-:W-:Y:S06]  /*25f50*/  HMMA.16816.F32 R4, R172.reuse, R180, R4 ;  /* 0x000000b4ac04723c */ /* 0x060fec0000001804 */
        /* <DEDUP_REMOVED lines=17> */
[----:B------:R-:W5:Y:S05]  /*26070*/  LDSM.16.M88.4 R184, [R215+0xb000] ;  /* 0x00b00000d7b8783b */ /* 0x000f6a0000000200 */
        /* <DEDUP_REMOVED lines=32> */
[----:B------:R-:W5:Y:S01]  /*26280*/  LDSM.16.M88.4 R180, [R203] ;  /* 0x00000000cbb4783b */ /* 0x000f620000000200 */
[C---:B----4-:R-:W-:Y:S06]  /*26290*/  HMMA.16816.F32 R4, R184.reuse, R188, R4 ;  /* 0x000000bcb804723c */ /* 0x050fec0000001804 */
[C---:B------:R-:W-:Y:S01]  /*262a0*/  HMMA.16816.F32 R8, R184.reuse, R190, R8 ;  /* 0x000000beb808723c */ /* 0x040fe20000001808 */
[----:B------:R-:W4:Y:S05]  /*262b0*/  LDSM.16.M88.4 R188, [R202] ;  /* 0x00000000cabc783b */ /* 0x000f2a0000000200 */
        /* <DEDUP_REMOVED lines=10> */
[C---:B-----5:R-:W-:Y:S06]  /*26360*/  HMMA.16816.F32 R4, R172.reuse, R180, R4 ;  /* 0x000000b4ac04723c */ /* 0x060fec0000001804 */
        /* <DEDUP_REMOVED lines=46> */
[----:B------:R-:W-:Y:S05]  /*26650*/  LDSM.16.M88.4 R172, [R218+0x6000] ;  /* 0x00600000daac783b */ /* 0x000fea0000000200 */
[C---:B------:R-:W-:Y:S06]  /*26660*/  HMMA.16816.F32 R28, R168.reuse, R180, R28 ;  /* 0x000000b4a81c723c */ /* 0x040fec000000181c */
[----:B------:R-:W-:Y:S01]  /*26670*/  HMMA.16816.F32 R32, R168, R182, R32 ;  /* 0x000000b6a820723c */ /* 0x000fe20000001820 */
[----:B------:R-:W3:Y:S04]  /*26680*/  LDSM.16.M88.4 R168, [R196] ;  /* 0x00000000c4a8783b */ /* 0x000ee80000000200 */
        /* <DEDUP_REMOVED lines=22> */
[----:B------:R-:W1:Y:S01]  /*267f0*/  LDSM.16.M88.4 R192, [R208+0x7800] ;  /* 0x00780000d0c0783b */ /* 0x000e620000000200 */
[----:B------:R-:W-:Y:S04]  /*26800*/  DEPBAR.LE SB0, 0x0 ;  /* 0x000080000000791a */ /* 0x000fe80000000000 */
[C---:B--2---:R-:W-:Y:S01]  /*26810*/  HMMA.16816.F32 R28, R172.reuse, R176, R28 ;  /* 0x000000b0ac1c723c */ /* 0x044fe2000000181c */
[----:B------:R-:W-:Y:S05]  /*26820*/  BAR.SYNC.DEFER_BLOCKING 0x0 ;  /* 0x0000000000007b1d */ /* 0x000fea0000010000 */
[----:B------:R-:W-:Y:S06]  /*26830*/  HMMA.16816.F32 R32, R172, R178, R32 ;  /* 0x000000b2ac20723c */ /* 0x000fec0000001820 */
[C---:B---3--:R-:W-:Y:S06]  /*26840*/  HMMA.16816.F32 R4, R168.reuse, R180, R4 ;  /* 0x000000b4a804723c */ /* 0x048fec0000001804 */
[C---:B------:R-:W-:Y:S05]  /*26850*/  HMMA.16816.F32 R8, R168.reuse, R182, R8 ;  /* 0x000000b6a808723c */ /* 0x040fea0000001808 */
[----:B------:R-:W-:Y:S01]  /*26860*/  IMAD.MOV.U32 R181, RZ, RZ, R250 ;  /* 0x000000ffffb57224 */ /* 0x000fe200078e00fa */
[C---:B------:R-:W-:Y:S05]  /*26870*/  HMMA.16816.F32 R12, R168.reuse, R184, R12 ;  /* 0x000000b8a80c723c */ /* 0x040fea000000180c */
[----:B------:R-:W-:Y:S01]  /*26880*/  IMAD.MOV.U32 R180, RZ, RZ, R251 ;  /* 0x000000ffffb47224 */ /* 0x000fe200078e00fb */
[C---:B------:R-:W-:Y:S06]  /*26890*/  HMMA.16816.F32 R16, R168.reuse, R186, R16 ;  /* 0x000000baa810723c */ /* 0x040fec0000001810 */
[C---:B----4-:R-:W-:Y:S06]  /*268a0*/  HMMA.16816.F32 R20, R168.reuse, R188, R20 ;  /* 0x000000bca814723c */ /* 0x050fec0000001814 */
[C---:B------:R-:W-:Y:S06]  /*268b0*/  HMMA.16816.F32 R24, R168.reuse, R190, R24 ;  /* 0x000000bea818723c */ /* 0x040fec0000001818 */
[C---:B-1----:R-:W-:Y:S06]  /*268c0*/  HMMA.16816.F32 R28, R168.reuse, R192, R28 ;  /* 0x000000c0a81c723c */ /* 0x042fec000000181c */
        /* <DEDUP_REMOVED lines=80> */
.L_x_8465:
[----:B------:R-:W-:Y:S02]  /*26dd0*/  R2UR UR4, R166 ;  /* 0x00000000a60472ca */ /* 0x000fe400000e0000 */
[----:B------:R-:W-:Y:S11]  /*26de0*/  R2UR UR5, R167 ;  /* 0x00000000a70572ca */ /* 0x000ff600000e0000 */
[----:B------:R-:W-:Y:S02]  /*26df0*/  @!UPT UIADD3 URZ, URZ, URZ, URZ ;  /* 0x0000003f3f3ff290 */ /* 0x000fe4000fffe03f */
[----:B------:R-:W2:Y:S02]  /*26e00*/  LD.E R172, desc[UR4][R164.64+0x38] ;  /* 0x00003804a4ac7980 */ /* 0x000ea4000c101900 */
[----:B--2---:R-:W-:Y:S05]  /*26e10*/  IMAD.U32 R172, R172, -0x40, RZ ;  /* 0xffffffc0acac7824 */ /* 0x004fea00078e00ff */
[----:B------:R-:W-:Y:S02]  /*26e20*/  SHF.R.S32.HI R168, RZ, 0x1f, R172 ;  /* 0x0000001fffa87819 */ /* 0x000fe400000114ac */
.L_x_8466:
[----:B------:R-:W-:Y:S05]  /*26e30*/  BSYNC B0 ;  /* 0x0000000000007941 */ /* 0x000fea0003800000 */
.L_x_8464:
        /* <DEDUP_REMOVED lines=135> */
.L_x_8463:
[----:B------:R-:W-:Y:S05]  /*276b0*/  BSYNC B1 ;  /* 0x0000000000017941 */ /* 0x000fea0003800000 */
.L_x_8462:
[----:B------:R-:W-:Y:S01]  /*276c0*/  R2UR UR4, R166 ;  /* 0x00000000a60472ca */ /* 0x000fe200000e0000 */
[----:B------:R-:W2:Y:S01]  /*276d0*/  S2R R3, SR_TID.X ;  /* 0x0000000000037919 */ /* 0x000ea20000002100 */
[----:B------:R-:W-:Y:S11]  /*276e0*/  R2UR UR5, R167 ;  /* 0x00000000a70572ca */ /* 0x000ff600000e0000 */
[----:B------:R-:W-:Y:S02]  /*276f0*/  @!UPT UIADD3 URZ, URZ, URZ, URZ ;  /* 0x0000003f3f3ff290 */ /* 0x000fe4000fffe03f */
[----:B------:R3:W4:Y:S01]  /*27700*/  LD.E R165, desc[UR4][R164.64+0xdc] ;  /* 0x0000dc04a4a57980 */ /* 0x000722000c101900 */
[----:B--2---:R-:W-:Y:S04]  /*27710*/  SHF.L.U32 R3, R3, 0x1, RZ ;  /* 0x0000000103037819 */ /* 0x004fe800000006ff */
[----:B------:R-:W-:Y:S05]  /*27720*/  LOP3.LUT R3, R3, 0x6, RZ, 0xc0, !PT ;  /* 0x0000000603037812 */ /* 0x000fea00078ec0ff */
[----:B------:R-:W-:Y:S04]  /*27730*/  IMAD R3, R238, 0x40, R3 ;  /* 0x00000040ee037824 */ /* 0x000fe800078e0203 */
[C---:B---3--:R-:W-:Y:S01]  /*27740*/  VIADD R164, R3.reuse, 0x8 ;  /* 0x0000000803a47836 */ /* 0x048fe20000000000 */
[----:B------:R-:W-:Y:S01]  /*27750*/  IADD3 R168, R242, -R3, RZ ;  /* 0x80000003f2a87210 */ /* 0x000fe20007ffe0ff */
[----:B-1----:R-:W-:Y:S01]  /*27760*/  IMAD.IADD R173, R240, 0x1, -R3 ;  /* 0x00000001f0ad7824 */ /* 0x002fe200078e0a03 */
[C---:B------:R-:W-:Y:S01]  /*27770*/  IADD3 R171, R3.reuse, 0x9, RZ ;  /* 0x0000000903ab7810 */ /* 0x040fe20007ffe0ff */
[C---:B------:R-:W-:Y:S01]  /*27780*/  IMAD.IADD R170, R242.reuse, 0x1, -R164 ;  /* 0x00000001f2aa7824 */ /* 0x040fe200078e0aa4 */
[----:B------:R-:W-:Y:S02]  /*27790*/  IABS R168, R168 ;  /* 0x000000a800a87213 */ /* 0x000fe40000000000 */
[C---:B------:R-:W-:Y:S02]  /*277a0*/  IADD3 R169, R242.reuse, -R171, RZ ;  /* 0x800000abf2a97210 */ /* 0x040fe40007ffe0ff */
[----:B------:R-:W-:Y:S01]  /*277b0*/  I2FP.F32.S32 R166, R168 ;  /* 0x000000a800a67245 */ /* 0x000fe20000201400 */
[C---:B------:R-:W-:Y:S01]  /*277c0*/  VIADD R168, R3.reuse, 0x10 ;  /* 0x0000001003a87836 */ /* 0x040fe20000000000 */
[----:B------:R-:W-:Y:S02]  /*277d0*/  IABS R170, R170 ;  /* 0x000000aa00aa7213 */ /* 0x000fe40000000000 */
[----:B------:R-:W-:Y:S01]  /*277e0*/  IABS R169, R169 ;  /* 0x000000a900a97213 */ /* 0x000fe20000000000 */
[----:B------:R-:W-:Y:S02]  /*277f0*/  IMAD.IADD R167, R242, 0x1, -R168 ;  /* 0x00000001f2a77824 */ /* 0x000fe400078e0aa8 */
[----:B------:R-:W-:Y:S01]  /*27800*/  FFMA.FTZ R4, -R244, R166, R4 ;  /* 0x000000a6f4047223 */ /* 0x000fe20000010104 */
[C---:B------:R-:W-:Y:S02]  /*27810*/  IADD3 R166, R3.reuse, 0x1, RZ ;  /* 0x0000000103a67810 */ /* 0x040fe40007ffe0ff */
[----:B------:R-:W-:Y:S02]  /*27820*/  I2FP.F32.S32 R170, R170 ;  /* 0x000000aa00aa7245 */ /* 0x000fe40000201400 */
[----:B------:R-:W-:Y:S02]  /*27830*/  IABS R167, R167 ;  /* 0x000000a700a77213 */ /* 0x000fe40000000000 */
[----:B------:R-:W-:Y:S01]  /*27840*/  IADD3 R172, R242, -R166, RZ ;  /* 0x800000a6f2ac7210 */ /* 0x000fe20007ffe0ff */
[C---:B------:R-:W-:Y:S01]  /*27850*/  FFMA.FTZ R8, -R244.reuse, R170, R8 ;  /* 0x000000aaf4087223 */ /* 0x040fe20000010108 */
[----:B------:R-:W-:Y:S01]  /*27860*/  I2FP.F32.S32 R167, R167 ;  /* 0x000000a700a77245 */ /* 0x000fe20000201400 */
[C---:B------:R-:W-:Y:S01]  /*27870*/  VIADD R170, R3.reuse, 0x18 ;  /* 0x0000001803aa7836 */ /* 0x040fe20000000000 */
[----:B------:R-:W-:Y:S02]  /*27880*/  IABS R173, R173 ;  /* 0x000000ad00ad7213 */ /* 0x000fe40000000000 */
[----:B------:R-:W-:Y:S01]  /*27890*/  I2FP.F32.S32 R169, R169 ;  /* 0x000000a900a97245 */ /* 0x000fe20000201400 */
[----:B------:R-:W-:Y:S01]  /*278a0*/  FFMA.FTZ R12, -R244, R167, R12 ;  /* 0x000000a7f40c7223 */ /* 0x000fe2000001010c */
[C---:B------:R-:W-:Y:S02]  /*278b0*/  ISETP.GE.AND P4, PT, R164.reuse, R246, PT ;  /* 0x000000f6a400720c */ /* 0x040fe40003f86270 */
[----:B------:R-:W-:Y:S01]  /*278c0*/  ISETP.GE.AND P6, PT, R164, R245, PT ;  /* 0x000000f5a400720c */ /* 0x000fe20003fc6270 */
[----:B------:R-:W-:Y:S01]  /*278d0*/  FFMA.FTZ R9, -R244, R169, R9 ;  /* 0x000000a9f4097223 */ /* 0x000fe20000010109 */
[----:B------:R-:W-:Y:S02]  /*278e0*/  IABS R172, R172 ;  /* 0x000000ac00ac7213 */ /* 0x000fe40000000000 */
[----:B------:R-:W-:Y:S02]  /*278f0*/  I2FP.F32.S32 R173, R173 ;  /* 0x000000ad00ad7245 */ /* 0x000fe40000201400 */
[C---:B------:R-:W-:Y:S02]  /*27900*/  ISETP.GE.OR P4, PT, R164.reuse, R241, !P4 ;  /* 0x000000f1a400720c */ /* 0x040fe40006786670 */
[----:B------:R-:W-:Y:S01]  /*27910*/  ISETP.GE.OR P6, PT, R164, R243, !P6 ;  /* 0x000000f3a400720c */ /* 0x000fe200077c6670 */
[----:B------:R-:W-:Y:S01]  /*27920*/  IMAD.IADD R164, R240, 0x1, -R164 ;  /* 0x00000001f0a47824 */ /* 0x000fe200078e0aa4 */
[----:B------:R-:W-:Y:S01]  /*27930*/  IADD3 R167, R242, -R170, RZ ;  /* 0x800000aaf2a77210 */ /* 0x000fe20007ffe0ff */
[----:B------:R-:W-:Y:S01]  /*27940*/  FFMA.FTZ R6, -R244, R173, R6 ;  /* 0x000000adf4067223 */ /* 0x000fe20000010106 */
[C---:B------:R-:W-:Y:S01]  /*27950*/  IADD3 R169, R3.reuse, 0x19, RZ ;  /* 0x0000001903a97810 */ /* 0x040fe20007ffe0ff */
[----:B------:R-:W-:Y:S01]  /*27960*/  IMAD.IADD R173, R240, 0x1, -R166 ;  /* 0x00000001f0ad7824 */ /* 0x000fe200078e0aa6 */
[----:B------:R-:W-:Y:S02]  /*27970*/  I2FP.F32.S32 R172, R172 ;  /* 0x000000ac00ac7245 */ /* 0x000fe40000201400 */
[C---:B------:R-:W-:Y:S02]  /*27980*/  ISETP.GE.AND P2, PT, R166.reuse, R246, PT ;  /* 0x000000f6a600720c */ /* 0x040fe40003f46270 */
[----:B------:R-:W-:Y:S01]  /*27990*/  ISETP.GE.AND P5, PT, R166, R245, PT ;  /* 0x000000f5a600720c */ /* 0x000fe20003fa6270 */
[----:B------:R-:W-:Y:S01]  /*279a0*/  FFMA.FTZ R5, -R244, R172, R5 ;  /* 0x000000acf4057223 */ /* 0x000fe20000010105 */
[----:B------:R-:W-:Y:S02]  /*279b0*/  IABS R167, R167 ;  /* 0x000000a700a77213 */ /* 0x000fe40000000000 */
[C---:B------:R-:W-:Y:S02]  /*279c0*/  ISETP.GE.OR P2, PT, R166.reuse, R241, !P2 ;  /* 0x000000f1a600720c */ /* 0x040fe40005746670 */
[----:B------:R-:W-:Y:S01]  /*279d0*/  ISETP.GE.OR P5, PT, R166, R243, !P5 ;  /* 0x000000f3a600720c */ /* 0x000fe20006fa6670 */
[----:B------:R-:W-:Y:S01]  /*279e0*/  IMAD.IADD R166, R242, 0x1, -R169 ;  /* 0x00000001f2a67824 */ /* 0x000fe200078e0aa9 */
[C---:B------:R-:W-:Y:S02]  /*279f0*/  ISETP.GE.AND P0, PT, R3.reuse, R246, PT ;  /* 0x000000f60300720c */ /* 0x040fe40003f06270 */
[----:B------:R-:W-:Y:S02]  /*27a00*/  IABS R164, R164 ;  /* 0x000000a400a47213 */ /* 0x000fe40000000000 */
[C---:B------:R-:W-:Y:S02]  /*27a10*/  IADD3 R172, R3.reuse, 0x11, RZ ;  /* 0x0000001103ac7810 */ /* 0x040fe40007ffe0ff */
[C---:B------:R-:W-:Y:S02]  /*27a20*/  ISETP.GE.AND P1, PT, R3.reuse, R245, PT ;  /* 0x000000f50300720c */ /* 0x040fe40003f26270 */
[----:B------:R-:W-:Y:S02]  /*27a30*/  I2FP.F32.S32 R167, R167 ;  /* 0x000000a700a77245 */ /* 0x000fe40000201400 */
[----:B------:R-:W-:Y:S02]  /*27a40*/  IABS R173, R173 ;  /* 0x000000ad00ad7213 */ /* 0x000fe40000000000 */
[C---:B------:R-:W-:Y:S01]  /*27a50*/  ISETP.GE.OR P0, PT, R3.reuse, R241, !P0 ;  /* 0x000000f10300720c */ /* 0x040fe20004706670 */
[----:B------:R-:W-:Y:S01]  /*27a60*/  FFMA.FTZ R16, -R244, R167, R16 ;  /* 0x000000a7f4107223 */ /* 0x000fe20000010110 */
[----:B------:R-:W-:Y:S02]  /*27a70*/  I2FP.F32.S32 R164, R164 ;  /* 0x000000a400a47245 */ /* 0x000fe40000201400 */
[----:B------:R-:W-:Y:S02]  /*27a80*/  IADD3 R174, R242, -R172, RZ ;  /* 0x800000acf2ae7210 */ /* 0x000fe40007ffe0ff */
[C---:B------:R-:W-:Y:S01]  /*27a90*/  ISETP.GE.OR P1, PT, R3.reuse, R243, !P1 ;  /* 0x000000f30300720c */ /* 0x040fe20004f26670 */
[----:B------:R-:W-:Y:S01]  /*27aa0*/  FFMA.FTZ R10, -R244, R164, R10 ;  /* 0x000000a4f40a7223 */ /* 0x000fe2000001010a */
[----:B------:R-:W-:Y:S01]  /*27ab0*/  IABS R166, R166 ;  /* 0x000000a600a67213 */ /* 0x000fe20000000000 */
[----:B------:R-:W-:Y:S01]  /*27ac0*/  VIADD R164, R3, 0x21 ;  /* 0x0000002103a47836 */ /* 0x000fe20000000000 */
[----:B------:R-:W-:Y:S02]  /*27ad0*/  I2FP.F32.S32 R173, R173 ;  /* 0x000000ad00ad7245 */ /* 0x000fe40000201400 */
[----:B------:R-:W-:Y:S01]  /*27ae0*/  FSEL R167, R4, -INF , !P0 ;  /* 0xff80000004a77808 */ /* 0x000fe20004000000 */
[----:B------:R-:W-:Y:S01]  /*27af0*/  IMAD.IADD R4, R240, 0x1, -R172 ;  /* 0x00000001f0047824 */ /* 0x000fe200078e0aac */
[----:B------:R-:W-:Y:S01]  /*27b00*/  FSEL R6, R6, -INF , !P1 ;  /* 0xff80000006067808 */ /* 0x000fe20004800000 */
[C---:B------:R-:W-:Y:S01]  /*27b10*/  FFMA.FTZ R7, -R244.reuse, R173, R7 ;  /* 0x000000adf4077223 */ /* 0x040fe20000010107 */
[----:B------:R-:W-:Y:S02]  /*27b20*/  FSEL R5, R5, -INF , !P2 ;  /* 0xff80000005057808 */ /* 0x000fe40005000000 */
[----:B------:R-:W-:Y:S02]  /*27b30*/  IABS R174, R174 ;  /* 0x000000ae00ae7213 */ /* 0x000fe40000000000 */
[----:B------:R-:W-:Y:S02]  /*27b40*/  I2FP.F32.S32 R166, R166 ;  /* 0x000000a600a67245 */ /* 0x000fe40000201400 */
[C---:B------:R-:W-:Y:S02]  /*27b50*/  ISETP.GE.AND P3, PT, R171.reuse, R246, PT ;  /* 0x000000f6ab00720c */ /* 0x040fe40003f66270 */
[CC--:B------:R-:W-:Y:S01]  /*27b60*/  ISETP.GE.AND P0, PT, R171.reuse, R245.reuse, PT ;  /* 0x000000f5ab00720c */ /* 0x0c0fe20003f06270 */
[----:B------:R-:W-:Y:S01]  /*27b70*/  FFMA.FTZ R17, -R244, R166, R17 ;  /* 0x000000a6f4117223 */ /* 0x000fe20000010111 */
[C---:B------:R-:W-:Y:S02]  /*27b80*/  ISETP.GE.AND P1, PT, R168.reuse, R246, PT ;  /* 0x000000f6a800720c */ /* 0x040fe40003f26270 */
[----:B------:R-:W-:Y:S02]  /*27b90*/  ISETP.GE.AND P2, PT, R168, R245, PT ;  /* 0x000000f5a800720c */ /* 0x000fe40003f46270 */
[----:B------:R-:W-:Y:S02]  /*27ba0*/  I2FP.F32.S32 R174, R174 ;  /* 0x000000ae00ae7245 */ /* 0x000fe40000201400 */
[C---:B------:R-:W-:Y:S02]  /*27bb0*/  ISETP.GE.OR P3, PT, R171.reuse, R241, !P3 ;  /* 0x000000f1ab00720c */ /* 0x040fe40005f66670 */
[----:B------:R-:W-:Y:S01]  /*27bc0*/  ISETP.GE.OR P0, PT, R171, R243, !P0 ;  /* 0x000000f3ab00720c */ /* 0x000fe20004706670 */
[----:B------:R-:W-:Y:S01]  /*27bd0*/  FFMA.FTZ R13, -R244, R174, R13 ;  /* 0x000000aef40d7223 */ /* 0x000fe2000001010d */
[C---:B------:R-:W-:Y:S01]  /*27be0*/  IADD3 R173, R240.reuse, -R171, RZ ;  /* 0x800000abf0ad7210 */ /* 0x040fe20007ffe0ff */
[----:B------:R-:W-:Y:S01]  /*27bf0*/  IMAD.IADD R171, R240, 0x1, -R168 ;  /* 0x00000001f0ab7824 */ /* 0x000fe200078e0aa8 */
[C---:B------:R-:W-:Y:S02]  /*27c00*/  ISETP.GE.OR P1, PT, R168.reuse, R241, !P1 ;  /* 0x000000f1a800720c */ /* 0x040fe40004f26670 */
[----:B------:R-:W-:Y:S02]  /*27c10*/  ISETP.GE.OR P2, PT, R168, R243, !P2 ;  /* 0x000000f3a800720c */ /* 0x000fe40005746670 */
[----:B------:R-:W-:Y:S02]  /*27c20*/  IADD3 R166, R3, 0x20, RZ ;  /* 0x0000002003a67810 */ /* 0x000fe40007ffe0ff */
[----:B------:R-:W-:Y:S02]  /*27c30*/  IADD3 R168, R242, -R164, RZ ;  /* 0x800000a4f2a87210 */ /* 0x000fe40007ffe0ff */
[----:B------:R-:W-:Y:S02]  /*27c40*/  FSEL R8, R8, -INF , !P4 ;  /* 0xff80000008087808 */ /* 0x000fe40006000000 */
[----:B------:R-:W-:Y:S02]  /*27c50*/  FSEL R9, R9, -INF , !P3 ;  /* 0xff80000009097808 */ /* 0x000fe40005800000 */
[C---:B------:R-:W-:Y:S02]  /*27c60*/  ISETP.GE.AND P4, PT, R172.reuse, R246, PT ;  /* 0x000000f6ac00720c */ /* 0x040fe40003f86270 */
[----:B------:R-:W-:Y:S02]  /*27c70*/  ISETP.GE.AND P3, PT, R172, R245, PT ;  /* 0x000000f5ac00720c */ /* 0x000fe40003f66270 */
[----:B------:R-:W-:Y:S02]  /*27c80*/  IADD3 R174, R242, -R166, RZ ;  /* 0x800000a6f2ae7210 */ /* 0x000fe40007ffe0ff */
[----:B------:R-:W-:Y:S02]  /*27c90*/  IABS R168, R168 ;  /* 0x000000a800a87213 */ /* 0x000fe40000000000 */
[C---:B------:R-:W-:Y:S02]  /*27ca0*/  ISETP.GE.OR P4, PT, R172.reuse, R241, !P4 ;  /* 0x000000f1ac00720c */ /* 0x040fe40006786670 */
[----:B------:R-:W-:Y:S02]  /*27cb0*/  ISETP.GE.OR P3, PT, R172, R243, !P3 ;  /* 0x000000f3ac00720c */ /* 0x000fe40005f66670 */
[----:B------:R-:W-:Y:S02]  /*27cc0*/  IABS R172, R174 ;  /* 0x000000ae00ac7213 */ /* 0x000fe40000000000 */
[----:B------:R-:W-:Y:S02]  /*27cd0*/  FSEL R190, R12, -INF , !P1 ;  /* 0xff8000000cbe7808 */ /* 0x000fe40004800000 */
[----:B------:R-:W-:Y:S02]  /*27ce0*/  I2FP.F32.S32 R168, R168 ;  /* 0x000000a800a87245 */ /* 0x000fe40000201400 */
[----:B------:R-:W-:Y:S02]  /*27cf0*/  IABS R171, R171 ;  /* 0x000000ab00ab7213 */ /* 0x000fe40000000000 */
[----:B------:R-:W-:Y:S01]  /*27d00*/  ISETP.GE.AND P1, PT, R170, R246, PT ;  /* 0x000000f6aa00720c */ /* 0x000fe20003f26270 */
[----:B------:R-:W-:Y:S01]  /*27d10*/  FFMA.FTZ R21, -R244, R168, R21 ;  /* 0x000000a8f4157223 */ /* 0x000fe20000010115 */
[----:B------:R-:W-:Y:S01]  /*27d20*/  I2FP.F32.S32 R172, R172 ;  /* 0x000000ac00ac7245 */ /* 0x000fe20000201400 */
[----:B------:R-:W-:Y:S01]  /*27d30*/  VIADD R168, R3, 0x28 ;  /* 0x0000002803a87836 */ /* 0x000fe20000000000 */
[----:B------:R-:W-:Y:S02]  /*27d40*/  I2FP.F32.S32 R171, R171 ;  /* 0x000000ab00ab7245 */ /* 0x000fe40000201400 */
[----:B------:R-:W-:Y:S01]  /*27d50*/  FSEL R10, R10, -INF , !P6 ;  /* 0xff8000000a0a7808 */ /* 0x000fe20007000000 */
[----:B------:R-:W-:Y:S01]  /*27d60*/  FFMA.FTZ R20, -R244, R172, R20 ;  /* 0x000000acf4147223 */ /* 0x000fe20000010114 */
[----:B------:R-:W-:Y:S01]  /*27d70*/  ISETP.GE.OR P1, PT, R170, R241, !P1 ;  /* 0x000000f1aa00720c */ /* 0x000fe20004f26670 */
[----:B------:R-:W-:Y:S01]  /*27d80*/  FFMA.FTZ R14, -R244, R171, R14 ;  /* 0x000000abf40e7223 */ /* 0x000fe2000001010e */
[----:B------:R-:W-:Y:S01]  /*27d90*/  IABS R4, R4 ;  /* 0x0000000400047213 */ /* 0x000fe20000000000 */
[----:B------:R-:W-:Y:S01]  /*27da0*/  IMAD.IADD R171, R242, 0x1, -R168 ;  /* 0x00000001f2ab7824 */ /* 0x000fe200078e0aa8 */
[----:B------:R-:W-:Y:S02]  /*27db0*/  ISETP.GE.AND P6, PT, R166, R246, PT ;  /* 0x000000f6a600720c */ /* 0x000fe40003fc6270 */
[----:B------:R-:W-:Y:S02]  /*27dc0*/  FSEL R191, R13, -INF , !P4 ;  /* 0xff8000000dbf7808 */ /* 0x000fe40006000000 */
[----:B------:R-:W-:Y:S02]  /*27dd0*/  FSEL R7, R7, -INF , !P5 ;  /* 0xff80000007077808 */ /* 0x000fe40006800000 */
[----:B------:R-:W-:Y:S02]  /*27de0*/  FSEL R192, R16, -INF , !P1 ;  /* 0xff80000010c07808 */ /* 0x000fe40004800000 */
[----:B------:R-:W-:Y:S02]  /*27df0*/  I2FP.F32.S32 R4, R4 ;  /* 0x0000000400047245 */ /* 0x000fe40000201400 */
[C---:B------:R-:W-:Y:S02]  /*27e00*/  IADD3 R12, R3.reuse, 0x29, RZ ;  /* 0x00000029030c7810 */ /* 0x040fe40007ffe0ff */
[----:B------:R-:W-:Y:S01]  /*27e10*/  ISETP.GE.OR P6, PT, R166, R241, !P6 ;  /* 0x000000f1a600720c */ /* 0x000fe200077c6670 */
[----:B------:R-:W-:Y:S01]  /*27e20*/  FFMA.FTZ R15, -R244, R4, R15 ;  /* 0x00000004f40f7223 */ /* 0x000fe2000001010f */
[-C--:B------:R-:W-:Y:S01]  /*27e30*/  ISETP.GE.AND P4, PT, R170, R245.reuse, PT ;  /* 0x000000f5aa00720c */ /* 0x080fe20003f86270 */
[----:B------:R-:W-:Y:S01]  /*27e40*/  VIADD R4, R3, 0x30 ;  /* 0x0000003003047836 */ /* 0x000fe20000000000 */
[C---:B------:R-:W-:Y:S02]  /*27e50*/  ISETP.GE.AND P1, PT, R169.reuse, R245, PT ;  /* 0x000000f5a900720c */ /* 0x040fe40003f26270 */
[C---:B------:R-:W-:Y:S02]  /*27e60*/  ISETP.GE.AND P5, PT, R169.reuse, R246, PT ;  /* 0x000000f6a900720c */ /* 0x040fe40003fa6270 */
[----:B------:R-:W-:Y:S02]  /*27e70*/  FSEL R176, R20, -INF , !P6 ;  /* 0xff80000014b07808 */ /* 0x000fe40007000000 */
[-C--:B------:R-:W-:Y:S02]  /*27e80*/  ISETP.GE.OR P4, PT, R170, R243.reuse, !P4 ;  /* 0x000000f3aa00720c */ /* 0x080fe40006786670 */
[C---:B------:R-:W-:Y:S02]  /*27e90*/  ISETP.GE.OR P1, PT, R169.reuse, R243, !P1 ;  /* 0x000000f3a900720c */ /* 0x040fe40004f26670 */
[----:B------:R-:W-:Y:S02]  /*27ea0*/  ISETP.GE.OR P5, PT, R169, R241, !P5 ;  /* 0x000000f1a900720c */ /* 0x000fe40006fa6670 */
[----:B------:R-:W-:Y:S01]  /*27eb0*/  IADD3 R16, R240, -R169, RZ ;  /* 0x800000a9f0107210 */ /* 0x000fe20007ffe0ff */
[----:B------:R-:W-:Y:S01]  /*27ec0*/  IMAD.IADD R169, R242, 0x1, -R12 ;  /* 0x00000001f2a97824 */ /* 0x000fe200078e0a0c */
[----:B------:R-:W-:Y:S02]  /*27ed0*/  IABS R171, R171 ;  /* 0x000000ab00ab7213 */ /* 0x000fe40000000000 */
[C---:B------:R-:W-:Y:S02]  /*27ee0*/  IADD3 R20, R240.reuse, -R164, RZ ;  /* 0x800000a4f0147210 */ /* 0x040fe40007ffe0ff */
[----:B------:R-:W-:Y:S02]  /*27ef0*/  IADD3 R170, R240, -R170, RZ ;  /* 0x800000aaf0aa7210 */ /* 0x000fe40007ffe0ff */
[----:B------:R-:W-:Y:S02]  /*27f00*/  I2FP.F32.S32 R171, R171 ;  /* 0x000000ab00ab7245 */ /* 0x000fe40000201400 */
[----:B------:R-:W-:Y:S02]  /*27f10*/  IABS R20, R20 ;  /* 0x0000001400147213 */ /* 0x000fe40000000000 */
[----:B------:R-:W-:Y:S01]  /*27f20*/  IABS R170, R170 ;  /* 0x000000aa00aa7213 */ /* 0x000fe20000000000 */
[----:B------:R-:W-:Y:S01]  /*27f30*/  FFMA.FTZ R24, -R244, R171, R24 ;  /* 0x000000abf4187223 */ /* 0x000fe20000010118 */
[----:B------:R-:W-:Y:S02]  /*27f40*/  FSEL R194, R14, -INF , !P2 ;  /* 0xff8000000ec27808 */ /* 0x000fe40005000000 */
[----:B------:R-:W-:Y:S02]  /*27f50*/  IADD3 R13, R242, -R4, RZ ;  /* 0x80000004f20d7210 */ /* 0x000fe40007ffe0ff */
[----:B------:R-:W-:Y:S02]  /*27f60*/  IABS R169, R169 ;  /* 0x000000a900a97213 */ /* 0x000fe40000000000 */
[----:B------:R-:W-:Y:S02]  /*27f70*/  ISETP.GE.AND P2, PT, R168, R246, PT ;  /* 0x000000f6a800720c */ /* 0x000fe40003f46270 */
[----:B------:R-:W-:Y:S02]  /*27f80*/  I2FP.F32.S32 R20, R20 ;  /* 0x0000001400147245 */ /* 0x000fe40000201400 */
[----:B------:R-:W-:Y:S02]  /*27f90*/  I2FP.F32.S32 R170, R170 ;  /* 0x000000aa00aa7245 */ /* 0x000fe40000201400 */
[----:B------:R-:W-:Y:S01]  /*27fa0*/  IABS R13, R13 ;  /* 0x0000000d000d7213 */ /* 0x000fe20000000000 */
[C---:B------:R-:W-:Y:S01]  /*27fb0*/  FFMA.FTZ R23, -R244.reuse, R20, R23 ;  /* 0x00000014f4177223 */ /* 0x040fe20000010117 */
[----:B------:R-:W-:Y:S01]  /*27fc0*/  I2FP.F32.S32 R169, R169 ;  /* 0x000000a900a97245 */ /* 0x000fe20000201400 */
[----:B------:R-:W-:Y:S01]  /*27fd0*/  FFMA.FTZ R18, -R244, R170, R18 ;  /* 0x000000aaf4127223 */ /* 0x000fe20000010112 */
[----:B------:R-:W-:Y:S02]  /*27fe0*/  IABS R16, R16 ;  /* 0x0000001000107213 */ /* 0x000fe40000000000 */
[----:B------:R-:W-:Y:S01]  /*27ff0*/  ISETP.GE.OR P2, PT, R168, R241, !P2 ;  /* 0x000000f1a800720c */ /* 0x000fe20005746670 */
[----:B------:R-:W-:Y:S01]  /*28000*/  FFMA.FTZ R25, -R244, R169, R25 ;  /* 0x000000a9f4197223 */ /* 0x000fe20000010119 */
[----:B------:R-:W-:Y:S02]  /*28010*/  FSEL R249, R15, -INF , !P3 ;  /* 0xff8000000ff97808 */ /* 0x000fe40005800000 */
[----:B------:R-:W-:Y:S02]  /*28020*/  IADD3 R14, R240, -R168, RZ ;  /* 0x800000a8f00e7210 */ /* 0x000fe40007ffe0ff */
[----:B------:R-:W-:Y:S02]  /*28030*/  ISETP.GE.AND P3, PT, R12, R246, PT ;  /* 0x000000f60c00720c */ /* 0x000fe40003f66270 */
[----:B------:R-:W-:Y:S02]  /*28040*/  I2FP.F32.S32 R13, R13 ;  /* 0x0000000d000d7245 */ /* 0x000fe40000201400 */
[----:B------:R-:W-:Y:S02]  /*28050*/  I2FP.F32.S32 R16, R16 ;  /* 0x0000001000107245 */ /* 0x000fe40000201400 */
[----:B------:R-:W-:Y:S01]  /*28060*/  FSEL R20, R24, -INF , !P2 ;  /* 0xff80000018147808 */ /* 0x000fe20005000000 */
[----:B------:R-:W-:Y:S01]  /*28070*/  FFMA.FTZ R28, -R244, R13, R28 ;  /* 0x0000000df41c7223 */ /* 0x000fe2000001011c */
[----:B------:R-:W-:Y:S01]  /*28080*/  ISETP.GE.AND P2, PT, R4, R246, PT ;  /* 0x000000f60400720c */ /* 0x000fe20003f46270 */
[----:B------:R-:W-:Y:S01]  /*28090*/  FFMA.FTZ R19, -R244, R16, R19 ;  /* 0x00000010f4137223 */ /* 0x000fe20000010113 */
[----:B------:R-:W-:Y:S01]  /*280a0*/  ISETP.GE.OR P3, PT, R12, R241, !P3 ;  /* 0x000000f10c00720c */ /* 0x000fe20005f66670 */
[----:B------:R-:W-:Y:S01]  /*280b0*/  VIADD R16, R3, 0x31 ;  /* 0x0000003103107836 */ /* 0x000fe20000000000 */
[----:B------:R-:W-:Y:S02]  /*280c0*/  IABS R173, R173 ;  /* 0x000000ad00ad7213 */ /* 0x000fe40000000000 */
[----:B------:R-:W-:Y:S02]  /*280d0*/  IABS R14, R14 ;  /* 0x0000000e000e7213 */ /* 0x000fe40000000000 */
[----:B------:R-:W-:Y:S01]  /*280e0*/  FSEL R195, R18, -INF , !P4 ;  /* 0xff80000012c37808 */ /* 0x000fe20006000000 */
[----:B------:R-:W-:Y:S01]  /*280f0*/  IMAD.MOV.U32 R18, RZ, RZ, R20 ;  /* 0x000000ffff127224 */ /* 0x000fe200078e0014 */
[----:B------:R-:W-:Y:S02]  /*28100*/  FSEL R193, R17, -INF , !P5 ;  /* 0xff80000011c17808 */ /* 0x000fe40006800000 */
[----:B------:R-:W-:Y:S02]  /*28110*/  ISETP.GE.OR P2, PT, R4, R241, !P2 ;  /* 0x000000f10400720c */ /* 0x000fe40005746670 */
[----:B------:R-:W-:Y:S02]  /*28120*/  FSEL R25, R25, -INF , !P3 ;  /* 0xff80000019197808 */ /* 0x000fe40005800000 */
[----:B------:R-:W-:Y:S02]  /*28130*/  I2FP.F32.S32 R173, R173 ;  /* 0x000000ad00ad7245 */ /* 0x000fe40000201400 */
[C---:B------:R-:W-:Y:S01]  /*28140*/  IADD3 R13, R3.reuse, 0x38, RZ ;  /* 0x00000038030d7810 */ /* 0x040fe20007ffe0ff */
[----:B------:R-:W-:Y:S01]  /*28150*/  VIADD R3, R3, 0x39 ;  /* 0x0000003903037836 */ /* 0x000fe20000000000 */
[----:B------:R-:W-:Y:S01]  /*28160*/  I2FP.F32.S32 R14, R14 ;  /* 0x0000000e000e7245 */ /* 0x000fe20000201400 */
[----:B------:R-:W-:Y:S01]  /*28170*/  FFMA.FTZ R11, -R244, R173, R11 ;  /* 0x000000adf40b7223 */ /* 0x000fe2000001010b */
[----:B------:R-:W-:Y:S01]  /*28180*/  ISETP.GE.AND P5, PT, R164, R246, PT ;  /* 0x000000f6a400720c */ /* 0x000fe20003fa6270 */
[----:B------:R-:W-:Y:S01]  /*28190*/  IMAD.IADD R17, R242, 0x1, -R13 ;  /* 0x00000001f2117824 */ /* 0x000fe200078e0a0d */
[-C--:B------:R-:W-:Y:S01]  /*281a0*/  ISETP.GE.AND P4, PT, R12, R245.reuse, PT ;  /* 0x000000f50c00720c */ /* 0x080fe20003f86270 */
[----:B------:R-:W-:Y:S01]  /*281b0*/  FFMA.FTZ R26, -R244, R14, R26 ;  /* 0x0000000ef41a7223 */ /* 0x000fe2000001011a */
[----:B------:R-:W-:Y:S02]  /*281c0*/  ISETP.GE.AND P3, PT, R4, R245, PT ;  /* 0x000000f50400720c */ /* 0x000fe40003f66270 */
[----:B------:R-:W-:Y:S02]  /*281d0*/  FSEL R189, R28, -INF , !P2 ;  /* 0xff8000001cbd7808 */ /* 0x000fe40005000000 */
[----:B------:R-:W-:Y:S02]  /*281e0*/  FSEL R250, R19, -INF , !P1 ;  /* 0xff80000013fa7808 */ /* 0x000fe40004800000 */
[----:B------:R-:W-:Y:S02]  /*281f0*/  ISETP.GE.OR P5, PT, R164, R241, !P5 ;  /* 0x000000f1a400720c */ /* 0x000fe40006fa6670 */
[-C--:B------:R-:W-:Y:S02]  /*28200*/  ISETP.GE.OR P4, PT, R12, R243.reuse, !P4 ;  /* 0x000000f30c00720c */ /* 0x080fe40006786670 */
[C---:B------:R-:W-:Y:S01]  /*28210*/  IADD3 R15, R240.reuse, -R12, RZ ;  /* 0x8000000cf00f7210 */ /* 0x040fe20007ffe0ff */
[----:B------:R-:W-:Y:S01]  /*28220*/  IMAD.IADD R12, R240, 0x1, -R4 ;  /* 0x00000001f00c7824 */ /* 0x000fe200078e0a04 */
[----:B------:R-:W-:Y:S01]  /*28230*/  ISETP.GE.OR P3, PT, R4, R243, !P3 ;  /* 0x000000f30400720c */ /* 0x000fe20005f66670 */
[--C-:B------:R-:W-:Y:S01]  /*28240*/  IMAD.IADD R4, R240, 0x1, -R16.reuse ;  /* 0x00000001f0047824 */ /* 0x100fe200078e0a10 */
[C---:B------:R-:W-:Y:S02]  /*28250*/  ISETP.GE.AND P1, PT, R16.reuse, R246, PT ;  /* 0x000000f61000720c */ /* 0x040fe40003f26270 */
[----:B------:R-:W-:Y:S02]  /*28260*/  ISETP.GE.AND P2, PT, R16, R245, PT ;  /* 0x000000f51000720c */ /* 0x000fe40003f46270 */
[C---:B------:R-:W-:Y:S02]  /*28270*/  IADD3 R14, R242.reuse, -R3, RZ ;  /* 0x80000003f20e7210 */ /* 0x040fe40007ffe0ff */
[----:B------:R-:W-:Y:S01]  /*28280*/  FSEL R175, R21, -INF , !P5 ;  /* 0xff80000015af7808 */ /* 0x000fe20006800000 */
[----:B------:R-:W-:Y:S01]  /*28290*/  IMAD.IADD R21, R242, 0x1, -R16 ;  /* 0x00000001f2157824 */ /* 0x000fe200078e0a10 */
[C---:B------:R-:W-:Y:S02]  /*282a0*/  ISETP.GE.OR P1, PT, R16.reuse, R241, !P1 ;  /* 0x000000f11000720c */ /* 0x040fe40004f26670 */
[----:B------:R-:W-:Y:S02]  /*282b0*/  ISETP.GE.OR P2, PT, R16, R243, !P2 ;  /* 0x000000f31000720c */ /* 0x000fe40005746670 */
[----:B------:R-:W-:Y:S02]  /*282c0*/  FSEL R11, R11, -INF , !P0 ;  /* 0xff8000000b0b7808 */ /* 0x000fe40004000000 */
[----:B------:R-:W-:Y:S02]  /*282d0*/  IABS R16, R14 ;  /* 0x0000000e00107213 */ /* 0x000fe40000000000 */
[C---:B------:R-:W-:Y:S02]  /*282e0*/  ISETP.GE.AND P0, PT, R166.reuse, R245, PT ;  /* 0x000000f5a600720c */ /* 0x040fe40003f06270 */
[----:B------:R-:W-:Y:S02]  /*282f0*/  FMNMX.FTZ R14, R167, R0, !PT ;  /* 0x00000000a70e7209 */ /* 0x000fe40007810000 */
[----:B------:R-:W-:Y:S02]  /*28300*/  IABS R4, R4 ;  /* 0x0000000400047213 */ /* 0x000fe40000000000 */
        /* <DEDUP_REMOVED lines=8> */
[----:B------:R-:W-:Y:S02]  /*28390*/  IABS R21, R21 ;  /* 0x0000001500157213 */ /* 0x000fe40000000000 */
[----:B------:R-:W-:Y:S02]  /*283a0*/  IABS R164, R166 ;  /* 0x000000a600a47213 */ /* 0x000fe40000000000 */
[----:B------:R-:W-:Y:S02]  /*283b0*/  FMNMX.FTZ R4, R6, R2, !PT ;  /* 0x0000000206047209 */ /* 0x000fe40007810000 */
[----:B------:R-:W-:Y:S02]  /*283c0*/  FMNMX.FTZ R14, R9, R14, !PT ;  /* 0x0000000e090e7209 */ /* 0x000fe40007810000 */
[----:B------:R-:W-:Y:S02]  /*283d0*/  I2FP.F32.S32 R21, R21 ;  /* 0x0000001500157245 */ /* 0x000fe40000201400 */
[----:B------:R-:W-:Y:S02]  /*283e0*/  I2FP.F32.S32 R164, R164 ;  /* 0x000000a400a47245 */ /* 0x000fe40000201400 */
[----:B------:R-:W-:Y:S01]  /*283f0*/  FMNMX.FTZ R4, R7, R4, !PT ;  /* 0x0000000407047209 */ /* 0x000fe20007810000 */
[----:B------:R-:W-:Y:S01]  /*28400*/  FFMA.FTZ R29, -R244, R21, R29 ;  /* 0x00000015f41d7223 */ /* 0x000fe2000001011d */
        /* <DEDUP_REMOVED lines=16> */
[----:B------:R-:W-:Y:S01]  /*28510*/  FMNMX.FTZ R12, R193, R14, !PT ;  /* 0x0000000ec10c7209 */ /* 0x000fe20007810000 */
[----:B------:R-:W-:Y:S01]  /*28520*/  FFMA.FTZ R32, -R244, R17, R32 ;  /* 0x00000011f4207223 */ /* 0x000fe20000010120 */
[C---:B------:R-:W-:Y:S02]  /*28530*/  ISETP.GE.OR P0, PT, R13.reuse, R241, !P0 ;  /* 0x000000f10d00720c */ /* 0x040fe40004706670 */
[----:B------:R-:W-:Y:S02]  /*28540*/  ISETP.GE.OR P1, PT, R13, R243, !P1 ;  /* 0x000000f30d00720c */ /* 0x000fe40004f26670 */
[C---:B------:R-:W-:Y:S02]  /*28550*/  IADD3 R14, R240.reuse, -R13, RZ ;  /* 0x8000000df00e7210 */ /* 0x040fe40007ffe0ff */
[----:B------:R-:W-:Y:S01]  /*28560*/  FMNMX.FTZ R13, R249, R4, !PT ;  /* 0x00000004f90d7209 */ /* 0x000fe20007810000 */
[----:B------:R-:W-:Y:S01]  /*28570*/  IMAD.IADD R4, R240, 0x1, -R3 ;  /* 0x00000001f0047824 */ /* 0x000fe200078e0a03 */
[----:B------:R-:W-:Y:S02]  /*28580*/  MOV R17, R176 ;  /* 0x000000b000117202 */ /* 0x000fe40000000f00 */
[----:B------:R-:W-:Y:S02]  /*28590*/  FMNMX.FTZ R13, R195, R13, !PT ;  /* 0x0000000dc30d7209 */ /* 0x000fe40007810000 */
[----:B------:R-:W-:Y:S02]  /*285a0*/  MOV R24, R175 ;  /* 0x000000af00187202 */ /* 0x000fe40000000f00 */
[----:B------:R-:W-:Y:S02]  /*285b0*/  I2FP.F32.S32 R16, R16 ;  /* 0x0000001000107245 */ /* 0x000fe40000201400 */
[----:B------:R-:W-:Y:S02]  /*285c0*/  FMNMX.FTZ R12, R17, R12, !PT ;  /* 0x0000000c110c7209 */ /* 0x000fe40007810000 */
[----:B------:R-:W-:Y:S01]  /*285d0*/  IABS R15, R15 ;  /* 0x0000000f000f7213 */ /* 0x000fe20000000000 */
[----:B------:R-:W-:Y:S01]  /*285e0*/  FFMA.FTZ R33, -R244, R16, R33 ;  /* 0x00000010f4217223 */ /* 0x000fe20000010121 */
[----:B------:R-:W-:Y:S02]  /*285f0*/  ISETP.GE.AND P5, PT, R168, R245, PT ;  /* 0x000000f5a800720c */ /* 0x000fe40003fa6270 */
[----:B------:R-:W-:Y:S02]  /*28600*/  FMNMX.FTZ R13, R250, R13, !PT ;  /* 0x0000000dfa0d7209 */ /* 0x000fe40007810000 */
[----:B------:R-:W-:Y:S02]  /*28610*/  FMNMX.FTZ R12, R24, R12, !PT ;  /* 0x0000000c180c7209 */ /* 0x000fe40007810000 */
[----:B------:R-:W-:Y:S02]  /*28620*/  I2FP.F32.S32 R15, R15 ;  /* 0x0000000f000f7245 */ /* 0x000fe40000201400 */
[----:B------:R-:W-:Y:S02]  /*28630*/  FSEL R16, R23, -INF , !P6 ;  /* 0xff80000017107808 */ /* 0x000fe40007000000 */
[----:B------:R-:W-:Y:S01]  /*28640*/  FMNMX.FTZ R13, R19, R13, !PT ;  /* 0x0000000d130d7209 */ /* 0x000fe20007810000 */
[----:B------:R-:W-:Y:S01]  /*28650*/  FFMA.FTZ R27, -R244, R15, R27 ;  /* 0x0000000ff41b7223 */ /* 0x000fe2000001011b */
[----:B------:R-:W-:Y:S01]  /*28660*/  ISETP.GE.OR P5, PT, R168, R243, !P5 ;  /* 0x000000f3a800720c */ /* 0x000fe20006fa6670 */
[----:B------:R-:W-:Y:S01]  /*28670*/  LDSM.16.MT88.4 R20, [R214+0x10000] ;  /* 0x01000000d614783b */ /* 0x000fe20000004200 */
[----:B------:R-:W-:Y:S02]  /*28680*/  FMNMX.FTZ R12, R18, R12, !PT ;  /* 0x0000000c120c7209 */ /* 0x000fe40007810000 */
[----:B------:R-:W-:Y:S02]  /*28690*/  FSEL R252, R26, -INF , !P5 ;  /* 0xff8000001afc7808 */ /* 0x000fe40006800000 */
[----:B------:R-:W-:Y:S02]  /*286a0*/  FMNMX.FTZ R13, R16, R13, !PT ;  /* 0x0000000d100d7209 */ /* 0x000fe40007810000 */
[----:B------:R-:W-:Y:S02]  /*286b0*/  FMNMX.FTZ R12, R25, R12, !PT ;  /* 0x0000000c190c7209 */ /* 0x000fe40007810000 */
[----:B------:R-:W-:Y:S02]  /*286c0*/  IABS R14, R14 ;  /* 0x0000000e000e7213 */ /* 0x000fe40000000000 */
[----:B------:R-:W-:Y:S02]  /*286d0*/  FSEL R251, R27, -INF , !P4 ;  /* 0xff8000001bfb7808 */ /* 0x000fe40006000000 */
[----:B------:R-:W-:Y:S02]  /*286e0*/  FMNMX.FTZ R13, R252, R13, !PT ;  /* 0x0000000dfc0d7209 */ /* 0x000fe40007810000 */
        /* <DEDUP_REMOVED lines=68> */
[-C--:B------:R-:W-:Y:S01]  /*28b30*/  FFMA.FTZ R251, R251, R165.reuse, -R172 ;  /* 0x000000a5fbfb7223 */ /* 0x080fe200000108ac */
[-CC-:B------:R-:W-:Y:S03]  /*28b40*/  FFMA.FTZ R179, R179, R165.reuse, -R177.reuse ;  /* 0x000000a5b3b37223 */ /* 0x180fe600000108b1 */
[----:B------:R-:W3:Y:S01]  /*28b50*/  MUFU.EX2 R0, R0 ;  /* 0x0000000000007308 */ /* 0x000ee20000000800 */
[-CC-:B------:R-:W-:Y:S01]  /*28b60*/  FFMA.FTZ R178, R178, R165.reuse, -R177.reuse ;  /* 0x000000a5b2b27223 */ /* 0x180fe200000108b1 */
[----:B------:R-:W-:Y:S01]  /*28b70*/  FFMA.FTZ R189, R189, R165, -R177 ;  /* 0x000000a5bdbd7223 */ /* 0x000fe200000108b1 */
[----:B------:R-:W-:Y:S07]  /*28b80*/  ISETP.GT.AND P0, PT, R238, R227, PT ;  /* 0x000000e3ee00720c */ /* 0x000fee0003f04270 */
        /* <DEDUP_REMOVED lines=12> */
[C---:B------:R-:W-:Y:S01]  /*28c50*/  FMUL.FTZ R11, R0.reuse, R159 ;  /* 0x0000009f000b7220 */ /* 0x040fe20000410000 */
[----:B------:R-:W-:Y:S02]  /*28c60*/  IMAD.MOV.U32 R162, RZ, RZ, R19 ;  /* 0x000000ffffa27224 */ /* 0x000fe400078e0013 */
[C---:B------:R-:W-:Y:S01]  /*28c70*/  FMUL.FTZ R19, R0.reuse, R151 ;  /* 0x0000009700137220 */ /* 0x040fe20000410000 */
[----:B------:R-:W-:Y:S02]  /*28c80*/  IMAD.MOV.U32 R163, RZ, RZ, R18 ;  /* 0x000000ffffa37224 */ /* 0x000fe400078e0012 */
[----:B------:R-:W2:Y:S01]  /*28c90*/  MUFU.EX2 R183, R183 ;  /* 0x000000b700b77308 */ /* 0x000ea20000000800 */
[----:B----4-:R-:W-:Y:S01]  /*28ca0*/  F2FP.F16.F32.PACK_AB R168, R185, R187 ;  /* 0x000000bbb9a8723e */ /* 0x010fe200000000ff */
[----:B------:R-:W-:Y:S01]  /*28cb0*/  FMUL.FTZ R18, R0, R150 ;  /* 0x0000009600127220 */ /* 0x000fe20000410000 */
[----:B------:R-:W3:Y:S01]  /*28cc0*/  LDSM.16.MT88.4 R156, [R212+0x10000] ;  /* 0x01000000d49c783b */ /* 0x000ee20000004200 */
        /* <DEDUP_REMOVED lines=9> */
[----:B------:R-:W-:Y:S01]  /*28d60*/  LDSM.16.MT88.4 R132, [R213+0x12000] ;  /* 0x01200000d584783b */ /* 0x000fe20000004200 */
        /* <DEDUP_REMOVED lines=42> */
[C---:B-1----:R-:W-:Y:S01]  /*29010*/  HMMA.16816.F32 R4, R168.reuse, R12, R4 ;  /* 0x0000000ca804723c */ /* 0x042fe20000001804 */
[----:B------:R-:W1:Y:S04]  /*29020*/  MUFU.EX2 R190, R190 ;  /* 0x000000be00be7308 */ /* 0x000e680000000800 */
[C---:B------:R-:W-:Y:S01]  /*29030*/  FMUL.FTZ R73, R2.reuse, R73 ;  /* 0x0000004902497220 */ /* 0x040fe20000410000 */
[C---:B------:R-:W-:Y:S05]  /*29040*/  HMMA.16816.F32 R8, R168.reuse, R14, R8 ;  /* 0x0000000ea808723c */ /* 0x040fea0000001808 */
[----:B------:R-:W-:Y:S01]  /*29050*/  MUFU.EX2 R191, R191 ;  /* 0x000000bf00bf7308 */ /* 0x000fe20000000800 */
[C---:B------:R-:W-:Y:S01]  /*29060*/  FMUL.FTZ R12, R2.reuse, R152 ;  /* 0x00000098020c7220 */ /* 0x040fe20000410000 */
[----:B------:R-:W-:Y:S01]  /*29070*/  FMUL.FTZ R13, R2, R153 ;  /* 0x00000099020d7220 */ /* 0x000fe20000410000 */
[C---:B------:R-:W-:Y:S03]  /*29080*/  FMUL.FTZ R14, R0.reuse, R154 ;  /* 0x0000009a000e7220 */ /* 0x040fe60000410000 */
[----:B------:R-:W-:Y:S01]  /*29090*/  FMUL.FTZ R15, R0, R155 ;  /* 0x0000009b000f7220 */ /* 0x000fe20000410000 */
[----:B------:R-:W-:Y:S02]  /*290a0*/  IMAD.MOV.U32 R153, RZ, RZ, R17 ;  /* 0x000000ffff997224 */ /* 0x000fe400078e0011 */
[C---:B------:R-:W-:Y:S01]  /*290b0*/  FMUL.FTZ R17, R2.reuse, R149 ;  /* 0x0000009502117220 */ /* 0x040fe20000410000 */
[----:B------:R-:W-:Y:S01]  /*290c0*/  MOV R152, R24 ;  /* 0x0000001800987202 */ /* 0x000fe20000000f00 */
[----:B------:R-:W2:Y:S02]  /*290d0*/  LDSM.16.MT88.4 R148, [R216+0x12000] ;  /* 0x01200000d894783b */ /* 0x000ea40000004200 */
[C---:B------:R-:W-:Y:S01]  /*290e0*/  HMMA.16816.F32 R12, R168.reuse, R20, R12 ;  /* 0x00000014a80c723c */ /* 0x040fe2000000180c */
[----:B------:R-:W-:Y:S02]  /*290f0*/  MUFU.EX2 R192, R192 ;  /* 0x000000c000c07308 */ /* 0x000fe40000000800 */
[----:B------:R-:W-:Y:S01]  /*29100*/  FMUL.FTZ R24, R2, R140 ;  /* 0x0000008c02187220 */ /* 0x000fe20000410000 */
[C---:B------:R-:W-:Y:S01]  /*29110*/  FMUL.FTZ R74, R0.reuse, R74 ;  /* 0x0000004a004a7220 */ /* 0x040fe20000410000 */
[----:B------:R-:W-:Y:S01]  /*29120*/  FMUL.FTZ R75, R0, R75 ;  /* 0x0000004b004b7220 */ /* 0x000fe20000410000 */
[C---:B------:R-:W-:Y:S01]  /*29130*/  HMMA.16816.F32 R16, R168.reuse, R22, R16 ;  /* 0x00000016a810723c */ /* 0x040fe20000001810 */
[----:B------:R-:W4:Y:S04]  /*29140*/  LDSM.16.MT88.4 R140, [R214+0x12000] ;  /* 0x01200000d68c783b */ /* 0x000f280000004200 */
[----:B------:R-:W-:Y:S01]  /*29150*/  MUFU.EX2 R193, R193 ;  /* 0x000000c100c17308 */ /* 0x000fe20000000800 */
        /* <DEDUP_REMOVED lines=10> */
[----:B------:R-:W5:Y:S02]  /*29200*/  MUFU.EX2 R194, R194 ;  /* 0x000000c200c27308 */ /* 0x000f640000000800 */
[C---:B------:R-:W-:Y:S01]  /*29210*/  FMUL.FTZ R80, R2.reuse, R80 ;  /* 0x0000005002507220 */ /* 0x040fe20000410000 */
[----:B------:R-:W-:Y:S01]  /*29220*/  FMUL.FTZ R81, R2, R81 ;  /* 0x0000005102517220 */ /* 0x000fe20000410000 */
[----:B------:R-:W-:Y:S01]  /*29230*/  FMUL.FTZ R82, R0, R82 ;  /* 0x0000005200527220 */ /* 0x000fe20000410000 */
[C---:B------:R-:W-:Y:S05]  /*29240*/  HMMA.16816.F32 R24, R168.reuse, R30, R24 ;  /* 0x0000001ea818723c */ /* 0x040fea0000001818 */
[----:B------:R-:W5:Y:S01]  /*29250*/  MUFU.EX2 R249, R249 ;  /* 0x000000f900f97308 */ /* 0x000f620000000800 */
[C---:B------:R-:W-:Y:S01]  /*29260*/  FMUL.FTZ R28, R2.reuse, R136 ;  /* 0x00000088021c7220 */ /* 0x040fe20000410000 */
[----:B------:R-:W-:Y:S01]  /*29270*/  FMUL.FTZ R29, R2, R137 ;  /* 0x00000089021d7220 */ /* 0x000fe20000410000 */
[C---:B------:R-:W-:Y:S03]  /*29280*/  FMUL.FTZ R30, R0.reuse, R138 ;  /* 0x0000008a001e7220 */ /* 0x040fe60000410000 */
[C---:B------:R-:W-:Y:S02]  /*29290*/  FMUL.FTZ R31, R0.reuse, R139 ;  /* 0x0000008b001f7220 */ /* 0x040fe40000410000 */
[----:B------:R-:W1:Y:S01]  /*292a0*/  LDSM.16.MT88.4 R136, [R212+0x12000] ;  /* 0x01200000d488783b */ /* 0x000e620000004200 */
        /* <DEDUP_REMOVED lines=9> */
[C---:B------:R-:W-:Y:S05]  /*29340*/  HMMA.16816.F32 R32, R168.reuse, R158, R32 ;  /* 0x0000009ea820723c */ /* 0x040fea0000001820 */
[----:B------:R-:W3:Y:S01]  /*29350*/  MUFU.EX2 R250, R250 ;  /* 0x000000fa00fa7308 */ /* 0x000ee20000000800 */
[----:B------:R-:W-:Y:S01]  /*29360*/  MOV R157, R153 ;  /* 0x00000099009d7202 */ /* 0x000fe20000000f00 */
[C---:B--2---:R-:W-:Y:S04]  /*29370*/  HMMA.16816.F32 R36, R168.reuse, R148, R36 ;  /* 0x00000094a824723c */ /* 0x044fe80000001824 */
[----:B------:R-:W-:Y:S02]  /*29380*/  IMAD.MOV.U32 R156, RZ, RZ, R152 ;  /* 0x000000ffff9c7224 */ /* 0x000fe400078e0098 */
[C---:B------:R-:W-:Y:S01]  /*29390*/  HMMA.16816.F32 R40, R168.reuse, R150, R40 ;  /* 0x00000096a828723c */ /* 0x040fe20000001828 */
[----:B------:R-:W-:Y:S01]  /*293a0*/  LDSM.16.MT88.4 R148, [R213+0x10800] ;  /* 0x01080000d594783b */ /* 0x000fe20000004200 */
[----:B------:R-:W-:Y:S03]  /*293b0*/  MUFU.EX2 R252, R252 ;  /* 0x000000fc00fc7308 */ /* 0x000fe60000000800 */
[C---:B------:R-:W-:Y:S01]  /*293c0*/  FMUL.FTZ R90, R0.reuse, R90 ;  /* 0x0000005a005a7220 */ /* 0x040fe20000410000 */
[C---:B----4-:R-:W-:Y:S03]  /*293d0*/  HMMA.16816.F32 R44, R168.reuse, R140, R44 ;  /* 0x0000008ca82c723c */ /* 0x050fe6000000182c */
[----:B------:R-:W-:Y:S03]  /*293e0*/  LDSM.16.MT88.4 R152, [R216+0x12800] ;  /* 0x01280000d898783b */ /* 0x000fe60000004200 */
[----:B------:R-:W-:Y:S01]  /*293f0*/  MUFU.EX2 R251, R251 ;  /* 0x000000fb00fb7308 */ /* 0x000fe20000000800 */
[----:B------:R-:W-:Y:S01]  /*29400*/  FMUL.FTZ R91, R0, R91 ;  /* 0x0000005b005b7220 */ /* 0x000fe20000410000 */
[C---:B------:R-:W-:Y:S03]  /*29410*/  HMMA.16816.F32 R48, R168.reuse, R142, R48 ;  /* 0x0000008ea830723c */ /* 0x040fe60000001830 */
[----:B------:R-:W2:Y:S03]  /*29420*/  LDSM.16.MT88.4 R140, [R216+0x14000] ;  /* 0x01400000d88c783b */ /* 0x000ea60000004200 */
[C---:B------:R-:W-:Y:S02]  /*29430*/  HMMA.16816.F32 R52, R168.reuse, R132, R52 ;  /* 0x00000084a834723c */ /* 0x040fe40000001834 */
[----:B------:R-:W-:Y:S03]  /*29440*/  MUFU.EX2 R189, R189 ;  /* 0x000000bd00bd7308 */ /* 0x000fe60000000800 */
[C---:B------:R-:W-:Y:S01]  /*29450*/  FMUL.FTZ R92, R2.reuse, R92 ;  /* 0x0000005c025c7220 */ /* 0x040fe20000410000 */
[C---:B------:R-:W-:Y:S01]  /*29460*/  HMMA.16816.F32 R56, R168.reuse, R134, R56 ;  /* 0x00000086a838723c */ /* 0x040fe20000001838 */
[----:B------:R-:W4:Y:S04]  /*29470*/  LDSM.16.MT88.4 R132, [R214+0x14000] ;  /* 0x01400000d684783b */ /* 0x000f280000004200 */
[----:B------:R-:W-:Y:S01]  /*29480*/  FMUL.FTZ R93, R2, R93 ;  /* 0x0000005d025d7220 */ /* 0x000fe20000410000 */
[C---:B-1----:R-:W-:Y:S05]  /*29490*/  HMMA.16816.F32 R60, R168.reuse, R136, R60 ;  /* 0x00000088a83c723c */ /* 0x042fea000000183c */
        /* <DEDUP_REMOVED lines=24> */
[C---:B----4-:R-:W-:Y:S05]  /*29620*/  HMMA.16816.F32 R76, R168.reuse, R132, R76 ;  /* 0x00000084a84c723c */ /* 0x050fea000000184c */
        /* <DEDUP_REMOVED lines=28> */
[----:B------:R-:W2:Y:S04]  /*297f0*/  LDSM.16.MT88.4 R132, [R212+0x16000] ;  /* 0x01600000d484783b */ /* 0x000ea80000004200 */
[----:B------:R-:W-:Y:S01]  /*29800*/  FMUL.FTZ R131, R0, R131 ;  /* 0x0000008300837220 */ /* 0x000fe20000410000 */
[C---:B------:R-:W-:Y:S05]  /*29810*/  HMMA.16816.F32 R108, R168.reuse, R144, R108 ;  /* 0x00000090a86c723c */ /* 0x040fea000000186c */
[----:B------:R-:W-:Y:S01]  /*29820*/  FFMA.FTZ R187, R2, R248, R187 ;  /* 0x000000f802bb7223 */ /* 0x000fe200000100bb */
[C---:B------:R-:W-:Y:S01]  /*29830*/  HMMA.16816.F32 R112, R168.reuse, R146, R112 ;  /* 0x00000092a870723c */ /* 0x040fe20000001870 */
[----:B------:R-:W4:Y:S04]  /*29840*/  LDSM.16.MT88.4 R144, [R214+0x10800] ;  /* 0x01080000d690783b */ /* 0x000f280000004200 */
[----:B------:R-:W-:Y:S01]  /*29850*/  MOV R2, R3 ;  /* 0x0000000300027202 */ /* 0x000fe20000000f00 */
[C---:B-1----:R-:W-:Y:S05]  /*29860*/  HMMA.16816.F32 R116, R168.reuse, R136, R116 ;  /* 0x00000088a874723c */ /* 0x042fea0000001874 */
[----:B------:R-:W-:Y:S01]  /*29870*/  FFMA.FTZ R188, R0, R247, R188 ;  /* 0x000000f700bc7223 */ /* 0x000fe200000100bc */
[C---:B------:R-:W-:Y:S01]  /*29880*/  HMMA.16816.F32 R120, R168.reuse, R138, R120 ;  /* 0x0000008aa878723c */ /* 0x040fe20000001878 */
[----:B------:R-:W1:Y:S04]  /*29890*/  LDSM.16.MT88.4 R136, [R212+0x10800] ;  /* 0x01080000d488783b */ /* 0x000e680000004200 */
[----:B------:R-:W-:Y:S01]  /*298a0*/  FADD.FTZ R187, R185, R187 ;  /* 0x000000bbb9bb7221 */ /* 0x000fe20000010000 */
[----:B------:R-:W-:Y:S01]  /*298b0*/  FADD.FTZ R188, R182, R188 ;  /* 0x000000bcb6bc7221 */ /* 0x000fe20000010000 */
[----:B------:R-:W-:Y:S04]  /*298c0*/  MOV R0, R164 ;  /* 0x000000a400007202 */ /* 0x000fe80000000f00 */
[----:B------:R-:W-:Y:S01]  /*298d0*/  FADD.FTZ R187, R184, R187 ;  /* 0x000000bbb8bb7221 */ /* 0x000fe20000010000 */
[----:B------:R-:W-:Y:S03]  /*298e0*/  FADD.FTZ R188, R167, R188 ;  /* 0x000000bca7bc7221 */ /* 0x000fe60000010000 */
[----:B------:R-:W-:Y:S01]  /*298f0*/  FADD.FTZ R187, R183, R187 ;  /* 0x000000bbb7bb7221 */ /* 0x000fe20000010000 */
[----:B------:R-:W-:Y:S01]  /*29900*/  FADD.FTZ R188, R186, R188 ;  /* 0x000000bcbabc7221 */ /* 0x000fe20000010000 */
[C---:B--2---:R-:W-:Y:S03]  /*29910*/  HMMA.16816.F32 R124, R168.reuse, R132, R124 ;  /* 0x00000084a87c723c */ /* 0x044fe6000000187c */
[----:B------:R-:W-:Y:S01]  /*29920*/  FADD.FTZ R187, R190, R187 ;  /* 0x000000bbbebb7221 */ /* 0x000fe20000010000 */
[----:B-----5:R-:W-:Y:S02]  /*29930*/  FADD.FTZ R188, R194, R188 ;  /* 0x000000bcc2bc7221 */ /* 0x020fe40000010000 */
[----:B------:R-:W-:Y:S05]  /*29940*/  HMMA.16816.F32 R128, R168, R134, R128 ;  /* 0x00000086a880723c */ /* 0x000fea0000001880 */
[C---:B------:R-:W-:Y:S01]  /*29950*/  F2FP.F16.F32.PACK_AB R132, R191.reuse, R190 ;  /* 0x000000bebf84723e */ /* 0x040fe200000000ff */
[----:B------:R-:W-:Y:S01]  /*29960*/  FADD.FTZ R187, R191, R187 ;  /* 0x000000bbbfbb7221 */ /* 0x000fe20000010000 */
[----:B------:R-:W-:Y:S01]  /*29970*/  F2FP.F16.F32.PACK_AB R134, R193, R192 ;  /* 0x000000c0c186723e */ /* 0x000fe200000000ff */
[----:B------:R-:W-:Y:S03]  /*29980*/  IMAD.MOV.U32 R170, RZ, RZ, R157 ;  /* 0x000000ffffaa7224 */ /* 0x000fe600078e009d */
[C---:B------:R-:W-:Y:S01]  /*29990*/  F2FP.F16.F32.PACK_AB R133, R249.reuse, R194 ;  /* 0x000000c2f985723e */ /* 0x040fe200000000ff */
[----:B------:R-:W-:Y:S01]  /*299a0*/  FADD.FTZ R188, R249, R188 ;  /* 0x000000bcf9bc7221 */ /* 0x000fe20000010000 */
[----:B---3--:R-:W-:Y:S01]  /*299b0*/  F2FP.F16.F32.PACK_AB R135, R250, R195 ;  /* 0x000000c3fa87723e */ /* 0x008fe200000000ff */
[----:B------:R-:W-:Y:S01]  /*299c0*/  FADD.FTZ R187, R192, R187 ;  /* 0x000000bbc0bb7221 */ /* 0x000fe20000010000 */
[----:B------:R-:W-:Y:S01]  /*299d0*/  MOV R171, R156 ;  /* 0x0000009c00ab7202 */ /* 0x000fe20000000f00 */
[----:B------:R-:W-:Y:S01]  /*299e0*/  FADD.FTZ R188, R195, R188 ;  /* 0x000000bcc3bc7221 */ /* 0x000fe20000010000 */
[----:B------:R-:W2:Y:S01]  /*299f0*/  LDSM.16.MT88.4 R156, [R214+0x12800] ;  /* 0x01280000d69c783b */ /* 0x000ea20000004200 */
[----:B------:R-:W-:Y:S02]  /*29a00*/  FADD.FTZ R187, R193, R187 ;  /* 0x000000bbc1bb7221 */ /* 0x000fe40000010000 */
[C---:B------:R-:W-:Y:S05]  /*29a10*/  HMMA.16816.F32 R4, R132.reuse, R140, R4 ;  /* 0x0000008c8404723c */ /* 0x040fea0000001804 */
[----:B------:R-:W-:Y:S01]  /*29a20*/  FADD.FTZ R188, R250, R188 ;  /* 0x000000bcfabc7221 */ /* 0x000fe20000010000 */
        /* <DEDUP_REMOVED lines=24> */
[C---:B------:R-:W-:Y:S05]  /*29bb0*/  HMMA.16816.F32 R72, R132.reuse, R146, R72 ;  /* 0x000000928448723c */ /* 0x040fea0000001848 */
[-CC-:B------:R-:W-:Y:S01]  /*29bc0*/  FFMA.FTZ R144, R170, R165.reuse, -R177.reuse ;  /* 0x000000a5aa907223 */ /* 0x180fe200000108b1 */
[C---:B------:R-:W-:Y:S03]  /*29bd0*/  HMMA.16816.F32 R76, R132.reuse, R148, R76 ;  /* 0x00000094844c723c */ /* 0x040fe6000000184c */
[----:B------:R5:W-:Y:S03]  /*29be0*/  MUFU.EX2 R170, R144 ;  /* 0x0000009000aa7308 */ /* 0x000be60000000800 */
[C---:B------:R-:W-:Y:S05]  /*29bf0*/  HMMA.16816.F32 R80, R132.reuse, R150, R80 ;  /* 0x000000968450723c */ /* 0x040fea0000001850 */
[-CC-:B------:R-:W-:Y:S01]  /*29c00*/  FFMA.FTZ R148, R163, R165.reuse, -R177.reuse ;  /* 0x000000a5a3947223 */ /* 0x180fe200000108b1 */
[C---:B----4-:R-:W-:Y:S01]  /*29c10*/  HMMA.16816.F32 R84, R132.reuse, R152, R84 ;  /* 0x000000988454723c */ /* 0x050fe20000001854 */
[----:B------:R-:W-:Y:S05]  /*29c20*/  MUFU.EX2 R163, R174 ;  /* 0x000000ae00a37308 */ /* 0x000fea0000000800 */
[C---:B------:R-:W-:Y:S05]  /*29c30*/  HMMA.16816.F32 R88, R132.reuse, R154, R88 ;  /* 0x0000009a8458723c */ /* 0x040fea0000001858 */
[-CC-:B-----5:R-:W-:Y:S01]  /*29c40*/  FFMA.FTZ R144, R171, R165.reuse, -R177.reuse ;  /* 0x000000a5ab907223 */ /* 0x1a0fe200000108b1 */
[C---:B--2---:R-:W-:Y:S01]  /*29c50*/  HMMA.16816.F32 R92, R132.reuse, R156, R92 ;  /* 0x0000009c845c723c */ /* 0x044fe2000000185c */
[----:B------:R2:W-:Y:S04]  /*29c60*/  MUFU.EX2 R171, R148 ;  /* 0x0000009400ab7308 */ /* 0x0005e80000000800 */
[-CC-:B------:R-:W-:Y:S01]  /*29c70*/  FFMA.FTZ R152, R160, R165.reuse, -R177.reuse ;  /* 0x000000a5a0987223 */ /* 0x180fe200000108b1 */
[C---:B------:R-:W-:Y:S05]  /*29c80*/  HMMA.16816.F32 R96, R132.reuse, R158, R96 ;  /* 0x0000009e8460723c */ /* 0x040fea0000001860 */
[----:B------:R4:W-:Y:S01]  /*29c90*/  MUFU.EX2 R169, R144 ;  /* 0x0000009000a97308 */ /* 0x0009e20000000800 */
[-CC-:B------:R-:W-:Y:S01]  /*29ca0*/  FFMA.FTZ R156, R161, R165.reuse, -R172.reuse ;  /* 0x000000a5a19c7223 */ /* 0x180fe200000108ac */
[C---:B---3--:R-:W-:Y:S08]  /*29cb0*/  HMMA.16816.F32 R100, R132.reuse, R140, R100 ;  /* 0x0000008c8464723c */ /* 0x048ff00000001864 */
[----:B------:R3:W-:Y:S01]  /*29cc0*/  MUFU.EX2 R160, R152 ;  /* 0x0000009800a07308 */ /* 0x0007e20000000800 */
[C---:B------:R-:W-:Y:S01]  /*29cd0*/  HMMA.16816.F32 R104, R132.reuse, R142, R104 ;  /* 0x0000008e8468723c */ /* 0x040fe20000001868 */
[----:B--2---:R-:W-:Y:S02]  /*29ce0*/  LDSM.16.MT88.4 R148, [R212+0x16800] ;  /* 0x01680000d494783b */ /* 0x004fe40000004200 */
[-CC-:B------:R-:W-:Y:S03]  /*29cf0*/  FFMA.FTZ R140, R162, R165.reuse, -R172.reuse ;  /* 0x000000a5a28c7223 */ /* 0x180fe600000108ac */
[C---:B-1----:R-:W-:Y:S03]  /*29d00*/  HMMA.16816.F32 R108, R132.reuse, R136, R108 ;  /* 0x00000088846c723c */ /* 0x042fe6000000186c */
[----:B------:R1:W-:Y:S01]  /*29d10*/  MUFU.EX2 R161, R156 ;  /* 0x0000009c00a17308 */ /* 0x0003e20000000800 */
[----:B----4-:R-:W2:Y:S01]  /*29d20*/  LDSM.16.MT88.4 R144, [R213+0x16800] ;  /* 0x01680000d590783b */ /* 0x010ea20000004200 */
[-C--:B------:R-:W-:Y:S01]  /*29d30*/  FFMA.FTZ R177, R176, R165.reuse, -R177 ;  /* 0x000000a5b0b17223 */ /* 0x080fe200000108b1 */
[C---:B------:R-:W-:Y:S07]  /*29d40*/  HMMA.16816.F32 R112, R132.reuse, R138, R112 ;  /* 0x0000008a8470723c */ /* 0x040fee0000001870 */
[----:B------:R4:W-:Y:S01]  /*29d50*/  MUFU.EX2 R168, R140 ;  /* 0x0000008c00a87308 */ /* 0x0009e20000000800 */
[----:B---3--:R-:W-:Y:S03]  /*29d60*/  LDSM.16.MT88.4 R152, [R214+0x11000] ;  /* 0x01100000d698783b */ /* 0x008fe60000004200 */
[----:B------:R-:W-:Y:S06]  /*29d70*/  FFMA.FTZ R172, R166, R165, -R172 ;  /* 0x000000a5a6ac7223 */ /* 0x000fec00000108ac */
[----:B------:R-:W-:Y:S01]  /*29d80*/  MUFU.EX2 R165, R172 ;  /* 0x000000ac00a57308 */ /* 0x000fe20000000800 */
[----:B-1----:R-:W-:Y:S09]  /*29d90*/  LDSM.16.MT88.4 R156, [R213+0x11000] ;  /* 0x01100000d59c783b */ /* 0x002ff20000004200 */
[----:B------:R-:W-:Y:S01]  /*29da0*/  MUFU.EX2 R162, R179 ;  /* 0x000000b300a27308 */ /* 0x000fe20000000800 */
[----:B----4-:R-:W1:Y:S09]  /*29db0*/  LDSM.16.MT88.4 R140, [R216+0x11000] ;  /* 0x01100000d88c783b */ /* 0x010e720000004200 */
[----:B------:R-:W-:Y:S01]  /*29dc0*/  MUFU.EX2 R179, R178 ;  /* 0x000000b200b37308 */ /* 0x000fe20000000800 */
[----:B------:R-:W3:Y:S09]  /*29dd0*/  LDSM.16.MT88.4 R136, [R212+0x11000] ;  /* 0x01100000d488783b */ /* 0x000ef20000004200 */
[----:B------:R-:W4:Y:S01]  /*29de0*/  MUFU.EX2 R178, R177 ;  /* 0x000000b100b27308 */ /* 0x000f220000000800 */
[C---:B--2---:R-:W-:Y:S06]  /*29df0*/  HMMA.16816.F32 R116, R132.reuse, R144, R116 ;  /* 0x000000908474723c */ /* 0x044fec0000001874 */
[C---:B------:R-:W-:Y:S01]  /*29e00*/  HMMA.16816.F32 R120, R132.reuse, R146, R120 ;  /* 0x000000928478723c */ /* 0x040fe20000001878 */
[----:B------:R-:W2:Y:S05]  /*29e10*/  LDSM.16.MT88.4 R144, [R216+0x13000] ;  /* 0x01300000d890783b */ /* 0x000eaa0000004200 */
[C---:B------:R-:W-:Y:S05]  /*29e20*/  HMMA.16816.F32 R124, R132.reuse, R148, R124 ;  /* 0x00000094847c723c */ /* 0x040fea000000187c */
[----:B----4-:R-:W-:Y:S01]  /*29e30*/  MOV R166, R178 ;  /* 0x000000b200a67202 */ /* 0x010fe20000000f00 */
        /* <DEDUP_REMOVED lines=40> */
[C---:B------:R-:W-:Y:S05]  /*2a0c0*/  HMMA.16816.F32 R96, R132.reuse, R150, R96 ;  /* 0x000000968460723c */ /* 0x040fea0000001860 */
[----:B------:R-:W-:Y:S01]  /*2a0d0*/  MOV R149, R161 ;  /* 0x000000a100957202 */ /* 0x000fe20000000f00 */
[C---:B-1----:R-:W-:Y:S01]  /*2a0e0*/  HMMA.16816.F32 R100, R132.reuse, R140, R100 ;  /* 0x0000008c8464723c */ /* 0x042fe20000001864 */
[----:B------:R-:W-:Y:S05]  /*2a0f0*/  MUFU.EX2 R161, R175 ;  /* 0x000000af00a17308 */ /* 0x000fea0000000800 */
[C---:B------:R-:W-:Y:S01]  /*2a100*/  HMMA.16816.F32 R104, R132.reuse, R142, R104 ;  /* 0x0000008e8468723c */ /* 0x040fe20000001868 */
[----:B------:R-:W-:Y:S05]  /*2a110*/  LDSM.16.MT88.4 R140, [R213+0x11800] ;  /* 0x01180000d58c783b */ /* 0x000fea0000004200 */
[C---:B-----5:R-:W-:Y:S01]  /*2a120*/  HMMA.16816.F32 R108, R132.reuse, R152, R108 ;  /* 0x00000098846c723c */ /* 0x060fe2000000186c */
[----:B------:R1:W4:Y:S05]  /*2a130*/  MUFU.EX2 R152, R173 ;  /* 0x000000ad00987308 */ /* 0x00032a0000000800 */
[C---:B------:R-:W-:Y:S05]  /*2a140*/  HMMA.16816.F32 R112, R132.reuse, R154, R112 ;  /* 0x0000009a8470723c */ /* 0x040fea0000001870 */
[----:B------:R-:W-:Y:S01]  /*2a150*/  IMAD.MOV.U32 R153, RZ, RZ, R149 ;  /* 0x000000ffff997224 */ /* 0x000fe200078e0095 */
[C---:B---3--:R-:W-:Y:S01]  /*2a160*/  HMMA.16816.F32 R116, R132.reuse, R136, R116 ;  /* 0x000000888474723c */ /* 0x048fe20000001874 */
[----:B------:R-:W3:Y:S05]  /*2a170*/  LDSM.16.MT88.4 R148, [R214+0x11800] ;  /* 0x01180000d694783b */ /* 0x000eea0000004200 */
[C---:B------:R-:W-:Y:S03]  /*2a180*/  HMMA.16816.F32 R120, R132.reuse, R138, R120 ;  /* 0x0000008a8478723c */ /* 0x040fe60000001878 */
[----:B-1----:R-:W1:Y:S02]  /*2a190*/  LDSM.16.MT88.4 R172, [R212+0x11800] ;  /* 0x01180000d4ac783b */ /* 0x002e640000004200 */
[----:B------:R-:W-:Y:S01]  /*2a1a0*/  IMAD.MOV.U32 R136, RZ, RZ, R179 ;  /* 0x000000ffff887224 */ /* 0x000fe200078e00b3 */
[C---:B--2---:R-:W-:Y:S05]  /*2a1b0*/  HMMA.16816.F32 R124, R132.reuse, R144, R124 ;  /* 0x00000090847c723c */ /* 0x044fea000000187c */
[----:B----4-:R-:W-:Y:S01]  /*2a1c0*/  MOV R139, R152 ;  /* 0x00000098008b7202 */ /* 0x010fe20000000f00 */
[----:B------:R-:W-:Y:S01]  /*2a1d0*/  HMMA.16816.F32 R128, R132, R146, R128 ;  /* 0x000000928480723c */ /* 0x000fe20000001880 */
[----:B------:R-:W2:Y:S04]  /*2a1e0*/  LDSM.16.MT88.4 R176, [R216+0x13800] ;  /* 0x01380000d8b0783b */ /* 0x000ea80000004200 */
[----:B------:R-:W-:Y:S01]  /*2a1f0*/  MOV R137, R171 ;  /* 0x000000ab00897202 */ /* 0x000fe20000000f00 */
[----:B------:R-:W-:Y:S01]  /*2a200*/  IMAD.MOV.U32 R138, RZ, RZ, R170 ;  /* 0x000000ffff8a7224 */ /* 0x000fe200078e00aa */
[----:B------:R-:W-:Y:S01]  /*2a210*/  MOV R145, R168 ;  /* 0x000000a800917202 */ /* 0x000fe20000000f00 */
[----:B------:R-:W-:Y:S03]  /*2a220*/  IMAD.MOV.U32 R144, RZ, RZ, R169 ;  /* 0x000000ffff907224 */ /* 0x000fe600078e00a9 */
[----:B------:R-:W-:Y:S01]  /*2a230*/  F2FP.F16.F32.PACK_AB R168, R162, R189 ;  /* 0x000000bda2a8723e */ /* 0x000fe200000000ff */
[----:B------:R-:W-:Y:S01]  /*2a240*/  IMAD.MOV.U32 R133, RZ, RZ, R162 ;  /* 0x000000ffff857224 */ /* 0x000fe200078e00a2 */
[----:B------:R-:W-:Y:S01]  /*2a250*/  F2FP.F16.F32.PACK_AB R170, R166, R136 ;  /* 0x00000088a6aa723e */ /* 0x000fe200000000ff */
[----:B------:R-:W-:Y:S01]  /*2a260*/  IMAD.MOV.U32 R135, RZ, RZ, R160 ;  /* 0x000000ffff877224 */ /* 0x000fe200078e00a0 */
[----:B------:R-:W-:Y:S01]  /*2a270*/  F2FP.F16.F32.PACK_AB R169, R163, R161 ;  /* 0x000000a1a3a9723e */ /* 0x000fe200000000ff */
[----:B------:R-:W-:Y:S01]  /*2a280*/  IMAD.MOV.U32 R147, RZ, RZ, R153 ;  /* 0x000000ffff937224 */ /* 0x000fe200078e0099 */
[----:B------:R-:W-:Y:S02]  /*2a290*/  F2FP.F16.F32.PACK_AB R171, R165, R139 ;  /* 0x0000008ba5ab723e */ /* 0x000fe400000000ff */
[----:B------:R-:W-:Y:S02]  /*2a2a0*/  MOV R132, R163 ;  /* 0x000000a300847202 */ /* 0x000fe40000000f00 */
[----:B------:R-:W-:Y:S03]  /*2a2b0*/  MOV R134, R161 ;  /* 0x000000a100867202 */ /* 0x000fe60000000f00 */
[C---:B------:R-:W-:Y:S01]  /*2a2c0*/  HMMA.16816.F32 R160, R168.reuse, R156, R4 ;  /* 0x0000009ca8a0723c */ /* 0x040fe20000001804 */
[----:B------:R-:W4:Y:S05]  /*2a2d0*/  LDSM.16.MT88.4 R4, [R214+0x13800] ;  /* 0x01380000d604783b */ /* 0x000f2a0000004200 */
[C---:B------:R-:W-:Y:S03]  /*2a2e0*/  HMMA.16816.F32 R156, R168.reuse, R158, R8 ;  /* 0x0000009ea89c723c */ /* 0x040fe60000001808 */
[----:B------:R-:W5:Y:S03]  /*2a2f0*/  LDSM.16.MT88.4 R8, [R213+0x13800] ;  /* 0x01380000d508783b */ /* 0x000f660000004200 */
[C---:B---3--:R-:W-:Y:S05]  /*2a300*/  HMMA.16816.F32 R152, R168.reuse, R148, R12 ;  /* 0x00000094a898723c */ /* 0x048fea000000180c */
[----:B------:R-:W3:Y:S01]  /*2a310*/  LDSM.16.MT88.4 R12, [R212+0x13800] ;  /* 0x01380000d40c783b */ /* 0x000ee20000004200 */
[C---:B------:R-:W-:Y:S07]  /*2a320*/  HMMA.16816.F32 R148, R168.reuse, R150, R16 ;  /* 0x00000096a894723c */ /* 0x040fee0000001810 */
[----:B------:R-:W-:Y:S01]  /*2a330*/  MOV R17, R147 ;  /* 0x0000009300117202 */ /* 0x000fe20000000f00 */
[----:B------:R-:W-:Y:S03]  /*2a340*/  IMAD.MOV.U32 R19, RZ, RZ, R145 ;  /* 0x000000ffff137224 */ /* 0x000fe600078e0091 */
[----:B------:R-:W-:Y:S02]  /*2a350*/  MOV R18, R144 ;  /* 0x0000009000127202 */ /* 0x000fe40000000f00 */
[C---:B------:R-:W-:Y:S06]  /*2a360*/  HMMA.16816.F32 R144, R168.reuse, R140, R20 ;  /* 0x0000008ca890723c */ /* 0x040fec0000001814 */
[C---:B------:R-:W-:Y:S05]  /*2a370*/  HMMA.16816.F32 R140, R168.reuse, R142, R24 ;  /* 0x0000008ea88c723c */ /* 0x040fea0000001818 */
[----:B------:R-:W-:Y:S01]  /*2a380*/  MOV R23, R138 ;  /* 0x0000008a00177202 */ /* 0x000fe20000000f00 */
[----:B------:R-:W-:Y:S01]  /*2a390*/  IMAD.MOV.U32 R22, RZ, RZ, R19 ;  /* 0x000000ffff167224 */ /* 0x000fe200078e0013 */
[----:B------:R-:W-:Y:S01]  /*2a3a0*/  MOV R25, R139 ;  /* 0x0000008b00197202 */ /* 0x000fe20000000f00 */
[----:B------:R-:W-:Y:S03]  /*2a3b0*/  IMAD.MOV.U32 R26, RZ, RZ, R136 ;  /* 0x000000ffff1a7224 */ /* 0x000fe600078e0088 */
[----:B------:R-:W-:Y:S02]  /*2a3c0*/  MOV R27, R137 ;  /* 0x00000089001b7202 */ /* 0x000fe40000000f00 */
[C---:B-1----:R-:W-:Y:S03]  /*2a3d0*/  HMMA.16816.F32 R136, R168.reuse, R172, R28 ;  /* 0x000000aca888723c */ /* 0x042fe6000000181c */
[----:B------:R-:W-:Y:S02]  /*2a3e0*/  MOV R20, R17 ;  /* 0x0000001100147202 */ /* 0x000fe40000000f00 */
[----:B------:R-:W-:Y:S02]  /*2a3f0*/  MOV R21, R18 ;  /* 0x0000001200157202 */ /* 0x000fe40000000f00 */
[----:B------:R-:W-:Y:S01]  /*2a400*/  MOV R29, R132 ;  /* 0x00000084001d7202 */ /* 0x000fe20000000f00 */
[----:B------:R-:W-:Y:S01]  /*2a410*/  IMAD.MOV.U32 R173, RZ, RZ, R134 ;  /* 0x000000ffffad7224 */ /* 0x000fe200078e0086 */
[----:B------:R-:W1:Y:S02]  /*2a420*/  LDSM.16.MT88.4 R16, [R216+0x15800] ;  /* 0x01580000d810783b */ /* 0x000e640000004200 */
[----:B------:R-:W-:Y:S01]  /*2a430*/  MOV R28, R133 ;  /* 0x00000085001c7202 */ /* 0x000fe20000000f00 */
[----:B------:R-:W-:Y:S01]  /*2a440*/  IMAD.MOV.U32 R30, RZ, RZ, R26 ;  /* 0x000000ffff1e7224 */ /* 0x000fe200078e001a */
[----:B------:R-:W-:Y:S02]  /*2a450*/  MOV R172, R135 ;  /* 0x0000008700ac7202 */ /* 0x000fe40000000f00 */
[C---:B------:R-:W-:Y:S03]  /*2a460*/  HMMA.16816.F32 R132, R168.reuse, R174, R32 ;  /* 0x000000aea884723c */ /* 0x040fe60000001820 */
[----:B------:R-:W-:Y:S03]  /*2a470*/  MOV R31, R25 ;  /* 0x00000019001f7202 */ /* 0x000fe60000000f00 */
[C---:B--2---:R-:W-:Y:S05]  /*2a480*/  HMMA.16816.F32 R36, R168.reuse, R176, R36 ;  /* 0x000000b0a824723c */ /* 0x044fea0000001824 */
[----:B------:R-:W-:Y:S01]  /*2a490*/  IMAD.MOV.U32 R34, RZ, RZ, R20 ;  /* 0x000000ffff227224 */ /* 0x000fe200078e0014 */
[C---:B------:R-:W-:Y:S05]  /*2a4a0*/  HMMA.16816.F32 R40, R168.reuse, R178, R40 ;  /* 0x000000b2a828723c */ /* 0x040fea0000001828 */
[----:B------:R-:W-:Y:S01]  /*2a4b0*/  MOV R33, R21 ;  /* 0x0000001500217202 */ /* 0x000fe20000000f00 */
[C---:B----4-:R-:W-:Y:S05]  /*2a4c0*/  HMMA.16816.F32 R44, R168.reuse, R4, R44 ;  /* 0x00000004a82c723c */ /* 0x050fea000000182c */
[----:B------:R-:W-:Y:S01]  /*2a4d0*/  MOV R32, R22 ;  /* 0x0000001600207202 */ /* 0x000fe20000000f00 */
[C---:B------:R-:W-:Y:S01]  /*2a4e0*/  HMMA.16816.F32 R48, R168.reuse, R6, R48 ;  /* 0x00000006a830723c */ /* 0x040fe20000001830 */
[----:B------:R-:W-:Y:S04]  /*2a4f0*/  LDSM.16.MT88.4 R4, [R212+0x15800] ;  /* 0x01580000d404783b */ /* 0x000fe80000004200 */
[----:B------:R-:W-:Y:S01]  /*2a500*/  IMAD.MOV.U32 R175, RZ, RZ, R23 ;  /* 0x000000ffffaf7224 */ /* 0x000fe200078e0017 */
[C---:B-----5:R-:W-:Y:S03]  /*2a510*/  HMMA.16816.F32 R52, R168.reuse, R8, R52 ;  /* 0x00000008a834723c */ /* 0x060fe60000001834 */
[----:B------:R-:W2:Y:S02]  /*2a520*/  LDSM.16.MT88.4 R20, [R214+0x15800] ;  /* 0x01580000d614783b */ /* 0x000ea40000004200 */
[----:B------:R-:W-:Y:S01]  /*2a530*/  MOV R35, R27 ;  /* 0x0000001b00237202 */ /* 0x000fe20000000f00 */
[C---:B------:R-:W-:Y:S05]  /*2a540*/  HMMA.16816.F32 R56, R168.reuse, R10, R56 ;  /* 0x0000000aa838723c */ /* 0x040fea0000001838 */
[----:B------:R-:W4:Y:S01]  /*2a550*/  LDSM.16.MT88.4 R24, [R213+0x15800] ;  /* 0x01580000d518783b */ /* 0x000f220000004200 */
[C---:B---3--:R-:W-:Y:S05]  /*2a560*/  HMMA.16816.F32 R60, R168.reuse, R12, R60 ;  /* 0x0000000ca83c723c */ /* 0x048fea000000183c */
[----:B------:R-:W-:Y:S01]  /*2a570*/  FADD.FTZ R187, R175, R187 ;  /* 0x000000bbafbb7221 */ /* 0x000fe20000010000 */
[C---:B------:R-:W-:Y:S01]  /*2a580*/  HMMA.16816.F32 R64, R168.reuse, R14, R64 ;  /* 0x0000000ea840723c */ /* 0x040fe20000001840 */
[----:B------:R-:W3:Y:S04]  /*2a590*/  LDSM.16.MT88.4 R8, [R216+0x17800] ;  /* 0x01780000d808783b */ /* 0x000ee80000004200 */
[----:B------:R-:W-:Y:S01]  /*2a5a0*/  FADD.FTZ R188, R32, R188 ;  /* 0x000000bc20bc7221 */ /* 0x000fe20000010000 */
[C---:B-1----:R-:W-:Y:S03]  /*2a5b0*/  HMMA.16816.F32 R68, R168.reuse, R16, R68 ;  /* 0x00000010a844723c */ /* 0x042fe60000001844 */
[----:B------:R-:W1:Y:S02]  /*2a5c0*/  LDSM.16.MT88.4 R12, [R214+0x17800] ;  /* 0x01780000d60c783b */ /* 0x000e640000004200 */
[----:B------:R-:W-:Y:S01]  /*2a5d0*/  FADD.FTZ R187, R33, R187 ;  /* 0x000000bb21bb7221 */ /* 0x000fe20000010000 */
[C---:B------:R-:W-:Y:S05]  /*2a5e0*/  HMMA.16816.F32 R72, R168.reuse, R18, R72 ;  /* 0x00000012a848723c */ /* 0x040fea0000001848 */
[----:B------:R-:W5:Y:S01]  /*2a5f0*/  LDSM.16.MT88.4 R16, [R213+0x17800] ;  /* 0x01780000d510783b */ /* 0x000f620000004200 */
[----:B------:R-:W-:Y:S01]  /*2a600*/  FADD.FTZ R188, R34, R188 ;  /* 0x000000bc22bc7221 */ /* 0x000fe20000010000 */
[----:B------:R-:W-:Y:S04]  /*2a610*/  FADD.FTZ R187, R35, R187 ;  /* 0x000000bb23bb7221 */ /* 0x000fe80000010000 */
[----:B------:R-:W-:Y:S01]  /*2a620*/  FADD.FTZ R188, R252, R188 ;  /* 0x000000bcfcbc7221 */ /* 0x000fe20000010000 */
[----:B------:R-:W-:Y:S01]  /*2a630*/  FADD.FTZ R187, R172, R187 ;  /* 0x000000bbacbb7221 */ /* 0x000fe20000010000 */
[C---:B--2---:R-:W-:Y:S03]  /*2a640*/  HMMA.16816.F32 R76, R168.reuse, R20, R76 ;  /* 0x00000014a84c723c */ /* 0x044fe6000000184c */
[----:B------:R-:W-:Y:S01]  /*2a650*/  FADD.FTZ R188, R251, R188 ;  /* 0x000000bcfbbc7221 */ /* 0x000fe20000010000 */
[----:B------:R-:W-:Y:S02]  /*2a660*/  FADD.FTZ R187, R189, R187 ;  /* 0x000000bbbdbb7221 */ /* 0x000fe40000010000 */
[C---:B------:R-:W-:Y:S01]  /*2a670*/  HMMA.16816.F32 R80, R168.reuse, R22, R80 ;  /* 0x00000016a850723c */ /* 0x040fe20000001850 */
[----:B------:R-:W2:Y:S04]  /*2a680*/  LDSM.16.MT88.4 R20, [R212+0x17800] ;  /* 0x01780000d414783b */ /* 0x000ea80000004200 */
[----:B------:R-:W-:Y:S01]  /*2a690*/  FADD.FTZ R188, R173, R188 ;  /* 0x000000bcadbc7221 */ /* 0x000fe20000010000 */
[C---:B----4-:R-:W-:Y:S05]  /*2a6a0*/  HMMA.16816.F32 R84, R168.reuse, R24, R84 ;  /* 0x00000018a854723c */ /* 0x050fea0000001854 */
        /* <DEDUP_REMOVED lines=11> */
[C---:B-1----:R-:W-:Y:S06]  /*2a760*/  HMMA.16816.F32 R108, R168.reuse, R12, R108 ;  /* 0x0000000ca86c723c */ /* 0x042fec000000186c */
[C---:B------:R-:W-:Y:S06]  /*2a770*/  HMMA.16816.F32 R112, R168.reuse, R14, R112 ;  /* 0x0000000ea870723c */ /* 0x040fec0000001870 */
[C---:B-----5:R-:W-:Y:S06]  /*2a780*/  HMMA.16816.F32 R116, R168.reuse, R16, R116 ;  /* 0x00000010a874723c */ /* 0x060fec0000001874 */
[C---:B------:R-:W-:Y:S06]  /*2a790*/  HMMA.16816.F32 R120, R168.reuse, R18, R120 ;  /* 0x00000012a878723c */ /* 0x040fec0000001878 */
[C---:B--2---:R-:W-:Y:S06]  /*2a7a0*/  HMMA.16816.F32 R124, R168.reuse, R20, R124 ;  /* 0x00000014a87c723c */ /* 0x044fec000000187c */
[----:B------:R-:W-:Y:S01]  /*2a7b0*/  HMMA.16816.F32 R128, R168, R22, R128 ;  /* 0x00000016a880723c */ /* 0x000fe20000001880 */
[----:B------:R-:W-:Y:S11]  /*2a7c0*/  @!UPT UIADD3 URZ, URZ, URZ, URZ ;  /* 0x0000003f3f3ff290 */ /* 0x000ff6000fffe03f */
[----:B------:R-:W-:Y:S01]  /*2a7d0*/  @!UPT UIADD3 URZ, URZ, URZ, URZ ;  /* 0x0000003f3f3ff290 */ /* 0x000fe2000fffe03f */
[----:B------:R-:W-:Y:S11]  /*2a7e0*/  @P0 BRA `(.L_x_8467) ;  /* 0xffffffa400600947 */ /* 0x000ff6000383ffff */
.L_x_8458:
        /* <DEDUP_REMOVED lines=24> */
.L_x_8489:
        /* <DEDUP_REMOVED lines=329> */
.L_x_8470:
[----:B------:R-:W-:Y:S05]  /*2be00*/  BSYNC B0 ;  /* 0x0000000000007941 */ /* 0x000fea0003800000 */
.L_x_8469:
        /* <DEDUP_REMOVED lines=50> */
.L_x_8472:
[----:B------:R-:W-:Y:S05]  /*2c130*/  BSYNC B0 ;  /* 0x0000000000007941 */ /* 0x000fea0003800000 */
.L_x_8471:
        /* <DEDUP_REMOVED lines=21> */
.L_x_8474:
[----:B------:R-:W-:Y:S05]  /*2c290*/  BSYNC B0 ;  /* 0x0000000000007941 */ /* 0x000fea0003800000 */
.L_x_8473:
        /* <DEDUP_REMOVED lines=20> */
.L_x_8476:
[----:B------:R-:W-:Y:S05]  /*2c3e0*/  BSYNC B0 ;  /* 0x0000000000007941 */ /* 0x000fea0003800000 */
.L_x_8475:
        /* <DEDUP_REMOVED lines=20> */
.L_x_8478:
[----:B------:R-:W-:Y:S05]  /*2c530*/  BSYNC B0 ;  /* 0x0000000000007941 */ /* 0x000fea0003800000 */
.L_x_8477:
        /* <DEDUP_REMOVED lines=20> */
.L_x_8480:
[----:B------:R-:W-:Y:S05]  /*2c680*/  BSYNC B0 ;  /* 0x0000000000007941 */ /* 0x000fea0003800000 */
.L_x_8479:
        /* <DEDUP_REMOVED lines=20> */
.L_x_8482:
[----:B------:R-:W-:Y:S05]  /*2c7d0*/  BSYNC B0 ;  /* 0x0000000000007941 */ /* 0x000fea0003800000 */
.L_x_8481:
        /* <DEDUP_REMOVED lines=20> */
.L_x_8484:
[----:B------:R-:W-:Y:S05]  /*2c920*/  BSYNC B0 ;  /* 0x0000000000007941 */ /* 0x000fea0003800000 */
.L_x_8483:
[----:B------:R-:W-:Y:S02]  /*2c930*/  MOV R4, R230 ;  /* 0x000000e600047202 */ /* 0x000fe40000000f00 */
[----:B------:R-:W-:-:S04]  /*2c940*/  MOV R5, 0x0 ;  /* 0x0000000000057802 */ /* 0x000fc80000000f00 */
[----:B-12345:R-:W-:Y:S05]  /*2c950*/  @P4 RET.REL.NODEC R4 `(_ZN5flash24flash_fwd_splitkv_kernelI23Flash_fwd_kernel_traitsILi256ELi64ELi64ELi4ELb0ELb0EN7cutlass6half_tE19Flash_kernel_traitsILi256ELi64ELi64ELi4ES3_EELb0ELb1ELb1ELb0ELb0ELb0ELb1ELb1EEEvNS_16Flash_fwd_paramsE) ;  /* 0xfffffd3404a84950 */ /* 0x03efea0003c3ffff */
        /* <DEDUP_REMOVED lines=17> */
[----:B-1----:R-:W-:Y:S05]  /*2ca70*/  @P0 RET.REL.NODEC R2 `(_ZN5flash24flash_fwd_splitkv_kernelI23Flash_fwd_kernel_traitsILi256ELi64ELi64ELi4ELb0ELb0EN7cutlass6half_tE19Flash_kernel_traitsILi256ELi64ELi64ELi4ES3_EELb0ELb1ELb1ELb0ELb0ELb0ELb1ELb1EEEvNS_16Flash_fwd_paramsE) ;  /* 0xfffffd3402600950 */ /* 0x002fea0003c3ffff */
[----:B------:R-:W-:Y:S01]  /*2ca80*/  R2UR UR4, R6 ;  /* 0x00000000060472ca */ /* 0x000fe200000e0000 */
[----:B------:R-:W-:Y:S01]  /*2ca90*/  IMAD.MOV.U32 R231, RZ, RZ, 0x0 ;  /* 0x00000000ffe77424 */ /* 0x000fe200078e00ff */
[----:B------:R-:W-:-:S13]  /*2caa0*/  R2UR UR5, R7 ;  /* 0x00000000070572ca */ /* 0x000fda00000e0000 */
[----:B------:R1:W-:Y:S02]  /*2cab0*/  ST.E.128 desc[UR4][R10.64+0xe300], R16 ;  /* 0x00e300100a007985 */ /* 0x0003e4000c101d04 */
[----:B-1----:R-:W-:Y:S05]  /*2cac0*/  RET.REL.NODEC R230 `(_ZN5flash24flash_fwd_splitkv_kernelI23Flash_fwd_kernel_traitsILi256ELi64ELi64ELi4ELb0ELb0EN7cutlass6half_tE19Flash_kernel_traitsILi256ELi64ELi64ELi4ES3_EELb0ELb1ELb1ELb0ELb0ELb0ELb1ELb1EEEvNS_16Flash_fwd_paramsE) ;  /* 0xfffffd34e64c7950 */ /* 0x002fea0003c3ffff */
.L_x_8468:
[----:B------:R-:W-:Y:S01]  /*2cad0*/  MOV R5, 0x1f ;  /* 0x0000001f00057802 */ /* 0x000fe20000000f00 */
[----:B------:R-:W-:Y:S01]  /*2cae0*/  IMAD.MOV.U32 R10, RZ, RZ, 0x2 ;  /* 0x00000002ff0a7424 */ /* 0x000fe200078e00ff */
[----:B------:R-:W-:Y:S01]  /*2caf0*/  MOV R12, R248 ;  /* 0x000000f8000c7202 */ /* 0x000fe20000000f00 */
[----:B------:R-:W-:-:S07]  /*2cb00*/  IMAD.MOV.U32 R11, RZ, RZ, -0x1 ;  /* 0xffffffffff0b7424 */ /* 0x000fce00078e00ff */
[----:B-1---5:R-:W-:Y:S05]  /*2cb10*/  WARPSYNC.COLLECTIVE R11, `(.L_x_8485) ;  /* 0x000000000b087348 */ /* 0x022fea0003c00000 */
[----:B------:R2:W3:Y:S02]  /*2cb20*/  SHFL.BFLY P0, R5, R12, R10, R5 ;  /* 0x0c00000a0c057389 */ /* 0x0004e40000000005 */
[----:B-123-5:R-:W-:Y:S01]  /*2cb30*/  ENDCOLLECTIVE ;  /* 0x000000000000791b */ /* 0x02efe20003800000 */
.L_x_8485:
        /* <DEDUP_REMOVED lines=8> */
.L_x_8486:
[----:B------:R-:W-:Y:S01]  /*2cbc0*/  MOV R13, R5 ;  /* 0x00000005000d7202 */ /* 0x000fe20000000f00 */
[----:B------:R-:W-:Y:S01]  /*2cbd0*/  IMAD.MOV.U32 R12, RZ, RZ, R247 ;  /* 0x000000ffff0c7224 */ /* 0x000fe200078e00f7 */
[----:B------:R-:W-:Y:S02]  /*2cbe0*/  MOV R5, 0x1f ;  /* 0x0000001f00057802 */ /* 0x000fe40000000f00 */
[----:B------:R-:W-:-:S07]  /*2cbf0*/  MOV R10, 0x2 ;  /* 0x00000002000a7802 */ /* 0x000fce0000000f00 */
[----:B------:R-:W-:Y:S05]  /*2cc00*/  WARPSYNC.COLLECTIVE R11, `(.L_x_8487) ;  /* 0x000000000b087348 */ /* 0x000fea0003c00000 */
[----:B------:R1:W2:Y:S02]  /*2cc10*/  SHFL.BFLY P0, R5, R12, R10, R5 ;  /* 0x0c00000a0c057389 */ /* 0x0002a40000000005 */
[----:B-12---:R-:W-:Y:S01]  /*2cc20*/  ENDCOLLECTIVE ;  /* 0x000000000000791b */ /* 0x006fe20003800000 */
.L_x_8487:
[----:B------:R-:W-:Y:S01]  /*2cc30*/  FADD.FTZ R247, R5, R247 ;  /* 0x000000f705f77221 */ /* 0x000fe20000010000 */
[----:B------:R-:W-:Y:S02]  /*2cc40*/  MOV R5, 0x1f ;  /* 0x0000001f00057802 */ /* 0x000fe40000000f00 */
[----:B------:R-:W-:Y:S01]  /*2cc50*/  MOV R10, 0x1 ;  /* 0x00000001000a7802 */ /* 0x000fe20000000f00 */
[----:B------:R-:W-:-:S07]  /*2cc60*/  IMAD.MOV.U32 R12, RZ, RZ, R247 ;  /* 0x000000ffff0c7224 */ /* 0x000fce00078e00f7 */
[----:B------:R-:W-:Y:S05]  /*2cc70*/  WARPSYNC.COLLECTIVE R11, `(.L_x_8488) ;  /* 0x000000000b087348 */ /* 0x000fea0003c00000 */
[----:B------:R1:W2:Y:S02]  /*2cc80*/  SHFL.BFLY P0, R5, R12, R10, R5 ;  /* 0x0c00000a0c057389 */ /* 0x0002a40000000005 */
[----:B-12---:R-:W-:Y:S01]  /*2cc90*/  ENDCOLLECTIVE ;  /* 0x000000000000791b */ /* 0x006fe20003800000 */
.L_x_8488:
[----:B------:R-:W-:Y:S01]  /*2cca0*/  FADD.FTZ R10, R248, R13 ;  /* 0x0000000df80a7221 */ /* 0x000fe20000010000 */
[----:B------:R-:W-:Y:S06]  /*2ccb0*/  BRA `(.L_x_8489) ;  /* 0xffffffdc002c7947 */ /* 0x000fec000383ffff */
.L_x_8490:
        /* <DEDUP_REMOVED lines=12> */
.L_x_8868:


//--------------------- .text._ZN5flash24flash_fwd_splitkv_kernelI23Flash_fwd_kernel_traitsILi256ELi64ELi64ELi4ELb0ELb0EN7cutlass6half_tE19Flash_kernel_traitsILi256ELi64ELi64ELi4ES3_EELb0ELb1ELb1ELb0ELb0ELb1ELb1ELb1EEEvNS_16Flash_fwd_paramsE --------------------------
	.section	.text._ZN5flash24flash_fwd_splitkv_kernelI23Flash_fwd_kernel_traitsILi256ELi64ELi64ELi4ELb0ELb0EN7cutlass6half_tE19Flash_kernel_traitsILi256ELi64ELi64ELi4ES3_EELb0ELb1ELb1ELb0ELb0ELb1ELb1ELb1EEEvNS_16Flash_fwd_paramsE,"ax",@progbits
	.align	128
        .global         _ZN5flash24flash_fwd_splitkv_kernelI23Flash_fwd_kernel_traitsILi256ELi64ELi64ELi4ELb0ELb0EN7cutlass6half_tE19Flash_kernel_traitsILi256ELi64ELi64ELi4ES3_EELb0ELb1ELb1ELb0ELb0ELb1ELb1ELb1EEEvNS_16Flash_fwd_paramsE
        .type           _ZN5flash24flash_fwd_splitkv_kernelI23Flash_fwd_kernel_traitsILi256ELi64ELi64ELi4ELb0ELb0EN7cutlass6half_tE19Flash_kernel_traitsILi256ELi64ELi64ELi4ES3_EELb0ELb1ELb1ELb0ELb0ELb1ELb1ELb1EEEvNS_16Flash_fwd_paramsE,@function
        .size           _ZN5flash24flash_fwd_splitkv_kernelI23Flash_fwd_kernel_traitsILi256ELi64ELi64ELi4ELb0ELb0EN7cutlass6half_tE19Flash_kernel_traitsILi256ELi64ELi64ELi4ES3_EELb0ELb1ELb1ELb0ELb0ELb1ELb1ELb1EEEvNS_16Flash_fwd_paramsE,(.L_x_8869 - _ZN5flash24flash_fwd_splitkv_kernelI23Flash_fwd_kernel_traitsILi256ELi64ELi64ELi4ELb0ELb0EN7cutlass6half_tE19Flash_kernel_traitsILi256ELi64ELi64ELi4ES3_EELb0ELb1ELb1ELb0ELb0ELb1ELb1ELb1EEEvNS_16Flash_fwd_paramsE)
        .other          _ZN5flash24flash_fwd_splitkv_kernelI23Flash_fwd_kernel_traitsILi256ELi64ELi64ELi4ELb0ELb0EN7cutlass6half_tE19Flash_kernel_traitsILi256ELi64ELi64ELi4ES3_EELb0ELb1ELb1ELb0ELb0ELb1ELb1ELb1EEEvNS_16Flash_fwd_paramsE,@"STO_CUDA_ENTRY STV_DEFAULT"
_ZN5flash24flash_fwd_splitkv_kernelI23Flash_fwd_kernel_traitsILi256ELi64ELi64ELi4ELb0ELb0EN7cutlass6half_tE19Flash_kernel_traitsILi256ELi64ELi64ELi4ES3_EELb0ELb1ELb1ELb0ELb0ELb1ELb1ELb1EEEvNS_16Flash_fwd_paramsE:
.text._ZN5flash24flash_fwd_splitkv_kernelI23Flash_fwd_kernel_traitsILi256ELi64ELi64ELi4ELb0ELb0EN7cutlass6half_tE19Flash_kernel_traitsILi256ELi64ELi64ELi4ES3_EELb0ELb1ELb1ELb0ELb0ELb1ELb1ELb1EEEvNS_16Flash_fwd_paramsE:
        /* <DEDUP_REMOVED lines=30> */
[----:B------:R-:W-:Y:S05]  /*01e0*/  CALL.REL.NOINC `($_ZN5flash24flash_fwd_splitkv_kernelI23Flash_fwd_kernel_traitsILi256ELi64ELi64ELi4ELb0ELb0EN7cutlass6half_tE19Flash_kernel_traitsILi256ELi64ELi64ELi4ES3_EELb0ELb1ELb1ELb0ELb0ELb1ELb1ELb1EEEvNS_16Flash_fwd_paramsE$_ZN5flash30compute_attn_1rowblock_splitkvI23Flash_fwd_kernel_traitsILi256ELi64ELi64ELi4ELb0ELb0EN7cutlass6half_tE19Flash_kernel_traitsILi256ELi64ELi64ELi4ES3_EELb0ELb1ELb1ELb0ELb0ELb1ELb1ELb1ENS_16Flash_fwd_paramsEEEvRKT8_iiiii) ;  /* 0x0000000000087944 */ /* 0x000fea0003c00000 */
[----:B------:R-:W-:Y:S05]  /*01f0*/  BSYNC B4 ;  /* 0x0000000000047941 */ /* 0x000fea0003800000 */
.L_x_8491:
[----:B------:R-:W-:Y:S05]  /*0200*/  EXIT ;  /* 0x000000000000794d */ /* 0x000fea0003800000 */
        .type           $_ZN5flash24flash_fwd_splitkv_kernelI23Flash_fwd_kernel_traitsILi256ELi64ELi64ELi4ELb0ELb0EN7cutlass6half_tE19Flash_kernel_traitsILi256ELi64ELi64ELi4ES3_EELb0ELb1ELb1ELb0ELb0ELb1ELb1ELb1EEEvNS_16Flash_fwd_paramsE$_ZN5flash30compute_attn_1rowblock_splitkvI23Flash_fwd_kernel_traitsILi256ELi64ELi64ELi4ELb0ELb0EN7cutlass6half_tE19Flash_kernel_traitsILi256ELi64ELi64ELi4ES3_EELb0ELb1ELb1ELb0ELb0ELb1ELb1ELb1ENS_16Flash_fwd_paramsEEEvRKT8_iiiii,@function
        .size           $_ZN5flash24flash_fwd_splitkv_kernelI23Flash_fwd_kernel_traitsILi256ELi64ELi64ELi4ELb0ELb0EN7cutlass6half_tE19Flash_kernel_traitsILi256ELi64ELi64ELi4ES3_EELb0ELb1ELb1ELb0ELb0ELb1ELb1ELb1EEEvNS_16Flash_fwd_paramsE$_ZN5flash30compute_attn_1rowblock_splitkvI23Flash_fwd_kernel_traitsILi256ELi64ELi64ELi4ELb0ELb0EN7cutlass6half_tE19Flash_kernel_traitsILi256ELi64ELi64ELi4ES3_EELb0ELb1ELb1ELb0ELb0ELb1ELb1ELb1ENS_16Flash_fwd_paramsEEEvRKT8_iiiii,(.L_x_8869 - $_ZN5flash24flash_fwd_splitkv_kernelI23Flash_fwd_kernel_traitsILi256ELi64ELi64ELi4ELb0ELb0EN7cutlass6half_tE19Flash_kernel_traitsILi256ELi64ELi64ELi4ES3_EELb0ELb1ELb1ELb0ELb0ELb1ELb1ELb1EEEvNS_16Flash_fwd_paramsE$_ZN5flash30compute_attn_1rowblock_splitkvI23Flash_fwd_kernel_traitsILi256ELi64ELi64ELi4ELb0ELb0EN7cutlass6half_tE19Flash_kernel_traitsILi256ELi64ELi64ELi4ES3_EELb0ELb1ELb1ELb0ELb0ELb1ELb1ELb1ENS_16Flash_fwd_paramsEEEvRKT8_iiiii)
$_ZN5flash24flash_fwd_splitkv_kernelI23Flash_fwd_kernel_traitsILi256ELi64ELi64ELi4ELb0ELb0EN7cutlass6half_tE19Flash_kernel_traitsILi256ELi64ELi64ELi4ES3_EELb0ELb1ELb1ELb0ELb0ELb1ELb1ELb1EEEvNS_16Flash_fwd_paramsE$_ZN5flash30compute_attn_1rowblock_splitkvI23Flash_fwd_kernel_traitsILi256ELi64ELi64ELi4ELb0ELb0EN7cutlass6half_tE19Flash_kernel_traitsILi256ELi64ELi64ELi4ES3_EELb0ELb1ELb1ELb0ELb0ELb1ELb1ELb1ENS_16Flash_fwd_paramsEEEvRKT8_iiiii:
        /* <DEDUP_REMOVED lines=27> */
.L_x_8493:
[----:B------:R-:W-:Y:S05]  /*03c0*/  BSYNC B0 ;  /* 0x0000000000007941 */ /* 0x000fea0003800000 */
.L_x_8492:
        /* <DEDUP_REMOVED lines=8> */
.L_x_8495:
[----:B------:R2:W5:Y:S02]  /*0450*/  LD.E R81, desc[UR6][R10.64+0xb8] ;  /* 0x0000b8060a517980 */ /* 0x000564000c101900 */
.L_x_8496:
[----:B------:R-:W-:Y:S05]  /*0460*/  BSYNC B0 ;  /* 0x0000000000007941 */ /* 0x000fea0003800000 */
.L_x_8494:
        /* <DEDUP_REMOVED lines=10> */
.L_x_8498:
[----:B------:R-:W3:Y:S01]  /*0510*/  LD.E.64 R2, desc[UR6][R10.64+0x108] ;  /* 0x000108060a027980 */ /* 0x000ee2000c101b00 */
[----:B------:R-:W-:Y:S01]  /*0520*/  BSSY B0, `(.L_x_8500) ;  /* 0x0000006000007945 */ /* 0x000fe20003800000 */
[----:B------:R-:W-:Y:S01]  /*0530*/  IMAD.MOV.U32 R53, RZ, RZ, RZ ;  /* 0x000000ffff357224 */ /* 0x000fe200078e00ff */
[----:B---3--:R-:W-:-:S04]  /*0540*/  ISETP.NE.U32.AND P0, PT, R2, RZ, PT ;  /* 0x000000ff0200720c */ /* 0x008fc80003f05070 */
[----:B------:R-:W-:-:S13]  /*0550*/  ISETP.NE.AND.EX P0, PT, R3, RZ, PT, P0 ;  /* 0x000000ff0300720c */ /* 0x000fda0003f05300 */
[----:B------:R-:W-:Y:S05]  /*0560*/  @!P0 BRA `(.L_x_8501) ;  /* 0x0000000000048947 */ /* 0x000fea0003800000 */
[----:B------:R1:W5:Y:S02]  /*0570*/  LD.E R53, desc[UR6][R10.64+0xbc] ;  /* 0x0000bc060a357980 */ /* 0x000364000c101900 */
.L_x_8501:
[----:B------:R-:W-:Y:S05]  /*0580*/  BSYNC B0 ;  /* 0x0000000000007941 */ /* 0x000fea0003800000 */
.L_x_8500:
[----:B-----5:R-:W-:Y:S02]  /*0590*/  IADD3 R53, R81, R53, RZ ;  /* 0x0000003551357210 */ /* 0x020fe40007ffe0ff */
.L_x_8499:
[----:B------:R-:W-:Y:S05]  /*05a0*/  BSYNC B1 ;  /* 0x0000000000017941 */ /* 0x000fea0003800000 */
.L_x_8497:
[----:B------:R-:W-:Y:S01]  /*05b0*/  IMAD.SHL.U32 R52, R231, 0x40, RZ ;  /* 0x00000040e7347824 */ /* 0x000fe200078e00ff */
[----:B------:R-:W-:Y:S01]  /*05c0*/  MOV R2, R230 ;  /* 0x000000e600027202 */ /* 0x000fe20000000f00 */
[----:B------:R-:W-:-:S03]  /*05d0*/  IMAD.MOV.U32 R3, RZ, RZ, 0x0 ;  /* 0x00000000ff037424 */ /* 0x000fc600078e00ff */
[----:B------:R-:W-:-:S13]  /*05e0*/  ISETP.GT.AND P0, PT, R232, R52, PT ;  /* 0x00000034e800720c */ /* 0x000fda0003f04270 */
[----:B-12---:R-:W-:Y:S05]  /*05f0*/  @!P0 RET.REL.NODEC R2 `(_ZN5flash24flash_fwd_splitkv_kernelI23Flash_fwd_kernel_traitsILi256ELi64ELi64ELi4ELb0ELb0EN7cutlass6half_tE19Flash_kernel_traitsILi256ELi64ELi64ELi4ES3_EELb0ELb1ELb1ELb0ELb0ELb1ELb1ELb1EEEvNS_16Flash_fwd_paramsE) ;  /* 0xfffffff802808950 */ /* 0x006fea0003c3ffff */
        /* <DEDUP_REMOVED lines=105> */
.L_x_8504:
[----:B------:R-:W-:Y:S05]  /*0c90*/  BSYNC B0 ;  /* 0x0000000000007941 */ /* 0x000fea0003800000 */
.L_x_8503:
        /* <DEDUP_REMOVED lines=12> */
.L_x_8506:
[----:B------:R-:W-:Y:S05]  /*0d60*/  BSYNC B0 ;  /* 0x0000000000007941 */ /* 0x000fea0003800000 */
.L_x_8505:
        /* <DEDUP_REMOVED lines=12> */
.L_x_8508:
[----:B------:R-:W-:Y:S05]  /*0e30*/  BSYNC B0 ;  /* 0x0000000000007941 */ /* 0x000fea0003800000 */
.L_x_8507:
        /* <DEDUP_REMOVED lines=12> */
.L_x_8510:
[----:B------:R-:W-:Y:S05]  /*0f00*/  BSYNC B0 ;  /* 0x0000000000007941 */ /* 0x000fea0003800000 */
.L_x_8509:
        /* <DEDUP_REMOVED lines=11> */
.L_x_8512:
[----:B------:R-:W-:Y:S05]  /*0fc0*/  BSYNC B0 ;  /* 0x0000000000007941 */ /* 0x000fea0003800000 */
.L_x_8511:
        /* <DEDUP_REMOVED lines=12> */
.L_x_8514:
[----:B------:R-:W-:Y:S05]  /*1090*/  BSYNC B0 ;  /* 0x0000000000007941 */ /* 0x000fea0003800000 */
.L_x_8513:
        /* <DEDUP_REMOVED lines=11> */
.L_x_8516:
[----:B------:R-:W-:Y:S05]  /*1150*/  BSYNC B0 ;  /* 0x0000000000007941 */ /* 0x000fea0003800000 */
.L_x_8515:
        /* <DEDUP_REMOVED lines=12> */
.L_x_8518:
[----:B------:R-:W-:Y:S05]  /*1220*/  BSYNC B0 ;  /* 0x0000000000007941 */ /* 0x000fea0003800000 */
.L_x_8517:
        /* <DEDUP_REMOVED lines=18> */
[----:B-1---5:R-:W-:Y:S05]  /*1350*/  @P6 RET.REL.NODEC R2 `(_ZN5flash24flash_fwd_splitkv_kernelI23Flash_fwd_kernel_traitsILi256ELi64ELi64ELi4ELb0ELb0EN7cutlass6half_tE19Flash_kernel_traitsILi256ELi64ELi64ELi4ES3_EELb0ELb1ELb1ELb0ELb0ELb1ELb1ELb1EEEvNS_16Flash_fwd_paramsE) ;  /* 0xffffffec02286950 */ /* 0x022fea0003c3ffff */
[----:B------:R-:W-:Y:S02]  /*1360*/  MOV R0, 0xff800000 ;  /* 0xff80000000007802 */ /* 0x000fe40000000f00 */
[----:B------:R-:W-:-:S03]  /*1370*/  MOV R231, 0x0 ;  /* 0x0000000000e77802 */ /* 0x000fc60000000f00 */
[----:B------:R1:W-:Y:S02]  /*1380*/  ST.E desc[UR6][R12.64+0xe0], R0 ;  /* 0x0000e0000c007985 */ /* 0x0003e4000c101906 */
[----:B-1----:R-:W-:Y:S05]  /*1390*/  RET.REL.NODEC R230 `(_ZN5flash24flash_fwd_splitkv_kernelI23Flash_fwd_kernel_traitsILi256ELi64ELi64ELi4ELb0ELb0EN7cutlass6half_tE19Flash_kernel_traitsILi256ELi64ELi64ELi4ES3_EELb0ELb1ELb1ELb0ELb0ELb1ELb1ELb1EEEvNS_16Flash_fwd_paramsE) ;  /* 0xffffffece6187950 */ /* 0x002fea0003c3ffff */
.L_x_8502:
        /* <DEDUP_REMOVED lines=110> */
.L_x_8520:
        /* <DEDUP_REMOVED lines=84> */
.L_x_8521:
[----:B------:R-:W-:Y:S05]  /*1fc0*/  BSYNC B0 ;  /* 0x0000000000007941 */ /* 0x000fea0003800000 */
.L_x_8519:
        /* <DEDUP_REMOVED lines=302> */
.L_x_8640:
        /* <DEDUP_REMOVED lines=32> */
.L_x_8524:
[----:B------:R-:W-:Y:S05]  /*34b0*/  BSYNC B0 ;  /* 0x0000000000007941 */ /* 0x000fea0003800000 */
.L_x_8523:
        /* <DEDUP_REMOVED lines=18> */
.L_x_8526:
[----:B------:R-:W-:Y:S05]  /*35e0*/  BSYNC B0 ;  /* 0x0000000000007941 */ /* 0x000fea0003800000 */
.L_x_8525:
        /* <DEDUP_REMOVED lines=21> */
.L_x_8528:
[----:B------:R-:W-:Y:S05]  /*3740*/  BSYNC B0 ;  /* 0x0000000000007941 */ /* 0x000fea0003800000 */
.L_x_8527:
        /* <DEDUP_REMOVED lines=18> */
.L_x_8530:
[----:B------:R-:W-:Y:S05]  /*3870*/  BSYNC B0 ;  /* 0x0000000000007941 */ /* 0x000fea0003800000 */
.L_x_8529:
        /* <DEDUP_REMOVED lines=72> */
.L_x_8537:
[----:B------:R-:W-:Y:S05]  /*3d00*/  BSYNC B0 ;  /* 0x0000000000007941 */ /* 0x000fea0003800000 */
.L_x_8536:
        /* <DEDUP_REMOVED lines=53> */
.L_x_8539:
[----:B------:R-:W-:Y:S05]  /*4060*/  BSYNC B0 ;  /* 0x0000000000007941 */ /* 0x000fea0003800000 */
.L_x_8538:
        /* <DEDUP_REMOVED lines=53> */
.L_x_8541:
[----:B------:R-:W-:Y:S05]  /*43c0*/  BSYNC B0 ;  /* 0x0000000000007941 */ /* 0x000fea0003800000 */
.L_x_8540:
        /* <DEDUP_REMOVED lines=52> */
.L_x_8535:
[----:B------:R-:W-:Y:S05]  /*4710*/  BSYNC B1 ;  /* 0x0000000000017941 */ /* 0x000fea0003800000 */
.L_x_8534:
        /* <DEDUP_REMOVED lines=70> */
.L_x_8545:
[----:B------:R-:W-:Y:S05]  /*4b80*/  BSYNC B0 ;  /* 0x0000000000007941 */ /* 0x000fea0003800000 */
.L_x_8544:
        /* <DEDUP_REMOVED lines=55> */
.L_x_8547:
[----:B------:R-:W-:Y:S05]  /*4f00*/  BSYNC B0 ;  /* 0x0000000000007941 */ /* 0x000fea0003800000 */
.L_x_8546:
        /* <DEDUP_REMOVED lines=55> */
.L_x_8549:
[----:B------:R-:W-:Y:S05]  /*5280*/  BSYNC B0 ;  /* 0x0000000000007941 */ /* 0x000fea0003800000 */
.L_x_8548:
        /* <DEDUP_REMOVED lines=54> */
.L_x_8543:
[----:B------:R-:W-:Y:S05]  /*55f0*/  BSYNC B1 ;  /* 0x0000000000017941 */ /* 0x000fea0003800000 */
.L_x_8542:
        /* <DEDUP_REMOVED lines=70> */
.L_x_8553:
[----:B------:R-:W-:Y:S05]  /*5a60*/  BSYNC B0 ;  /* 0x0000000000007941 */ /* 0x000fea0003800000 */
.L_x_8552:
        /* <DEDUP_REMOVED lines=55> */
.L_x_8555:
[----:B------:R-:W-:Y:S05]  /*5de0*/  BSYNC B0 ;  /* 0x0000000000007941 */ /* 0x000fea0003800000 */
.L_x_8554:
        /* <DEDUP_REMOVED lines=55> */
.L_x_8557:
[----:B------:R-:W-:Y:S05]  /*6160*/  BSYNC B0 ;  /* 0x0000000000007941 */ /* 0x000fea0003800000 */
.L_x_8556:
        /* <DEDUP_REMOVED lines=54> */
.L_x_8551:
[----:B------:R-:W-:Y:S05]  /*64d0*/  BSYNC B1 ;  /* 0x0000000000017941 */ /* 0x000fea0003800000 */
.L_x_8550:
        /* <DEDUP_REMOVED lines=74> */
.L_x_8561:
[----:B------:R-:W-:Y:S05]  /*6980*/  BSYNC B0 ;  /* 0x0000000000007941 */ /* 0x000fea0003800000 */
.L_x_8560:
        /* <DEDUP_REMOVED lines=55> */
.L_x_8563:
[----:B------:R-:W-:Y:S05]  /*6d00*/  BSYNC B0 ;  /* 0x0000000000007941 */ /* 0x000fea0003800000 */
.L_x_8562:
        /* <DEDUP_REMOVED lines=55> */
.L_x_8565:
[----:B------:R-:W-:Y:S05]  /*7080*/  BSYNC B0 ;  /* 0x0000000000007941 */ /* 0x000fea0003800000 */
.L_x_8564:
        /* <DEDUP_REMOVED lines=54> */
.L_x_8559:
[----:B------:R-:W-:Y:S05]  /*73f0*/  BSYNC B1 ;  /* 0x0000000000017941 */ /* 0x000fea0003800000 */
.L_x_8558:
[----:B------:R-:W2:Y:S02]  /*7400*/  LD.E R0, desc[UR6][R10.64+0xd0] ;  /* 0x0000d0060a007980 */ /* 0x000ea4000c101900 */
[----:B--2---:R-:W-:Y:S05]  /*7410*/  IMAD.U32 R0, R0, -0x20, RZ ;  /* 0xffffffe000007824 */ /* 0x004fea00078e00ff */
[C---:B------:R-:W-:Y:S02]  /*7420*/  LEA R20, P1, R0.reuse, R20, 0x1 ;  /* 0x0000001400147211 */ /* 0x040fe400078208ff */
[C---:B------:R-:W-:Y:S02]  /*7430*/  LEA R36, P0, R0.reuse, R36, 0x1 ;  /* 0x0000002400247211 */ /* 0x040fe400078008ff */
[C---:B------:R-:W-:Y:S02]  /*7440*/  LEA.HI.X.SX32 R21, R0.reuse, R21, 0x1, P1 ;  /* 0x0000001500157211 */ /* 0x040fe400008f0eff */
[----:B------:R-:W-:Y:S01]  /*7450*/  LEA.HI.X.SX32 R37, R0, R37, 0x1, P0 ;  /* 0x0000002500257211 */ /* 0x000fe200000f0eff */
[----:B------:R-:W-:Y:S05]  /*7460*/  BRA `(.L_x_8566) ;  /* 0x0000007000487947 */ /* 0x000fea0003800000 */
.L_x_8533:
        /* <DEDUP_REMOVED lines=101> */
.L_x_8572:
[----:B------:R-:W-:Y:S05]  /*7ac0*/  BSYNC B0 ;  /* 0x0000000000007941 */ /* 0x000fea0003800000 */
.L_x_8571:
[----:B-----5:R2:W-:Y:S02]  /*7ad0*/  ST.E.128 desc[UR6][R118.64], R28 ;  /* 0x0000001c76007985 */ /* 0x0205e4000c101d06 */
.L_x_8570:
[----:B------:R-:W-:Y:S05]  /*7ae0*/  BSYNC B1 ;  /* 0x0000000000017941 */ /* 0x000fea0003800000 */
.L_x_8569:
        /* <DEDUP_REMOVED lines=99> */
.L_x_8576:
[----:B------:R-:W-:Y:S05]  /*8120*/  BSYNC B0 ;  /* 0x0000000000007941 */ /* 0x000fea0003800000 */
.L_x_8575:
[----:B-----5:R1:W-:Y:S02]  /*8130*/  ST.E.128 desc[UR6][R118.64+0x80], R28 ;  /* 0x0000801c76007985 */ /* 0x0203e4000c101d06 */
.L_x_8574:
[----:B------:R-:W-:Y:S05]  /*8140*/  BSYNC B1 ;  /* 0x0000000000017941 */ /* 0x000fea0003800000 */
.L_x_8573:
        /* <DEDUP_REMOVED lines=99> */
.L_x_8580:
[----:B------:R-:W-:Y:S05]  /*8780*/  BSYNC B0 ;  /* 0x0000000000007941 */ /* 0x000fea0003800000 */
.L_x_8579:
[----:B-----5:R2:W-:Y:S02]  /*8790*/  ST.E.128 desc[UR6][R118.64+0x100], R28 ;  /* 0x0001001c76007985 */ /* 0x0205e4000c101d06 */
.L_x_8578:
[----:B------:R-:W-:Y:S05]  /*87a0*/  BSYNC B1 ;  /* 0x0000000000017941 */ /* 0x000fea0003800000 */
.L_x_8577:
        /* <DEDUP_REMOVED lines=98> */
.L_x_8582:
[----:B------:R-:W-:Y:S05]  /*8dd0*/  BSYNC B0 ;  /* 0x0000000000007941 */ /* 0x000fea0003800000 */
.L_x_8581:
[----:B-----5:R2:W-:Y:S02]  /*8de0*/  ST.E.128 desc[UR6][R118.64+0x180], R28 ;  /* 0x0001801c76007985 */ /* 0x0205e4000c101d06 */
.L_x_8568:
[----:B------:R-:W-:Y:S05]  /*8df0*/  BSYNC B2 ;  /* 0x0000000000027941 */ /* 0x000fea0003800000 */
.L_x_8567:
        /* <DEDUP_REMOVED lines=106> */
.L_x_8588:
[----:B------:R-:W-:Y:S05]  /*94a0*/  BSYNC B0 ;  /* 0x0000000000007941 */ /* 0x000fea0003800000 */
.L_x_8587:
[----:B-----5:R2:W-:Y:S02]  /*94b0*/  ST.E.128 desc[UR6][R186.64], R28 ;  /* 0x0000001cba007985 */ /* 0x0205e4000c101d06 */
.L_x_8586:
[----:B------:R-:W-:Y:S05]  /*94c0*/  BSYNC B1 ;  /* 0x0000000000017941 */ /* 0x000fea0003800000 */
.L_x_8585:
        /* <DEDUP_REMOVED lines=101> */
.L_x_8592:
[----:B------:R-:W-:Y:S05]  /*9b20*/  BSYNC B0 ;  /* 0x0000000000007941 */ /* 0x000fea0003800000 */
.L_x_8591:
[----:B-----5:R2:W-:Y:S02]  /*9b30*/  ST.E.128 desc[UR6][R186.64], R28 ;  /* 0x0000001cba007985 */ /* 0x0205e4000c101d06 */
.L_x_8590:
[----:B------:R-:W-:Y:S05]  /*9b40*/  BSYNC B1 ;  /* 0x0000000000017941 */ /* 0x000fea0003800000 */
.L_x_8589:
        /* <DEDUP_REMOVED lines=101> */
.L_x_8596:
[----:B------:R-:W-:Y:S05]  /*a1a0*/  BSYNC B0 ;  /* 0x0000000000007941 */ /* 0x000fea0003800000 */
.L_x_8595:
[----:B-----5:R2:W-:Y:S02]  /*a1b0*/  ST.E.128 desc[UR6][R186.64], R28 ;  /* 0x0000001cba007985 */ /* 0x0205e4000c101d06 */
.L_x_8594:
[----:B------:R-:W-:Y:S05]  /*a1c0*/  BSYNC B1 ;  /* 0x0000000000017941 */ /* 0x000fea0003800000 */
.L_x_8593:
        /* <DEDUP_REMOVED lines=100> */
.L_x_8598:
[----:B------:R-:W-:Y:S05]  /*a810*/  BSYNC B0 ;  /* 0x0000000000007941 */ /* 0x000fea0003800000 */
.L_x_8597:
[----:B-----5:R2:W-:Y:S02]  /*a820*/  ST.E.128 desc[UR6][R186.64], R28 ;  /* 0x0000001cba007985 */ /* 0x0205e4000c101d06 */
.L_x_8584:
[----:B------:R-:W-:Y:S05]  /*a830*/  BSYNC B2 ;  /* 0x0000000000027941 */ /* 0x000fea0003800000 */
.L_x_8583:
        /* <DEDUP_REMOVED lines=106> */
.L_x_8604:
[----:B------:R-:W-:Y:S05]  /*aee0*/  BSYNC B0 ;  /* 0x0000000000007941 */ /* 0x000fea0003800000 */
.L_x_8603:
[----:B-----5:R2:W-:Y:S02]  /*aef0*/  ST.E.128 desc[UR6][R186.64], R28 ;  /* 0x0000001cba007985 */ /* 0x0205e4000c101d06 */
.L_x_8602:
[----:B------:R-:W-:Y:S05]  /*af00*/  BSYNC B1 ;  /* 0x0000000000017941 */ /* 0x000fea0003800000 */
.L_x_8601:
        /* <DEDUP_REMOVED lines=101> */
.L_x_8608:
[----:B------:R-:W-:Y:S05]  /*b560*/  BSYNC B0 ;  /* 0x0000000000007941 */ /* 0x000fea0003800000 */
.L_x_8607:
[----:B-----5:R2:W-:Y:S02]  /*b570*/  ST.E.128 desc[UR6][R186.64], R28 ;  /* 0x0000001cba007985 */ /* 0x0205e4000c101d06 */
.L_x_8606:
[----:B------:R-:W-:Y:S05]  /*b580*/  BSYNC B1 ;  /* 0x0000000000017941 */ /* 0x000fea0003800000 */
.L_x_8605:
        /* <DEDUP_REMOVED lines=101> */
.L_x_8612:
[----:B------:R-:W-:Y:S05]  /*bbe0*/  BSYNC B0 ;  /* 0x0000000000007941 */ /* 0x000fea0003800000 */
.L_x_8611:
[----:B-----5:R2:W-:Y:S02]  /*bbf0*/  ST.E.128 desc[UR6][R186.64], R28 ;  /* 0x0000001cba007985 */ /* 0x0205e4000c101d06 */
.L_x_8610:
[----:B------:R-:W-:Y:S05]  /*bc00*/  BSYNC B1 ;  /* 0x0000000000017941 */ /* 0x000fea0003800000 */
.L_x_8609:
        /* <DEDUP_REMOVED lines=100> */
.L_x_8614:
[----:B------:R-:W-:Y:S05]  /*c250*/  BSYNC B0 ;  /* 0x0000000000007941 */ /* 0x000fea0003800000 */
.L_x_8613:
[----:B-----5:R2:W-:Y:S02]  /*c260*/  ST.E.128 desc[UR6][R186.64], R28 ;  /* 0x0000001cba007985 */ /* 0x0205e4000c101d06 */
.L_x_8600:
[----:B------:R-:W-:Y:S05]  /*c270*/  BSYNC B2 ;  /* 0x0000000000027941 */ /* 0x000fea0003800000 */
.L_x_8599:
        /* <DEDUP_REMOVED lines=110> */
.L_x_8620:
[----:B------:R-:W-:Y:S05]  /*c960*/  BSYNC B0 ;  /* 0x0000000000007941 */ /* 0x000fea0003800000 */
.L_x_8619:
[----:B-----5:R2:W-:Y:S02]  /*c970*/  ST.E.128 desc[UR6][R188.64], R28 ;  /* 0x0000001cbc007985 */ /* 0x0205e4000c101d06 */
.L_x_8618:
[----:B------:R-:W-:Y:S05]  /*c980*/  BSYNC B1 ;  /* 0x0000000000017941 */ /* 0x000fea0003800000 */
.L_x_8617:
        /* <DEDUP_REMOVED lines=101> */
.L_x_8624:
[----:B------:R-:W-:Y:S05]  /*cfe0*/  BSYNC B0 ;  /* 0x0000000000007941 */ /* 0x000fea0003800000 */
.L_x_8623:
[----:B-----5:R2:W-:Y:S02]  /*cff0*/  ST.E.128 desc[UR6][R188.64], R28 ;  /* 0x0000001cbc007985 */ /* 0x0205e4000c101d06 */
.L_x_8622:
[----:B------:R-:W-:Y:S05]  /*d000*/  BSYNC B1 ;  /* 0x0000000000017941 */ /* 0x000fea0003800000 */
.L_x_8621:
        /* <DEDUP_REMOVED lines=101> */
.L_x_8628:
[----:B------:R-:W-:Y:S05]  /*d660*/  BSYNC B0 ;  /* 0x0000000000007941 */ /* 0x000fea0003800000 */
.L_x_8627:
[----:B-----5:R2:W-:Y:S02]  /*d670*/  ST.E.128 desc[UR6][R188.64], R28 ;  /* 0x0000001cbc007985 */ /* 0x0205e4000c101d06 */
.L_x_8626:
[----:B------:R-:W-:Y:S05]  /*d680*/  BSYNC B1 ;  /* 0x0000000000017941 */ /* 0x000fea0003800000 */
.L_x_8625:
        /* <DEDUP_REMOVED lines=101> */
.L_x_8630:
[----:B------:R-:W-:Y:S05]  /*dce0*/  BSYNC B0 ;  /* 0x0000000000007941 */ /* 0x000fea0003800000 */
.L_x_8629:
[----:B-----5:R2:W-:Y:S02]  /*dcf0*/  ST.E.128 desc[UR6][R188.64], R40 ;  /* 0x00000028bc007985 */ /* 0x0205e4000c101d06 */
.L_x_8616:
[----:B------:R-:W-:Y:S05]  /*dd00*/  BSYNC B2 ;  /* 0x0000000000027941 */ /* 0x000fea0003800000 */
.L_x_8615:
        /* <DEDUP_REMOVED lines=11> */
.L_x_8532:
        /* <DEDUP_REMOVED lines=29> */
.L_x_8632:
[----:B------:R-:W-:Y:S05]  /*df90*/  BSYNC B0 ;  /* 0x0000000000007941 */ /* 0x000fea0003800000 */
.L_x_8631:
        /* <DEDUP_REMOVED lines=30> */
.L_x_8634:
[----:B------:R-:W-:Y:S05]  /*e180*/  BSYNC B0 ;  /* 0x0000000000007941 */ /* 0x000fea0003800000 */
.L_x_8633:
        /* <DEDUP_REMOVED lines=30> */
.L_x_8636:
[----:B------:R-:W-:Y:S05]  /*e370*/  BSYNC B0 ;  /* 0x0000000000007941 */ /* 0x000fea0003800000 */
.L_x_8635:
        /* <DEDUP_REMOVED lines=33> */
.L_x_8566:
[----:B------:R-:W-:Y:S05]  /*e590*/  BSYNC B3 ;  /* 0x0000000000037941 */ /* 0x000fea0003800000 */
.L_x_8531:
        /* <DEDUP_REMOVED lines=91> */
.L_x_8638:
        /* <DEDUP_REMOVED lines=10> */
.L_x_8639:
[----:B------:R-:W-:Y:S05]  /*ebf0*/  BSYNC B0 ;  /* 0x0000000000007941 */ /* 0x000fea0003800000 */
.L_x_8637:
[----:B------:R-:W-:Y:S04]  /*ec00*/  IADD3 R9, R9, -0x1, RZ ;  /* 0xffffffff09097810 */ /* 0x000fe80007ffe0ff */
[----:B------:R-:W-:Y:S11]  /*ec10*/  ISETP.GT.AND P0, PT, R9, R80, PT ;  /* 0x000000500900720c */ /* 0x000ff60003f04270 */
[----:B------:R-:W-:Y:S02]  /*ec20*/  @!UPT UIADD3 URZ, URZ, URZ, URZ ;  /* 0x0000003f3f3ff290 */ /* 0x000fe4000fffe03f */
[----:B------:R-:W-:Y:S05]  /*ec30*/  @P0 BRA `(.L_x_8640) ;  /* 0xffffff44009c0947 */ /* 0x000fea000383ffff */
.L_x_8522:
        /* <DEDUP_REMOVED lines=117> */
.L_x_8649:
[----:B------:R-:W-:Y:S05]  /*f390*/  BSYNC B0 ;  /* 0x0000000000007941 */ /* 0x000fea0003800000 */
.L_x_8648:
[----:B-----5:R3:W-:Y:S02]  /*f3a0*/  STS.128 [R235], R40 ;  /* 0x00000028eb007388 */ /* 0x0207e40000000c00 */
.L_x_8647:
[----:B------:R-:W-:Y:S05]  /*f3b0*/  BSYNC B1 ;  /* 0x0000000000017941 */ /* 0x000fea0003800000 */
.L_x_8646:
        /* <DEDUP_REMOVED lines=53> */
.L_x_8653:
[----:B------:R-:W-:Y:S05]  /*f710*/  BSYNC B0 ;  /* 0x0000000000007941 */ /* 0x000fea0003800000 */
.L_x_8652:
[----:B-----5:R1:W-:Y:S02]  /*f720*/  STS.128 [R235+0x2000], R40 ;  /* 0x00200028eb007388 */ /* 0x0203e40000000c00 */
.L_x_8651:
[----:B------:R-:W-:Y:S05]  /*f730*/  BSYNC B1 ;  /* 0x0000000000017941 */ /* 0x000fea0003800000 */
.L_x_8650:
        /* <DEDUP_REMOVED lines=53> */
.L_x_8657:
[----:B------:R-:W-:Y:S05]  /*fa90*/  BSYNC B0 ;  /* 0x0000000000007941 */ /* 0x000fea0003800000 */
.L_x_8656:
[----:B-----5:R3:W-:Y:S02]  /*faa0*/  STS.128 [R235+0x4000], R40 ;  /* 0x00400028eb007388 */ /* 0x0207e40000000c00 */
.L_x_8655:
[----:B------:R-:W-:Y:S05]  /*fab0*/  BSYNC B1 ;  /* 0x0000000000017941 */ /* 0x000fea0003800000 */
.L_x_8654:
        /* <DEDUP_REMOVED lines=51> */
.L_x_8659:
[----:B------:R-:W-:Y:S05]  /*fdf0*/  BSYNC B0 ;  /* 0x0000000000007941 */ /* 0x000fea0003800000 */
.L_x_8658:
[----:B-----5:R3:W-:Y:S02]  /*fe00*/  STS.128 [R235+0x6000], R40 ;  /* 0x00600028eb007388 */ /* 0x0207e40000000c00 */
.L_x_8645:
[----:B------:R-:W-:Y:S05]  /*fe10*/  BSYNC B2 ;  /* 0x0000000000027941 */ /* 0x000fea0003800000 */
.L_x_8644:
        /* <DEDUP_REMOVED lines=67> */
.L_x_8665:
[----:B------:R-:W-:Y:S05]  /*10250*/  BSYNC B0 ;  /* 0x0000000000007941 */ /* 0x000fea0003800000 */
.L_x_8664:
[----:B-----5:R3:W-:Y:S02]  /*10260*/  STS.128 [R235+0x800], R40 ;  /* 0x00080028eb007388 */ /* 0x0207e40000000c00 */
.L_x_8663:
[----:B------:R-:W-:Y:S05]  /*10270*/  BSYNC B1 ;  /* 0x0000000000017941 */ /* 0x000fea0003800000 */
.L_x_8662:
        /* <DEDUP_REMOVED lines=54> */
.L_x_8669:
[----:B------:R-:W-:Y:S05]  /*105e0*/  BSYNC B0 ;  /* 0x0000000000007941 */ /* 0x000fea0003800000 */
.L_x_8668:
[----:B-----5:R3:W-:Y:S02]  /*105f0*/  STS.128 [R235+0x2800], R40 ;  /* 0x00280028eb007388 */ /* 0x0207e40000000c00 */
.L_x_8667:
[----:B------:R-:W-:Y:S05]  /*10600*/  BSYNC B1 ;  /* 0x0000000000017941 */ /* 0x000fea0003800000 */
.L_x_8666:
        /* <DEDUP_REMOVED lines=54> */
.L_x_8673:
[----:B------:R-:W-:Y:S05]  /*10970*/  BSYNC B0 ;  /* 0x0000000000007941 */ /* 0x000fea0003800000 */
.L_x_8672:
[----:B-----5:R3:W-:Y:S02]  /*10980*/  STS.128 [R235+0x4800], R40 ;  /* 0x00480028eb007388 */ /* 0x0207e40000000c00 */
.L_x_8671:
[----:B------:R-:W-:Y:S05]  /*10990*/  BSYNC B1 ;  /* 0x0000000000017941 */ /* 0x000fea0003800000 */
.L_x_8670:
        /* <DEDUP_REMOVED lines=53> */
.L_x_8675:
[----:B------:R-:W-:Y:S05]  /*10cf0*/  BSYNC B0 ;  /* 0x0000000000007941 */ /* 0x000fea0003800000 */
.L_x_8674:
[----:B-----5:R1:W-:Y:S02]  /*10d00*/  STS.128 [R235+0x6800], R36 ;  /* 0x00680024eb007388 */ /* 0x0203e40000000c00 */
.L_x_8661:
[----:B------:R-:W-:Y:S05]  /*10d10*/  BSYNC B2 ;  /* 0x0000000000027941 */ /* 0x000fea0003800000 */
.L_x_8660:
        /* <DEDUP_REMOVED lines=67> */
.L_x_8681:
[----:B------:R-:W-:Y:S05]  /*11150*/  BSYNC B0 ;  /* 0x0000000000007941 */ /* 0x000fea0003800000 */
.L_x_8680:
[----:B-----5:R3:W-:Y:S02]  /*11160*/  STS.128 [R235+0x1000], R36 ;  /* 0x00100024eb007388 */ /* 0x0207e40000000c00 */
.L_x_8679:
[----:B------:R-:W-:Y:S05]  /*11170*/  BSYNC B1 ;  /* 0x0000000000017941 */ /* 0x000fea0003800000 */
.L_x_8678:
        /* <DEDUP_REMOVED lines=53> */
.L_x_8685:
[----:B------:R-:W-:Y:S05]  /*114d0*/  BSYNC B0 ;  /* 0x0000000000007941 */ /* 0x000fea0003800000 */
.L_x_8684:
[----:B-----5:R3:W-:Y:S02]  /*114e0*/  STS.128 [R235+0x3000], R36 ;  /* 0x00300024eb007388 */ /* 0x0207e40000000c00 */
.L_x_8683:
[----:B------:R-:W-:Y:S05]  /*114f0*/  BSYNC B1 ;  /* 0x0000000000017941 */ /* 0x000fea0003800000 */
.L_x_8682:
        /* <DEDUP_REMOVED lines=53> */
.L_x_8689:
[----:B------:R-:W-:Y:S05]  /*11850*/  BSYNC B0 ;  /* 0x0000000000007941 */ /* 0x000fea0003800000 */
.L_x_8688:
[----:B-----5:R3:W-:Y:S02]  /*11860*/  STS.128 [R235+0x5000], R36 ;  /* 0x00500024eb007388 */ /* 0x0207e40000000c00 */
.L_x_8687:
[----:B------:R-:W-:Y:S05]  /*11870*/  BSYNC B1 ;  /* 0x0000000000017941 */ /* 0x000fea0003800000 */
.L_x_8686:
        /* <DEDUP_REMOVED lines=53> */
.L_x_8691:
[----:B------:R-:W-:Y:S05]  /*11bd0*/  BSYNC B0 ;  /* 0x0000000000007941 */ /* 0x000fea0003800000 */
.L_x_8690:
[----:B-----5:R3:W-:Y:S02]  /*11be0*/  STS.128 [R235+0x7000], R36 ;  /* 0x00700024eb007388 */ /* 0x0207e40000000c00 */
.L_x_8677:
[----:B------:R-:W-:Y:S05]  /*11bf0*/  BSYNC B2 ;  /* 0x0000000000027941 */ /* 0x000fea0003800000 */
.L_x_8676:
        /* <DEDUP_REMOVED lines=67> */
.L_x_8696:
[----:B------:R-:W-:Y:S05]  /*12030*/  BSYNC B0 ;  /* 0x0000000000007941 */ /* 0x000fea0003800000 */
.L_x_8695:
[----:B-----5:R1:W-:Y:S02]  /*12040*/  STS.128 [R235+0x1800], R20 ;  /* 0x00180014eb007388 */ /* 0x0203e40000000c00 */
.L_x_8694:
[----:B------:R-:W-:Y:S05]  /*12050*/  BSYNC B1 ;  /* 0x0000000000017941 */ /* 0x000fea0003800000 */
.L_x_8693:
        /* <DEDUP_REMOVED lines=53> */
.L_x_8700:
[----:B------:R-:W-:Y:S05]  /*123b0*/  BSYNC B0 ;  /* 0x0000000000007941 */ /* 0x000fea0003800000 */
.L_x_8699:
[----:B-----5:R1:W-:Y:S02]  /*123c0*/  STS.128 [R235+0x3800], R16 ;  /* 0x00380010eb007388 */ /* 0x0203e40000000c00 */
.L_x_8698:
[----:B------:R-:W-:Y:S05]  /*123d0*/  BSYNC B1 ;  /* 0x0000000000017941 */ /* 0x000fea0003800000 */
.L_x_8697:
        /* <DEDUP_REMOVED lines=53> */
.L_x_8704:
[----:B------:R-:W-:Y:S05]  /*12730*/  BSYNC B0 ;  /* 0x0000000000007941 */ /* 0x000fea0003800000 */
.L_x_8703:
[----:B-----5:R2:W-:Y:S02]  /*12740*/  STS.128 [R235+0x5800], R16 ;  /* 0x00580010eb007388 */ /* 0x0205e40000000c00 */
.L_x_8702:
[----:B------:R-:W-:Y:S05]  /*12750*/  BSYNC B1 ;  /* 0x0000000000017941 */ /* 0x000fea0003800000 */
.L_x_8701:
        /* <DEDUP_REMOVED lines=53> */
.L_x_8706:
[----:B------:R-:W-:Y:S05]  /*12ab0*/  BSYNC B0 ;  /* 0x0000000000007941 */ /* 0x000fea0003800000 */
.L_x_8705:
[----:B-----5:R2:W-:Y:S01]  /*12ac0*/  STS.128 [R235+0x7800], R16 ;  /* 0x00780010eb007388 */ /* 0x0205e20000000c00 */
[----:B------:R-:W-:Y:S05]  /*12ad0*/  BRA `(.L_x_8692) ;  /* 0x0000007000187947 */ /* 0x000fea0003800000 */
.L_x_8643:
        /* <DEDUP_REMOVED lines=99> */
.L_x_8712:
[----:B------:R-:W-:Y:S05]  /*13110*/  BSYNC B0 ;  /* 0x0000000000007941 */ /* 0x000fea0003800000 */
.L_x_8711:
[----:B-----5:R3:W-:Y:S02]  /*13120*/  STS.128 [R235], R60 ;  /* 0x0000003ceb007388 */ /* 0x0207e40000000c00 */
.L_x_8710:
[----:B------:R-:W-:Y:S05]  /*13130*/  BSYNC B1 ;  /* 0x0000000000017941 */ /* 0x000fea0003800000 */
.L_x_8709:
        /* <DEDUP_REMOVED lines=97> */
.L_x_8716:
[----:B------:R-:W-:Y:S05]  /*13750*/  BSYNC B0 ;  /* 0x0000000000007941 */ /* 0x000fea0003800000 */
.L_x_8715:
[----:B-----5:R1:W-:Y:S02]  /*13760*/  STS.128 [R235+0x2000], R60 ;  /* 0x0020003ceb007388 */ /* 0x0203e40000000c00 */
.L_x_8714:
[----:B------:R-:W-:Y:S05]  /*13770*/  BSYNC B1 ;  /* 0x0000000000017941 */ /* 0x000fea0003800000 */
.L_x_8713:
        /* <DEDUP_REMOVED lines=97> */
.L_x_8720:
[----:B------:R-:W-:Y:S05]  /*13d90*/  BSYNC B0 ;  /* 0x0000000000007941 */ /* 0x000fea0003800000 */
.L_x_8719:
[----:B-----5:R3:W-:Y:S02]  /*13da0*/  STS.128 [R235+0x4000], R60 ;  /* 0x0040003ceb007388 */ /* 0x0207e40000000c00 */
.L_x_8718:
[----:B------:R-:W-:Y:S05]  /*13db0*/  BSYNC B1 ;  /* 0x0000000000017941 */ /* 0x000fea0003800000 */
.L_x_8717:
        /* <DEDUP_REMOVED lines=96> */
.L_x_8722:
[----:B------:R-:W-:Y:S05]  /*143c0*/  BSYNC B0 ;  /* 0x0000000000007941 */ /* 0x000fea0003800000 */
.L_x_8721:
[----:B-----5:R3:W-:Y:S02]  /*143d0*/  STS.128 [R235+0x6000], R60 ;  /* 0x0060003ceb007388 */ /* 0x0207e40000000c00 */
.L_x_8708:
[----:B------:R-:W-:Y:S05]  /*143e0*/  BSYNC B2 ;  /* 0x0000000000027941 */ /* 0x000fea0003800000 */
.L_x_8707:
        /* <DEDUP_REMOVED lines=104> */
.L_x_8728:
[----:B------:R-:W-:Y:S05]  /*14a70*/  BSYNC B0 ;  /* 0x0000000000007941 */ /* 0x000fea0003800000 */
.L_x_8727:
[----:B-----5:R3:W-:Y:S02]  /*14a80*/  STS.128 [R235+0x800], R60 ;  /* 0x0008003ceb007388 */ /* 0x0207e40000000c00 */
.L_x_8726:
[----:B------:R-:W-:Y:S05]  /*14a90*/  BSYNC B1 ;  /* 0x0000000000017941 */ /* 0x000fea0003800000 */
.L_x_8725:
        /* <DEDUP_REMOVED lines=100> */
.L_x_8732:
[----:B------:R-:W-:Y:S05]  /*150e0*/  BSYNC B0 ;  /* 0x0000000000007941 */ /* 0x000fea0003800000 */
.L_x_8731:
[----:B-----5:R3:W-:Y:S02]  /*150f0*/  STS.128 [R235+0x2800], R60 ;  /* 0x0028003ceb007388 */ /* 0x0207e40000000c00 */
.L_x_8730:
[----:B------:R-:W-:Y:S05]  /*15100*/  BSYNC B1 ;  /* 0x0000000000017941 */ /* 0x000fea0003800000 */
.L_x_8729:
        /* <DEDUP_REMOVED lines=100> */
.L_x_8736:
[----:B------:R-:W-:Y:S05]  /*15750*/  BSYNC B0 ;  /* 0x0000000000007941 */ /* 0x000fea0003800000 */
.L_x_8735:
[----:B-----5:R3:W-:Y:S02]  /*15760*/  STS.128 [R235+0x4800], R60 ;  /* 0x0048003ceb007388 */ /* 0x0207e40000000c00 */
.L_x_8734:
[----:B------:R-:W-:Y:S05]  /*15770*/  BSYNC B1 ;  /* 0x0000000000017941 */ /* 0x000fea0003800000 */
.L_x_8733:
        /* <DEDUP_REMOVED lines=98> */
.L_x_8738:
[----:B------:R-:W-:Y:S05]  /*15da0*/  BSYNC B0 ;  /* 0x0000000000007941 */ /* 0x000fea0003800000 */
.L_x_8737:
[----:B-----5:R1:W-:Y:S02]  /*15db0*/  STS.128 [R235+0x6800], R40 ;  /* 0x00680028eb007388 */ /* 0x0203e40000000c00 */
.L_x_8724:
[----:B------:R-:W-:Y:S05]  /*15dc0*/  BSYNC B2 ;  /* 0x0000000000027941 */ /* 0x000fea0003800000 */
.L_x_8723:
        /* <DEDUP_REMOVED lines=103> */
.L_x_8744:
[----:B------:R-:W-:Y:S05]  /*16440*/  BSYNC B0 ;  /* 0x0000000000007941 */ /* 0x000fea0003800000 */
.L_x_8743:
[----:B-----5:R1:W-:Y:S02]  /*16450*/  STS.128 [R235+0x1000], R40 ;  /* 0x00100028eb007388 */ /* 0x0203e40000000c00 */
.L_x_8742:
[----:B------:R-:W-:Y:S05]  /*16460*/  BSYNC B1 ;  /* 0x0000000000017941 */ /* 0x000fea0003800000 */
.L_x_8741:
        /* <DEDUP_REMOVED lines=98> */
.L_x_8748:
[----:B------:R-:W-:Y:S05]  /*16a90*/  BSYNC B0 ;  /* 0x0000000000007941 */ /* 0x000fea0003800000 */
.L_x_8747:
[----:B-----5:R1:W-:Y:S02]  /*16aa0*/  STS.128 [R235+0x3000], R40 ;  /* 0x00300028eb007388 */ /* 0x0203e40000000c00 */
.L_x_8746:
[----:B------:R-:W-:Y:S05]  /*16ab0*/  BSYNC B1 ;  /* 0x0000000000017941 */ /* 0x000fea0003800000 */
.L_x_8745:
        /* <DEDUP_REMOVED lines=98> */
.L_x_8752:
[----:B------:R-:W-:Y:S05]  /*170e0*/  BSYNC B0 ;  /* 0x0000000000007941 */ /* 0x000fea0003800000 */
.L_x_8751:
[----:B-----5:R1:W-:Y:S02]  /*170f0*/  STS.128 [R235+0x5000], R40 ;  /* 0x00500028eb007388 */ /* 0x0203e40000000c00 */
.L_x_8750:
[----:B------:R-:W-:Y:S05]  /*17100*/  BSYNC B1 ;  /* 0x0000000000017941 */ /* 0x000fea0003800000 */
.L_x_8749:
        /* <DEDUP_REMOVED lines=101> */
.L_x_8754:
[----:B------:R-:W-:Y:S05]  /*17760*/  BSYNC B0 ;  /* 0x0000000000007941 */ /* 0x000fea0003800000 */
.L_x_8753:
[----:B-----5:R2:W-:Y:S02]  /*17770*/  STS.128 [R235+0x7000], R36 ;  /* 0x00700024eb007388 */ /* 0x0205e40000000c00 */
.L_x_8740:
[----:B------:R-:W-:Y:S05]  /*17780*/  BSYNC B2 ;  /* 0x0000000000027941 */ /* 0x000fea0003800000 */
.L_x_8739:
        /* <DEDUP_REMOVED lines=103> */
.L_x_8758:
[----:B------:R-:W-:Y:S05]  /*17e00*/  BSYNC B0 ;  /* 0x0000000000007941 */ /* 0x000fea0003800000 */
.L_x_8757:
[----:B-----5:R1:W-:Y:S02]  /*17e10*/  STS.128 [R235+0x1800], R20 ;  /* 0x00180014eb007388 */ /* 0x0203e40000000c00 */
.L_x_8756:
[----:B------:R-:W-:Y:S05]  /*17e20*/  BSYNC B1 ;  /* 0x0000000000017941 */ /* 0x000fea0003800000 */
.L_x_8755:
        /* <DEDUP_REMOVED lines=100> */
.L_x_8762:
[----:B------:R-:W-:Y:S05]  /*18470*/  BSYNC B0 ;  /* 0x0000000000007941 */ /* 0x000fea0003800000 */
.L_x_8761:
[----:B-----5:R1:W-:Y:S02]  /*18480*/  STS.128 [R235+0x3800], R20 ;  /* 0x00380014eb007388 */ /* 0x0203e40000000c00 */
.L_x_8760:
[----:B------:R-:W-:Y:S05]  /*18490*/  BSYNC B1 ;  /* 0x0000000000017941 */ /* 0x000fea0003800000 */
.L_x_8759:
        /* <DEDUP_REMOVED lines=103> */
.L_x_8766:
[----:B------:R-:W-:Y:S05]  /*18b10*/  BSYNC B0 ;  /* 0x0000000000007941 */ /* 0x000fea0003800000 */
.L_x_8765:
[----:B-----5:R1:W-:Y:S02]  /*18b20*/  STS.128 [R235+0x5800], R20 ;  /* 0x00580014eb007388 */ /* 0x0203e40000000c00 */
.L_x_8764:
[----:B------:R-:W-:Y:S05]  /*18b30*/  BSYNC B1 ;  /* 0x0000000000017941 */ /* 0x000fea0003800000 */
.L_x_8763:
        /* <DEDUP_REMOVED lines=104> */
.L_x_8768:
[----:B------:R-:W-:Y:S05]  /*191c0*/  BSYNC B0 ;  /* 0x0000000000007941 */ /* 0x000fea0003800000 */
.L_x_8767:
[----:B-----5:R1:W-:Y:S01]  /*191d0*/  STS.128 [R235+0x7800], R16 ;  /* 0x00780010eb007388 */ /* 0x0203e20000000c00 */
[----:B------:R-:W-:Y:S05]  /*191e0*/  BRA `(.L_x_8692) ;  /* 0x0000000800547947 */ /* 0x000fea0003800000 */
.L_x_8642:
        /* <DEDUP_REMOVED lines=42> */
.L_x_8770:
[----:B------:R-:W-:Y:S05]  /*19490*/  BSYNC B0 ;  /* 0x0000000000007941 */ /* 0x000fea0003800000 */
.L_x_8769:
        /* <DEDUP_REMOVED lines=35> */
.L_x_8772:
[----:B------:R-:W-:Y:S05]  /*196d0*/  BSYNC B0 ;  /* 0x0000000000007941 */ /* 0x000fea0003800000 */
.L_x_8771:
        /* <DEDUP_REMOVED lines=34> */
.L_x_8774:
[----:B------:R-:W-:Y:S05]  /*19900*/  BSYNC B0 ;  /* 0x0000000000007941 */ /* 0x000fea0003800000 */
.L_x_8773:
        /* <DEDUP_REMOVED lines=35> */
.L_x_8692:
[----:B------:R-:W-:Y:S05]  /*19b40*/  BSYNC B3 ;  /* 0x0000000000037941 */ /* 0x000fea0003800000 */
.L_x_8641:
        /* <DEDUP_REMOVED lines=41> */
.L_x_8776:
[----:B------:R-:W-:Y:S05]  /*19de0*/  BSYNC B0 ;  /* 0x0000000000007941 */ /* 0x000fea0003800000 */
.L_x_8775:
        /* <DEDUP_REMOVED lines=37> */
.L_x_8778:
[----:B------:R-:W-:Y:S05]  /*1a040*/  BSYNC B0 ;  /* 0x0000000000007941 */ /* 0x000fea0003800000 */
.L_x_8777:
        /* <DEDUP_REMOVED lines=39> */
.L_x_8780:
[----:B------:R-:W-:Y:S05]  /*1a2c0*/  BSYNC B0 ;  /* 0x0000000000007941 */ /* 0x000fea0003800000 */
.L_x_8779:
        /* <DEDUP_REMOVED lines=42> */
.L_x_8782:
[----:B------:R-:W-:Y:S05]  /*1a570*/  BSYNC B0 ;  /* 0x0000000000007941 */ /* 0x000fea0003800000 */
.L_x_8781:
        /* <DEDUP_REMOVED lines=67> */
.L_x_8784:
[----:B------:R-:W-:Y:S05]  /*1a9b0*/  BSYNC B0 ;  /* 0x0000000000007941 */ /* 0x000fea0003800000 */
.L_x_8783:
        /* <DEDUP_REMOVED lines=39> */
.L_x_8786:
[----:B------:R-:W-:Y:S05]  /*1ac30*/  BSYNC B0 ;  /* 0x0000000000007941 */ /* 0x000fea0003800000 */
.L_x_8785:
        /* <DEDUP_REMOVED lines=41> */
.L_x_8788:
[----:B------:R-:W-:Y:S05]  /*1aed0*/  BSYNC B0 ;  /* 0x0000000000007941 */ /* 0x000fea0003800000 */
.L_x_8787:
        /* <DEDUP_REMOVED lines=53> */
.L_x_8790:
[----:B------:R-:W-:Y:S05]  /*1b230*/  BSYNC B0 ;  /* 0x0000000000007941 */ /* 0x000fea0003800000 */
.L_x_8789:
        /* <DEDUP_REMOVED lines=36> */
[----:B-----5:R-:W3:Y:S02]  /*1b480*/  MUFU.RCP R243, R32 ;  /* 0x0000002000f37308 */ /* 0x020ee40000001000 */
        /* <DEDUP_REMOVED lines=190> */
[----:B------:R-:W-:-:S02]  /*1c070*/  IADD3 R240, R53, -R232, RZ ;  /* 0x800000e835f07210 */ /* 0x000fc40007ffe0ff */
[----:B------:R-:W-:Y:S01]  /*1c080*/  ISETP.GT.AND P6, PT, R238, R227, PT ;  /* 0x000000e3ee00720c */ /* 0x000fe20003fc4270 */
[----:B------:R-:W1:Y:S01]  /*1c090*/  MUFU.TANH R25, R25 ;  /* 0x0000001900197308 */ /* 0x000e620000002400 */
[----:B------:R-:W-:Y:S01]  /*1c0a0*/  HMMA.16816.F32 R36, R28, R96, R36 ;  /* 0x000000601c24723c */ /* 0x000fe20000001824 */
[----:B------:R-:W-:Y:S01]  /*1c0b0*/  ISETP.NE.U32.AND P0, PT, R236, RZ, PT ;  /* 0x000000ffec00720c */ /* 0x000fe20003f05070 */
[----:B------:R-:W-:-:S04]  /*1c0c0*/  DEPBAR.LE SB0, 0x0 ;  /* 0x000080000000791a */ /* 0x000fc80000000000 */
        /* <DEDUP_REMOVED lines=10> */
[----:B------:R-:W-:-:S04]  /*1c170*/  LEA.HI R4, R4, R50, RZ, 0x2 ;  /* 0x0000003204047211 */ /* 0x000fc800078f10ff */
[----:B------:R-:W-:-:S04]  /*1c180*/  SHF.R.S32.HI R4, RZ, 0x2, R4 ;  /* 0x00000002ff047819 */ /* 0x000fc80000011404 */
[----:B------:R-:W-:Y:S01]  /*1c190*/  LEA R4, R51, R4, 0x4 ;  /* 0x0000000433047211 */ /* 0x000fe200078e20ff */
[----:B------:R-:W-:-:S03]  /*1c1a0*/  FMUL.FTZ R20, R38, R0 ;  /* 0x0000000026147220 */ /* 0x000fc60000410000 */
[----:B------:R-:W-:Y:S01]  /*1c1b0*/  IADD3 R52, R52, R4, RZ ;  /* 0x0000000434347210 */ /* 0x000fe20007ffe0ff */
[-C--:B------:R-:W-:Y:S01]  /*1c1c0*/  FMUL.FTZ R21, R39, R0.reuse ;  /* 0x0000000027157220 */ /* 0x080fe20000410000 */
[----:B------:R-:W-:Y:S01]  /*1c1d0*/  SHF.L.U32 R51, R45, 0x1, RZ ;  /* 0x000000012d337819 */ /* 0x000fe200000006ff */
        /* <DEDUP_REMOVED lines=19> */
[-C--:B------:R-:W-:Y:S01]  /*1c310*/  FMUL.FTZ R49, R100, R0.reuse ;  /* 0x0000000064317220 */ /* 0x080fe20000410000 */
[-C--:B------:R-:W-:Y:S01]  /*1c320*/  FMUL.FTZ R50, R101, R0.reuse ;  /* 0x0000000065327220 */ /* 0x080fe20000410000 */
[-C--:B------:R-:W-:Y:S01]  /*1c330*/  FMUL.FTZ R45, R102, R0.reuse ;  /* 0x00000000662d7220 */ /* 0x080fe20000410000 */
[----:B------:R-:W-:Y:S01]  /*1c340*/  IADD3 R240, R240, 0x8, R52 ;  /* 0x00000008f0f07810 */ /* 0x000fe20007ffe034 */
[----:B------:R-:W-:Y:S01]  /*1c350*/  FMUL.FTZ R103, R103, R0 ;  /* 0x0000000067677220 */ /* 0x000fe20000410000 */
[----:B------:R-:W-:Y:S01]  /*1c360*/  IADD3 R4, R53, 0x1, -R232 ;  /* 0x0000000135047810 */ /* 0x000fe20007ffe8e8 */
[----:B------:R-:W1:Y:S01]  /*1c370*/  MUFU.TANH R36, R36 ;  /* 0x0000002400247308 */ /* 0x000e620000002400 */
[----:B------:R-:W-:-:S02]  /*1c380*/  VIADDMNMX R246, R242, -R3, RZ, !PT ;  /* 0x80000003f2f67246 */ /* 0x000fc400078001ff */
[----:B------:R-:W-:Y:S01]  /*1c390*/  VIADDMNMX R245, R240, -R3, RZ, !PT ;  /* 0x80000003f0f57246 */ /* 0x000fe200078001ff */
[----:B------:R-:W-:-:S04]  /*1c3a0*/  IMAD.IADD R9, R9, 0x1, R4 ;  /* 0x0000000109097824 */ /* 0x000fc800078e0204 */
[----:B------:R-:W3:Y:S08]  /*1c3b0*/  MUFU.TANH R37, R37 ;  /* 0x0000002500257308 */ /* 0x000ef00000002400 */
        /* <DEDUP_REMOVED lines=21> */
[----:B------:R1:W1:Y:S01]  /*1c510*/  MUFU.TANH R3, R103 ;  /* 0x0000006700037308 */ /* 0x0002620000002400 */
[C---:B------:R-:W-:Y:S01]  /*1c520*/  IADD3 R244, R9.reuse, 0x8, R52 ;  /* 0x0000000809f47810 */ /* 0x040fe20007ffe034 */
[----:B------:R-:W-:Y:S01]  /*1c530*/  BSSY B1, `(.L_x_8791) ;  /* 0x00000d7000017945 */ /* 0x000fe20003800000 */
[----:B------:R-:W-:Y:S01]  /*1c540*/  FMUL.FTZ R243, R8, R243 ;  /* 0x000000f308f37220 */ /* 0x000fe20000410000 */
[----:B------:R-:W-:Y:S01]  /*1c550*/  VIADDMNMX R241, R9, R52, R53, PT ;  /* 0x0000003409f17246 */ /* 0x000fe20003800135 */
[C---:B------:R-:W-:Y:S01]  /*1c560*/  VIADD R210, R219.reuse, 0x1000 ;  /* 0x00001000dbd27836 */ /* 0x040fe20000000000 */
[----:B------:R-:W-:Y:S01]  /*1c570*/  VIMNMX R244, R244, R53, PT ;  /* 0x00000035f4f47248 */ /* 0x000fe20003fe0100 */
[----:B------:R-:W-:Y:S01]  /*1c580*/  VIADD R205, R219, 0x3000 ;  /* 0x00003000dbcd7836 */ /* 0x000fe20000000000 */
[----:B------:R-:W-:Y:S01]  /*1c590*/  LOP3.LUT R51, R51, 0x6, RZ, 0xc0, !PT ;  /* 0x0000000633337812 */ /* 0x000fe200078ec0ff */
[----:B------:R-:W-:Y:S01]  /*1c5a0*/  VIADD R200, R219, 0x5800 ;  /* 0x00005800dbc87836 */ /* 0x000fe20000000000 */
[----:B------:R-:W-:-:S02]  /*1c5b0*/  ISETP.NE.AND.EX P0, PT, R237, RZ, PT, P0 ;  /* 0x000000ffed00720c */ /* 0x000fc40003f05300 */
        /* <DEDUP_REMOVED lines=77> */
.L_x_8794:
[----:B------:R-:W2:Y:S02]  /*1ca90*/  LD.E R5, desc[UR6][R10.64+0x38] ;  /* 0x000038060a057980 */ /* 0x000ea4000c101900 */
[----:B--2---:R-:W-:-:S04]  /*1caa0*/  LEA R5, -R5, RZ, 0x6 ;  /* 0x000000ff05057211 */ /* 0x004fc800078e31ff */
[----:B------:R-:W-:Y:S02]  /*1cab0*/  SHF.R.S32.HI R0, RZ, 0x1f, R5 ;  /* 0x0000001fff007819 */ /* 0x000fe40000011405 */
.L_x_8795:
[----:B------:R-:W-:Y:S05]  /*1cac0*/  BSYNC B0 ;  /* 0x0000000000007941 */ /* 0x000fea0003800000 */
.L_x_8793:
        /* <DEDUP_REMOVED lines=125> */
.L_x_8792:
[----:B------:R-:W-:Y:S05]  /*1d2a0*/  BSYNC B1 ;  /* 0x0000000000017941 */ /* 0x000fea0003800000 */
.L_x_8791:
[----:B------:R-:W2:Y:S01]  /*1d2b0*/  LD.E R185, desc[UR6][R10.64+0xdc] ;  /* 0x0000dc060ab97980 */ /* 0x000ea2000c101900 */
[----:B------:R-:W-:-:S04]  /*1d2c0*/  IMAD.IADD R51, R2, 0x1, R51 ;  /* 0x0000000102337824 */ /* 0x000fc800078e0233 */
[--C-:B------:R-:W-:Y:S01]  /*1d2d0*/  IMAD.IADD R0, R240, 0x1, -R51.reuse ;  /* 0x00000001f0007824 */ /* 0x100fe200078e0a33 */
[C---:B------:R-:W-:Y:S01]  /*1d2e0*/  ISETP.GE.AND P2, PT, R51.reuse, R246, PT ;  /* 0x000000f63300720c */ /* 0x040fe20003f46270 */
[----:B------:R-:W-:Y:S02]  /*1d2f0*/  IMAD.IADD R2, R242, 0x1, -R51 ;  /* 0x00000001f2027824 */ /* 0x000fe400078e0a33 */
[C---:B-1----:R-:W-:Y:S01]  /*1d300*/  VIADD R15, R51.reuse, 0x1 ;  /* 0x00000001330f7836 */ /* 0x042fe20000000000 */
[----:B------:R-:W-:Y:S01]  /*1d310*/  IABS R0, R0 ;  /* 0x0000000000007213 */ /* 0x000fe20000000000 */
[----:B------:R-:W-:Y:S01]  /*1d320*/  VIADD R14, R51, 0x8 ;  /* 0x00000008330e7836 */ /* 0x000fe20000000000 */
[----:B------:R-:W-:Y:S02]  /*1d330*/  IABS R2, R2 ;  /* 0x0000000200027213 */ /* 0x000fe40000000000 */
[----:B------:R-:W-:Y:S02]  /*1d340*/  I2FP.F32.S32 R0, R0 ;  /* 0x0000000000007245 */ /* 0x000fe40000201400 */
[----:B------:R-:W-:-:S02]  /*1d350*/  I2FP.F32.S32 R2, R2 ;  /* 0x0000000200027245 */ /* 0x000fc40000201400 */
[----:B------:R-:W-:Y:S01]  /*1d360*/  ISETP.GE.AND P4, PT, R15, R246, PT ;  /* 0x000000f60f00720c */ /* 0x000fe20003f86270 */
[----:B------:R-:W-:Y:S01]  /*1d370*/  FFMA.FTZ R24, -R243, R0, R24 ;  /* 0x00000000f3187223 */ /* 0x000fe20000010118 */
[C---:B------:R-:W-:Y:S01]  /*1d380*/  ISETP.GE.AND P1, PT, R15.reuse, R245, PT ;  /* 0x000000f50f00720c */ /* 0x040fe20003f26270 */
[--C-:B------:R-:W-:Y:S01]  /*1d390*/  IMAD.IADD R0, R242, 0x1, -R15.reuse ;  /* 0x00000001f2007824 */ /* 0x100fe200078e0a0f */
[----:B------:R-:W-:Y:S01]  /*1d3a0*/  ISETP.GE.OR P4, PT, R15, R241, !P4 ;  /* 0x000000f10f00720c */ /* 0x000fe20006786670 */
[----:B------:R-:W-:Y:S01]  /*1d3b0*/  FFMA.FTZ R32, -R243, R2, R32 ;  /* 0x00000002f3207223 */ /* 0x000fe20000010120 */
[----:B------:R-:W-:Y:S01]  /*1d3c0*/  ISETP.GE.OR P1, PT, R15, R244, !P1 ;  /* 0x000000f40f00720c */ /* 0x000fe20004f26670 */
[----:B------:R-:W-:Y:S01]  /*1d3d0*/  IMAD.IADD R15, R240, 0x1, -R15 ;  /* 0x00000001f00f7824 */ /* 0x000fe200078e0a0f */
[----:B------:R-:W-:Y:S01]  /*1d3e0*/  ISETP.GE.AND P3, PT, R14, R246, PT ;  /* 0x000000f60e00720c */ /* 0x000fe20003f66270 */
[----:B------:R-:W-:Y:S01]  /*1d3f0*/  IMAD.IADD R2, R242, 0x1, -R14 ;  /* 0x00000001f2027824 */ /* 0x000fe200078e0a0e */
[----:B------:R-:W-:-:S02]  /*1d400*/  ISETP.GE.AND P5, PT, R14, R245, PT ;  /* 0x000000f50e00720c */ /* 0x000fc40003fa6270 */
[C---:B------:R-:W-:Y:S02]  /*1d410*/  ISETP.GE.OR P3, PT, R14.reuse, R241, !P3 ;  /* 0x000000f10e00720c */ /* 0x040fe40005f66670 */
[----:B------:R-:W-:Y:S01]  /*1d420*/  ISETP.GE.OR P5, PT, R14, R244, !P5 ;  /* 0x000000f40e00720c */ /* 0x000fe20006fa6670 */
[----:B------:R-:W-:Y:S01]  /*1d430*/  IMAD.IADD R14, R240, 0x1, -R14 ;  /* 0x00000001f00e7824 */ /* 0x000fe200078e0a0e */
[----:B------:R-:W-:Y:S02]  /*1d440*/  IABS R15, R15 ;  /* 0x0000000f000f7213 */ /* 0x000fe40000000000 */
[----:B------:R-:W-:Y:S02]  /*1d450*/  IABS R2, R2 ;  /* 0x0000000200027213 */ /* 0x000fe40000000000 */
[----:B------:R-:W-:Y:S02]  /*1d460*/  IABS R0, R0 ;  /* 0x0000000000007213 */ /* 0x000fe40000000000 */
[----:B------:R-:W-:-:S02]  /*1d470*/  I2FP.F32.S32 R15, R15 ;  /* 0x0000000f000f7245 */ /* 0x000fc40000201400 */
[----:B------:R-:W-:Y:S02]  /*1d480*/  I2FP.F32.S32 R2, R2 ;  /* 0x0000000200027245 */ /* 0x000fe40000201400 */
[----:B------:R-:W-:Y:S01]  /*1d490*/  IABS R14, R14 ;  /* 0x0000000e000e7213 */ /* 0x000fe20000000000 */
[C---:B------:R-:W-:Y:S01]  /*1d4a0*/  FFMA.FTZ R15, -R243.reuse, R15, R25 ;  /* 0x0000000ff30f7223 */ /* 0x040fe20000010119 */
[----:B------:R-:W-:Y:S01]  /*1d4b0*/  I2FP.F32.S32 R0, R0 ;  /* 0x0000000000007245 */ /* 0x000fe20000201400 */
[----:B------:R-:W-:Y:S01]  /*1d4c0*/  FFMA.FTZ R25, -R243, R2, R46 ;  /* 0x00000002f3197223 */ /* 0x000fe2000001012e */
[----:B------:R-:W-:Y:S01]  /*1d4d0*/  I2FP.F32.S32 R14, R14 ;  /* 0x0000000e000e7245 */ /* 0x000fe20000201400 */
[C---:B------:R-:W-:Y:S01]  /*1d4e0*/  VIADD R12, R51.reuse, 0x10 ;  /* 0x00000010330c7836 */ /* 0x040fe20000000000 */
[----:B------:R-:W-:Y:S01]  /*1d4f0*/  ISETP.GE.OR P2, PT, R51, R241, !P2 ;  /* 0x000000f13300720c */ /* 0x000fe20005746670 */
[----:B------:R-:W-:Y:S01]  /*1d500*/  FFMA.FTZ R0, -R243, R0, R44 ;  /* 0x00000000f3007223 */ /* 0x000fe2000001012c */
[----:B------:R-:W-:-:S02]  /*1d510*/  VIADD R7, R51, 0x9 ;  /* 0x0000000933077836 */ /* 0x000fc40000000000 */
[----:B------:R-:W-:Y:S01]  /*1d520*/  FFMA.FTZ R14, -R243, R14, R26 ;  /* 0x0000000ef30e7223 */ /* 0x000fe2000001011a */
[----:B------:R-:W-:Y:S02]  /*1d530*/  FSEL R15, R15, -INF , !P1 ;  /* 0xff8000000f0f7808 */ /* 0x000fe40004800000 */
[----:B------:R-:W-:Y:S02]  /*1d540*/  FSEL R25, R25, -INF , !P3 ;  /* 0xff80000019197808 */ /* 0x000fe40005800000 */
[----:B------:R-:W-:Y:S01]  /*1d550*/  FSEL R26, R0, -INF , !P4 ;  /* 0xff800000001a7808 */ /* 0x000fe20006000000 */
[----:B------:R-:W-:Y:S01]  /*1d560*/  IMAD.IADD R0, R242, 0x1, -R7 ;  /* 0x00000001f2007824 */ /* 0x000fe200078e0a07 */
[C---:B------:R-:W-:Y:S02]  /*1d570*/  ISETP.GE.AND P1, PT, R12.reuse, R246, PT ;  /* 0x000000f60c00720c */ /* 0x040fe40003f26270 */
[-C--:B------:R-:W-:Y:S02]  /*1d580*/  ISETP.GE.AND P3, PT, R12, R245.reuse, PT ;  /* 0x000000f50c00720c */ /* 0x080fe40003f66270 */
[----:B------:R-:W-:Y:S01]  /*1d590*/  FSEL R44, R32, -INF , !P2 ;  /* 0xff800000202c7808 */ /* 0x000fe20005000000 */
[----:B------:R-:W-:Y:S01]  /*1d5a0*/  IMAD.IADD R6, R242, 0x1, -R12 ;  /* 0x00000001f2067824 */ /* 0x000fe200078e0a0c */
[----:B------:R-:W-:-:S02]  /*1d5b0*/  ISETP.GE.AND P2, PT, R51, R245, PT ;  /* 0x000000f53300720c */ /* 0x000fc40003f46270 */
[C---:B------:R-:W-:Y:S02]  /*1d5c0*/  ISETP.GE.OR P1, PT, R12.reuse, R241, !P1 ;  /* 0x000000f10c00720c */ /* 0x040fe40004f26670 */
[----:B------:R-:W-:Y:S01]  /*1d5d0*/  ISETP.GE.OR P3, PT, R12, R244, !P3 ;  /* 0x000000f40c00720c */ /* 0x000fe20005f66670 */
[----:B------:R-:W-:Y:S01]  /*1d5e0*/  IMAD.IADD R12, R240, 0x1, -R12 ;  /* 0x00000001f00c7824 */ /* 0x000fe200078e0a0c */
[----:B------:R-:W-:Y:S02]  /*1d5f0*/  IABS R0, R0 ;  /* 0x0000000000007213 */ /* 0x000fe40000000000 */
[----:B------:R-:W-:Y:S02]  /*1d600*/  ISETP.GE.OR P2, PT, R51, R244, !P2 ;  /* 0x000000f43300720c */ /* 0x000fe40005746670 */
[----:B------:R-:W-:Y:S02]  /*1d610*/  IABS R12, R12 ;  /* 0x0000000c000c7213 */ /* 0x000fe40000000000 */
[----:B------:R-:W-:-:S02]  /*1d620*/  I2FP.F32.S32 R0, R0 ;  /* 0x0000000000007245 */ /* 0x000fc40000201400 */
[----:B------:R-:W-:Y:S02]  /*1d630*/  FSEL R24, R24, -INF , !P2 ;  /* 0xff80000018187808 */ /* 0x000fe40005000000 */
[C---:B------:R-:W-:Y:S02]  /*1d640*/  ISETP.GE.AND P2, PT, R7.reuse, R246, PT ;  /* 0x000000f60700720c */ /* 0x040fe40003f46270 */
[----:B------:R-:W-:Y:S01]  /*1d650*/  ISETP.GE.AND P4, PT, R7, R245, PT ;  /* 0x000000f50700720c */ /* 0x000fe20003f86270 */
[----:B------:R-:W-:Y:S01]  /*1d660*/  FFMA.FTZ R47, -R243, R0, R47 ;  /* 0x00000000f32f7223 */ /* 0x000fe2000001012f */
[----:B------:R-:W-:Y:S01]  /*1d670*/  I2FP.F32.S32 R12, R12 ;  /* 0x0000000c000c7245 */ /* 0x000fe20000201400 */
[----:B------:R-:W-:Y:S01]  /*1d680*/  VIADD R9, R51, 0x11 ;  /* 0x0000001133097836 */ /* 0x000fe20000000000 */
[C---:B------:R-:W-:Y:S02]  /*1d690*/  ISETP.GE.OR P2, PT, R7.reuse, R241, !P2 ;  /* 0x000000f10700720c */ /* 0x040fe40005746670 */
[----:B------:R-:W-:Y:S01]  /*1d6a0*/  ISETP.GE.OR P4, PT, R7, R244, !P4 ;  /* 0x000000f40700720c */ /* 0x000fe20006786670 */
[----:B------:R-:W-:-:S02]  /*1d6b0*/  IMAD.IADD R7, R240, 0x1, -R7 ;  /* 0x00000001f0077824 */ /* 0x000fc400078e0a07 */
[----:B------:R-:W-:Y:S01]  /*1d6c0*/  FFMA.FTZ R12, -R243, R12, R20 ;  /* 0x0000000cf30c7223 */ /* 0x000fe20000010114 */
[----:B------:R-:W-:Y:S01]  /*1d6d0*/  FSEL R14, R14, -INF , !P5 ;  /* 0xff8000000e0e7808 */ /* 0x000fe20006800000 */
[C---:B------:R-:W-:Y:S01]  /*1d6e0*/  IMAD.IADD R5, R242.reuse, 0x1, -R9 ;  /* 0x00000001f2057824 */ /* 0x040fe200078e0a09 */
[----:B------:R-:W-:Y:S01]  /*1d6f0*/  FSEL R20, R47, -INF , !P2 ;  /* 0xff8000002f147808 */ /* 0x000fe20005000000 */
[----:B------:R-:W-:Y:S01]  /*1d700*/  VIADD R8, R51, 0x18 ;  /* 0x0000001833087836 */ /* 0x000fe20000000000 */
[C---:B------:R-:W-:Y:S02]  /*1d710*/  ISETP.GE.AND P5, PT, R9.reuse, R246, PT ;  /* 0x000000f60900720c */ /* 0x040fe40003fa6270 */
[C---:B------:R-:W-:Y:S02]  /*1d720*/  ISETP.GE.AND P2, PT, R9.reuse, R245, PT ;  /* 0x000000f50900720c */ /* 0x040fe40003f46270 */
[----:B------:R-:W-:Y:S02]  /*1d730*/  IABS R7, R7 ;  /* 0x0000000700077213 */ /* 0x000fe40000000000 */
[----:B------:R-:W-:Y:S01]  /*1d740*/  IABS R6, R6 ;  /* 0x0000000600067213 */ /* 0x000fe20000000000 */
[----:B------:R-:W-:Y:S01]  /*1d750*/  IMAD.IADD R4, R242, 0x1, -R8 ;  /* 0x00000001f2047824 */ /* 0x000fe200078e0a08 */
[----:B------:R-:W-:-:S02]  /*1d760*/  ISETP.GE.OR P5, PT, R9, R241, !P5 ;  /* 0x000000f10900720c */ /* 0x000fc40006fa6670 */
[----:B------:R-:W-:Y:S01]  /*1d770*/  ISETP.GE.OR P2, PT, R9, R244, !P2 ;  /* 0x000000f40900720c */ /* 0x000fe20005746670 */
[----:B------:R-:W-:Y:S01]  /*1d780*/  IMAD.IADD R9, R240, 0x1, -R9 ;  /* 0x00000001f0097824 */ /* 0x000fe200078e0a09 */
[----:B------:R-:W-:Y:S02]  /*1d790*/  IABS R5, R5 ;  /* 0x0000000500057213 */ /* 0x000fe40000000000 */
[----:B------:R-:W-:Y:S02]  /*1d7a0*/  I2FP.F32.S32 R7, R7 ;  /* 0x0000000700077245 */ /* 0x000fe40000201400 */
[----:B------:R-:W-:Y:S02]  /*1d7b0*/  I2FP.F32.S32 R6, R6 ;  /* 0x0000000600067245 */ /* 0x000fe40000201400 */
[----:B------:R-:W-:Y:S01]  /*1d7c0*/  I2FP.F32.S32 R5, R5 ;  /* 0x0000000500057245 */ /* 0x000fe20000201400 */
[C---:B------:R-:W-:Y:S01]  /*1d7d0*/  FFMA.FTZ R7, -R243.reuse, R7, R27 ;  /* 0x00000007f3077223 */ /* 0x040fe2000001011b */
[----:B------:R-:W-:Y:S01]  /*1d7e0*/  IABS R9, R9 ;  /* 0x0000000900097213 */ /* 0x000fe20000000000 */
[C---:B------:R-:W-:Y:S01]  /*1d7f0*/  FFMA.FTZ R6, -R243.reuse, R6, R36 ;  /* 0x00000006f3067223 */ /* 0x040fe20000010124 */
[----:B------:R-:W-:Y:S01]  /*1d800*/  IABS R4, R4 ;  /* 0x0000000400047213 */ /* 0x000fe20000000000 */
[----:B------:R-:W-:Y:S01]  /*1d810*/  FFMA.FTZ R5, -R243, R5, R37 ;  /* 0x00000005f3057223 */ /* 0x000fe20000010125 */
[----:B------:R-:W-:Y:S01]  /*1d820*/  I2FP.F32.S32 R9, R9 ;  /* 0x0000000900097245 */ /* 0x000fe20000201400 */
[----:B------:R-:W-:Y:S01]  /*1d830*/  VIADD R0, R51, 0x19 ;  /* 0x0000001933007836 */ /* 0x000fe20000000000 */
[----:B------:R-:W-:-:S02]  /*1d840*/  I2FP.F32.S32 R4, R4 ;  /* 0x0000000400047245 */ /* 0x000fc40000201400 */
[----:B------:R-:W-:Y:S02]  /*1d850*/  FSEL R7, R7, -INF , !P4 ;  /* 0xff80000007077808 */ /* 0x000fe40006000000 */
[----:B------:R-:W-:Y:S02]  /*1d860*/  FSEL R6, R6, -INF , !P1 ;  /* 0xff80000006067808 */ /* 0x000fe40004800000 */
[C---:B------:R-:W-:Y:S02]  /*1d870*/  ISETP.GE.AND P4, PT, R8.reuse, R246, PT ;  /* 0x000000f60800720c */ /* 0x040fe40003f86270 */
[----:B------:R-:W-:Y:S01]  /*1d880*/  ISETP.GE.AND P1, PT, R8, R245, PT ;  /* 0x000000f50800720c */ /* 0x000fe20003f26270 */
[C---:B------:R-:W-:Y:S01]  /*1d890*/  FFMA.FTZ R9, -R243.reuse, R9, R21 ;  /* 0x00000009f3097223 */ /* 0x040fe20000010115 */
[----:B------:R-:W-:Y:S01]  /*1d8a0*/  FSEL R12, R12, -INF , !P3 ;  /* 0xff8000000c0c7808 */ /* 0x000fe20005800000 */
[----:B------:R-:W-:Y:S01]  /*1d8b0*/  FFMA.FTZ R4, -R243, R4, R38 ;  /* 0x00000004f3047223 */ /* 0x000fe20000010126 */
[----:B------:R-:W-:Y:S01]  /*1d8c0*/  FSEL R5, R5, -INF , !P5 ;  /* 0xff80000005057808 */ /* 0x000fe20006800000 */
[----:B------:R-:W-:Y:S01]  /*1d8d0*/  VIADD R27, R51, 0x20 ;  /* 0x00000020331b7836 */ /* 0x000fe20000000000 */
[----:B------:R-:W-:-:S02]  /*1d8e0*/  ISETP.GE.AND P3, PT, R0, R246, PT ;  /* 0x000000f60000720c */ /* 0x000fc40003f66270 */
[----:B------:R-:W-:Y:S02]  /*1d8f0*/  ISETP.GE.AND P5, PT, R0, R245, PT ;  /* 0x000000f50000720c */ /* 0x000fe40003fa6270 */
[CC--:B------:R-:W-:Y:S02]  /*1d900*/  ISETP.GE.OR P4, PT, R8.reuse, R241.reuse, !P4 ;  /* 0x000000f10800720c */ /* 0x0c0fe40006786670 */
[-C--:B------:R-:W-:Y:S01]  /*1d910*/  ISETP.GE.OR P1, PT, R8, R244.reuse, !P1 ;  /* 0x000000f40800720c */ /* 0x080fe20004f26670 */
[----:B------:R-:W-:Y:S01]  /*1d920*/  IMAD.IADD R8, R240, 0x1, -R8 ;  /* 0x00000001f0087824 */ /* 0x000fe200078e0a08 */
[----:B------:R-:W-:Y:S01]  /*1d930*/  ISETP.GE.OR P3, PT, R0, R241, !P3 ;  /* 0x000000f10000720c */ /* 0x000fe20005f66670 */
[--C-:B------:R-:W-:Y:S01]  /*1d940*/  IMAD.IADD R2, R242, 0x1, -R0.reuse ;  /* 0x00000001f2027824 */ /* 0x100fe200078e0a00 */
[----:B------:R-:W-:Y:S01]  /*1d950*/  ISETP.GE.OR P5, PT, R0, R244, !P5 ;  /* 0x000000f40000720c */ /* 0x000fe20006fa6670 */
[----:B------:R-:W-:Y:S01]  /*1d960*/  IMAD.IADD R0, R240, 0x1, -R0 ;  /* 0x00000001f0007824 */ /* 0x000fe200078e0a00 */
[----:B------:R-:W-:Y:S01]  /*1d970*/  FSEL R9, R9, -INF , !P2 ;  /* 0xff80000009097808 */ /* 0x000fe20005000000 */
[----:B------:R-:W-:Y:S01]  /*1d980*/  IMAD.IADD R31, R242, 0x1, -R27 ;  /* 0x00000001f21f7824 */ /* 0x000fe200078e0a1b */
[----:B------:R-:W-:Y:S01]  /*1d990*/  FSEL R4, R4, -INF , !P4 ;  /* 0xff80000004047808 */ /* 0x000fe20006000000 */
[----:B------:R-:W-:Y:S01]  /*1d9a0*/  VIADD R30, R51, 0x21 ;  /* 0x00000021331e7836 */ /* 0x000fe20000000000 */
[----:B------:R-:W-:-:S02]  /*1d9b0*/  ISETP.GE.AND P2, PT, R27, R246, PT ;  /* 0x000000f61b00720c */ /* 0x000fc40003f46270 */
[C---:B------:R-:W-:Y:S02]  /*1d9c0*/  ISETP.GE.AND P4, PT, R27.reuse, R245, PT ;  /* 0x000000f51b00720c */ /* 0x040fe40003f86270 */
[----:B------:R-:W-:Y:S01]  /*1d9d0*/  IABS R8, R8 ;  /* 0x0000000800087213 */ /* 0x000fe20000000000 */
[----:B------:R-:W-:Y:S01]  /*1d9e0*/  IMAD.IADD R179, R242, 0x1, -R30 ;  /* 0x00000001f2b37824 */ /* 0x000fe200078e0a1e */
[C---:B------:R-:W-:Y:S02]  /*1d9f0*/  ISETP.GE.OR P2, PT, R27.reuse, R241, !P2 ;  /* 0x000000f11b00720c */ /* 0x040fe40005746670 */
[----:B------:R-:W-:Y:S01]  /*1da00*/  ISETP.GE.OR P4, PT, R27, R244, !P4 ;  /* 0x000000f41b00720c */ /* 0x000fe20006786670 */
[----:B------:R-:W-:Y:S01]  /*1da10*/  IMAD.IADD R27, R240, 0x1, -R27 ;  /* 0x00000001f01b7824 */ /* 0x000fe200078e0a1b */
[----:B------:R-:W-:Y:S02]  /*1da20*/  IABS R0, R0 ;  /* 0x0000000000007213 */ /* 0x000fe40000000000 */
[----:B------:R-:W-:-:S02]  /*1da30*/  I2FP.F32.S32 R8, R8 ;  /* 0x0000000800087245 */ /* 0x000fc40000201400 */
[----:B------:R-:W-:Y:S02]  /*1da40*/  IABS R31, R31 ;  /* 0x0000001f001f7213 */ /* 0x000fe40000000000 */
[----:B------:R-:W-:Y:S01]  /*1da50*/  I2FP.F32.S32 R0, R0 ;  /* 0x0000000000007245 */ /* 0x000fe20000201400 */
[----:B------:R-:W-:Y:S01]  /*1da60*/  FFMA.FTZ R8, -R243, R8, R40 ;  /* 0x00000008f3087223 */ /* 0x000fe20000010128 */
[----:B------:R-:W-:Y:S01]  /*1da70*/  I2FP.F32.S32 R31, R31 ;  /* 0x0000001f001f7245 */ /* 0x000fe20000201400 */
[----:B------:R-:W-:Y:S01]  /*1da80*/  VIADD R21, R51, 0x28 ;  /* 0x0000002833157836 */ /* 0x000fe20000000000 */
[----:B------:R-:W-:Y:S02]  /*1da90*/  IABS R27, R27 ;  /* 0x0000001b001b7213 */ /* 0x000fe40000000000 */
[----:B------:R-:W-:Y:S01]  /*1daa0*/  IABS R179, R179 ;  /* 0x000000b300b37213 */ /* 0x000fe20000000000 */
[C---:B------:R-:W-:Y:S01]  /*1dab0*/  FFMA.FTZ R0, -R243.reuse, R0, R16 ;  /* 0x00000000f3007223 */ /* 0x040fe20000010110 */
[----:B------:R-:W-:Y:S01]  /*1dac0*/  I2FP.F32.S32 R27, R27 ;  /* 0x0000001b001b7245 */ /* 0x000fe20000201400 */
[----:B------:R-:W-:Y:S01]  /*1dad0*/  FFMA.FTZ R17, -R243, R31, R17 ;  /* 0x0000001ff3117223 */ /* 0x000fe20000010111 */
[----:B------:R-:W-:Y:S01]  /*1dae0*/  I2FP.F32.S32 R179, R179 ;  /* 0x000000b300b37245 */ /* 0x000fe20000201400 */
[----:B------:R-:W-:Y:S01]  /*1daf0*/  IMAD.IADD R16, R242, 0x1, -R21 ;  /* 0x00000001f2107824 */ /* 0x000fe200078e0a15 */
[----:B------:R-:W-:-:S02]  /*1db00*/  IABS R2, R2 ;  /* 0x0000000200027213 */ /* 0x000fc40000000000 */
[----:B------:R-:W-:Y:S02]  /*1db10*/  FSEL R8, R8, -INF , !P1 ;  /* 0xff80000008087808 */ /* 0x000fe40004800000 */
[C---:B------:R-:W-:Y:S01]  /*1db20*/  ISETP.GE.AND P1, PT, R30.reuse, R246, PT ;  /* 0x000000f61e00720c */ /* 0x040fe20003f26270 */
[C---:B------:R-:W-:Y:S01]  /*1db30*/  FFMA.FTZ R23, -R243.reuse, R27, R23 ;  /* 0x0000001bf3177223 */ /* 0x040fe20000010117 */
[----:B------:R-:W-:Y:S01]  /*1db40*/  I2FP.F32.S32 R2, R2 ;  /* 0x0000000200027245 */ /* 0x000fe20000201400 */
[----:B------:R-:W-:Y:S01]  /*1db50*/  FFMA.FTZ R179, -R243, R179, R22 ;  /* 0x000000b3f3b37223 */ /* 0x000fe20000010116 */
[----:B------:R-:W-:Y:S01]  /*1db60*/  FSEL R178, R17, -INF , !P2 ;  /* 0xff80000011b27808 */ /* 0x000fe20005000000 */
[----:B------:R-:W-:Y:S01]  /*1db70*/  VIADD R17, R51, 0x29 ;  /* 0x0000002933117836 */ /* 0x000fe20000000000 */
[----:B------:R-:W-:Y:S02]  /*1db80*/  ISETP.GE.OR P1, PT, R30, R241, !P1 ;  /* 0x000000f11e00720c */ /* 0x000fe40004f26670 */
[----:B------:R-:W-:Y:S01]  /*1db90*/  IABS R16, R16 ;  /* 0x0000001000107213 */ /* 0x000fe20000000000 */
[----:B------:R-:W-:Y:S01]  /*1dba0*/  FFMA.FTZ R2, -R243, R2, R39 ;  /* 0x00000002f3027223 */ /* 0x000fe20000010127 */
[----:B------:R-:W-:-:S02]  /*1dbb0*/  FSEL R0, R0, -INF , !P5 ;  /* 0xff80000000007808 */ /* 0x000fc40006800000 */
[----:B------:R-:W-:Y:S02]  /*1dbc0*/  I2FP.F32.S32 R16, R16 ;  /* 0x0000001000107245 */ /* 0x000fe40000201400 */
[CC--:B------:R-:W-:Y:S02]  /*1dbd0*/  ISETP.GE.AND P5, PT, R21.reuse, R246.reuse, PT ;  /* 0x000000f61500720c */ /* 0x0c0fe40003fa6270 */
[----:B------:R-:W-:Y:S02]  /*1dbe0*/  ISETP.GE.AND P2, PT, R21, R245, PT ;  /* 0x000000f51500720c */ /* 0x000fe40003f46270 */
[----:B------:R-:W-:Y:S02]  /*1dbf0*/  FSEL R31, R23, -INF , !P4 ;  /* 0xff800000171f7808 */ /* 0x000fe40006000000 */
[----:B------:R-:W-:Y:S02]  /*1dc00*/  FSEL R179, R179, -INF , !P1 ;  /* 0xff800000b3b37808 */ /* 0x000fe40004800000 */
[----:B------:R-:W-:-:S02]  /*1dc10*/  ISETP.GE.AND P4, PT, R17, R246, PT ;  /* 0x000000f61100720c */ /* 0x000fc40003f86270 */
[----:B------:R-:W-:Y:S01]  /*1dc20*/  ISETP.GE.AND P1, PT, R17, R245, PT ;  /* 0x000000f51100720c */ /* 0x000fe20003f26270 */
[----:B------:R-:W-:Y:S01]  /*1dc30*/  IMAD.IADD R22, R240, 0x1, -R21 ;  /* 0x00000001f0167824 */ /* 0x000fe200078e0a15 */
[-C--:B------:R-:W-:Y:S01]  /*1dc40*/  ISETP.GE.OR P5, PT, R21, R241.reuse, !P5 ;  /* 0x000000f11500720c */ /* 0x080fe20006fa6670 */
[----:B------:R-:W-:Y:S01]  /*1dc50*/  FFMA.FTZ R42, -R243, R16, R42 ;  /* 0x00000010f32a7223 */ /* 0x000fe2000001012a */
[-C--:B------:R-:W-:Y:S01]  /*1dc60*/  ISETP.GE.OR P2, PT, R21, R244.reuse, !P2 ;  /* 0x000000f41500720c */ /* 0x080fe20005746670 */
[--C-:B------:R-:W-:Y:S01]  /*1dc70*/  IMAD.IADD R21, R242, 0x1, -R17.reuse ;  /* 0x00000001f2157824 */ /* 0x100fe200078e0a11 */
[----:B------:R-:W-:Y:S01]  /*1dc80*/  FSEL R2, R2, -INF , !P3 ;  /* 0xff80000002027808 */ /* 0x000fe20005800000 */
[----:B------:R-:W-:Y:S01]  /*1dc90*/  VIADD R16, R51, 0x30 ;  /* 0x0000003033107836 */ /* 0x000fe20000000000 */
[C---:B------:R-:W-:Y:S02]  /*1dca0*/  ISETP.GE.OR P4, PT, R17.reuse, R241, !P4 ;  /* 0x000000f11100720c */ /* 0x040fe40006786670 */
[----:B------:R-:W-:Y:S01]  /*1dcb0*/  ISETP.GE.OR P1, PT, R17, R244, !P1 ;  /* 0x000000f41100720c */ /* 0x000fe20004f26670 */
[----:B------:R-:W-:Y:S01]  /*1dcc0*/  IMAD.IADD R17, R240, 0x1, -R17 ;  /* 0x00000001f0117824 */ /* 0x000fe200078e0a11 */
[----:B------:R-:W-:Y:S01]  /*1dcd0*/  ISETP.GE.AND P3, PT, R30, R245, PT ;  /* 0x000000f51e00720c */ /* 0x000fe20003f66270 */
[----:B------:R-:W-:Y:S01]  /*1dce0*/  IMAD.IADD R249, R242, 0x1, -R16 ;  /* 0x00000001f2f97824 */ /* 0x000fe200078e0a10 */
[----:B------:R-:W-:-:S02]  /*1dcf0*/  IABS R22, R22 ;  /* 0x0000001600167213 */ /* 0x000fc40000000000 */
[----:B------:R-:W-:Y:S01]  /*1dd00*/  ISETP.GE.OR P3, PT, R30, R244, !P3 ;  /* 0x000000f41e00720c */ /* 0x000fe20005f66670 */
[----:B------:R-:W-:Y:S01]  /*1dd10*/  IMAD.IADD R30, R240, 0x1, -R30 ;  /* 0x00000001f01e7824 */ /* 0x000fe200078e0a1e */
[----:B------:R-:W-:Y:S02]  /*1dd20*/  IABS R21, R21 ;  /* 0x0000001500157213 */ /* 0x000fe40000000000 */
[----:B------:R-:W-:Y:S02]  /*1dd30*/  IABS R17, R17 ;  /* 0x0000001100117213 */ /* 0x000fe40000000000 */
[----:B------:R-:W-:Y:S02]  /*1dd40*/  IABS R249, R249 ;  /* 0x000000f900f97213 */ /* 0x000fe40000000000 */
[----:B------:R-:W-:Y:S02]  /*1dd50*/  I2FP.F32.S32 R22, R22 ;  /* 0x0000001600167245 */ /* 0x000fe40000201400 */
[----:B------:R-:W-:-:S02]  /*1dd60*/  I2FP.F32.S32 R21, R21 ;  /* 0x0000001500157245 */ /* 0x000fc40000201400 */
[----:B------:R-:W-:Y:S02]  /*1dd70*/  I2FP.F32.S32 R17, R17 ;  /* 0x0000001100117245 */ /* 0x000fe40000201400 */
[----:B------:R-:W-:Y:S01]  /*1dd80*/  IABS R30, R30 ;  /* 0x0000001e001e7213 */ /* 0x000fe20000000000 */
[C---:B------:R-:W-:Y:S01]  /*1dd90*/  FFMA.FTZ R19, -R243.reuse, R22, R19 ;  /* 0x00000016f3137223 */ /* 0x040fe20000010113 */
[----:B------:R-:W-:Y:S01]  /*1dda0*/  I2FP.F32.S32 R249, R249 ;  /* 0x000000f900f97245 */ /* 0x000fe20000201400 */
[C---:B------:R-:W-:Y:S01]  /*1ddb0*/  FFMA.FTZ R18, -R243.reuse, R21, R18 ;  /* 0x00000015f3127223 */ /* 0x040fe20000010112 */
[----:B------:R-:W-:Y:S01]  /*1ddc0*/  I2FP.F32.S32 R30, R30 ;  /* 0x0000001e001e7245 */ /* 0x000fe20000201400 */
[----:B------:R-:W-:Y:S01]  /*1ddd0*/  FFMA.FTZ R28, -R243, R17, R28 ;  /* 0x00000011f31c7223 */ /* 0x000fe2000001011c */
[----:B------:R-:W-:Y:S02]  /*1dde0*/  VIADD R17, R51, 0x31 ;  /* 0x0000003133117836 */ /* 0x000fe40000000000 */
[----:B------:R-:W-:Y:S01]  /*1ddf0*/  FFMA.FTZ R249, -R243, R249, R29 ;  /* 0x000000f9f3f97223 */ /* 0x000fe2000001011d */
[----:B------:R-:W-:Y:S01]  /*1de00*/  FSEL R29, R19, -INF , !P2 ;  /* 0xff800000131d7808 */ /* 0x000fe20005000000 */
[----:B------:R-:W-:Y:S01]  /*1de10*/  FFMA.FTZ R30, -R243, R30, R41 ;  /* 0x0000001ef31e7223 */ /* 0x000fe20000010129 */
[----:B------:R-:W-:-:S02]  /*1de20*/  FSEL R32, R18, -INF , !P4 ;  /* 0xff80000012207808 */ /* 0x000fc40006000000 */
[C---:B------:R-:W-:Y:S02]  /*1de30*/  ISETP.GE.AND P2, PT, R17.reuse, R246, PT ;  /* 0x000000f61100720c */ /* 0x040fe40003f46270 */
[C---:B------:R-:W-:Y:S01]  /*1de40*/  ISETP.GE.AND P4, PT, R17.reuse, R245, PT ;  /* 0x000000f51100720c */ /* 0x040fe20003f86270 */
[--C-:B------:R-:W-:Y:S01]  /*1de50*/  IMAD.IADD R22, R242, 0x1, -R17.reuse ;  /* 0x00000001f2167824 */ /* 0x100fe200078e0a11 */
[----:B------:R-:W-:Y:S01]  /*1de60*/  FSEL R30, R30, -INF , !P3 ;  /* 0xff8000001e1e7808 */ /* 0x000fe20005800000 */
[----:B------:R-:W-:Y:S01]  /*1de70*/  IMAD.IADD R21, R240, 0x1, -R17 ;  /* 0x00000001f0157824 */ /* 0x000fe200078e0a11 */
[----:B------:R-:W-:Y:S02]  /*1de80*/  FSEL R182, R42, -INF , !P5 ;  /* 0xff8000002ab67808 */ /* 0x000fe40006800000 */
[C---:B------:R-:W-:Y:S02]  /*1de90*/  ISETP.GE.OR P2, PT, R17.reuse, R241, !P2 ;  /* 0x000000f11100720c */ /* 0x040fe40005746670 */
[----:B------:R-:W-:-:S02]  /*1dea0*/  ISETP.GE.OR P4, PT, R17, R244, !P4 ;  /* 0x000000f41100720c */ /* 0x000fc40006786670 */
[C---:B------:R-:W-:Y:S02]  /*1deb0*/  ISETP.GE.AND P3, PT, R16.reuse, R246, PT ;  /* 0x000000f61000720c */ /* 0x040fe40003f66270 */
[----:B------:R-:W-:Y:S02]  /*1dec0*/  ISETP.GE.AND P5, PT, R16, R245, PT ;  /* 0x000000f51000720c */ /* 0x000fe40003fa6270 */
[----:B------:R-:W-:Y:S02]  /*1ded0*/  FMNMX.FTZ R17, R44, R26, !PT ;  /* 0x0000001a2c117209 */ /* 0x000fe40007810000 */
        /* <DEDUP_REMOVED lines=9> */
[----:B------:R-:W-:Y:S01]  /*1df70*/  I2FP.F32.S32 R16, R16 ;  /* 0x0000001000107245 */ /* 0x000fe20000201400 */
[----:B------:R-:W-:Y:S01]  /*1df80*/  FFMA.FTZ R43, -R243, R21, R43 ;  /* 0x00000015f32b7223 */ /* 0x000fe2000001012b */
[----:B------:R-:W-:-:S02]  /*1df90*/  FMNMX.FTZ R17, R5, R17, !PT ;  /* 0x0000001105117209 */ /* 0x000fc40007810000 */
[----:B------:R-:W-:Y:S01]  /*1dfa0*/  FMNMX.FTZ R21, R24, R15, !PT ;  /* 0x0000000f18157209 */ /* 0x000fe20007810000 */
[----:B------:R-:W-:Y:S01]  /*1dfb0*/  FFMA.FTZ R48, -R243, R16, R48 ;  /* 0x00000010f3307223 */ /* 0x000fe20000010130 */
[----:B------:R-:W-:Y:S01]  /*1dfc0*/  IABS R22, R22 ;  /* 0x0000001600167213 */ /* 0x000fe20000000000 */
[C---:B------:R-:W-:Y:S01]  /*1dfd0*/  VIADD R16, R51.reuse, 0x38 ;  /* 0x0000003833107836 */ /* 0x040fe20000000000 */
[----:B------:R-:W-:Y:S02]  /*1dfe0*/  FMNMX.FTZ R17, R4, R17, !PT ;  /* 0x0000001104117209 */ /* 0x000fe40007810000 */
[----:B------:R-:W-:Y:S02]  /*1dff0*/  FMNMX.FTZ R21, R14, R21, !PT ;  /* 0x000000150e157209 */ /* 0x000fe40007810000 */
[----:B------:R-:W-:Y:S01]  /*1e000*/  I2FP.F32.S32 R22, R22 ;  /* 0x0000001600167245 */ /* 0x000fe20000201400 */
[----:B------:R-:W-:Y:S01]  /*1e010*/  IMAD.IADD R19, R242, 0x1, -R16 ;  /* 0x00000001f2137824 */ /* 0x000fe200078e0a10 */
[----:B------:R-:W-:Y:S01]  /*1e020*/  FMNMX.FTZ R17, R2, R17, !PT ;  /* 0x0000001102117209 */ /* 0x000fe20007810000 */
[----:B------:R-:W-:Y:S01]  /*1e030*/  VIADD R51, R51, 0x39 ;  /* 0x0000003933337836 */ /* 0x000fe20000000000 */
[----:B------:R-:W-:Y:S01]  /*1e040*/  FMNMX.FTZ R21, R7, R21, !PT ;  /* 0x0000001507157209 */ /* 0x000fe20007810000 */
[----:B------:R-:W-:Y:S01]  /*1e050*/  FFMA.FTZ R13, -R243, R22, R13 ;  /* 0x00000016f30d7223 */ /* 0x000fe2000001010d */
[----:B------:R-:W-:Y:S01]  /*1e060*/  FMNMX.FTZ R22, R178, R17, !PT ;  /* 0x00000011b2167209 */ /* 0x000fe20007810000 */
[----:B------:R-:W-:Y:S01]  /*1e070*/  IMAD.IADD R18, R242, 0x1, -R51 ;  /* 0x00000001f2127824 */ /* 0x000fe200078e0a33 */
[----:B------:R-:W-:-:S02]  /*1e080*/  IABS R19, R19 ;  /* 0x0000001300137213 */ /* 0x000fc40000000000 */
[----:B------:R-:W-:Y:S02]  /*1e090*/  FMNMX.FTZ R17, R12, R21, !PT ;  /* 0x000000150c117209 */ /* 0x000fe40007810000 */
[----:B------:R-:W-:Y:S02]  /*1e0a0*/  FMNMX.FTZ R21, R179, R22, !PT ;  /* 0x00000016b3157209 */ /* 0x000fe40007810000 */
[----:B------:R-:W-:Y:S02]  /*1e0b0*/  I2FP.F32.S32 R19, R19 ;  /* 0x0000001300137245 */ /* 0x000fe40000201400 */
[----:B------:R-:W-:Y:S02]  /*1e0c0*/  FSEL R28, R28, -INF , !P1 ;  /* 0xff8000001c1c7808 */ /* 0x000fe40004800000 */
[----:B------:R-:W-:Y:S02]  /*1e0d0*/  FSEL R249, R249, -INF , !P3 ;  /* 0xff800000f9f97808 */ /* 0x000fe40005800000 */
[----:B------:R-:W-:-:S02]  /*1e0e0*/  FMNMX.FTZ R17, R9, R17, !PT ;  /* 0x0000001109117209 */ /* 0x000fc40007810000 */
[----:B------:R-:W-:Y:S02]  /*1e0f0*/  IABS R18, R18 ;  /* 0x0000001200127213 */ /* 0x000fe40000000000 */
[C---:B------:R-:W-:Y:S02]  /*1e100*/  ISETP.GE.AND P1, PT, R16.reuse, R246, PT ;  /* 0x000000f61000720c */ /* 0x040fe40003f26270 */
[----:B------:R-:W-:Y:S02]  /*1e110*/  ISETP.GE.AND P3, PT, R16, R245, PT ;  /* 0x000000f51000720c */ /* 0x000fe40003f66270 */
[----:B------:R-:W-:Y:S02]  /*1e120*/  FSEL R248, R13, -INF , !P2 ;  /* 0xff8000000df87808 */ /* 0x000fe40005000000 */
[----:B------:R-:W-:Y:S01]  /*1e130*/  FMNMX.FTZ R13, R182, R21, !PT ;  /* 0x00000015b60d7209 */ /* 0x000fe20007810000 */
[----:B------:R-:W-:Y:S01]  /*1e140*/  FFMA.FTZ R19, -R243, R19, R49 ;  /* 0x00000013f3137223 */ /* 0x000fe20000010131 */
[----:B------:R-:W-:-:S02]  /*1e150*/  FMNMX.FTZ R21, R8, R17, !PT ;  /* 0x0000001108157209 */ /* 0x000fc40007810000 */
[----:B------:R-:W-:Y:S02]  /*1e160*/  I2FP.F32.S32 R18, R18 ;  /* 0x0000001200127245 */ /* 0x000fe40000201400 */
[C---:B------:R-:W-:Y:S02]  /*1e170*/  ISETP.GE.OR P1, PT, R16.reuse, R241, !P1 ;  /* 0x000000f11000720c */ /* 0x040fe40004f26670 */
[----:B------:R-:W-:Y:S01]  /*1e180*/  ISETP.GE.OR P3, PT, R16, R244, !P3 ;  /* 0x000000f41000720c */ /* 0x000fe20005f66670 */
[----:B------:R-:W-:Y:S01]  /*1e190*/  IMAD.IADD R16, R240, 0x1, -R16 ;  /* 0x00000001f0107824 */ /* 0x000fe200078e0a10 */
[----:B------:R-:W-:Y:S02]  /*1e1a0*/  ISETP.GE.AND P2, PT, R51, R246, PT ;  /* 0x000000f63300720c */ /* 0x000fe40003f46270 */
[----:B------:R-:W-:Y:S01]  /*1e1b0*/  FMNMX.FTZ R21, R0, R21, !PT ;  /* 0x0000001500157209 */ /* 0x000fe20007810000 */
[----:B------:R-:W-:Y:S01]  /*1e1c0*/  FFMA.FTZ R18, -R243, R18, R50 ;  /* 0x00000012f3127223 */ /* 0x000fe20000010132 */
[----:B------:R-:W-:-:S02]  /*1e1d0*/  FSEL R247, R19, -INF , !P1 ;  /* 0xff80000013f77808 */ /* 0x000fc40004800000 */
[----:B------:R-:W-:Y:S02]  /*1e1e0*/  IABS R19, R16 ;  /* 0x0000001000137213 */ /* 0x000fe40000000000 */
[----:B------:R-:W-:Y:S02]  /*1e1f0*/  ISETP.GE.OR P2, PT, R51, R241, !P2 ;  /* 0x000000f13300720c */ /* 0x000fe40005746670 */
[----:B------:R-:W-:Y:S02]  /*1e200*/  FMNMX.FTZ R16, R31, R21, !PT ;  /* 0x000000151f107209 */ /* 0x000fe40007810000 */
[----:B------:R-:W-:Y:S01]  /*1e210*/  FSEL R195, R18, -INF , !P2 ;  /* 0xff80000012c37808 */ /* 0x000fe20005000000 */
[----:B------:R-:W-:Y:S01]  /*1e220*/  IMAD.IADD R17, R240, 0x1, -R51 ;  /* 0x00000001f0117824 */ /* 0x000fe200078e0a33 */
[----:B------:R-:W-:Y:S02]  /*1e230*/  FMNMX.FTZ R18, R30, R16, !PT ;  /* 0x000000101e127209 */ /* 0x000fe40007810000 */
[----:B------:R-:W-:-:S02]  /*1e240*/  FMNMX.FTZ R13, R32, R13, !PT ;  /* 0x0000000d200d7209 */ /* 0x000fc40007810000 */
[----:B------:R-:W-:Y:S02]  /*1e250*/  FMNMX.FTZ R18, R29, R18, !PT ;  /* 0x000000121d127209 */ /* 0x000fe40007810000 */
[----:B------:R-:W-:Y:S02]  /*1e260*/  IABS R17, R17 ;  /* 0x0000001100117213 */ /* 0x000fe40000000000 */
[----:B------:R-:W-:Y:S02]  /*1e270*/  I2FP.F32.S32 R19, R19 ;  /* 0x0000001300137245 */ /* 0x000fe40000201400 */
[----:B------:R-:W-:Y:S02]  /*1e280*/  FMNMX.FTZ R13, R249, R13, !PT ;  /* 0x0000000df90d7209 */ /* 0x000fe40007810000 */
[----:B------:R-:W-:Y:S02]  /*1e290*/  FSEL R193, R48, -INF , !P5 ;  /* 0xff80000030c17808 */ /* 0x000fe40006800000 */
[----:B------:R-:W-:Y:S01]  /*1e2a0*/  FMNMX.FTZ R18, R28, R18, !PT ;  /* 0x000000121c127209 */ /* 0x000fe20007810000 */
[----:B------:R-:W-:Y:S01]  /*1e2b0*/  FFMA.FTZ R19, -R243, R19, R45 ;  /* 0x00000013f3137223 */ /* 0x000fe2000001012d */
[----:B------:R-:W-:-:S02]  /*1e2c0*/  I2FP.F32.S32 R17, R17 ;  /* 0x0000001100117245 */ /* 0x000fc40000201400 */
[----:B------:R-:W-:Y:S02]  /*1e2d0*/  FMNMX.FTZ R13, R248, R13, !PT ;  /* 0x0000000df80d7209 */ /* 0x000fe40007810000 */
[----:B------:R-:W-:Y:S02]  /*1e2e0*/  ISETP.GE.AND P1, PT, R51, R245, PT ;  /* 0x000000f53300720c */ /* 0x000fe40003f26270 */
[----:B------:R-:W-:Y:S02]  /*1e2f0*/  FSEL R192, R43, -INF , !P4 ;  /* 0xff8000002bc07808 */ /* 0x000fe40006000000 */
[----:B------:R-:W-:Y:S01]  /*1e300*/  FMNMX.FTZ R18, R193, R18, !PT ;  /* 0x00000012c1127209 */ /* 0x000fe20007810000 */
[----:B------:R-:W-:Y:S01]  /*1e310*/  FFMA.FTZ R3, -R243, R17, R3 ;  /* 0x00000011f3037223 */ /* 0x000fe20000010103 */
[----:B------:R-:W-:Y:S02]  /*1e320*/  FMNMX.FTZ R13, R247, R13, !PT ;  /* 0x0000000df70d7209 */ /* 0x000fe40007810000 */
[----:B------:R-:W-:-:S02]  /*1e330*/  ISETP.GE.OR P1, PT, R51, R244, !P1 ;  /* 0x000000f43300720c */ /* 0x000fc40004f26670 */
        /* <DEDUP_REMOVED lines=8> */
[----:B-1----:R-:W-:-:S05]  /*1e3c0*/  FMNMX.FTZ R16, R13, R16, !PT ;  /* 0x000000100d107209 */ /* 0x002fca0007810000 */
[----:B------:R-:W1:Y:S01]  /*1e3d0*/  SHFL.BFLY PT, R164, R16, 0x1, 0x1f ;  /* 0x0c201f0010a47f89 */ /* 0x000e6200000e0000 */
[----:B---3--:R-:W-:-:S05]  /*1e3e0*/  FMNMX.FTZ R13, R17, R3, !PT ;  /* 0x00000003110d7209 */ /* 0x008fca0007810000 */
[----:B------:R-:W3:Y:S01]  /*1e3f0*/  SHFL.BFLY PT, R3, R13, 0x1, 0x1f ;  /* 0x0c201f000d037f89 */ /* 0x000ee200000e0000 */
[----:B------:R-:W-:-:S05]  /*1e400*/  LEA R216, R35, UR4, 0x1 ;  /* 0x0000000423d87c11 */ /* 0x000fca000f8e08ff */
[----:B------:R-:W4:Y:S01]  /*1e410*/  LDSM.16.MT88.4 R156, [R216+0x10000] ;  /* 0x01000000d89c783b */ /* 0x000f220000004200 */
[----:B-1----:R-:W-:-:S03]  /*1e420*/  FMNMX.FTZ R164, R16, R164, !PT ;  /* 0x000000a410a47209 */ /* 0x002fc60007810000 */
[----:B------:R-:W-:Y:S01]  /*1e430*/  LDSM.16.MT88.4 R40, [R216+0x12000] ;  /* 0x01200000d828783b */ /* 0x000fe20000004200 */
[----:B------:R-:W-:Y:S01]  /*1e440*/  FSETP.NEU.FTZ.AND P1, PT, R164, -INF , PT ;  /* 0xff800000a400780b */ /* 0x000fe20003f3d000 */
[----:B--2---:R-:W-:Y:S02]  /*1e450*/  FMUL.FTZ R194, R185, R164 ;  /* 0x000000a4b9c27220 */ /* 0x004fe40000410000 */
[----:B------:R-:W-:Y:S01]  /*1e460*/  LDSM.16.MT88.4 R72, [R216+0x14000] ;  /* 0x01400000d848783b */ /* 0x000fe20000004200 */
[----:B---3--:R-:W-:Y:S02]  /*1e470*/  FMNMX.FTZ R3, R13, R3, !PT ;  /* 0x000000030d037209 */ /* 0x008fe40007810000 */
[----:B------:R-:W-:Y:S01]  /*1e480*/  FSEL R194, R194, RZ, P1 ;  /* 0x000000ffc2c27208 */ /* 0x000fe20000800000 */
[----:B------:R-:W-:Y:S01]  /*1e490*/  LDSM.16.MT88.4 R104, [R216+0x16000] ;  /* 0x01600000d868783b */ /* 0x000fe20000004200 */
[----:B------:R-:W-:Y:S01]  /*1e4a0*/  FSETP.NEU.FTZ.AND P1, PT, R3, -INF , PT ;  /* 0xff8000000300780b */ /* 0x000fe20003f3d000 */
[----:B------:R-:W-:Y:S01]  /*1e4b0*/  FMUL.FTZ R184, R185, R3 ;  /* 0x00000003b9b87220 */ /* 0x000fe20000410000 */
[----:B------:R-:W-:-:S04]  /*1e4c0*/  IMAD R214, R34, 0x2, R216 ;  /* 0x0000000222d67824 */ /* 0x000fc800078e02d8 */
[----:B------:R-:W-:Y:S01]  /*1e4d0*/  FSEL R184, R184, RZ, P1 ;  /* 0x000000ffb8b87208 */ /* 0x000fe20000800000 */
[-CC-:B------:R-:W-:Y:S01]  /*1e4e0*/  FFMA.FTZ R176, R44, R185.reuse, -R194.reuse ;  /* 0x000000b92cb07223 */ /* 0x180fe200000108c2 */
[-CC-:B------:R-:W-:Y:S01]  /*1e4f0*/  FFMA.FTZ R175, R26, R185.reuse, -R194.reuse ;  /* 0x000000b91aaf7223 */ /* 0x180fe200000108c2 */
[-CC-:B------:R-:W-:Y:S01]  /*1e500*/  FFMA.FTZ R172, R25, R185.reuse, -R194.reuse ;  /* 0x000000b919ac7223 */ /* 0x180fe200000108c2 */
[-C--:B------:R-:W-:Y:S01]  /*1e510*/  FFMA.FTZ R170, R20, R185.reuse, -R194 ;  /* 0x000000b914aa7223 */ /* 0x080fe200000108c2 */
[-CC-:B------:R-:W-:Y:S01]  /*1e520*/  FFMA.FTZ R174, R24, R185.reuse, -R184.reuse ;  /* 0x000000b918ae7223 */ /* 0x180fe200000108b8 */
[-C--:B------:R-:W-:Y:S01]  /*1e530*/  FFMA.FTZ R177, R15, R185.reuse, -R184 ;  /* 0x000000b90fb17223 */ /* 0x080fe200000108b8 */
[C---:B------:R-:W-:Y:S02]  /*1e540*/  IMAD R213, R33.reuse, 0x2, R216 ;  /* 0x0000000221d57824 */ /* 0x040fe400078e02d8 */
[----:B------:R-:W-:Y:S01]  /*1e550*/  FFMA.FTZ R173, R14, R185, -R184 ;  /* 0x000000b90ead7223 */ /* 0x000fe200000108b8 */
[----:B------:R-:W-:-:S02]  /*1e560*/  IMAD R212, R33, 0x2, R214 ;  /* 0x0000000221d47824 */ /* 0x000fc400078e02d6 */
[-C--:B------:R-:W-:Y:S01]  /*1e570*/  FFMA.FTZ R171, R7, R185.reuse, -R184 ;  /* 0x000000b907ab7223 */ /* 0x080fe200000108b8 */
[----:B------:R-:W1:Y:S01]  /*1e580*/  LDSM.16.MT88.4 R148, [R214+0x10000] ;  /* 0x01000000d694783b */ /* 0x000e620000004200 */
[-CC-:B------:R-:W-:Y:S01]  /*1e590*/  FFMA.FTZ R169, R6, R185.reuse, -R194.reuse ;  /* 0x000000b906a97223 */ /* 0x180fe200000108c2 */
[-CC-:B------:R-:W-:Y:S01]  /*1e5a0*/  FFMA.FTZ R167, R5, R185.reuse, -R194.reuse ;  /* 0x000000b905a77223 */ /* 0x180fe200000108c2 */
[-C--:B------:R-:W-:Y:S01]  /*1e5b0*/  FFMA.FTZ R166, R4, R185.reuse, -R194 ;  /* 0x000000b904a67223 */ /* 0x080fe200000108c2 */
[----:B------:R-:W2:Y:S01]  /*1e5c0*/  LDSM.16.MT88.4 R140, [R213+0x10000] ;  /* 0x01000000d58c783b */ /* 0x000ea20000004200 */
[----:B------:R-:W-:Y:S03]  /*1e5d0*/  MUFU.EX2 R176, R176 ;  /* 0x000000b000b07308 */ /* 0x000fe60000000800 */
[----:B------:R-:W3:Y:S04]  /*1e5e0*/  LDSM.16.MT88.4 R132, [R212+0x10000] ;  /* 0x01000000d484783b */ /* 0x000ee80000004200 */
[----:B------:R-:W5:Y:S01]  /*1e5f0*/  LDSM.16.MT88.4 R48, [R214+0x12000] ;  /* 0x01200000d630783b */ /* 0x000f620000004200 */
[----:B------:R-:W4:Y:S03]  /*1e600*/  MUFU.EX2 R175, R175 ;  /* 0x000000af00af7308 */ /* 0x000f260000000800 */
[----:B------:R-:W5:Y:S04]  /*1e610*/  LDSM.16.MT88.4 R56, [R213+0x12000] ;  /* 0x01200000d538783b */ /* 0x000f680000004200 */
[----:B------:R-:W5:Y:S01]  /*1e620*/  LDSM.16.MT88.4 R64, [R212+0x12000] ;  /* 0x01200000d440783b */ /* 0x000f620000004200 */
[----:B------:R-:W-:Y:S03]  /*1e630*/  MUFU.EX2 R172, R172 ;  /* 0x000000ac00ac7308 */ /* 0x000fe60000000800 */
[----:B------:R-:W5:Y:S04]  /*1e640*/  LDSM.16.MT88.4 R80, [R214+0x14000] ;  /* 0x01400000d650783b */ /* 0x000f680000004200 */
[----:B------:R-:W5:Y:S01]  /*1e650*/  LDSM.16.MT88.4 R88, [R213+0x14000] ;  /* 0x01400000d558783b */ /* 0x000f620000004200 */
[----:B------:R-:W1:Y:S03]  /*1e660*/  MUFU.EX2 R170, R170 ;  /* 0x000000aa00aa7308 */ /* 0x000e660000000800 */
[----:B------:R-:W5:Y:S04]  /*1e670*/  LDSM.16.MT88.4 R96, [R212+0x14000] ;  /* 0x01400000d460783b */ /* 0x000f680000004200 */
[----:B------:R-:W5:Y:S01]  /*1e680*/  LDSM.16.MT88.4 R112, [R214+0x16000] ;  /* 0x01600000d670783b */ /* 0x000f620000004200 */
[----:B------:R-:W-:Y:S03]  /*1e690*/  MUFU.EX2 R174, R174 ;  /* 0x000000ae00ae7308 */ /* 0x000fe60000000800 */
[----:B------:R-:W5:Y:S04]  /*1e6a0*/  LDSM.16.MT88.4 R120, [R213+0x16000] ;  /* 0x01600000d578783b */ /* 0x000f680000004200 */
[----:B------:R-:W5:Y:S01]  /*1e6b0*/  LDSM.16.MT88.4 R4, [R212+0x16000] ;  /* 0x01600000d404783b */ /* 0x000f620000004200 */
[----:B------:R-:W2:Y:S01]  /*1e6c0*/  MUFU.EX2 R177, R177 ;  /* 0x000000b100b17308 */ /* 0x000ea20000000800 */
        /* <DEDUP_REMOVED lines=9> */
[----:B------:R-:W3:Y:S01]  /*1e760*/  MUFU.EX2 R171, R171 ;  /* 0x000000ab00ab7308 */ /* 0x000ee20000000800 */
[----:B----4-:R-:W-:Y:S01]  /*1e770*/  F2FP.F16.F32.PACK_AB R128, R175, R176 ;  /* 0x000000b0af80723e */ /* 0x010fe200000000ff */
[----:B------:R-:W-:Y:S01]  /*1e780*/  LDSM.16.MT88.4 R24, [R213+0x14800] ;  /* 0x01480000d518783b */ /* 0x000fe20000004200 */
[----:B-1----:R-:W-:-:S02]  /*1e790*/  F2FP.F16.F32.PACK_AB R130, R170, R172 ;  /* 0x000000acaa82723e */ /* 0x002fc400000000ff */
[----:B--2---:R-:W-:-:S03]  /*1e7a0*/  F2FP.F16.F32.PACK_AB R129, R177, R174 ;  /* 0x000000aeb181723e */ /* 0x004fc600000000ff */
[----:B------:R-:W-:Y:S01]  /*1e7b0*/  MUFU.EX2 R169, R169 ;  /* 0x000000a900a97308 */ /* 0x000fe20000000800 */
[----:B---3--:R-:W-:-:S07]  /*1e7c0*/  F2FP.F16.F32.PACK_AB R131, R171, R173 ;  /* 0x000000adab83723e */ /* 0x008fce00000000ff */
        /* <DEDUP_REMOVED lines=331> */
.L_x_8798:
[----:B-1----:R-:W-:Y:S02]  /*1fc80*/  R2UR UR4, R8 ;  /* 0x00000000080472ca */ /* 0x002fe400000e0000 */
[----:B------:R-:W-:-:S13]  /*1fc90*/  R2UR UR5, R9 ;  /* 0x00000000090572ca */ /* 0x000fda00000e0000 */
[----:B------:R-:W2:Y:S02]  /*1fca0*/  LD.E R4, desc[UR4][R10.64+0x40] ;  /* 0x000040040a047980 */ /* 0x000ea4000c101900 */
[----:B--2---:R-:W-:-:S05]  /*1fcb0*/  IMAD.U32 R4, R4, -0x40, RZ ;  /* 0xffffffc004047824 */ /* 0x004fca00078e00ff */
[----:B------:R-:W-:Y:S02]  /*1fcc0*/  SHF.R.S32.HI R2, RZ, 0x1f, R4 ;  /* 0x0000001fff027819 */ /* 0x000fe40000011404 */
.L_x_8799:
[----:B------:R-:W-:Y:S05]  /*1fcd0*/  BSYNC B0 ;  /* 0x0000000000007941 */ /* 0x000fea0003800000 */
.L_x_8797:
[C---:B------:R-:W-:Y:S01]  /*1fce0*/  LOP3.LUT P6, RZ, R239.reuse, 0x1, RZ, 0xc0, !PT ;  /* 0x00000001efff7812 */ /* 0x040fe200078cc0ff */
[----:B------:R-:W-:Y:S01]  /*1fcf0*/  STL.64 [R1+0x8], R38 ;  /* 0x0000082601007387 */ /* 0x000fe20000100a00 */
[C---:B------:R-:W-:Y:S02]  /*1fd00*/  LOP3.LUT P5, RZ, R239.reuse, 0x2, RZ, 0xc0, !PT ;  /* 0x00000002efff7812 */ /* 0x040fe400078ac0ff */
[C---:B------:R-:W-:Y:S01]  /*1fd10*/  LOP3.LUT P4, RZ, R239.reuse, 0x4, RZ, 0xc0, !PT ;  /* 0x00000004efff7812 */ /* 0x040fe2000788c0ff */
[----:B------:R-:W-:Y:S01]  /*1fd20*/  STL.64 [R1], R36 ;  /* 0x0000002401007387 */ /* 0x000fe20000100a00 */
        /* <DEDUP_REMOVED lines=139> */
[----:B-1----:R-:W-:Y:S04]  /*205e0*/  LDSM.16.M88.4 R16, [R222] ;  /* 0x00000000de10783b */ /* 0x002fe80000000200 */
[----:B------:R-:W1:Y:S04]  /*205f0*/  LDSM.16.M88.4 R172, [R221+0x8000] ;  /* 0x00800000ddac783b */ /* 0x000e680000000200 */
[----:B------:R-:W4:Y:S04]  /*20600*/  LDSM.16.M88.4 R32, [R221+0x8800] ;  /* 0x00880000dd20783b */ /* 0x000f280000000200 */
[----:B--2---:R-:W2:Y:S04]  /*20610*/  LDSM.16.M88.4 R24, [R221+0x9000] ;  /* 0x00900000dd18783b */ /* 0x004ea80000000200 */
[----:B------:R-:W2:Y:S04]  /*20620*/  LDSM.16.M88.4 R192, [R221+0x9800] ;  /* 0x00980000ddc0783b */ /* 0x000ea80000000200 */
[----:B---3--:R-:W-:Y:S04]  /*20630*/  LDSM.16.M88.4 R4, [R220] ;  /* 0x00000000dc04783b */ /* 0x008fe80000000200 */
[----:B------:R-:W3:Y:S04]  /*20640*/  LDSM.16.M88.4 R188, [R219] ;  /* 0x00000000dbbc783b */ /* 0x000ee80000000200 */
[----:B------:R-:W3:Y:S04]  /*20650*/  LDSM.16.M88.4 R184, [R211] ;  /* 0x00000000d3b8783b */ /* 0x000ee80000000200 */
[----:B------:R-:W3:Y:S04]  /*20660*/  LDSM.16.M88.4 R180, [R210] ;  /* 0x00000000d2b4783b */ /* 0x000ee80000000200 */
[----:B------:R-:W3:Y:S04]  /*20670*/  LDSM.16.M88.4 R12, [R209] ;  /* 0x00000000d10c783b */ /* 0x000ee80000000200 */
[----:B------:R-:W3:Y:S01]  /*20680*/  LD.E R0, desc[UR4][R10.64+0x18c] ;  /* 0x00018c040a007980 */ /* 0x000ee2000c101900 */
[C---:B-1----:R-:W-:Y:S03]  /*20690*/  HMMA.16816.F32 R176, R16.reuse, R172, RZ ;  /* 0x000000ac10b0723c */ /* 0x042fe600000018ff */
[----:B------:R-:W-:Y:S04]  /*206a0*/  LDSM.16.M88.4 R36, [R222+0x6000] ;  /* 0x00600000de24783b */ /* 0x000fe80000000200 */
[----:B------:R-:W0:Y:S01]  /*206b0*/  LDGDEPBAR ;  /* 0x00000000000079af */ /* 0x000e220000000000 */
[C---:B----4-:R-:W-:Y:S06]  /*206c0*/  HMMA.16816.F32 R168, R16.reuse, R32, RZ ;  /* 0x0000002010a8723c */ /* 0x050fec00000018ff */
[C---:B--2---:R-:W-:Y:S06]  /*206d0*/  HMMA.16816.F32 R28, R16.reuse, R24, RZ ;  /* 0x00000018101c723c */ /* 0x044fec00000018ff */
[C---:B------:R-:W-:Y:S06]  /*206e0*/  HMMA.16816.F32 R172, R16.reuse, R174, RZ ;  /* 0x000000ae10ac723c */ /* 0x040fec00000018ff */
[C---:B------:R-:W-:Y:S06]  /*206f0*/  HMMA.16816.F32 R32, R16.reuse, R34, RZ ;  /* 0x000000221020723c */ /* 0x040fec00000018ff */
[C---:B------:R-:W-:Y:S06]  /*20700*/  HMMA.16816.F32 R24, R16.reuse, R26, RZ ;  /* 0x0000001a1018723c */ /* 0x040fec00000018ff */
[C---:B------:R-:W-:Y:S06]  /*20710*/  HMMA.16816.F32 R20, R16.reuse, R192, RZ ;  /* 0x000000c01014723c */ /* 0x040fec00000018ff */
[----:B------:R-:W-:Y:S01]  /*20720*/  HMMA.16816.F32 R16, R16, R194, RZ ;  /* 0x000000c21010723c */ /* 0x000fe200000018ff */
[----:B------:R-:W-:Y:S05]  /*20730*/  LDSM.16.M88.4 R192, [R221+0xe000] ;  /* 0x00e00000ddc0783b */ /* 0x000fea0000000200 */
[C---:B---3--:R-:W-:Y:S06]  /*20740*/  HMMA.16816.F32 R176, R4.reuse, R188, R176 ;  /* 0x000000bc04b0723c */ /* 0x048fec00000018b0 */
        /* <DEDUP_REMOVED lines=129> */
[----:B------:R-:W-:-:S02]  /*20f60*/  IMAD.MOV.U32 R165, RZ, RZ, R38 ;  /* 0x000000ffffa57224 */ /* 0x000fc400078e0026 */
[----:B------:R-:W-:Y:S01]  /*20f70*/  IMAD.MOV.U32 R2, RZ, RZ, R39 ;  /* 0x000000ffff027224 */ /* 0x000fe200078e0027 */
        /* <DEDUP_REMOVED lines=12> */
[----:B------:R-:W2:Y:S01]  /*21040*/  LDSM.16.M88.4 R4, [R199] ;  /* 0x00000000c704783b */ /* 0x000ea20000000200 */
[C---:B------:R-:W-:Y:S06]  /*21050*/  HMMA.16816.F32 R176, R36.reuse, R192, R176 ;  /* 0x000000c024b0723c */ /* 0x040fec00000018b0 */
[----:B------:R-:W-:Y:S01]  /*21060*/  HMMA.16816.F32 R172, R36, R194, R172 ;  /* 0x000000c224ac723c */ /* 0x000fe200000018ac */
[----:B------:R-:W-:Y:S01]  /*21070*/  IMAD.MOV.U32 R192, RZ, RZ, R36 ;  /* 0x000000ffffc07224 */ /* 0x000fe200078e0024 */
[----:B------:R2:W5:Y:S01]  /*21080*/  LDL.LU.64 R38, [R1+0x8] ;  /* 0x0000080001267983 */ /* 0x0005620000300a00 */
[----:B------:R-:W-:-:S03]  /*21090*/  IMAD.MOV.U32 R193, RZ, RZ, R37 ;  /* 0x000000ffffc17224 */ /* 0x000fc600078e0025 */
[----:B------:R2:W5:Y:S01]  /*210a0*/  LDL.LU.64 R36, [R1] ;  /* 0x0000000001247983 */ /* 0x0005620000300a00 */
[----:B------:R-:W-:Y:S02]  /*210b0*/  IMAD.MOV.U32 R194, RZ, RZ, R165 ;  /* 0x000000ffffc27224 */ /* 0x000fe400078e00a5 */
[----:B------:R-:W-:-:S07]  /*210c0*/  IMAD.MOV.U32 R195, RZ, RZ, R2 ;  /* 0x000000ffffc37224 */ /* 0x000fce00078e0002 */
        /* <DEDUP_REMOVED lines=15> */
[----:B------:R-:W1:Y:S01]  /*211c0*/  S2R R2, SR_TID.X ;  /* 0x0000000000027919 */ /* 0x000e620000002100 */
[----:B------:R-:W-:Y:S04]  /*211d0*/  LDSM.16.M88.4 R188, [R215+0xf000] ;  /* 0x00f00000d7bc783b */ /* 0x000fe80000000200 */
[C---:B---3--:R-:W-:Y:S06]  /*211e0*/  HMMA.16816.F32 R20, R12.reuse, R184, R20 ;  /* 0x000000b80c14723c */ /* 0x048fec0000001814 */
[C---:B------:R-:W-:Y:S01]  /*211f0*/  HMMA.16816.F32 R16, R12.reuse, R186, R16 ;  /* 0x000000ba0c10723c */ /* 0x040fe20000001810 */
[----:B------:R-:W-:Y:S05]  /*21200*/  LDSM.16.M88.4 R184, [R215+0xf800] ;  /* 0x00f80000d7b8783b */ /* 0x000fea0000000200 */
[C---:B----4-:R-:W-:Y:S06]  /*21210*/  HMMA.16816.F32 R168, R12.reuse, R180, R168 ;  /* 0x000000b40ca8723c */ /* 0x050fec00000018a8 */
[----:B------:R-:W-:Y:S01]  /*21220*/  HMMA.16816.F32 R32, R12, R182, R32 ;  /* 0x000000b60c20723c */ /* 0x000fe20000001820 */
[----:B------:R-:W3:Y:S04]  /*21230*/  LDSM.16.M88.4 R12, [R215+0xe800] ;  /* 0x00e80000d70c783b */ /* 0x000ee80000000200 */
[----:B------:R-:W-:Y:S01]  /*21240*/  LDSM.16.M88.4 R180, [R217+0x6000] ;  /* 0x00600000d9b4783b */ /* 0x000fe20000000200 */
[C---:B--2---:R-:W-:Y:S06]  /*21250*/  HMMA.16816.F32 R176, R192.reuse, R4, R176 ;  /* 0x00000004c0b0723c */ /* 0x044fec00000018b0 */
[C---:B------:R-:W-:Y:S01]  /*21260*/  HMMA.16816.F32 R172, R192.reuse, R6, R172 ;  /* 0x00000006c0ac723c */ /* 0x040fe200000018ac */
[----:B------:R-:W2:Y:S05]  /*21270*/  LDSM.16.M88.4 R4, [R208+0x6000] ;  /* 0x00600000d004783b */ /* 0x000eaa0000000200 */
[C---:B---3--:R-:W-:Y:S06]  /*21280*/  HMMA.16816.F32 R168, R192.reuse, R12, R168 ;  /* 0x0000000cc0a8723c */ /* 0x048fec00000018a8 */
[----:B------:R-:W-:Y:S01]  /*21290*/  HMMA.16816.F32 R32, R192, R14, R32 ;  /* 0x0000000ec020723c */ /* 0x000fe20000001820 */
[----:B------:R-:W3:Y:S05]  /*212a0*/  LDSM.16.M88.4 R12, [R208+0x6800] ;  /* 0x00680000d00c783b */ /* 0x000eea0000000200 */
[C---:B--2---:R-:W-:Y:S06]  /*212b0*/  HMMA.16816.F32 R176, R180.reuse, R4, R176 ;  /* 0x00000004b4b0723c */ /* 0x044fec00000018b0 */
[----:B------:R-:W-:Y:S01]  /*212c0*/  HMMA.16816.F32 R172, R180, R6, R172 ;  /* 0x00000006b4ac723c */ /* 0x000fe200000018ac */
[----:B------:R-:W2:Y:S01]  /*212d0*/  LDSM.16.M88.4 R4, [R208+0x7800] ;  /* 0x00780000d004783b */ /* 0x000ea20000000200 */
[----:B-1----:R-:W-:-:S04]  /*212e0*/  IMAD.SHL.U32 R2, R2, 0x2, RZ ;  /* 0x0000000202027824 */ /* 0x002fc800078e00ff */
[----:B------:R-:W-:Y:S01]  /*212f0*/  HMMA.16816.F32 R20, R192, R184, R20 ;  /* 0x000000b8c014723c */ /* 0x000fe20000001814 */
[----:B------:R-:W-:-:S05]  /*21300*/  LOP3.LUT R2, R2, 0x6, RZ, 0xc0, !PT ;  /* 0x0000000602027812 */ /* 0x000fca00078ec0ff */
[----:B------:R-:W-:Y:S01]  /*21310*/  IMAD R2, R238, 0x40, R2 ;  /* 0x00000040ee027824 */ /* 0x000fe200078e0202 */
[----:B------:R-:W-:Y:S01]  /*21320*/  HMMA.16816.F32 R16, R192, R186, R16 ;  /* 0x000000bac010723c */ /* 0x000fe20000001810 */
[----:B------:R-:W1:Y:S01]  /*21330*/  LDSM.16.M88.4 R184, [R208+0x7000] ;  /* 0x00700000d0b8783b */ /* 0x000e620000000200 */
[----:B------:R-:W-:-:S04]  /*21340*/  DEPBAR.LE SB0, 0x0 ;  /* 0x000080000000791a */ /* 0x000fc80000000000 */
[----:B------:R-:W-:Y:S01]  /*21350*/  IMAD.IADD R165, R240, 0x1, -R2 ;  /* 0x00000001f0a57824 */ /* 0x000fe200078e0a02 */
[C---:B---3--:R-:W-:Y:S06]  /*21360*/  HMMA.16816.F32 R168, R180.reuse, R12, R168 ;  /* 0x0000000cb4a8723c */ /* 0x048fec00000018a8 */
[----:B------:R-:W-:Y:S01]  /*21370*/  HMMA.16816.F32 R32, R180, R14, R32 ;  /* 0x0000000eb420723c */ /* 0x000fe20000001820 */
[-C--:B------:R-:W-:Y:S01]  /*21380*/  FMUL.FTZ R12, R176, R0.reuse ;  /* 0x00000000b00c7220 */ /* 0x080fe20000410000 */
[----:B------:R-:W-:-:S05]  /*21390*/  FMUL.FTZ R13, R177, R0 ;  /* 0x00000000b10d7220 */ /* 0x000fca0000410000 */
[----:B------:R-:W-:Y:S02]  /*213a0*/  VIADD R15, R2, 0x1 ;  /* 0x00000001020f7836 */ /* 0x000fe40000000000 */
[----:B------:R-:W-:Y:S01]  /*213b0*/  FMUL.FTZ R14, R178, R0 ;  /* 0x00000000b20e7220 */ /* 0x000fe20000410000 */
[----:B------:R-:W3:Y:S01]  /*213c0*/  MUFU.TANH R12, R12 ;  /* 0x0000000c000c7308 */ /* 0x000ee20000002400 */
[C---:B------:R-:W-:Y:S02]  /*213d0*/  IMAD.IADD R176, R242.reuse, 0x1, -R15 ;  /* 0x00000001f2b07824 */ /* 0x040fe400078e0a0f */
[----:B------:R-:W-:-:S05]  /*213e0*/  IMAD.IADD R177, R242, 0x1, -R2 ;  /* 0x00000001f2b17824 */ /* 0x000fca00078e0a02 */
[----:B------:R-:W4:Y:S01]  /*213f0*/  MUFU.TANH R13, R13 ;  /* 0x0000000d000d7308 */ /* 0x000f220000002400 */
[----:B------:R-:W-:Y:S02]  /*21400*/  IABS R176, R176 ;  /* 0x000000b000b07213 */ /* 0x000fe40000000000 */
[----:B------:R-:W-:Y:S01]  /*21410*/  IABS R165, R165 ;  /* 0x000000a500a57213 */ /* 0x000fe20000000000 */
[----:B--2---:R-:W-:Y:S04]  /*21420*/  HMMA.16816.F32 R20, R180, R4, R20 ;  /* 0x00000004b414723c */ /* 0x004fe80000001814 */
[----:B------:R-:W2:Y:S01]  /*21430*/  MUFU.TANH R14, R14 ;  /* 0x0000000e000e7308 */ /* 0x000ea20000002400 */
[----:B------:R-:W-:Y:S02]  /*21440*/  IABS R177, R177 ;  /* 0x000000b100b17213 */ /* 0x000fe40000000000 */
[----:B------:R-:W-:-:S02]  /*21450*/  IMAD.MOV.U32 R5, RZ, RZ, R176 ;  /* 0x000000ffff057224 */ /* 0x000fc400078e00b0 */
[----:B------:R-:W-:Y:S01]  /*21460*/  IMAD.MOV.U32 R4, RZ, RZ, R165 ;  /* 0x000000ffff047224 */ /* 0x000fe200078e00a5 */
[----:B------:R-:W-:Y:S02]  /*21470*/  I2FP.F32.S32 R165, R177 ;  /* 0x000000b100a57245 */ /* 0x000fe40000201400 */
[----:B------:R-:W-:Y:S02]  /*21480*/  I2FP.F32.S32 R5, R5 ;  /* 0x0000000500057245 */ /* 0x000fe40000201400 */
[----:B------:R-:W-:Y:S01]  /*21490*/  ISETP.GE.AND P2, PT, R2, R246, PT ;  /* 0x000000f60200720c */ /* 0x000fe20003f46270 */
[----:B------:R-:W-:Y:S01]  /*214a0*/  HMMA.16816.F32 R28, R192, R188, R28 ;  /* 0x000000bcc01c723c */ /* 0x000fe2000000181c */
[----:B------:R-:W-:Y:S01]  /*214b0*/  I2FP.F32.S32 R4, R4 ;  /* 0x0000000400047245 */ /* 0x000fe20000201400 */
[----:B------:R-:W-:Y:S01]  /*214c0*/  FMUL.FTZ R174, R174, R0 ;  /* 0x00000000aeae7220 */ /* 0x000fe20000410000 */
[C---:B---3--:R-:W-:Y:S01]  /*214d0*/  FFMA.FTZ R176, -R243.reuse, R165, R12 ;  /* 0x000000a5f3b07223 */ /* 0x048fe2000001010c */
[----:B----4-:R-:W-:-:S02]  /*214e0*/  FFMA.FTZ R165, -R243, R5, R13 ;  /* 0x00000005f3a57223 */ /* 0x010fc4000001010d */
[----:B------:R-:W-:Y:S01]  /*214f0*/  HMMA.16816.F32 R24, R192, R190, R24 ;  /* 0x000000bec018723c */ /* 0x000fe20000001818 */
[----:B------:R-:W-:Y:S01]  /*21500*/  ISETP.GE.OR P2, PT, R2, R241, !P2 ;  /* 0x000000f10200720c */ /* 0x000fe20005746670 */
[----:B------:R-:W-:Y:S01]  /*21510*/  FMUL.FTZ R13, R172, R0 ;  /* 0x00000000ac0d7220 */ /* 0x000fe20000410000 */
[CC--:B------:R-:W-:Y:S01]  /*21520*/  ISETP.GE.AND P1, PT, R2.reuse, R245.reuse, PT ;  /* 0x000000f50200720c */ /* 0x0c0fe20003f26270 */
[----:B--2---:R-:W-:Y:S01]  /*21530*/  FFMA.FTZ R12, -R243, R4, R14 ;  /* 0x00000004f30c7223 */ /* 0x004fe2000001010e */
[----:B------:R-:W-:Y:S01]  /*21540*/  ISETP.GE.AND P6, PT, R15, R246, PT ;  /* 0x000000f60f00720c */ /* 0x000fe20003fc6270 */
[----:B------:R-:W-:Y:S01]  /*21550*/  HMMA.16816.F32 R16, R180, R6, R16 ;  /* 0x00000006b410723c */ /* 0x000fe20000001810 */
[-C--:B------:R-:W-:Y:S01]  /*21560*/  FMUL.FTZ R172, R173, R0.reuse ;  /* 0x00000000adac7220 */ /* 0x080fe20000410000 */
[----:B------:R-:W-:Y:S01]  /*21570*/  VIADD R4, R2, 0x8 ;  /* 0x0000000802047836 */ /* 0x000fe20000000000 */
[----:B------:R-:W-:Y:S01]  /*21580*/  FSEL R14, R176, -INF , !P2 ;  /* 0xff800000b00e7808 */ /* 0x000fe20005000000 */
[----:B------:R-:W2:Y:S03]  /*21590*/  MUFU.TANH R174, R174 ;  /* 0x000000ae00ae7308 */ /* 0x000ea60000002400 */
[----:B------:R-:W-:Y:S01]  /*215a0*/  FMUL.FTZ R6, R179, R0 ;  /* 0x00000000b3067220 */ /* 0x000fe20000410000 */
[----:B------:R-:W-:-:S02]  /*215b0*/  ISETP.GE.AND P2, PT, R15, R245, PT ;  /* 0x000000f50f00720c */ /* 0x000fc40003f46270 */
[CC--:B------:R-:W-:Y:S01]  /*215c0*/  ISETP.GE.OR P1, PT, R2.reuse, R244.reuse, !P1 ;  /* 0x000000f40200720c */ /* 0x0c0fe20004f26670 */
[----:B------:R-:W-:Y:S01]  /*215d0*/  VIADD R7, R2, 0x9 ;  /* 0x0000000902077836 */ /* 0x000fe20000000000 */
[C---:B------:R-:W-:Y:S01]  /*215e0*/  ISETP.GE.OR P6, PT, R15.reuse, R241, !P6 ;  /* 0x000000f10f00720c */ /* 0x040fe200077c6670 */
[----:B------:R-:W3:Y:S01]  /*215f0*/  MUFU.TANH R13, R13 ;  /* 0x0000000d000d7308 */ /* 0x000ee20000002400 */
[C-C-:B------:R-:W-:Y:S01]  /*21600*/  IMAD.IADD R173, R240.reuse, 0x1, -R4.reuse ;  /* 0x00000001f0ad7824 */ /* 0x140fe200078e0a04 */
[----:B------:R-:W-:Y:S01]  /*21610*/  ISETP.GE.OR P2, PT, R15, R244, !P2 ;  /* 0x000000f40f00720c */ /* 0x000fe20005746670 */
[----:B------:R-:W-:Y:S01]  /*21620*/  IMAD.IADD R176, R240, 0x1, -R15 ;  /* 0x00000001f0b07824 */ /* 0x000fe200078e0a0f */
[----:B------:R-:W-:Y:S01]  /*21630*/  FSEL R5, R12, -INF , !P1 ;  /* 0xff8000000c057808 */ /* 0x000fe20004800000 */
[C---:B------:R-:W-:Y:S01]  /*21640*/  IMAD.IADD R15, R242.reuse, 0x1, -R4 ;  /* 0x00000001f20f7824 */ /* 0x040fe200078e0a04 */
[----:B------:R-:W-:Y:S02]  /*21650*/  FSEL R12, R165, -INF , !P6 ;  /* 0xff800000a50c7808 */ /* 0x000fe40007000000 */
[----:B------:R-:W4:Y:S01]  /*21660*/  MUFU.TANH R6, R6 ;  /* 0x0000000600067308 */ /* 0x000f220000002400 */
[----:B------:R-:W-:Y:S01]  /*21670*/  IMAD.IADD R165, R242, 0x1, -R7 ;  /* 0x00000001f2a57824 */ /* 0x000fe200078e0a07 */
[----:B------:R-:W-:-:S02]  /*21680*/  ISETP.GE.AND P1, PT, R4, R246, PT ;  /* 0x000000f60400720c */ /* 0x000fc40003f26270 */
[----:B------:R-:W-:-:S04]  /*21690*/  ISETP.GE.AND P6, PT, R4, R245, PT ;  /* 0x000000f50400720c */ /* 0x000fc80003fc6270 */
[----:B------:R-:W4:Y:S01]  /*216a0*/  MUFU.TANH R172, R172 ;  /* 0x000000ac00ac7308 */ /* 0x000f220000002400 */
[----:B------:R-:W-:Y:S02]  /*216b0*/  IABS R173, R173 ;  /* 0x000000ad00ad7213 */ /* 0x000fe40000000000 */
[----:B------:R-:W-:Y:S02]  /*216c0*/  IABS R15, R15 ;  /* 0x0000000f000f7213 */ /* 0x000fe40000000000 */
[C---:B------:R-:W-:Y:S02]  /*216d0*/  ISETP.GE.OR P1, PT, R4.reuse, R241, !P1 ;  /* 0x000000f10400720c */ /* 0x040fe40004f26670 */
[----:B------:R-:W-:Y:S01]  /*216e0*/  ISETP.GE.OR P6, PT, R4, R244, !P6 ;  /* 0x000000f40400720c */ /* 0x000fe200077c6670 */
[----:B------:R-:W-:Y:S01]  /*216f0*/  FMUL.FTZ R4, R175, R0 ;  /* 0x00000000af047220 */ /* 0x000fe20000410000 */
[----:B------:R-:W-:Y:S02]  /*21700*/  IABS R176, R176 ;  /* 0x000000b000b07213 */ /* 0x000fe40000000000 */
[----:B------:R-:W-:-:S02]  /*21710*/  IABS R165, R165 ;  /* 0x000000a500a57213 */ /* 0x000fc40000000000 */
[----:B------:R-:W-:Y:S01]  /*21720*/  I2FP.F32.S32 R173, R173 ;  /* 0x000000ad00ad7245 */ /* 0x000fe20000201400 */
[-C--:B------:R-:W-:Y:S01]  /*21730*/  FMUL.FTZ R168, R168, R0.reuse ;  /* 0x00000000a8a87220 */ /* 0x080fe20000410000 */
[----:B------:R-:W-:Y:S01]  /*21740*/  I2FP.F32.S32 R15, R15 ;  /* 0x0000000f000f7245 */ /* 0x000fe20000201400 */
[----:B------:R-:W-:Y:S01]  /*21750*/  FMUL.FTZ R170, R170, R0 ;  /* 0x00000000aaaa7220 */ /* 0x000fe20000410000 */
[----:B------:R-:W-:Y:S01]  /*21760*/  I2FP.F32.S32 R176, R176 ;  /* 0x000000b000b07245 */ /* 0x000fe20000201400 */
[C---:B--2---:R-:W-:Y:S01]  /*21770*/  FFMA.FTZ R174, -R243.reuse, R173, R174 ;  /* 0x000000adf3ae7223 */ /* 0x044fe200000101ae */
[----:B------:R-:W-:Y:S01]  /*21780*/  I2FP.F32.S32 R165, R165 ;  /* 0x000000a500a57245 */ /* 0x000fe20000201400 */
[----:B-1----:R-:W-:Y:S01]  /*21790*/  HMMA.16816.F32 R28, R180, R184, R28 ;  /* 0x000000b8b41c723c */ /* 0x002fe2000000181c */
[----:B------:R-:W-:Y:S01]  /*217a0*/  VIADD R173, R2, 0x10 ;  /* 0x0000001002ad7836 */ /* 0x000fe20000000000 */
[----:B------:R-:W1:Y:S01]  /*217b0*/  MUFU.TANH R4, R4 ;  /* 0x0000000400047308 */ /* 0x000e620000002400 */
[----:B---3--:R-:W-:-:S03]  /*217c0*/  FFMA.FTZ R15, -R243, R15, R13 ;  /* 0x0000000ff30f7223 */ /* 0x008fc6000001010d */
[----:B------:R-:W-:Y:S01]  /*217d0*/  HMMA.16816.F32 R24, R180, R186, R24 ;  /* 0x000000bab418723c */ /* 0x000fe20000001818 */
[C---:B----4-:R-:W-:Y:S01]  /*217e0*/  FFMA.FTZ R6, -R243.reuse, R176, R6 ;  /* 0x000000b0f3067223 */ /* 0x050fe20000010106 */
[----:B------:R-:W-:Y:S02]  /*217f0*/  FFMA.FTZ R13, -R243, R165, R172 ;  /* 0x000000a5f30d7223 */ /* 0x000fe400000101ac */
[----:B------:R-:W2:Y:S01]  /*21800*/  MUFU.TANH R183, R168 ;  /* 0x000000a800b77308 */ /* 0x000ea20000002400 */
[----:B------:R-:W-:Y:S02]  /*21810*/  IMAD.IADD R172, R240, 0x1, -R7 ;  /* 0x00000001f0ac7824 */ /* 0x000fe400078e0a07 */
[----:B------:R-:W-:-:S05]  /*21820*/  FMUL.FTZ R182, R169, R0 ;  /* 0x00000000a9b67220 */ /* 0x000fca0000410000 */
[----:B------:R3:W4:Y:S01]  /*21830*/  MUFU.TANH R185, R170 ;  /* 0x000000aa00b97308 */ /* 0x0007220000002400 */
[----:B------:R-:W-:Y:S01]  /*21840*/  FSEL R6, R6, -INF , !P2 ;  /* 0xff80000006067808 */ /* 0x000fe20005000000 */
[--C-:B------:R-:W-:Y:S01]  /*21850*/  IMAD.IADD R169, R240, 0x1, -R173.reuse ;  /* 0x00000001f0a97824 */ /* 0x100fe200078e0aad */
[----:B------:R-:W-:Y:S01]  /*21860*/  FSEL R15, R15, -INF , !P1 ;  /* 0xff8000000f0f7808 */ /* 0x000fe20004800000 */
[----:B------:R-:W-:Y:S01]  /*21870*/  VIADD R165, R2, 0x11 ;  /* 0x0000001102a57836 */ /* 0x000fe20000000000 */
[C---:B------:R-:W-:Y:S02]  /*21880*/  ISETP.GE.AND P2, PT, R7.reuse, R246, PT ;  /* 0x000000f60700720c */ /* 0x040fe40003f46270 */
[C---:B------:R-:W-:Y:S02]  /*21890*/  ISETP.GE.AND P1, PT, R7.reuse, R245, PT ;  /* 0x000000f50700720c */ /* 0x040fe40003f26270 */
[----:B------:R-:W-:Y:S01]  /*218a0*/  IABS R172, R172 ;  /* 0x000000ac00ac7213 */ /* 0x000fe20000000000 */
[----:B------:R-:W4:Y:S01]  /*218b0*/  MUFU.TANH R182, R182 ;  /* 0x000000b600b67308 */ /* 0x000f220000002400 */
[----:B---3--:R-:W-:Y:S01]  /*218c0*/  IMAD.IADD R170, R242, 0x1, -R173 ;  /* 0x00000001f2aa7824 */ /* 0x008fe200078e0aad */
[----:B------:R-:W-:-:S04]  /*218d0*/  ISETP.GE.OR P2, PT, R7, R241, !P2 ;  /* 0x000000f10700720c */ /* 0x000fc80005746670 */
[----:B------:R-:W-:Y:S01]  /*218e0*/  IABS R170, R170 ;  /* 0x000000aa00aa7213 */ /* 0x000fe20000000000 */
[----:B------:R-:W-:Y:S01]  /*218f0*/  IMAD.IADD R168, R242, 0x1, -R165 ;  /* 0x00000001f2a87824 */ /* 0x000fe200078e0aa5 */
[----:B------:R-:W-:Y:S02]  /*21900*/  ISETP.GE.OR P1, PT, R7, R244, !P1 ;  /* 0x000000f40700720c */ /* 0x000fe40004f26670 */
[----:B------:R-:W-:Y:S02]  /*21910*/  I2FP.F32.S32 R172, R172 ;  /* 0x000000ac00ac7245 */ /* 0x000fe40000201400 */
[----:B------:R-:W-:Y:S02]  /*21920*/  I2FP.F32.S32 R170, R170 ;  /* 0x000000aa00aa7245 */ /* 0x000fe40000201400 */
[----:B------:R-:W-:Y:S02]  /*21930*/  FSEL R7, R174, -INF , !P6 ;  /* 0xff800000ae077808 */ /* 0x000fe40007000000 */
[----:B------:R-:W-:-:S02]  /*21940*/  IABS R169, R169 ;  /* 0x000000a900a97213 */ /* 0x000fc40000000000 */
[----:B------:R-:W-:Y:S01]  /*21950*/  ISETP.GE.AND P6, PT, R173, R246, PT ;  /* 0x000000f6ad00720c */ /* 0x000fe20003fc6270 */
[----:B------:R-:W-:Y:S01]  /*21960*/  FMUL.FTZ R171, R171, R0 ;  /* 0x00000000abab7220 */ /* 0x000fe20000410000 */
[----:B------:R-:W-:Y:S01]  /*21970*/  I2FP.F32.S32 R169, R169 ;  /* 0x000000a900a97245 */ /* 0x000fe20000201400 */
[C---:B-1----:R-:W-:Y:S01]  /*21980*/  FFMA.FTZ R4, -R243.reuse, R172, R4 ;  /* 0x000000acf3047223 */ /* 0x042fe20000010104 */
[----:B--2---:R-:W-:Y:S01]  /*21990*/  FFMA.FTZ R183, -R243, R170, R183 ;  /* 0x000000aaf3b77223 */ /* 0x004fe200000101b7 */
[----:B------:R-:W-:Y:S02]  /*219a0*/  ISETP.GE.OR P6, PT, R173, R241, !P6 ;  /* 0x000000f1ad00720c */ /* 0x000fe400077c6670 */
[----:B------:R-:W-:Y:S01]  /*219b0*/  IABS R168, R168 ;  /* 0x000000a800a87213 */ /* 0x000fe20000000000 */
[----:B------:R1:W2:Y:S01]  /*219c0*/  MUFU.TANH R187, R171 ;  /* 0x000000ab00bb7308 */ /* 0x0002a20000002400 */
[----:B------:R-:W-:Y:S01]  /*219d0*/  FMUL.FTZ R32, R32, R0 ;  /* 0x0000000020207220 */ /* 0x000fe20000410000 */
[----:B----4-:R-:W-:Y:S01]  /*219e0*/  FFMA.FTZ R185, -R243, R169, R185 ;  /* 0x000000a9f3b97223 */ /* 0x010fe200000101b9 */
[----:B------:R-:W-:Y:S01]  /*219f0*/  I2FP.F32.S32 R168, R168 ;  /* 0x000000a800a87245 */ /* 0x000fe20000201400 */
[----:B------:R-:W-:Y:S01]  /*21a00*/  VIADD R169, R2, 0x18 ;  /* 0x0000001802a97836 */ /* 0x000fe20000000000 */
[----:B------:R-:W-:Y:S01]  /*21a10*/  FSEL R4, R4, -INF , !P1 ;  /* 0xff80000004047808 */ /* 0x000fe20004800000 */
[----:B------:R-:W-:Y:S01]  /*21a20*/  FMUL.FTZ R34, R34, R0 ;  /* 0x0000000022227220 */ /* 0x000fe20000410000 */
[----:B------:R-:W-:Y:S01]  /*21a30*/  FSEL R183, R183, -INF , !P6 ;  /* 0xff800000b7b77808 */ /* 0x000fe20007000000 */
[----:B------:R3:W4:Y:S01]  /*21a40*/  MUFU.TANH R186, R32 ;  /* 0x0000002000ba7308 */ /* 0x0007220000002400 */
[----:B------:R-:W-:-:S02]  /*21a50*/  ISETP.GE.AND P1, PT, R165, R246, PT ;  /* 0x000000f6a500720c */ /* 0x000fc40003f26270 */
[----:B------:R-:W-:Y:S01]  /*21a60*/  ISETP.GE.AND P6, PT, R165, R245, PT ;  /* 0x000000f5a500720c */ /* 0x000fe20003fc6270 */
[----:B------:R-:W-:Y:S01]  /*21a70*/  FMUL.FTZ R33, R33, R0 ;  /* 0x0000000021217220 */ /* 0x000fe20000410000 */
[----:B------:R-:W-:Y:S01]  /*21a80*/  FFMA.FTZ R182, -R243, R168, R182 ;  /* 0x000000a8f3b67223 */ /* 0x000fe200000101b6 */
[----:B-1----:R-:W-:Y:S01]  /*21a90*/  IMAD.IADD R171, R240, 0x1, -R165 ;  /* 0x00000001f0ab7824 */ /* 0x002fe200078e0aa5 */
[C---:B------:R-:W-:Y:S01]  /*21aa0*/  ISETP.GE.OR P1, PT, R165.reuse, R241, !P1 ;  /* 0x000000f1a500720c */ /* 0x040fe20004f26670 */
[----:B------:R-:W-:Y:S01]  /*21ab0*/  IMAD.IADD R170, R242, 0x1, -R169 ;  /* 0x00000001f2aa7824 */ /* 0x000fe200078e0aa9 */
[----:B------:R-:W-:Y:S01]  /*21ac0*/  ISETP.GE.OR P6, PT, R165, R244, !P6 ;  /* 0x000000f4a500720c */ /* 0x000fe200077c6670 */
[----:B------:R-:W-:Y:S01]  /*21ad0*/  VIADD R168, R2, 0x19 ;  /* 0x0000001902a87836 */ /* 0x000fe20000000000 */
[----:B------:R-:W-:Y:S01]  /*21ae0*/  FSEL R13, R13, -INF , !P2 ;  /* 0xff8000000d0d7808 */ /* 0x000fe20005000000 */
[----:B------:R-:W-:Y:S01]  /*21af0*/  MUFU.TANH R165, R34 ;  /* 0x0000002200a57308 */ /* 0x000fe20000002400 */
[----:B------:R-:W-:-:S02]  /*21b00*/  IABS R171, R171 ;  /* 0x000000ab00ab7213 */ /* 0x000fc40000000000 */
[----:B------:R-:W-:Y:S01]  /*21b10*/  ISETP.GE.AND P2, PT, R173, R245, PT ;  /* 0x000000f5ad00720c */ /* 0x000fe20003f46270 */
[----:B---3--:R-:W-:Y:S01]  /*21b20*/  IMAD.IADD R32, R242, 0x1, -R168 ;  /* 0x00000001f2207824 */ /* 0x008fe200078e0aa8 */
[----:B------:R-:W-:-:S03]  /*21b30*/  IABS R170, R170 ;  /* 0x000000aa00aa7213 */ /* 0x000fc60000000000 */
[----:B------:R1:W3:Y:S01]  /*21b40*/  MUFU.TANH R34, R33 ;  /* 0x0000002100227308 */ /* 0x0002e20000002400 */
[----:B------:R-:W-:Y:S02]  /*21b50*/  I2FP.F32.S32 R171, R171 ;  /* 0x000000ab00ab7245 */ /* 0x000fe40000201400 */
[----:B------:R-:W-:Y:S02]  /*21b60*/  ISETP.GE.OR P2, PT, R173, R244, !P2 ;  /* 0x000000f4ad00720c */ /* 0x000fe40005746670 */
[----:B------:R-:W-:Y:S01]  /*21b70*/  I2FP.F32.S32 R170, R170 ;  /* 0x000000aa00aa7245 */ /* 0x000fe20000201400 */
[----:B--2---:R-:W-:Y:S01]  /*21b80*/  FFMA.FTZ R187, -R243, R171, R187 ;  /* 0x000000abf3bb7223 */ /* 0x004fe200000101bb */
[----:B------:R-:W-:Y:S02]  /*21b90*/  FSEL R185, R185, -INF , !P2 ;  /* 0xff800000b9b97808 */ /* 0x000fe40005000000 */
[----:B------:R-:W-:Y:S02]  /*21ba0*/  FSEL R182, R182, -INF , !P1 ;  /* 0xff800000b6b67808 */ /* 0x000fe40004800000 */
[----:B------:R-:W-:-:S02]  /*21bb0*/  IABS R32, R32 ;  /* 0x0000002000207213 */ /* 0x000fc40000000000 */
[C---:B------:R-:W-:Y:S02]  /*21bc0*/  ISETP.GE.AND P2, PT, R169.reuse, R246, PT ;  /* 0x000000f6a900720c */ /* 0x040fe40003f46270 */
[----:B------:R-:W-:Y:S01]  /*21bd0*/  ISETP.GE.AND P1, PT, R169, R245, PT ;  /* 0x000000f5a900720c */ /* 0x000fe20003f26270 */
[----:B----4-:R-:W-:Y:S01]  /*21be0*/  FFMA.FTZ R186, -R243, R170, R186 ;  /* 0x000000aaf3ba7223 */ /* 0x010fe200000101ba */
[----:B------:R-:W-:Y:S01]  /*21bf0*/  I2FP.F32.S32 R32, R32 ;  /* 0x0000002000207245 */ /* 0x000fe20000201400 */
[----:B-1----:R-:W-:Y:S01]  /*21c00*/  FMUL.FTZ R33, R35, R0 ;  /* 0x0000000023217220 */ /* 0x002fe20000410000 */
[C---:B------:R-:W-:Y:S02]  /*21c10*/  ISETP.GE.OR P2, PT, R169.reuse, R241, !P2 ;  /* 0x000000f1a900720c */ /* 0x040fe40005746670 */
[----:B------:R-:W-:Y:S01]  /*21c20*/  ISETP.GE.OR P1, PT, R169, R244, !P1 ;  /* 0x000000f4a900720c */ /* 0x000fe20004f26670 */
[----:B------:R-:W-:Y:S01]  /*21c30*/  IMAD.IADD R169, R240, 0x1, -R169 ;  /* 0x00000001f0a97824 */ /* 0x000fe200078e0aa9 */
[----:B------:R-:W-:-:S02]  /*21c40*/  FSEL R187, R187, -INF , !P6 ;  /* 0xff800000bbbb7808 */ /* 0x000fc40007000000 */
[----:B------:R-:W-:Y:S01]  /*21c50*/  ISETP.GE.AND P6, PT, R168, R246, PT ;  /* 0x000000f6a800720c */ /* 0x000fe20003fc6270 */
[----:B------:R-:W-:Y:S01]  /*21c60*/  FMUL.FTZ R28, R28, R0 ;  /* 0x000000001c1c7220 */ /* 0x000fe20000410000 */
[----:B---3--:R-:W-:Y:S01]  /*21c70*/  FFMA.FTZ R35, -R243, R32, R34 ;  /* 0x00000020f3237223 */ /* 0x008fe20000010122 */
[----:B------:R-:W-:Y:S01]  /*21c80*/  FSEL R186, R186, -INF , !P2 ;  /* 0xff800000baba7808 */ /* 0x000fe20005000000 */
[----:B------:R-:W-:Y:S01]  /*21c90*/  VIADD R34, R2, 0x20 ;  /* 0x0000002002227836 */ /* 0x000fe20000000000 */
[C---:B------:R-:W-:Y:S02]  /*21ca0*/  ISETP.GE.AND P2, PT, R168.reuse, R245, PT ;  /* 0x000000f5a800720c */ /* 0x040fe40003f46270 */
[----:B------:R-:W-:Y:S01]  /*21cb0*/  ISETP.GE.OR P6, PT, R168, R241, !P6 ;  /* 0x000000f1a800720c */ /* 0x000fe200077c6670 */
[----:B------:R-:W1:Y:S01]  /*21cc0*/  MUFU.TANH R33, R33 ;  /* 0x0000002100217308 */ /* 0x000e620000002400 */
[----:B------:R-:W-:Y:S01]  /*21cd0*/  IABS R169, R169 ;  /* 0x000000a900a97213 */ /* 0x000fe20000000000 */
[----:B------:R-:W-:Y:S01]  /*21ce0*/  FMUL.FTZ R193, R30, R0 ;  /* 0x000000001ec17220 */ /* 0x000fe20000410000 */
[----:B------:R-:W-:Y:S01]  /*21cf0*/  ISETP.GE.OR P2, PT, R168, R244, !P2 ;  /* 0x000000f4a800720c */ /* 0x000fe20005746670 */
[----:B------:R-:W-:Y:S01]  /*21d00*/  IMAD.IADD R168, R240, 0x1, -R168 ;  /* 0x00000001f0a87824 */ /* 0x000fe200078e0aa8 */
[----:B------:R-:W-:-:S03]  /*21d10*/  FSEL R30, R35, -INF , !P6 ;  /* 0xff800000231e7808 */ /* 0x000fc60007000000 */
[----:B------:R2:W3:Y:S01]  /*21d20*/  MUFU.TANH R194, R28 ;  /* 0x0000001c00c27308 */ /* 0x0004e20000002400 */
[----:B------:R-:W-:Y:S01]  /*21d30*/  I2FP.F32.S32 R169, R169 ;  /* 0x000000a900a97245 */ /* 0x000fe20000201400 */
[----:B------:R-:W-:Y:S02]  /*21d40*/  IMAD.IADD R35, R242, 0x1, -R34 ;  /* 0x00000001f2237824 */ /* 0x000fe400078e0a22 */
[----:B------:R-:W-:Y:S01]  /*21d50*/  FMUL.FTZ R195, R29, R0 ;  /* 0x000000001dc37220 */ /* 0x000fe20000410000 */
[----:B------:R-:W-:Y:S01]  /*21d60*/  IABS R29, R168 ;  /* 0x000000a8001d7213 */ /* 0x000fe20000000000 */
[----:B------:R-:W-:Y:S01]  /*21d70*/  FFMA.FTZ R165, -R243, R169, R165 ;  /* 0x000000a9f3a57223 */ /* 0x000fe200000101a5 */
[----:B------:R-:W-:Y:S02]  /*21d80*/  IABS R35, R35 ;  /* 0x0000002300237213 */ /* 0x000fe40000000000 */
[----:B------:R-:W-:Y:S02]  /*21d90*/  I2FP.F32.S32 R29, R29 ;  /* 0x0000001d001d7245 */ /* 0x000fe40000201400 */
[----:B------:R-:W-:Y:S01]  /*21da0*/  I2FP.F32.S32 R35, R35 ;  /* 0x0000002300237245 */ /* 0x000fe20000201400 */
[----:B------:R-:W-:Y:S01]  /*21db0*/  VIADD R32, R2, 0x21 ;  /* 0x0000002102207836 */ /* 0x000fe20000000000 */
[----:B------:R-:W-:Y:S01]  /*21dc0*/  ISETP.GE.AND P6, PT, R34, R245, PT ;  /* 0x000000f52200720c */ /* 0x000fe20003fc6270 */
[----:B------:R-:W4:Y:S01]  /*21dd0*/  MUFU.TANH R195, R195 ;  /* 0x000000c300c37308 */ /* 0x000f220000002400 */
[----:B--2---:R-:W-:-:S02]  /*21de0*/  FSEL R28, R165, -INF , !P1 ;  /* 0xff800000a51c7808 */ /* 0x004fc40004800000 */
[----:B------:R-:W-:Y:S01]  /*21df0*/  ISETP.GE.AND P1, PT, R34, R246, PT ;  /* 0x000000f62200720c */ /* 0x000fe20003f26270 */
[C---:B-1----:R-:W-:Y:S01]  /*21e00*/  FFMA.FTZ R29, -R243.reuse, R29, R33 ;  /* 0x0000001df31d7223 */ /* 0x042fe20000010121 */
[----:B---3--:R-:W-:-:S03]  /*21e10*/  FFMA.FTZ R194, -R243, R35, R194 ;  /* 0x00000023f3c27223 */ /* 0x008fc600000101c2 */
[----:B------:R-:W1:Y:S01]  /*21e20*/  MUFU.TANH R193, R193 ;  /* 0x000000c100c17308 */ /* 0x000e620000002400 */
[----:B------:R-:W-:Y:S01]  /*21e30*/  ISETP.GE.OR P1, PT, R34, R241, !P1 ;  /* 0x000000f12200720c */ /* 0x000fe20004f26670 */
[----:B------:R-:W-:Y:S01]  /*21e40*/  IMAD.IADD R165, R242, 0x1, -R32 ;  /* 0x00000001f2a57824 */ /* 0x000fe200078e0a20 */
[----:B------:R-:W-:Y:S01]  /*21e50*/  ISETP.GE.OR P6, PT, R34, R244, !P6 ;  /* 0x000000f42200720c */ /* 0x000fe200077c6670 */
[----:B------:R-:W-:Y:S02]  /*21e60*/  IMAD.IADD R34, R240, 0x1, -R34 ;  /* 0x00000001f0227824 */ /* 0x000fe400078e0a22 */
[-C--:B------:R-:W-:Y:S01]  /*21e70*/  FMUL.FTZ R192, R31, R0.reuse ;  /* 0x000000001fc07220 */ /* 0x080fe20000410000 */
[----:B------:R-:W-:Y:S01]  /*21e80*/  FMUL.FTZ R249, R24, R0 ;  /* 0x0000000018f97220 */ /* 0x000fe20000410000 */
[----:B------:R-:W-:Y:S02]  /*21e90*/  FSEL R24, R29, -INF , !P2 ;  /* 0xff8000001d187808 */ /* 0x000fe40005000000 */
[----:B------:R-:W-:Y:S01]  /*21ea0*/  FSEL R194, R194, -INF , !P1 ;  /* 0xff800000c2c27808 */ /* 0x000fe20004800000 */
[----:B------:R-:W-:Y:S01]  /*21eb0*/  VIADD R33, R2, 0x28 ;  /* 0x0000002802217836 */ /* 0x000fe20000000000 */
[----:B------:R-:W-:-:S02]  /*21ec0*/  IABS R165, R165 ;  /* 0x000000a500a57213 */ /* 0x000fc40000000000 */
[C---:B------:R-:W-:Y:S02]  /*21ed0*/  ISETP.GE.AND P2, PT, R32.reuse, R246, PT ;  /* 0x000000f62000720c */ /* 0x040fe40003f46270 */
[----:B------:R-:W-:Y:S01]  /*21ee0*/  ISETP.GE.AND P1, PT, R32, R245, PT ;  /* 0x000000f52000720c */ /* 0x000fe20003f26270 */
[----:B------:R-:W2:Y:S01]  /*21ef0*/  MUFU.TANH R192, R192 ;  /* 0x000000c000c07308 */ /* 0x000ea20000002400 */
[----:B------:R-:W-:Y:S01]  /*21f00*/  IABS R34, R34 ;  /* 0x0000002200227213 */ /* 0x000fe20000000000 */
[----:B------:R-:W-:Y:S01]  /*21f10*/  IMAD.IADD R29, R242, 0x1, -R33 ;  /* 0x00000001f21d7824 */ /* 0x000fe200078e0a21 */
[----:B------:R-:W-:Y:S01]  /*21f20*/  I2FP.F32.S32 R31, R165 ;  /* 0x000000a5001f7245 */ /* 0x000fe20000201400 */
[----:B------:R-:W-:Y:S01]  /*21f30*/  FMUL.FTZ R25, R25, R0 ;  /* 0x0000000019197220 */ /* 0x000fe20000410000 */
[----:B------:R-:W-:-:S03]  /*21f40*/  ISETP.GE.OR P2, PT, R32, R241, !P2 ;  /* 0x000000f12000720c */ /* 0x000fc60005746670 */
[----:B------:R-:W3:Y:S01]  /*21f50*/  MUFU.TANH R249, R249 ;  /* 0x000000f900f97308 */ /* 0x000ee20000002400 */
[----:B------:R-:W-:Y:S01]  /*21f60*/  ISETP.GE.OR P1, PT, R32, R244, !P1 ;  /* 0x000000f42000720c */ /* 0x000fe20004f26670 */
[----:B------:R-:W-:Y:S01]  /*21f70*/  IMAD.IADD R32, R240, 0x1, -R32 ;  /* 0x00000001f0207824 */ /* 0x000fe200078e0a20 */
[----:B------:R-:W-:Y:S01]  /*21f80*/  I2FP.F32.S32 R34, R34 ;  /* 0x0000002200227245 */ /* 0x000fe20000201400 */
[----:B------:R-:W-:Y:S01]  /*21f90*/  FMUL.FTZ R26, R26, R0 ;  /* 0x000000001a1a7220 */ /* 0x000fe20000410000 */
[C---:B----4-:R-:W-:Y:S01]  /*21fa0*/  FFMA.FTZ R195, -R243.reuse, R31, R195 ;  /* 0x0000001ff3c37223 */ /* 0x050fe200000101c3 */
[----:B------:R-:W-:Y:S01]  /*21fb0*/  VIADD R31, R2, 0x29 ;  /* 0x00000029021f7836 */ /* 0x000fe20000000000 */
[----:B------:R-:W-:Y:S01]  /*21fc0*/  IABS R32, R32 ;  /* 0x0000002000207213 */ /* 0x000fe20000000000 */
[----:B-1----:R-:W-:Y:S01]  /*21fd0*/  FFMA.FTZ R193, -R243, R34, R193 ;  /* 0x00000022f3c17223 */ /* 0x002fe200000101c1 */
[----:B------:R-:W-:Y:S01]  /*21fe0*/  IABS R29, R29 ;  /* 0x0000001d001d7213 */ /* 0x000fe20000000000 */
[----:B------:R1:W4:Y:S01]  /*21ff0*/  MUFU.TANH R191, R26 ;  /* 0x0000001a00bf7308 */ /* 0x0003220000002400 */
[----:B------:R-:W-:Y:S01]  /*22000*/  IMAD.IADD R250, R242, 0x1, -R31 ;  /* 0x00000001f2fa7824 */ /* 0x000fe200078e0a1f */
[----:B------:R-:W-:-:S02]  /*22010*/  I2FP.F32.S32 R32, R32 ;  /* 0x0000002000207245 */ /* 0x000fc40000201400 */
[----:B------:R-:W-:-:S04]  /*22020*/  I2FP.F32.S32 R29, R29 ;  /* 0x0000001d001d7245 */ /* 0x000fc80000201400 */
[----:B------:R-:W4:Y:S01]  /*22030*/  MUFU.TANH R25, R25 ;  /* 0x0000001900197308 */ /* 0x000f220000002400 */
[----:B------:R-:W-:Y:S02]  /*22040*/  FSEL R193, R193, -INF , !P6 ;  /* 0xff800000c1c17808 */ /* 0x000fe40007000000 */
[----:B------:R-:W-:Y:S01]  /*22050*/  ISETP.GE.AND P6, PT, R33, R246, PT ;  /* 0x000000f62100720c */ /* 0x000fe20003fc6270 */
[C---:B--2---:R-:W-:Y:S01]  /*22060*/  FFMA.FTZ R192, -R243.reuse, R32, R192 ;  /* 0x00000020f3c07223 */ /* 0x044fe200000101c0 */
[----:B-1----:R-:W-:Y:S01]  /*22070*/  IMAD.IADD R26, R240, 0x1, -R33 ;  /* 0x00000001f01a7824 */ /* 0x002fe200078e0a21 */
[----:B------:R-:W-:Y:S01]  /*22080*/  IABS R250, R250 ;  /* 0x000000fa00fa7213 */ /* 0x000fe20000000000 */
[----:B---3--:R-:W-:Y:S01]  /*22090*/  FFMA.FTZ R249, -R243, R29, R249 ;  /* 0x0000001df3f97223 */ /* 0x008fe200000101f9 */
[----:B------:R-:W-:Y:S02]  /*220a0*/  ISETP.GE.OR P6, PT, R33, R241, !P6 ;  /* 0x000000f12100720c */ /* 0x000fe400077c6670 */
[----:B------:R-:W-:Y:S01]  /*220b0*/  IABS R26, R26 ;  /* 0x0000001a001a7213 */ /* 0x000fe20000000000 */
[----:B------:R-:W-:Y:S01]  /*220c0*/  FMUL.FTZ R27, R27, R0 ;  /* 0x000000001b1b7220 */ /* 0x000fe20000410000 */
[----:B------:R-:W-:-:S02]  /*220d0*/  I2FP.F32.S32 R250, R250 ;  /* 0x000000fa00fa7245 */ /* 0x000fc40000201400 */
[----:B------:R-:W-:Y:S02]  /*220e0*/  I2FP.F32.S32 R26, R26 ;  /* 0x0000001a001a7245 */ /* 0x000fe40000201400 */
[----:B------:R-:W-:Y:S02]  /*220f0*/  FSEL R195, R195, -INF , !P2 ;  /* 0xff800000c3c37808 */ /* 0x000fe40005000000 */
[----:B------:R-:W-:Y:S02]  /*22100*/  FSEL R192, R192, -INF , !P1 ;  /* 0xff800000c0c07808 */ /* 0x000fe40004800000 */
[----:B------:R-:W-:Y:S02]  /*22110*/  FSEL R249, R249, -INF , !P6 ;  /* 0xff800000f9f97808 */ /* 0x000fe40007000000 */
[----:B------:R-:W-:Y:S02]  /*22120*/  ISETP.GE.AND P2, PT, R33, R245, PT ;  /* 0x000000f52100720c */ /* 0x000fe40003f46270 */
[----:B------:R-:W-:-:S02]  /*22130*/  ISETP.GE.AND P1, PT, R31, R246, PT ;  /* 0x000000f61f00720c */ /* 0x000fc40003f26270 */
[----:B------:R-:W-:Y:S01]  /*22140*/  ISETP.GE.AND P6, PT, R31, R245, PT ;  /* 0x000000f51f00720c */ /* 0x000fe20003fc6270 */
[----:B------:R1:W2:Y:S01]  /*22150*/  MUFU.TANH R190, R27 ;  /* 0x0000001b00be7308 */ /* 0x0002a20000002400 */
[C---:B----4-:R-:W-:Y:S01]  /*22160*/  FFMA.FTZ R191, -R243.reuse, R26, R191 ;  /* 0x0000001af3bf7223 */ /* 0x050fe200000101bf */
[----:B------:R-:W-:Y:S01]  /*22170*/  FFMA.FTZ R250, -R243, R250, R25 ;  /* 0x000000faf3fa7223 */ /* 0x000fe20000010119 */
[----:B------:R-:W-:Y:S01]  /*22180*/  ISETP.GE.OR P2, PT, R33, R244, !P2 ;  /* 0x000000f42100720c */ /* 0x000fe20005746670 */
[----:B------:R-:W-:Y:S01]  /*22190*/  VIADD R26, R2, 0x30 ;  /* 0x00000030021a7836 */ /* 0x000fe20000000000 */
[C---:B------:R-:W-:Y:S01]  /*221a0*/  ISETP.GE.OR P1, PT, R31.reuse, R241, !P1 ;  /* 0x000000f11f00720c */ /* 0x040fe20004f26670 */
[----:B------:R-:W-:Y:S01]  /*221b0*/  FMUL.FTZ R20, R20, R0 ;  /* 0x0000000014147220 */ /* 0x000fe20000410000 */
[----:B------:R-:W-:Y:S01]  /*221c0*/  ISETP.GE.OR P6, PT, R31, R244, !P6 ;  /* 0x000000f41f00720c */ /* 0x000fe200077c6670 */
[----:B------:R-:W-:Y:S02]  /*221d0*/  IMAD.IADD R31, R240, 0x1, -R31 ;  /* 0x00000001f01f7824 */ /* 0x000fe400078e0a1f */
[-C--:B------:R-:W-:Y:S01]  /*221e0*/  FMUL.FTZ R22, R22, R0.reuse ;  /* 0x0000000016167220 */ /* 0x080fe20000410000 */
[----:B------:R-:W-:Y:S01]  /*221f0*/  FMUL.FTZ R21, R21, R0 ;  /* 0x0000000015157220 */ /* 0x000fe20000410000 */
[----:B------:R-:W-:-:S02]  /*22200*/  FSEL R191, R191, -INF , !P2 ;  /* 0xff800000bfbf7808 */ /* 0x000fc40005000000 */
[----:B------:R-:W-:Y:S01]  /*22210*/  FSEL R250, R250, -INF , !P1 ;  /* 0xff800000fafa7808 */ /* 0x000fe20004800000 */
[----:B------:R-:W-:Y:S01]  /*22220*/  VIADD R25, R2, 0x31 ;  /* 0x0000003102197836 */ /* 0x000fe20000000000 */
[C---:B------:R-:W-:Y:S02]  /*22230*/  ISETP.GE.AND P2, PT, R26.reuse, R246, PT ;  /* 0x000000f61a00720c */ /* 0x040fe40003f46270 */
[----:B------:R-:W-:Y:S01]  /*22240*/  ISETP.GE.AND P1, PT, R26, R245, PT ;  /* 0x000000f51a00720c */ /* 0x000fe20003f26270 */
[----:B------:R-:W3:Y:S01]  /*22250*/  MUFU.TANH R20, R20 ;  /* 0x0000001400147308 */ /* 0x000ee20000002400 */
[----:B------:R-:W-:Y:S01]  /*22260*/  IABS R31, R31 ;  /* 0x0000001f001f7213 */ /* 0x000fe20000000000 */
[----:B------:R-:W-:Y:S01]  /*22270*/  IMAD.IADD R29, R242, 0x1, -R26 ;  /* 0x00000001f21d7824 */ /* 0x000fe200078e0a1a */
[----:B------:R-:W-:Y:S01]  /*22280*/  ISETP.GE.OR P2, PT, R26, R241, !P2 ;  /* 0x000000f11a00720c */ /* 0x000fe20005746670 */
[----:B-1----:R-:W-:Y:S01]  /*22290*/  IMAD.IADD R27, R242, 0x1, -R25 ;  /* 0x00000001f21b7824 */ /* 0x002fe200078e0a19 */
[----:B------:R-:W-:-:S03]  /*222a0*/  ISETP.GE.OR P1, PT, R26, R244, !P1 ;  /* 0x000000f41a00720c */ /* 0x000fc60004f26670 */
[----:B------:R-:W1:Y:S01]  /*222b0*/  MUFU.TANH R22, R22 ;  /* 0x0000001600167308 */ /* 0x000e620000002400 */
[----:B------:R-:W-:Y:S01]  /*222c0*/  IMAD.IADD R26, R240, 0x1, -R26 ;  /* 0x00000001f01a7824 */ /* 0x000fe200078e0a1a */
[----:B------:R-:W-:-:S06]  /*222d0*/  I2FP.F32.S32 R31, R31 ;  /* 0x0000001f001f7245 */ /* 0x000fcc0000201400 */
[----:B------:R-:W4:Y:S01]  /*222e0*/  MUFU.TANH R21, R21 ;  /* 0x0000001500157308 */ /* 0x000f220000002400 */
[----:B------:R-:W-:Y:S01]  /*222f0*/  IABS R29, R29 ;  /* 0x0000001d001d7213 */ /* 0x000fe20000000000 */
[----:B--2---:R-:W-:Y:S01]  /*22300*/  FFMA.FTZ R190, -R243, R31, R190 ;  /* 0x0000001ff3be7223 */ /* 0x004fe200000101be */
[----:B------:R-:W-:Y:S02]  /*22310*/  IABS R26, R26 ;  /* 0x0000001a001a7213 */ /* 0x000fe40000000000 */
[----:B------:R-:W-:Y:S02]  /*22320*/  IABS R27, R27 ;  /* 0x0000001b001b7213 */ /* 0x000fe40000000000 */
[----:B------:R-:W-:Y:S02]  /*22330*/  I2FP.F32.S32 R29, R29 ;  /* 0x0000001d001d7245 */ /* 0x000fe40000201400 */
[----:B------:R-:W-:Y:S02]  /*22340*/  I2FP.F32.S32 R26, R26 ;  /* 0x0000001a001a7245 */ /* 0x000fe40000201400 */
[----:B------:R-:W-:-:S02]  /*22350*/  I2FP.F32.S32 R27, R27 ;  /* 0x0000001b001b7245 */ /* 0x000fc40000201400 */
[----:B------:R-:W-:Y:S02]  /*22360*/  FSEL R190, R190, -INF , !P6 ;  /* 0xff800000bebe7808 */ /* 0x000fe40007000000 */
[----:B------:R-:W-:Y:S01]  /*22370*/  ISETP.GE.AND P6, PT, R25, R246, PT ;  /* 0x000000f61900720c */ /* 0x000fe20003fc6270 */
[-C--:B------:R-:W-:Y:S01]  /*22380*/  FMUL.FTZ R23, R23, R0.reuse ;  /* 0x0000000017177220 */ /* 0x080fe20000410000 */
[-C--:B------:R-:W-:Y:S01]  /*22390*/  FMUL.FTZ R16, R16, R0.reuse ;  /* 0x0000000010107220 */ /* 0x080fe20000410000 */
[-C--:B------:R-:W-:Y:S01]  /*223a0*/  FMUL.FTZ R17, R17, R0.reuse ;  /* 0x0000000011117220 */ /* 0x080fe20000410000 */
[-C--:B------:R-:W-:Y:S01]  /*223b0*/  FMUL.FTZ R18, R18, R0.reuse ;  /* 0x0000000012127220 */ /* 0x080fe20000410000 */
[----:B------:R-:W-:Y:S01]  /*223c0*/  FMUL.FTZ R19, R19, R0 ;  /* 0x0000000013137220 */ /* 0x000fe20000410000 */
[C---:B---3--:R-:W-:Y:S01]  /*223d0*/  FFMA.FTZ R20, -R243.reuse, R29, R20 ;  /* 0x0000001df3147223 */ /* 0x048fe20000010114 */
[C---:B-1----:R-:W-:Y:S01]  /*223e0*/  FFMA.FTZ R22, -R243.reuse, R26, R22 ;  /* 0x0000001af3167223 */ /* 0x042fe20000010116 */
[----:B----4-:R-:W-:Y:S01]  /*223f0*/  FFMA.FTZ R21, -R243, R27, R21 ;  /* 0x0000001bf3157223 */ /* 0x010fe20000010115 */
[----:B------:R-:W-:Y:S01]  /*22400*/  VIADD R0, R2, 0x38 ;  /* 0x0000003802007836 */ /* 0x000fe20000000000 */
[----:B------:R-:W-:-:S02]  /*22410*/  ISETP.GE.OR P6, PT, R25, R241, !P6 ;  /* 0x000000f11900720c */ /* 0x000fc400077c6670 */
[----:B------:R-:W-:Y:S01]  /*22420*/  FSEL R178, R20, -INF , !P2 ;  /* 0xff80000014b27808 */ /* 0x000fe20005000000 */
[----:B------:R-:W-:Y:S01]  /*22430*/  IMAD.IADD R20, R242, 0x1, -R0 ;  /* 0x00000001f2147824 */ /* 0x000fe200078e0a00 */
[----:B------:R-:W-:Y:S02]  /*22440*/  FSEL R174, R22, -INF , !P1 ;  /* 0xff80000016ae7808 */ /* 0x000fe40004800000 */
[----:B------:R-:W-:Y:S02]  /*22450*/  FSEL R177, R21, -INF , !P6 ;  /* 0xff80000015b17808 */ /* 0x000fe40007000000 */
[C---:B------:R-:W-:Y:S02]  /*22460*/  ISETP.GE.AND P1, PT, R0.reuse, R246, PT ;  /* 0x000000f60000720c */ /* 0x040fe40003f26270 */
[C---:B------:R-:W-:Y:S01]  /*22470*/  ISETP.GE.AND P6, PT, R0.reuse, R245, PT ;  /* 0x000000f50000720c */ /* 0x040fe20003fc6270 */
[----:B------:R-:W1:Y:S01]  /*22480*/  MUFU.TANH R18, R18 ;  /* 0x0000001200127308 */ /* 0x000e620000002400 */
[----:B------:R-:W-:-:S02]  /*22490*/  ISETP.GE.OR P1, PT, R0, R241, !P1 ;  /* 0x000000f10000720c */ /* 0x000fc40004f26670 */
[----:B------:R-:W-:Y:S01]  /*224a0*/  ISETP.GE.OR P6, PT, R0, R244, !P6 ;  /* 0x000000f40000720c */ /* 0x000fe200077c6670 */
[----:B------:R-:W-:Y:S01]  /*224b0*/  IMAD.IADD R0, R240, 0x1, -R0 ;  /* 0x00000001f0007824 */ /* 0x000fe200078e0a00 */
[----:B------:R-:W-:-:S03]  /*224c0*/  IABS R20, R20 ;  /* 0x0000001400147213 */ /* 0x000fc60000000000 */
[----:B------:R-:W2:Y:S01]  /*224d0*/  MUFU.TANH R16, R16 ;  /* 0x0000001000107308 */ /* 0x000ea20000002400 */
[C---:B------:R-:W-:Y:S01]  /*224e0*/  ISETP.GE.AND P2, PT, R25.reuse, R245, PT ;  /* 0x000000f51900720c */ /* 0x040fe20003f46270 */
[----:B------:R-:W-:Y:S01]  /*224f0*/  IMAD.MOV.U32 R21, RZ, RZ, R20 ;  /* 0x000000ffff157224 */ /* 0x000fe200078e0014 */
[----:B------:R-:W-:Y:S02]  /*22500*/  IABS R22, R0 ;  /* 0x0000000000167213 */ /* 0x000fe40000000000 */
[----:B------:R-:W-:-:S03]  /*22510*/  ISETP.GE.OR P2, PT, R25, R244, !P2 ;  /* 0x000000f41900720c */ /* 0x000fc60005746670 */
[----:B------:R-:W3:Y:S01]  /*22520*/  MUFU.TANH R23, R23 ;  /* 0x0000001700177308 */ /* 0x000ee20000002400 */
[----:B------:R-:W-:Y:S01]  /*22530*/  IMAD.IADD R25, R240, 0x1, -R25 ;  /* 0x00000001f0197824 */ /* 0x000fe200078e0a19 */
[----:B------:R-:W-:Y:S02]  /*22540*/  I2FP.F32.S32 R22, R22 ;  /* 0x0000001600167245 */ /* 0x000fe40000201400 */
[----:B------:R-:W-:Y:S01]  /*22550*/  I2FP.F32.S32 R21, R21 ;  /* 0x0000001500157245 */ /* 0x000fe20000201400 */
[----:B------:R-:W-:Y:S01]  /*22560*/  VIADD R2, R2, 0x39 ;  /* 0x0000003902027836 */ /* 0x000fe20000000000 */
[----:B------:R-:W-:Y:S01]  /*22570*/  IABS R25, R25 ;  /* 0x0000001900197213 */ /* 0x000fe20000000000 */
[C---:B-1----:R-:W-:Y:S01]  /*22580*/  FFMA.FTZ R18, -R243.reuse, R22, R18 ;  /* 0x00000016f3127223 */ /* 0x042fe20000010112 */
[----:B------:R-:W1:Y:S01]  /*22590*/  MUFU.TANH R17, R17 ;  /* 0x0000001100117308 */ /* 0x000e620000002400 */
[----:B--2---:R-:W-:Y:S01]  /*225a0*/  FFMA.FTZ R16, -R243, R21, R16 ;  /* 0x00000015f3107223 */ /* 0x004fe20000010110 */
[----:B------:R-:W-:Y:S01]  /*225b0*/  I2FP.F32.S32 R20, R25 ;  /* 0x0000001900147245 */ /* 0x000fe20000201400 */
[----:B------:R-:W-:-:S02]  /*225c0*/  IMAD.IADD R21, R242, 0x1, -R2 ;  /* 0x00000001f2157824 */ /* 0x000fc400078e0a02 */
[----:B------:R-:W-:-:S03]  /*225d0*/  IMAD.IADD R0, R240, 0x1, -R2 ;  /* 0x00000001f0007824 */ /* 0x000fc600078e0a02 */
[----:B------:R-:W2:Y:S01]  /*225e0*/  MUFU.TANH R19, R19 ;  /* 0x0000001300137308 */ /* 0x000ea20000002400 */
[----:B------:R-:W-:Y:S01]  /*225f0*/  FSEL R32, R18, -INF , !P6 ;  /* 0xff80000012207808 */ /* 0x000fe20007000000 */
[----:B---3--:R-:W-:Y:S01]  /*22600*/  FFMA.FTZ R20, -R243, R20, R23 ;  /* 0x00000014f3147223 */ /* 0x008fe20000010117 */
[----:B------:R-:W-:Y:S02]  /*22610*/  ISETP.GT.AND P6, PT, R238, R227, PT ;  /* 0x000000e3ee00720c */ /* 0x000fe40003fc4270 */
[----:B------:R-:W-:Y:S02]  /*22620*/  IABS R21, R21 ;  /* 0x0000001500157213 */ /* 0x000fe40000000000 */
[----:B------:R-:W-:Y:S02]  /*22630*/  IABS R0, R0 ;  /* 0x0000000000007213 */ /* 0x000fe40000000000 */
[----:B------:R-:W-:Y:S02]  /*22640*/  I2FP.F32.S32 R21, R21 ;  /* 0x0000001500157245 */ /* 0x000fe40000201400 */
[----:B------:R-:W-:-:S02]  /*22650*/  I2FP.F32.S32 R0, R0 ;  /* 0x0000000000007245 */ /* 0x000fc40000201400 */
[----:B------:R-:W-:Y:S02]  /*22660*/  FSEL R33, R20, -INF , !P2 ;  /* 0xff80000014217808 */ /* 0x000fe40005000000 */
[----:B------:R-:W-:Y:S01]  /*22670*/  FSEL R176, R16, -INF , !P1 ;  /* 0xff80000010b07808 */ /* 0x000fe20004800000 */
[----:B------:R-:W-:Y:S01]  /*22680*/  BAR.SYNC.DEFER_BLOCKING 0x0 ;  /* 0x0000000000007b1d */ /* 0x000fe20000010000 */
[C---:B------:R-:W-:Y:S02]  /*22690*/  ISETP.GE.AND P2, PT, R2.reuse, R246, PT ;  /* 0x000000f60200720c */ /* 0x040fe40003f46270 */
[C---:B------:R-:W-:Y:S01]  /*226a0*/  ISETP.GE.AND P1, PT, R2.reuse, R245, PT ;  /* 0x000000f50200720c */ /* 0x040fe20003f26270 */
[C---:B-1----:R-:W-:Y:S01]  /*226b0*/  FFMA.FTZ R17, -R243.reuse, R21, R17 ;  /* 0x00000015f3117223 */ /* 0x042fe20000010111 */
[----:B--2---:R-:W-:Y:S01]  /*226c0*/  FFMA.FTZ R0, -R243, R0, R19 ;  /* 0x00000000f3007223 */ /* 0x004fe20000010113 */
        /* <DEDUP_REMOVED lines=81> */
.L_x_8803:
[----:B------:R-:W-:Y:S02]  /*22be0*/  R2UR UR4, R8 ;  /* 0x00000000080472ca */ /* 0x000fe400000e0000 */
[----:B------:R-:W-:-:S13]  /*22bf0*/  R2UR UR5, R9 ;  /* 0x00000000090572ca */ /* 0x000fda00000e0000 */
[----:B------:R-:W2:Y:S02]  /*22c00*/  LD.E R19, desc[UR4][R10.64+0x38] ;  /* 0x000038040a137980 */ /* 0x000ea4000c101900 */
[----:B--2---:R-:W-:-:S05]  /*22c10*/  IMAD.U32 R19, R19, -0x40, RZ ;  /* 0xffffffc013137824 */ /* 0x004fca00078e00ff */
[----:B------:R-:W-:Y:S02]  /*22c20*/  SHF.R.S32.HI R18, RZ, 0x1f, R19 ;  /* 0x0000001fff127819 */ /* 0x000fe40000011413 */
.L_x_8804:
[----:B------:R-:W-:Y:S05]  /*22c30*/  BSYNC B0 ;  /* 0x0000000000007941 */ /* 0x000fea0003800000 */
.L_x_8802:
[C---:B------:R-:W-:Y:S01]  /*22c40*/  @P5 IADD3 R2, P0, R19.reuse, R225, RZ ;  /* 0x000000e113025210 */ /* 0x040fe20007f1e0ff */
[----:B------:R-:W-:Y:S01]  /*22c50*/  STL.64 [R1+0x20], R14 ;  /* 0x0000200e01007387 */ /* 0x000fe20000100a00 */
[-C--:B------:R-:W-:Y:S02]  /*22c60*/  LEA R168, P1, R19, R229.reuse, 0x1 ;  /* 0x000000e513a87211 */ /* 0x080fe400078208ff */
[----:B------:R-:W-:Y:S01]  /*22c70*/  LOP3.LUT R17, R239, 0x1, RZ, 0xc0, !PT ;  /* 0x00000001ef117812 */ /* 0x000fe200078ec0ff */
[----:B------:R-:W-:Y:S01]  /*22c80*/  @P5 IMAD.X R0, R18, 0x1, R226, P0 ;  /* 0x0000000112005824 */ /* 0x000fe200000e06e2 */
[CC--:B------:R-:W-:Y:S01]  /*22c90*/  LEA.HI.X R169, R19.reuse, R228.reuse, R18, 0x1, P1 ;  /* 0x000000e413a97211 */ /* 0x0c0fe200008f0c12 */
[----:B------:R-:W-:Y:S01]  /*22ca0*/  STL.64 [R1+0x18], R12 ;  /* 0x0000180c01007387 */ /* 0x000fe20000100a00 */
[C---:B------:R-:W-:Y:S02]  /*22cb0*/  @P5 LEA R26, P1, R2.reuse, R229, 0x1 ;  /* 0x000000e5021a5211 */ /* 0x040fe400078208ff */
[----:B------:R-:W-:Y:S01]  /*22cc0*/  @P4 IADD3 R16, P0, R19, R225, RZ ;  /* 0x000000e113104210 */ /* 0x000fe20007f1e0ff */
[----:B------:R-:W-:Y:S01]  /*22cd0*/  STL.64 [R1+0x10], R10 ;  /* 0x0000100a01007387 */ /* 0x000fe20000100a00 */
[----:B------:R-:W-:-:S02]  /*22ce0*/  @P5 LEA.HI.X R27, R2, R228, R0, 0x1, P1 ;  /* 0x000000e4021b5211 */ /* 0x000fc400008f0c00 */
[----:B------:R-:W-:Y:S01]  /*22cf0*/  @P4 LEA R22, P1, R16, R229, 0x1 ;  /* 0x000000e510164211 */ /* 0x000fe200078208ff */
[----:B------:R-:W-:Y:S01]  /*22d00*/  @P4 IMAD.X R0, R18, 0x1, R226, P0 ;  /* 0x0000000112004824 */ /* 0x000fe200000e06e2 */
[-C--:B------:R-:W-:Y:S01]  /*22d10*/  @P3 IADD3 R2, P0, R19, R225.reuse, RZ ;  /* 0x000000e113023210 */ /* 0x080fe20007f1e0ff */
[----:B------:R-:W-:Y:S01]  /*22d20*/  STL.64 [R1+0x8], R6 ;  /* 0x0000080601007387 */ /* 0x000fe20000100a00 */
[----:B------:R-:W-:Y:S02]  /*22d30*/  ISETP.NE.U32.AND P2, PT, R17, 0x1, PT ;  /* 0x000000011100780c */ /* 0x000fe40003f45070 */
[----:B------:R-:W-:Y:S01]  /*22d40*/  @P4 LEA.HI.X R23, R16, R228, R0, 0x1, P1 ;  /* 0x000000e410174211 */ /* 0x000fe200008f0c00 */
[----:B------:R-:W-:Y:S01]  /*22d50*/  @P3 IMAD.X R0, R18, 0x1, R226, P0 ;  /* 0x0000000112003824 */ /* 0x000fe200000e06e2 */
[----:B------:R-:W-:Y:S01]  /*22d60*/  IADD3 R17, P1, P0, R225, R225, R19 ;  /* 0x000000e1e1117210 */ /* 0x000fe2000783e013 */
[----:B------:R1:W-:Y:S03]  /*22d70*/  STL.64 [R1], R4 ;  /* 0x0000000401007387 */ /* 0x0003e60000100a00 */
[----:B------:R-:W-:-:S02]  /*22d80*/  IADD3.X R16, R226, R226, R18, P1, P0 ;  /* 0x000000e2e2107210 */ /* 0x000fc40000fe0412 */
[----:B------:R-:W-:-:S03]  /*22d90*/  @P3 LEA R20, P0, R2, R229, 0x1 ;  /* 0x000000e502143211 */ /* 0x000fc600078008ff */
[CC--:B------:R-:W-:Y:S02]  /*22da0*/  @!P2 LEA R166, P1, R17.reuse, R229.reuse, 0x1 ;  /* 0x000000e511a6a211 */ /* 0x0c0fe400078208ff */
[-C--:B------:R-:W-:Y:S02]  /*22db0*/  @P3 LEA.HI.X R21, R2, R228.reuse, R0, 0x1, P0 ;  /* 0x000000e402153211 */ /* 0x080fe400000f0c00 */
[CC--:B------:R-:W-:Y:S02]  /*22dc0*/  @P5 LEA R188, P0, R17.reuse, R229.reuse, 0x1 ;  /* 0x000000e511bc5211 */ /* 0x0c0fe400078008ff */
[CCC-:B------:R-:W-:Y:S02]  /*22dd0*/  @!P2 LEA.HI.X R167, R17.reuse, R228.reuse, R16.reuse, 0x1, P1 ;  /* 0x000000e411a7a211 */ /* 0x1c0fe400008f0c10 */
[C---:B------:R-:W-:Y:S02]  /*22de0*/  @P5 LEA.HI.X R189, R17.reuse, R228, R16, 0x1, P0 ;  /* 0x000000e411bd5211 */ /* 0x040fe400000f0c10 */
[----:B------:R-:W-:-:S02]  /*22df0*/  @P4 LEA R172, P1, R17, R229, 0x1 ;  /* 0x000000e511ac4211 */ /* 0x000fc400078208ff */
[C---:B------:R-:W-:Y:S02]  /*22e00*/  @P3 LEA R170, P0, R17.reuse, R229, 0x1 ;  /* 0x000000e511aa3211 */ /* 0x040fe400078008ff */
[CCC-:B------:R-:W-:Y:S02]  /*22e10*/  @P4 LEA.HI.X R173, R17.reuse, R228.reuse, R16.reuse, 0x1, P1 ;  /* 0x000000e411ad4211 */ /* 0x1c0fe400008f0c10 */
[C---:B------:R-:W-:Y:S02]  /*22e20*/  @P3 LEA.HI.X R171, R17.reuse, R228, R16, 0x1, P0 ;  /* 0x000000e411ab3211 */ /* 0x040fe400000f0c10 */
[-C--:B------:R-:W-:Y:S02]  /*22e30*/  IADD3 R0, P1, R17, R225.reuse, RZ ;  /* 0x000000e111007210 */ /* 0x080fe40007f3e0ff */
[----:B------:R-:W-:Y:S02]  /*22e40*/  @!P2 IADD3 R19, P0, R19, R225, RZ ;  /* 0x000000e11313a210 */ /* 0x000fe40007f1e0ff */
[----:B------:R-:W-:Y:S01]  /*22e50*/  @!P2 R2UR UR10, R8 ;  /* 0x00000000080aa2ca */ /* 0x000fe200000e0000 */
[--C-:B------:R-:W-:Y:S01]  /*22e60*/  IMAD.X R16, R16, 0x1, R226.reuse, P1 ;  /* 0x0000000110107824 */ /* 0x100fe200008e06e2 */
[-C--:B-1----:R-:W-:Y:S01]  /*22e70*/  @!P2 LEA R4, P1, R0, R229.reuse, 0x1 ;  /* 0x000000e50004a211 */ /* 0x082fe200078208ff */
[----:B------:R-:W-:Y:S01]  /*22e80*/  @!P2 IMAD.X R18, R18, 0x1, R226, P0 ;  /* 0x000000011212a824 */ /* 0x000fe200000e06e2 */
[----:B------:R-:W-:-:S02]  /*22e90*/  @P5 LEA R10, P0, R0, R229, 0x1 ;  /* 0x000000e5000a5211 */ /* 0x000fc400078008ff */
[CCC-:B------:R-:W-:Y:S02]  /*22ea0*/  @!P2 LEA.HI.X R5, R0.reuse, R228.reuse, R16.reuse, 0x1, P1 ;  /* 0x000000e40005a211 */ /* 0x1c0fe400008f0c10 */
[CCC-:B------:R-:W-:Y:S02]  /*22eb0*/  @P5 LEA.HI.X R11, R0.reuse, R228.reuse, R16.reuse, 0x1, P0 ;  /* 0x000000e4000b5211 */ /* 0x1c0fe400000f0c10 */
[CC--:B------:R-:W-:Y:S02]  /*22ec0*/  @P3 LEA R14, P0, R0.reuse, R229.reuse, 0x1 ;  /* 0x000000e5000e3211 */ /* 0x0c0fe400078008ff */
[C---:B------:R-:W-:Y:S02]  /*22ed0*/  @P4 LEA R12, P1, R0.reuse, R229, 0x1 ;  /* 0x000000e5000c4211 */ /* 0x040fe400078208ff */
[----:B------:R-:W-:Y:S02]  /*22ee0*/  @!P2 R2UR UR11, R9 ;  /* 0x00000000090ba2ca */ /* 0x000fe400000e0000 */
[----:B------:R-:W-:-:S02]  /*22ef0*/  @P3 LEA.HI.X R15, R0, R228, R16, 0x1, P0 ;  /* 0x000000e4000f3211 */ /* 0x000fc400000f0c10 */
[----:B------:R-:W-:Y:S02]  /*22f00*/  @P5 R2UR UR4, R8 ;  /* 0x00000000080452ca */ /* 0x000fe400000e0000 */
[----:B------:R-:W-:Y:S01]  /*22f10*/  @P5 R2UR UR5, R9 ;  /* 0x00000000090552ca */ /* 0x000fe200000e0000 */
[----:B------:R-:W-:Y:S01]  /*22f20*/  IMAD.MOV.U32 R17, RZ, RZ, R15 ;  /* 0x000000ffff117224 */ /* 0x000fe200078e000f */
[-C--:B------:R-:W-:Y:S01]  /*22f30*/  @P4 LEA.HI.X R13, R0, R228.reuse, R16, 0x1, P1 ;  /* 0x000000e4000d4211 */ /* 0x080fe200008f0c10 */
[----:B------:R-:W-:Y:S01]  /*22f40*/  IMAD.MOV.U32 R16, RZ, RZ, R14 ;  /* 0x000000ffff107224 */ /* 0x000fe200078e000e */
[C---:B------:R-:W-:Y:S01]  /*22f50*/  @!P2 LEA R6, P1, R19.reuse, R229, 0x1 ;  /* 0x000000e51306a211 */ /* 0x040fe200078208ff */
[----:B------:R-:W-:Y:S01]  /*22f60*/  IMAD.MOV.U32 R229, RZ, RZ, R17 ;  /* 0x000000ffffe57224 */ /* 0x000fe200078e0011 */
[C---:B------:R-:W-:Y:S01]  /*22f70*/  @P4 R2UR UR12, R8.reuse ;  /* 0x00000000080c42ca */ /* 0x040fe200000e0000 */
[----:B------:R-:W-:Y:S01]  /*22f80*/  @!PT LDS RZ, [RZ] ;  /* 0x00000000fffff984 */ /* 0x000fe20000000800 */
[----:B------:R-:W-:Y:S01]  /*22f90*/  @!PT LDS RZ, [RZ] ;  /* 0x00000000fffff984 */ /* 0x000fe20000000800 */
[----:B------:R-:W-:Y:S01]  /*22fa0*/  @!PT LDS RZ, [RZ] ;  /* 0x00000000fffff984 */ /* 0x000fe20000000800 */
[----:B------:R-:W-:Y:S01]  /*22fb0*/  @!P2 LDGSTS.E.BYPASS.LTC128B.128 [R235+0x8000], desc[UR10][R168.64] ;  /* 0x08000000a8ebafae */ /* 0x000fe2000b901d4a */
[----:B------:R-:W-:Y:S01]  /*22fc0*/  @!P2 LEA.HI.X R7, R19, R228, R18, 0x1, P1 ;  /* 0x000000e41307a211 */ /* 0x000fe200008f0c12 */
[----:B------:R-:W-:Y:S01]  /*22fd0*/  IMAD.MOV.U32 R228, RZ, RZ, R16 ;  /* 0x000000ffffe47224 */ /* 0x000fe200078e0010 */
[C---:B------:R-:W-:Y:S01]  /*22fe0*/  @P4 R2UR UR13, R9.reuse ;  /* 0x00000000090d42ca */ /* 0x040fe200000e0000 */
[----:B------:R-:W-:Y:S01]  /*22ff0*/  @P5 IMAD.MOV.U32 R16, RZ, RZ, R168 ;  /* 0x000000ffff105224 */ /* 0x000fe200078e00a8 */
[----:B------:R-:W5:Y:S01]  /*23000*/  LDL.LU.64 R14, [R1+0x20] ;  /* 0x00002000010e7983 */ /* 0x000f620000300a00 */
[----:B------:R-:W-:Y:S01]  /*23010*/  @P5 IMAD.MOV.U32 R17, RZ, RZ, R169 ;  /* 0x000000ffff115224 */ /* 0x000fe200078e00a9 */
[----:B------:R-:W-:Y:S01]  /*23020*/  @P3 R2UR UR10, R8 ;  /* 0x00000000080a32ca */ /* 0x000fe200000e0000 */
[----:B------:R-:W-:Y:S01]  /*23030*/  IMAD.MOV.U32 R18, RZ, RZ, R12 ;  /* 0x000000ffff127224 */ /* 0x000fe200078e000c */
[----:B------:R-:W-:Y:S01]  /*23040*/  @P3 R2UR UR11, R9 ;  /* 0x00000000090b32ca */ /* 0x000fe200000e0000 */
[----:B------:R1:W-:Y:S01]  /*23050*/  @P2 STS.128 [R235+0x8000], RZ ;  /* 0x008000ffeb002388 */ /* 0x0003e20000000c00 */
[----:B------:R-:W-:-:S03]  /*23060*/  IMAD.MOV.U32 R19, RZ, RZ, R13 ;  /* 0x000000ffff137224 */ /* 0x000fc600078e000d */
[----:B------:R-:W-:Y:S01]  /*23070*/  @!PT LDS RZ, [RZ] ;  /* 0x00000000fffff984 */ /* 0x000fe20000000800 */
[----:B------:R-:W-:Y:S01]  /*23080*/  @!PT LDS RZ, [RZ] ;  /* 0x00000000fffff984 */ /* 0x000fe20000000800 */
[----:B------:R-:W-:Y:S01]  /*23090*/  @!PT LDS RZ, [RZ] ;  /* 0x00000000fffff984 */ /* 0x000fe20000000800 */
[----:B------:R2:W-:Y:S04]  /*230a0*/  @P5 LDGSTS.E.BYPASS.LTC128B.128 [R235+0xa000], desc[UR4][R16.64+0x80] ;  /* 0x0a00008010eb5fae */ /* 0x0005e8000b901d44 */
[----:B------:R1:W-:Y:S01]  /*230b0*/  @!P5 STS.128 [R235+0xa000], RZ ;  /* 0x00a000ffeb00d388 */ /* 0x0003e20000000c00 */
[----:B------:R-:W-:Y:S02]  /*230c0*/  @!P2 R2UR UR4, R8 ;  /* 0x000000000804a2ca */ /* 0x000fe400000e0000 */
[----:B------:R-:W-:Y:S01]  /*230d0*/  @!P2 R2UR UR5, R9 ;  /* 0x000000000905a2ca */ /* 0x000fe200000e0000 */
        /* <DEDUP_REMOVED lines=25> */
[----:B------:R3:W-:Y:S01]  /*23270*/  @P5 LDGSTS.E.BYPASS.LTC128B.128 [R235+0xa800], desc[UR10][R26.64+0x80] ;  /* 0x0a8000801aeb5fae */ /* 0x0007e2000b901d4a */
[----:B--2---:R-:W-:-:S02]  /*23280*/  IMAD.MOV.U32 R16, RZ, RZ, R10 ;  /* 0x000000ffff107224 */ /* 0x004fc400078e000a */
[----:B------:R-:W-:Y:S02]  /*23290*/  IMAD.MOV.U32 R17, RZ, RZ, R11 ;  /* 0x000000ffff117224 */ /* 0x000fe400078e000b */
[----:B------:R-:W5:Y:S04]  /*232a0*/  LDL.LU.64 R10, [R1+0x10] ;  /* 0x00001000010a7983 */ /* 0x000f680000300a00 */
[----:B------:R-:W5:Y:S01]  /*232b0*/  LDL.LU.64 R6, [R1+0x8] ;  /* 0x0000080001067983 */ /* 0x000f620000300a00 */
[----:B------:R-:W-:Y:S02]  /*232c0*/  @P4 R2UR UR4, R8 ;  /* 0x00000000080442ca */ /* 0x000fe400000e0000 */
[----:B------:R-:W-:Y:S01]  /*232d0*/  @P4 R2UR UR5, R9 ;  /* 0x00000000090542ca */ /* 0x000fe200000e0000 */
[----:B---3--:R-:W-:-:S02]  /*232e0*/  IMAD.MOV.U32 R26, RZ, RZ, R4 ;  /* 0x000000ffff1a7224 */ /* 0x008fc400078e0004 */
[----:B------:R-:W-:Y:S02]  /*232f0*/  IMAD.MOV.U32 R27, RZ, RZ, R5 ;  /* 0x000000ffff1b7224 */ /* 0x000fe400078e0005 */
[----:B------:R-:W5:Y:S01]  /*23300*/  LDL.LU.64 R4, [R1] ;  /* 0x0000000001047983 */ /* 0x000f620000300a00 */
[C---:B------:R-:W-:Y:S02]  /*23310*/  @P3 R2UR UR10, R8.reuse ;  /* 0x00000000080a32ca */ /* 0x040fe400000e0000 */
[C---:B------:R-:W-:Y:S01]  /*23320*/  @P3 R2UR UR11, R9.reuse ;  /* 0x00000000090b32ca */ /* 0x040fe200000e0000 */
[----:B------:R1:W-:Y:S01]  /*23330*/  @!P5 STS.128 [R235+0xa800], RZ ;  /* 0x00a800ffeb00d388 */ /* 0x0003e20000000c00 */
[C---:B------:R-:W-:Y:S02]  /*23340*/  @P3 R2UR UR16, R8.reuse ;  /* 0x00000000081032ca */ /* 0x040fe400000e0000 */
[----:B------:R-:W-:Y:S01]  /*23350*/  @P3 R2UR UR17, R9 ;  /* 0x00000000091132ca */ /* 0x000fe200000e0000 */
[----:B------:R-:W-:Y:S01]  /*23360*/  @!PT LDS RZ, [RZ] ;  /* 0x00000000fffff984 */ /* 0x000fe20000000800 */
[----:B------:R-:W-:Y:S01]  /*23370*/  @!PT LDS RZ, [RZ] ;  /* 0x00000000fffff984 */ /* 0x000fe20000000800 */
[----:B------:R-:W-:Y:S01]  /*23380*/  @!PT LDS RZ, [RZ] ;  /* 0x00000000fffff984 */ /* 0x000fe20000000800 */
[----:B------:R-:W-:Y:S01]  /*23390*/  @P4 LDGSTS.E.BYPASS.LTC128B.128 [R235+0xc800], desc[UR4][R22.64+0x100] ;  /* 0x0c80010016eb4fae */ /* 0x000fe2000b901d44 */
[----:B------:R-:W-:-:S02]  /*233a0*/  @!P2 R2UR UR4, R8 ;  /* 0x000000000804a2ca */ /* 0x000fc400000e0000 */
[C---:B------:R-:W-:Y:S01]  /*233b0*/  @!P2 R2UR UR5, R9.reuse ;  /* 0x000000000905a2ca */ /* 0x040fe200000e0000 */
[----:B------:R1:W-:Y:S01]  /*233c0*/  @!P4 STS.128 [R235+0xc800], RZ ;  /* 0x00c800ffeb00c388 */ /* 0x0003e20000000c00 */
[C---:B------:R-:W-:Y:S02]  /*233d0*/  @!P2 R2UR UR14, R8.reuse ;  /* 0x00000000080ea2ca */ /* 0x040fe400000e0000 */
[C---:B------:R-:W-:Y:S01]  /*233e0*/  @!P2 R2UR UR15, R9.reuse ;  /* 0x00000000090fa2ca */ /* 0x040fe200000e0000 */
[----:B------:R-:W-:Y:S01]  /*233f0*/  @!PT LDS RZ, [RZ] ;  /* 0x00000000fffff984 */ /* 0x000fe20000000800 */
[----:B------:R-:W-:Y:S01]  /*23400*/  @!PT LDS RZ, [RZ] ;  /* 0x00000000fffff984 */ /* 0x000fe20000000800 */
[----:B------:R-:W-:Y:S01]  /*23410*/  @!PT LDS RZ, [RZ] ;  /* 0x00000000fffff984 */ /* 0x000fe20000000800 */
[----:B------:R-:W-:Y:S01]  /*23420*/  @P3 LDGSTS.E.BYPASS.LTC128B.128 [R235+0xe800], desc[UR10][R20.64+0x180] ;  /* 0x0e80018014eb3fae */ /* 0x000fe2000b901d4a */
[C---:B------:R-:W-:Y:S02]  /*23430*/  @P5 R2UR UR10, R8.reuse ;  /* 0x00000000080a52ca */ /* 0x040fe400000e0000 */
[----:B------:R-:W-:Y:S01]  /*23440*/  @P5 R2UR UR11, R9 ;  /* 0x00000000090b52ca */ /* 0x000fe200000e0000 */
[----:B------:R1:W-:Y:S01]  /*23450*/  @!P3 STS.128 [R235+0xe800], RZ ;  /* 0x00e800ffeb00b388 */ /* 0x0003e20000000c00 */
[----:B------:R-:W-:-:S02]  /*23460*/  @P5 R2UR UR12, R8 ;  /* 0x00000000080c52ca */ /* 0x000fc400000e0000 */
[C---:B------:R-:W-:Y:S01]  /*23470*/  @P5 R2UR UR13, R9.reuse ;  /* 0x00000000090d52ca */ /* 0x040fe200000e0000 */
        /* <DEDUP_REMOVED lines=48> */
[----:B-1----:R-:W-:Y:S02]  /*23780*/  IMAD.MOV.U32 R228, RZ, RZ, R169 ;  /* 0x000000ffffe47224 */ /* 0x002fe400078e00a9 */
.L_x_8801:
[----:B------:R-:W-:Y:S05]  /*23790*/  BSYNC B1 ;  /* 0x0000000000017941 */ /* 0x000fea0003800000 */
.L_x_8800:
[----:B------:R-:W-:Y:S01]  /*237a0*/  R2UR UR4, R8 ;  /* 0x00000000080472ca */ /* 0x000fe200000e0000 */
[----:B------:R-:W-:Y:S01]  /*237b0*/  LDSM.16.MT88.4 R16, [R214+0x10000] ;  /* 0x01000000d610783b */ /* 0x000fe20000004200 */
[----:B------:R-:W-:-:S03]  /*237c0*/  R2UR UR5, R9 ;  /* 0x00000000090572ca */ /* 0x000fc600000e0000 */
[----:B------:R-:W-:Y:S10]  /*237d0*/  LDSM.16.MT88.4 R20, [R216+0x12800] ;  /* 0x01280000d814783b */ /* 0x000ff40000004200 */
[----:B-----5:R1:W2:Y:S01]  /*237e0*/  LD.E R173, desc[UR4][R10.64+0xdc] ;  /* 0x0000dc040aad7980 */ /* 0x0202a2000c101900 */
        /* <DEDUP_REMOVED lines=32> */
[----:B------:R-:W3:Y:S04]  /*239f0*/  SHFL.BFLY PT, R0, R8, 0x2, 0x1f ;  /* 0x0c401f0008007f89 */ /* 0x000ee800000e0000 */
[----:B------:R-:W4:Y:S01]  /*23a00*/  SHFL.BFLY PT, R2, R9, 0x2, 0x1f ;  /* 0x0c401f0009027f89 */ /* 0x000f2200000e0000 */
[----:B---3--:R-:W-:Y:S02]  /*23a10*/  FMNMX.FTZ R0, R8, R0, !PT ;  /* 0x0000000008007209 */ /* 0x008fe40007810000 */
[----:B----4-:R-:W-:-:S03]  /*23a20*/  FMNMX.FTZ R2, R9, R2, !PT ;  /* 0x0000000209027209 */ /* 0x010fc60007810000 */
[----:B------:R-:W3:Y:S04]  /*23a30*/  SHFL.BFLY PT, R168, R0, 0x1, 0x1f ;  /* 0x0c201f0000a87f89 */ /* 0x000ee800000e0000 */
[----:B------:R-:W4:Y:S04]  /*23a40*/  SHFL.BFLY PT, R169, R2, 0x1, 0x1f ;  /* 0x0c201f0002a97f89 */ /* 0x000f2800000e0000 */
[----:B-1----:R-:W1:Y:S01]  /*23a50*/  LDSM.16.MT88.4 R8, [R216+0x10000] ;  /* 0x01000000d808783b */ /* 0x002e620000004200 */
[----:B---3--:R-:W-:-:S04]  /*23a60*/  FMNMX.FTZ R168, R0, R168, !PT ;  /* 0x000000a800a87209 */ /* 0x008fc80007810000 */
[----:B------:R-:W-:Y:S02]  /*23a70*/  FSETP.NEU.FTZ.AND P0, PT, R168, -INF , PT ;  /* 0xff800000a800780b */ /* 0x000fe40003f1d000 */
[----:B----4-:R-:W-:-:S04]  /*23a80*/  FMNMX.FTZ R169, R2, R169, !PT ;  /* 0x000000a902a97209 */ /* 0x010fc80007810000 */
[----:B------:R-:W-:Y:S01]  /*23a90*/  FSETP.NEU.FTZ.AND P1, PT, R169, -INF , PT ;  /* 0xff800000a900780b */ /* 0x000fe20003f3d000 */
[C---:B--2---:R-:W-:Y:S01]  /*23aa0*/  FMUL.FTZ R35, R173.reuse, R168 ;  /* 0x000000a8ad237220 */ /* 0x044fe20000410000 */
[----:B------:R-:W-:-:S04]  /*23ab0*/  FMUL.FTZ R179, R173, R169 ;  /* 0x000000a9adb37220 */ /* 0x000fc80000410000 */
[----:B------:R-:W-:Y:S02]  /*23ac0*/  FSEL R35, R35, RZ, P0 ;  /* 0x000000ff23237208 */ /* 0x000fe40000000000 */
[----:B------:R-:W-:-:S03]  /*23ad0*/  FSEL R179, R179, RZ, P1 ;  /* 0x000000ffb3b37208 */ /* 0x000fc60000800000 */
[-C--:B------:R-:W-:Y:S01]  /*23ae0*/  FFMA.FTZ R170, R5, R173.reuse, -R35 ;  /* 0x000000ad05aa7223 */ /* 0x080fe20000010823 */
[----:B------:R-:W-:Y:S01]  /*23af0*/  FSEL R5, R169, RZ, P1 ;  /* 0x000000ffa9057208 */ /* 0x000fe20000800000 */
[-CC-:B------:R-:W-:Y:S01]  /*23b00*/  FFMA.FTZ R171, R14, R173.reuse, -R179.reuse ;  /* 0x000000ad0eab7223 */ /* 0x180fe200000108b3 */
[-CC-:B------:R-:W-:Y:S01]  /*23b10*/  FFMA.FTZ R167, R12, R173.reuse, -R179.reuse ;  /* 0x000000ad0ca77223 */ /* 0x180fe200000108b3 */
[-CC-:B------:R-:W-:Y:S01]  /*23b20*/  FFMA.FTZ R166, R15, R173.reuse, -R179.reuse ;  /* 0x000000ad0fa67223 */ /* 0x180fe200000108b3 */
[-C--:B------:R-:W-:Y:S01]  /*23b30*/  FFMA.FTZ R165, R13, R173.reuse, -R179 ;  /* 0x000000ad0da57223 */ /* 0x080fe200000108b3 */
[----:B------:R-:W-:Y:S01]  /*23b40*/  FADD.FTZ R5, R164, -R5 ;  /* 0x80000005a4057221 */ /* 0x000fe20000010000 */
[-CC-:B------:R-:W-:Y:S01]  /*23b50*/  FFMA.FTZ R164, R4, R173.reuse, -R35.reuse ;  /* 0x000000ad04a47223 */ /* 0x180fe20000010823 */
[----:B------:R-:W-:Y:S01]  /*23b60*/  FSEL R4, R168, RZ, P0 ;  /* 0x000000ffa8047208 */ /* 0x000fe20000000000 */
[-CC-:B------:R-:W-:Y:S01]  /*23b70*/  FFMA.FTZ R2, R6, R173.reuse, -R35.reuse ;  /* 0x000000ad06027223 */ /* 0x180fe20000010823 */
[----:B------:R-:W-:Y:S01]  /*23b80*/  FFMA.FTZ R0, R7, R173, -R35 ;  /* 0x000000ad07007223 */ /* 0x000fe20000010823 */
[----:B------:R-:W-:Y:S01]  /*23b90*/  FMUL.FTZ R5, R173, R5 ;  /* 0x00000005ad057220 */ /* 0x000fe20000410000 */
[----:B------:R-:W-:Y:S01]  /*23ba0*/  MUFU.EX2 R171, R171 ;  /* 0x000000ab00ab7308 */ /* 0x000fe20000000800 */
[----:B------:R-:W-:Y:S01]  /*23bb0*/  FADD.FTZ R3, R3, -R4 ;  /* 0x8000000403037221 */ /* 0x000fe20000010000 */
[----:B------:R-:W2:Y:S01]  /*23bc0*/  LDSM.16.MT88.4 R12, [R213+0x10000] ;  /* 0x01000000d50c783b */ /* 0x000ea20000004200 */
[-CC-:B------:R-:W-:Y:S01]  /*23bd0*/  FFMA.FTZ R184, R183, R173.reuse, -R179.reuse ;  /* 0x000000adb7b87223 */ /* 0x180fe200000108b3 */
[--C-:B------:R-:W-:Y:S01]  /*23be0*/  FFMA.FTZ R183, R182, R173, -R179.reuse ;  /* 0x000000adb6b77223 */ /* 0x100fe200000108b3 */
[----:B------:R-:W-:Y:S01]  /*23bf0*/  FMUL.FTZ R3, R173, R3 ;  /* 0x00000003ad037220 */ /* 0x000fe20000410000 */
[-C--:B------:R-:W-:Y:S01]  /*23c00*/  FFMA.FTZ R182, R186, R173.reuse, -R179 ;  /* 0x000000adbab67223 */ /* 0x080fe200000108b3 */
[-CC-:B------:R-:W-:Y:S01]  /*23c10*/  FFMA.FTZ R189, R187, R173.reuse, -R35.reuse ;  /* 0x000000adbbbd7223 */ /* 0x180fe20000010823 */
[----:B------:R-:W3:Y:S01]  /*23c20*/  MUFU.EX2 R167, R167 ;  /* 0x000000a700a77308 */ /* 0x000ee20000000800 */
[-CC-:B------:R-:W-:Y:S01]  /*23c30*/  FFMA.FTZ R186, R185, R173.reuse, -R35.reuse ;  /* 0x000000adb9ba7223 */ /* 0x180fe20000010823 */
[-CC-:B------:R-:W-:Y:S01]  /*23c40*/  FFMA.FTZ R188, R28, R173.reuse, -R35.reuse ;  /* 0x000000ad1cbc7223 */ /* 0x180fe20000010823 */
[-C--:B------:R-:W-:Y:S01]  /*23c50*/  FFMA.FTZ R187, R24, R173.reuse, -R35 ;  /* 0x000000ad18bb7223 */ /* 0x080fe20000010823 */
[-CC-:B------:R-:W-:Y:S01]  /*23c60*/  FFMA.FTZ R30, R30, R173.reuse, -R179.reuse ;  /* 0x000000ad1e1e7223 */ /* 0x180fe200000108b3 */
[----:B------:R-:W-:Y:S01]  /*23c70*/  LDSM.16.MT88.4 R24, [R212+0x10800] ;  /* 0x01080000d418783b */ /* 0x000fe20000004200 */
        /* <DEDUP_REMOVED lines=10> */
[----:B------:R-:W4:Y:S01]  /*23d20*/  MUFU.EX2 R165, R165 ;  /* 0x000000a500a57308 */ /* 0x000f220000000800 */
        /* <DEDUP_REMOVED lines=8> */
[----:B------:R-:W-:-:S02]  /*23db0*/  FFMA.FTZ R173, R34, R173, -R35 ;  /* 0x000000ad22ad7223 */ /* 0x000fc40000010823 */
[----:B------:R-:W-:Y:S05]  /*23dc0*/  LDSM.16.MT88.4 R32, [R213+0x11800] ;  /* 0x01180000d520783b */ /* 0x000fea0000004200 */
[----:B------:R-:W-:Y:S01]  /*23dd0*/  MUFU.EX2 R2, R2 ;  /* 0x0000000200027308 */ /* 0x000fe20000000800 */
[----:B----4-:R-:W-:-:S07]  /*23de0*/  F2FP.F16.F32.PACK_AB R6, R165, R166 ;  /* 0x000000a6a506723e */ /* 0x010fce00000000ff */
[----:B------:R-:W-:Y:S08]  /*23df0*/  MUFU.EX2 R0, R0 ;  /* 0x0000000000007308 */ /* 0x000ff00000000800 */
[----:B------:R-:W3:Y:S08]  /*23e00*/  MUFU.EX2 R164, R164 ;  /* 0x000000a400a47308 */ /* 0x000ef00000000800 */
[----:B------:R4:W1:Y:S08]  /*23e10*/  MUFU.EX2 R172, R5 ;  /* 0x0000000500ac7308 */ /* 0x0008700000000800 */
[----:B------:R-:W2:Y:S01]  /*23e20*/  MUFU.EX2 R3, R3 ;  /* 0x0000000300037308 */ /* 0x000ea20000000800 */
[----:B---3--:R-:W-:-:S07]  /*23e30*/  F2FP.F16.F32.PACK_AB R7, R164, R0 ;  /* 0x00000000a407723e */ /* 0x008fce00000000ff */
[----:B------:R-:W3:Y:S01]  /*23e40*/  MUFU.EX2 R184, R184 ;  /* 0x000000b800b87308 */ /* 0x000ee20000000800 */
[----:B----4-:R-:W-:Y:S01]  /*23e50*/  F2FP.F16.F32.PACK_AB R5, R2, R170 ;  /* 0x000000aa0205723e */ /* 0x010fe200000000ff */
[-C--:B-1----:R-:W-:Y:S01]  /*23e60*/  FMUL.FTZ R152, R152, R172.reuse ;  /* 0x000000ac98987220 */ /* 0x082fe20000410000 */
[-C--:B------:R-:W-:Y:S01]  /*23e70*/  FMUL.FTZ R153, R153, R172.reuse ;  /* 0x000000ac99997220 */ /* 0x080fe20000410000 */
[-C--:B------:R-:W-:Y:S01]  /*23e80*/  FMUL.FTZ R148, R148, R172.reuse ;  /* 0x000000ac94947220 */ /* 0x080fe20000410000 */
[-C--:B------:R-:W-:Y:S01]  /*23e90*/  FMUL.FTZ R149, R149, R172.reuse ;  /* 0x000000ac95957220 */ /* 0x080fe20000410000 */
[-C--:B------:R-:W-:Y:S01]  /*23ea0*/  FMUL.FTZ R36, R36, R172.reuse ;  /* 0x000000ac24247220 */ /* 0x080fe20000410000 */
[-C--:B------:R-:W-:Y:S01]  /*23eb0*/  FMUL.FTZ R37, R37, R172.reuse ;  /* 0x000000ac25257220 */ /* 0x080fe20000410000 */
[-C--:B------:R-:W-:Y:S01]  /*23ec0*/  FMUL.FTZ R40, R40, R172.reuse ;  /* 0x000000ac28287220 */ /* 0x080fe20000410000 */
        /* <DEDUP_REMOVED lines=127> */
[----:B------:R-:W-:Y:S01]  /*246c0*/  MUFU.EX2 R183, R183 ;  /* 0x000000b700b77308 */ /* 0x000fe20000000800 */
[C---:B------:R-:W-:Y:S01]  /*246d0*/  HMMA.16816.F32 R64, R4.reuse, R10, R64 ;  /* 0x0000000a0440723c */ /* 0x040fe20000001840 */
[----:B------:R-:W2:Y:S01]  /*246e0*/  LDSM.16.MT88.4 R8, [R212+0x14000] ;  /* 0x01400000d408783b */ /* 0x000ea20000004200 */
        /* <DEDUP_REMOVED lines=13> */
[----:B------:R3:W-:Y:S01]  /*247c0*/  MUFU.EX2 R185, R30 ;  /* 0x0000001e00b97308 */ /* 0x0007e20000000800 */
[-C--:B------:R-:W-:Y:S01]  /*247d0*/  FMUL.FTZ R125, R125, R172.reuse ;  /* 0x000000ac7d7d7220 */ /* 0x080fe20000410000 */
[-C--:B------:R-:W-:Y:S01]  /*247e0*/  FMUL.FTZ R126, R126, R3.reuse ;  /* 0x000000037e7e7220 */ /* 0x080fe20000410000 */
[-C--:B------:R-:W-:Y:S01]  /*247f0*/  FMUL.FTZ R127, R127, R3.reuse ;  /* 0x000000037f7f7220 */ /* 0x080fe20000410000 */
[-C--:B------:R-:W-:Y:S01]  /*24800*/  FMUL.FTZ R128, R128, R172.reuse ;  /* 0x000000ac80807220 */ /* 0x080fe20000410000 */
[-C--:B------:R-:W-:Y:S01]  /*24810*/  FMUL.FTZ R129, R129, R172.reuse ;  /* 0x000000ac81817220 */ /* 0x080fe20000410000 */
[C---:B-1----:R-:W-:Y:S01]  /*24820*/  HMMA.16816.F32 R68, R4.reuse, R16, R68 ;  /* 0x000000100444723c */ /* 0x042fe20000001844 */
[-C--:B------:R-:W-:Y:S01]  /*24830*/  FMUL.FTZ R130, R130, R3.reuse ;  /* 0x0000000382827220 */ /* 0x080fe20000410000 */
[----:B------:R-:W1:Y:S01]  /*24840*/  MUFU.EX2 R186, R186 ;  /* 0x000000ba00ba7308 */ /* 0x000e620000000800 */
[-C--:B------:R-:W-:Y:S01]  /*24850*/  FMUL.FTZ R131, R131, R3.reuse ;  /* 0x0000000383837220 */ /* 0x080fe20000410000 */
[----:B------:R-:W-:Y:S01]  /*24860*/  FFMA.FTZ R171, R248, R172, R171 ;  /* 0x000000acf8ab7223 */ /* 0x000fe200000100ab */
[----:B------:R-:W-:Y:S01]  /*24870*/  FFMA.FTZ R3, R247, R3, R170 ;  /* 0x00000003f7037223 */ /* 0x000fe200000100aa */
[----:B------:R-:W-:Y:S01]  /*24880*/  HMMA.16816.F32 R72, R4, R18, R72 ;  /* 0x000000120448723c */ /* 0x000fe20000001848 */
[----:B------:R-:W4:Y:S01]  /*24890*/  LDSM.16.MT88.4 R16, [R213+0x14000] ;  /* 0x01400000d510783b */ /* 0x000f220000004200 */
[----:B------:R-:W-:Y:S01]  /*248a0*/  FADD.FTZ R171, R167, R171 ;  /* 0x000000aba7ab7221 */ /* 0x000fe20000010000 */
[----:B------:R-:W-:Y:S01]  /*248b0*/  FADD.FTZ R3, R2, R3 ;  /* 0x0000000302037221 */ /* 0x000fe20000010000 */
[----:B------:R-:W4:Y:S01]  /*248c0*/  MUFU.EX2 R189, R189 ;  /* 0x000000bd00bd7308 */ /* 0x000f220000000800 */
[----:B---3--:R-:W-:Y:S01]  /*248d0*/  LDSM.16.MT88.4 R28, [R213+0x10800] ;  /* 0x01080000d51c783b */ /* 0x008fe20000004200 */
[----:B------:R-:W-:Y:S01]  /*248e0*/  FADD.FTZ R171, R166, R171 ;  /* 0x000000aba6ab7221 */ /* 0x000fe20000010000 */
[----:B------:R-:W-:-:S03]  /*248f0*/  FADD.FTZ R3, R0, R3 ;  /* 0x0000000300037221 */ /* 0x000fc60000010000 */
[----:B------:R-:W-:Y:S01]  /*24900*/  FADD.FTZ R171, R165, R171 ;  /* 0x000000aba5ab7221 */ /* 0x000fe20000010000 */
[----:B------:R-:W-:Y:S01]  /*24910*/  FADD.FTZ R3, R164, R3 ;  /* 0x00000003a4037221 */ /* 0x000fe20000010000 */
[----:B------:R-:W-:Y:S01]  /*24920*/  MUFU.EX2 R188, R188 ;  /* 0x000000bc00bc7308 */ /* 0x000fe20000000800 */
[----:B------:R-:W-:Y:S01]  /*24930*/  MOV R164, R169 ;  /* 0x000000a900a47202 */ /* 0x000fe20000000f00 */
[----:B--2---:R-:W-:Y:S01]  /*24940*/  HMMA.16816.F32 R92, R4, R8, R92 ;  /* 0x00000008045c723c */ /* 0x004fe2000000185c */
[----:B------:R-:W-:Y:S01]  /*24950*/  FADD.FTZ R171, R184, R171 ;  /* 0x000000abb8ab7221 */ /* 0x000fe20000010000 */
[----:B-1----:R-:W-:-:S04]  /*24960*/  FADD.FTZ R3, R186, R3 ;  /* 0x00000003ba037221 */ /* 0x002fc80000010000 */
[C---:B------:R-:W-:Y:S01]  /*24970*/  HMMA.16816.F32 R96, R4.reuse, R10, R96 ;  /* 0x0000000a0460723c */ /* 0x040fe20000001860 */
[----:B------:R-:W1:Y:S01]  /*24980*/  LDSM.16.MT88.4 R8, [R213+0x16000] ;  /* 0x01600000d508783b */ /* 0x000e620000004200 */
[----:B------:R-:W2:Y:S04]  /*24990*/  MUFU.EX2 R187, R187 ;  /* 0x000000bb00bb7308 */ /* 0x000ea80000000800 */
[C---:B----4-:R-:W-:Y:S04]  /*249a0*/  HMMA.16816.F32 R100, R4.reuse, R12, R100 ;  /* 0x0000000c0464723c */ /* 0x050fe80000001864 */
[----:B------:R-:W3:Y:S02]  /*249b0*/  MUFU.EX2 R251, R251 ;  /* 0x000000fb00fb7308 */ /* 0x000ee40000000800 */
[C---:B------:R-:W-:Y:S01]  /*249c0*/  HMMA.16816.F32 R104, R4.reuse, R14, R104 ;  /* 0x0000000e0468723c */ /* 0x040fe20000001868 */
[----:B------:R-:W4:Y:S05]  /*249d0*/  LDSM.16.MT88.4 R12, [R212+0x16000] ;  /* 0x01600000d40c783b */ /* 0x000f2a0000004200 */
[----:B------:R-:W-:Y:S01]  /*249e0*/  MUFU.EX2 R252, R252 ;  /* 0x000000fc00fc7308 */ /* 0x000fe20000000800 */
[C---:B------:R-:W-:Y:S07]  /*249f0*/  HMMA.16816.F32 R84, R4.reuse, R16, R84 ;  /* 0x000000100454723c */ /* 0x040fee0000001854 */
[----:B------:R-:W-:Y:S01]  /*24a00*/  MUFU.EX2 R194, R194 ;  /* 0x000000c200c27308 */ /* 0x000fe20000000800 */
[C---:B------:R-:W-:Y:S01]  /*24a10*/  HMMA.16816.F32 R88, R4.reuse, R18, R88 ;  /* 0x000000120458723c */ /* 0x040fe20000001858 */
[----:B------:R-:W2:Y:S06]  /*24a20*/  LDSM.16.MT88.4 R16, [R214+0x16000] ;  /* 0x01600000d610783b */ /* 0x000eac0000004200 */
[----:B------:R-:W-:Y:S01]  /*24a30*/  MUFU.EX2 R195, R195 ;  /* 0x000000c300c37308 */ /* 0x000fe20000000800 */
[C---:B-1----:R-:W-:Y:S07]  /*24a40*/  HMMA.16816.F32 R116, R4.reuse, R8, R116 ;  /* 0x000000080474723c */ /* 0x042fee0000001874 */
[----:B------:R-:W1:Y:S01]  /*24a50*/  MUFU.EX2 R193, R193 ;  /* 0x000000c100c17308 */ /* 0x000e620000000800 */
[C---:B------:R-:W-:Y:S01]  /*24a60*/  HMMA.16816.F32 R120, R4.reuse, R10, R120 ;  /* 0x0000000a0478723c */ /* 0x040fe20000001878 */
[----:B------:R-:W3:Y:S06]  /*24a70*/  LDSM.16.MT88.4 R8, [R214+0x10800] ;  /* 0x01080000d608783b */ /* 0x000eec0000004200 */
[----:B------:R-:W1:Y:S01]  /*24a80*/  MUFU.EX2 R192, R192 ;  /* 0x000000c000c07308 */ /* 0x000e620000000800 */
[C---:B----4-:R-:W-:Y:S07]  /*24a90*/  HMMA.16816.F32 R124, R4.reuse, R12, R124 ;  /* 0x0000000c047c723c */ /* 0x050fee000000187c */
[----:B------:R-:W-:Y:S01]  /*24aa0*/  MUFU.EX2 R191, R191 ;  /* 0x000000bf00bf7308 */ /* 0x000fe20000000800 */
[C---:B------:R-:W-:Y:S01]  /*24ab0*/  HMMA.16816.F32 R128, R4.reuse, R14, R128 ;  /* 0x0000000e0480723c */ /* 0x040fe20000001880 */
[----:B------:R-:W4:Y:S06]  /*24ac0*/  LDSM.16.MT88.4 R12, [R213+0x12800] ;  /* 0x01280000d50c783b */ /* 0x000f2c0000004200 */
[----:B------:R-:W4:Y:S01]  /*24ad0*/  MUFU.EX2 R190, R190 ;  /* 0x000000be00be7308 */ /* 0x000f220000000800 */
[C---:B--2---:R-:W-:Y:S06]  /*24ae0*/  HMMA.16816.F32 R108, R4.reuse, R16, R108 ;  /* 0x00000010046c723c */ /* 0x044fec000000186c */
[----:B------:R-:W-:Y:S01]  /*24af0*/  HMMA.16816.F32 R112, R4, R18, R112 ;  /* 0x000000120470723c */ /* 0x000fe20000001870 */
[----:B------:R-:W2:Y:S01]  /*24b00*/  LDSM.16.MT88.4 R16, [R216+0x10800] ;  /* 0x01080000d810783b */ /* 0x000ea20000004200 */
[----:B------:R-:W2:Y:S05]  /*24b10*/  MUFU.EX2 R178, R178 ;  /* 0x000000b200b27308 */ /* 0x000eaa0000000800 */
[C---:B------:R-:W-:Y:S01]  /*24b20*/  F2FP.F16.F32.PACK_AB R4, R183.reuse, R184 ;  /* 0x000000b8b704723e */ /* 0x040fe200000000ff */
[----:B------:R-:W-:Y:S01]  /*24b30*/  FADD.FTZ R183, R183, R171 ;  /* 0x000000abb7b77221 */ /* 0x000fe20000010000 */
[----:B------:R-:W-:Y:S01]  /*24b40*/  F2FP.F16.F32.PACK_AB R5, R189, R186 ;  /* 0x000000babd05723e */ /* 0x000fe200000000ff */
[----:B------:R-:W-:Y:S01]  /*24b50*/  MUFU.EX2 R177, R177 ;  /* 0x000000b100b17308 */ /* 0x000fe20000000800 */
[----:B------:R-:W-:Y:S01]  /*24b60*/  F2FP.F16.F32.PACK_AB R6, R185, R182 ;  /* 0x000000b6b906723e */ /* 0x000fe200000000ff */
[----:B------:R-:W-:Y:S01]  /*24b70*/  FADD.FTZ R189, R189, R3 ;  /* 0x00000003bdbd7221 */ /* 0x000fe20000010000 */
[----:B------:R-:W-:Y:S01]  /*24b80*/  F2FP.F16.F32.PACK_AB R7, R187, R188 ;  /* 0x000000bcbb07723e */ /* 0x000fe200000000ff */
[----:B------:R-:W-:Y:S01]  /*24b90*/  FADD.FTZ R183, R182, R183 ;  /* 0x000000b7b6b77221 */ /* 0x000fe20000010000 */
[----:B------:R-:W-:Y:S01]  /*24ba0*/  MOV R3, R168 ;  /* 0x000000a800037202 */ /* 0x000fe20000000f00 */
[----:B------:R-:W-:-:S02]  /*24bb0*/  FADD.FTZ R189, R188, R189 ;  /* 0x000000bdbcbd7221 */ /* 0x000fc40000010000 */
[----:B------:R-:W-:Y:S01]  /*24bc0*/  MUFU.EX2 R176, R176 ;  /* 0x000000b000b07308 */ /* 0x000fe20000000800 */
[----:B------:R-:W-:Y:S01]  /*24bd0*/  FADD.FTZ R185, R185, R183 ;  /* 0x000000b7b9b97221 */ /* 0x000fe20000010000 */
[C---:B---3--:R-:W-:Y:S01]  /*24be0*/  HMMA.16816.F32 R152, R4.reuse, R8, R152 ;  /* 0x000000080498723c */ /* 0x048fe20000001898 */
[----:B------:R-:W-:Y:S02]  /*24bf0*/  FADD.FTZ R187, R187, R189 ;  /* 0x000000bdbbbb7221 */ /* 0x000fe40000010000 */
[----:B------:R-:W-:Y:S02]  /*24c00*/  FADD.FTZ R185, R251, R185 ;  /* 0x000000b9fbb97221 */ /* 0x000fe40000010000 */
[----:B-1----:R-:W-:Y:S01]  /*24c10*/  FADD.FTZ R187, R193, R187 ;  /* 0x000000bbc1bb7221 */ /* 0x002fe20000010000 */
[C---:B----4-:R-:W-:Y:S01]  /*24c20*/  HMMA.16816.F32 R52, R4.reuse, R12, R52 ;  /* 0x0000000c0434723c */ /* 0x050fe20000001834 */
[----:B------:R-:W-:Y:S05]  /*24c30*/  MUFU.EX2 R175, R175 ;  /* 0x000000af00af7308 */ /* 0x000fea0000000800 */
[C---:B------:R-:W-:Y:S01]  /*24c40*/  HMMA.16816.F32 R56, R4.reuse, R14, R56 ;  /* 0x0000000e0438723c */ /* 0x040fe20000001838 */
[----:B------:R-:W1:Y:S02]  /*24c50*/  LDSM.16.MT88.4 R12, [R216+0x16800] ;  /* 0x01680000d80c783b */ /* 0x000e640000004200 */
[----:B------:R-:W3:Y:S03]  /*24c60*/  MUFU.EX2 R174, R174 ;  /* 0x000000ae00ae7308 */ /* 0x000ee60000000800 */
[C---:B------:R-:W-:Y:S01]  /*24c70*/  HMMA.16816.F32 R148, R4.reuse, R10, R148 ;  /* 0x0000000a0494723c */ /* 0x040fe20000001894 */
[----:B------:R-:W4:Y:S04]  /*24c80*/  LDSM.16.MT88.4 R8, [R212+0x12800] ;  /* 0x01280000d408783b */ /* 0x000f280000004200 */
[----:B------:R-:W3:Y:S01]  /*24c90*/  MUFU.EX2 R179, R179 ;  /* 0x000000b300b37308 */ /* 0x000ee20000000800 */
[C---:B--2---:R-:W-:Y:S06]  /*24ca0*/  HMMA.16816.F32 R160, R4.reuse, R16, R160 ;  /* 0x0000001004a0723c */ /* 0x044fec00000018a0 */
[C---:B------:R-:W-:Y:S01]  /*24cb0*/  HMMA.16816.F32 R156, R4.reuse, R18, R156 ;  /* 0x00000012049c723c */ /* 0x040fe2000000189c */
[----:B------:R-:W2:Y:S01]  /*24cc0*/  LDSM.16.MT88.4 R16, [R214+0x12800] ;  /* 0x01280000d610783b */ /* 0x000ea20000004200 */
[----:B------:R-:W3:Y:S04]  /*24cd0*/  MUFU.EX2 R249, R249 ;  /* 0x000000f900f97308 */ /* 0x000ee80000000800 */
[C---:B------:R-:W-:Y:S04]  /*24ce0*/  HMMA.16816.F32 R144, R4.reuse, R28, R144 ;  /* 0x0000001c0490723c */ /* 0x040fe80000001890 */
[----:B------:R-:W3:Y:S02]  /*24cf0*/  MUFU.EX2 R173, R173 ;  /* 0x000000ad00ad7308 */ /* 0x000ee40000000800 */
[C---:B------:R-:W-:Y:S01]  /*24d00*/  HMMA.16816.F32 R140, R4.reuse, R30, R140 ;  /* 0x0000001e048c723c */ /* 0x040fe2000000188c */
[----:B------:R-:W-:Y:S05]  /*24d10*/  LDSM.16.MT88.4 R28, [R216+0x14800] ;  /* 0x01480000d81c783b */ /* 0x000fea0000004200 */
[C---:B------:R-:W-:Y:S06]  /*24d20*/  HMMA.16816.F32 R136, R4.reuse, R24, R136 ;  /* 0x000000180488723c */ /* 0x040fec0000001888 */
[C---:B-1----:R-:W-:Y:S06]  /*24d30*/  HMMA.16816.F32 R100, R4.reuse, R12, R100 ;  /* 0x0000000c0464723c */ /* 0x042fec0000001864 */
[C---:B------:R-:W-:Y:S01]  /*24d40*/  HMMA.16816.F32 R104, R4.reuse, R14, R104 ;  /* 0x0000000e0468723c */ /* 0x040fe20000001868 */
[----:B------:R-:W1:Y:S05]  /*24d50*/  LDSM.16.MT88.4 R12, [R212+0x16800] ;  /* 0x01680000d40c783b */ /* 0x000e6a0000004200 */
[C---:B----4-:R-:W-:Y:S06]  /*24d60*/  HMMA.16816.F32 R60, R4.reuse, R8, R60 ;  /* 0x00000008043c723c */ /* 0x050fec000000183c */
[C---:B--2---:R-:W-:Y:S06]  /*24d70*/  HMMA.16816.F32 R44, R4.reuse, R16, R44 ;  /* 0x00000010042c723c */ /* 0x044fec000000182c */
[C---:B------:R-:W-:Y:S01]  /*24d80*/  HMMA.16816.F32 R48, R4.reuse, R18, R48 ;  /* 0x000000120430723c */ /* 0x040fe20000001830 */
[----:B------:R-:W2:Y:S05]  /*24d90*/  LDSM.16.MT88.4 R16, [R212+0x14800] ;  /* 0x01480000d410783b */ /* 0x000eaa0000004200 */
[C---:B------:R-:W-:Y:S01]  /*24da0*/  HMMA.16816.F32 R64, R4.reuse, R10, R64 ;  /* 0x0000000a0440723c */ /* 0x040fe20000001840 */
[----:B------:R-:W4:Y:S05]  /*24db0*/  LDSM.16.MT88.4 R8, [R214+0x16800] ;  /* 0x01680000d608783b */ /* 0x000f2a0000004200 */
        /* <DEDUP_REMOVED lines=20> */
[C---:B-1----:R-:W-:Y:S06]  /*24f00*/  HMMA.16816.F32 R116, R4.reuse, R16, R116 ;  /* 0x000000100474723c */ /* 0x042fec0000001874 */
[C---:B------:R-:W-:Y:S01]  /*24f10*/  HMMA.16816.F32 R120, R4.reuse, R18, R120 ;  /* 0x000000120478723c */ /* 0x040fe20000001878 */
[----:B------:R-:W1:Y:S05]  /*24f20*/  LDSM.16.MT88.4 R16, [R212+0x11000] ;  /* 0x01100000d410783b */ /* 0x000e6a0000004200 */
        /* <DEDUP_REMOVED lines=27> */
[C---:B------:R-:W-:Y:S06]  /*250e0*/  HMMA.16816.F32 R44, R4.reuse, R8, R44 ;  /* 0x00000008042c723c */ /* 0x040fec000000182c */
        /* <DEDUP_REMOVED lines=87> */
.L_x_8796:
[----:B------:R-:W-:Y:S05]  /*25660*/  @!P6 BRA `(.L_x_8805) ;  /* 0x0000005c00d8e947 */ /* 0x000fea0003800000 */
[----:B------:R-:W-:Y:S02]  /*25670*/  MOV R2, R3 ;  /* 0x0000000300027202 */ /* 0x000fe40000000f00 */
[----:B------:R-:W-:-:S07]  /*25680*/  MOV R0, R164 ;  /* 0x000000a400007202 */ /* 0x000fce0000000f00 */
.L_x_8814:
        /* <DEDUP_REMOVED lines=81> */
.L_x_8807:
[----:B--2---:R-:W-:Y:S02]  /*25ba0*/  R2UR UR4, R164 ;  /* 0x00000000a40472ca */ /* 0x004fe400000e0000 */
[----:B------:R-:W-:Y:S11]  /*25bb0*/  R2UR UR5, R165 ;  /* 0x00000000a50572ca */ /* 0x000ff600000e0000 */
[----:B------:R-:W-:Y:S02]  /*25bc0*/  @!UPT UIADD3 URZ, URZ, URZ, URZ ;  /* 0x0000003f3f3ff290 */ /* 0x000fe4000fffe03f */
[----:B-1----:R-:W2:Y:S02]  /*25bd0*/  LD.E R10, desc[UR4][R166.64+0x40] ;  /* 0x00004004a60a7980 */ /* 0x002ea4000c101900 */
[----:B--2---:R-:W-:Y:S05]  /*25be0*/  IMAD.U32 R10, R10, -0x40, RZ ;  /* 0xffffffc00a0a7824 */ /* 0x004fea00078e00ff */
[----:B------:R-:W-:Y:S02]  /*25bf0*/  SHF.R.S32.HI R4, RZ, 0x1f, R10 ;  /* 0x0000001fff047819 */ /* 0x000fe4000001140a */
.L_x_8808:
[----:B------:R-:W-:Y:S05]  /*25c00*/  BSYNC B0 ;  /* 0x0000000000007941 */ /* 0x000fea0003800000 */
.L_x_8806:
        /* <DEDUP_REMOVED lines=150> */
[----:B------:R-:W-:Y:S01]  /*26570*/  LDSM.16.M88.4 R188, [R215+0x8000] ;  /* 0x00800000d7bc783b */ /* 0x000fe20000000200 */
[C---:B-1----:R-:W-:Y:S03]  /*26580*/  HMMA.16816.F32 R4, R32.reuse, R8, RZ ;  /* 0x000000082004723c */ /* 0x042fe600000018ff */
[----:B------:R-:W-:Y:S04]  /*26590*/  LDSM.16.M88.4 R192, [R215+0x8800] ;  /* 0x00880000d7c0783b */ /* 0x000fe80000000200 */
[----:B------:R-:W3:Y:S01]  /*265a0*/  LD.E R3, desc[UR4][R166.64+0x18c] ;  /* 0x00018c04a6037980 */ /* 0x000ee2000c101900 */
        /* <DEDUP_REMOVED lines=10> */
[----:B------:R-:W2:Y:S05]  /*26650*/  LDSM.16.M88.4 R176, [R218] ;  /* 0x00000000dab0783b */ /* 0x000eaa0000000200 */
        /* <DEDUP_REMOVED lines=8> */
[----:B------:R-:W-:Y:S04]  /*266e0*/  LDSM.16.M88.4 R168, [R217] ;  /* 0x00000000d9a8783b */ /* 0x000fe80000000200 */
[----:B------:R-:W1:Y:S01]  /*266f0*/  LDSM.16.M88.4 R172, [R208] ;  /* 0x00000000d0ac783b */ /* 0x000e620000000200 */
        /* <DEDUP_REMOVED lines=25> */
[----:B------:R-:W3:Y:S01]  /*26890*/  LDSM.16.M88.4 R180, [R207] ;  /* 0x00000000cfb4783b */ /* 0x000ee20000000200 */
        /* <DEDUP_REMOVED lines=26> */
[C---:B-----5:R-:W-:Y:S06]  /*26a40*/  HMMA.16816.F32 R4, R188.reuse, R192, R4 ;  /* 0x000000c0bc04723c */ /* 0x060fec0000001804 */
[C---:B------:R-:W-:Y:S01]  /*26a50*/  HMMA.16816.F32 R8, R188.reuse, R194, R8 ;  /* 0x000000c2bc08723c */ /* 0x040fe20000001808 */
[----:B------:R-:W5:Y:S05]  /*26a60*/  LDSM.16.M88.4 R192, [R208+0x2800] ;  /* 0x00280000d0c0783b */ /* 0x000f6a0000000200 */
        /* <DEDUP_REMOVED lines=10> */
[C---:B--2---:R-:W-:Y:S06]  /*26b10*/  HMMA.16816.F32 R4, R172.reuse, R176, R4 ;  /* 0x000000b0ac04723c */ /* 0x044fec0000001804 */
[C---:B------:R-:W-:Y:S01]  /*26b20*/  HMMA.16816.F32 R8, R172.reuse, R178, R8 ;  /* 0x000000b2ac08723c */ /* 0x040fe20000001808 */
[----:B------:R-:W1:Y:S05]  /*26b30*/  LDSM.16.M88.4 R176, [R221+0xc000] ;  /* 0x00c00000ddb0783b */ /* 0x000e6a0000000200 */
[C---:B-----5:R-:W-:Y:S06]  /*26b40*/  HMMA.16816.F32 R12, R172.reuse, R192, R12 ;  /* 0x000000c0ac0c723c */ /* 0x060fec000000180c */
        /* <DEDUP_REMOVED lines=20> */
[----:B------:R-:W2:Y:S04]  /*26c90*/  LDSM.16.M88.4 R168, [R200] ;  /* 0x00000000c8a8783b */ /* 0x000ea80000000200 */
[----:B------:R-:W3:Y:S01]  /*26ca0*/  LDSM.16.M88.4 R180, [R218+0x4000] ;  /* 0x00400000dab4783b */ /* 0x000ee20000000200 */
[C---:B----4-:R-:W-:Y:S06]  /*26cb0*/  HMMA.16816.F32 R4, R172.reuse, R184, R4 ;  /* 0x000000b8ac04723c */ /* 0x050fec0000001804 */
[C---:B------:R-:W-:Y:S01]  /*26cc0*/  HMMA.16816.F32 R8, R172.reuse, R186, R8 ;  /* 0x000000baac08723c */ /* 0x040fe20000001808 */
[----:B------:R-:W4:Y:S05]  /*26cd0*/  LDSM.16.M88.4 R184, [R215+0xc800] ;  /* 0x00c80000d7b8783b */ /* 0x000f2a0000000200 */
[C---:B-1----:R-:W-:Y:S06]  /*26ce0*/  HMMA.16816.F32 R12, R172.reuse, R176, R12 ;  /* 0x000000b0ac0c723c */ /* 0x042fec000000180c */
[C---:B------:R-:W-:Y:S01]  /*26cf0*/  HMMA.16816.F32 R16, R172.reuse, R178, R16 ;  /* 0x000000b2ac10723c */ /* 0x040fe20000001810 */
[----:B------:R-:W-:Y:S05]  /*26d00*/  LDSM.16.M88.4 R176, [R217+0x4000] ;  /* 0x00400000d9b0783b */ /* 0x000fea0000000200 */
[C---:B-----5:R-:W-:Y:S06]  /*26d10*/  HMMA.16816.F32 R20, R172.reuse, R188, R20 ;  /* 0x000000bcac14723c */ /* 0x060fec0000001814 */
        /* <DEDUP_REMOVED lines=19> */
[C---:B------:R-:W-:Y:S06]  /*26e50*/  HMMA.16816.F32 R4, R176.reuse, R188, R4 ;  /* 0x000000bcb004723c */ /* 0x040fec0000001804 */
        /* <DEDUP_REMOVED lines=110> */
[-C--:B------:R-:W-:Y:S08]  /*27540*/  FMUL.FTZ R10, R34, R3.reuse ;  /* 0x00000003220a7220 */ /* 0x080ff00000410000 */
[----:B------:R-:W1:Y:S10]  /*27550*/  MUFU.TANH R6, R6 ;  /* 0x0000000600067308 */ /* 0x000e740000002400 */
[----:B------:R-:W1:Y:S01]  /*27560*/  MUFU.TANH R7, R7 ;  /* 0x0000000700077308 */ /* 0x000e620000002400 */
[-C--:B-----5:R-:W-:Y:S01]  /*27570*/  FMUL.FTZ R28, R29, R3.reuse ;  /* 0x000000031d1c7220 */ /* 0x0a0fe20000410000 */
[----:B------:R-:W-:Y:S08]  /*27580*/  FMUL.FTZ R3, R35, R3 ;  /* 0x0000000323037220 */ /* 0x000ff00000410000 */
        /* <DEDUP_REMOVED lines=35> */
[-C--:B------:R-:W-:Y:S06]  /*277c0*/  LOP3.LUT R32, R32, R34.reuse, RZ, 0x3c, !PT ;  /* 0x0000002220207212 */ /* 0x080fec00078e3cff */
        /* <DEDUP_REMOVED lines=26> */
[C---:B------:R-:W-:Y:S04]  /*27970*/  ISETP.NE.AND P2, PT, R34.reuse, RZ, PT ;  /* 0x000000ff2200720c */ /* 0x040fe80003f45270 */
[----:B------:R-:W-:Y:S03]  /*27980*/  SEL R31, R11, R31, !P2 ;  /* 0x0000001f0b1f7207 */ /* 0x000fe60005000000 */
[----:B------:R-:W-:Y:S01]  /*27990*/  @!P1 IMAD.MOV R33, RZ, RZ, -R33 ;  /* 0x000000ffff219224 */ /* 0x000fe200078e0a21 */
[-C--:B------:R-:W-:Y:S04]  /*279a0*/  LEA R186, P1, R31, R236.reuse, 0x2 ;  /* 0x000000ec1fba7211 */ /* 0x080fe800078210ff */
        /* <DEDUP_REMOVED lines=21> */
.L_x_8812:
[----:B------:R-:W-:Y:S02]  /*27b00*/  R2UR UR4, R164 ;  /* 0x00000000a40472ca */ /* 0x000fe400000e0000 */
[----:B------:R-:W-:Y:S11]  /*27b10*/  R2UR UR5, R165 ;  /* 0x00000000a50572ca */ /* 0x000ff600000e0000 */
[----:B------:R-:W-:Y:S02]  /*27b20*/  @!UPT UIADD3 URZ, URZ, URZ, URZ ;  /* 0x0000003f3f3ff290 */ /* 0x000fe4000fffe03f */
[----:B------:R-:W2:Y:S02]  /*27b30*/  LD.E R34, desc[UR4][R166.64+0x38] ;  /* 0x00003804a6227980 */ /* 0x000ea4000c101900 */
[----:B--2---:R-:W-:Y:S05]  /*27b40*/  IMAD.U32 R34, R34, -0x40, RZ ;  /* 0xffffffc022227824 */ /* 0x004fea00078e00ff */
[----:B------:R-:W-:Y:S02]  /*27b50*/  SHF.R.S32.HI R23, RZ, 0x1f, R34 ;  /* 0x0000001fff177819 */ /* 0x000fe40000011422 */
.L_x_8813:
[----:B------:R-:W-:Y:S05]  /*27b60*/  BSYNC B0 ;  /* 0x0000000000007941 */ /* 0x000fea0003800000 */
.L_x_8811:
[----:B-1----:R-:W-:Y:S01]  /*27b70*/  STL.64 [R1+0x10], R6 ;  /* 0x0000100601007387 */ /* 0x002fe20000100a00 */
[----:B------:R-:W-:Y:S02]  /*27b80*/  @P6 R2UR UR4, R164 ;  /* 0x00000000a40462ca */ /* 0x000fe400000e0000 */
[C---:B------:R-:W-:Y:S01]  /*27b90*/  @P6 R2UR UR5, R165.reuse ;  /* 0x00000000a50562ca */ /* 0x040fe200000e0000 */
[----:B------:R-:W-:Y:S01]  /*27ba0*/  STL.64 [R1+0x8], R4 ;  /* 0x0000080401007387 */ /* 0x000fe20000100a00 */
[----:B------:R-:W-:Y:S02]  /*27bb0*/  LEA R186, P1, R34, R229, 0x1 ;  /* 0x000000e522ba7211 */ /* 0x000fe400078208ff */
[----:B------:R-:W-:Y:S01]  /*27bc0*/  @P5 R2UR UR10, R164 ;  /* 0x00000000a40a52ca */ /* 0x000fe200000e0000 */
[----:B------:R1:W-:Y:S01]  /*27bd0*/  STL.64 [R1], R2 ;  /* 0x0000000201007387 */ /* 0x0003e20000100a00 */
[-C--:B------:R-:W-:Y:S02]  /*27be0*/  LEA.HI.X R187, R34, R228.reuse, R23, 0x1, P1 ;  /* 0x000000e422bb7211 */ /* 0x080fe400008f0c17 */
        /* <DEDUP_REMOVED lines=18> */
[----:B------:R2:W-:Y:S01]  /*27d10*/  @!P5 STS.128 [R235+0xa000], RZ ;  /* 0x00a000ffeb00d388 */ /* 0x0005e20000000c00 */
[----:B------:R-:W-:Y:S03]  /*27d20*/  IADD3 R11, P0, R34, R225, RZ ;  /* 0x000000e1220b7210 */ /* 0x000fe60007f1e0ff */
[----:B------:R-:W-:Y:S01]  /*27d30*/  @!PT LDS RZ, [RZ] ;  /* 0x00000000fffff984 */ /* 0x000fe20000000800 */
[----:B------:R-:W-:Y:S01]  /*27d40*/  @!PT LDS RZ, [RZ] ;  /* 0x00000000fffff984 */ /* 0x000fe20000000800 */
[----:B------:R-:W-:Y:S01]  /*27d50*/  @!PT LDS RZ, [RZ] ;  /* 0x00000000fffff984 */ /* 0x000fe20000000800 */
[----:B------:R-:W-:Y:S01]  /*27d60*/  @P4 LDGSTS.E.BYPASS.LTC128B.128 [R235+0xc000], desc[UR4][R186.64+0x100] ;  /* 0x0c000100baeb4fae */ /* 0x000fe2000b901d44 */
[-C--:B------:R-:W-:Y:S01]  /*27d70*/  @P5 LEA R170, P2, R11, R229.reuse, 0x1 ;  /* 0x000000e50baa5211 */ /* 0x080fe200078408ff */
        /* <DEDUP_REMOVED lines=8> */
[----:B------:R-:W-:Y:S01]  /*27e00*/  @P3 LDGSTS.E.BYPASS.LTC128B.128 [R235+0xe000], desc[UR14][R186.64+0x180] ;  /* 0x0e000180baeb3fae */ /* 0x000fe2000b901d4e */
[CCC-:B------:R-:W-:Y:S02]  /*27e10*/  @P5 LEA.HI.X R171, R11.reuse, R228.reuse, R23.reuse, 0x1, P2 ;  /* 0x000000e40bab5211 */ /* 0x1c0fe400010f0c17 */
[C---:B------:R-:W-:Y:S01]  /*27e20*/  @P3 LEA R32, P0, R11.reuse, R229, 0x1 ;  /* 0x000000e50b203211 */ /* 0x040fe200078008ff */
[----:B------:R2:W-:Y:S01]  /*27e30*/  @!P3 STS.128 [R235+0xe000], RZ ;  /* 0x00e000ffeb00b388 */ /* 0x0005e20000000c00 */
[C---:B------:R-:W-:Y:S02]  /*27e40*/  IADD3 R25, P2, R11.reuse, R225, RZ ;  /* 0x000000e10b197210 */ /* 0x040fe40007f5e0ff */
[CCC-:B------:R-:W-:Y:S01]  /*27e50*/  @P4 LEA.HI.X R35, R11.reuse, R228.reuse, R23.reuse, 0x1, P1 ;  /* 0x000000e40b234211 */ /* 0x1c0fe200008f0c17 */
[----:B------:R-:W-:Y:S01]  /*27e60*/  @!PT LDS RZ, [RZ] ;  /* 0x00000000fffff984 */ /* 0x000fe20000000800 */
[----:B------:R-:W-:Y:S01]  /*27e70*/  @!PT LDS RZ, [RZ] ;  /* 0x00000000fffff984 */ /* 0x000fe20000000800 */
[----:B------:R-:W-:Y:S01]  /*27e80*/  @!PT LDS RZ, [RZ] ;  /* 0x00000000fffff984 */ /* 0x000fe20000000800 */
[----:B------:R3:W-:Y:S01]  /*27e90*/  @P6 LDGSTS.E.BYPASS.LTC128B.128 [R235+0x8800], desc[UR12][R184.64] ;  /* 0x08800000b8eb6fae */ /* 0x0007e2000b901d4c */
[-C--:B------:R-:W-:Y:S01]  /*27ea0*/  @P3 LEA.HI.X R33, R11, R228.reuse, R23, 0x1, P0 ;  /* 0x000000e40b213211 */ /* 0x080fe200000f0c17 */
        /* <DEDUP_REMOVED lines=10> */
[CC--:B------:R-:W-:Y:S01]  /*27f50*/  @P4 LEA R190, P1, R25.reuse, R229.reuse, 0x1 ;  /* 0x000000e519be4211 */ /* 0x0c0fe200078208ff */
[----:B------:R2:W-:Y:S01]  /*27f60*/  @!P5 STS.128 [R235+0xa800], RZ ;  /* 0x00a800ffeb00d388 */ /* 0x0005e20000000c00 */
[C---:B------:R-:W-:Y:S02]  /*27f70*/  @P3 LEA R188, P0, R25.reuse, R229, 0x1 ;  /* 0x000000e519bc3211 */ /* 0x040fe400078008ff */
[C---:B------:R-:W-:Y:S01]  /*27f80*/  IADD3 R11, P2, R25.reuse, R225, RZ ;  /* 0x000000e1190b7210 */ /* 0x040fe20007f5e0ff */
[----:B------:R-:W-:Y:S01]  /*27f90*/  @!PT LDS RZ, [RZ] ;  /* 0x00000000fffff984 */ /* 0x000fe20000000800 */
[----:B------:R-:W-:Y:S01]  /*27fa0*/  @!PT LDS RZ, [RZ] ;  /* 0x00000000fffff984 */ /* 0x000fe20000000800 */
[----:B------:R-:W-:Y:S01]  /*27fb0*/  @!PT LDS RZ, [RZ] ;  /* 0x00000000fffff984 */ /* 0x000fe20000000800 */
[----:B------:R-:W-:Y:S01]  /*27fc0*/  @P4 LDGSTS.E.BYPASS.LTC128B.128 [R235+0xc800], desc[UR4][R34.64+0x100] ;  /* 0x0c80010022eb4fae */ /* 0x000fe2000b901d44 */
[CCC-:B------:R-:W-:Y:S02]  /*27fd0*/  @P4 LEA.HI.X R191, R25.reuse, R228.reuse, R23.reuse, 0x1, P1 ;  /* 0x000000e419bf4211 */ /* 0x1c0fe400008f0c17 */
[-C--:B------:R-:W-:Y:S01]  /*27fe0*/  @P3 LEA.HI.X R189, R25, R228.reuse, R23, 0x1, P0 ;  /* 0x000000e419bd3211 */ /* 0x080fe200000f0c17 */
[----:B------:R2:W-:Y:S01]  /*27ff0*/  @!P4 STS.128 [R235+0xc800], RZ ;  /* 0x00c800ffeb00c388 */ /* 0x0005e20000000c00 */
[----:B------:R-:W-:Y:S01]  /*28000*/  IMAD.X R23, R23, 0x1, R226, P2 ;  /* 0x0000000117177824 */ /* 0x000fe200010e06e2 */
[CC--:B-1----:R-:W-:Y:S02]  /*28010*/  @P6 LEA R2, P0, R11.reuse, R229.reuse, 0x1 ;  /* 0x000000e50b026211 */ /* 0x0c2fe400078008ff */
[----:B------:R-:W-:Y:S01]  /*28020*/  @!PT LDS RZ, [RZ] ;  /* 0x00000000fffff984 */ /* 0x000fe20000000800 */
[----:B------:R-:W-:Y:S01]  /*28030*/  @!PT LDS RZ, [RZ] ;  /* 0x00000000fffff984 */ /* 0x000fe20000000800 */
[----:B------:R-:W-:Y:S01]  /*28040*/  @!PT LDS RZ, [RZ] ;  /* 0x00000000fffff984 */ /* 0x000fe20000000800 */
[----:B------:R-:W-:Y:S01]  /*28050*/  @P3 LDGSTS.E.BYPASS.LTC128B.128 [R235+0xe800], desc[UR14][R32.64+0x180] ;  /* 0x0e80018020eb3fae */ /* 0x000fe2000b901d4e */
[CC--:B------:R-:W-:Y:S02]  /*28060*/  @P5 LEA R4, P2, R11.reuse, R229.reuse, 0x1 ;  /* 0x000000e50b045211 */ /* 0x0c0fe400078408ff */
[CCC-:B------:R-:W-:Y:S01]  /*28070*/  @P6 LEA.HI.X R3, R11.reuse, R228.reuse, R23.reuse, 0x1, P0 ;  /* 0x000000e40b036211 */ /* 0x1c0fe200000f0c17 */
[----:B------:R2:W-:Y:S01]  /*28080*/  @!P3 STS.128 [R235+0xe800], RZ ;  /* 0x00e800ffeb00b388 */ /* 0x0005e20000000c00 */
[CC--:B------:R-:W-:Y:S01]  /*28090*/  @P3 LEA R6, P0, R11.reuse, R229.reuse, 0x1 ;  /* 0x000000e50b063211 */ /* 0x0c0fe200078008ff */
[----:B---3--:R-:W-:Y:S01]  /*280a0*/  IMAD.MOV.U32 R184, RZ, RZ, R4 ;  /* 0x000000ffffb87224 */ /* 0x008fe200078e0004 */
[C---:B------:R-:W-:Y:S01]  /*280b0*/  @P4 LEA R250, P1, R11.reuse, R229, 0x1 ;  /* 0x000000e50bfa4211 */ /* 0x040fe200078208ff */
[----:B------:R-:W-:Y:S01]  /*280c0*/  @!PT LDS RZ, [RZ] ;  /* 0x00000000fffff984 */ /* 0x000fe20000000800 */
[----:B------:R-:W-:Y:S01]  /*280d0*/  @!PT LDS RZ, [RZ] ;  /* 0x00000000fffff984 */ /* 0x000fe20000000800 */
[----:B------:R-:W-:Y:S01]  /*280e0*/  @!PT LDS RZ, [RZ] ;  /* 0x00000000fffff984 */ /* 0x000fe20000000800 */
[----:B------:R-:W-:Y:S01]  /*280f0*/  @P6 LDGSTS.E.BYPASS.LTC128B.128 [R235+0x9000], desc[UR12][R194.64] ;  /* 0x09000000c2eb6fae */ /* 0x000fe2000b901d4c */
[CCC-:B------:R-:W-:Y:S02]  /*28100*/  @P3 LEA.HI.X R7, R11.reuse, R228.reuse, R23.reuse, 0x1, P0 ;  /* 0x000000e40b073211 */ /* 0x1c0fe400000f0c17 */
[CCC-:B------:R-:W-:Y:S01]  /*28110*/  @P5 LEA.HI.X R5, R11.reuse, R228.reuse, R23.reuse, 0x1, P2 ;  /* 0x000000e40b055211 */ /* 0x1c0fe200010f0c17 */
[----:B------:R2:W-:Y:S01]  /*28120*/  @!P6 STS.128 [R235+0x9000], RZ ;  /* 0x009000ffeb00e388 */ /* 0x0005e20000000c00 */
[----:B------:R-:W-:Y:S01]  /*28130*/  @P4 LEA.HI.X R251, R11, R228, R23, 0x1, P1 ;  /* 0x000000e40bfb4211 */ /* 0x000fe200008f0c17 */
[----:B------:R-:W-:Y:S01]  /*28140*/  IMAD.MOV.U32 R228, RZ, RZ, R6 ;  /* 0x000000ffffe47224 */ /* 0x000fe200078e0006 */
[C---:B------:R-:W-:Y:S01]  /*28150*/  @P6 R2UR UR14, R164.reuse ;  /* 0x00000000a40e62ca */ /* 0x040fe200000e0000 */
[----:B------:R-:W-:Y:S01]  /*28160*/  @!PT LDS RZ, [RZ] ;  /* 0x00000000fffff984 */ /* 0x000fe20000000800 */
[----:B------:R-:W-:Y:S01]  /*28170*/  @!PT LDS RZ, [RZ] ;  /* 0x00000000fffff984 */ /* 0x000fe20000000800 */
[----:B------:R-:W-:Y:S01]  /*28180*/  @!PT LDS RZ, [RZ] ;  /* 0x00000000fffff984 */ /* 0x000fe20000000800 */
[----:B------:R-:W-:Y:S01]  /*28190*/  @P5 LDGSTS.E.BYPASS.LTC128B.128 [R235+0xb000], desc[UR10][R192.64+0x80] ;  /* 0x0b000080c0eb5fae */ /* 0x000fe2000b901d4a */
[----:B------:R-:W-:Y:S01]  /*281a0*/  IMAD.MOV.U32 R229, RZ, RZ, R7 ;  /* 0x000000ffffe57224 */ /* 0x000fe200078e0007 */
[C---:B------:R-:W-:Y:S01]  /*281b0*/  @P6 R2UR UR15, R165.reuse ;  /* 0x00000000a50f62ca */ /* 0x040fe200000e0000 */
[----:B------:R-:W-:Y:S01]  /*281c0*/  IMAD.MOV.U32 R185, RZ, RZ, R5 ;  /* 0x000000ffffb97224 */ /* 0x000fe200078e0005 */
[----:B------:R-:W5:Y:S01]  /*281d0*/  LDL.LU.64 R6, [R1+0x10] ;  /* 0x0000100001067983 */ /* 0x000f620000300a00 */
[----:B----4-:R-:W-:Y:S01]  /*281e0*/  IMAD.MOV.U32 R170, RZ, RZ, R2 ;  /* 0x000000ffffaa7224 */ /* 0x010fe200078e0002 */
[C---:B------:R-:W-:Y:S01]  /*281f0*/  @P5 R2UR UR12, R164.reuse ;  /* 0x00000000a40c52ca */ /* 0x040fe200000e0000 */
[----:B------:R-:W-:Y:S01]  /*28200*/  IMAD.MOV.U32 R171, RZ, RZ, R3 ;  /* 0x000000ffffab7224 */ /* 0x000fe200078e0003 */
[----:B------:R-:W5:Y:S01]  /*28210*/  LDL.LU.64 R4, [R1+0x8] ;  /* 0x0000080001047983 */ /* 0x000f620000300a00 */
[C---:B------:R-:W-:Y:S02]  /*28220*/  @P5 R2UR UR13, R165.reuse ;  /* 0x00000000a50d52ca */ /* 0x040fe400000e0000 */
[C---:B------:R-:W-:Y:S01]  /*28230*/  @P4 R2UR UR10, R164.reuse ;  /* 0x00000000a40a42ca */ /* 0x040fe200000e0000 */
[----:B------:R-:W5:Y:S01]  /*28240*/  LDL.LU.64 R2, [R1] ;  /* 0x0000000001027983 */ /* 0x000f620000300a00 */
[C---:B------:R-:W-:Y:S03]  /*28250*/  @P4 R2UR UR11, R165.reuse ;  /* 0x00000000a50b42ca */ /* 0x040fe600000e0000 */
        /* <DEDUP_REMOVED lines=34> */
[----:B-1----:R-:W-:Y:S02]  /*28480*/  IMAD.MOV.U32 R229, RZ, RZ, R186 ;  /* 0x000000ffffe57224 */ /* 0x002fe400078e00ba */
[----:B--2---:R-:W-:Y:S02]  /*28490*/  IMAD.MOV.U32 R228, RZ, RZ, R187 ;  /* 0x000000ffffe47224 */ /* 0x004fe400078e00bb */
.L_x_8810:
[----:B------:R-:W-:Y:S05]  /*284a0*/  BSYNC B1 ;  /* 0x0000000000017941 */ /* 0x000fea0003800000 */
.L_x_8809:
        /* <DEDUP_REMOVED lines=8> */
[C---:B------:R-:W-:Y:S01]  /*28530*/  VIADD R32, R31.reuse, 0x10 ;  /* 0x000000101f207836 */ /* 0x040fe20000000000 */
[----:B------:R-:W-:Y:S01]  /*28540*/  IADD3 R11, R242, -R31, RZ ;  /* 0x8000001ff20b7210 */ /* 0x000fe20007ffe0ff */
[----:B------:R-:W-:Y:S01]  /*28550*/  IMAD.IADD R35, R240, 0x1, -R31 ;  /* 0x00000001f0237824 */ /* 0x000fe200078e0a1f */
[C---:B------:R-:W-:Y:S01]  /*28560*/  IADD3 R33, R31.reuse, 0x9, RZ ;  /* 0x000000091f217810 */ /* 0x040fe20007ffe0ff */
[C---:B------:R-:W-:Y:S01]  /*28570*/  IMAD.IADD R25, R242.reuse, 0x1, -R32 ;  /* 0x00000001f2197824 */ /* 0x040fe200078e0a20 */
[----:B------:R-:W-:Y:S01]  /*28580*/  IABS R11, R11 ;  /* 0x0000000b000b7213 */ /* 0x000fe20000000000 */
[----:B---3--:R-:W-:Y:S01]  /*28590*/  VIADD R166, R31, 0x18 ;  /* 0x000000181fa67836 */ /* 0x008fe20000000000 */
[C---:B------:R-:W-:Y:S02]  /*285a0*/  IADD3 R27, R242.reuse, -R33, RZ ;  /* 0x80000021f21b7210 */ /* 0x040fe40007ffe0ff */
[----:B------:R-:W-:Y:S02]  /*285b0*/  I2FP.F32.S32 R11, R11 ;  /* 0x0000000b000b7245 */ /* 0x000fe40000201400 */
[----:B------:R-:W-:Y:S02]  /*285c0*/  IABS R25, R25 ;  /* 0x0000001900197213 */ /* 0x000fe40000000000 */
[----:B------:R-:W-:Y:S01]  /*285d0*/  IABS R27, R27 ;  /* 0x0000001b001b7213 */ /* 0x000fe20000000000 */
[----:B------:R-:W-:Y:S01]  /*285e0*/  FFMA.FTZ R176, -R243, R11, R176 ;  /* 0x0000000bf3b07223 */ /* 0x000fe200000101b0 */
[C---:B------:R-:W-:Y:S01]  /*285f0*/  VIADD R11, R31.reuse, 0x8 ;  /* 0x000000081f0b7836 */ /* 0x040fe20000000000 */
[----:B------:R-:W-:Y:S02]  /*28600*/  IADD3 R23, R31, 0x1, RZ ;  /* 0x000000011f177810 */ /* 0x000fe40007ffe0ff */
[----:B------:R-:W-:Y:S01]  /*28610*/  I2FP.F32.S32 R25, R25 ;  /* 0x0000001900197245 */ /* 0x000fe20000201400 */
[----:B------:R-:W-:Y:S01]  /*28620*/  IMAD.IADD R29, R242, 0x1, -R11 ;  /* 0x00000001f21d7824 */ /* 0x000fe200078e0a0b */
[C---:B------:R-:W-:Y:S02]  /*28630*/  ISETP.GE.AND P4, PT, R11.reuse, R246, PT ;  /* 0x000000f60b00720c */ /* 0x040fe40003f86270 */
[----:B------:R-:W-:Y:S01]  /*28640*/  ISETP.GE.AND P6, PT, R11, R245, PT ;  /* 0x000000f50b00720c */ /* 0x000fe20003fc6270 */
[----:B-1----:R-:W-:Y:S01]  /*28650*/  FFMA.FTZ R12, -R243, R25, R12 ;  /* 0x00000019f30c7223 */ /* 0x002fe2000001010c */
[----:B------:R-:W-:Y:S02]  /*28660*/  IABS R29, R29 ;  /* 0x0000001d001d7213 */ /* 0x000fe40000000000 */
[----:B------:R-:W-:Y:S02]  /*28670*/  I2FP.F32.S32 R27, R27 ;  /* 0x0000001b001b7245 */ /* 0x000fe40000201400 */
[----:B------:R-:W-:Y:S02]  /*28680*/  I2FP.F32.S32 R29, R29 ;  /* 0x0000001d001d7245 */ /* 0x000fe40000201400 */
[----:B------:R-:W-:Y:S01]  /*28690*/  IADD3 R167, R31, 0x11, RZ ;  /* 0x000000111fa77810 */ /* 0x000fe20007ffe0ff */
[----:B------:R-:W-:Y:S01]  /*286a0*/  FFMA.FTZ R179, -R243, R27, R179 ;  /* 0x0000001bf3b37223 */ /* 0x000fe200000101b3 */
[----:B------:R-:W-:Y:S01]  /*286b0*/  ISETP.GE.OR P4, PT, R11, R241, !P4 ;  /* 0x000000f10b00720c */ /* 0x000fe20006786670 */
[----:B------:R-:W-:Y:S01]  /*286c0*/  FFMA.FTZ R173, -R243, R29, R173 ;  /* 0x0000001df3ad7223 */ /* 0x000fe200000101ad */
[----:B------:R-:W-:Y:S01]  /*286d0*/  ISETP.GE.OR P6, PT, R11, R244, !P6 ;  /* 0x000000f40b00720c */ /* 0x000fe200077c6670 */
[----:B------:R-:W-:Y:S01]  /*286e0*/  IMAD.IADD R11, R240, 0x1, -R11 ;  /* 0x00000001f00b7824 */ /* 0x000fe200078e0a0b */
[----:B------:R-:W-:Y:S01]  /*286f0*/  IADD3 R34, R242, -R23, RZ ;  /* 0x80000017f2227210 */ /* 0x000fe20007ffe0ff */
[----:B------:R-:W-:Y:S01]  /*28700*/  IMAD.IADD R27, R240, 0x1, -R23 ;  /* 0x00000001f01b7824 */ /* 0x000fe200078e0a17 */
[----:B------:R-:W-:Y:S02]  /*28710*/  IABS R35, R35 ;  /* 0x0000002300237213 */ /* 0x000fe40000000000 */
[C---:B------:R-:W-:Y:S02]  /*28720*/  IADD3 R25, R242.reuse, -R166, RZ ;  /* 0x800000a6f2197210 */ /* 0x040fe40007ffe0ff */
[----:B------:R-:W-:Y:S02]  /*28730*/  IADD3 R29, R242, -R167, RZ ;  /* 0x800000a7f21d7210 */ /* 0x000fe40007ffe0ff */
[----:B------:R-:W-:Y:S02]  /*28740*/  IABS R34, R34 ;  /* 0x0000002200227213 */ /* 0x000fe40000000000 */
[----:B------:R-:W-:Y:S02]  /*28750*/  I2FP.F32.S32 R35, R35 ;  /* 0x0000002300237245 */ /* 0x000fe40000201400 */
[----:B------:R-:W-:Y:S02]  /*28760*/  IABS R25, R25 ;  /* 0x0000001900197213 */ /* 0x000fe40000000000 */
[----:B------:R-:W-:Y:S01]  /*28770*/  IABS R11, R11 ;  /* 0x0000000b000b7213 */ /* 0x000fe20000000000 */
[----:B------:R-:W-:Y:S01]  /*28780*/  FFMA.FTZ R178, -R243, R35, R178 ;  /* 0x00000023f3b27223 */ /* 0x000fe200000101b2 */
[----:B------:R-:W-:Y:S02]  /*28790*/  IABS R29, R29 ;  /* 0x0000001d001d7213 */ /* 0x000fe40000000000 */
[C---:B------:R-:W-:Y:S02]  /*287a0*/  ISETP.GE.AND P1, PT, R31.reuse, R245, PT ;  /* 0x000000f51f00720c */ /* 0x040fe40003f26270 */
[----:B------:R-:W-:Y:S02]  /*287b0*/  I2FP.F32.S32 R34, R34 ;  /* 0x0000002200227245 */ /* 0x000fe40000201400 */
[----:B------:R-:W-:Y:S02]  /*287c0*/  IABS R27, R27 ;  /* 0x0000001b001b7213 */ /* 0x000fe40000000000 */
[----:B------:R-:W-:Y:S01]  /*287d0*/  ISETP.GE.AND P0, PT, R31, R246, PT ;  /* 0x000000f61f00720c */ /* 0x000fe20003f06270 */
[----:B------:R-:W-:Y:S01]  /*287e0*/  FFMA.FTZ R177, -R243, R34, R177 ;  /* 0x00000022f3b17223 */ /* 0x000fe200000101b1 */
[----:B------:R-:W-:Y:S01]  /*287f0*/  I2FP.F32.S32 R25, R25 ;  /* 0x0000001900197245 */ /* 0x000fe20000201400 */
[----:B------:R-:W-:Y:S01]  /*28800*/  VIADD R34, R31, 0x21 ;  /* 0x000000211f227836 */ /* 0x000fe20000000000 */
[----:B------:R-:W-:Y:S02]  /*28810*/  I2FP.F32.S32 R11, R11 ;  /* 0x0000000b000b7245 */ /* 0x000fe40000201400 */
[----:B------:R-:W-:Y:S01]  /*28820*/  ISETP.GE.AND P2, PT, R23, R246, PT ;  /* 0x000000f61700720c */ /* 0x000fe20003f46270 */
[C---:B------:R-:W-:Y:S01]  /*28830*/  FFMA.FTZ R16, -R243.reuse, R25, R16 ;  /* 0x00000019f3107223 */ /* 0x040fe20000010110 */
[----:B------:R-:W-:Y:S01]  /*28840*/  I2FP.F32.S32 R29, R29 ;  /* 0x0000001d001d7245 */ /* 0x000fe20000201400 */
[----:B------:R-:W-:Y:S01]  /*28850*/  FFMA.FTZ R182, -R243, R11, R182 ;  /* 0x0000000bf3b67223 */ /* 0x000fe200000101b6 */
[-C--:B------:R-:W-:Y:S02]  /*28860*/  ISETP.GE.OR P1, PT, R31, R244.reuse, !P1 ;  /* 0x000000f41f00720c */ /* 0x080fe40004f26670 */
[----:B------:R-:W-:Y:S01]  /*28870*/  I2FP.F32.S32 R27, R27 ;  /* 0x0000001b001b7245 */ /* 0x000fe20000201400 */
[----:B------:R-:W-:Y:S01]  /*28880*/  FFMA.FTZ R13, -R243, R29, R13 ;  /* 0x0000001df30d7223 */ /* 0x000fe2000001010d */
[C---:B------:R-:W-:Y:S02]  /*28890*/  IADD3 R164, R31.reuse, 0x19, RZ ;  /* 0x000000191fa47810 */ /* 0x040fe40007ffe0ff */
[----:B------:R-:W-:Y:S01]  /*288a0*/  ISETP.GE.OR P0, PT, R31, R241, !P0 ;  /* 0x000000f11f00720c */ /* 0x000fe20004706670 */
[----:B------:R-:W-:Y:S01]  /*288b0*/  FFMA.FTZ R172, -R243, R27, R172 ;  /* 0x0000001bf3ac7223 */ /* 0x000fe200000101ac */
[C---:B------:R-:W-:Y:S02]  /*288c0*/  ISETP.GE.AND P5, PT, R23.reuse, R245, PT ;  /* 0x000000f51700720c */ /* 0x040fe40003fa6270 */
[----:B------:R-:W-:Y:S02]  /*288d0*/  ISETP.GE.OR P2, PT, R23, R241, !P2 ;  /* 0x000000f11700720c */ /* 0x000fe40005746670 */
[----:B------:R-:W-:Y:S02]  /*288e0*/  FSEL R11, R178, -INF , !P1 ;  /* 0xff800000b20b7808 */ /* 0x000fe40004800000 */
[----:B------:R-:W-:Y:S02]  /*288f0*/  FSEL R25, R173, -INF , !P4 ;  /* 0xff800000ad197808 */ /* 0x000fe40006000000 */
[----:B------:R-:W-:Y:S02]  /*28900*/  FSEL R29, R176, -INF , !P0 ;  /* 0xff800000b01d7808 */ /* 0x000fe40004000000 */
[----:B------:R-:W-:Y:S01]  /*28910*/  ISETP.GE.OR P5, PT, R23, R244, !P5 ;  /* 0x000000f41700720c */ /* 0x000fe20006fa6670 */
[----:B------:R-:W-:Y:S01]  /*28920*/  IMAD.IADD R23, R242, 0x1, -R164 ;  /* 0x00000001f2177824 */ /* 0x000fe200078e0aa4 */
[CC--:B------:R-:W-:Y:S02]  /*28930*/  ISETP.GE.AND P1, PT, R32.reuse, R246.reuse, PT ;  /* 0x000000f62000720c */ /* 0x0c0fe40003f26270 */
[-C--:B------:R-:W-:Y:S02]  /*28940*/  ISETP.GE.AND P4, PT, R167, R246.reuse, PT ;  /* 0x000000f6a700720c */ /* 0x080fe40003f86270 */
[----:B------:R-:W-:Y:S02]  /*28950*/  FSEL R27, R177, -INF , !P2 ;  /* 0xff800000b11b7808 */ /* 0x000fe40005000000 */
[C---:B------:R-:W-:Y:S02]  /*28960*/  ISETP.GE.AND P3, PT, R33.reuse, R246, PT ;  /* 0x000000f62100720c */ /* 0x040fe40003f66270 */
[-C--:B------:R-:W-:Y:S02]  /*28970*/  ISETP.GE.AND P0, PT, R33, R245.reuse, PT ;  /* 0x000000f52100720c */ /* 0x080fe40003f06270 */
[C---:B------:R-:W-:Y:S02]  /*28980*/  ISETP.GE.AND P2, PT, R32.reuse, R245, PT ;  /* 0x000000f52000720c */ /* 0x040fe40003f46270 */
[-C--:B------:R-:W-:Y:S02]  /*28990*/  ISETP.GE.OR P1, PT, R32, R241.reuse, !P1 ;  /* 0x000000f12000720c */ /* 0x080fe40004f26670 */
[-C--:B------:R-:W-:Y:S02]  /*289a0*/  ISETP.GE.OR P4, PT, R167, R241.reuse, !P4 ;  /* 0x000000f1a700720c */ /* 0x080fe40006786670 */
[C---:B------:R-:W-:Y:S02]  /*289b0*/  ISETP.GE.OR P3, PT, R33.reuse, R241, !P3 ;  /* 0x000000f12100720c */ /* 0x040fe40005f66670 */
[-C--:B------:R-:W-:Y:S02]  /*289c0*/  ISETP.GE.OR P0, PT, R33, R244.reuse, !P0 ;  /* 0x000000f42100720c */ /* 0x080fe40004706670 */
[C---:B------:R-:W-:Y:S01]  /*289d0*/  IADD3 R170, R240.reuse, -R33, RZ ;  /* 0x80000021f0aa7210 */ /* 0x040fe20007ffe0ff */
[----:B------:R-:W-:Y:S01]  /*289e0*/  IMAD.IADD R33, R240, 0x1, -R32 ;  /* 0x00000001f0217824 */ /* 0x000fe200078e0a20 */
[----:B------:R-:W-:Y:S02]  /*289f0*/  IABS R23, R23 ;  /* 0x0000001700177213 */ /* 0x000fe40000000000 */
[----:B------:R-:W-:Y:S01]  /*28a00*/  ISETP.GE.OR P2, PT, R32, R244, !P2 ;  /* 0x000000f42000720c */ /* 0x000fe20005746670 */
[----:B------:R-:W-:Y:S01]  /*28a10*/  IMAD.IADD R32, R240, 0x1, -R167 ;  /* 0x00000001f0207824 */ /* 0x000fe200078e0aa7 */
[----:B------:R-:W-:Y:S02]  /*28a20*/  FSEL R190, R12, -INF , !P1 ;  /* 0xff8000000cbe7808 */ /* 0x000fe40004800000 */
[----:B------:R-:W-:Y:S02]  /*28a30*/  FSEL R191, R13, -INF , !P4 ;  /* 0xff8000000dbf7808 */ /* 0x000fe40006000000 */
[C---:B------:R-:W-:Y:S02]  /*28a40*/  ISETP.GE.AND P1, PT, R166.reuse, R246, PT ;  /* 0x000000f6a600720c */ /* 0x040fe40003f26270 */
[C---:B------:R-:W-:Y:S02]  /*28a50*/  ISETP.GE.AND P4, PT, R166.reuse, R245, PT ;  /* 0x000000f5a600720c */ /* 0x040fe40003f86270 */
[----:B------:R-:W-:Y:S02]  /*28a60*/  I2FP.F32.S32 R23, R23 ;  /* 0x0000001700177245 */ /* 0x000fe40000201400 */
[----:B------:R-:W-:Y:S02]  /*28a70*/  IABS R32, R32 ;  /* 0x0000002000207213 */ /* 0x000fe40000000000 */
[C---:B------:R-:W-:Y:S01]  /*28a80*/  ISETP.GE.OR P1, PT, R166.reuse, R241, !P1 ;  /* 0x000000f1a600720c */ /* 0x040fe20004f26670 */
[----:B------:R-:W-:Y:S01]  /*28a90*/  FFMA.FTZ R17, -R243, R23, R17 ;  /* 0x00000017f3117223 */ /* 0x000fe20000010111 */
[----:B------:R-:W-:Y:S02]  /*28aa0*/  ISETP.GE.OR P4, PT, R166, R244, !P4 ;  /* 0x000000f4a600720c */ /* 0x000fe40006786670 */
[----:B------:R-:W-:Y:S02]  /*28ab0*/  IADD3 R166, R240, -R166, RZ ;  /* 0x800000a6f0a67210 */ /* 0x000fe40007ffe0ff */
[----:B------:R-:W-:Y:S02]  /*28ac0*/  FSEL R23, R179, -INF , !P3 ;  /* 0xff800000b3177808 */ /* 0x000fe40005800000 */
[----:B------:R-:W-:Y:S02]  /*28ad0*/  I2FP.F32.S32 R32, R32 ;  /* 0x0000002000207245 */ /* 0x000fe40000201400 */
[----:B------:R-:W-:Y:S02]  /*28ae0*/  ISETP.GE.AND P3, PT, R167, R245, PT ;  /* 0x000000f5a700720c */ /* 0x000fe40003f66270 */
[----:B------:R-:W-:Y:S01]  /*28af0*/  IABS R166, R166 ;  /* 0x000000a600a67213 */ /* 0x000fe20000000000 */
[----:B------:R-:W-:Y:S01]  /*28b00*/  FFMA.FTZ R15, -R243, R32, R15 ;  /* 0x00000020f30f7223 */ /* 0x000fe2000001010f */
[----:B------:R-:W-:Y:S01]  /*28b10*/  ISETP.GE.OR P3, PT, R167, R244, !P3 ;  /* 0x000000f4a700720c */ /* 0x000fe20005f66670 */
[----:B------:R-:W-:Y:S01]  /*28b20*/  VIADD R32, R31, 0x30 ;  /* 0x000000301f207836 */ /* 0x000fe20000000000 */
[----:B------:R-:W-:Y:S02]  /*28b30*/  FSEL R192, R16, -INF , !P1 ;  /* 0xff80000010c07808 */ /* 0x000fe40004800000 */
[----:B------:R-:W-:Y:S02]  /*28b40*/  I2FP.F32.S32 R166, R166 ;  /* 0x000000a600a67245 */ /* 0x000fe40000201400 */
[----:B------:R-:W-:Y:S02]  /*28b50*/  IABS R167, R33 ;  /* 0x0000002100a77213 */ /* 0x000fe40000000000 */
[----:B------:R-:W-:Y:S01]  /*28b60*/  IADD3 R16, R240, -R164, RZ ;  /* 0x800000a4f0107210 */ /* 0x000fe20007ffe0ff */
[----:B-----5:R-:W-:Y:S01]  /*28b70*/  FFMA.FTZ R4, -R243, R166, R4 ;  /* 0x000000a6f3047223 */ /* 0x020fe20000010104 */
[C---:B------:R-:W-:Y:S01]  /*28b80*/  IADD3 R35, R31.reuse, 0x20, RZ ;  /* 0x000000201f237810 */ /* 0x040fe20007ffe0ff */
[----:B------:R-:W-:Y:S01]  /*28b90*/  VIADD R166, R31, 0x31 ;  /* 0x000000311fa67836 */ /* 0x000fe20000000000 */
[----:B------:R-:W-:Y:S02]  /*28ba0*/  I2FP.F32.S32 R167, R167 ;  /* 0x000000a700a77245 */ /* 0x000fe40000201400 */
[C---:B------:R-:W-:Y:S02]  /*28bb0*/  IADD3 R13, R242.reuse, -R32, RZ ;  /* 0x80000020f20d7210 */ /* 0x040fe40007ffe0ff */
[----:B------:R-:W-:Y:S01]  /*28bc0*/  IABS R170, R170 ;  /* 0x000000aa00aa7213 */ /* 0x000fe20000000000 */
[----:B------:R-:W-:Y:S01]  /*28bd0*/  FFMA.FTZ R14, -R243, R167, R14 ;  /* 0x000000a7f30e7223 */ /* 0x000fe2000001010e */
[----:B------:R-:W-:Y:S01]  /*28be0*/  IABS R16, R16 ;  /* 0x0000001000107213 */ /* 0x000fe20000000000 */
[----:B------:R-:W-:Y:S01]  /*28bf0*/  VIADD R167, R31, 0x28 ;  /* 0x000000281fa77836 */ /* 0x000fe20000000000 */
[----:B------:R-:W-:Y:S02]  /*28c00*/  IADD3 R169, R242, -R35, RZ ;  /* 0x80000023f2a97210 */ /* 0x000fe40007ffe0ff */
[----:B------:R-:W-:Y:S02]  /*28c10*/  I2FP.F32.S32 R170, R170 ;  /* 0x000000aa00aa7245 */ /* 0x000fe40000201400 */
[----:B------:R-:W-:Y:S02]  /*28c20*/  IABS R13, R13 ;  /* 0x0000000d000d7213 */ /* 0x000fe40000000000 */
[----:B------:R-:W-:Y:S01]  /*28c30*/  I2FP.F32.S32 R16, R16 ;  /* 0x0000001000107245 */ /* 0x000fe20000201400 */
[C---:B------:R-:W-:Y:S01]  /*28c40*/  FFMA.FTZ R174, -R243.reuse, R170, R174 ;  /* 0x000000aaf3ae7223 */ /* 0x040fe200000101ae */
[----:B------:R-:W-:Y:S02]  /*28c50*/  FSEL R195, R4, -INF , !P4 ;  /* 0xff80000004c37808 */ /* 0x000fe40006000000 */
[----:B------:R-:W-:Y:S01]  /*28c60*/  IABS R169, R169 ;  /* 0x000000a900a97213 */ /* 0x000fe20000000000 */
[C---:B------:R-:W-:Y:S01]  /*28c70*/  FFMA.FTZ R5, -R243.reuse, R16, R5 ;  /* 0x00000010f3057223 */ /* 0x040fe20000010105 */
[----:B------:R-:W-:Y:S02]  /*28c80*/  IADD3 R4, R240, -R166, RZ ;  /* 0x800000a6f0047210 */ /* 0x000fe40007ffe0ff */
[----:B------:R-:W-:Y:S02]  /*28c90*/  IADD3 R171, R242, -R34, RZ ;  /* 0x80000022f2ab7210 */ /* 0x000fe40007ffe0ff */
[----:B------:R-:W-:Y:S02]  /*28ca0*/  I2FP.F32.S32 R13, R13 ;  /* 0x0000000d000d7245 */ /* 0x000fe40000201400 */
[----:B------:R-:W-:Y:S02]  /*28cb0*/  FSEL R12, R172, -INF , !P5 ;  /* 0xff800000ac0c7808 */ /* 0x000fe40006800000 */
[----:B------:R-:W-:Y:S01]  /*28cc0*/  FSEL R194, R14, -INF , !P2 ;  /* 0xff8000000ec27808 */ /* 0x000fe20005000000 */
[C---:B------:R-:W-:Y:S01]  /*28cd0*/  FFMA.FTZ R168, -R243.reuse, R13, R168 ;  /* 0x0000000df3a87223 */ /* 0x040fe200000101a8 */
[----:B------:R-:W-:Y:S02]  /*28ce0*/  I2FP.F32.S32 R169, R169 ;  /* 0x000000a900a97245 */ /* 0x000fe40000201400 */
[----:B------:R-:W-:Y:S02]  /*28cf0*/  FSEL R16, R182, -INF , !P6 ;  /* 0xff800000b6107808 */ /* 0x000fe40007000000 */
[----:B------:R-:W-:Y:S01]  /*28d00*/  IADD3 R14, R240, -R167, RZ ;  /* 0x800000a7f00e7210 */ /* 0x000fe20007ffe0ff */
[----:B------:R-:W-:Y:S01]  /*28d10*/  FFMA.FTZ R18, -R243, R169, R18 ;  /* 0x000000a9f3127223 */ /* 0x000fe20000010112 */
[----:B------:R-:W-:Y:S01]  /*28d20*/  ISETP.GE.AND P5, PT, R164, R246, PT ;  /* 0x000000f6a400720c */ /* 0x000fe20003fa6270 */
[----:B------:R-:W-:Y:S01]  /*28d30*/  IMAD.IADD R169, R242, 0x1, -R167 ;  /* 0x00000001f2a97824 */ /* 0x000fe200078e0aa7 */
[----:B------:R-:W-:Y:S02]  /*28d40*/  IABS R4, R4 ;  /* 0x0000000400047213 */ /* 0x000fe40000000000 */
[----:B------:R-:W-:Y:S02]  /*28d50*/  IABS R33, R171 ;  /* 0x000000ab00217213 */ /* 0x000fe40000000000 */
[C---:B------:R-:W-:Y:S02]  /*28d60*/  ISETP.GE.AND P6, PT, R35.reuse, R246, PT ;  /* 0x000000f62300720c */ /* 0x040fe40003fc6270 */
[----:B------:R-:W-:Y:S02]  /*28d70*/  FSEL R13, R174, -INF , !P0 ;  /* 0xff800000ae0d7808 */ /* 0x000fe40004000000 */
[----:B------:R-:W-:Y:S02]  /*28d80*/  ISETP.GE.OR P5, PT, R164, R241, !P5 ;  /* 0x000000f1a400720c */ /* 0x000fe40006fa6670 */
[----:B------:R-:W-:Y:S02]  /*28d90*/  IABS R14, R14 ;  /* 0x0000000e000e7213 */ /* 0x000fe40000000000 */
[----:B------:R-:W-:Y:S02]  /*28da0*/  I2FP.F32.S32 R4, R4 ;  /* 0x0000000400047245 */ /* 0x000fe40000201400 */
[----:B------:R-:W-:Y:S02]  /*28db0*/  I2FP.F32.S32 R33, R33 ;  /* 0x0000002100217245 */ /* 0x000fe40000201400 */
[----:B------:R-:W-:Y:S01]  /*28dc0*/  ISETP.GE.OR P6, PT, R35, R241, !P6 ;  /* 0x000000f12300720c */ /* 0x000fe200077c6670 */
[----:B------:R-:W-:Y:S01]  /*28dd0*/  FFMA.FTZ R24, -R243, R4, R24 ;  /* 0x00000004f3187223 */ /* 0x000fe20000010118 */
[----:B------:R-:W-:Y:S01]  /*28de0*/  ISETP.GE.AND P0, PT, R35, R245, PT ;  /* 0x000000f52300720c */ /* 0x000fe20003f06270 */
[----:B------:R-:W-:Y:S01]  /*28df0*/  FFMA.FTZ R19, -R243, R33, R19 ;  /* 0x00000021f3137223 */ /* 0x000fe20000010113 */
[----:B------:R-:W-:Y:S02]  /*28e00*/  FSEL R193, R17, -INF , !P5 ;  /* 0xff80000011c17808 */ /* 0x000fe40006800000 */
[----:B------:R-:W-:Y:S02]  /*28e10*/  I2FP.F32.S32 R14, R14 ;  /* 0x0000000e000e7245 */ /* 0x000fe40000201400 */
[----:B------:R-:W-:Y:S02]  /*28e20*/  FSEL R183, R18, -INF , !P6 ;  /* 0xff80000012b77808 */ /* 0x000fe40007000000 */
[----:B------:R-:W-:Y:S01]  /*28e30*/  ISETP.GE.OR P0, PT, R35, R244, !P0 ;  /* 0x000000f42300720c */ /* 0x000fe20004706670 */
[----:B------:R-:W-:Y:S01]  /*28e40*/  IMAD.IADD R35, R240, 0x1, -R35 ;  /* 0x00000001f0237824 */ /* 0x000fe200078e0a23 */
[C---:B------:R-:W-:Y:S01]  /*28e50*/  ISETP.GE.AND P5, PT, R34.reuse, R246, PT ;  /* 0x000000f62200720c */ /* 0x040fe20003fa6270 */
[----:B------:R-:W-:Y:S01]  /*28e60*/  FFMA.FTZ R9, -R243, R14, R9 ;  /* 0x0000000ef3097223 */ /* 0x000fe20000010109 */
[----:B------:R-:W-:Y:S02]  /*28e70*/  FMNMX.FTZ R4, R11, R2, !PT ;  /* 0x000000020b047209 */ /* 0x000fe40007810000 */
[-C--:B------:R-:W-:Y:S02]  /*28e80*/  ISETP.GE.AND P6, PT, R34, R245.reuse, PT ;  /* 0x000000f52200720c */ /* 0x080fe40003fc6270 */
[----:B------:R-:W-:Y:S02]  /*28e90*/  IADD3 R33, R31, 0x29, RZ ;  /* 0x000000291f217810 */ /* 0x000fe40007ffe0ff */
[----:B------:R-:W-:Y:S02]  /*28ea0*/  ISETP.GE.AND P1, PT, R164, R245, PT ;  /* 0x000000f5a400720c */ /* 0x000fe40003f26270 */
[----:B------:R-:W-:Y:S02]  /*28eb0*/  ISETP.GE.OR P5, PT, R34, R241, !P5 ;  /* 0x000000f12200720c */ /* 0x000fe40006fa6670 */
[----:B------:R-:W-:Y:S02]  /*28ec0*/  FMNMX.FTZ R14, R29, R0, !PT ;  /* 0x000000001d0e7209 */ /* 0x000fe40007810000 */
[----:B------:R-:W-:Y:S02]  /*28ed0*/  FMNMX.FTZ R4, R12, R4, !PT ;  /* 0x000000040c047209 */ /* 0x000fe40007810000 */
[----:B------:R-:W-:Y:S02]  /*28ee0*/  ISETP.GE.OR P6, PT, R34, R244, !P6 ;  /* 0x000000f42200720c */ /* 0x000fe400077c6670 */
[----:B------:R-:W-:Y:S02]  /*28ef0*/  IADD3 R18, R240, -R34, RZ ;  /* 0x80000022f0127210 */ /* 0x000fe40007ffe0ff */
[----:B------:R-:W-:Y:S02]  /*28f00*/  IABS R34, R35 ;  /* 0x0000002300227213 */ /* 0x000fe40000000000 */
[----:B------:R-:W-:Y:S01]  /*28f10*/  ISETP.GE.OR P1, PT, R164, R244, !P1 ;  /* 0x000000f4a400720c */ /* 0x000fe20004f26670 */
[C---:B------:R-:W-:Y:S01]  /*28f20*/  IMAD.IADD R164, R242.reuse, 0x1, -R33 ;  /* 0x00000001f2a47824 */ /* 0x040fe200078e0a21 */
[----:B------:R-:W-:Y:S01]  /*28f30*/  FSEL R175, R19, -INF , !P5 ;  /* 0xff80000013af7808 */ /* 0x000fe20006800000 */
[----:B------:R-:W-:Y:S01]  /*28f40*/  IMAD.IADD R19, R242, 0x1, -R166 ;  /* 0x00000001f2137824 */ /* 0x000fe200078e0aa6 */
[----:B------:R-:W-:Y:S02]  /*28f50*/  FMNMX.FTZ R14, R27, R14, !PT ;  /* 0x0000000e1b0e7209 */ /* 0x000fe40007810000 */
[----:B------:R-:W-:Y:S02]  /*28f60*/  FMNMX.FTZ R4, R16, R4, !PT ;  /* 0x0000000410047209 */ /* 0x000fe40007810000 */
[----:B------:R-:W-:Y:S02]  /*28f70*/  I2FP.F32.S32 R34, R34 ;  /* 0x0000002200227245 */ /* 0x000fe40000201400 */
[----:B------:R-:W-:Y:S02]  /*28f80*/  IABS R164, R164 ;  /* 0x000000a400a47213 */ /* 0x000fe40000000000 */
[----:B------:R-:W-:Y:S01]  /*28f90*/  FMNMX.FTZ R4, R13, R4, !PT ;  /* 0x000000040d047209 */ /* 0x000fe20007810000 */
[----:B------:R-:W-:Y:S01]  /*28fa0*/  FFMA.FTZ R6, -R243, R34, R6 ;  /* 0x00000022f3067223 */ /* 0x000fe20000010106 */
[----:B------:R-:W-:Y:S01]  /*28fb0*/  FMNMX.FTZ R14, R25, R14, !PT ;  /* 0x0000000e190e7209 */ /* 0x000fe20007810000 */
[----:B------:R-:W-:Y:S01]  /*28fc0*/  IMAD.MOV.U32 R34, RZ, RZ, R175 ;  /* 0x000000ffff227224 */ /* 0x000fe200078e00af */
[----:B------:R-:W-:Y:S02]  /*28fd0*/  IABS R169, R169 ;  /* 0x000000a900a97213 */ /* 0x000fe40000000000 */
[----:B------:R-:W-:Y:S02]  /*28fe0*/  IABS R19, R19 ;  /* 0x0000001300137213 */ /* 0x000fe40000000000 */
[----:B------:R-:W-:Y:S01]  /*28ff0*/  FSEL R249, R15, -INF , !P3 ;  /* 0xff8000000ff97808 */ /* 0x000fe20005800000 */
[----:B------:R-:W-:Y:S01]  /*29000*/  IMAD.IADD R15, R240, 0x1, -R33 ;  /* 0x00000001f00f7824 */ /* 0x000fe200078e0a21 */
[C---:B------:R-:W-:Y:S02]  /*29010*/  ISETP.GE.AND P3, PT, R33.reuse, R246, PT ;  /* 0x000000f62100720c */ /* 0x040fe40003f66270 */
[----:B------:R-:W-:Y:S02]  /*29020*/  ISETP.GE.AND P4, PT, R33, R245, PT ;  /* 0x000000f52100720c */ /* 0x000fe40003f86270 */
[----:B------:R-:W-:Y:S02]  /*29030*/  I2FP.F32.S32 R164, R164 ;  /* 0x000000a400a47245 */ /* 0x000fe40000201400 */
[----:B------:R-:W-:Y:S02]  /*29040*/  FMNMX.FTZ R14, R23, R14, !PT ;  /* 0x0000000e170e7209 */ /* 0x000fe40007810000 */
[----:B------:R-:W-:Y:S01]  /*29050*/  I2FP.F32.S32 R169, R169 ;  /* 0x000000a900a97245 */ /* 0x000fe20000201400 */
[C---:B------:R-:W-:Y:S01]  /*29060*/  FFMA.FTZ R21, -R243.reuse, R164, R21 ;  /* 0x000000a4f3157223 */ /* 0x040fe20000010115 */
[----:B------:R-:W-:Y:S02]  /*29070*/  FMNMX.FTZ R4, R194, R4, !PT ;  /* 0x00000004c2047209 */ /* 0x000fe40007810000 */
[----:B------:R-:W-:Y:S01]  /*29080*/  IABS R18, R18 ;  /* 0x0000001200127213 */ /* 0x000fe20000000000 */
[----:B------:R-:W-:Y:S01]  /*29090*/  FFMA.FTZ R20, -R243, R169, R20 ;  /* 0x000000a9f3147223 */ /* 0x000fe20000010114 */
[----:B------:R-:W-:Y:S02]  /*290a0*/  I2FP.F32.S32 R19, R19 ;  /* 0x0000001300137245 */ /* 0x000fe40000201400 */
[----:B------:R-:W-:Y:S02]  /*290b0*/  FSEL R250, R5, -INF , !P1 ;  /* 0xff80000005fa7808 */ /* 0x000fe40004800000 */
[----:B------:R-:W-:Y:S01]  /*290c0*/  ISETP.GE.OR P3, PT, R33, R241, !P3 ;  /* 0x000000f12100720c */ /* 0x000fe20005f66670 */
[----:B------:R-:W-:Y:S01]  /*290d0*/  FFMA.FTZ R28, -R243, R19, R28 ;  /* 0x00000013f31c7223 */ /* 0x000fe2000001011c */
[----:B------:R-:W-:Y:S02]  /*290e0*/  ISETP.GE.AND P2, PT, R167, R246, PT ;  /* 0x000000f6a700720c */ /* 0x000fe40003f46270 */
[----:B------:R-:W-:Y:S02]  /*290f0*/  ISETP.GE.OR P4, PT, R33, R244, !P4 ;  /* 0x000000f42100720c */ /* 0x000fe40006786670 */
[----:B------:R-:W-:Y:S02]  /*29100*/  IADD3 R5, R240, -R32, RZ ;  /* 0x80000020f0057210 */ /* 0x000fe40007ffe0ff */
[----:B------:R-:W-:Y:S02]  /*29110*/  FSEL R33, R6, -INF , !P0 ;  /* 0xff80000006217808 */ /* 0x000fe40004000000 */
[----:B------:R-:W-:Y:S02]  /*29120*/  ISETP.GE.AND P1, PT, R166, R246, PT ;  /* 0x000000f6a600720c */ /* 0x000fe40003f26270 */
[----:B------:R-:W-:Y:S02]  /*29130*/  I2FP.F32.S32 R18, R18 ;  /* 0x0000001200127245 */ /* 0x000fe40000201400 */
[----:B------:R-:W-:Y:S02]  /*29140*/  FMNMX.FTZ R6, R249, R4, !PT ;  /* 0x00000004f9067209 */ /* 0x000fe40007810000 */
[----:B------:R-:W-:Y:S01]  /*29150*/  FMNMX.FTZ R14, R190, R14, !PT ;  /* 0x0000000ebe0e7209 */ /* 0x000fe20007810000 */
[----:B------:R-:W-:Y:S01]  /*29160*/  FFMA.FTZ R7, -R243, R18, R7 ;  /* 0x00000012f3077223 */ /* 0x000fe20000010107 */
[----:B------:R-:W-:Y:S02]  /*29170*/  IADD3 R164, R31, 0x38, RZ ;  /* 0x000000381fa47810 */ /* 0x000fe40007ffe0ff */
[----:B------:R-:W-:Y:S02]  /*29180*/  ISETP.GE.OR P2, PT, R167, R241, !P2 ;  /* 0x000000f1a700720c */ /* 0x000fe40005746670 */
[----:B------:R-:W-:Y:S01]  /*29190*/  IABS R5, R5 ;  /* 0x0000000500057213 */ /* 0x000fe20000000000 */
[----:B------:R-:W-:Y:S01]  /*291a0*/  IMAD.IADD R17, R242, 0x1, -R164 ;  /* 0x00000001f2117824 */ /* 0x000fe200078e0aa4 */
[----:B------:R-:W-:Y:S02]  /*291b0*/  ISETP.GE.OR P1, PT, R166, R241, !P1 ;  /* 0x000000f1a600720c */ /* 0x000fe40004f26670 */
[----:B------:R-:W-:Y:S02]  /*291c0*/  FMNMX.FTZ R14, R191, R14, !PT ;  /* 0x0000000ebf0e7209 */ /* 0x000fe40007810000 */
[----:B------:R-:W-:Y:S02]  /*291d0*/  FMNMX.FTZ R6, R195, R6, !PT ;  /* 0x00000006c3067209 */ /* 0x000fe40007810000 */
[----:B------:R-:W-:Y:S02]  /*291e0*/  FSEL R19, R20, -INF , !P2 ;  /* 0xff80000014137808 */ /* 0x000fe40005000000 */
[----:B------:R-:W-:Y:S02]  /*291f0*/  FSEL R18, R21, -INF , !P3 ;  /* 0xff80000015127808 */ /* 0x000fe40005800000 */
[----:B------:R-:W-:Y:S02]  /*29200*/  IABS R15, R15 ;  /* 0x0000000f000f7213 */ /* 0x000fe40000000000 */
[----:B------:R-:W-:Y:S02]  /*29210*/  I2FP.F32.S32 R5, R5 ;  /* 0x0000000500057245 */ /* 0x000fe40000201400 */
[----:B------:R-:W-:Y:S02]  /*29220*/  FSEL R179, R28, -INF , !P1 ;  /* 0xff8000001cb37808 */ /* 0x000fe40004800000 */
[C---:B------:R-:W-:Y:S01]  /*29230*/  ISETP.GE.AND P2, PT, R32.reuse, R246, PT ;  /* 0x000000f62000720c */ /* 0x040fe20003f46270 */
[----:B------:R-:W-:Y:S01]  /*29240*/  FFMA.FTZ R22, -R243, R5, R22 ;  /* 0x00000005f3167223 */ /* 0x000fe20000010116 */
[-C--:B------:R-:W-:Y:S02]  /*29250*/  ISETP.GE.AND P3, PT, R32, R245.reuse, PT ;  /* 0x000000f52000720c */ /* 0x080fe40003f66270 */
[----:B------:R-:W-:Y:S02]  /*29260*/  FMNMX.FTZ R14, R192, R14, !PT ;  /* 0x0000000ec00e7209 */ /* 0x000fe40007810000 */
[-C--:B------:R-:W-:Y:S02]  /*29270*/  ISETP.GE.AND P5, PT, R167, R245.reuse, PT ;  /* 0x000000f5a700720c */ /* 0x080fe40003fa6270 */
[----:B------:R-:W-:Y:S02]  /*29280*/  ISETP.GE.AND P0, PT, R164, R246, PT ;  /* 0x000000f6a400720c */ /* 0x000fe40003f06270 */
[----:B------:R-:W-:Y:S02]  /*29290*/  FMNMX.FTZ R6, R250, R6, !PT ;  /* 0x00000006fa067209 */ /* 0x000fe40007810000 */
[----:B------:R-:W-:Y:S02]  /*292a0*/  ISETP.GE.AND P1, PT, R164, R245, PT ;  /* 0x000000f5a400720c */ /* 0x000fe40003f26270 */
[----:B------:R-:W-:Y:S02]  /*292b0*/  I2FP.F32.S32 R15, R15 ;  /* 0x0000000f000f7245 */ /* 0x000fe40000201400 */
[C---:B------:R-:W-:Y:S02]  /*292c0*/  ISETP.GE.OR P3, PT, R32.reuse, R244, !P3 ;  /* 0x000000f42000720c */ /* 0x040fe40005f66670 */
[----:B------:R-:W-:Y:S01]  /*292d0*/  IABS R17, R17 ;  /* 0x0000001100117213 */ /* 0x000fe20000000000 */
[----:B------:R-:W-:Y:S01]  /*292e0*/  FFMA.FTZ R8, -R243, R15, R8 ;  /* 0x0000000ff3087223 */ /* 0x000fe20000010108 */
[----:B------:R-:W-:Y:S02]  /*292f0*/  ISETP.GE.OR P2, PT, R32, R241, !P2 ;  /* 0x000000f12000720c */ /* 0x000fe40005746670 */
[----:B------:R-:W-:Y:S02]  /*29300*/  FMNMX.FTZ R5, R193, R14, !PT ;  /* 0x0000000ec1057209 */ /* 0x000fe40007810000 */
[----:B------:R-:W-:Y:S02]  /*29310*/  MOV R35, R183 ;  /* 0x000000b700237202 */ /* 0x000fe40000000f00 */
[C---:B------:R-:W-:Y:S02]  /*29320*/  ISETP.GE.OR P0, PT, R164.reuse, R241, !P0 ;  /* 0x000000f1a400720c */ /* 0x040fe40004706670 */
[----:B------:R-:W-:Y:S02]  /*29330*/  FSEL R32, R7, -INF , !P6 ;  /* 0xff80000007207808 */ /* 0x000fe40007000000 */
[----:B------:R-:W-:Y:S02]  /*29340*/  FMNMX.FTZ R6, R33, R6, !PT ;  /* 0x0000000621067209 */ /* 0x000fe40007810000 */
[-C--:B------:R-:W-:Y:S02]  /*29350*/  ISETP.GE.OR P5, PT, R167, R244.reuse, !P5 ;  /* 0x000000f4a700720c */ /* 0x080fe40006fa6670 */
[----:B------:R-:W-:Y:S01]  /*29360*/  ISETP.GE.OR P1, PT, R164, R244, !P1 ;  /* 0x000000f4a400720c */ /* 0x000fe20004f26670 */
[----:B------:R-:W-:Y:S01]  /*29370*/  IMAD.IADD R164, R240, 0x1, -R164 ;  /* 0x00000001f0a47824 */ /* 0x000fe200078e0aa4 */
[----:B------:R-:W-:Y:S02]  /*29380*/  IADD3 R31, R31, 0x39, RZ ;  /* 0x000000391f1f7810 */ /* 0x000fe40007ffe0ff */
[----:B------:R-:W-:Y:S02]  /*29390*/  I2FP.F32.S32 R17, R17 ;  /* 0x0000001100117245 */ /* 0x000fe40000201400 */
[----:B------:R-:W-:Y:S02]  /*293a0*/  FMNMX.FTZ R5, R35, R5, !PT ;  /* 0x0000000523057209 */ /* 0x000fe40007810000 */
[----:B------:R-:W-:Y:S01]  /*293b0*/  FSEL R252, R9, -INF , !P5 ;  /* 0xff80000009fc7808 */ /* 0x000fe20006800000 */
[----:B------:R-:W-:Y:S01]  /*293c0*/  FFMA.FTZ R30, -R243, R17, R30 ;  /* 0x00000011f31e7223 */ /* 0x000fe2000001011e */
[----:B------:R-:W-:Y:S01]  /*293d0*/  FMNMX.FTZ R6, R32, R6, !PT ;  /* 0x0000000620067209 */ /* 0x000fe20007810000 */
[----:B------:R-:W-:Y:S01]  /*293e0*/  IMAD.IADD R17, R242, 0x1, -R31 ;  /* 0x00000001f2117824 */ /* 0x000fe200078e0a1f */
[----:B------:R-:W-:Y:S02]  /*293f0*/  IADD3 R4, R240, -R31, RZ ;  /* 0x8000001ff0047210 */ /* 0x000fe40007ffe0ff */
[----:B------:R-:W-:Y:S02]  /*29400*/  IABS R7, R164 ;  /* 0x000000a400077213 */ /* 0x000fe40000000000 */
[----:B------:R-:W-:Y:S02]  /*29410*/  FSEL R189, R168, -INF , !P2 ;  /* 0xff800000a8bd7808 */ /* 0x000fe40005000000 */
[----:B------:R-:W-:Y:S02]  /*29420*/  FMNMX.FTZ R5, R34, R5, !PT ;  /* 0x0000000522057209 */ /* 0x000fe40007810000 */
[----:B------:R-:W-:Y:S02]  /*29430*/  ISETP.GE.AND P2, PT, R166, R245, PT ;  /* 0x000000f5a600720c */ /* 0x000fe40003f46270 */
[----:B------:R-:W-:Y:S02]  /*29440*/  FSEL R251, R8, -INF , !P4 ;  /* 0xff80000008fb7808 */ /* 0x000fe40006000000 */
[----:B------:R-:W-:Y:S02]  /*29450*/  FMNMX.FTZ R6, R252, R6, !PT ;  /* 0x00000006fc067209 */ /* 0x000fe40007810000 */
[----:B------:R-:W-:Y:S02]  /*29460*/  IABS R4, R4 ;  /* 0x0000000400047213 */ /* 0x000fe40000000000 */
[----:B------:R-:W-:Y:S02]  /*29470*/  I2FP.F32.S32 R7, R7 ;  /* 0x0000000700077245 */ /* 0x000fe40000201400 */
[----:B------:R-:W-:Y:S02]  /*29480*/  FSEL R175, R22, -INF , !P3 ;  /* 0xff80000016af7808 */ /* 0x000fe40005800000 */
[----:B------:R-:W-:Y:S01]  /*29490*/  FMNMX.FTZ R5, R19, R5, !PT ;  /* 0x0000000513057209 */ /* 0x000fe20007810000 */
[----:B------:R-:W-:Y:S01]  /*294a0*/  FFMA.FTZ R10, -R243, R7, R10 ;  /* 0x00000007f30a7223 */ /* 0x000fe2000001010a */
[----:B------:R-:W-:Y:S02]  /*294b0*/  ISETP.GE.OR P2, PT, R166, R244, !P2 ;  /* 0x000000f4a600720c */ /* 0x000fe40005746670 */
[----:B------:R-:W-:Y:S02]  /*294c0*/  FMNMX.FTZ R8, R251, R6, !PT ;  /* 0x00000006fb087209 */ /* 0x000fe40007810000 */
[----:B------:R-:W-:Y:S02]  /*294d0*/  I2FP.F32.S32 R4, R4 ;  /* 0x0000000400047245 */ /* 0x000fe40000201400 */
[----:B------:R-:W-:Y:S02]  /*294e0*/  FSEL R178, R30, -INF , !P0 ;  /* 0xff8000001eb27808 */ /* 0x000fe40004000000 */
[----:B------:R-:W-:Y:S01]  /*294f0*/  IABS R17, R17 ;  /* 0x0000001100117213 */ /* 0x000fe20000000000 */
[----:B------:R-:W-:Y:S01]  /*29500*/  FFMA.FTZ R3, -R243, R4, R3 ;  /* 0x00000004f3037223 */ /* 0x000fe20000010103 */
[----:B------:R-:W-:Y:S02]  /*29510*/  ISETP.GE.AND P0, PT, R31, R245, PT ;  /* 0x000000f51f00720c */ /* 0x000fe40003f06270 */
[----:B------:R-:W-:Y:S02]  /*29520*/  FMNMX.FTZ R5, R18, R5, !PT ;  /* 0x0000000512057209 */ /* 0x000fe40007810000 */
[----:B------:R-:W-:Y:S02]  /*29530*/  FSEL R174, R24, -INF , !P2 ;  /* 0xff80000018ae7808 */ /* 0x000fe40005000000 */
[----:B------:R-:W-:Y:S02]  /*29540*/  FMNMX.FTZ R8, R175, R8, !PT ;  /* 0x00000008af087209 */ /* 0x000fe40007810000 */
[----:B------:R-:W-:Y:S02]  /*29550*/  I2FP.F32.S32 R17, R17 ;  /* 0x0000001100117245 */ /* 0x000fe40000201400 */
[C---:B------:R-:W-:Y:S02]  /*29560*/  ISETP.GE.OR P0, PT, R31.reuse, R244, !P0 ;  /* 0x000000f41f00720c */ /* 0x040fe40004706670 */
[----:B------:R-:W-:Y:S01]  /*29570*/  ISETP.GE.AND P6, PT, R31, R246, PT ;  /* 0x000000f61f00720c */ /* 0x000fe20003fc6270 */
[----:B------:R-:W-:Y:S01]  /*29580*/  FFMA.FTZ R26, -R243, R17, R26 ;  /* 0x00000011f31a7223 */ /* 0x000fe2000001011a */
[----:B------:R-:W-:Y:S02]  /*29590*/  FSEL R173, R10, -INF , !P1 ;  /* 0xff8000000aad7808 */ /* 0x000fe40004800000 */
        /* <DEDUP_REMOVED lines=19> */
[----:B------:R-:W-:Y:S02]  /*296d0*/  FSETP.NEU.FTZ.AND P0, PT, R3, -INF , PT ;  /* 0xff8000000300780b */ /* 0x000fe40003f1d000 */
        /* <DEDUP_REMOVED lines=8> */
[----:B------:R-:W1:Y:S01]  /*29760*/  LDSM.16.MT88.4 R12, [R216+0x10000] ;  /* 0x01000000d80c783b */ /* 0x000e620000004200 */
        /* <DEDUP_REMOVED lines=27> */
[-C--:B------:R-:W-:Y:S01]  /*29920*/  FFMA.FTZ R251, R251, R165.reuse, -R172 ;  /* 0x000000a5fbfb7223 */ /* 0x080fe200000108ac */
[-CC-:B------:R-:W-:Y:S01]  /*29930*/  FFMA.FTZ R179, R179, R165.reuse, -R177.reuse ;  /* 0x000000a5b3b37223 */ /* 0x180fe200000108b1 */
[-CC-:B------:R-:W-:Y:S01]  /*29940*/  FFMA.FTZ R178, R178, R165.reuse, -R177.reuse ;  /* 0x000000a5b2b27223 */ /* 0x180fe200000108b1 */
[----:B------:R-:W-:Y:S01]  /*29950*/  FFMA.FTZ R189, R189, R165, -R177 ;  /* 0x000000a5bdbd7223 */ /* 0x000fe200000108b1 */
[----:B------:R-:W-:Y:S05]  /*29960*/  ISETP.GT.AND P0, PT, R238, R227, PT ;  /* 0x000000e3ee00720c */ /* 0x000fea0003f04270 */
        /* <DEDUP_REMOVED lines=13> */
[----:B------:R-:W-:Y:S01]  /*29a40*/  MOV R163, R19 ;  /* 0x0000001300a37202 */ /* 0x000fe20000000f00 */
[C---:B------:R-:W-:Y:S01]  /*29a50*/  FMUL.FTZ R18, R0.reuse, R150 ;  /* 0x0000009600127220 */ /* 0x040fe20000410000 */
[----:B------:R-:W-:Y:S03]  /*29a60*/  FMUL.FTZ R19, R0, R151 ;  /* 0x0000009700137220 */ /* 0x000fe60000410000 */
[----:B------:R-:W1:Y:S01]  /*29a70*/  MUFU.EX2 R183, R183 ;  /* 0x000000b700b77308 */ /* 0x000e620000000800 */
[----:B--2---:R-:W-:Y:S01]  /*29a80*/  F2FP.F16.F32.PACK_AB R168, R185, R187 ;  /* 0x000000bbb9a8723e */ /* 0x004fe200000000ff */
[----:B------:R-:W2:Y:S01]  /*29a90*/  LDSM.16.MT88.4 R156, [R212+0x10000] ;  /* 0x01000000d49c783b */ /* 0x000ea20000004200 */
[C---:B------:R-:W-:Y:S01]  /*29aa0*/  FMUL.FTZ R24, R2.reuse, R140 ;  /* 0x0000008c02187220 */ /* 0x040fe20000410000 */
[----:B------:R-:W-:Y:S01]  /*29ab0*/  FMUL.FTZ R25, R2, R141 ;  /* 0x0000008d02197220 */ /* 0x000fe20000410000 */
[C---:B------:R-:W-:Y:S01]  /*29ac0*/  FMUL.FTZ R26, R0.reuse, R142 ;  /* 0x0000008e001a7220 */ /* 0x040fe20000410000 */
[----:B------:R-:W-:Y:S01]  /*29ad0*/  FMUL.FTZ R27, R0, R143 ;  /* 0x0000008f001b7220 */ /* 0x000fe20000410000 */
[----:B------:R-:W-:Y:S03]  /*29ae0*/  IMAD.MOV.U32 R161, RZ, RZ, R32 ;  /* 0x000000ffffa17224 */ /* 0x000fe600078e0020 */
[----:B------:R-:W-:Y:S01]  /*29af0*/  MUFU.EX2 R188, R188 ;  /* 0x000000bc00bc7308 */ /* 0x000fe20000000800 */
[----:B------:R-:W-:Y:S01]  /*29b00*/  MOV R162, R33 ;  /* 0x0000002100a27202 */ /* 0x000fe20000000f00 */
[----:B------:R-:W3:Y:S01]  /*29b10*/  LDSM.16.MT88.4 R148, [R216+0x12000] ;  /* 0x01200000d894783b */ /* 0x000ee20000004200 */
[C---:B------:R-:W-:Y:S01]  /*29b20*/  FMUL.FTZ R32, R2.reuse, R132 ;  /* 0x0000008402207220 */ /* 0x040fe20000410000 */
[C---:B------:R-:W-:Y:S01]  /*29b30*/  FMUL.FTZ R33, R2.reuse, R133 ;  /* 0x0000008502217220 */ /* 0x040fe20000410000 */
[C---:B------:R-:W-:Y:S01]  /*29b40*/  FMUL.FTZ R36, R2.reuse, R36 ;  /* 0x0000002402247220 */ /* 0x040fe20000410000 */
[----:B------:R-:W-:Y:S01]  /*29b50*/  FMUL.FTZ R37, R2, R37 ;  /* 0x0000002502257220 */ /* 0x000fe20000410000 */
[C---:B------:R-:W-:Y:S03]  /*29b60*/  FMUL.FTZ R38, R0.reuse, R38 ;  /* 0x0000002600267220 */ /* 0x040fe60000410000 */
[----:B------:R-:W4:Y:S01]  /*29b70*/  MUFU.EX2 R182, R182 ;  /* 0x000000b600b67308 */ /* 0x000f220000000800 */
[----:B-1----:R-:W-:Y:S01]  /*29b80*/  F2FP.F16.F32.PACK_AB R170, R183, R184 ;  /* 0x000000b8b7aa723e */ /* 0x002fe200000000ff */
[----:B------:R-:W1:Y:S01]  /*29b90*/  LDSM.16.MT88.4 R140, [R214+0x12000] ;  /* 0x01200000d68c783b */ /* 0x000e620000004200 */
        /* <DEDUP_REMOVED lines=30> */
[----:B--2---:R-:W-:Y:S01]  /*29d80*/  F2FP.F16.F32.PACK_AB R171, R186, R167 ;  /* 0x000000a7baab723e */ /* 0x004fe200000000ff */
[C---:B------:R-:W-:Y:S01]  /*29d90*/  FMUL.FTZ R66, R0.reuse, R66 ;  /* 0x0000004200427220 */ /* 0x040fe20000410000 */
[----:B------:R-:W-:Y:S01]  /*29da0*/  FMUL.FTZ R67, R0, R67 ;  /* 0x0000004300437220 */ /* 0x000fe20000410000 */
[C---:B------:R-:W-:Y:S01]  /*29db0*/  FMUL.FTZ R68, R2.reuse, R68 ;  /* 0x0000004402447220 */ /* 0x040fe20000410000 */
[----:B------:R-:W-:Y:S01]  /*29dc0*/  FMUL.FTZ R69, R2, R69 ;  /* 0x0000004502457220 */ /* 0x000fe20000410000 */
[C---:B------:R-:W-:Y:S01]  /*29dd0*/  FMUL.FTZ R70, R0.reuse, R70 ;  /* 0x0000004600467220 */ /* 0x040fe20000410000 */
[----:B------:R-:W-:Y:S01]  /*29de0*/  FMUL.FTZ R71, R0, R71 ;  /* 0x0000004700477220 */ /* 0x000fe20000410000 */
[C---:B------:R-:W-:Y:S01]  /*29df0*/  HMMA.16816.F32 R4, R168.reuse, R12, R4 ;  /* 0x0000000ca804723c */ /* 0x040fe20000001804 */
[----:B------:R-:W2:Y:S04]  /*29e00*/  MUFU.EX2 R190, R190 ;  /* 0x000000be00be7308 */ /* 0x000ea80000000800 */
[C---:B------:R-:W-:Y:S01]  /*29e10*/  FMUL.FTZ R72, R2.reuse, R72 ;  /* 0x0000004802487220 */ /* 0x040fe20000410000 */
[C---:B------:R-:W-:Y:S05]  /*29e20*/  HMMA.16816.F32 R8, R168.reuse, R14, R8 ;  /* 0x0000000ea808723c */ /* 0x040fea0000001808 */
[----:B------:R-:W-:Y:S01]  /*29e30*/  MUFU.EX2 R191, R191 ;  /* 0x000000bf00bf7308 */ /* 0x000fe20000000800 */
[C---:B------:R-:W-:Y:S01]  /*29e40*/  FMUL.FTZ R12, R2.reuse, R152 ;  /* 0x00000098020c7220 */ /* 0x040fe20000410000 */
[----:B------:R-:W-:Y:S01]  /*29e50*/  FMUL.FTZ R13, R2, R153 ;  /* 0x00000099020d7220 */ /* 0x000fe20000410000 */
[C---:B------:R-:W-:Y:S03]  /*29e60*/  FMUL.FTZ R14, R0.reuse, R154 ;  /* 0x0000009a000e7220 */ /* 0x040fe60000410000 */
[C---:B------:R-:W-:Y:S01]  /*29e70*/  FMUL.FTZ R15, R0.reuse, R155 ;  /* 0x0000009b000f7220 */ /* 0x040fe20000410000 */
[----:B------:R-:W-:Y:S01]  /*29e80*/  IMAD.MOV.U32 R152, RZ, RZ, R34 ;  /* 0x000000ffff987224 */ /* 0x000fe200078e0022 */
[----:B------:R-:W-:Y:S01]  /*29e90*/  MOV R153, R35 ;  /* 0x0000002300997202 */ /* 0x000fe20000000f00 */
[C---:B------:R-:W-:Y:S01]  /*29ea0*/  FMUL.FTZ R34, R0.reuse, R134 ;  /* 0x0000008600227220 */ /* 0x040fe20000410000 */
[----:B------:R-:W-:Y:S03]  /*29eb0*/  FMUL.FTZ R35, R0, R135 ;  /* 0x0000008700237220 */ /* 0x000fe60000410000 */
[C---:B------:R-:W-:Y:S01]  /*29ec0*/  HMMA.16816.F32 R12, R168.reuse, R20, R12 ;  /* 0x00000014a80c723c */ /* 0x040fe2000000180c */
[----:B------:R-:W4:Y:S01]  /*29ed0*/  LDSM.16.MT88.4 R132, [R213+0x12000] ;  /* 0x01200000d584783b */ /* 0x000f220000004200 */
[----:B------:R-:W-:Y:S01]  /*29ee0*/  MUFU.EX2 R192, R192 ;  /* 0x000000c000c07308 */ /* 0x000fe20000000800 */
[----:B------:R-:W-:Y:S01]  /*29ef0*/  FMUL.FTZ R73, R2, R73 ;  /* 0x0000004902497220 */ /* 0x000fe20000410000 */
[C---:B------:R-:W-:Y:S01]  /*29f00*/  FMUL.FTZ R74, R0.reuse, R74 ;  /* 0x0000004a004a7220 */ /* 0x040fe20000410000 */
[----:B------:R-:W-:Y:S01]  /*29f10*/  FMUL.FTZ R75, R0, R75 ;  /* 0x0000004b004b7220 */ /* 0x000fe20000410000 */
[C---:B------:R-:W-:Y:S06]  /*29f20*/  HMMA.16816.F32 R16, R168.reuse, R22, R16 ;  /* 0x00000016a810723c */ /* 0x040fec0000001810 */
[----:B------:R-:W-:Y:S01]  /*29f30*/  MUFU.EX2 R193, R193 ;  /* 0x000000c100c17308 */ /* 0x000fe20000000800 */
[C---:B------:R-:W-:Y:S01]  /*29f40*/  FMUL.FTZ R20, R2.reuse, R144 ;  /* 0x0000009002147220 */ /* 0x040fe20000410000 */
[----:B------:R-:W-:Y:S03]  /*29f50*/  FMUL.FTZ R21, R2, R145 ;  /* 0x0000009102157220 */ /* 0x000fe60000410000 */
[C---:B------:R-:W-:Y:S01]  /*29f60*/  FMUL.FTZ R22, R0.reuse, R146 ;  /* 0x0000009200167220 */ /* 0x040fe20000410000 */
[----:B------:R-:W-:Y:S02]  /*29f70*/  FMUL.FTZ R23, R0, R147 ;  /* 0x0000009300177220 */ /* 0x000fe40000410000 */
[----:B------:R-:W-:Y:S01]  /*29f80*/  LDSM.16.MT88.4 R144, [R214+0x16000] ;  /* 0x01600000d690783b */ /* 0x000fe20000004200 */
[C---:B------:R-:W-:Y:S01]  /*29f90*/  FMUL.FTZ R76, R2.reuse, R76 ;  /* 0x0000004c024c7220 */ /* 0x040fe20000410000 */
[----:B------:R-:W-:Y:S01]  /*29fa0*/  FMUL.FTZ R77, R2, R77 ;  /* 0x0000004d024d7220 */ /* 0x000fe20000410000 */
[C---:B------:R-:W-:Y:S01]  /*29fb0*/  FMUL.FTZ R78, R0.reuse, R78 ;  /* 0x0000004e004e7220 */ /* 0x040fe20000410000 */
[----:B------:R-:W-:Y:S01]  /*29fc0*/  FMUL.FTZ R79, R0, R79 ;  /* 0x0000004f004f7220 */ /* 0x000fe20000410000 */
[C---:B------:R-:W-:Y:S01]  /*29fd0*/  HMMA.16816.F32 R20, R168.reuse, R28, R20 ;  /* 0x0000001ca814723c */ /* 0x040fe20000001814 */
[----:B------:R-:W2:Y:S02]  /*29fe0*/  MUFU.EX2 R194, R194 ;  /* 0x000000c200c27308 */ /* 0x000ea40000000800 */
[C---:B------:R-:W-:Y:S01]  /*29ff0*/  FMUL.FTZ R80, R2.reuse, R80 ;  /* 0x0000005002507220 */ /* 0x040fe20000410000 */
[----:B------:R-:W-:Y:S01]  /*2a000*/  FMUL.FTZ R81, R2, R81 ;  /* 0x0000005102517220 */ /* 0x000fe20000410000 */
[----:B------:R-:W-:Y:S01]  /*2a010*/  FMUL.FTZ R82, R0, R82 ;  /* 0x0000005200527220 */ /* 0x000fe20000410000 */
[C---:B------:R-:W-:Y:S05]  /*2a020*/  HMMA.16816.F32 R24, R168.reuse, R30, R24 ;  /* 0x0000001ea818723c */ /* 0x040fea0000001818 */
[----:B------:R-:W2:Y:S01]  /*2a030*/  MUFU.EX2 R249, R249 ;  /* 0x000000f900f97308 */ /* 0x000ea20000000800 */
        /* <DEDUP_REMOVED lines=15> */
[----:B------:R-:W2:Y:S01]  /*2a130*/  MUFU.EX2 R250, R250 ;  /* 0x000000fa00fa7308 */ /* 0x000ea20000000800 */
[----:B------:R-:W-:Y:S01]  /*2a140*/  IMAD.MOV.U32 R157, RZ, RZ, R153 ;  /* 0x000000ffff9d7224 */ /* 0x000fe200078e0099 */
[C---:B---3--:R-:W-:Y:S04]  /*2a150*/  HMMA.16816.F32 R36, R168.reuse, R148, R36 ;  /* 0x00000094a824723c */ /* 0x048fe80000001824 */
[----:B------:R-:W-:Y:S02]  /*2a160*/  MOV R156, R152 ;  /* 0x00000098009c7202 */ /* 0x000fe40000000f00 */
[C---:B------:R-:W-:Y:S01]  /*2a170*/  HMMA.16816.F32 R40, R168.reuse, R150, R40 ;  /* 0x00000096a828723c */ /* 0x040fe20000001828 */
[----:B------:R-:W-:Y:S01]  /*2a180*/  LDSM.16.MT88.4 R148, [R213+0x10800] ;  /* 0x01080000d594783b */ /* 0x000fe20000004200 */
[----:B------:R-:W-:Y:S03]  /*2a190*/  MUFU.EX2 R252, R252 ;  /* 0x000000fc00fc7308 */ /* 0x000fe60000000800 */
[C---:B------:R-:W-:Y:S01]  /*2a1a0*/  FMUL.FTZ R90, R0.reuse, R90 ;  /* 0x0000005a005a7220 */ /* 0x040fe20000410000 */
[C---:B-1----:R-:W-:Y:S03]  /*2a1b0*/  HMMA.16816.F32 R44, R168.reuse, R140, R44 ;  /* 0x0000008ca82c723c */ /* 0x042fe6000000182c */
[----:B------:R-:W-:Y:S03]  /*2a1c0*/  LDSM.16.MT88.4 R152, [R216+0x12800] ;  /* 0x01280000d898783b */ /* 0x000fe60000004200 */
[----:B------:R-:W-:Y:S01]  /*2a1d0*/  MUFU.EX2 R251, R251 ;  /* 0x000000fb00fb7308 */ /* 0x000fe20000000800 */
[----:B------:R-:W-:Y:S01]  /*2a1e0*/  FMUL.FTZ R91, R0, R91 ;  /* 0x0000005b005b7220 */ /* 0x000fe20000410000 */
[C---:B------:R-:W-:Y:S03]  /*2a1f0*/  HMMA.16816.F32 R48, R168.reuse, R142, R48 ;  /* 0x0000008ea830723c */ /* 0x040fe60000001830 */
[----:B------:R-:W1:Y:S03]  /*2a200*/  LDSM.16.MT88.4 R140, [R216+0x14000] ;  /* 0x01400000d88c783b */ /* 0x000e660000004200 */
[C---:B----4-:R-:W-:Y:S02]  /*2a210*/  HMMA.16816.F32 R52, R168.reuse, R132, R52 ;  /* 0x00000084a834723c */ /* 0x050fe40000001834 */
[----:B------:R-:W-:Y:S03]  /*2a220*/  MUFU.EX2 R189, R189 ;  /* 0x000000bd00bd7308 */ /* 0x000fe60000000800 */
        /* <DEDUP_REMOVED lines=53> */
[----:B------:R-:W-:Y:S04]  /*2a580*/  LDSM.16.MT88.4 R140, [R216+0x10800] ;  /* 0x01080000d88c783b */ /* 0x000fe80000004200 */
[----:B------:R-:W-:Y:S01]  /*2a590*/  FMUL.FTZ R129, R2, R129 ;  /* 0x0000008102817220 */ /* 0x000fe20000410000 */
[C---:B---3--:R-:W-:Y:S05]  /*2a5a0*/  HMMA.16816.F32 R100, R168.reuse, R132, R100 ;  /* 0x00000084a864723c */ /* 0x048fea0000001864 */
[C---:B------:R-:W-:Y:S01]  /*2a5b0*/  FMUL.FTZ R130, R0.reuse, R130 ;  /* 0x0000008200827220 */ /* 0x040fe20000410000 */
[C---:B------:R-:W-:Y:S01]  /*2a5c0*/  HMMA.16816.F32 R104, R168.reuse, R134, R104 ;  /* 0x00000086a868723c */ /* 0x040fe20000001868 */
[----:B------:R-:W1:Y:S04]  /*2a5d0*/  LDSM.16.MT88.4 R132, [R212+0x16000] ;  /* 0x01600000d484783b */ /* 0x000e680000004200 */
[----:B------:R-:W-:Y:S01]  /*2a5e0*/  FMUL.FTZ R131, R0, R131 ;  /* 0x0000008300837220 */ /* 0x000fe20000410000 */
[C---:B------:R-:W-:Y:S05]  /*2a5f0*/  HMMA.16816.F32 R108, R168.reuse, R144, R108 ;  /* 0x00000090a86c723c */ /* 0x040fea000000186c */
[----:B------:R-:W-:Y:S01]  /*2a600*/  FFMA.FTZ R187, R2, R248, R187 ;  /* 0x000000f802bb7223 */ /* 0x000fe200000100bb */
[C---:B------:R-:W-:Y:S01]  /*2a610*/  HMMA.16816.F32 R112, R168.reuse, R146, R112 ;  /* 0x00000092a870723c */ /* 0x040fe20000001870 */
[----:B------:R-:W3:Y:S04]  /*2a620*/  LDSM.16.MT88.4 R144, [R214+0x10800] ;  /* 0x01080000d690783b */ /* 0x000ee80000004200 */
[----:B------:R-:W-:Y:S01]  /*2a630*/  MOV R2, R3 ;  /* 0x0000000300027202 */ /* 0x000fe20000000f00 */
[C---:B--2---:R-:W-:Y:S05]  /*2a640*/  HMMA.16816.F32 R116, R168.reuse, R136, R116 ;  /* 0x00000088a874723c */ /* 0x044fea0000001874 */
[----:B------:R-:W-:Y:S01]  /*2a650*/  FFMA.FTZ R188, R0, R247, R188 ;  /* 0x000000f700bc7223 */ /* 0x000fe200000100bc */
[C---:B------:R-:W-:Y:S01]  /*2a660*/  HMMA.16816.F32 R120, R168.reuse, R138, R120 ;  /* 0x0000008aa878723c */ /* 0x040fe20000001878 */
[----:B------:R-:W2:Y:S04]  /*2a670*/  LDSM.16.MT88.4 R136, [R212+0x10800] ;  /* 0x01080000d488783b */ /* 0x000ea80000004200 */
[----:B------:R-:W-:Y:S01]  /*2a680*/  FADD.FTZ R187, R185, R187 ;  /* 0x000000bbb9bb7221 */ /* 0x000fe20000010000 */
[----:B------:R-:W-:Y:S01]  /*2a690*/  FADD.FTZ R188, R182, R188 ;  /* 0x000000bcb6bc7221 */ /* 0x000fe20000010000 */
[----:B------:R-:W-:Y:S04]  /*2a6a0*/  MOV R0, R164 ;  /* 0x000000a400007202 */ /* 0x000fe80000000f00 */
[----:B------:R-:W-:Y:S01]  /*2a6b0*/  FADD.FTZ R187, R184, R187 ;  /* 0x000000bbb8bb7221 */ /* 0x000fe20000010000 */
[----:B------:R-:W-:Y:S03]  /*2a6c0*/  FADD.FTZ R188, R167, R188 ;  /* 0x000000bca7bc7221 */ /* 0x000fe60000010000 */
[----:B------:R-:W-:Y:S01]  /*2a6d0*/  FADD.FTZ R187, R183, R187 ;  /* 0x000000bbb7bb7221 */ /* 0x000fe20000010000 */
[----:B------:R-:W-:Y:S01]  /*2a6e0*/  FADD.FTZ R188, R186, R188 ;  /* 0x000000bcbabc7221 */ /* 0x000fe20000010000 */
[C---:B-1----:R-:W-:Y:S03]  /*2a6f0*/  HMMA.16816.F32 R124, R168.reuse, R132, R124 ;  /* 0x00000084a87c723c */ /* 0x042fe6000000187c */
[----:B------:R-:W-:Y:S01]  /*2a700*/  FADD.FTZ R187, R190, R187 ;  /* 0x000000bbbebb7221 */ /* 0x000fe20000010000 */
[----:B------:R-:W-:Y:S02]  /*2a710*/  FADD.FTZ R188, R194, R188 ;  /* 0x000000bcc2bc7221 */ /* 0x000fe40000010000 */
[----:B------:R-:W-:Y:S05]  /*2a720*/  HMMA.16816.F32 R128, R168, R134, R128 ;  /* 0x00000086a880723c */ /* 0x000fea0000001880 */
[C---:B------:R-:W-:Y:S01]  /*2a730*/  F2FP.F16.F32.PACK_AB R132, R191.reuse, R190 ;  /* 0x000000bebf84723e */ /* 0x040fe200000000ff */
[----:B------:R-:W-:Y:S01]  /*2a740*/  FADD.FTZ R187, R191, R187 ;  /* 0x000000bbbfbb7221 */ /* 0x000fe20000010000 */
[----:B------:R-:W-:Y:S01]  /*2a750*/  F2FP.F16.F32.PACK_AB R134, R193, R192 ;  /* 0x000000c0c186723e */ /* 0x000fe200000000ff */
[----:B------:R-:W-:Y:S03]  /*2a760*/  IMAD.MOV.U32 R171, RZ, RZ, R156 ;  /* 0x000000ffffab7224 */ /* 0x000fe600078e009c */
[C---:B------:R-:W-:Y:S01]  /*2a770*/  F2FP.F16.F32.PACK_AB R133, R249.reuse, R194 ;  /* 0x000000c2f985723e */ /* 0x040fe200000000ff */
[----:B------:R-:W-:Y:S01]  /*2a780*/  FADD.FTZ R188, R249, R188 ;  /* 0x000000bcf9bc7221 */ /* 0x000fe20000010000 */
[----:B------:R-:W-:Y:S01]  /*2a790*/  F2FP.F16.F32.PACK_AB R135, R250, R195 ;  /* 0x000000c3fa87723e */ /* 0x000fe200000000ff */
[----:B------:R-:W-:Y:S01]  /*2a7a0*/  FADD.FTZ R187, R192, R187 ;  /* 0x000000bbc0bb7221 */ /* 0x000fe20000010000 */
[----:B------:R-:W-:Y:S01]  /*2a7b0*/  MOV R170, R157 ;  /* 0x0000009d00aa7202 */ /* 0x000fe20000000f00 */
[----:B------:R-:W-:Y:S01]  /*2a7c0*/  FADD.FTZ R188, R195, R188 ;  /* 0x000000bcc3bc7221 */ /* 0x000fe20000010000 */
[----:B------:R-:W1:Y:S01]  /*2a7d0*/  LDSM.16.MT88.4 R156, [R214+0x12800] ;  /* 0x01280000d69c783b */ /* 0x000e620000004200 */
[----:B------:R-:W-:Y:S02]  /*2a7e0*/  FADD.FTZ R187, R193, R187 ;  /* 0x000000bbc1bb7221 */ /* 0x000fe40000010000 */
[C---:B------:R-:W-:Y:S05]  /*2a7f0*/  HMMA.16816.F32 R4, R132.reuse, R140, R4 ;  /* 0x0000008c8404723c */ /* 0x040fea0000001804 */
[----:B------:R-:W-:Y:S01]  /*2a800*/  FADD.FTZ R188, R250, R188 ;  /* 0x000000bcfabc7221 */ /* 0x000fe20000010000 */
[C---:B------:R-:W-:Y:S01]  /*2a810*/  HMMA.16816.F32 R8, R132.reuse, R142, R8 ;  /* 0x0000008e8408723c */ /* 0x040fe20000001808 */
[----:B------:R-:W4:Y:S05]  /*2a820*/  LDSM.16.MT88.4 R140, [R213+0x12800] ;  /* 0x01280000d58c783b */ /* 0x000f2a0000004200 */
        /* <DEDUP_REMOVED lines=22> */
[C---:B------:R-:W-:Y:S05]  /*2a990*/  HMMA.16816.F32 R72, R132.reuse, R146, R72 ;  /* 0x000000928448723c */ /* 0x040fea0000001848 */
[-CC-:B------:R-:W-:Y:S01]  /*2a9a0*/  FFMA.FTZ R144, R170, R165.reuse, -R177.reuse ;  /* 0x000000a5aa907223 */ /* 0x180fe200000108b1 */
[C---:B------:R-:W-:Y:S03]  /*2a9b0*/  HMMA.16816.F32 R76, R132.reuse, R148, R76 ;  /* 0x00000094844c723c */ /* 0x040fe6000000184c */
[----:B------:R1:W-:Y:S03]  /*2a9c0*/  MUFU.EX2 R170, R144 ;  /* 0x0000009000aa7308 */ /* 0x0003e60000000800 */
[C---:B------:R-:W-:Y:S05]  /*2a9d0*/  HMMA.16816.F32 R80, R132.reuse, R150, R80 ;  /* 0x000000968450723c */ /* 0x040fea0000001850 */
[-CC-:B------:R-:W-:Y:S01]  /*2a9e0*/  FFMA.FTZ R148, R163, R165.reuse, -R177.reuse ;  /* 0x000000a5a3947223 */ /* 0x180fe200000108b1 */
[C---:B---3--:R-:W-:Y:S01]  /*2a9f0*/  HMMA.16816.F32 R84, R132.reuse, R152, R84 ;  /* 0x000000988454723c */ /* 0x048fe20000001854 */
[----:B------:R-:W-:Y:S05]  /*2aa00*/  MUFU.EX2 R163, R174 ;  /* 0x000000ae00a37308 */ /* 0x000fea0000000800 */
[C---:B------:R-:W-:Y:S05]  /*2aa10*/  HMMA.16816.F32 R88, R132.reuse, R154, R88 ;  /* 0x0000009a8458723c */ /* 0x040fea0000001858 */
[-CC-:B-1----:R-:W-:Y:S01]  /*2aa20*/  FFMA.FTZ R144, R171, R165.reuse, -R177.reuse ;  /* 0x000000a5ab907223 */ /* 0x182fe200000108b1 */
[C---:B------:R-:W-:Y:S01]  /*2aa30*/  HMMA.16816.F32 R92, R132.reuse, R156, R92 ;  /* 0x0000009c845c723c */ /* 0x040fe2000000185c */
[----:B------:R1:W-:Y:S04]  /*2aa40*/  MUFU.EX2 R171, R148 ;  /* 0x0000009400ab7308 */ /* 0x0003e80000000800 */
[-CC-:B------:R-:W-:Y:S01]  /*2aa50*/  FFMA.FTZ R152, R160, R165.reuse, -R177.reuse ;  /* 0x000000a5a0987223 */ /* 0x180fe200000108b1 */
[C---:B------:R-:W-:Y:S05]  /*2aa60*/  HMMA.16816.F32 R96, R132.reuse, R158, R96 ;  /* 0x0000009e8460723c */ /* 0x040fea0000001860 */
[----:B------:R3:W-:Y:S01]  /*2aa70*/  MUFU.EX2 R169, R144 ;  /* 0x0000009000a97308 */ /* 0x0007e20000000800 */
[-CC-:B------:R-:W-:Y:S01]  /*2aa80*/  FFMA.FTZ R156, R161, R165.reuse, -R172.reuse ;  /* 0x000000a5a19c7223 */ /* 0x180fe200000108ac */
[C---:B----4-:R-:W-:Y:S08]  /*2aa90*/  HMMA.16816.F32 R100, R132.reuse, R140, R100 ;  /* 0x0000008c8464723c */ /* 0x050ff00000001864 */
[----:B------:R4:W-:Y:S01]  /*2aaa0*/  MUFU.EX2 R160, R152 ;  /* 0x0000009800a07308 */ /* 0x0009e20000000800 */
[C---:B------:R-:W-:Y:S01]  /*2aab0*/  HMMA.16816.F32 R104, R132.reuse, R142, R104 ;  /* 0x0000008e8468723c */ /* 0x040fe20000001868 */
[----:B-1----:R-:W-:Y:S02]  /*2aac0*/  LDSM.16.MT88.4 R148, [R212+0x16800] ;  /* 0x01680000d494783b */ /* 0x002fe40000004200 */
[-CC-:B------:R-:W-:Y:S03]  /*2aad0*/  FFMA.FTZ R140, R162, R165.reuse, -R172.reuse ;  /* 0x000000a5a28c7223 */ /* 0x180fe600000108ac */
[C---:B--2---:R-:W-:Y:S03]  /*2aae0*/  HMMA.16816.F32 R108, R132.reuse, R136, R108 ;  /* 0x00000088846c723c */ /* 0x044fe6000000186c */
[----:B------:R1:W-:Y:S01]  /*2aaf0*/  MUFU.EX2 R161, R156 ;  /* 0x0000009c00a17308 */ /* 0x0003e20000000800 */
[----:B---3--:R-:W2:Y:S01]  /*2ab00*/  LDSM.16.MT88.4 R144, [R213+0x16800] ;  /* 0x01680000d590783b */ /* 0x008ea20000004200 */
[-C--:B------:R-:W-:Y:S01]  /*2ab10*/  FFMA.FTZ R177, R176, R165.reuse, -R177 ;  /* 0x000000a5b0b17223 */ /* 0x080fe200000108b1 */
[C---:B------:R-:W-:Y:S07]  /*2ab20*/  HMMA.16816.F32 R112, R132.reuse, R138, R112 ;  /* 0x0000008a8470723c */ /* 0x040fee0000001870 */
[----:B------:R3:W-:Y:S01]  /*2ab30*/  MUFU.EX2 R168, R140 ;  /* 0x0000008c00a87308 */ /* 0x0007e20000000800 */
[----:B----4-:R-:W-:Y:S03]  /*2ab40*/  LDSM.16.MT88.4 R152, [R214+0x11000] ;  /* 0x01100000d698783b */ /* 0x010fe60000004200 */
[----:B------:R-:W-:Y:S06]  /*2ab50*/  FFMA.FTZ R172, R166, R165, -R172 ;  /* 0x000000a5a6ac7223 */ /* 0x000fec00000108ac */
[----:B------:R-:W-:Y:S01]  /*2ab60*/  MUFU.EX2 R165, R172 ;  /* 0x000000ac00a57308 */ /* 0x000fe20000000800 */
[----:B-1----:R-:W-:Y:S09]  /*2ab70*/  LDSM.16.MT88.4 R156, [R213+0x11000] ;  /* 0x01100000d59c783b */ /* 0x002ff20000004200 */
[----:B------:R-:W-:Y:S01]  /*2ab80*/  MUFU.EX2 R162, R179 ;  /* 0x000000b300a27308 */ /* 0x000fe20000000800 */
[----:B---3--:R-:W1:Y:S09]  /*2ab90*/  LDSM.16.MT88.4 R140, [R216+0x11000] ;  /* 0x01100000d88c783b */ /* 0x008e720000004200 */
[----:B------:R-:W-:Y:S01]  /*2aba0*/  MUFU.EX2 R179, R178 ;  /* 0x000000b200b37308 */ /* 0x000fe20000000800 */
[----:B------:R-:W3:Y:S09]  /*2abb0*/  LDSM.16.MT88.4 R136, [R212+0x11000] ;  /* 0x01100000d488783b */ /* 0x000ef20000004200 */
[----:B------:R-:W4:Y:S01]  /*2abc0*/  MUFU.EX2 R178, R177 ;  /* 0x000000b100b27308 */ /* 0x000f220000000800 */
[C---:B--2---:R-:W-:Y:S06]  /*2abd0*/  HMMA.16816.F32 R116, R132.reuse, R144, R116 ;  /* 0x000000908474723c */ /* 0x044fec0000001874 */
[C---:B------:R-:W-:Y:S01]  /*2abe0*/  HMMA.16816.F32 R120, R132.reuse, R146, R120 ;  /* 0x000000928478723c */ /* 0x040fe20000001878 */
[----:B------:R-:W2:Y:S05]  /*2abf0*/  LDSM.16.MT88.4 R144, [R216+0x13000] ;  /* 0x01300000d890783b */ /* 0x000eaa0000004200 */
[C---:B------:R-:W-:Y:S05]  /*2ac00*/  HMMA.16816.F32 R124, R132.reuse, R148, R124 ;  /* 0x00000094847c723c */ /* 0x040fea000000187c */
[----:B----4-:R-:W-:Y:S01]  /*2ac10*/  IMAD.MOV.U32 R166, RZ, RZ, R178 ;  /* 0x000000ffffa67224 */ /* 0x010fe200078e00b2 */
        /* <DEDUP_REMOVED lines=41> */
[----:B------:R-:W-:Y:S01]  /*2aeb0*/  IMAD.MOV.U32 R149, RZ, RZ, R161 ;  /* 0x000000ffff957224 */ /* 0x000fe200078e00a1 */
[C---:B-1----:R-:W-:Y:S01]  /*2aec0*/  HMMA.16816.F32 R100, R132.reuse, R140, R100 ;  /* 0x0000008c8464723c */ /* 0x042fe20000001864 */
[----:B------:R-:W-:Y:S05]  /*2aed0*/  MUFU.EX2 R161, R175 ;  /* 0x000000af00a17308 */ /* 0x000fea0000000800 */
[C---:B------:R-:W-:Y:S01]  /*2aee0*/  HMMA.16816.F32 R104, R132.reuse, R142, R104 ;  /* 0x0000008e8468723c */ /* 0x040fe20000001868 */
[----:B------:R-:W-:Y:S05]  /*2aef0*/  LDSM.16.MT88.4 R140, [R213+0x11800] ;  /* 0x01180000d58c783b */ /* 0x000fea0000004200 */
[C---:B------:R-:W-:Y:S01]  /*2af00*/  HMMA.16816.F32 R108, R132.reuse, R152, R108 ;  /* 0x00000098846c723c */ /* 0x040fe2000000186c */
[----:B------:R1:W4:Y:S05]  /*2af10*/  MUFU.EX2 R152, R173 ;  /* 0x000000ad00987308 */ /* 0x00032a0000000800 */
[C---:B------:R-:W-:Y:S05]  /*2af20*/  HMMA.16816.F32 R112, R132.reuse, R154, R112 ;  /* 0x0000009a8470723c */ /* 0x040fea0000001870 */
[----:B------:R-:W-:Y:S01]  /*2af30*/  MOV R153, R149 ;  /* 0x0000009500997202 */ /* 0x000fe20000000f00 */
[C---:B---3--:R-:W-:Y:S01]  /*2af40*/  HMMA.16816.F32 R116, R132.reuse, R136, R116 ;  /* 0x000000888474723c */ /* 0x048fe20000001874 */
[----:B------:R-:W3:Y:S05]  /*2af50*/  LDSM.16.MT88.4 R148, [R214+0x11800] ;  /* 0x01180000d694783b */ /* 0x000eea0000004200 */
[C---:B------:R-:W-:Y:S03]  /*2af60*/  HMMA.16816.F32 R120, R132.reuse, R138, R120 ;  /* 0x0000008a8478723c */ /* 0x040fe60000001878 */
[----:B-1----:R-:W1:Y:S02]  /*2af70*/  LDSM.16.MT88.4 R172, [R212+0x11800] ;  /* 0x01180000d4ac783b */ /* 0x002e640000004200 */
[----:B------:R-:W-:Y:S01]  /*2af80*/  MOV R136, R179 ;  /* 0x000000b300887202 */ /* 0x000fe20000000f00 */
[C---:B--2---:R-:W-:Y:S05]  /*2af90*/  HMMA.16816.F32 R124, R132.reuse, R144, R124 ;  /* 0x00000090847c723c */ /* 0x044fea000000187c */
[----:B----4-:R-:W-:Y:S01]  /*2afa0*/  IMAD.MOV.U32 R139, RZ, RZ, R152 ;  /* 0x000000ffff8b7224 */ /* 0x010fe200078e0098 */
[----:B------:R-:W-:Y:S01]  /*2afb0*/  HMMA.16816.F32 R128, R132, R146, R128 ;  /* 0x000000928480723c */ /* 0x000fe20000001880 */
[----:B------:R-:W2:Y:S04]  /*2afc0*/  LDSM.16.MT88.4 R176, [R216+0x13800] ;  /* 0x01380000d8b0783b */ /* 0x000ea80000004200 */
[----:B------:R-:W-:Y:S01]  /*2afd0*/  IMAD.MOV.U32 R137, RZ, RZ, R171 ;  /* 0x000000ffff897224 */ /* 0x000fe200078e00ab */
[----:B------:R-:W-:Y:S01]  /*2afe0*/  MOV R138, R170 ;  /* 0x000000aa008a7202 */ /* 0x000fe20000000f00 */
[----:B------:R-:W-:Y:S01]  /*2aff0*/  IMAD.MOV.U32 R145, RZ, RZ, R168 ;  /* 0x000000ffff917224 */ /* 0x000fe200078e00a8 */
[----:B------:R-:W-:Y:S03]  /*2b000*/  MOV R144, R169 ;  /* 0x000000a900907202 */ /* 0x000fe60000000f00 */
[----:B------:R-:W-:Y:S01]  /*2b010*/  F2FP.F16.F32.PACK_AB R168, R162, R189 ;  /* 0x000000bda2a8723e */ /* 0x000fe200000000ff */
[----:B------:R-:W-:Y:S01]  /*2b020*/  IMAD.MOV.U32 R132, RZ, RZ, R163 ;  /* 0x000000ffff847224 */ /* 0x000fe200078e00a3 */
[----:B------:R-:W-:Y:S01]  /*2b030*/  F2FP.F16.F32.PACK_AB R170, R166, R136 ;  /* 0x00000088a6aa723e */ /* 0x000fe200000000ff */
[----:B------:R-:W-:Y:S01]  /*2b040*/  IMAD.MOV.U32 R134, RZ, RZ, R161 ;  /* 0x000000ffff867224 */ /* 0x000fe200078e00a1 */
[----:B------:R-:W-:Y:S02]  /*2b050*/  F2FP.F16.F32.PACK_AB R169, R163, R161 ;  /* 0x000000a1a3a9723e */ /* 0x000fe400000000ff */
[----:B------:R-:W-:Y:S02]  /*2b060*/  F2FP.F16.F32.PACK_AB R171, R165, R139 ;  /* 0x0000008ba5ab723e */ /* 0x000fe400000000ff */
[----:B------:R-:W-:Y:S02]  /*2b070*/  MOV R133, R162 ;  /* 0x000000a200857202 */ /* 0x000fe40000000f00 */
[----:B------:R-:W-:Y:S02]  /*2b080*/  MOV R135, R160 ;  /* 0x000000a000877202 */ /* 0x000fe40000000f00 */
[----:B------:R-:W-:Y:S01]  /*2b090*/  MOV R147, R153 ;  /* 0x0000009900937202 */ /* 0x000fe20000000f00 */
[C---:B------:R-:W-:Y:S01]  /*2b0a0*/  HMMA.16816.F32 R160, R168.reuse, R156, R4 ;  /* 0x0000009ca8a0723c */ /* 0x040fe20000001804 */
[----:B------:R-:W4:Y:S05]  /*2b0b0*/  LDSM.16.MT88.4 R4, [R214+0x13800] ;  /* 0x01380000d604783b */ /* 0x000f2a0000004200 */
[C---:B------:R-:W-:Y:S03]  /*2b0c0*/  HMMA.16816.F32 R156, R168.reuse, R158, R8 ;  /* 0x0000009ea89c723c */ /* 0x040fe60000001808 */
[----:B------:R-:W4:Y:S03]  /*2b0d0*/  LDSM.16.MT88.4 R8, [R213+0x13800] ;  /* 0x01380000d508783b */ /* 0x000f260000004200 */
[C---:B---3--:R-:W-:Y:S05]  /*2b0e0*/  HMMA.16816.F32 R152, R168.reuse, R148, R12 ;  /* 0x00000094a898723c */ /* 0x048fea000000180c */
[----:B------:R-:W3:Y:S01]  /*2b0f0*/  LDSM.16.MT88.4 R12, [R212+0x13800] ;  /* 0x01380000d40c783b */ /* 0x000ee20000004200 */
[C---:B------:R-:W-:Y:S07]  /*2b100*/  HMMA.16816.F32 R148, R168.reuse, R150, R16 ;  /* 0x00000096a894723c */ /* 0x040fee0000001810 */
[----:B------:R-:W-:Y:S01]  /*2b110*/  IMAD.MOV.U32 R17, RZ, RZ, R147 ;  /* 0x000000ffff117224 */ /* 0x000fe200078e0093 */
[----:B------:R-:W-:Y:S03]  /*2b120*/  MOV R18, R144 ;  /* 0x0000009000127202 */ /* 0x000fe60000000f00 */
[----:B------:R-:W-:Y:S02]  /*2b130*/  IMAD.MOV.U32 R19, RZ, RZ, R145 ;  /* 0x000000ffff137224 */ /* 0x000fe400078e0091 */
        /* <DEDUP_REMOVED lines=27> */
[C---:B------:R-:W-:Y:S03]  /*2b2f0*/  HMMA.16816.F32 R52, R168.reuse, R8, R52 ;  /* 0x00000008a834723c */ /* 0x040fe60000001834 */
        /* <DEDUP_REMOVED lines=13> */
[----:B------:R-:W1:Y:S01]  /*2b3d0*/  LDSM.16.MT88.4 R16, [R213+0x17800] ;  /* 0x01780000d510783b */ /* 0x000e620000004200 */
        /* <DEDUP_REMOVED lines=24> */
[C---:B------:R-:W-:Y:S06]  /*2b560*/  HMMA.16816.F32 R116, R168.reuse, R16, R116 ;  /* 0x00000010a874723c */ /* 0x040fec0000001874 */
[C---:B------:R-:W-:Y:S06]  /*2b570*/  HMMA.16816.F32 R120, R168.reuse, R18, R120 ;  /* 0x00000012a878723c */ /* 0x040fec0000001878 */
[C---:B--2---:R-:W-:Y:S06]  /*2b580*/  HMMA.16816.F32 R124, R168.reuse, R20, R124 ;  /* 0x00000014a87c723c */ /* 0x044fec000000187c */
[----:B------:R-:W-:Y:S01]  /*2b590*/  HMMA.16816.F32 R128, R168, R22, R128 ;  /* 0x00000016a880723c */ /* 0x000fe20000001880 */
[----:B------:R-:W-:Y:S11]  /*2b5a0*/  @!UPT UIADD3 URZ, URZ, URZ, URZ ;  /* 0x0000003f3f3ff290 */ /* 0x000ff6000fffe03f */
[----:B------:R-:W-:Y:S01]  /*2b5b0*/  @!UPT UIADD3 URZ, URZ, URZ, URZ ;  /* 0x0000003f3f3ff290 */ /* 0x000fe2000fffe03f */
[----:B------:R-:W-:Y:S11]  /*2b5c0*/  @P0 BRA `(.L_x_8814) ;  /* 0xffffffa000300947 */ /* 0x000ff6000383ffff */
.L_x_8805:
        /* <DEDUP_REMOVED lines=24> */
.L_x_8836:
        /* <DEDUP_REMOVED lines=329> */
.L_x_8817:
[----:B------:R-:W-:Y:S05]  /*2cbe0*/  BSYNC B0 ;  /* 0x0000000000007941 */ /* 0x000fea0003800000 */
.L_x_8816:
        /* <DEDUP_REMOVED lines=50> */
.L_x_8819:
[----:B------:R-:W-:Y:S05]  /*2cf10*/  BSYNC B0 ;  /* 0x0000000000007941 */ /* 0x000fea0003800000 */
.L_x_8818:
        /* <DEDUP_REMOVED lines=21> */
.L_x_8821:
[----:B------:R-:W-:Y:S05]  /*2d070*/  BSYNC B0 ;  /* 0x0000000000007941 */ /* 0x000fea0003800000 */
.L_x_8820:
        /* <DEDUP_REMOVED lines=20> */
.L_x_8823:
[----:B------:R-:W-:Y:S05]  /*2d1c0*/  BSYNC B0 ;  /* 0x0000000000007941 */ /* 0x000fea0003800000 */
.L_x_8822:
        /* <DEDUP_REMOVED lines=20> */
.L_x_8825:
[----:B------:R-:W-:Y:S05]  /*2d310*/  BSYNC B0 ;  /* 0x0000000000007941 */ /* 0x000fea0003800000 */
.L_x_8824:
        /* <DEDUP_REMOVED lines=20> */
.L_x_8827:
[----:B------:R-:W-:Y:S05]  /*2d460*/  BSYNC B0 ;  /* 0x0000000000007941 */ /* 0x000fea0003800000 */
.L_x_8826:
        /* <DEDUP_REMOVED lines=20> */
.L_x_8829:
[----:B------:R-:W-:Y:S05]  /*2d5b0*/  BSYNC B0 ;  /* 0x0000000000007941 */ /* 0x000fea0003800000 */
.L_x_8828:
        /* <DEDUP_REMOVED lines=20> */
.L_x_8831:
[----:B------:R-:W-:Y:S05]  /*2d700*/  BSYNC B0 ;  /* 0x0000000000007941 */ /* 0x000fea0003800000 */
.L_x_8830:
[----:B------:R-:W-:Y:S02]  /*2d710*/  MOV R2, R230 ;  /* 0x000000e600027202 */ /* 0x000fe40000000f00 */
[----:B------:R-:W-:-:S04]  /*2d720*/  MOV R3, 0x0 ;  /* 0x0000000000037802 */ /* 0x000fc80000000f00 */
[----:B-12345:R-:W-:Y:S05]  /*2d730*/  @P4 RET.REL.NODEC R2 `(_ZN5flash24flash_fwd_splitkv_kernelI23Flash_fwd_kernel_traitsILi256ELi64ELi64ELi4ELb0ELb0EN7cutlass6half_tE19Flash_kernel_traitsILi256ELi64ELi64ELi4ES3_EELb0ELb1ELb1ELb0ELb0ELb1ELb1ELb1EEEvNS_16Flash_fwd_paramsE) ;  /* 0xfffffd2802304950 */ /* 0x03efea0003c3ffff */
        /* <DEDUP_REMOVED lines=17> */
[----:B-1----:R-:W-:Y:S05]  /*2d850*/  @P0 RET.REL.NODEC R2 `(_ZN5flash24flash_fwd_splitkv_kernelI23Flash_fwd_kernel_traitsILi256ELi64ELi64ELi4ELb0ELb0EN7cutlass6half_tE19Flash_kernel_traitsILi256ELi64ELi64ELi4ES3_EELb0ELb1ELb1ELb0ELb0ELb1ELb1ELb1EEEvNS_16Flash_fwd_paramsE) ;  /* 0xfffffd2402e80950 */ /* 0x002fea0003c3ffff */
[----:B------:R-:W-:Y:S01]  /*2d860*/  R2UR UR4, R8 ;  /* 0x00000000080472ca */ /* 0x000fe200000e0000 */
[----:B------:R-:W-:Y:S01]  /*2d870*/  IMAD.MOV.U32 R231, RZ, RZ, 0x0 ;  /* 0x00000000ffe77424 */ /* 0x000fe200078e00ff */
[----:B------:R-:W-:-:S13]  /*2d880*/  R2UR UR5, R9 ;  /* 0x00000000090572ca */ /* 0x000fda00000e0000 */
[----:B------:R1:W-:Y:S02]  /*2d890*/  ST.E.128 desc[UR4][R10.64+0xe300], R16 ;  /* 0x00e300100a007985 */ /* 0x0003e4000c101d04 */
[----:B-1----:R-:W-:Y:S05]  /*2d8a0*/  RET.REL.NODEC R230 `(_ZN5flash24flash_fwd_splitkv_kernelI23Flash_fwd_kernel_traitsILi256ELi64ELi64ELi4ELb0ELb0EN7cutlass6half_tE19Flash_kernel_traitsILi256ELi64ELi64ELi4ES3_EELb0ELb1ELb1ELb0ELb0ELb1ELb1ELb1EEEvNS_16Flash_fwd_paramsE) ;  /* 0xfffffd24e6d47950 */ /* 0x002fea0003c3ffff */
.L_x_8815:
[----:B------:R-:W-:Y:S01]  /*2d8b0*/  MOV R5, 0x1f ;  /* 0x0000001f00057802 */ /* 0x000fe20000000f00 */
[----:B------:R-:W-:Y:S01]  /*2d8c0*/  IMAD.MOV.U32 R10, RZ, RZ, 0x2 ;  /* 0x00000002ff0a7424 */ /* 0x000fe200078e00ff */
[----:B------:R-:W-:Y:S01]  /*2d8d0*/  MOV R12, R248 ;  /* 0x000000f8000c7202 */ /* 0x000fe20000000f00 */
[----:B------:R-:W-:-:S07]  /*2d8e0*/  IMAD.MOV.U32 R11, RZ, RZ, -0x1 ;  /* 0xffffffffff0b7424 */ /* 0x000fce00078e00ff */
[----:B-1---5:R-:W-:Y:S05]  /*2d8f0*/  WARPSYNC.COLLECTIVE R11, `(.L_x_8832) ;  /* 0x000000000b087348 */ /* 0x022fea0003c00000 */
[----:B------:R2:W3:Y:S02]  /*2d900*/  SHFL.BFLY P0, R5, R12, R10, R5 ;  /* 0x0c00000a0c057389 */ /* 0x0004e40000000005 */
[----:B-123-5:R-:W-:Y:S01]  /*2d910*/  ENDCOLLECTIVE ;  /* 0x000000000000791b */ /* 0x02efe20003800000 */
.L_x_8832:
        /* <DEDUP_REMOVED lines=8> */
.L_x_8833:
[----:B------:R-:W-:Y:S01]  /*2d9a0*/  MOV R13, R5 ;  /* 0x00000005000d7202 */ /* 0x000fe20000000f00 */
[----:B------:R-:W-:Y:S01]  /*2d9b0*/  IMAD.MOV.U32 R12, RZ, RZ, R247 ;  /* 0x000000ffff0c7224 */ /* 0x000fe200078e00f7 */
[----:B------:R-:W-:Y:S02]  /*2d9c0*/  MOV R5, 0x1f ;  /* 0x0000001f00057802 */ /* 0x000fe40000000f00 */
[----:B------:R-:W-:-:S07]  /*2d9d0*/  MOV R10, 0x2 ;  /* 0x00000002000a7802 */ /* 0x000fce0000000f00 */
[----:B------:R-:W-:Y:S05]  /*2d9e0*/  WARPSYNC.COLLECTIVE R11, `(.L_x_8834) ;  /* 0x000000000b087348 */ /* 0x000fea0003c00000 */
[----:B------:R1:W2:Y:S02]  /*2d9f0*/  SHFL.BFLY P0, R5, R12, R10, R5 ;  /* 0x0c00000a0c057389 */ /* 0x0002a40000000005 */
[----:B-12---:R-:W-:Y:S01]  /*2da00*/  ENDCOLLECTIVE ;  /* 0x000000000000791b */ /* 0x006fe20003800000 */
.L_x_8834:
[----:B------:R-:W-:Y:S01]  /*2da10*/  FADD.FTZ R247, R5, R247 ;  /* 0x000000f705f77221 */ /* 0x000fe20000010000 */
[----:B------:R-:W-:Y:S02]  /*2da20*/  MOV R5, 0x1f ;  /* 0x0000001f00057802 */ /* 0x000fe40000000f00 */
[----:B------:R-:W-:Y:S01]  /*2da30*/  MOV R10, 0x1 ;  /* 0x00000001000a7802 */ /* 0x000fe20000000f00 */
[----:B------:R-:W-:-:S07]  /*2da40*/  IMAD.MOV.U32 R12, RZ, RZ, R247 ;  /* 0x000000ffff0c7224 */ /* 0x000fce00078e00f7 */
[----:B------:R-:W-:Y:S05]  /*2da50*/  WARPSYNC.COLLECTIVE R11, `(.L_x_8835) ;  /* 0x000000000b087348 */ /* 0x000fea0003c00000 */
[----:B------:R1:W2:Y:S02]  /*2da60*/  SHFL.BFLY P0, R5, R12, R10, R5 ;  /* 0x0c00000a0c057389 */ /* 0x0002a40000000005 */
[----:B-12---:R-:W-:Y:S01]  /*2da70*/  ENDCOLLECTIVE ;  /* 0x000000000000791b */ /* 0x006fe20003800000 */
.L_x_8835:
[----:B------:R-:W-:Y:S01]  /*2da80*/  FADD.FTZ R10, R248, R13 ;  /* 0x0000000df80a7221 */ /* 0x000fe20000010000 */
[----:B------:R-:W-:Y:S06]  /*2da90*/  BRA `(.L_x_8836) ;  /* 0xffffffdc002c7947 */ /* 0x000fec000383ffff */
.L_x_8837:
        /* <DEDUP_REMOVED lines=14> */
.L_x_8869:


//--------------------- .nv.shared._ZN5flash32flash_fwd_splitkv_combine_kernelI23Flash_fwd_kernel_traitsILi256ELi64ELi64ELi4ELb0ELb0EN7cutlass6half_tE19Flash_kernel_traitsILi256ELi64ELi64ELi4ES3_EELi4ELi7ELb0EEEvNS_16Flash_fwd_paramsE --------------------------
	.section	.nv.shared._ZN5flash32flash_fwd_splitkv_combine_kernelI23Flash_fwd_kernel_traitsILi256ELi64ELi64ELi4ELb0ELb0EN7cutlass6half_tE19Flash_kernel_traitsILi256ELi64ELi64ELi4ES3_EELi4ELi7ELb0EEEvNS_16Flash_fwd_paramsE,"aw",@nobits
	.sectionflags	@""
	.align	16
.nv.shared._ZN5flash32flash_fwd_splitkv_combine_kernelI23Flash_fwd_kernel_traitsILi256ELi64ELi64ELi4ELb0ELb0EN7cutlass6half_tE19Flash_kernel_traitsILi256ELi64ELi64ELi4ES3_EELi4ELi7ELb0EEEvNS_16Flash_fwd_paramsE:
	.zero		3584


//--------------------- .nv.shared.reserved.0     --------------------------
	.section	.nv.shared.reserved.0,"aw",@nobits
	.weak		__nv_reservedSMEM_offset_0_alias
	.size		__nv_reservedSMEM_offset_0_alias, 0, 0
	.other		__nv_reservedSMEM_offset_0_alias,@"STO_CUDA_RESERVED_SHARED STV_DEFAULT"
__nv_reservedSMEM_offset_0_alias:
	.zero		0


//--------------------- .nv.global                --------------------------
	.section	.nv.global,"aw",@nobits
.nv.global:
	.type		_ZN72_INTERNAL_4026b63c_36_flash_fwd_split_hdim256_fp16_sm80_cu_6987f922_28474cute1_E,@object
	.size		_ZN72_INTERNAL_4026b63c_36_flash_fwd_split_hdim256_fp16_sm80_cu_6987f922_28474cute1_E,(_ZN72_INTERNAL_4026b63c_36_flash_fwd_split_hdim256_fp16_sm80_cu_6987f922_28474cuda3std3__45__cpo6cbeginE - _ZN72_INTERNAL_4026b63c_36_flash_fwd_split_hdim256_fp16_sm80_cu_6987f922_28474cute1_E)
_ZN72_INTERNAL_4026b63c_36_flash_fwd_split_hdim256_fp16_sm80_cu_6987f922_28474cute1_E:
	.zero		1
	.type		_ZN72_INTERNAL_4026b63c_36_flash_fwd_split_hdim256_fp16_sm80_cu_6987f922_28474cuda3std3__45__cpo6cbeginE,@object
	.size		_ZN72_INTERNAL_4026b63c_36_flash_fwd_split_hdim256_fp16_sm80_cu_6987f922_28474cuda3std3__45__cpo6cbeginE,(_ZN72_INTERNAL_4026b63c_36_flash_fwd_split_hdim256_fp16_sm80_cu_6987f922_28474cuda3std3__48in_placeE - _ZN72_INTERNAL_4026b63c_36_flash_fwd_split_hdim256_fp16_sm80_cu_6987f922_28474cuda3std3__45__cpo6cbeginE)
_ZN72_INTERNAL_4026b63c_36_flash_fwd_split_hdim256_fp16_sm80_cu_6987f922_28474cuda3std3__45__cpo6cbeginE:
	.zero		1
	.type		_ZN72_INTERNAL_4026b63c_36_flash_fwd_split_hdim256_fp16_sm80_cu_6987f922_28474cuda3std3__48in_placeE,@object
	.size		_ZN72_INTERNAL_4026b63c_36_flash_fwd_split_hdim256_fp16_sm80_cu_6987f922_28474cuda3std3__48in_placeE,(_ZN72_INTERNAL_4026b63c_36_flash_fwd_split_hdim256_fp16_sm80_cu_6987f922_28474cuda3std6ranges3__45__cpo9iter_moveE - _ZN72_INTERNAL_4026b63c_36_flash_fwd_split_hdim256_fp16_sm80_cu_6987f922_28474cuda3std3__48in_placeE)
_ZN72_INTERNAL_4026b63c_36_flash_fwd_split_hdim256_fp16_sm80_cu_6987f922_28474cuda3std3__48in_placeE:
	.zero		1
	.type		_ZN72_INTERNAL_4026b63c_36_flash_fwd_split_hdim256_fp16_sm80_cu_6987f922_28474cuda3std6ranges3__45__cpo9iter_moveE,@object
	.size		_ZN72_INTERNAL_4026b63c_36_flash_fwd_split_hdim256_fp16_sm80_cu_6987f922_28474cuda3std6ranges3__45__cpo9iter_moveE,(_ZN72_INTERNAL_4026b63c_36_flash_fwd_split_hdim256_fp16_sm80_cu_6987f922_28474cuda3std3__45__cpo5beginE - _ZN72_INTERNAL_4026b63c_36_flash_fwd_split_hdim256_fp16_sm80_cu_6987f922_28474cuda3std6ranges3__45__cpo9iter_moveE)
_ZN72_INTERNAL_4026b63c_36_flash_fwd_split_hdim256_fp16_sm80_cu_6987f922_28474cuda3std6ranges3__45__cpo9iter_moveE:
	.zero		1
	.type		_ZN72_INTERNAL_4026b63c_36_flash_fwd_split_hdim256_fp16_sm80_cu_6987f922_28474cuda3std3__45__cpo5beginE,@object
	.size		_ZN72_INTERNAL_4026b63c_36_flash_fwd_split_hdim256_fp16_sm80_cu_6987f922_28474cuda3std3__45__cpo5beginE,(_ZN72_INTERNAL_4026b63c_36_flash_fwd_split_hdim256_fp16_sm80_cu_6987f922_28474cuda3std3__474_GLOBAL__N__4026b63c_36_flash_fwd_split_hdim256_fp16_sm80_cu_6987f922_28476ignoreE - _ZN72_INTERNAL_4026b63c_36_flash_fwd_split_hdim256_fp16_sm80_cu_6987f922_28474cuda3std3__45__cpo5beginE)
_ZN72_INTERNAL_4026b63c_36_flash_fwd_split_hdim256_fp16_sm80_cu_6987f922_28474cuda3std3__45__cpo5beginE:
	.zero		1
	.type		_ZN72_INTERNAL_4026b63c_36_flash_fwd_split_hdim256_fp16_sm80_cu_6987f922_28474cuda3std3__474_GLOBAL__N__4026b63c_36_flash_fwd_split_hdim256_fp16_sm80_cu_6987f922_28476ignoreE,@object
	.size		_ZN72_INTERNAL_4026b63c_36_flash_fwd_split_hdim256_fp16_sm80_cu_6987f922_28474cuda3std3__474_GLOBAL__N__4026b63c_36_flash_fwd_split_hdim256_fp16_sm80_cu_6987f922_28476ignoreE,(_ZN72_INTERNAL_4026b63c_36_flash_fwd_split_hdim256_fp16_sm80_cu_6987f922_28474cute7productE - _ZN72_INTERNAL_4026b63c_36_flash_fwd_split_hdim256_fp16_sm80_cu_6987f922_28474cuda3std3__474_GLOBAL__N__4026b63c_36_flash_fwd_split_hdim256_fp16_sm80_cu_6987f922_28476ignoreE)
_ZN72_INTERNAL_4026b63c_36_flash_fwd_split_hdim256_fp16_sm80_cu_6987f922_28474cuda3std3__474_GLOBAL__N__4026b63c_36_flash_fwd_split_hdim256_fp16_sm80_cu_6987f922_28476ignoreE:
	.zero		1
	.type		_ZN72_INTERNAL_4026b63c_36_flash_fwd_split_hdim256_fp16_sm80_cu_6987f922_28474cute7productE,@object
	.size		_ZN72_INTERNAL_4026b63c_36_flash_fwd_split_hdim256_fp16_sm80_cu_6987f922_28474cute7productE,(_ZN72_INTERNAL_4026b63c_36_flash_fwd_split_hdim256_fp16_sm80_cu_6987f922_28474cuda3std3__45__cpo3endE - _ZN72_INTERNAL_4026b63c_36_flash_fwd_split_hdim256_fp16_sm80_cu_6987f922_28474cute7productE)
_ZN72_INTERNAL_4026b63c_36_flash_fwd_split_hdim256_fp16_sm80_cu_6987f922_28474cute7productE:
	.zero		1
	.type		_ZN72_INTERNAL_4026b63c_36_flash_fwd_split_hdim256_fp16_sm80_cu_6987f922_28474cuda3std3__45__cpo3endE,@object
	.size		_ZN72_INTERNAL_4026b63c_36_flash_fwd_split_hdim256_fp16_sm80_cu_6987f922_28474cuda3std3__45__cpo3endE,(_ZN72_INTERNAL_4026b63c_36_flash_fwd_split_hdim256_fp16_sm80_cu_6987f922_28474cuda3std3__419piecewise_constructE - _ZN72_INTERNAL_4026b63c_36_flash_fwd_split_hdim256_fp16_sm80_cu_6987f922_28474cuda3std3__45__cpo3endE)
_ZN72_INTERNAL_4026b63c_36_flash_fwd_split_hdim256_fp16_sm80_cu_6987f922_28474cuda3std3__45__cpo3endE:
	.zero		1
	.type		_ZN72_INTERNAL_4026b63c_36_flash_fwd_split_hdim256_fp16_sm80_cu_6987f922_28474cuda3std3__419piecewise_constructE,@object
	.size		_ZN72_INTERNAL_4026b63c_36_flash_fwd_split_hdim256_fp16_sm80_cu_6987f922_28474cuda3std3__419piecewise_constructE,(_ZN72_INTERNAL_4026b63c_36_flash_fwd_split_hdim256_fp16_sm80_cu_6987f922_28474cuda3std3__45__cpo4cendE - _ZN72_INTERNAL_4026b63c_36_flash_fwd_split_hdim256_fp16_sm80_cu_6987f922_28474cuda3std3__419piecewise_constructE)
_ZN72_INTERNAL_4026b63c_36_flash_fwd_split_hdim256_fp16_sm80_cu_6987f922_28474cuda3std3__419piecewise_constructE:
	.zero		1
	.type		_ZN72_INTERNAL_4026b63c_36_flash_fwd_split_hdim256_fp16_sm80_cu_6987f922_28474cuda3std3__45__cpo4cendE,@object
	.size		_ZN72_INTERNAL_4026b63c_36_flash_fwd_split_hdim256_fp16_sm80_cu_6987f922_28474cuda3std3__45__cpo4cendE,(_ZN72_INTERNAL_4026b63c_36_flash_fwd_split_hdim256_fp16_sm80_cu_6987f922_28474cuda3std6ranges3__45__cpo4swapE - _ZN72_INTERNAL_4026b63c_36_flash_fwd_split_hdim256_fp16_sm80_cu_6987f922_28474cuda3std3__45__cpo4cendE)
_ZN72_INTERNAL_4026b63c_36_flash_fwd_split_hdim256_fp16_sm80_cu_6987f922_28474cuda3std3__45__cpo4cendE:
	.zero		1
	.type		_ZN72_INTERNAL_4026b63c_36_flash_fwd_split_hdim256_fp16_sm80_cu_6987f922_28474cuda3std6ranges3__45__cpo4swapE,@object
	.size		_ZN72_INTERNAL_4026b63c_36_flash_fwd_split_hdim256_fp16_sm80_cu_6987f922_28474cuda3std6ranges3__45__cpo4swapE,(.L_7 - _ZN72_INTERNAL_4026b63c_36_flash_fwd_split_hdim256_fp16_sm80_cu_6987f922_28474cuda3std6ranges3__45__cpo4swapE)
_ZN72_INTERNAL_4026b63c_36_flash_fwd_split_hdim256_fp16_sm80_cu_6987f922_28474cuda3std6ranges3__45__cpo4swapE:
	.zero		1
.L_7:


//--------------------- .nv.shared._ZN5flash32flash_fwd_splitkv_combine_kernelI23Flash_fwd_kernel_traitsILi256ELi64ELi64ELi4ELb0ELb0EN7cutlass6half_tE19Flash_kernel_traitsILi256ELi64ELi64ELi4ES3_EELi4ELi6ELb0EEEvNS_16Flash_fwd_paramsE --------------------------
	.section	.nv.shared._ZN5flash32flash_fwd_splitkv_combine_kernelI23Flash_fwd_kernel_traitsILi256ELi64ELi64ELi4ELb0ELb0EN7cutlass6half_tE19Flash_kernel_traitsILi256ELi64ELi64ELi4ES3_EELi4ELi6ELb0EEEvNS_16Flash_fwd_paramsE,"aw",@nobits
	.sectionflags	@""
	.align	16
.nv.shared._ZN5flash32flash_fwd_splitkv_combine_kernelI23Flash_fwd_kernel_traitsILi256ELi64ELi64ELi4ELb0ELb0EN7cutlass6half_tE19Flash_kernel_traitsILi256ELi64ELi64ELi4ES3_EELi4ELi6ELb0EEEvNS_16Flash_fwd_paramsE:
	.zero		2304


//--------------------- .nv.shared._ZN5flash32flash_fwd_splitkv_combine_kernelI23Flash_fwd_kernel_traitsILi256ELi64ELi64ELi4ELb0ELb0EN7cutlass6half_tE19Flash_kernel_traitsILi256ELi64ELi64ELi4ES3_EELi4ELi5ELb0EEEvNS_16Flash_fwd_paramsE --------------------------
	.section	.nv.shared._ZN5flash32flash_fwd_splitkv_combine_kernelI23Flash_fwd_kernel_traitsILi256ELi64ELi64ELi4ELb0ELb0EN7cutlass6half_tE19Flash_kernel_traitsILi256ELi64ELi64ELi4ES3_EELi4ELi5ELb0EEEvNS_16Flash_fwd_paramsE,"aw",@nobits
	.sectionflags	@""
	.align	16
.nv.shared._ZN5flash32flash_fwd_splitkv_combine_kernelI23Flash_fwd_kernel_traitsILi256ELi64ELi64ELi4ELb0ELb0EN7cutlass6half_tE19Flash_kernel_traitsILi256ELi64ELi64ELi4ES3_EELi4ELi5ELb0EEEvNS_16Flash_fwd_paramsE:
	.zero		1664


//--------------------- .nv.shared._ZN5flash32flash_fwd_splitkv_combine_kernelI23Flash_fwd_kernel_traitsILi256ELi64ELi64ELi4ELb0ELb0EN7cutlass6half_tE19Flash_kernel_traitsILi256ELi64ELi64ELi4ES3_EELi4ELi4ELb0EEEvNS_16Flash_fwd_paramsE --------------------------
	.section	.nv.shared._ZN5flash32flash_fwd_splitkv_combine_kernelI23Flash_fwd_kernel_traitsILi256ELi64ELi64ELi4ELb0ELb0EN7cutlass6half_tE19Flash_kernel_traitsILi256ELi64ELi64ELi4ES3_EELi4ELi4ELb0EEEvNS_16Flash_fwd_paramsE,"aw",@nobits
	.sectionflags	@""
	.align	16
.nv.shared._ZN5flash32flash_fwd_splitkv_combine_kernelI23Flash_fwd_kernel_traitsILi256ELi64ELi64ELi4ELb0ELb0EN7cutlass6half_tE19Flash_kernel_traitsILi256ELi64ELi64ELi4ES3_EELi4ELi4ELb0EEEvNS_16Flash_fwd_paramsE:
	.zero		1344


//--------------------- .nv.shared._ZN5flash32flash_fwd_splitkv_combine_kernelI23Flash_fwd_kernel_traitsILi256ELi64ELi64ELi4ELb0ELb0EN7cutlass6half_tE19Flash_kernel_traitsILi256ELi64ELi64ELi4ES3_EELi4ELi3ELb0EEEvNS_16Flash_fwd_paramsE --------------------------
	.section	.nv.shared._ZN5flash32flash_fwd_splitkv_combine_kernelI23Flash_fwd_kernel_traitsILi256ELi64ELi64ELi4ELb0ELb0EN7cutlass6half_tE19Flash_kernel_traitsILi256ELi64ELi64ELi4ES3_EELi4ELi3ELb0EEEvNS_16Flash_fwd_paramsE,"aw",@nobits
	.sectionflags	@""
	.align	16
.nv.shared._ZN5flash32flash_fwd_splitkv_combine_kernelI23Flash_fwd_kernel_traitsILi256ELi64ELi64ELi4ELb0ELb0EN7cutlass6half_tE19Flash_kernel_traitsILi256ELi64ELi64ELi4ES3_EELi4ELi3ELb0EEEvNS_16Flash_fwd_paramsE:
	.zero		1184


//--------------------- .nv.shared._ZN5flash32flash_fwd_splitkv_combine_kernelI23Flash_fwd_kernel_traitsILi256ELi64ELi64ELi4ELb0ELb0EN7cutlass6half_tE19Flash_kernel_traitsILi256ELi64ELi64ELi4ES3_EELi4ELi2ELb0EEEvNS_16Flash_fwd_paramsE --------------------------
	.section	.nv.shared._ZN5flash32flash_fwd_splitkv_combine_kernelI23Flash_fwd_kernel_traitsILi256ELi64ELi64ELi4ELb0ELb0EN7cutlass6half_tE19Flash_kernel_traitsILi256ELi64ELi64ELi4ES3_EELi4ELi2ELb0EEEvNS_16Flash_fwd_paramsE,"aw",@nobits
	.sectionflags	@""
	.align	16
.nv.shared._ZN5flash32flash_fwd_splitkv_combine_kernelI23Flash_fwd_kernel_traitsILi256ELi64ELi64ELi4ELb0ELb0EN7cutlass6half_tE19Flash_kernel_traitsILi256ELi64ELi64ELi4ES3_EELi4ELi2ELb0EEEvNS_16Flash_fwd_paramsE:
	.zero		1104


//--------------------- .nv.shared._ZN5flash32flash_fwd_splitkv_combine_kernelI23Flash_fwd_kernel_traitsILi256ELi64ELi64ELi4ELb0ELb0EN7cutlass6half_tE19Flash_kernel_traitsILi256ELi64ELi64ELi4ES3_EELi4ELi1ELb0EEEvNS_16Flash_fwd_paramsE --------------------------
	.section	.nv.shared._ZN5flash32flash_fwd_splitkv_combine_kernelI23Flash_fwd_kernel_traitsILi256ELi64ELi64ELi4ELb0ELb0EN7cutlass6half_tE19Flash_kernel_traitsILi256ELi64ELi64ELi4ES3_EELi4ELi1ELb0EEEvNS_16Flash_fwd_paramsE,"aw",@nobits
	.sectionflags	@""
	.align	16
.nv.shared._ZN5flash32flash_fwd_splitkv_combine_kernelI23Flash_fwd_kernel_traitsILi256ELi64ELi64ELi4ELb0ELb0EN7cutlass6half_tE19Flash_kernel_traitsILi256ELi64ELi64ELi4ES3_EELi4ELi1ELb0EEEvNS_16Flash_fwd_paramsE:
	.zero		1072


//--------------------- .nv.shared._ZN5flash32flash_fwd_splitkv_combine_kernelI23Flash_fwd_kernel_traitsILi256ELi64ELi64ELi4ELb0ELb0EN7cutlass6half_tE19Flash_kernel_traitsILi256ELi64ELi64ELi4ES3_EELi4ELi7ELb1EEEvNS_16Flash_fwd_paramsE --------------------------
	.section	.nv.shared._ZN5flash32flash_fwd_splitkv_combine_kernelI23Flash_fwd_kernel_traitsILi256ELi64ELi64ELi4ELb0ELb0EN7cutlass6half_tE19Flash_kernel_traitsILi256ELi64ELi64ELi4ES3_EELi4ELi7ELb1EEEvNS_16Flash_fwd_paramsE,"aw",@nobits
	.sectionflags	@""
	.align	16
.nv.shared._ZN5flash32flash_fwd_splitkv_combine_kernelI23Flash_fwd_kernel_traitsILi256ELi64ELi64ELi4ELb0ELb0EN7cutlass6half_tE19Flash_kernel_traitsILi256ELi64ELi64ELi4ES3_EELi4ELi7ELb1EEEvNS_16Flash_fwd_paramsE:
	.zero		3584


//--------------------- .nv.shared._ZN5flash32flash_fwd_splitkv_combine_kernelI23Flash_fwd_kernel_traitsILi256ELi64ELi64ELi4ELb0ELb0EN7cutlass6half_tE19Flash_kernel_traitsILi256ELi64ELi64ELi4ES3_EELi4ELi6ELb1EEEvNS_16Flash_fwd_paramsE --------------------------
	.section	.nv.shared._ZN5flash32flash_fwd_splitkv_combine_kernelI23Flash_fwd_kernel_traitsILi256ELi64ELi64ELi4ELb0ELb0EN7cutlass6half_tE19Flash_kernel_traitsILi256ELi64ELi64ELi4ES3_EELi4ELi6ELb1EEEvNS_16Flash_fwd_paramsE,"aw",@nobits
	.sectionflags	@""
	.align	16
.nv.shared._ZN5flash32flash_fwd_splitkv_combine_kernelI23Flash_fwd_kernel_traitsILi256ELi64ELi64ELi4ELb0ELb0EN7cutlass6half_tE19Flash_kernel_traitsILi256ELi64ELi64ELi4ES3_EELi4ELi6ELb1EEEvNS_16Flash_fwd_paramsE:
	.zero		2304


//--------------------- .nv.shared._ZN5flash32flash_fwd_splitkv_combine_kernelI23Flash_fwd_kernel_traitsILi256ELi64ELi64ELi4ELb0ELb0EN7cutlass6half_tE19Flash_kernel_traitsILi256ELi64ELi64ELi4ES3_EELi4ELi5ELb1EEEvNS_16Flash_fwd_paramsE --------------------------
	.section	.nv.shared._ZN5flash32flash_fwd_splitkv_combine_kernelI23Flash_fwd_kernel_traitsILi256ELi64ELi64ELi4ELb0ELb0EN7cutlass6half_tE19Flash_kernel_traitsILi256ELi64ELi64ELi4ES3_EELi4ELi5ELb1EEEvNS_16Flash_fwd_paramsE,"aw",@nobits
	.sectionflags	@""
	.align	16
.nv.shared._ZN5flash32flash_fwd_splitkv_combine_kernelI23Flash_fwd_kernel_traitsILi256ELi64ELi64ELi4ELb0ELb0EN7cutlass6half_tE19Flash_kernel_traitsILi256ELi64ELi64ELi4ES3_EELi4ELi5ELb1EEEvNS_16Flash_fwd_paramsE:
	.zero		1664


//--------------------- .nv.shared._ZN5flash32flash_fwd_splitkv_combine_kernelI23Flash_fwd_kernel_traitsILi256ELi64ELi64ELi4ELb0ELb0EN7cutlass6half_tE19Flash_kernel_traitsILi256ELi64ELi64ELi4ES3_EELi4ELi4ELb1EEEvNS_16Flash_fwd_paramsE --------------------------
	.section	.nv.shared._ZN5flash32flash_fwd_splitkv_combine_kernelI23Flash_fwd_kernel_traitsILi256ELi64ELi64ELi4ELb0ELb0EN7cutlass6half_tE19Flash_kernel_traitsILi256ELi64ELi64ELi4ES3_EELi4ELi4ELb1EEEvNS_16Flash_fwd_paramsE,"aw",@nobits
	.sectionflags	@""
	.align	16
.nv.shared._ZN5flash32flash_fwd_splitkv_combine_kernelI23Flash_fwd_kernel_traitsILi256ELi64ELi64ELi4ELb0ELb0EN7cutlass6half_tE19Flash_kernel_traitsILi256ELi64ELi64ELi4ES3_EELi4ELi4ELb1EEEvNS_16Flash_fwd_paramsE:
	.zero		1344


//--------------------- .nv.shared._ZN5flash32flash_fwd_splitkv_combine_kernelI23Flash_fwd_kernel_traitsILi256ELi64ELi64ELi4ELb0ELb0EN7cutlass6half_tE19Flash_kernel_traitsILi256ELi64ELi64ELi4ES3_EELi4ELi3ELb1EEEvNS_16Flash_fwd_paramsE --------------------------
	.section	.nv.shared._ZN5flash32flash_fwd_splitkv_combine_kernelI23Flash_fwd_kernel_traitsILi256ELi64ELi64ELi4ELb0ELb0EN7cutlass6half_tE19Flash_kernel_traitsILi256ELi64ELi64ELi4ES3_EELi4ELi3ELb1EEEvNS_16Flash_fwd_paramsE,"aw",@nobits
	.sectionflags	@""
	.align	16
.nv.shared._ZN5flash32flash_fwd_splitkv_combine_kernelI23Flash_fwd_kernel_traitsILi256ELi64ELi64ELi4ELb0ELb0EN7cutlass6half_tE19Flash_kernel_traitsILi256ELi64ELi64ELi4ES3_EELi4ELi3ELb1EEEvNS_16Flash_fwd_paramsE:
	.zero		1184


//--------------------- .nv.shared._ZN5flash32flash_fwd_splitkv_combine_kernelI23Flash_fwd_kernel_traitsILi256ELi64ELi64ELi4ELb0ELb0EN7cutlass6half_tE19Flash_kernel_traitsILi256ELi64ELi64ELi4ES3_EELi4ELi2ELb1EEEvNS_16Flash_fwd_paramsE --------------------------
	.section	.nv.shared._ZN5flash32flash_fwd_splitkv_combine_kernelI23Flash_fwd_kernel_traitsILi256ELi64ELi64ELi4ELb0ELb0EN7cutlass6half_tE19Flash_kernel_traitsILi256ELi64ELi64ELi4ES3_EELi4ELi2ELb1EEEvNS_16Flash_fwd_paramsE,"aw",@nobits
	.sectionflags	@""
	.align	16
.nv.shared._ZN5flash32flash_fwd_splitkv_combine_kernelI23Flash_fwd_kernel_traitsILi256ELi64ELi64ELi4ELb0ELb0EN7cutlass6half_tE19Flash_kernel_traitsILi256ELi64ELi64ELi4ES3_EELi4ELi2ELb1EEEvNS_16Flash_fwd_paramsE:
	.zero		1104


//--------------------- .nv.shared._ZN5flash32flash_fwd_splitkv_combine_kernelI23Flash_fwd_kernel_traitsILi256ELi64ELi64ELi4ELb0ELb0EN7cutlass6half_tE19Flash_kernel_traitsILi256ELi64ELi64ELi4ES3_EELi4ELi1ELb1EEEvNS_16Flash_fwd_paramsE --------------------------
	.section	.nv.shared._ZN5flash32flash_fwd_splitkv_combine_kernelI23Flash_fwd_kernel_traitsILi256ELi64ELi64ELi4ELb0ELb0EN7cutlass6half_tE19Flash_kernel_traitsILi256ELi64ELi64ELi4ES3_EELi4ELi1ELb1EEEvNS_16Flash_fwd_paramsE,"aw",@nobits
	.sectionflags	@""
	.align	16
.nv.shared._ZN5flash32flash_fwd_splitkv_combine_kernelI23Flash_fwd_kernel_traitsILi256ELi64ELi64ELi4ELb0ELb0EN7cutlass6half_tE19Flash_kernel_traitsILi256ELi64ELi64ELi4ES3_EELi4ELi1ELb1EEEvNS_16Flash_fwd_paramsE:
	.zero		1072


//--------------------- .nv.shared._ZN5flash24flash_fwd_splitkv_kernelI23Flash_fwd_kernel_traitsILi256ELi64ELi64ELi4ELb0ELb0EN7cutlass6half_tE19Flash_kernel_traitsILi256ELi64ELi64ELi4ES3_EELb0ELb0ELb0ELb0ELb0ELb0ELb0ELb0EEEvNS_16Flash_fwd_paramsE --------------------------
	.section	.nv.shared._ZN5flash24flash_fwd_splitkv_kernelI23Flash_fwd_kernel_traitsILi256ELi64ELi64ELi4ELb0ELb0EN7cutlass6half_tE19Flash_kernel_traitsILi256ELi64ELi64ELi4ES3_EELb0ELb0ELb0ELb0ELb0ELb0ELb0ELb0EEEvNS_16Flash_fwd_paramsE,"aw",@nobits
	.sectionflags	@""
	.align	16
	.zero		1024


//--------------------- .nv.shared._ZN5flash24flash_fwd_splitkv_kernelI23Flash_fwd_kernel_traitsILi256ELi64ELi64ELi4ELb0ELb0EN7cutlass6half_tE19Flash_kernel_traitsILi256ELi64ELi64ELi4ES3_EELb0ELb0ELb0ELb0ELb0ELb1ELb0ELb0EEEvNS_16Flash_fwd_paramsE --------------------------
	.section	.nv.shared._ZN5flash24flash_fwd_splitkv_kernelI23Flash_fwd_kernel_traitsILi256ELi64ELi64ELi4ELb0ELb0EN7cutlass6half_tE19Flash_kernel_traitsILi256ELi64ELi64ELi4ES3_EELb0ELb0ELb0ELb0ELb0ELb1ELb0ELb0EEEvNS_16Flash_fwd_paramsE,"aw",@nobits
	.sectionflags	@""
	.align	16
	.zero		1024


//--------------------- .nv.shared._ZN5flash24flash_fwd_splitkv_kernelI23Flash_fwd_kernel_traitsILi256ELi64ELi64ELi4ELb0ELb0EN7cutlass6half_tE19Flash_kernel_traitsILi256ELi64ELi64ELi4ES3_EELb0ELb0ELb0ELb0ELb0ELb0ELb0ELb1EEEvNS_16Flash_fwd_paramsE --------------------------
	.section	.nv.shared._ZN5flash24flash_fwd_splitkv_kernelI23Flash_fwd_kernel_traitsILi256ELi64ELi64ELi4ELb0ELb0EN7cutlass6half_tE19Flash_kernel_traitsILi256ELi64ELi64ELi4ES3_EELb0ELb0ELb0ELb0ELb0ELb0ELb0ELb1EEEvNS_16Flash_fwd_paramsE,"aw",@nobits
	.sectionflags	@""
	.align	16
	.zero		1024


//--------------------- .nv.shared._ZN5flash24flash_fwd_splitkv_kernelI23Flash_fwd_kernel_traitsILi256ELi64ELi64ELi4ELb0ELb0EN7cutlass6half_tE19Flash_kernel_traitsILi256ELi64ELi64ELi4ES3_EELb0ELb0ELb0ELb0ELb0ELb1ELb0ELb1EEEvNS_16Flash_fwd_paramsE --------------------------
	.section	.nv.shared._ZN5flash24flash_fwd_splitkv_kernelI23Flash_fwd_kernel_traitsILi256ELi64ELi64ELi4ELb0ELb0EN7cutlass6half_tE19Flash_kernel_traitsILi256ELi64ELi64ELi4ES3_EELb0ELb0ELb0ELb0ELb0ELb1ELb0ELb1EEEvNS_16Flash_fwd_paramsE,"aw",@nobits
	.sectionflags	@""
	.align	16
	.zero		1024


//--------------------- .nv.shared._ZN5flash24flash_fwd_splitkv_kernelI23Flash_fwd_kernel_traitsILi256ELi64ELi64ELi4ELb0ELb0EN7cutlass6half_tE19Flash_kernel_traitsILi256ELi64ELi64ELi4ES3_EELb0ELb0ELb0ELb0ELb0ELb0ELb1ELb0EEEvNS_16Flash_fwd_paramsE --------------------------
	.section	.nv.shared._ZN5flash24flash_fwd_splitkv_kernelI23Flash_fwd_kernel_traitsILi256ELi64ELi64ELi4ELb0ELb0EN7cutlass6half_tE19Flash_kernel_traitsILi256ELi64ELi64ELi4ES3_EELb0ELb0ELb0ELb0ELb0ELb0ELb1ELb0EEEvNS_16Flash_fwd_paramsE,"aw",@nobits
	.sectionflags	@""
	.align	16
	.zero		1024


//--------------------- .nv.shared._ZN5flash24flash_fwd_splitkv_kernelI23Flash_fwd_kernel_traitsILi256ELi64ELi64ELi4ELb0ELb0EN7cutlass6half_tE19Flash_kernel_traitsILi256ELi64ELi64ELi4ES3_EELb0ELb0ELb0ELb0ELb0ELb1ELb1ELb0EEEvNS_16Flash_fwd_paramsE --------------------------
	.section	.nv.shared._ZN5flash24flash_fwd_splitkv_kernelI23Flash_fwd_kernel_traitsILi256ELi64ELi64ELi4ELb0ELb0EN7cutlass6half_tE19Flash_kernel_traitsILi256ELi64ELi64ELi4ES3_EELb0ELb0ELb0ELb0ELb0ELb1ELb1ELb0EEEvNS_16Flash_fwd_paramsE,"aw",@nobits
	.sectionflags	@""
	.align	16
	.zero		1024


//--------------------- .nv.shared._ZN5flash24flash_fwd_splitkv_kernelI23Flash_fwd_kernel_traitsILi256ELi64ELi64ELi4ELb0ELb0EN7cutlass6half_tE19Flash_kernel_traitsILi256ELi64ELi64ELi4ES3_EELb0ELb0ELb0ELb0ELb0ELb0ELb1ELb1EEEvNS_16Flash_fwd_paramsE --------------------------
	.section	.nv.shared._ZN5flash24flash_fwd_splitkv_kernelI23Flash_fwd_kernel_traitsILi256ELi64ELi64ELi4ELb0ELb0EN7cutlass6half_tE19Flash_kernel_traitsILi256ELi64ELi64ELi4ES3_EELb0ELb0ELb0ELb0ELb0ELb0ELb1ELb1EEEvNS_16Flash_fwd_paramsE,"aw",@nobits
	.sectionflags	@""
	.align	16
	.zero		1024


//--------------------- .nv.shared._ZN5flash24flash_fwd_splitkv_kernelI23Flash_fwd_kernel_traitsILi256ELi64ELi64ELi4ELb0ELb0EN7cutlass6half_tE19Flash_kernel_traitsILi256ELi64ELi64ELi4ES3_EELb0ELb0ELb0ELb0ELb0ELb1ELb1ELb1EEEvNS_16Flash_fwd_paramsE --------------------------
	.section	.nv.shared._ZN5flash24flash_fwd_splitkv_kernelI23Flash_fwd_kernel_traitsILi256ELi64ELi64ELi4ELb0ELb0EN7cutlass6half_tE19Flash_kernel_traitsILi256ELi64ELi64ELi4ES3_EELb0ELb0ELb0ELb0ELb0ELb1ELb1ELb1EEEvNS_16Flash_fwd_paramsE,"aw",@nobits
	.sectionflags	@""
	.align	16
	.zero		1024


//--------------------- .nv.shared._ZN5flash24flash_fwd_splitkv_kernelI23Flash_fwd_kernel_traitsILi256ELi64ELi64ELi4ELb0ELb0EN7cutlass6half_tE19Flash_kernel_traitsILi256ELi64ELi64ELi4ES3_EELb0ELb1ELb0ELb0ELb0ELb0ELb0ELb0EEEvNS_16Flash_fwd_paramsE --------------------------
	.section	.nv.shared._ZN5flash24flash_fwd_splitkv_kernelI23Flash_fwd_kernel_traitsILi256ELi64ELi64ELi4ELb0ELb0EN7cutlass6half_tE19Flash_kernel_traitsILi256ELi64ELi64ELi4ES3_EELb0ELb1ELb0ELb0ELb0ELb0ELb0ELb0EEEvNS_16Flash_fwd_paramsE,"aw",@nobits
	.sectionflags	@""
	.align	16
	.zero		1024


//--------------------- .nv.shared._ZN5flash24flash_fwd_splitkv_kernelI23Flash_fwd_kernel_traitsILi256ELi64ELi64ELi4ELb0ELb0EN7cutlass6half_tE19Flash_kernel_traitsILi256ELi64ELi64ELi4ES3_EELb0ELb1ELb0ELb0ELb0ELb1ELb0ELb0EEEvNS_16Flash_fwd_paramsE --------------------------
	.section	.nv.shared._ZN5flash24flash_fwd_splitkv_kernelI23Flash_fwd_kernel_traitsILi256ELi64ELi64ELi4ELb0ELb0EN7cutlass6half_tE19Flash_kernel_traitsILi256ELi64ELi64ELi4ES3_EELb0ELb1ELb0ELb0ELb0ELb1ELb0ELb0EEEvNS_16Flash_fwd_paramsE,"aw",@nobits
	.sectionflags	@""
	.align	16
	.zero		1024


//--------------------- .nv.shared._ZN5flash24flash_fwd_splitkv_kernelI23Flash_fwd_kernel_traitsILi256ELi64ELi64ELi4ELb0ELb0EN7cutlass6half_tE19Flash_kernel_traitsILi256ELi64ELi64ELi4ES3_EELb0ELb1ELb0ELb0ELb0ELb0ELb0ELb1EEEvNS_16Flash_fwd_paramsE --------------------------
	.section	.nv.shared._ZN5flash24flash_fwd_splitkv_kernelI23Flash_fwd_kernel_traitsILi256ELi64ELi64ELi4ELb0ELb0EN7cutlass6half_tE19Flash_kernel_traitsILi256ELi64ELi64ELi4ES3_EELb0ELb1ELb0ELb0ELb0ELb0ELb0ELb1EEEvNS_16Flash_fwd_paramsE,"aw",@nobits
	.sectionflags	@""
	.align	16
	.zero		1024


//--------------------- .nv.shared._ZN5flash24flash_fwd_splitkv_kernelI23Flash_fwd_kernel_traitsILi256ELi64ELi64ELi4ELb0ELb0EN7cutlass6half_tE19Flash_kernel_traitsILi256ELi64ELi64ELi4ES3_EELb0ELb1ELb0ELb0ELb0ELb1ELb0ELb1EEEvNS_16Flash_fwd_paramsE --------------------------
	.section	.nv.shared._ZN5flash24flash_fwd_splitkv_kernelI23Flash_fwd_kernel_traitsILi256ELi64ELi64ELi4ELb0ELb0EN7cutlass6half_tE19Flash_kernel_traitsILi256ELi64ELi64ELi4ES3_EELb0ELb1ELb0ELb0ELb0ELb1ELb0ELb1EEEvNS_16Flash_fwd_paramsE,"aw",@nobits
	.sectionflags	@""
	.align	16
	.zero		1024


//--------------------- .nv.shared._ZN5flash24flash_fwd_splitkv_kernelI23Flash_fwd_kernel_traitsILi256ELi64ELi64ELi4ELb0ELb0EN7cutlass6half_tE19Flash_kernel_traitsILi256ELi64ELi64ELi4ES3_EELb0ELb1ELb0ELb0ELb0ELb0ELb1ELb0EEEvNS_16Flash_fwd_paramsE --------------------------
	.section	.nv.shared._ZN5flash24flash_fwd_splitkv_kernelI23Flash_fwd_kernel_traitsILi256ELi64ELi64ELi4ELb0ELb0EN7cutlass6half_tE19Flash_kernel_traitsILi256ELi64ELi64ELi4ES3_EELb0ELb1ELb0ELb0ELb0ELb0ELb1ELb0EEEvNS_16Flash_fwd_paramsE,"aw",@nobits
	.sectionflags	@""
	.align	16
	.zero		1024


//--------------------- .nv.shared._ZN5flash24flash_fwd_splitkv_kernelI23Flash_fwd_kernel_traitsILi256ELi64ELi64ELi4ELb0ELb0EN7cutlass6half_tE19Flash_kernel_traitsILi256ELi64ELi64ELi4ES3_EELb0ELb1ELb0ELb0ELb0ELb1ELb1ELb0EEEvNS_16Flash_fwd_paramsE --------------------------
	.section	.nv.shared._ZN5flash24flash_fwd_splitkv_kernelI23Flash_fwd_kernel_traitsILi256ELi64ELi64ELi4ELb0ELb0EN7cutlass6half_tE19Flash_kernel_traitsILi256ELi64ELi64ELi4ES3_EELb0ELb1ELb0ELb0ELb0ELb1ELb1ELb0EEEvNS_16Flash_fwd_paramsE,"aw",@nobits
	.sectionflags	@""
	.align	16
	.zero		1024


//--------------------- .nv.shared._ZN5flash24flash_fwd_splitkv_kernelI23Flash_fwd_kernel_traitsILi256ELi64ELi64ELi4ELb0ELb0EN7cutlass6half_tE19Flash_kernel_traitsILi256ELi64ELi64ELi4ES3_EELb0ELb1ELb0ELb0ELb0ELb0ELb1ELb1EEEvNS_16Flash_fwd_paramsE --------------------------
	.section	.nv.shared._ZN5flash24flash_fwd_splitkv_kernelI23Flash_fwd_kernel_traitsILi256ELi64ELi64ELi4ELb0ELb0EN7cutlass6half_tE19Flash_kernel_traitsILi256ELi64ELi64ELi4ES3_EELb0ELb1ELb0ELb0ELb0ELb0ELb1ELb1EEEvNS_16Flash_fwd_paramsE,"aw",@nobits
	.sectionflags	@""
	.align	16
	.zero		1024


//--------------------- .nv.shared._ZN5flash24flash_fwd_splitkv_kernelI23Flash_fwd_kernel_traitsILi256ELi64ELi64ELi4ELb0ELb0EN7cutlass6half_tE19Flash_kernel_traitsILi256ELi64ELi64ELi4ES3_EELb0ELb1ELb0ELb0ELb0ELb1ELb1ELb1EEEvNS_16Flash_fwd_paramsE --------------------------
	.section	.nv.shared._ZN5flash24flash_fwd_splitkv_kernelI23Flash_fwd_kernel_traitsILi256ELi64ELi64ELi4ELb0ELb0EN7cutlass6half_tE19Flash_kernel_traitsILi256ELi64ELi64ELi4ES3_EELb0ELb1ELb0ELb0ELb0ELb1ELb1ELb1EEEvNS_16Flash_fwd_paramsE,"aw",@nobits
	.sectionflags	@""
	.align	16
	.zero		1024


//--------------------- .nv.shared._ZN5flash24flash_fwd_splitkv_kernelI23Flash_fwd_kernel_traitsILi256ELi64ELi64ELi4ELb0ELb0EN7cutlass6half_tE19Flash_kernel_traitsILi256ELi64ELi64ELi4ES3_EELb0ELb0ELb0ELb0ELb1ELb0ELb0ELb0EEEvNS_16Flash_fwd_paramsE --------------------------
	.section	.nv.shared._ZN5flash24flash_fwd_splitkv_kernelI23Flash_fwd_kernel_traitsILi256ELi64ELi64ELi4ELb0ELb0EN7cutlass6half_tE19Flash_kernel_traitsILi256ELi64ELi64ELi4ES3_EELb0ELb0ELb0ELb0ELb1ELb0ELb0ELb0EEEvNS_16Flash_fwd_paramsE,"aw",@nobits
	.sectionflags	@""
	.align	16
	.zero		1024


//--------------------- .nv.shared._ZN5flash24flash_fwd_splitkv_kernelI23Flash_fwd_kernel_traitsILi256ELi64ELi64ELi4ELb0ELb0EN7cutlass6half_tE19Flash_kernel_traitsILi256ELi64ELi64ELi4ES3_EELb0ELb0ELb0ELb0ELb1ELb1ELb0ELb0EEEvNS_16Flash_fwd_paramsE --------------------------
	.section	.nv.shared._ZN5flash24flash_fwd_splitkv_kernelI23Flash_fwd_kernel_traitsILi256ELi64ELi64ELi4ELb0ELb0EN7cutlass6half_tE19Flash_kernel_traitsILi256ELi64ELi64ELi4ES3_EELb0ELb0ELb0ELb0ELb1ELb1ELb0ELb0EEEvNS_16Flash_fwd_paramsE,"aw",@nobits
	.sectionflags	@""
	.align	16
	.zero		1024


//--------------------- .nv.shared._ZN5flash24flash_fwd_splitkv_kernelI23Flash_fwd_kernel_traitsILi256ELi64ELi64ELi4ELb0ELb0EN7cutlass6half_tE19Flash_kernel_traitsILi256ELi64ELi64ELi4ES3_EELb0ELb0ELb1ELb0ELb0ELb0ELb0ELb0EEEvNS_16Flash_fwd_paramsE --------------------------
	.section	.nv.shared._ZN5flash24flash_fwd_splitkv_kernelI23Flash_fwd_kernel_traitsILi256ELi64ELi64ELi4ELb0ELb0EN7cutlass6half_tE19Flash_kernel_traitsILi256ELi64ELi64ELi4ES3_EELb0ELb0ELb1ELb0ELb0ELb0ELb0ELb0EEEvNS_16Flash_fwd_paramsE,"aw",@nobits
	.sectionflags	@""
	.align	16
	.zero		1024


//--------------------- .nv.shared._ZN5flash24flash_fwd_splitkv_kernelI23Flash_fwd_kernel_traitsILi256ELi64ELi64ELi4ELb0ELb0EN7cutlass6half_tE19Flash_kernel_traitsILi256ELi64ELi64ELi4ES3_EELb0ELb0ELb1ELb0ELb0ELb1ELb0ELb0EEEvNS_16Flash_fwd_paramsE --------------------------
	.section	.nv.shared._ZN5flash24flash_fwd_splitkv_kernelI23Flash_fwd_kernel_traitsILi256ELi64ELi64ELi4ELb0ELb0EN7cutlass6half_tE19Flash_kernel_traitsILi256ELi64ELi64ELi4ES3_EELb0ELb0ELb1ELb0ELb0ELb1ELb0ELb0EEEvNS_16Flash_fwd_paramsE,"aw",@nobits
	.sectionflags	@""
	.align	16
	.zero		1024


//--------------------- .nv.shared._ZN5flash24flash_fwd_splitkv_kernelI23Flash_fwd_kernel_traitsILi256ELi64ELi64ELi4ELb0ELb0EN7cutlass6half_tE19Flash_kernel_traitsILi256ELi64ELi64ELi4ES3_EELb0ELb0ELb0ELb0ELb1ELb0ELb0ELb1EEEvNS_16Flash_fwd_paramsE --------------------------
	.section	.nv.shared._ZN5flash24flash_fwd_splitkv_kernelI23Flash_fwd_kernel_traitsILi256ELi64ELi64ELi4ELb0ELb0EN7cutlass6half_tE19Flash_kernel_traitsILi256ELi64ELi64ELi4ES3_EELb0ELb0ELb0ELb0ELb1ELb0ELb0ELb1EEEvNS_16Flash_fwd_paramsE,"aw",@nobits
	.sectionflags	@""
	.align	16
	.zero		1024


//--------------------- .nv.shared._ZN5flash24flash_fwd_splitkv_kernelI23Flash_fwd_kernel_traitsILi256ELi64ELi64ELi4ELb0ELb0EN7cutlass6half_tE19Flash_kernel_traitsILi256ELi64ELi64ELi4ES3_EELb0ELb0ELb0ELb0ELb1ELb1ELb0ELb1EEEvNS_16Flash_fwd_paramsE --------------------------
	.section	.nv.shared._ZN5flash24flash_fwd_splitkv_kernelI23Flash_fwd_kernel_traitsILi256ELi64ELi64ELi4ELb0ELb0EN7cutlass6half_tE19Flash_kernel_traitsILi256ELi64ELi64ELi4ES3_EELb0ELb0ELb0ELb0ELb1ELb1ELb0ELb1EEEvNS_16Flash_fwd_paramsE,"aw",@nobits
	.sectionflags	@""
	.align	16
	.zero		1024


//--------------------- .nv.shared._ZN5flash24flash_fwd_splitkv_kernelI23Flash_fwd_kernel_traitsILi256ELi64ELi64ELi4ELb0ELb0EN7cutlass6half_tE19Flash_kernel_traitsILi256ELi64ELi64ELi4ES3_EELb0ELb0ELb1ELb0ELb0ELb0ELb0ELb1EEEvNS_16Flash_fwd_paramsE --------------------------
	.section	.nv.shared._ZN5flash24flash_fwd_splitkv_kernelI23Flash_fwd_kernel_traitsILi256ELi64ELi64ELi4ELb0ELb0EN7cutlass6half_tE19Flash_kernel_traitsILi256ELi64ELi64ELi4ES3_EELb0ELb0ELb1ELb0ELb0ELb0ELb0ELb1EEEvNS_16Flash_fwd_paramsE,"aw",@nobits
	.sectionflags	@""
	.align	16
	.zero		1024


//--------------------- .nv.shared._ZN5flash24flash_fwd_splitkv_kernelI23Flash_fwd_kernel_traitsILi256ELi64ELi64ELi4ELb0ELb0EN7cutlass6half_tE19Flash_kernel_traitsILi256ELi64ELi64ELi4ES3_EELb0ELb0ELb1ELb0ELb0ELb1ELb0ELb1EEEvNS_16Flash_fwd_paramsE --------------------------
	.section	.nv.shared._ZN5flash24flash_fwd_splitkv_kernelI23Flash_fwd_kernel_traitsILi256ELi64ELi64ELi4ELb0ELb0EN7cutlass6half_tE19Flash_kernel_traitsILi256ELi64ELi64ELi4ES3_EELb0ELb0ELb1ELb0ELb0ELb1ELb0ELb1EEEvNS_16Flash_fwd_paramsE,"aw",@nobits
	.sectionflags	@""
	.align	16
	.zero		1024


//--------------------- .nv.shared._ZN5flash24flash_fwd_splitkv_kernelI23Flash_fwd_kernel_traitsILi256ELi64ELi64ELi4ELb0ELb0EN7cutlass6half_tE19Flash_kernel_traitsILi256ELi64ELi64ELi4ES3_EELb0ELb0ELb0ELb0ELb1ELb0ELb1ELb0EEEvNS_16Flash_fwd_paramsE --------------------------
	.section	.nv.shared._ZN5flash24flash_fwd_splitkv_kernelI23Flash_fwd_kernel_traitsILi256ELi64ELi64ELi4ELb0ELb0EN7cutlass6half_tE19Flash_kernel_traitsILi256ELi64ELi64ELi4ES3_EELb0ELb0ELb0ELb0ELb1ELb0ELb1ELb0EEEvNS_16Flash_fwd_paramsE,"aw",@nobits
	.sectionflags	@""
	.align	16
	.zero		1024


//--------------------- .nv.shared._ZN5flash24flash_fwd_splitkv_kernelI23Flash_fwd_kernel_traitsILi256ELi64ELi64ELi4ELb0ELb0EN7cutlass6half_tE19Flash_kernel_traitsILi256ELi64ELi64ELi4ES3_EELb0ELb0ELb0ELb0ELb1ELb1ELb1ELb0EEEvNS_16Flash_fwd_paramsE --------------------------
	.section	.nv.shared._ZN5flash24flash_fwd_splitkv_kernelI23Flash_fwd_kernel_traitsILi256ELi64ELi64ELi4ELb0ELb0EN7cutlass6half_tE19Flash_kernel_traitsILi256ELi64ELi64ELi4ES3_EELb0ELb0ELb0ELb0ELb1ELb1ELb1ELb0EEEvNS_16Flash_fwd_paramsE,"aw",@nobits
	.sectionflags	@""
	.align	16
	.zero		1024


//--------------------- .nv.shared._ZN5flash24flash_fwd_splitkv_kernelI23Flash_fwd_kernel_traitsILi256ELi64ELi64ELi4ELb0ELb0EN7cutlass6half_tE19Flash_kernel_traitsILi256ELi64ELi64ELi4ES3_EELb0ELb0ELb1ELb0ELb0ELb0ELb1ELb0EEEvNS_16Flash_fwd_paramsE --------------------------
	.section	.nv.shared._ZN5flash24flash_fwd_splitkv_kernelI23Flash_fwd_kernel_traitsILi256ELi64ELi64ELi4ELb0ELb0EN7cutlass6half_tE19Flash_kernel_traitsILi256ELi64ELi64ELi4ES3_EELb0ELb0ELb1ELb0ELb0ELb0ELb1ELb0EEEvNS_16Flash_fwd_paramsE,"aw",@nobits
	.sectionflags	@""
	.align	16
	.zero		1024


//--------------------- .nv.shared._ZN5flash24flash_fwd_splitkv_kernelI23Flash_fwd_kernel_traitsILi256ELi64ELi64ELi4ELb0ELb0EN7cutlass6half_tE19Flash_kernel_traitsILi256ELi64ELi64ELi4ES3_EELb0ELb0ELb1ELb0ELb0ELb1ELb1ELb0EEEvNS_16Flash_fwd_paramsE --------------------------
	.section	.nv.shared._ZN5flash24flash_fwd_splitkv_kernelI23Flash_fwd_kernel_traitsILi256ELi64ELi64ELi4ELb0ELb0EN7cutlass6half_tE19Flash_kernel_traitsILi256ELi64ELi64ELi4ES3_EELb0ELb0ELb1ELb0ELb0ELb1ELb1ELb0EEEvNS_16Flash_fwd_paramsE,"aw",@nobits
	.sectionflags	@""
	.align	16
	.zero		1024


//--------------------- .nv.shared._ZN5flash24flash_fwd_splitkv_kernelI23Flash_fwd_kernel_traitsILi256ELi64ELi64ELi4ELb0ELb0EN7cutlass6half_tE19Flash_kernel_traitsILi256ELi64ELi64ELi4ES3_EELb0ELb0ELb0ELb0ELb1ELb0ELb1ELb1EEEvNS_16Flash_fwd_paramsE --------------------------
	.section	.nv.shared._ZN5flash24flash_fwd_splitkv_kernelI23Flash_fwd_kernel_traitsILi256ELi64ELi64ELi4ELb0ELb0EN7cutlass6half_tE19Flash_kernel_traitsILi256ELi64ELi64ELi4ES3_EELb0ELb0ELb0ELb0ELb1ELb0ELb1ELb1EEEvNS_16Flash_fwd_paramsE,"aw",@nobits
	.sectionflags	@""
	.align	16
	.zero		1024


//--------------------- .nv.shared._ZN5flash24flash_fwd_splitkv_kernelI23Flash_fwd_kernel_traitsILi256ELi64ELi64ELi4ELb0ELb0EN7cutlass6half_tE19Flash_kernel_traitsILi256ELi64ELi64ELi4ES3_EELb0ELb0ELb0ELb0ELb1ELb1ELb1ELb1EEEvNS_16Flash_fwd_paramsE --------------------------
	.section	.nv.shared._ZN5flash24flash_fwd_splitkv_kernelI23Flash_fwd_kernel_traitsILi256ELi64ELi64ELi4ELb0ELb0EN7cutlass6half_tE19Flash_kernel_traitsILi256ELi64ELi64ELi4ES3_EELb0ELb0ELb0ELb0ELb1ELb1ELb1ELb1EEEvNS_16Flash_fwd_paramsE,"aw",@nobits
	.sectionflags	@""
	.align	16
	.zero		1024


//--------------------- .nv.shared._ZN5flash24flash_fwd_splitkv_kernelI23Flash_fwd_kernel_traitsILi256ELi64ELi64ELi4ELb0ELb0EN7cutlass6half_tE19Flash_kernel_traitsILi256ELi64ELi64ELi4ES3_EELb0ELb0ELb1ELb0ELb0ELb0ELb1ELb1EEEvNS_16Flash_fwd_paramsE --------------------------
	.section	.nv.shared._ZN5flash24flash_fwd_splitkv_kernelI23Flash_fwd_kernel_traitsILi256ELi64ELi64ELi4ELb0ELb0EN7cutlass6half_tE19Flash_kernel_traitsILi256ELi64ELi64ELi4ES3_EELb0ELb0ELb1ELb0ELb0ELb0ELb1ELb1EEEvNS_16Flash_fwd_paramsE,"aw",@nobits
	.sectionflags	@""
	.align	16
	.zero		1024


//--------------------- .nv.shared._ZN5flash24flash_fwd_splitkv_kernelI23Flash_fwd_kernel_traitsILi256ELi64ELi64ELi4ELb0ELb0EN7cutlass6half_tE19Flash_kernel_traitsILi256ELi64ELi64ELi4ES3_EELb0ELb0ELb1ELb0ELb0ELb1ELb1ELb1EEEvNS_16Flash_fwd_paramsE --------------------------
	.section	.nv.shared._ZN5flash24flash_fwd_splitkv_kernelI23Flash_fwd_kernel_traitsILi256ELi64ELi64ELi4ELb0ELb0EN7cutlass6half_tE19Flash_kernel_traitsILi256ELi64ELi64ELi4ES3_EELb0ELb0ELb1ELb0ELb0ELb1ELb1ELb1EEEvNS_16Flash_fwd_paramsE,"aw",@nobits
	.sectionflags	@""
	.align	16
	.zero		1024


//--------------------- .nv.shared._ZN5flash24flash_fwd_splitkv_kernelI23Flash_fwd_kernel_traitsILi256ELi64ELi64ELi4ELb0ELb0EN7cutlass6half_tE19Flash_kernel_traitsILi256ELi64ELi64ELi4ES3_EELb0ELb1ELb0ELb0ELb1ELb0ELb0ELb0EEEvNS_16Flash_fwd_paramsE --------------------------
	.section	.nv.shared._ZN5flash24flash_fwd_splitkv_kernelI23Flash_fwd_kernel_traitsILi256ELi64ELi64ELi4ELb0ELb0EN7cutlass6half_tE19Flash_kernel_traitsILi256ELi64ELi64ELi4ES3_EELb0ELb1ELb0ELb0ELb1ELb0ELb0ELb0EEEvNS_16Flash_fwd_paramsE,"aw",@nobits
	.sectionflags	@""
	.align	16
	.zero		1024


//--------------------- .nv.shared._ZN5flash24flash_fwd_splitkv_kernelI23Flash_fwd_kernel_traitsILi256ELi64ELi64ELi4ELb0ELb0EN7cutlass6half_tE19Flash_kernel_traitsILi256ELi64ELi64ELi4ES3_EELb0ELb1ELb0ELb0ELb1ELb1ELb0ELb0EEEvNS_16Flash_fwd_paramsE --------------------------
	.section	.nv.shared._ZN5flash24flash_fwd_splitkv_kernelI23Flash_fwd_kernel_traitsILi256ELi64ELi64ELi4ELb0ELb0EN7cutlass6half_tE19Flash_kernel_traitsILi256ELi64ELi64ELi4ES3_EELb0ELb1ELb0ELb0ELb1ELb1ELb0ELb0EEEvNS_16Flash_fwd_paramsE,"aw",@nobits
	.sectionflags	@""
	.align	16
	.zero		1024


//--------------------- .nv.shared._ZN5flash24flash_fwd_splitkv_kernelI23Flash_fwd_kernel_traitsILi256ELi64ELi64ELi4ELb0ELb0EN7cutlass6half_tE19Flash_kernel_traitsILi256ELi64ELi64ELi4ES3_EELb0ELb1ELb1ELb0ELb0ELb0ELb0ELb0EEEvNS_16Flash_fwd_paramsE --------------------------
	.section	.nv.shared._ZN5flash24flash_fwd_splitkv_kernelI23Flash_fwd_kernel_traitsILi256ELi64ELi64ELi4ELb0ELb0EN7cutlass6half_tE19Flash_kernel_traitsILi256ELi64ELi64ELi4ES3_EELb0ELb1ELb1ELb0ELb0ELb0ELb0ELb0EEEvNS_16Flash_fwd_paramsE,"aw",@nobits
	.sectionflags	@""
	.align	16
	.zero		1024


//--------------------- .nv.shared._ZN5flash24flash_fwd_splitkv_kernelI23Flash_fwd_kernel_traitsILi256ELi64ELi64ELi4ELb0ELb0EN7cutlass6half_tE19Flash_kernel_traitsILi256ELi64ELi64ELi4ES3_EELb0ELb1ELb1ELb0ELb0ELb1ELb0ELb0EEEvNS_16Flash_fwd_paramsE --------------------------
	.section	.nv.shared._ZN5flash24flash_fwd_splitkv_kernelI23Flash_fwd_kernel_traitsILi256ELi64ELi64ELi4ELb0ELb0EN7cutlass6half_tE19Flash_kernel_traitsILi256ELi64ELi64ELi4ES3_EELb0ELb1ELb1ELb0ELb0ELb1ELb0ELb0EEEvNS_16Flash_fwd_paramsE,"aw",@nobits
	.sectionflags	@""
	.align	16
	.zero		1024


//--------------------- .nv.shared._ZN5flash24flash_fwd_splitkv_kernelI23Flash_fwd_kernel_traitsILi256ELi64ELi64ELi4ELb0ELb0EN7cutlass6half_tE19Flash_kernel_traitsILi256ELi64ELi64ELi4ES3_EELb0ELb1ELb0ELb0ELb1ELb0ELb0ELb1EEEvNS_16Flash_fwd_paramsE --------------------------
	.section	.nv.shared._ZN5flash24flash_fwd_splitkv_kernelI23Flash_fwd_kernel_traitsILi256ELi64ELi64ELi4ELb0ELb0EN7cutlass6half_tE19Flash_kernel_traitsILi256ELi64ELi64ELi4ES3_EELb0ELb1ELb0ELb0ELb1ELb0ELb0ELb1EEEvNS_16Flash_fwd_paramsE,"aw",@nobits
	.sectionflags	@""
	.align	16
	.zero		1024


//--------------------- .nv.shared._ZN5flash24flash_fwd_splitkv_kernelI23Flash_fwd_kernel_traitsILi256ELi64ELi64ELi4ELb0ELb0EN7cutlass6half_tE19Flash_kernel_traitsILi256ELi64ELi64ELi4ES3_EELb0ELb1ELb0ELb0ELb1ELb1ELb0ELb1EEEvNS_16Flash_fwd_paramsE --------------------------
	.section	.nv.shared._ZN5flash24flash_fwd_splitkv_kernelI23Flash_fwd_kernel_traitsILi256ELi64ELi64ELi4ELb0ELb0EN7cutlass6half_tE19Flash_kernel_traitsILi256ELi64ELi64ELi4ES3_EELb0ELb1ELb0ELb0ELb1ELb1ELb0ELb1EEEvNS_16Flash_fwd_paramsE,"aw",@nobits
	.sectionflags	@""
	.align	16
	.zero		1024


//--------------------- .nv.shared._ZN5flash24flash_fwd_splitkv_kernelI23Flash_fwd_kernel_traitsILi256ELi64ELi64ELi4ELb0ELb0EN7cutlass6half_tE19Flash_kernel_traitsILi256ELi64ELi64ELi4ES3_EELb0ELb1ELb1ELb0ELb0ELb0ELb0ELb1EEEvNS_16Flash_fwd_paramsE --------------------------
	.section	.nv.shared._ZN5flash24flash_fwd_splitkv_kernelI23Flash_fwd_kernel_traitsILi256ELi64ELi64ELi4ELb0ELb0EN7cutlass6half_tE19Flash_kernel_traitsILi256ELi64ELi64ELi4ES3_EELb0ELb1ELb1ELb0ELb0ELb0ELb0ELb1EEEvNS_16Flash_fwd_paramsE,"aw",@nobits
	.sectionflags	@""
	.align	16
	.zero		1024


//--------------------- .nv.shared._ZN5flash24flash_fwd_splitkv_kernelI23Flash_fwd_kernel_traitsILi256ELi64ELi64ELi4ELb0ELb0EN7cutlass6half_tE19Flash_kernel_traitsILi256ELi64ELi64ELi4ES3_EELb0ELb1ELb1ELb0ELb0ELb1ELb0ELb1EEEvNS_16Flash_fwd_paramsE --------------------------
	.section	.nv.shared._ZN5flash24flash_fwd_splitkv_kernelI23Flash_fwd_kernel_traitsILi256ELi64ELi64ELi4ELb0ELb0EN7cutlass6half_tE19Flash_kernel_traitsILi256ELi64ELi64ELi4ES3_EELb0ELb1ELb1ELb0ELb0ELb1ELb0ELb1EEEvNS_16Flash_fwd_paramsE,"aw",@nobits
	.sectionflags	@""
	.align	16
	.zero		1024


//--------------------- .nv.shared._ZN5flash24flash_fwd_splitkv_kernelI23Flash_fwd_kernel_traitsILi256ELi64ELi64ELi4ELb0ELb0EN7cutlass6half_tE19Flash_kernel_traitsILi256ELi64ELi64ELi4ES3_EELb0ELb1ELb0ELb0ELb1ELb0ELb1ELb0EEEvNS_16Flash_fwd_paramsE --------------------------
	.section	.nv.shared._ZN5flash24flash_fwd_splitkv_kernelI23Flash_fwd_kernel_traitsILi256ELi64ELi64ELi4ELb0ELb0EN7cutlass6half_tE19Flash_kernel_traitsILi256ELi64ELi64ELi4ES3_EELb0ELb1ELb0ELb0ELb1ELb0ELb1ELb0EEEvNS_16Flash_fwd_paramsE,"aw",@nobits
	.sectionflags	@""
	.align	16
	.zero		1024


//--------------------- .nv.shared._ZN5flash24flash_fwd_splitkv_kernelI23Flash_fwd_kernel_traitsILi256ELi64ELi64ELi4ELb0ELb0EN7cutlass6half_tE19Flash_kernel_traitsILi256ELi64ELi64ELi4ES3_EELb0ELb1ELb0ELb0ELb1ELb1ELb1ELb0EEEvNS_16Flash_fwd_paramsE --------------------------
	.section	.nv.shared._ZN5flash24flash_fwd_splitkv_kernelI23Flash_fwd_kernel_traitsILi256ELi64ELi64ELi4ELb0ELb0EN7cutlass6half_tE19Flash_kernel_traitsILi256ELi64ELi64ELi4ES3_EELb0ELb1ELb0ELb0ELb1ELb1ELb1ELb0EEEvNS_16Flash_fwd_paramsE,"aw",@nobits
	.sectionflags	@""
	.align	16
	.zero		1024


//--------------------- .nv.shared._ZN5flash24flash_fwd_splitkv_kernelI23Flash_fwd_kernel_traitsILi256ELi64ELi64ELi4ELb0ELb0EN7cutlass6half_tE19Flash_kernel_traitsILi256ELi64ELi64ELi4ES3_EELb0ELb1ELb1ELb0ELb0ELb0ELb1ELb0EEEvNS_16Flash_fwd_paramsE --------------------------
	.section	.nv.shared._ZN5flash24flash_fwd_splitkv_kernelI23Flash_fwd_kernel_traitsILi256ELi64ELi64ELi4ELb0ELb0EN7cutlass6half_tE19Flash_kernel_traitsILi256ELi64ELi64ELi4ES3_EELb0ELb1ELb1ELb0ELb0ELb0ELb1ELb0EEEvNS_16Flash_fwd_paramsE,"aw",@nobits
	.sectionflags	@""
	.align	16
	.zero		1024


//--------------------- .nv.shared._ZN5flash24flash_fwd_splitkv_kernelI23Flash_fwd_kernel_traitsILi256ELi64ELi64ELi4ELb0ELb0EN7cutlass6half_tE19Flash_kernel_traitsILi256ELi64ELi64ELi4ES3_EELb0ELb1ELb1ELb0ELb0ELb1ELb1ELb0EEEvNS_16Flash_fwd_paramsE --------------------------
	.section	.nv.shared._ZN5flash24flash_fwd_splitkv_kernelI23Flash_fwd_kernel_traitsILi256ELi64ELi64ELi4ELb0ELb0EN7cutlass6half_tE19Flash_kernel_traitsILi256ELi64ELi64ELi4ES3_EELb0ELb1ELb1ELb0ELb0ELb1ELb1ELb0EEEvNS_16Flash_fwd_paramsE,"aw",@nobits
	.sectionflags	@""
	.align	16
	.zero		1024


//--------------------- .nv.shared._ZN5flash24flash_fwd_splitkv_kernelI23Flash_fwd_kernel_traitsILi256ELi64ELi64ELi4ELb0ELb0EN7cutlass6half_tE19Flash_kernel_traitsILi256ELi64ELi64ELi4ES3_EELb0ELb1ELb0ELb0ELb1ELb0ELb1ELb1EEEvNS_16Flash_fwd_paramsE --------------------------
	.section	.nv.shared._ZN5flash24flash_fwd_splitkv_kernelI23Flash_fwd_kernel_traitsILi256ELi64ELi64ELi4ELb0ELb0EN7cutlass6half_tE19Flash_kernel_traitsILi256ELi64ELi64ELi4ES3_EELb0ELb1ELb0ELb0ELb1ELb0ELb1ELb1EEEvNS_16Flash_fwd_paramsE,"aw",@nobits
	.sectionflags	@""
	.align	16
	.zero		1024


//--------------------- .nv.shared._ZN5flash24flash_fwd_splitkv_kernelI23Flash_fwd_kernel_traitsILi256ELi64ELi64ELi4ELb0ELb0EN7cutlass6half_tE19Flash_kernel_traitsILi256ELi64ELi64ELi4ES3_EELb0ELb1ELb0ELb0ELb1ELb1ELb1ELb1EEEvNS_16Flash_fwd_paramsE --------------------------
	.section	.nv.shared._ZN5flash24flash_fwd_splitkv_kernelI23Flash_fwd_kernel_traitsILi256ELi64ELi64ELi4ELb0ELb0EN7cutlass6half_tE19Flash_kernel_traitsILi256ELi64ELi64ELi4ES3_EELb0ELb1ELb0ELb0ELb1ELb1ELb1ELb1EEEvNS_16Flash_fwd_paramsE,"aw",@nobits
	.sectionflags	@""
	.align	16
	.zero		1024


//--------------------- .nv.shared._ZN5flash24flash_fwd_splitkv_kernelI23Flash_fwd_kernel_traitsILi256ELi64ELi64ELi4ELb0ELb0EN7cutlass6half_tE19Flash_kernel_traitsILi256ELi64ELi64ELi4ES3_EELb0ELb1ELb1ELb0ELb0ELb0ELb1ELb1EEEvNS_16Flash_fwd_paramsE --------------------------
	.section	.nv.shared._ZN5flash24flash_fwd_splitkv_kernelI23Flash_fwd_kernel_traitsILi256ELi64ELi64ELi4ELb0ELb0EN7cutlass6half_tE19Flash_kernel_traitsILi256ELi64ELi64ELi4ES3_EELb0ELb1ELb1ELb0ELb0ELb0ELb1ELb1EEEvNS_16Flash_fwd_paramsE,"aw",@nobits
	.sectionflags	@""
	.align	16
	.zero		1024


//--------------------- .nv.shared._ZN5flash24flash_fwd_splitkv_kernelI23Flash_fwd_kernel_traitsILi256ELi64ELi64ELi4ELb0ELb0EN7cutlass6half_tE19Flash_kernel_traitsILi256ELi64ELi64ELi4ES3_EELb0ELb1ELb1ELb0ELb0ELb1ELb1ELb1EEEvNS_16Flash_fwd_paramsE --------------------------
	.section	.nv.shared._ZN5flash24flash_fwd_splitkv_kernelI23Flash_fwd_kernel_traitsILi256ELi64ELi64ELi4ELb0ELb0EN7cutlass6half_tE19Flash_kernel_traitsILi256ELi64ELi64ELi4ES3_EELb0ELb1ELb1ELb0ELb0ELb1ELb1ELb1EEEvNS_16Flash_fwd_paramsE,"aw",@nobits
	.sectionflags	@""
	.align	16
	.zero		1024


//--------------------- .nv.constant0._ZN5flash32flash_fwd_splitkv_combine_kernelI23Flash_fwd_kernel_traitsILi256ELi64ELi64ELi4ELb0ELb0EN7cutlass6half_tE19Flash_kernel_traitsILi256ELi64ELi64ELi4ES3_EELi4ELi7ELb0EEEvNS_16Flash_fwd_paramsE --------------------------
	.section	.nv.constant0._ZN5flash32flash_fwd_splitkv_combine_kernelI23Flash_fwd_kernel_traitsILi256ELi64ELi64ELi4ELb0ELb0EN7cutlass6half_tE19Flash_kernel_traitsILi256ELi64ELi64ELi4ES3_EELi4ELi7ELb0EEEvNS_16Flash_fwd_paramsE,"a",@progbits
	.sectionflags	@""
	.align	4
.nv.constant0._ZN5flash32flash_fwd_splitkv_combine_kernelI23Flash_fwd_kernel_traitsILi256ELi64ELi64ELi4ELb0ELb0EN7cutlass6half_tE19Flash_kernel_traitsILi256ELi64ELi64ELi4ES3_EELi4ELi7ELb0EEEvNS_16Flash_fwd_paramsE:
	.zero		992


//--------------------- .nv.constant0._ZN5flash32flash_fwd_splitkv_combine_kernelI23Flash_fwd_kernel_traitsILi256ELi64ELi64ELi4ELb0ELb0EN7cutlass6half_tE19Flash_kernel_traitsILi256ELi64ELi64ELi4ES3_EELi4ELi6ELb0EEEvNS_16Flash_fwd_paramsE --------------------------
	.section	.nv.constant0._ZN5flash32flash_fwd_splitkv_combine_kernelI23Flash_fwd_kernel_traitsILi256ELi64ELi64ELi4ELb0ELb0EN7cutlass6half_tE19Flash_kernel_traitsILi256ELi64ELi64ELi4ES3_EELi4ELi6ELb0EEEvNS_16Flash_fwd_paramsE,"a",@progbits
	.sectionflags	@""
	.align	4
.nv.constant0._ZN5flash32flash_fwd_splitkv_combine_kernelI23Flash_fwd_kernel_traitsILi256ELi64ELi64ELi4ELb0ELb0EN7cutlass6half_tE19Flash_kernel_traitsILi256ELi64ELi64ELi4ES3_EELi4ELi6ELb0EEEvNS_16Flash_fwd_paramsE:
	.zero		992


//--------------------- .nv.constant0._ZN5flash32flash_fwd_splitkv_combine_kernelI23Flash_fwd_kernel_traitsILi256ELi64ELi64ELi4ELb0ELb0EN7cutlass6half_tE19Flash_kernel_traitsILi256ELi64ELi64ELi4ES3_EELi4ELi5ELb0EEEvNS_16Flash_fwd_paramsE --------------------------
	.section	.nv.constant0._ZN5flash32flash_fwd_splitkv_combine_kernelI23Flash_fwd_kernel_traitsILi256ELi64ELi64ELi4ELb0ELb0EN7cutlass6half_tE19Flash_kernel_traitsILi256ELi64ELi64ELi4ES3_EELi4ELi5ELb0EEEvNS_16Flash_fwd_paramsE,"a",@progbits
	.sectionflags	@""
	.align	4
.nv.constant0._ZN5flash32flash_fwd_splitkv_combine_kernelI23Flash_fwd_kernel_traitsILi256ELi64ELi64ELi4ELb0ELb0EN7cutlass6half_tE19Flash_kernel_traitsILi256ELi64ELi64ELi4ES3_EELi4ELi5ELb0EEEvNS_16Flash_fwd_paramsE:
	.zero		992


//--------------------- .nv.constant0._ZN5flash32flash_fwd_splitkv_combine_kernelI23Flash_fwd_kernel_traitsILi256ELi64ELi64ELi4ELb0ELb0EN7cutlass6half_tE19Flash_kernel_traitsILi256ELi64ELi64ELi4ES3_EELi4ELi4ELb0EEEvNS_16Flash_fwd_paramsE --------------------------
	.section	.nv.constant0._ZN5flash32flash_fwd_splitkv_combine_kernelI23Flash_fwd_kernel_traitsILi256ELi64ELi64ELi4ELb0ELb0EN7cutlass6half_tE19Flash_kernel_traitsILi256ELi64ELi64ELi4ES3_EELi4ELi4ELb0EEEvNS_16Flash_fwd_paramsE,"a",@progbits
	.sectionflags	@""
	.align	4
.nv.constant0._ZN5flash32flash_fwd_splitkv_combine_kernelI23Flash_fwd_kernel_traitsILi256ELi64ELi64ELi4ELb0ELb0EN7cutlass6half_tE19Flash_kernel_traitsILi256ELi64ELi64ELi4ES3_EELi4ELi4ELb0EEEvNS_16Flash_fwd_paramsE:
	.zero		992


//--------------------- .nv.constant0._ZN5flash32flash_fwd_splitkv_combine_kernelI23Flash_fwd_kernel_traitsILi256ELi64ELi64ELi4ELb0ELb0EN7cutlass6half_tE19Flash_kernel_traitsILi256ELi64ELi64ELi4ES3_EELi4ELi3ELb0EEEvNS_16Flash_fwd_paramsE --------------------------
	.section	.nv.constant0._ZN5flash32flash_fwd_splitkv_combine_kernelI23Flash_fwd_kernel_traitsILi256ELi64ELi64ELi4ELb0ELb0EN7cutlass6half_tE19Flash_kernel_traitsILi256ELi64ELi64ELi4ES3_EELi4ELi3ELb0EEEvNS_16Flash_fwd_paramsE,"a",@progbits
	.sectionflags	@""
	.align	4
.nv.constant0._ZN5flash32flash_fwd_splitkv_combine_kernelI23Flash_fwd_kernel_traitsILi256ELi64ELi64ELi4ELb0ELb0EN7cutlass6half_tE19Flash_kernel_traitsILi256ELi64ELi64ELi4ES3_EELi4ELi3ELb0EEEvNS_16Flash_fwd_paramsE:
	.zero		992


//--------------------- .nv.constant0._ZN5flash32flash_fwd_splitkv_combine_kernelI23Flash_fwd_kernel_traitsILi256ELi64ELi64ELi4ELb0ELb0EN7cutlass6half_tE19Flash_kernel_traitsILi256ELi64ELi64ELi4ES3_EELi4ELi2ELb0EEEvNS_16Flash_fwd_paramsE --------------------------
	.section	.nv.constant0._ZN5flash32flash_fwd_splitkv_combine_kernelI23Flash_fwd_kernel_traitsILi256ELi64ELi64ELi4ELb0ELb0EN7cutlass6half_tE19Flash_kernel_traitsILi256ELi64ELi64ELi4ES3_EELi4ELi2ELb0EEEvNS_16Flash_fwd_paramsE,"a",@progbits
	.sectionflags	@""
	.align	4
.nv.constant0._ZN5flash32flash_fwd_splitkv_combine_kernelI23Flash_fwd_kernel_traitsILi256ELi64ELi64ELi4ELb0ELb0EN7cutlass6half_tE19Flash_kernel_traitsILi256ELi64ELi64ELi4ES3_EELi4ELi2ELb0EEEvNS_16Flash_fwd_paramsE:
	.zero		992


//--------------------- .nv.constant0._ZN5flash32flash_fwd_splitkv_combine_kernelI23Flash_fwd_kernel_traitsILi256ELi64ELi64ELi4ELb0ELb0EN7cutlass6half_tE19Flash_kernel_traitsILi256ELi64ELi64ELi4ES3_EELi4ELi1ELb0EEEvNS_16Flash_fwd_paramsE --------------------------
	.section	.nv.constant0._ZN5flash32flash_fwd_splitkv_combine_kernelI23Flash_fwd_kernel_traitsILi256ELi64ELi64ELi4ELb0ELb0EN7cutlass6half_tE19Flash_kernel_traitsILi256ELi64ELi64ELi4ES3_EELi4ELi1ELb0EEEvNS_16Flash_fwd_paramsE,"a",@progbits
	.sectionflags	@""
	.align	4
.nv.constant0._ZN5flash32flash_fwd_splitkv_combine_kernelI23Flash_fwd_kernel_traitsILi256ELi64ELi64ELi4ELb0ELb0EN7cutlass6half_tE19Flash_kernel_traitsILi256ELi64ELi64ELi4ES3_EELi4ELi1ELb0EEEvNS_16Flash_fwd_paramsE:
	.zero		992


//--------------------- .nv.constant0._ZN5flash32flash_fwd_splitkv_combine_kernelI23Flash_fwd_kernel_traitsILi256ELi64ELi64ELi4ELb0ELb0EN7cutlass6half_tE19Flash_kernel_traitsILi256ELi64ELi64ELi4ES3_EELi4ELi7ELb1EEEvNS_16Flash_fwd_paramsE --------------------------
	.section	.nv.constant0._ZN5flash32flash_fwd_splitkv_combine_kernelI23Flash_fwd_kernel_traitsILi256ELi64ELi64ELi4ELb0ELb0EN7cutlass6half_tE19Flash_kernel_traitsILi256ELi64ELi64ELi4ES3_EELi4ELi7ELb1EEEvNS_16Flash_fwd_paramsE,"a",@progbits
	.sectionflags	@""
	.align	4
.nv.constant0._ZN5flash32flash_fwd_splitkv_combine_kernelI23Flash_fwd_kernel_traitsILi256ELi64ELi64ELi4ELb0ELb0EN7cutlass6half_tE19Flash_kernel_traitsILi256ELi64ELi64ELi4ES3_EELi4ELi7ELb1EEEvNS_16Flash_fwd_paramsE:
	.zero		992


//--------------------- .nv.constant0._ZN5flash32flash_fwd_splitkv_combine_kernelI23Flash_fwd_kernel_traitsILi256ELi64ELi64ELi4ELb0ELb0EN7cutlass6half_tE19Flash_kernel_traitsILi256ELi64ELi64ELi4ES3_EELi4ELi6ELb1EEEvNS_16Flash_fwd_paramsE --------------------------
	.section	.nv.constant0._ZN5flash32flash_fwd_splitkv_combine_kernelI23Flash_fwd_kernel_traitsILi256ELi64ELi64ELi4ELb0ELb0EN7cutlass6half_tE19Flash_kernel_traitsILi256ELi64ELi64ELi4ES3_EELi4ELi6ELb1EEEvNS_16Flash_fwd_paramsE,"a",@progbits
	.sectionflags	@""
	.align	4
.nv.constant0._ZN5flash32flash_fwd_splitkv_combine_kernelI23Flash_fwd_kernel_traitsILi256ELi64ELi64ELi4ELb0ELb0EN7cutlass6half_tE19Flash_kernel_traitsILi256ELi64ELi64ELi4ES3_EELi4ELi6ELb1EEEvNS_16Flash_fwd_paramsE:
	.zero		992


//--------------------- .nv.constant0._ZN5flash32flash_fwd_splitkv_combine_kernelI23Flash_fwd_kernel_traitsILi256ELi64ELi64ELi4ELb0ELb0EN7cutlass6half_tE19Flash_kernel_traitsILi256ELi64ELi64ELi4ES3_EELi4ELi5ELb1EEEvNS_16Flash_fwd_paramsE --------------------------
	.section	.nv.constant0._ZN5flash32flash_fwd_splitkv_combine_kernelI23Flash_fwd_kernel_traitsILi256ELi64ELi64ELi4ELb0ELb0EN7cutlass6half_tE19Flash_kernel_traitsILi256ELi64ELi64ELi4ES3_EELi4ELi5ELb1EEEvNS_16Flash_fwd_paramsE,"a",@progbits
	.sectionflags	@""
	.align	4
.nv.constant0._ZN5flash32flash_fwd_splitkv_combine_kernelI23Flash_fwd_kernel_traitsILi256ELi64ELi64ELi4ELb0ELb0EN7cutlass6half_tE19Flash_kernel_traitsILi256ELi64ELi64ELi4ES3_EELi4ELi5ELb1EEEvNS_16Flash_fwd_paramsE:
	.zero		992


//--------------------- .nv.constant0._ZN5flash32flash_fwd_splitkv_combine_kernelI23Flash_fwd_kernel_traitsILi256ELi64ELi64ELi4ELb0ELb0EN7cutlass6half_tE19Flash_kernel_traitsILi256ELi64ELi64ELi4ES3_EELi4ELi4ELb1EEEvNS_16Flash_fwd_paramsE --------------------------
	.section	.nv.constant0._ZN5flash32flash_fwd_splitkv_combine_kernelI23Flash_fwd_kernel_traitsILi256ELi64ELi64ELi4ELb0ELb0EN7cutlass6half_tE19Flash_kernel_traitsILi256ELi64ELi64ELi4ES3_EELi4ELi4ELb1EEEvNS_16Flash_fwd_paramsE,"a",@progbits
	.sectionflags	@""
	.align	4
.nv.constant0._ZN5flash32flash_fwd_splitkv_combine_kernelI23Flash_fwd_kernel_traitsILi256ELi64ELi64ELi4ELb0ELb0EN7cutlass6half_tE19Flash_kernel_traitsILi256ELi64ELi64ELi4ES3_EELi4ELi4ELb1EEEvNS_16Flash_fwd_paramsE:
	.zero		992


//--------------------- .nv.constant0._ZN5flash32flash_fwd_splitkv_combine_kernelI23Flash_fwd_kernel_traitsILi256ELi64ELi64ELi4ELb0ELb0EN7cutlass6half_tE19Flash_kernel_traitsILi256ELi64ELi64ELi4ES3_EELi4ELi3ELb1EEEvNS_16Flash_fwd_paramsE --------------------------
	.section	.nv.constant0._ZN5flash32flash_fwd_splitkv_combine_kernelI23Flash_fwd_kernel_traitsILi256ELi64ELi64ELi4ELb0ELb0EN7cutlass6half_tE19Flash_kernel_traitsILi256ELi64ELi64ELi4ES3_EELi4ELi3ELb1EEEvNS_16Flash_fwd_paramsE,"a",@progbits
	.sectionflags	@""
	.align	4
.nv.constant0._ZN5flash32flash_fwd_splitkv_combine_kernelI23Flash_fwd_kernel_traitsILi256ELi64ELi64ELi4ELb0ELb0EN7cutlass6half_tE19Flash_kernel_traitsILi256ELi64ELi64ELi4ES3_EELi4ELi3ELb1EEEvNS_16Flash_fwd_paramsE:
	.zero		992


//--------------------- .nv.constant0._ZN5flash32flash_fwd_splitkv_combine_kernelI23Flash_fwd_kernel_traitsILi256ELi64ELi64ELi4ELb0ELb0EN7cutlass6half_tE19Flash_kernel_traitsILi256ELi64ELi64ELi4ES3_EELi4ELi2ELb1EEEvNS_16Flash_fwd_paramsE --------------------------
	.section	.nv.constant0._ZN5flash32flash_fwd_splitkv_combine_kernelI23Flash_fwd_kernel_traitsILi256ELi64ELi64ELi4ELb0ELb0EN7cutlass6half_tE19Flash_kernel_traitsILi256ELi64ELi64ELi4ES3_EELi4ELi2ELb1EEEvNS_16Flash_fwd_paramsE,"a",@progbits
	.sectionflags	@""
	.align	4
.nv.constant0._ZN5flash32flash_fwd_splitkv_combine_kernelI23Flash_fwd_kernel_traitsILi256ELi64ELi64ELi4ELb0ELb0EN7cutlass6half_tE19Flash_kernel_traitsILi256ELi64ELi64ELi4ES3_EELi4ELi2ELb1EEEvNS_16Flash_fwd_paramsE:
	.zero		992


//--------------------- .nv.constant0._ZN5flash32flash_fwd_splitkv_combine_kernelI23Flash_fwd_kernel_traitsILi256ELi64ELi64ELi4ELb0ELb0EN7cutlass6half_tE19Flash_kernel_traitsILi256ELi64ELi64ELi4ES3_EELi4ELi1ELb1EEEvNS_16Flash_fwd_paramsE --------------------------
	.section	.nv.constant0._ZN5flash32flash_fwd_splitkv_combine_kernelI23Flash_fwd_kernel_traitsILi256ELi64ELi64ELi4ELb0ELb0EN7cutlass6half_tE19Flash_kernel_traitsILi256ELi64ELi64ELi4ES3_EELi4ELi1ELb1EEEvNS_16Flash_fwd_paramsE,"a",@progbits
	.sectionflags	@""
	.align	4
.nv.constant0._ZN5flash32flash_fwd_splitkv_combine_kernelI23Flash_fwd_kernel_traitsILi256ELi64ELi64ELi4ELb0ELb0EN7cutlass6half_tE19Flash_kernel_traitsILi256ELi64ELi64ELi4ES3_EELi4ELi1ELb1EEEvNS_16Flash_fwd_paramsE:
	.zero		992


//--------------------- .nv.constant0._ZN5flash24flash_fwd_splitkv_kernelI23Flash_fwd_kernel_traitsILi256ELi64ELi64ELi4ELb0ELb0EN7cutlass6half_tE19Flash_kernel_traitsILi256ELi64ELi64ELi4ES3_EELb0ELb0ELb0ELb0ELb0ELb0ELb0ELb0EEEvNS_16Flash_fwd_paramsE --------------------------
	.section	.nv.constant0._ZN5flash24flash_fwd_splitkv_kernelI23Flash_fwd_kernel_traitsILi256ELi64ELi64ELi4ELb0ELb0EN7cutlass6half_tE19Flash_kernel_traitsILi256ELi64ELi64ELi4ES3_EELb0ELb0ELb0ELb0ELb0ELb0ELb0ELb0EEEvNS_16Flash_fwd_paramsE,"a",@progbits
	.sectionflags	@""
	.align	4
.nv.constant0._ZN5flash24flash_fwd_splitkv_kernelI23Flash_fwd_kernel_traitsILi256ELi64ELi64ELi4ELb0ELb0EN7cutlass6half_tE19Flash_kernel_traitsILi256ELi64ELi64ELi4ES3_EELb0ELb0ELb0ELb0ELb0ELb0ELb0ELb0EEEvNS_16Flash_fwd_paramsE:
	.zero		992


//--------------------- .nv.constant0._ZN5flash24flash_fwd_splitkv_kernelI23Flash_fwd_kernel_traitsILi256ELi64ELi64ELi4ELb0ELb0EN7cutlass6half_tE19Flash_kernel_traitsILi256ELi64ELi64ELi4ES3_EELb0ELb0ELb0ELb0ELb0ELb1ELb0ELb0EEEvNS_16Flash_fwd_paramsE --------------------------
	.section	.nv.constant0._ZN5flash24flash_fwd_splitkv_kernelI23Flash_fwd_kernel_traitsILi256ELi64ELi64ELi4ELb0ELb0EN7cutlass6half_tE19Flash_kernel_traitsILi256ELi64ELi64ELi4ES3_EELb0ELb0ELb0ELb0ELb0ELb1ELb0ELb0EEEvNS_16Flash_fwd_paramsE,"a",@progbits
	.sectionflags	@""
	.align	4
.nv.constant0._ZN5flash24flash_fwd_splitkv_kernelI23Flash_fwd_kernel_traitsILi256ELi64ELi64ELi4ELb0ELb0EN7cutlass6half_tE19Flash_kernel_traitsILi256ELi64ELi64ELi4ES3_EELb0ELb0ELb0ELb0ELb0ELb1ELb0ELb0EEEvNS_16Flash_fwd_paramsE:
	.zero		992


//--------------------- .nv.constant0._ZN5flash24flash_fwd_splitkv_kernelI23Flash_fwd_kernel_traitsILi256ELi64ELi64ELi4ELb0ELb0EN7cutlass6half_tE19Flash_kernel_traitsILi256ELi64ELi64ELi4ES3_EELb0ELb0ELb0ELb0ELb0ELb0ELb0ELb1EEEvNS_16Flash_fwd_paramsE --------------------------
	.section	.nv.constant0._ZN5flash24flash_fwd_splitkv_kernelI23Flash_fwd_kernel_traitsILi256ELi64ELi64ELi4ELb0ELb0EN7cutlass6half_tE19Flash_kernel_traitsILi256ELi64ELi64ELi4ES3_EELb0ELb0ELb0ELb0ELb0ELb0ELb0ELb1EEEvNS_16Flash_fwd_paramsE,"a",@progbits
	.sectionflags	@""
	.align	4
.nv.constant0._ZN5flash24flash_fwd_splitkv_kernelI23Flash_fwd_kernel_traitsILi256ELi64ELi64ELi4ELb0ELb0EN7cutlass6half_tE19Flash_kernel_traitsILi256ELi64ELi64ELi4ES3_EELb0ELb0ELb0ELb0ELb0ELb0ELb0ELb1EEEvNS_16Flash_fwd_paramsE:
	.zero		992


//--------------------- .nv.constant0._ZN5flash24flash_fwd_splitkv_kernelI23Flash_fwd_kernel_traitsILi256ELi64ELi64ELi4ELb0ELb0EN7cutlass6half_tE19Flash_kernel_traitsILi256ELi64ELi64ELi4ES3_EELb0ELb0ELb0ELb0ELb0ELb1ELb0ELb1EEEvNS_16Flash_fwd_paramsE --------------------------
	.section	.nv.constant0._ZN5flash24flash_fwd_splitkv_kernelI23Flash_fwd_kernel_traitsILi256ELi64ELi64ELi4ELb0ELb0EN7cutlass6half_tE19Flash_kernel_traitsILi256ELi64ELi64ELi4ES3_EELb0ELb0ELb0ELb0ELb0ELb1ELb0ELb1EEEvNS_16Flash_fwd_paramsE,"a",@progbits
	.sectionflags	@""
	.align	4
.nv.constant0._ZN5flash24flash_fwd_splitkv_kernelI23Flash_fwd_kernel_traitsILi256ELi64ELi64ELi4ELb0ELb0EN7cutlass6half_tE19Flash_kernel_traitsILi256ELi64ELi64ELi4ES3_EELb0ELb0ELb0ELb0ELb0ELb1ELb0ELb1EEEvNS_16Flash_fwd_paramsE:
	.zero		992


//--------------------- .nv.constant0._ZN5flash24flash_fwd_splitkv_kernelI23Flash_fwd_kernel_traitsILi256ELi64ELi64ELi4ELb0ELb0EN7cutlass6half_tE19Flash_kernel_traitsILi256ELi64ELi64ELi4ES3_EELb0ELb0ELb0ELb0ELb0ELb0ELb1ELb0EEEvNS_16Flash_fwd_paramsE --------------------------
	.section	.nv.constant0._ZN5flash24flash_fwd_splitkv_kernelI23Flash_fwd_kernel_traitsILi256ELi64ELi64ELi4ELb0ELb0EN7cutlass6half_tE19Flash_kernel_traitsILi256ELi64ELi64ELi4ES3_EELb0ELb0ELb0ELb0ELb0ELb0ELb1ELb0EEEvNS_16Flash_fwd_paramsE,"a",@progbits
	.sectionflags	@""
	.align	4
.nv.constant0._ZN5flash24flash_fwd_splitkv_kernelI23Flash_fwd_kernel_traitsILi256ELi64ELi64ELi4ELb0ELb0EN7cutlass6half_tE19Flash_kernel_traitsILi256ELi64ELi64ELi4ES3_EELb0ELb0ELb0ELb0ELb0ELb0ELb1ELb0EEEvNS_16Flash_fwd_paramsE:
	.zero		992


//--------------------- .nv.constant0._ZN5flash24flash_fwd_splitkv_kernelI23Flash_fwd_kernel_traitsILi256ELi64ELi64ELi4ELb0ELb0EN7cutlass6half_tE19Flash_kernel_traitsILi256ELi64ELi64ELi4ES3_EELb0ELb0ELb0ELb0ELb0ELb1ELb1ELb0EEEvNS_16Flash_fwd_paramsE --------------------------
	.section	.nv.constant0._ZN5flash24flash_fwd_splitkv_kernelI23Flash_fwd_kernel_traitsILi256ELi64ELi64ELi4ELb0ELb0EN7cutlass6half_tE19Flash_kernel_traitsILi256ELi64ELi64ELi4ES3_EELb0ELb0ELb0ELb0ELb0ELb1ELb1ELb0EEEvNS_16Flash_fwd_paramsE,"a",@progbits
	.sectionflags	@""
	.align	4
.nv.constant0._ZN5flash24flash_fwd_splitkv_kernelI23Flash_fwd_kernel_traitsILi256ELi64ELi64ELi4ELb0ELb0EN7cutlass6half_tE19Flash_kernel_traitsILi256ELi64ELi64ELi4ES3_EELb0ELb0ELb0ELb0ELb0ELb1ELb1ELb0EEEvNS_16Flash_fwd_paramsE:
	.zero		992


//--------------------- .nv.constant0._ZN5flash24flash_fwd_splitkv_kernelI23Flash_fwd_kernel_traitsILi256ELi64ELi64ELi4ELb0ELb0EN7cutlass6half_tE19Flash_kernel_traitsILi256ELi64ELi64ELi4ES3_EELb0ELb0ELb0ELb0ELb0ELb0ELb1ELb1EEEvNS_16Flash_fwd_paramsE --------------------------
	.section	.nv.constant0._ZN5flash24flash_fwd_splitkv_kernelI23Flash_fwd_kernel_traitsILi256ELi64ELi64ELi4ELb0ELb0EN7cutlass6half_tE19Flash_kernel_traitsILi256ELi64ELi64ELi4ES3_EELb0ELb0ELb0ELb0ELb0ELb0ELb1ELb1EEEvNS_16Flash_fwd_paramsE,"a",@progbits
	.sectionflags	@""
	.align	4
.nv.constant0._ZN5flash24flash_fwd_splitkv_kernelI23Flash_fwd_kernel_traitsILi256ELi64ELi64ELi4ELb0ELb0EN7cutlass6half_tE19Flash_kernel_traitsILi256ELi64ELi64ELi4ES3_EELb0ELb0ELb0ELb0ELb0ELb0ELb1ELb1EEEvNS_16Flash_fwd_paramsE:
	.zero		992


//--------------------- .nv.constant0._ZN5flash24flash_fwd_splitkv_kernelI23Flash_fwd_kernel_traitsILi256ELi64ELi64ELi4ELb0ELb0EN7cutlass6half_tE19Flash_kernel_traitsILi256ELi64ELi64ELi4ES3_EELb0ELb0ELb0ELb0ELb0ELb1ELb1ELb1EEEvNS_16Flash_fwd_paramsE --------------------------
	.section	.nv.constant0._ZN5flash24flash_fwd_splitkv_kernelI23Flash_fwd_kernel_traitsILi256ELi64ELi64ELi4ELb0ELb0EN7cutlass6half_tE19Flash_kernel_traitsILi256ELi64ELi64ELi4ES3_EELb0ELb0ELb0ELb0ELb0ELb1ELb1ELb1EEEvNS_16Flash_fwd_paramsE,"a",@progbits
	.sectionflags	@""
	.align	4
.nv.constant0._ZN5flash24flash_fwd_splitkv_kernelI23Flash_fwd_kernel_traitsILi256ELi64ELi64ELi4ELb0ELb0EN7cutlass6half_tE19Flash_kernel_traitsILi256ELi64ELi64ELi4ES3_EELb0ELb0ELb0ELb0ELb0ELb1ELb1ELb1EEEvNS_16Flash_fwd_paramsE:
	.zero		992


//--------------------- .nv.constant0._ZN5flash24flash_fwd_splitkv_kernelI23Flash_fwd_kernel_traitsILi256ELi64ELi64ELi4ELb0ELb0EN7cutlass6half_tE19Flash_kernel_traitsILi256ELi64ELi64ELi4ES3_EELb0ELb1ELb0ELb0ELb0ELb0ELb0ELb0EEEvNS_16Flash_fwd_paramsE --------------------------
	.section	.nv.constant0._ZN5flash24flash_fwd_splitkv_kernelI23Flash_fwd_kernel_traitsILi256ELi64ELi64ELi4ELb0ELb0EN7cutlass6half_tE19Flash_kernel_traitsILi256ELi64ELi64ELi4ES3_EELb0ELb1ELb0ELb0ELb0ELb0ELb0ELb0EEEvNS_16Flash_fwd_paramsE,"a",@progbits
	.sectionflags	@""
	.align	4
.nv.constant0._ZN5flash24flash_fwd_splitkv_kernelI23Flash_fwd_kernel_traitsILi256ELi64ELi64ELi4ELb0ELb0EN7cutlass6half_tE19Flash_kernel_traitsILi256ELi64ELi64ELi4ES3_EELb0ELb1ELb0ELb0ELb0ELb0ELb0ELb0EEEvNS_16Flash_fwd_paramsE:
	.zero		992


//--------------------- .nv.constant0._ZN5flash24flash_fwd_splitkv_kernelI23Flash_fwd_kernel_traitsILi256ELi64ELi64ELi4ELb0ELb0EN7cutlass6half_tE19Flash_kernel_traitsILi256ELi64ELi64ELi4ES3_EELb0ELb1ELb0ELb0ELb0ELb1ELb0ELb0EEEvNS_16Flash_fwd_paramsE --------------------------
	.section	.nv.constant0._ZN5flash24flash_fwd_splitkv_kernelI23Flash_fwd_kernel_traitsILi256ELi64ELi64ELi4ELb0ELb0EN7cutlass6half_tE19Flash_kernel_traitsILi256ELi64ELi64ELi4ES3_EELb0ELb1ELb0ELb0ELb0ELb1ELb0ELb0EEEvNS_16Flash_fwd_paramsE,"a",@progbits
	.sectionflags	@""
	.align	4
.nv.constant0._ZN5flash24flash_fwd_splitkv_kernelI23Flash_fwd_kernel_traitsILi256ELi64ELi64ELi4ELb0ELb0EN7cutlass6half_tE19Flash_kernel_traitsILi256ELi64ELi64ELi4ES3_EELb0ELb1ELb0ELb0ELb0ELb1ELb0ELb0EEEvNS_16Flash_fwd_paramsE:
	.zero		992


//--------------------- .nv.constant0._ZN5flash24flash_fwd_splitkv_kernelI23Flash_fwd_kernel_traitsILi256ELi64ELi64ELi4ELb0ELb0EN7cutlass6half_tE19Flash_kernel_traitsILi256ELi64ELi64ELi4ES3_EELb0ELb1ELb0ELb0ELb0ELb0ELb0ELb1EEEvNS_16Flash_fwd_paramsE --------------------------
	.section	.nv.constant0._ZN5flash24flash_fwd_splitkv_kernelI23Flash_fwd_kernel_traitsILi256ELi64ELi64ELi4ELb0ELb0EN7cutlass6half_tE19Flash_kernel_traitsILi256ELi64ELi64ELi4ES3_EELb0ELb1ELb0ELb0ELb0ELb0ELb0ELb1EEEvNS_16Flash_fwd_paramsE,"a",@progbits
	.sectionflags	@""
	.align	4
.nv.constant0._ZN5flash24flash_fwd_splitkv_kernelI23Flash_fwd_kernel_traitsILi256ELi64ELi64ELi4ELb0ELb0EN7cutlass6half_tE19Flash_kernel_traitsILi256ELi64ELi64ELi4ES3_EELb0ELb1ELb0ELb0ELb0ELb0ELb0ELb1EEEvNS_16Flash_fwd_paramsE:
	.zero		992


//--------------------- .nv.constant0._ZN5flash24flash_fwd_splitkv_kernelI23Flash_fwd_kernel_traitsILi256ELi64ELi64ELi4ELb0ELb0EN7cutlass6half_tE19Flash_kernel_traitsILi256ELi64ELi64ELi4ES3_EELb0ELb1ELb0ELb0ELb0ELb1ELb0ELb1EEEvNS_16Flash_fwd_paramsE --------------------------
	.section	.nv.constant0._ZN5flash24flash_fwd_splitkv_kernelI23Flash_fwd_kernel_traitsILi256ELi64ELi64ELi4ELb0ELb0EN7cutlass6half_tE19Flash_kernel_traitsILi256ELi64ELi64ELi4ES3_EELb0ELb1ELb0ELb0ELb0ELb1ELb0ELb1EEEvNS_16Flash_fwd_paramsE,"a",@progbits
	.sectionflags	@""
	.align	4
.nv.constant0._ZN5flash24flash_fwd_splitkv_kernelI23Flash_fwd_kernel_traitsILi256ELi64ELi64ELi4ELb0ELb0EN7cutlass6half_tE19Flash_kernel_traitsILi256ELi64ELi64ELi4ES3_EELb0ELb1ELb0ELb0ELb0ELb1ELb0ELb1EEEvNS_16Flash_fwd_paramsE:
	.zero		992


//--------------------- .nv.constant0._ZN5flash24flash_fwd_splitkv_kernelI23Flash_fwd_kernel_traitsILi256ELi64ELi64ELi4ELb0ELb0EN7cutlass6half_tE19Flash_kernel_traitsILi256ELi64ELi64ELi4ES3_EELb0ELb1ELb0ELb0ELb0ELb0ELb1ELb0EEEvNS_16Flash_fwd_paramsE --------------------------
	.section	.nv.constant0._ZN5flash24flash_fwd_splitkv_kernelI23Flash_fwd_kernel_traitsILi256ELi64ELi64ELi4ELb0ELb0EN7cutlass6half_tE19Flash_kernel_traitsILi256ELi64ELi64ELi4ES3_EELb0ELb1ELb0ELb0ELb0ELb0ELb1ELb0EEEvNS_16Flash_fwd_paramsE,"a",@progbits
	.sectionflags	@""
	.align	4
.nv.constant0._ZN5flash24flash_fwd_splitkv_kernelI23Flash_fwd_kernel_traitsILi256ELi64ELi64ELi4ELb0ELb0EN7cutlass6half_tE19Flash_kernel_traitsILi256ELi64ELi64ELi4ES3_EELb0ELb1ELb0ELb0ELb0ELb0ELb1ELb0EEEvNS_16Flash_fwd_paramsE:
	.zero		992


//--------------------- .nv.constant0._ZN5flash24flash_fwd_splitkv_kernelI23Flash_fwd_kernel_traitsILi256ELi64ELi64ELi4ELb0ELb0EN7cutlass6half_tE19Flash_kernel_traitsILi256ELi64ELi64ELi4ES3_EELb0ELb1ELb0ELb0ELb0ELb1ELb1ELb0EEEvNS_16Flash_fwd_paramsE --------------------------
	.section	.nv.constant0._ZN5flash24flash_fwd_splitkv_kernelI23Flash_fwd_kernel_traitsILi256ELi64ELi64ELi4ELb0ELb0EN7cutlass6half_tE19Flash_kernel_traitsILi256ELi64ELi64ELi4ES3_EELb0ELb1ELb0ELb0ELb0ELb1ELb1ELb0EEEvNS_16Flash_fwd_paramsE,"a",@progbits
	.sectionflags	@""
	.align	4
.nv.constant0._ZN5flash24flash_fwd_splitkv_kernelI23Flash_fwd_kernel_traitsILi256ELi64ELi64ELi4ELb0ELb0EN7cutlass6half_tE19Flash_kernel_traitsILi256ELi64ELi64ELi4ES3_EELb0ELb1ELb0ELb0ELb0ELb1ELb1ELb0EEEvNS_16Flash_fwd_paramsE:
	.zero		992


//--------------------- .nv.constant0._ZN5flash24flash_fwd_splitkv_kernelI23Flash_fwd_kernel_traitsILi256ELi64ELi64ELi4ELb0ELb0EN7cutlass6half_tE19Flash_kernel_traitsILi256ELi64ELi64ELi4ES3_EELb0ELb1ELb0ELb0ELb0ELb0ELb1ELb1EEEvNS_16Flash_fwd_paramsE --------------------------
	.section	.nv.constant0._ZN5flash24flash_fwd_splitkv_kernelI23Flash_fwd_kernel_traitsILi256ELi64ELi64ELi4ELb0ELb0EN7cutlass6half_tE19Flash_kernel_traitsILi256ELi64ELi64ELi4ES3_EELb0ELb1ELb0ELb0ELb0ELb0ELb1ELb1EEEvNS_16Flash_fwd_paramsE,"a",@progbits
	.sectionflags	@""
	.align	4
.nv.constant0._ZN5flash24flash_fwd_splitkv_kernelI23Flash_fwd_kernel_traitsILi256ELi64ELi64ELi4ELb0ELb0EN7cutlass6half_tE19Flash_kernel_traitsILi256ELi64ELi64ELi4ES3_EELb0ELb1ELb0ELb0ELb0ELb0ELb1ELb1EEEvNS_16Flash_fwd_paramsE:
	.zero		992


//--------------------- .nv.constant0._ZN5flash24flash_fwd_splitkv_kernelI23Flash_fwd_kernel_traitsILi256ELi64ELi64ELi4ELb0ELb0EN7cutlass6half_tE19Flash_kernel_traitsILi256ELi64ELi64ELi4ES3_EELb0ELb1ELb0ELb0ELb0ELb1ELb1ELb1EEEvNS_16Flash_fwd_paramsE --------------------------
	.section	.nv.constant0._ZN5flash24flash_fwd_splitkv_kernelI23Flash_fwd_kernel_traitsILi256ELi64ELi64ELi4ELb0ELb0EN7cutlass6half_tE19Flash_kernel_traitsILi256ELi64ELi64ELi4ES3_EELb0ELb1ELb0ELb0ELb0ELb1ELb1ELb1EEEvNS_16Flash_fwd_paramsE,"a",@progbits
	.sectionflags	@""
	.align	4
.nv.constant0._ZN5flash24flash_fwd_splitkv_kernelI23Flash_fwd_kernel_traitsILi256ELi64ELi64ELi4ELb0ELb0EN7cutlass6half_tE19Flash_kernel_traitsILi256ELi64ELi64ELi4ES3_EELb0ELb1ELb0ELb0ELb0ELb1ELb1ELb1EEEvNS_16Flash_fwd_paramsE:
	.zero		992


//--------------------- .nv.constant0._ZN5flash24flash_fwd_splitkv_kernelI23Flash_fwd_kernel_traitsILi256ELi64ELi64ELi4ELb0ELb0EN7cutlass6half_tE19Flash_kernel_traitsILi256ELi64ELi64ELi4ES3_EELb0ELb0ELb0ELb0ELb1ELb0ELb0ELb0EEEvNS_16Flash_fwd_paramsE --------------------------
	.section	.nv.constant0._ZN5flash24flash_fwd_splitkv_kernelI23Flash_fwd_kernel_traitsILi256ELi64ELi64ELi4ELb0ELb0EN7cutlass6half_tE19Flash_kernel_traitsILi256ELi64ELi64ELi4ES3_EELb0ELb0ELb0ELb0ELb1ELb0ELb0ELb0EEEvNS_16Flash_fwd_paramsE,"a",@progbits
	.sectionflags	@""
	.align	4
.nv.constant0._ZN5flash24flash_fwd_splitkv_kernelI23Flash_fwd_kernel_traitsILi256ELi64ELi64ELi4ELb0ELb0EN7cutlass6half_tE19Flash_kernel_traitsILi256ELi64ELi64ELi4ES3_EELb0ELb0ELb0ELb0ELb1ELb0ELb0ELb0EEEvNS_16Flash_fwd_paramsE:
	.zero		992


//--------------------- .nv.constant0._ZN5flash24flash_fwd_splitkv_kernelI23Flash_fwd_kernel_traitsILi256ELi64ELi64ELi4ELb0ELb0EN7cutlass6half_tE19Flash_kernel_traitsILi256ELi64ELi64ELi4ES3_EELb0ELb0ELb0ELb0ELb1ELb1ELb0ELb0EEEvNS_16Flash_fwd_paramsE --------------------------
	.section	.nv.constant0._ZN5flash24flash_fwd_splitkv_kernelI23Flash_fwd_kernel_traitsILi256ELi64ELi64ELi4ELb0ELb0EN7cutlass6half_tE19Flash_kernel_traitsILi256ELi64ELi64ELi4ES3_EELb0ELb0ELb0ELb0ELb1ELb1ELb0ELb0EEEvNS_16Flash_fwd_paramsE,"a",@progbits
	.sectionflags	@""
	.align	4
.nv.constant0._ZN5flash24flash_fwd_splitkv_kernelI23Flash_fwd_kernel_traitsILi256ELi64ELi64ELi4ELb0ELb0EN7cutlass6half_tE19Flash_kernel_traitsILi256ELi64ELi64ELi4ES3_EELb0ELb0ELb0ELb0ELb1ELb1ELb0ELb0EEEvNS_16Flash_fwd_paramsE:
	.zero		992


//--------------------- .nv.constant0._ZN5flash24flash_fwd_splitkv_kernelI23Flash_fwd_kernel_traitsILi256ELi64ELi64ELi4ELb0ELb0EN7cutlass6half_tE19Flash_kernel_traitsILi256ELi64ELi64ELi4ES3_EELb0ELb0ELb1ELb0ELb0ELb0ELb0ELb0EEEvNS_16Flash_fwd_paramsE --------------------------
	.section	.nv.constant0._ZN5flash24flash_fwd_splitkv_kernelI23Flash_fwd_kernel_traitsILi256ELi64ELi64ELi4ELb0ELb0EN7cutlass6half_tE19Flash_kernel_traitsILi256ELi64ELi64ELi4ES3_EELb0ELb0ELb1ELb0ELb0ELb0ELb0ELb0EEEvNS_16Flash_fwd_paramsE,"a",@progbits
	.sectionflags	@""
	.align	4
.nv.constant0._ZN5flash24flash_fwd_splitkv_kernelI23Flash_fwd_kernel_traitsILi256ELi64ELi64ELi4ELb0ELb0EN7cutlass6half_tE19Flash_kernel_traitsILi256ELi64ELi64ELi4ES3_EELb0ELb0ELb1ELb0ELb0ELb0ELb0ELb0EEEvNS_16Flash_fwd_paramsE:
	.zero		992


//--------------------- .nv.constant0._ZN5flash24flash_fwd_splitkv_kernelI23Flash_fwd_kernel_traitsILi256ELi64ELi64ELi4ELb0ELb0EN7cutlass6half_tE19Flash_kernel_traitsILi256ELi64ELi64ELi4ES3_EELb0ELb0ELb1ELb0ELb0ELb1ELb0ELb0EEEvNS_16Flash_fwd_paramsE --------------------------
	.section	.nv.constant0._ZN5flash24flash_fwd_splitkv_kernelI23Flash_fwd_kernel_traitsILi256ELi64ELi64ELi4ELb0ELb0EN7cutlass6half_tE19Flash_kernel_traitsILi256ELi64ELi64ELi4ES3_EELb0ELb0ELb1ELb0ELb0ELb1ELb0ELb0EEEvNS_16Flash_fwd_paramsE,"a",@progbits
	.sectionflags	@""
	.align	4
.nv.constant0._ZN5flash24flash_fwd_splitkv_kernelI23Flash_fwd_kernel_traitsILi256ELi64ELi64ELi4ELb0ELb0EN7cutlass6half_tE19Flash_kernel_traitsILi256ELi64ELi64ELi4ES3_EELb0ELb0ELb1ELb0ELb0ELb1ELb0ELb0EEEvNS_16Flash_fwd_paramsE:
	.zero		992


//--------------------- .nv.constant0._ZN5flash24flash_fwd_splitkv_kernelI23Flash_fwd_kernel_traitsILi256ELi64ELi64ELi4ELb0ELb0EN7cutlass6half_tE19Flash_kernel_traitsILi256ELi64ELi64ELi4ES3_EELb0ELb0ELb0ELb0ELb1ELb0ELb0ELb1EEEvNS_16Flash_fwd_paramsE --------------------------
	.section	.nv.constant0._ZN5flash24flash_fwd_splitkv_kernelI23Flash_fwd_kernel_traitsILi256ELi64ELi64ELi4ELb0ELb0EN7cutlass6half_tE19Flash_kernel_traitsILi256ELi64ELi64ELi4ES3_EELb0ELb0ELb0ELb0ELb1ELb0ELb0ELb1EEEvNS_16Flash_fwd_paramsE,"a",@progbits
	.sectionflags	@""
	.align	4
.nv.constant0._ZN5flash24flash_fwd_splitkv_kernelI23Flash_fwd_kernel_traitsILi256ELi64ELi64ELi4ELb0ELb0EN7cutlass6half_tE19Flash_kernel_traitsILi256ELi64ELi64ELi4ES3_EELb0ELb0ELb0ELb0ELb1ELb0ELb0ELb1EEEvNS_16Flash_fwd_paramsE:
	.zero		992


//--------------------- .nv.constant0._ZN5flash24flash_fwd_splitkv_kernelI23Flash_fwd_kernel_traitsILi256ELi64ELi64ELi4ELb0ELb0EN7cutlass6half_tE19Flash_kernel_traitsILi256ELi64ELi64ELi4ES3_EELb0ELb0ELb0ELb0ELb1ELb1ELb0ELb1EEEvNS_16Flash_fwd_paramsE --------------------------
	.section	.nv.constant0._ZN5flash24flash_fwd_splitkv_kernelI23Flash_fwd_kernel_traitsILi256ELi64ELi64ELi4ELb0ELb0EN7cutlass6half_tE19Flash_kernel_traitsILi256ELi64ELi64ELi4ES3_EELb0ELb0ELb0ELb0ELb1ELb1ELb0ELb1EEEvNS_16Flash_fwd_paramsE,"a",@progbits
	.sectionflags	@""
	.align	4
.nv.constant0._ZN5flash24flash_fwd_splitkv_kernelI23Flash_fwd_kernel_traitsILi256ELi64ELi64ELi4ELb0ELb0EN7cutlass6half_tE19Flash_kernel_traitsILi256ELi64ELi64ELi4ES3_EELb0ELb0ELb0ELb0ELb1ELb1ELb0ELb1EEEvNS_16Flash_fwd_paramsE:
	.zero		992


//--------------------- .nv.constant0._ZN5flash24flash_fwd_splitkv_kernelI23Flash_fwd_kernel_traitsILi256ELi64ELi64ELi4ELb0ELb0EN7cutlass6half_tE19Flash_kernel_traitsILi256ELi64ELi64ELi4ES3_EELb0ELb0ELb1ELb0ELb0ELb0ELb0ELb1EEEvNS_16Flash_fwd_paramsE --------------------------
	.section	.nv.constant0._ZN5flash24flash_fwd_splitkv_kernelI23Flash_fwd_kernel_traitsILi256ELi64ELi64ELi4ELb0ELb0EN7cutlass6half_tE19Flash_kernel_traitsILi256ELi64ELi64ELi4ES3_EELb0ELb0ELb1ELb0ELb0ELb0ELb0ELb1EEEvNS_16Flash_fwd_paramsE,"a",@progbits
	.sectionflags	@""
	.align	4
.nv.constant0._ZN5flash24flash_fwd_splitkv_kernelI23Flash_fwd_kernel_traitsILi256ELi64ELi64ELi4ELb0ELb0EN7cutlass6half_tE19Flash_kernel_traitsILi256ELi64ELi64ELi4ES3_EELb0ELb0ELb1ELb0ELb0ELb0ELb0ELb1EEEvNS_16Flash_fwd_paramsE:
	.zero		992


//--------------------- .nv.constant0._ZN5flash24flash_fwd_splitkv_kernelI23Flash_fwd_kernel_traitsILi256ELi64ELi64ELi4ELb0ELb0EN7cutlass6half_tE19Flash_kernel_traitsILi256ELi64ELi64ELi4ES3_EELb0ELb0ELb1ELb0ELb0ELb1ELb0ELb1EEEvNS_16Flash_fwd_paramsE --------------------------
	.section	.nv.constant0._ZN5flash24flash_fwd_splitkv_kernelI23Flash_fwd_kernel_traitsILi256ELi64ELi64ELi4ELb0ELb0EN7cutlass6half_tE19Flash_kernel_traitsILi256ELi64ELi64ELi4ES3_EELb0ELb0ELb1ELb0ELb0ELb1ELb0ELb1EEEvNS_16Flash_fwd_paramsE,"a",@progbits
	.sectionflags	@""
	.align	4
.nv.constant0._ZN5flash24flash_fwd_splitkv_kernelI23Flash_fwd_kernel_traitsILi256ELi64ELi64ELi4ELb0ELb0EN7cutlass6half_tE19Flash_kernel_traitsILi256ELi64ELi64ELi4ES3_EELb0ELb0ELb1ELb0ELb0ELb1ELb0ELb1EEEvNS_16Flash_fwd_paramsE:
	.zero		992


//--------------------- .nv.constant0._ZN5flash24flash_fwd_splitkv_kernelI23Flash_fwd_kernel_traitsILi256ELi64ELi64ELi4ELb0ELb0EN7cutlass6half_tE19Flash_kernel_traitsILi256ELi64ELi64ELi4ES3_EELb0ELb0ELb0ELb0ELb1ELb0ELb1ELb0EEEvNS_16Flash_fwd_paramsE --------------------------
	.section	.nv.constant0._ZN5flash24flash_fwd_splitkv_kernelI23Flash_fwd_kernel_traitsILi256ELi64ELi64ELi4ELb0ELb0EN7cutlass6half_tE19Flash_kernel_traitsILi256ELi64ELi64ELi4ES3_EELb0ELb0ELb0ELb0ELb1ELb0ELb1ELb0EEEvNS_16Flash_fwd_paramsE,"a",@progbits
	.sectionflags	@""
	.align	4
.nv.constant0._ZN5flash24flash_fwd_splitkv_kernelI23Flash_fwd_kernel_traitsILi256ELi64ELi64ELi4ELb0ELb0EN7cutlass6half_tE19Flash_kernel_traitsILi256ELi64ELi64ELi4ES3_EELb0ELb0ELb0ELb0ELb1ELb0ELb1ELb0EEEvNS_16Flash_fwd_paramsE:
	.zero		992


//--------------------- .nv.constant0._ZN5flash24flash_fwd_splitkv_kernelI23Flash_fwd_kernel_traitsILi256ELi64ELi64ELi4ELb0ELb0EN7cutlass6half_tE19Flash_kernel_traitsILi256ELi64ELi64ELi4ES3_EELb0ELb0ELb0ELb0ELb1ELb1ELb1ELb0EEEvNS_16Flash_fwd_paramsE --------------------------
	.section	.nv.constant0._ZN5flash24flash_fwd_splitkv_kernelI23Flash_fwd_kernel_traitsILi256ELi64ELi64ELi4ELb0ELb0EN7cutlass6half_tE19Flash_kernel_traitsILi256ELi64ELi64ELi4ES3_EELb0ELb0ELb0ELb0ELb1ELb1ELb1ELb0EEEvNS_16Flash_fwd_paramsE,"a",@progbits
	.sectionflags	@""
	.align	4
.nv.constant0._ZN5flash24flash_fwd_splitkv_kernelI23Flash_fwd_kernel_traitsILi256ELi64ELi64ELi4ELb0ELb0EN7cutlass6half_tE19Flash_kernel_traitsILi256ELi64ELi64ELi4ES3_EELb0ELb0ELb0ELb0ELb1ELb1ELb1ELb0EEEvNS_16Flash_fwd_paramsE:
	.zero		992


//--------------------- .nv.constant0._ZN5flash24flash_fwd_splitkv_kernelI23Flash_fwd_kernel_traitsILi256ELi64ELi64ELi4ELb0ELb0EN7cutlass6half_tE19Flash_kernel_traitsILi256ELi64ELi64ELi4ES3_EELb0ELb0ELb1ELb0ELb0ELb0ELb1ELb0EEEvNS_16Flash_fwd_paramsE --------------------------
	.section	.nv.constant0._ZN5flash24flash_fwd_splitkv_kernelI23Flash_fwd_kernel_traitsILi256ELi64ELi64ELi4ELb0ELb0EN7cutlass6half_tE19Flash_kernel_traitsILi256ELi64ELi64ELi4ES3_EELb0ELb0ELb1ELb0ELb0ELb0ELb1ELb0EEEvNS_16Flash_fwd_paramsE,"a",@progbits
	.sectionflags	@""
	.align	4
.nv.constant0._ZN5flash24flash_fwd_splitkv_kernelI23Flash_fwd_kernel_traitsILi256ELi64ELi64ELi4ELb0ELb0EN7cutlass6half_tE19Flash_kernel_traitsILi256ELi64ELi64ELi4ES3_EELb0ELb0ELb1ELb0ELb0ELb0ELb1ELb0EEEvNS_16Flash_fwd_paramsE:
	.zero		992


//--------------------- .nv.constant0._ZN5flash24flash_fwd_splitkv_kernelI23Flash_fwd_kernel_traitsILi256ELi64ELi64ELi4ELb0ELb0EN7cutlass6half_tE19Flash_kernel_traitsILi256ELi64ELi64ELi4ES3_EELb0ELb0ELb1ELb0ELb0ELb1ELb1ELb0EEEvNS_16Flash_fwd_paramsE --------------------------
	.section	.nv.constant0._ZN5flash24flash_fwd_splitkv_kernelI23Flash_fwd_kernel_traitsILi256ELi64ELi64ELi4ELb0ELb0EN7cutlass6half_tE19Flash_kernel_traitsILi256ELi64ELi64ELi4ES3_EELb0ELb0ELb1ELb0ELb0ELb1ELb1ELb0EEEvNS_16Flash_fwd_paramsE,"a",@progbits
	.sectionflags	@""
	.align	4
.nv.constant0._ZN5flash24flash_fwd_splitkv_kernelI23Flash_fwd_kernel_traitsILi256ELi64ELi64ELi4ELb0ELb0EN7cutlass6half_tE19Flash_kernel_traitsILi256ELi64ELi64ELi4ES3_EELb0ELb0ELb1ELb0ELb0ELb1ELb1ELb0EEEvNS_16Flash_fwd_paramsE:
	.zero		992


//--------------------- .nv.constant0._ZN5flash24flash_fwd_splitkv_kernelI23Flash_fwd_kernel_traitsILi256ELi64ELi64ELi4ELb0ELb0EN7cutlass6half_tE19Flash_kernel_traitsILi256ELi64ELi64ELi4ES3_EELb0ELb0ELb0ELb0ELb1ELb0ELb1ELb1EEEvNS_16Flash_fwd_paramsE --------------------------
	.section	.nv.constant0._ZN5flash24flash_fwd_splitkv_kernelI23Flash_fwd_kernel_traitsILi256ELi64ELi64ELi4ELb0ELb0EN7cutlass6half_tE19Flash_kernel_traitsILi256ELi64ELi64ELi4ES3_EELb0ELb0ELb0ELb0ELb1ELb0ELb1ELb1EEEvNS_16Flash_fwd_paramsE,"a",@progbits
	.sectionflags	@""
	.align	4
.nv.constant0._ZN5flash24flash_fwd_splitkv_kernelI23Flash_fwd_kernel_traitsILi256ELi64ELi64ELi4ELb0ELb0EN7cutlass6half_tE19Flash_kernel_traitsILi256ELi64ELi64ELi4ES3_EELb0ELb0ELb0ELb0ELb1ELb0ELb1ELb1EEEvNS_16Flash_fwd_paramsE:
	.zero		992


//--------------------- .nv.constant0._ZN5flash24flash_fwd_splitkv_kernelI23Flash_fwd_kernel_traitsILi256ELi64ELi64ELi4ELb0ELb0EN7cutlass6half_tE19Flash_kernel_traitsILi256ELi64ELi64ELi4ES3_EELb0ELb0ELb0ELb0ELb1ELb1ELb1ELb1EEEvNS_16Flash_fwd_paramsE --------------------------
	.section	.nv.constant0._ZN5flash24flash_fwd_splitkv_kernelI23Flash_fwd_kernel_traitsILi256ELi64ELi64ELi4ELb0ELb0EN7cutlass6half_tE19Flash_kernel_traitsILi256ELi64ELi64ELi4ES3_EELb0ELb0ELb0ELb0ELb1ELb1ELb1ELb1EEEvNS_16Flash_fwd_paramsE,"a",@progbits
	.sectionflags	@""
	.align	4
.nv.constant0._ZN5flash24flash_fwd_splitkv_kernelI23Flash_fwd_kernel_traitsILi256ELi64ELi64ELi4ELb0ELb0EN7cutlass6half_tE19Flash_kernel_traitsILi256ELi64ELi64ELi4ES3_EELb0ELb0ELb0ELb0ELb1ELb1ELb1ELb1EEEvNS_16Flash_fwd_paramsE:
	.zero		992


//--------------------- .nv.constant0._ZN5flash24flash_fwd_splitkv_kernelI23Flash_fwd_kernel_traitsILi256ELi64ELi64ELi4ELb0ELb0EN7cutlass6half_tE19Flash_kernel_traitsILi256ELi64ELi64ELi4ES3_EELb0ELb0ELb1ELb0ELb0ELb0ELb1ELb1EEEvNS_16Flash_fwd_paramsE --------------------------
	.section	.nv.constant0._ZN5flash24flash_fwd_splitkv_kernelI23Flash_fwd_kernel_traitsILi256ELi64ELi64ELi4ELb0ELb0EN7cutlass6half_tE19Flash_kernel_traitsILi256ELi64ELi64ELi4ES3_EELb0ELb0ELb1ELb0ELb0ELb0ELb1ELb1EEEvNS_16Flash_fwd_paramsE,"a",@progbits
	.sectionflags	@""
	.align	4
.nv.constant0._ZN5flash24flash_fwd_splitkv_kernelI23Flash_fwd_kernel_traitsILi256ELi64ELi64ELi4ELb0ELb0EN7cutlass6half_tE19Flash_kernel_traitsILi256ELi64ELi64ELi4ES3_EELb0ELb0ELb1ELb0ELb0ELb0ELb1ELb1EEEvNS_16Flash_fwd_paramsE:
	.zero		992


//--------------------- .nv.constant0._ZN5flash24flash_fwd_splitkv_kernelI23Flash_fwd_kernel_traitsILi256ELi64ELi64ELi4ELb0ELb0EN7cutlass6half_tE19Flash_kernel_traitsILi256ELi64ELi64ELi4ES3_EELb0ELb0ELb1ELb0ELb0ELb1ELb1ELb1EEEvNS_16Flash_fwd_paramsE --------------------------
	.section	.nv.constant0._ZN5flash24flash_fwd_splitkv_kernelI23Flash_fwd_kernel_traitsILi256ELi64ELi64ELi4ELb0ELb0EN7cutlass6half_tE19Flash_kernel_traitsILi256ELi64ELi64ELi4ES3_EELb0ELb0ELb1ELb0ELb0ELb1ELb1ELb1EEEvNS_16Flash_fwd_paramsE,"a",@progbits
	.sectionflags	@""
	.align	4
.nv.constant0._ZN5flash24flash_fwd_splitkv_kernelI23Flash_fwd_kernel_traitsILi256ELi64ELi64ELi4ELb0ELb0EN7cutlass6half_tE19Flash_kernel_traitsILi256ELi64ELi64ELi4ES3_EELb0ELb0ELb1ELb0ELb0ELb1ELb1ELb1EEEvNS_16Flash_fwd_paramsE:
	.zero		992


//--------------------- .nv.constant0._ZN5flash24flash_fwd_splitkv_kernelI23Flash_fwd_kernel_traitsILi256ELi64ELi64ELi4ELb0ELb0EN7cutlass6half_tE19Flash_kernel_traitsILi256ELi64ELi64ELi4ES3_EELb0ELb1ELb0ELb0ELb1ELb0ELb0ELb0EEEvNS_16Flash_fwd_paramsE --------------------------
	.section	.nv.constant0._ZN5flash24flash_fwd_splitkv_kernelI23Flash_fwd_kernel_traitsILi256ELi64ELi64ELi4ELb0ELb0EN7cutlass6half_tE19Flash_kernel_traitsILi256ELi64ELi64ELi4ES3_EELb0ELb1ELb0ELb0ELb1ELb0ELb0ELb0EEEvNS_16Flash_fwd_paramsE,"a",@progbits
	.sectionflags	@""
	.align	4
.nv.constant0._ZN5flash24flash_fwd_splitkv_kernelI23Flash_fwd_kernel_traitsILi256ELi64ELi64ELi4ELb0ELb0EN7cutlass6half_tE19Flash_kernel_traitsILi256ELi64ELi64ELi4ES3_EELb0ELb1ELb0ELb0ELb1ELb0ELb0ELb0EEEvNS_16Flash_fwd_paramsE:
	.zero		992


//--------------------- .nv.constant0._ZN5flash24flash_fwd_splitkv_kernelI23Flash_fwd_kernel_traitsILi256ELi64ELi64ELi4ELb0ELb0EN7cutlass6half_tE19Flash_kernel_traitsILi256ELi64ELi64ELi4ES3_EELb0ELb1ELb0ELb0ELb1ELb1ELb0ELb0EEEvNS_16Flash_fwd_paramsE --------------------------
	.section	.nv.constant0._ZN5flash24flash_fwd_splitkv_kernelI23Flash_fwd_kernel_traitsILi256ELi64ELi64ELi4ELb0ELb0EN7cutlass6half_tE19Flash_kernel_traitsILi256ELi64ELi64ELi4ES3_EELb0ELb1ELb0ELb0ELb1ELb1ELb0ELb0EEEvNS_16Flash_fwd_paramsE,"a",@progbits
	.sectionflags	@""
	.align	4
.nv.constant0._ZN5flash24flash_fwd_splitkv_kernelI23Flash_fwd_kernel_traitsILi256ELi64ELi64ELi4ELb0ELb0EN7cutlass6half_tE19Flash_kernel_traitsILi256ELi64ELi64ELi4ES3_EELb0ELb1ELb0ELb0ELb1ELb1ELb0ELb0EEEvNS_16Flash_fwd_paramsE:
	.zero		992


//--------------------- .nv.constant0._ZN5flash24flash_fwd_splitkv_kernelI23Flash_fwd_kernel_traitsILi256ELi64ELi64ELi4ELb0ELb0EN7cutlass6half_tE19Flash_kernel_traitsILi256ELi64ELi64ELi4ES3_EELb0ELb1ELb1ELb0ELb0ELb0ELb0ELb0EEEvNS_16Flash_fwd_paramsE --------------------------
	.section	.nv.constant0._ZN5flash24flash_fwd_splitkv_kernelI23Flash_fwd_kernel_traitsILi256ELi64ELi64ELi4ELb0ELb0EN7cutlass6half_tE19Flash_kernel_traitsILi256ELi64ELi64ELi4ES3_EELb0ELb1ELb1ELb0ELb0ELb0ELb0ELb0EEEvNS_16Flash_fwd_paramsE,"a",@progbits
	.sectionflags	@""
	.align	4
.nv.constant0._ZN5flash24flash_fwd_splitkv_kernelI23Flash_fwd_kernel_traitsILi256ELi64ELi64ELi4ELb0ELb0EN7cutlass6half_tE19Flash_kernel_traitsILi256ELi64ELi64ELi4ES3_EELb0ELb1ELb1ELb0ELb0ELb0ELb0ELb0EEEvNS_16Flash_fwd_paramsE:
	.zero		992


//--------------------- .nv.constant0._ZN5flash24flash_fwd_splitkv_kernelI23Flash_fwd_kernel_traitsILi256ELi64ELi64ELi4ELb0ELb0EN7cutlass6half_tE19Flash_kernel_traitsILi256ELi64ELi64ELi4ES3_EELb0ELb1ELb1ELb0ELb0ELb1ELb0ELb0EEEvNS_16Flash_fwd_paramsE --------------------------
	.section	.nv.constant0._ZN5flash24flash_fwd_splitkv_kernelI23Flash_fwd_kernel_traitsILi256ELi64ELi64ELi4ELb0ELb0EN7cutlass6half_tE19Flash_kernel_traitsILi256ELi64ELi64ELi4ES3_EELb0ELb1ELb1ELb0ELb0ELb1ELb0ELb0EEEvNS_16Flash_fwd_paramsE,"a",@progbits
	.sectionflags	@""
	.align	4
.nv.constant0._ZN5flash24flash_fwd_splitkv_kernelI23Flash_fwd_kernel_traitsILi256ELi64ELi64ELi4ELb0ELb0EN7cutlass6half_tE19Flash_kernel_traitsILi256ELi64ELi64ELi4ES3_EELb0ELb1ELb1ELb0ELb0ELb1ELb0ELb0EEEvNS_16Flash_fwd_paramsE:
	.zero		992


//--------------------- .nv.constant0._ZN5flash24flash_fwd_splitkv_kernelI23Flash_fwd_kernel_traitsILi256ELi64ELi64ELi4ELb0ELb0EN7cutlass6half_tE19Flash_kernel_traitsILi256ELi64ELi64ELi4ES3_EELb0ELb1ELb0ELb0ELb1ELb0ELb0ELb1EEEvNS_16Flash_fwd_paramsE --------------------------
	.section	.nv.constant0._ZN5flash24flash_fwd_splitkv_kernelI23Flash_fwd_kernel_traitsILi256ELi64ELi64ELi4ELb0ELb0EN7cutlass6half_tE19Flash_kernel_traitsILi256ELi64ELi64ELi4ES3_EELb0ELb1ELb0ELb0ELb1ELb0ELb0ELb1EEEvNS_16Flash_fwd_paramsE,"a",@progbits
	.sectionflags	@""
	.align	4
.nv.constant0._ZN5flash24flash_fwd_splitkv_kernelI23Flash_fwd_kernel_traitsILi256ELi64ELi64ELi4ELb0ELb0EN7cutlass6half_tE19Flash_kernel_traitsILi256ELi64ELi64ELi4ES3_EELb0ELb1ELb0ELb0ELb1ELb0ELb0ELb1EEEvNS_16Flash_fwd_paramsE:
	.zero		992


//--------------------- .nv.constant0._ZN5flash24flash_fwd_splitkv_kernelI23Flash_fwd_kernel_traitsILi256ELi64ELi64ELi4ELb0ELb0EN7cutlass6half_tE19Flash_kernel_traitsILi256ELi64ELi64ELi4ES3_EELb0ELb1ELb0ELb0ELb1ELb1ELb0ELb1EEEvNS_16Flash_fwd_paramsE --------------------------
	.section	.nv.constant0._ZN5flash24flash_fwd_splitkv_kernelI23Flash_fwd_kernel_traitsILi256ELi64ELi64ELi4ELb0ELb0EN7cutlass6half_tE19Flash_kernel_traitsILi256ELi64ELi64ELi4ES3_EELb0ELb1ELb0ELb0ELb1ELb1ELb0ELb1EEEvNS_16Flash_fwd_paramsE,"a",@progbits
	.sectionflags	@""
	.align	4
.nv.constant0._ZN5flash24flash_fwd_splitkv_kernelI23Flash_fwd_kernel_traitsILi256ELi64ELi64ELi4ELb0ELb0EN7cutlass6half_tE19Flash_kernel_traitsILi256ELi64ELi64ELi4ES3_EELb0ELb1ELb0ELb0ELb1ELb1ELb0ELb1EEEvNS_16Flash_fwd_paramsE:
	.zero		992


//--------------------- .nv.constant0._ZN5flash24flash_fwd_splitkv_kernelI23Flash_fwd_kernel_traitsILi256ELi64ELi64ELi4ELb0ELb0EN7cutlass6half_tE19Flash_kernel_traitsILi256ELi64ELi64ELi4ES3_EELb0ELb1ELb1ELb0ELb0ELb0ELb0ELb1EEEvNS_16Flash_fwd_paramsE --------------------------
	.section	.nv.constant0._ZN5flash24flash_fwd_splitkv_kernelI23Flash_fwd_kernel_traitsILi256ELi64ELi64ELi4ELb0ELb0EN7cutlass6half_tE19Flash_kernel_traitsILi256ELi64ELi64ELi4ES3_EELb0ELb1ELb1ELb0ELb0ELb0ELb0ELb1EEEvNS_16Flash_fwd_paramsE,"a",@progbits
	.sectionflags	@""
	.align	4
.nv.constant0._ZN5flash24flash_fwd_splitkv_kernelI23Flash_fwd_kernel_traitsILi256ELi64ELi64ELi4ELb0ELb0EN7cutlass6half_tE19Flash_kernel_traitsILi256ELi64ELi64ELi4ES3_EELb0ELb1ELb1ELb0ELb0ELb0ELb0ELb1EEEvNS_16Flash_fwd_paramsE:
	.zero		992


//--------------------- .nv.constant0._ZN5flash24flash_fwd_splitkv_kernelI23Flash_fwd_kernel_traitsILi256ELi64ELi64ELi4ELb0ELb0EN7cutlass6half_tE19Flash_kernel_traitsILi256ELi64ELi64ELi4ES3_EELb0ELb1ELb1ELb0ELb0ELb1ELb0ELb1EEEvNS_16Flash_fwd_paramsE --------------------------
	.section	.nv.constant0._ZN5flash24flash_fwd_splitkv_kernelI23Flash_fwd_kernel_traitsILi256ELi64ELi64ELi4ELb0ELb0EN7cutlass6half_tE19Flash_kernel_traitsILi256ELi64ELi64ELi4ES3_EELb0ELb1ELb1ELb0ELb0ELb1ELb0ELb1EEEvNS_16Flash_fwd_paramsE,"a",@progbits
	.sectionflags	@""
	.align	4
.nv.constant0._ZN5flash24flash_fwd_splitkv_kernelI23Flash_fwd_kernel_traitsILi256ELi64ELi64ELi4ELb0ELb0EN7cutlass6half_tE19Flash_kernel_traitsILi256ELi64ELi64ELi4ES3_EELb0ELb1ELb1ELb0ELb0ELb1ELb0ELb1EEEvNS_16Flash_fwd_paramsE:
	.zero		992


//--------------------- .nv.constant0._ZN5flash24flash_fwd_splitkv_kernelI23Flash_fwd_kernel_traitsILi256ELi64ELi64ELi4ELb0ELb0EN7cutlass6half_tE19Flash_kernel_traitsILi256ELi64ELi64ELi4ES3_EELb0ELb1ELb0ELb0ELb1ELb0ELb1ELb0EEEvNS_16Flash_fwd_paramsE --------------------------
	.section	.nv.constant0._ZN5flash24flash_fwd_splitkv_kernelI23Flash_fwd_kernel_traitsILi256ELi64ELi64ELi4ELb0ELb0EN7cutlass6half_tE19Flash_kernel_traitsILi256ELi64ELi64ELi4ES3_EELb0ELb1ELb0ELb0ELb1ELb0ELb1ELb0EEEvNS_16Flash_fwd_paramsE,"a",@progbits
	.sectionflags	@""
	.align	4
.nv.constant0._ZN5flash24flash_fwd_splitkv_kernelI23Flash_fwd_kernel_traitsILi256ELi64ELi64ELi4ELb0ELb0EN7cutlass6half_tE19Flash_kernel_traitsILi256ELi64ELi64ELi4ES3_EELb0ELb1ELb0ELb0ELb1ELb0ELb1ELb0EEEvNS_16Flash_fwd_paramsE:
	.zero		992


//--------------------- .nv.constant0._ZN5flash24flash_fwd_splitkv_kernelI23Flash_fwd_kernel_traitsILi256ELi64ELi64ELi4ELb0ELb0EN7cutlass6half_tE19Flash_kernel_traitsILi256ELi64ELi64ELi4ES3_EELb0ELb1ELb0ELb0ELb1ELb1ELb1ELb0EEEvNS_16Flash_fwd_paramsE --------------------------
	.section	.nv.constant0._ZN5flash24flash_fwd_splitkv_kernelI23Flash_fwd_kernel_traitsILi256ELi64ELi64ELi4ELb0ELb0EN7cutlass6half_tE19Flash_kernel_traitsILi256ELi64ELi64ELi4ES3_EELb0ELb1ELb0ELb0ELb1ELb1ELb1ELb0EEEvNS_16Flash_fwd_paramsE,"a",@progbits
	.sectionflags	@""
	.align	4
.nv.constant0._ZN5flash24flash_fwd_splitkv_kernelI23Flash_fwd_kernel_traitsILi256ELi64ELi64ELi4ELb0ELb0EN7cutlass6half_tE19Flash_kernel_traitsILi256ELi64ELi64ELi4ES3_EELb0ELb1ELb0ELb0ELb1ELb1ELb1ELb0EEEvNS_16Flash_fwd_paramsE:
	.zero		992


//--------------------- .nv.constant0._ZN5flash24flash_fwd_splitkv_kernelI23Flash_fwd_kernel_traitsILi256ELi64ELi64ELi4ELb0ELb0EN7cutlass6half_tE19Flash_kernel_traitsILi256ELi64ELi64ELi4ES3_EELb0ELb1ELb1ELb0ELb0ELb0ELb1ELb0EEEvNS_16Flash_fwd_paramsE --------------------------
	.section	.nv.constant0._ZN5flash24flash_fwd_splitkv_kernelI23Flash_fwd_kernel_traitsILi256ELi64ELi64ELi4ELb0ELb0EN7cutlass6half_tE19Flash_kernel_traitsILi256ELi64ELi64ELi4ES3_EELb0ELb1ELb1ELb0ELb0ELb0ELb1ELb0EEEvNS_16Flash_fwd_paramsE,"a",@progbits
	.sectionflags	@""
	.align	4
.nv.constant0._ZN5flash24flash_fwd_splitkv_kernelI23Flash_fwd_kernel_traitsILi256ELi64ELi64ELi4ELb0ELb0EN7cutlass6half_tE19Flash_kernel_traitsILi256ELi64ELi64ELi4ES3_EELb0ELb1ELb1ELb0ELb0ELb0ELb1ELb0EEEvNS_16Flash_fwd_paramsE:
	.zero		992


//--------------------- .nv.constant0._ZN5flash24flash_fwd_splitkv_kernelI23Flash_fwd_kernel_traitsILi256ELi64ELi64ELi4ELb0ELb0EN7cutlass6half_tE19Flash_kernel_traitsILi256ELi64ELi64ELi4ES3_EELb0ELb1ELb1ELb0ELb0ELb1ELb1ELb0EEEvNS_16Flash_fwd_paramsE --------------------------
	.section	.nv.constant0._ZN5flash24flash_fwd_splitkv_kernelI23Flash_fwd_kernel_traitsILi256ELi64ELi64ELi4ELb0ELb0EN7cutlass6half_tE19Flash_kernel_traitsILi256ELi64ELi64ELi4ES3_EELb0ELb1ELb1ELb0ELb0ELb1ELb1ELb0EEEvNS_16Flash_fwd_paramsE,"a",@progbits
	.sectionflags	@""
	.align	4
.nv.constant0._ZN5flash24flash_fwd_splitkv_kernelI23Flash_fwd_kernel_traitsILi256ELi64ELi64ELi4ELb0ELb0EN7cutlass6half_tE19Flash_kernel_traitsILi256ELi64ELi64ELi4ES3_EELb0ELb1ELb1ELb0ELb0ELb1ELb1ELb0EEEvNS_16Flash_fwd_paramsE:
	.zero		992


//--------------------- .nv.constant0._ZN5flash24flash_fwd_splitkv_kernelI23Flash_fwd_kernel_traitsILi256ELi64ELi64ELi4ELb0ELb0EN7cutlass6half_tE19Flash_kernel_traitsILi256ELi64ELi64ELi4ES3_EELb0ELb1ELb0ELb0ELb1ELb0ELb1ELb1EEEvNS_16Flash_fwd_paramsE --------------------------
	.section	.nv.constant0._ZN5flash24flash_fwd_splitkv_kernelI23Flash_fwd_kernel_traitsILi256ELi64ELi64ELi4ELb0ELb0EN7cutlass6half_tE19Flash_kernel_traitsILi256ELi64ELi64ELi4ES3_EELb0ELb1ELb0ELb0ELb1ELb0ELb1ELb1EEEvNS_16Flash_fwd_paramsE,"a",@progbits
	.sectionflags	@""
	.align	4
.nv.constant0._ZN5flash24flash_fwd_splitkv_kernelI23Flash_fwd_kernel_traitsILi256ELi64ELi64ELi4ELb0ELb0EN7cutlass6half_tE19Flash_kernel_traitsILi256ELi64ELi64ELi4ES3_EELb0ELb1ELb0ELb0ELb1ELb0ELb1ELb1EEEvNS_16Flash_fwd_paramsE:
	.zero		992


//--------------------- .nv.constant0._ZN5flash24flash_fwd_splitkv_kernelI23Flash_fwd_kernel_traitsILi256ELi64ELi64ELi4ELb0ELb0EN7cutlass6half_tE19Flash_kernel_traitsILi256ELi64ELi64ELi4ES3_EELb0ELb1ELb0ELb0ELb1ELb1ELb1ELb1EEEvNS_16Flash_fwd_paramsE --------------------------
	.section	.nv.constant0._ZN5flash24flash_fwd_splitkv_kernelI23Flash_fwd_kernel_traitsILi256ELi64ELi64ELi4ELb0ELb0EN7cutlass6half_tE19Flash_kernel_traitsILi256ELi64ELi64ELi4ES3_EELb0ELb1ELb0ELb0ELb1ELb1ELb1ELb1EEEvNS_16Flash_fwd_paramsE,"a",@progbits
	.sectionflags	@""
	.align	4
.nv.constant0._ZN5flash24flash_fwd_splitkv_kernelI23Flash_fwd_kernel_traitsILi256ELi64ELi64ELi4ELb0ELb0EN7cutlass6half_tE19Flash_kernel_traitsILi256ELi64ELi64ELi4ES3_EELb0ELb1ELb0ELb0ELb1ELb1ELb1ELb1EEEvNS_16Flash_fwd_paramsE:
	.zero		992


//--------------------- .nv.constant0._ZN5flash24flash_fwd_splitkv_kernelI23Flash_fwd_kernel_traitsILi256ELi64ELi64ELi4ELb0ELb0EN7cutlass6half_tE19Flash_kernel_traitsILi256ELi64ELi64ELi4ES3_EELb0ELb1ELb1ELb0ELb0ELb0ELb1ELb1EEEvNS_16Flash_fwd_paramsE --------------------------
	.section	.nv.constant0._ZN5flash24flash_fwd_splitkv_kernelI23Flash_fwd_kernel_traitsILi256ELi64ELi64ELi4ELb0ELb0EN7cutlass6half_tE19Flash_kernel_traitsILi256ELi64ELi64ELi4ES3_EELb0ELb1ELb1ELb0ELb0ELb0ELb1ELb1EEEvNS_16Flash_fwd_paramsE,"a",@progbits
	.sectionflags	@""
	.align	4
.nv.constant0._ZN5flash24flash_fwd_splitkv_kernelI23Flash_fwd_kernel_traitsILi256ELi64ELi64ELi4ELb0ELb0EN7cutlass6half_tE19Flash_kernel_traitsILi256ELi64ELi64ELi4ES3_EELb0ELb1ELb1ELb0ELb0ELb0ELb1ELb1EEEvNS_16Flash_fwd_paramsE:
	.zero		992


//--------------------- .nv.constant0._ZN5flash24flash_fwd_splitkv_kernelI23Flash_fwd_kernel_traitsILi256ELi64ELi64ELi4ELb0ELb0EN7cutlass6half_tE19Flash_kernel_traitsILi256ELi64ELi64ELi4ES3_EELb0ELb1ELb1ELb0ELb0ELb1ELb1ELb1EEEvNS_16Flash_fwd_paramsE --------------------------
	.section	.nv.constant0._ZN5flash24flash_fwd_splitkv_kernelI23Flash_fwd_kernel_traitsILi256ELi64ELi64ELi4ELb0ELb0EN7cutlass6half_tE19Flash_kernel_traitsILi256ELi64ELi64ELi4ES3_EELb0ELb1ELb1ELb0ELb0ELb1ELb1ELb1EEEvNS_16Flash_fwd_paramsE,"a",@progbits
	.sectionflags	@""
	.align	4
.nv.constant0._ZN5flash24flash_fwd_splitkv_kernelI23Flash_fwd_kernel_traitsILi256ELi64ELi64ELi4ELb0ELb0EN7cutlass6half_tE19Flash_kernel_traitsILi256ELi64ELi64ELi4ES3_EELb0ELb1ELb1ELb0ELb0ELb1ELb1ELb1EEEvNS_16Flash_fwd_paramsE:
	.zero		992


//--------------------- SYMBOLS --------------------------

	.type		.nv.reservedSmem.offset0,@object
	.size		.nv.reservedSmem.offset0,0x4
